	.target	sm_80

	.elftype	@"ET_EXEC"


//--------------------- .note.nv.tkinfo           --------------------------
	.section	.note.nv.tkinfo,"",@"SHT_NOTE"
	.sectionflags	@"SHF_NOTE_NV_TKINFO"
	.tkinfo
        /*0018*/ 	.word	0x00000002
        /*0030*/ 	.string	""
        /*0030*/ 	.string	"ptxas"
        /*0030*/ 	.string	"Cuda compilation tools, release 13.0, V13.0.88"
        /*0030*/ 	.string	"Build cuda_13.0.r13.0/compiler.36424714_0"
        /*0030*/ 	.string	"-arch sm_80 -m 64 "



//--------------------- .note.nv.cuinfo           --------------------------
	.section	.note.nv.cuinfo,"",@"SHT_NOTE"
	.sectionflags	@"SHF_NOTE_NV_CUINFO"
        /*0018*/ 	.short	0x0002
        /*001a*/ 	.short	0x0050
        /*001c*/ 	.short	0x0082
	.zero		2


//--------------------- .nv.info                  --------------------------
	.section	.nv.info,"",@"SHT_CUDA_INFO"
	.align	4


	//----- nvinfo : EIATTR_REGCOUNT
	.align		4
        /*0000*/ 	.byte	0x04, 0x2f
        /*0002*/ 	.short	(.L_12 - .L_11)
	.align		4
.L_11:
        /*0004*/ 	.word	index@(_ZN7cutlass13device_kernelIN5flash19enable_sm80_to_sm89INS1_16FlashAttnFwdSm80INS1_25CollectiveMainloopFwdSm80ILi8ELi2ELb0EN4cute5tupleIJNS5_1CILi128EEENS7_ILi64EEENS7_ILi192EEEEEELi192ENS_6half_tEfNS_4arch4Sm80ELb1ELb0ELb0ELb1ELb1ELb1ELb1ELb1EEENS1_21CollectiveEpilogueFwdINS6_IJS8_SA_S9_EEENS6_IJNS7_ILi1EEESI_SI_EEESC_SE_Li256ELb1ELb1ELb1ELb0EEENS1_36VarlenDynamicPersistentTileSchedulerILi128ELi64ELi256ELi256ELb1ELb1ELb0ELb1ELb1ELb1EEEEEEEEEvNT_6ParamsE)
        /*0008*/ 	.word	0x000000ff


	//----- nvinfo : EIATTR_FRAME_SIZE
	.align		4
.L_12:
        /*000c*/ 	.byte	0x04, 0x11
        /*000e*/ 	.short	(.L_14 - .L_13)
	.align		4
.L_13:
        /*0010*/ 	.word	index@($__internal_103_$__cuda_sm70_votesync_ballot)
        /*0014*/ 	.word	0x00000000


	//----- nvinfo : EIATTR_FRAME_SIZE
	.align		4
.L_14:
        /*0018*/ 	.byte	0x04, 0x11
        /*001a*/ 	.short	(.L_16 - .L_15)
	.align		4
.L_15:
        /*001c*/ 	.word	index@($__internal_102_$__cuda_sm70_shflsync_up_p)
        /*0020*/ 	.word	0x00000000


	//----- nvinfo : EIATTR_FRAME_SIZE
	.align		4
.L_16:
        /*0024*/ 	.byte	0x04, 0x11
        /*0026*/ 	.short	(.L_18 - .L_17)
	.align		4
.L_17:
        /*0028*/ 	.word	index@($__internal_101_$__cuda_sm70_shflsync_idx_p)
        /*002c*/ 	.word	0x00000000


	//----- nvinfo : EIATTR_FRAME_SIZE
	.align		4
.L_18:
        /*0030*/ 	.byte	0x04, 0x11
        /*0032*/ 	.short	(.L_20 - .L_19)
	.align		4
.L_19:
        /*0034*/ 	.word	index@($__internal_100_$__cuda_sm70_shflsync_bfly_p)
        /*0038*/ 	.word	0x00000000


	//----- nvinfo : EIATTR_FRAME_SIZE
	.align		4
.L_20:
        /*003c*/ 	.byte	0x04, 0x11
        /*003e*/ 	.short	(.L_22 - .L_21)
	.align		4
.L_21:
        /*0040*/ 	.word	index@(_ZN7cutlass13device_kernelIN5flash19enable_sm80_to_sm89INS1_16FlashAttnFwdSm80INS1_25CollectiveMainloopFwdSm80ILi8ELi2ELb0EN4cute5tupleIJNS5_1CILi128EEENS7_ILi64EEENS7_ILi192EEEEEELi192ENS_6half_tEfNS_4arch4Sm80ELb1ELb0ELb0ELb1ELb1ELb1ELb1ELb1EEENS1_21CollectiveEpilogueFwdINS6_IJS8_SA_S9_EEENS6_IJNS7_ILi1EEESI_SI_EEESC_SE_Li256ELb1ELb1ELb1ELb0EEENS1_36VarlenDynamicPersistentTileSchedulerILi128ELi64ELi256ELi256ELb1ELb1ELb0ELb1ELb1ELb1EEEEEEEEEvNT_6ParamsE)
        /*0044*/ 	.word	0x00000070


	//----- nvinfo : EIATTR_REGCOUNT
	.align		4
.L_22:
        /*0048*/ 	.byte	0x04, 0x2f
        /*004a*/ 	.short	(.L_24 - .L_23)
	.align		4
.L_23:
        /*004c*/ 	.word	index@(_ZN7cutlass13device_kernelIN5flash19enable_sm80_to_sm89INS1_16FlashAttnFwdSm80INS1_25CollectiveMainloopFwdSm80ILi8ELi2ELb0EN4cute5tupleIJNS5_1CILi128EEENS7_ILi64EEENS7_ILi192EEEEEELi192ENS_6half_tEfNS_4arch4Sm80ELb1ELb0ELb0ELb1ELb1ELb0ELb1ELb1EEENS1_21CollectiveEpilogueFwdINS6_IJS8_SA_S9_EEENS6_IJNS7_ILi1EEESI_SI_EEESC_SE_Li256ELb1ELb1ELb1ELb0EEENS1_36VarlenDynamicPersistentTileSchedulerILi128ELi64ELi256ELi256ELb1ELb1ELb0ELb1ELb1ELb1EEEEEEEEEvNT_6ParamsE)
        /*0050*/ 	.word	0x000000ff


	//----- nvinfo : EIATTR_FRAME_SIZE
	.align		4
.L_24:
        /*0054*/ 	.byte	0x04, 0x11
        /*0056*/ 	.short	(.L_26 - .L_25)
	.align		4
.L_25:
        /*0058*/ 	.word	index@($__internal_99_$__cuda_sm70_votesync_ballot)
        /*005c*/ 	.word	0x00000000


	//----- nvinfo : EIATTR_FRAME_SIZE
	.align		4
.L_26:
        /*0060*/ 	.byte	0x04, 0x11
        /*0062*/ 	.short	(.L_28 - .L_27)
	.align		4
.L_27:
        /*0064*/ 	.word	index@($__internal_98_$__cuda_sm70_shflsync_up_p)
        /*0068*/ 	.word	0x00000000


	//----- nvinfo : EIATTR_FRAME_SIZE
	.align		4
.L_28:
        /*006c*/ 	.byte	0x04, 0x11
        /*006e*/ 	.short	(.L_30 - .L_29)
	.align		4
.L_29:
        /*0070*/ 	.word	index@($__internal_97_$__cuda_sm70_shflsync_idx_p)
        /*0074*/ 	.word	0x00000000


	//----- nvinfo : EIATTR_FRAME_SIZE
	.align		4
.L_30:
        /*0078*/ 	.byte	0x04, 0x11
        /*007a*/ 	.short	(.L_32 - .L_31)
	.align		4
.L_31:
        /*007c*/ 	.word	index@($__internal_96_$__cuda_sm70_shflsync_bfly_p)
        /*0080*/ 	.word	0x00000000


	//----- nvinfo : EIATTR_FRAME_SIZE
	.align		4
.L_32:
        /*0084*/ 	.byte	0x04, 0x11
        /*0086*/ 	.short	(.L_34 - .L_33)
	.align		4
.L_33:
        /*0088*/ 	.word	index@(_ZN7cutlass13device_kernelIN5flash19enable_sm80_to_sm89INS1_16FlashAttnFwdSm80INS1_25CollectiveMainloopFwdSm80ILi8ELi2ELb0EN4cute5tupleIJNS5_1CILi128EEENS7_ILi64EEENS7_ILi192EEEEEELi192ENS_6half_tEfNS_4arch4Sm80ELb1ELb0ELb0ELb1ELb1ELb0ELb1ELb1EEENS1_21CollectiveEpilogueFwdINS6_IJS8_SA_S9_EEENS6_IJNS7_ILi1EEESI_SI_EEESC_SE_Li256ELb1ELb1ELb1ELb0EEENS1_36VarlenDynamicPersistentTileSchedulerILi128ELi64ELi256ELi256ELb1ELb1ELb0ELb1ELb1ELb1EEEEEEEEEvNT_6ParamsE)
        /*008c*/ 	.word	0x00000020


	//----- nvinfo : EIATTR_REGCOUNT
	.align		4
.L_34:
        /*0090*/ 	.byte	0x04, 0x2f
        /*0092*/ 	.short	(.L_36 - .L_35)
	.align		4
.L_35:
        /*0094*/ 	.word	index@(_ZN7cutlass13device_kernelIN5flash19enable_sm80_to_sm89INS1_16FlashAttnFwdSm80INS1_25CollectiveMainloopFwdSm80ILi8ELi2ELb0EN4cute5tupleIJNS5_1CILi128EEENS7_ILi64EEENS7_ILi192EEEEEELi192ENS_6half_tEfNS_4arch4Sm80ELb1ELb0ELb0ELb0ELb1ELb0ELb1ELb1EEENS1_21CollectiveEpilogueFwdINS6_IJS8_SA_S9_EEENS6_IJNS7_ILi1EEESI_SI_EEESC_SE_Li256ELb0ELb1ELb1ELb0EEENS1_30DynamicPersistentTileSchedulerILi256ELi256ELb1ELb1ELb0EEEEEEEEEvNT_6ParamsE)
        /*0098*/ 	.word	0x000000ff


	//----- nvinfo : EIATTR_FRAME_SIZE
	.align		4
.L_36:
        /*009c*/ 	.byte	0x04, 0x11
        /*009e*/ 	.short	(.L_38 - .L_37)
	.align		4
.L_37:
        /*00a0*/ 	.word	index@($__internal_95_$__cuda_sm70_shflsync_idx_p)
        /*00a4*/ 	.word	0x00000000


	//----- nvinfo : EIATTR_FRAME_SIZE
	.align		4
.L_38:
        /*00a8*/ 	.byte	0x04, 0x11
        /*00aa*/ 	.short	(.L_40 - .L_39)
	.align		4
.L_39:
        /*00ac*/ 	.word	index@($__internal_94_$__cuda_sm70_shflsync_bfly_p)
        /*00b0*/ 	.word	0x00000000


	//----- nvinfo : EIATTR_FRAME_SIZE
	.align		4
.L_40:
        /*00b4*/ 	.byte	0x04, 0x11
        /*00b6*/ 	.short	(.L_42 - .L_41)
	.align		4
.L_41:
        /*00b8*/ 	.word	index@(_ZN7cutlass13device_kernelIN5flash19enable_sm80_to_sm89INS1_16FlashAttnFwdSm80INS1_25CollectiveMainloopFwdSm80ILi8ELi2ELb0EN4cute5tupleIJNS5_1CILi128EEENS7_ILi64EEENS7_ILi192EEEEEELi192ENS_6half_tEfNS_4arch4Sm80ELb1ELb0ELb0ELb0ELb1ELb0ELb1ELb1EEENS1_21CollectiveEpilogueFwdINS6_IJS8_SA_S9_EEENS6_IJNS7_ILi1EEESI_SI_EEESC_SE_Li256ELb0ELb1ELb1ELb0EEENS1_30DynamicPersistentTileSchedulerILi256ELi256ELb1ELb1ELb0EEEEEEEEEvNT_6ParamsE)
        /*00bc*/ 	.word	0x00000010


	//----- nvinfo : EIATTR_REGCOUNT
	.align		4
.L_42:
        /*00c0*/ 	.byte	0x04, 0x2f
        /*00c2*/ 	.short	(.L_44 - .L_43)
	.align		4
.L_43:
        /*00c4*/ 	.word	index@(_ZN7cutlass13device_kernelIN5flash19enable_sm80_to_sm89INS1_16FlashAttnFwdSm80INS1_25CollectiveMainloopFwdSm80ILi8ELi2ELb0EN4cute5tupleIJNS5_1CILi128EEENS7_ILi64EEENS7_ILi192EEEEEELi192ENS_6half_tEfNS_4arch4Sm80ELb0ELb1ELb0ELb1ELb1ELb1ELb1ELb1EEENS1_21CollectiveEpilogueFwdINS6_IJS8_SA_S9_EEENS6_IJNS7_ILi1EEESI_SI_EEESC_SE_Li256ELb1ELb1ELb1ELb0EEENS1_36VarlenDynamicPersistentTileSchedulerILi128ELi64ELi256ELi256ELb1ELb1ELb0ELb1ELb0ELb1EEEEEEEEEvNT_6ParamsE)
        /*00c8*/ 	.word	0x000000ff


	//----- nvinfo : EIATTR_FRAME_SIZE
	.align		4
.L_44:
        /*00cc*/ 	.byte	0x04, 0x11
        /*00ce*/ 	.short	(.L_46 - .L_45)
	.align		4
.L_45:
        /*00d0*/ 	.word	index@($__internal_93_$__cuda_sm70_votesync_ballot)
        /*00d4*/ 	.word	0x00000000


	//----- nvinfo : EIATTR_FRAME_SIZE
	.align		4
.L_46:
        /*00d8*/ 	.byte	0x04, 0x11
        /*00da*/ 	.short	(.L_48 - .L_47)
	.align		4
.L_47:
        /*00dc*/ 	.word	index@($__internal_92_$__cuda_sm70_shflsync_up_p)
        /*00e0*/ 	.word	0x00000000


	//----- nvinfo : EIATTR_FRAME_SIZE
	.align		4
.L_48:
        /*00e4*/ 	.byte	0x04, 0x11
        /*00e6*/ 	.short	(.L_50 - .L_49)
	.align		4
.L_49:
        /*00e8*/ 	.word	index@($__internal_91_$__cuda_sm70_shflsync_idx_p)
        /*00ec*/ 	.word	0x00000000


	//----- nvinfo : EIATTR_FRAME_SIZE
	.align		4
.L_50:
        /*00f0*/ 	.byte	0x04, 0x11
        /*00f2*/ 	.short	(.L_52 - .L_51)
	.align		4
.L_51:
        /*00f4*/ 	.word	index@($__internal_90_$__cuda_sm70_shflsync_bfly_p)
        /*00f8*/ 	.word	0x00000000


	//----- nvinfo : EIATTR_FRAME_SIZE
	.align		4
.L_52:
        /*00fc*/ 	.byte	0x04, 0x11
        /*00fe*/ 	.short	(.L_54 - .L_53)
	.align		4
.L_53:
        /*0100*/ 	.word	index@(_ZN7cutlass13device_kernelIN5flash19enable_sm80_to_sm89INS1_16FlashAttnFwdSm80INS1_25CollectiveMainloopFwdSm80ILi8ELi2ELb0EN4cute5tupleIJNS5_1CILi128EEENS7_ILi64EEENS7_ILi192EEEEEELi192ENS_6half_tEfNS_4arch4Sm80ELb0ELb1ELb0ELb1ELb1ELb1ELb1ELb1EEENS1_21CollectiveEpilogueFwdINS6_IJS8_SA_S9_EEENS6_IJNS7_ILi1EEESI_SI_EEESC_SE_Li256ELb1ELb1ELb1ELb0EEENS1_36VarlenDynamicPersistentTileSchedulerILi128ELi64ELi256ELi256ELb1ELb1ELb0ELb1ELb0ELb1EEEEEEEEEvNT_6ParamsE)
        /*0104*/ 	.word	0x00000038


	//----- nvinfo : EIATTR_REGCOUNT
	.align		4
.L_54:
        /*0108*/ 	.byte	0x04, 0x2f
        /*010a*/ 	.short	(.L_56 - .L_55)
	.align		4
.L_55:
        /*010c*/ 	.word	index@(_ZN7cutlass13device_kernelIN5flash19enable_sm80_to_sm89INS1_16FlashAttnFwdSm80INS1_25CollectiveMainloopFwdSm80ILi8ELi2ELb0EN4cute5tupleIJNS5_1CILi128EEENS7_ILi64EEENS7_ILi192EEEEEELi192ENS_6half_tEfNS_4arch4Sm80ELb0ELb1ELb0ELb1ELb1ELb0ELb1ELb1EEENS1_21CollectiveEpilogueFwdINS6_IJS8_SA_S9_EEENS6_IJNS7_ILi1EEESI_SI_EEESC_SE_Li256ELb1ELb1ELb1ELb0EEENS1_36VarlenDynamicPersistentTileSchedulerILi128ELi64ELi256ELi256ELb1ELb1ELb0ELb1ELb0ELb1EEEEEEEEEvNT_6ParamsE)
        /*0110*/ 	.word	0x000000ff


	//----- nvinfo : EIATTR_FRAME_SIZE
	.align		4
.L_56:
        /*0114*/ 	.byte	0x04, 0x11
        /*0116*/ 	.short	(.L_58 - .L_57)
	.align		4
.L_57:
        /*0118*/ 	.word	index@($__internal_89_$__cuda_sm70_votesync_ballot)
        /*011c*/ 	.word	0x00000000


	//----- nvinfo : EIATTR_FRAME_SIZE
	.align		4
.L_58:
        /*0120*/ 	.byte	0x04, 0x11
        /*0122*/ 	.short	(.L_60 - .L_59)
	.align		4
.L_59:
        /*0124*/ 	.word	index@($__internal_88_$__cuda_sm70_shflsync_up_p)
        /*0128*/ 	.word	0x00000000


	//----- nvinfo : EIATTR_FRAME_SIZE
	.align		4
.L_60:
        /*012c*/ 	.byte	0x04, 0x11
        /*012e*/ 	.short	(.L_62 - .L_61)
	.align		4
.L_61:
        /*0130*/ 	.word	index@($__internal_87_$__cuda_sm70_shflsync_idx_p)
        /*0134*/ 	.word	0x00000000


	//----- nvinfo : EIATTR_FRAME_SIZE
	.align		4
.L_62:
        /*0138*/ 	.byte	0x04, 0x11
        /*013a*/ 	.short	(.L_64 - .L_63)
	.align		4
.L_63:
        /*013c*/ 	.word	index@($__internal_86_$__cuda_sm70_shflsync_bfly_p)
        /*0140*/ 	.word	0x00000000


	//----- nvinfo : EIATTR_FRAME_SIZE
	.align		4
.L_64:
        /*0144*/ 	.byte	0x04, 0x11
        /*0146*/ 	.short	(.L_66 - .L_65)
	.align		4
.L_65:
        /*0148*/ 	.word	index@(_ZN7cutlass13device_kernelIN5flash19enable_sm80_to_sm89INS1_16FlashAttnFwdSm80INS1_25CollectiveMainloopFwdSm80ILi8ELi2ELb0EN4cute5tupleIJNS5_1CILi128EEENS7_ILi64EEENS7_ILi192EEEEEELi192ENS_6half_tEfNS_4arch4Sm80ELb0ELb1ELb0ELb1ELb1ELb0ELb1ELb1EEENS1_21CollectiveEpilogueFwdINS6_IJS8_SA_S9_EEENS6_IJNS7_ILi1EEESI_SI_EEESC_SE_Li256ELb1ELb1ELb1ELb0EEENS1_36VarlenDynamicPersistentTileSchedulerILi128ELi64ELi256ELi256ELb1ELb1ELb0ELb1ELb0ELb1EEEEEEEEEvNT_6ParamsE)
        /*014c*/ 	.word	0x00000010


	//----- nvinfo : EIATTR_REGCOUNT
	.align		4
.L_66:
        /*0150*/ 	.byte	0x04, 0x2f
        /*0152*/ 	.short	(.L_68 - .L_67)
	.align		4
.L_67:
        /*0154*/ 	.word	index@(_ZN7cutlass13device_kernelIN5flash19enable_sm80_to_sm89INS1_16FlashAttnFwdSm80INS1_25CollectiveMainloopFwdSm80ILi8ELi2ELb0EN4cute5tupleIJNS5_1CILi128EEENS7_ILi64EEENS7_ILi192EEEEEELi192ENS_6half_tEfNS_4arch4Sm80ELb0ELb1ELb0ELb0ELb1ELb0ELb1ELb1EEENS1_21CollectiveEpilogueFwdINS6_IJS8_SA_S9_EEENS6_IJNS7_ILi1EEESI_SI_EEESC_SE_Li256ELb0ELb1ELb1ELb0EEENS1_19SingleTileSchedulerILb0ELb1ELb1ELi128EEEEEEEEEvNT_6ParamsE)
        /*0158*/ 	.word	0x000000e4


	//----- nvinfo : EIATTR_FRAME_SIZE
	.align		4
.L_68:
        /*015c*/ 	.byte	0x04, 0x11
        /*015e*/ 	.short	(.L_70 - .L_69)
	.align		4
.L_69:
        /*0160*/ 	.word	index@(_ZN7cutlass13device_kernelIN5flash19enable_sm80_to_sm89INS1_16FlashAttnFwdSm80INS1_25CollectiveMainloopFwdSm80ILi8ELi2ELb0EN4cute5tupleIJNS5_1CILi128EEENS7_ILi64EEENS7_ILi192EEEEEELi192ENS_6half_tEfNS_4arch4Sm80ELb0ELb1ELb0ELb0ELb1ELb0ELb1ELb1EEENS1_21CollectiveEpilogueFwdINS6_IJS8_SA_S9_EEENS6_IJNS7_ILi1EEESI_SI_EEESC_SE_Li256ELb0ELb1ELb1ELb0EEENS1_19SingleTileSchedulerILb0ELb1ELb1ELi128EEEEEEEEEvNT_6ParamsE)
        /*0164*/ 	.word	0x00000000


	//----- nvinfo : EIATTR_REGCOUNT
	.align		4
.L_70:
        /*0168*/ 	.byte	0x04, 0x2f
        /*016a*/ 	.short	(.L_72 - .L_71)
	.align		4
.L_71:
        /*016c*/ 	.word	index@(_ZN7cutlass13device_kernelIN5flash19enable_sm80_to_sm89INS1_16FlashAttnFwdSm80INS1_25CollectiveMainloopFwdSm80ILi8ELi2ELb0EN4cute5tupleIJNS5_1CILi128EEENS7_ILi64EEENS7_ILi192EEEEEELi192ENS_6half_tEfNS_4arch4Sm80ELb0ELb0ELb0ELb1ELb1ELb1ELb1ELb1EEENS1_21CollectiveEpilogueFwdINS6_IJS8_SA_S9_EEENS6_IJNS7_ILi1EEESI_SI_EEESC_SE_Li256ELb1ELb1ELb1ELb0EEENS1_36VarlenDynamicPersistentTileSchedulerILi128ELi64ELi256ELi256ELb1ELb1ELb0ELb0ELb1ELb1EEEEEEEEEvNT_6ParamsE)
        /*0170*/ 	.word	0x000000ff


	//----- nvinfo : EIATTR_FRAME_SIZE
	.align		4
.L_72:
        /*0174*/ 	.byte	0x04, 0x11
        /*0176*/ 	.short	(.L_74 - .L_73)
	.align		4
.L_73:
        /*0178*/ 	.word	index@($__internal_85_$__cuda_sm70_votesync_ballot)
        /*017c*/ 	.word	0x00000000


	//----- nvinfo : EIATTR_FRAME_SIZE
	.align		4
.L_74:
        /*0180*/ 	.byte	0x04, 0x11
        /*0182*/ 	.short	(.L_76 - .L_75)
	.align		4
.L_75:
        /*0184*/ 	.word	index@($__internal_84_$__cuda_sm70_shflsync_up_p)
        /*0188*/ 	.word	0x00000000


	//----- nvinfo : EIATTR_FRAME_SIZE
	.align		4
.L_76:
        /*018c*/ 	.byte	0x04, 0x11
        /*018e*/ 	.short	(.L_78 - .L_77)
	.align		4
.L_77:
        /*0190*/ 	.word	index@($__internal_83_$__cuda_sm70_shflsync_idx_p)
        /*0194*/ 	.word	0x00000000


	//----- nvinfo : EIATTR_FRAME_SIZE
	.align		4
.L_78:
        /*0198*/ 	.byte	0x04, 0x11
        /*019a*/ 	.short	(.L_80 - .L_79)
	.align		4
.L_79:
        /*019c*/ 	.word	index@($__internal_82_$__cuda_sm70_shflsync_bfly_p)
        /*01a0*/ 	.word	0x00000000


	//----- nvinfo : EIATTR_FRAME_SIZE
	.align		4
.L_80:
        /*01a4*/ 	.byte	0x04, 0x11
        /*01a6*/ 	.short	(.L_82 - .L_81)
	.align		4
.L_81:
        /*01a8*/ 	.word	index@(_ZN7cutlass13device_kernelIN5flash19enable_sm80_to_sm89INS1_16FlashAttnFwdSm80INS1_25CollectiveMainloopFwdSm80ILi8ELi2ELb0EN4cute5tupleIJNS5_1CILi128EEENS7_ILi64EEENS7_ILi192EEEEEELi192ENS_6half_tEfNS_4arch4Sm80ELb0ELb0ELb0ELb1ELb1ELb1ELb1ELb1EEENS1_21CollectiveEpilogueFwdINS6_IJS8_SA_S9_EEENS6_IJNS7_ILi1EEESI_SI_EEESC_SE_Li256ELb1ELb1ELb1ELb0EEENS1_36VarlenDynamicPersistentTileSchedulerILi128ELi64ELi256ELi256ELb1ELb1ELb0ELb0ELb1ELb1EEEEEEEEEvNT_6ParamsE)
        /*01ac*/ 	.word	0x00000050


	//----- nvinfo : EIATTR_REGCOUNT
	.align		4
.L_82:
        /*01b0*/ 	.byte	0x04, 0x2f
        /*01b2*/ 	.short	(.L_84 - .L_83)
	.align		4
.L_83:
        /*01b4*/ 	.word	index@(_ZN7cutlass13device_kernelIN5flash19enable_sm80_to_sm89INS1_16FlashAttnFwdSm80INS1_25CollectiveMainloopFwdSm80ILi8ELi2ELb0EN4cute5tupleIJNS5_1CILi128EEENS7_ILi64EEENS7_ILi192EEEEEELi192ENS_6half_tEfNS_4arch4Sm80ELb0ELb0ELb0ELb1ELb1ELb0ELb1ELb1EEENS1_21CollectiveEpilogueFwdINS6_IJS8_SA_S9_EEENS6_IJNS7_ILi1EEESI_SI_EEESC_SE_Li256ELb1ELb1ELb1ELb0EEENS1_36VarlenDynamicPersistentTileSchedulerILi128ELi64ELi256ELi256ELb1ELb1ELb0ELb0ELb1ELb1EEEEEEEEEvNT_6ParamsE)
        /*01b8*/ 	.word	0x000000ff


	//----- nvinfo : EIATTR_FRAME_SIZE
	.align		4
.L_84:
        /*01bc*/ 	.byte	0x04, 0x11
        /*01be*/ 	.short	(.L_86 - .L_85)
	.align		4
.L_85:
        /*01c0*/ 	.word	index@($__internal_81_$__cuda_sm70_votesync_ballot)
        /*01c4*/ 	.word	0x00000000


	//----- nvinfo : EIATTR_FRAME_SIZE
	.align		4
.L_86:
        /*01c8*/ 	.byte	0x04, 0x11
        /*01ca*/ 	.short	(.L_88 - .L_87)
	.align		4
.L_87:
        /*01cc*/ 	.word	index@($__internal_80_$__cuda_sm70_shflsync_up_p)
        /*01d0*/ 	.word	0x00000000


	//----- nvinfo : EIATTR_FRAME_SIZE
	.align		4
.L_88:
        /*01d4*/ 	.byte	0x04, 0x11
        /*01d6*/ 	.short	(.L_90 - .L_89)
	.align		4
.L_89:
        /*01d8*/ 	.word	index@($__internal_79_$__cuda_sm70_shflsync_idx_p)
        /*01dc*/ 	.word	0x00000000


	//----- nvinfo : EIATTR_FRAME_SIZE
	.align		4
.L_90:
        /*01e0*/ 	.byte	0x04, 0x11
        /*01e2*/ 	.short	(.L_92 - .L_91)
	.align		4
.L_91:
        /*01e4*/ 	.word	index@($__internal_78_$__cuda_sm70_shflsync_bfly_p)
        /*01e8*/ 	.word	0x00000000


	//----- nvinfo : EIATTR_FRAME_SIZE
	.align		4
.L_92:
        /*01ec*/ 	.byte	0x04, 0x11
        /*01ee*/ 	.short	(.L_94 - .L_93)
	.align		4
.L_93:
        /*01f0*/ 	.word	index@(_ZN7cutlass13device_kernelIN5flash19enable_sm80_to_sm89INS1_16FlashAttnFwdSm80INS1_25CollectiveMainloopFwdSm80ILi8ELi2ELb0EN4cute5tupleIJNS5_1CILi128EEENS7_ILi64EEENS7_ILi192EEEEEELi192ENS_6half_tEfNS_4arch4Sm80ELb0ELb0ELb0ELb1ELb1ELb0ELb1ELb1EEENS1_21CollectiveEpilogueFwdINS6_IJS8_SA_S9_EEENS6_IJNS7_ILi1EEESI_SI_EEESC_SE_Li256ELb1ELb1ELb1ELb0EEENS1_36VarlenDynamicPersistentTileSchedulerILi128ELi64ELi256ELi256ELb1ELb1ELb0ELb0ELb1ELb1EEEEEEEEEvNT_6ParamsE)
        /*01f4*/ 	.word	0x00000010


	//----- nvinfo : EIATTR_REGCOUNT
	.align		4
.L_94:
        /*01f8*/ 	.byte	0x04, 0x2f
        /*01fa*/ 	.short	(.L_96 - .L_95)
	.align		4
.L_95:
        /*01fc*/ 	.word	index@(_ZN7cutlass13device_kernelIN5flash19enable_sm80_to_sm89INS1_16FlashAttnFwdSm80INS1_25CollectiveMainloopFwdSm80ILi8ELi2ELb0EN4cute5tupleIJNS5_1CILi128EEENS7_ILi64EEENS7_ILi192EEEEEELi192ENS_6half_tEfNS_4arch4Sm80ELb0ELb0ELb0ELb0ELb1ELb0ELb1ELb1EEENS1_21CollectiveEpilogueFwdINS6_IJS8_SA_S9_EEENS6_IJNS7_ILi1EEESI_SI_EEESC_SE_Li256ELb0ELb1ELb1ELb0EEENS1_19SingleTileSchedulerILb0ELb1ELb1ELi128EEEEEEEEEvNT_6ParamsE)
        /*0200*/ 	.word	0x000000f5


	//----- nvinfo : EIATTR_FRAME_SIZE
	.align		4
.L_96:
        /*0204*/ 	.byte	0x04, 0x11
        /*0206*/ 	.short	(.L_98 - .L_97)
	.align		4
.L_97:
        /*0208*/ 	.word	index@(_ZN7cutlass13device_kernelIN5flash19enable_sm80_to_sm89INS1_16FlashAttnFwdSm80INS1_25CollectiveMainloopFwdSm80ILi8ELi2ELb0EN4cute5tupleIJNS5_1CILi128EEENS7_ILi64EEENS7_ILi192EEEEEELi192ENS_6half_tEfNS_4arch4Sm80ELb0ELb0ELb0ELb0ELb1ELb0ELb1ELb1EEENS1_21CollectiveEpilogueFwdINS6_IJS8_SA_S9_EEENS6_IJNS7_ILi1EEESI_SI_EEESC_SE_Li256ELb0ELb1ELb1ELb0EEENS1_19SingleTileSchedulerILb0ELb1ELb1ELi128EEEEEEEEEvNT_6ParamsE)
        /*020c*/ 	.word	0x00000000


	//----- nvinfo : EIATTR_REGCOUNT
	.align		4
.L_98:
        /*0210*/ 	.byte	0x04, 0x2f
        /*0212*/ 	.short	(.L_100 - .L_99)
	.align		4
.L_99:
        /*0214*/ 	.word	index@(_ZN7cutlass13device_kernelIN5flash19enable_sm80_to_sm89INS1_16FlashAttnFwdSm80INS1_25CollectiveMainloopFwdSm80ILi8ELi1ELb0EN4cute5tupleIJNS5_1CILi128EEENS7_ILi64EEENS7_ILi192EEEEEELi192ENS_6half_tEfNS_4arch4Sm80ELb1ELb0ELb0ELb1ELb1ELb1ELb1ELb1EEENS1_21CollectiveEpilogueFwdINS6_IJS8_SA_S9_EEENS6_IJNS7_ILi1EEESI_SI_EEESC_SE_Li256ELb1ELb1ELb1ELb0EEENS1_36VarlenDynamicPersistentTileSchedulerILi128ELi64ELi256ELi256ELb1ELb1ELb0ELb1ELb1ELb1EEEEEEEEEvNT_6ParamsE)
        /*0218*/ 	.word	0x000000ff


	//----- nvinfo : EIATTR_FRAME_SIZE
	.align		4
.L_100:
        /*021c*/ 	.byte	0x04, 0x11
        /*021e*/ 	.short	(.L_102 - .L_101)
	.align		4
.L_101:
        /*0220*/ 	.word	index@($__internal_77_$__cuda_sm70_votesync_ballot)
        /*0224*/ 	.word	0x00000000


	//----- nvinfo : EIATTR_FRAME_SIZE
	.align		4
.L_102:
        /*0228*/ 	.byte	0x04, 0x11
        /*022a*/ 	.short	(.L_104 - .L_103)
	.align		4
.L_103:
        /*022c*/ 	.word	index@($__internal_76_$__cuda_sm70_shflsync_up_p)
        /*0230*/ 	.word	0x00000000


	//----- nvinfo : EIATTR_FRAME_SIZE
	.align		4
.L_104:
        /*0234*/ 	.byte	0x04, 0x11
        /*0236*/ 	.short	(.L_106 - .L_105)
	.align		4
.L_105:
        /*0238*/ 	.word	index@($__internal_75_$__cuda_sm70_shflsync_idx_p)
        /*023c*/ 	.word	0x00000000


	//----- nvinfo : EIATTR_FRAME_SIZE
	.align		4
.L_106:
        /*0240*/ 	.byte	0x04, 0x11
        /*0242*/ 	.short	(.L_108 - .L_107)
	.align		4
.L_107:
        /*0244*/ 	.word	index@($__internal_74_$__cuda_sm70_shflsync_bfly_p)
        /*0248*/ 	.word	0x00000000


	//----- nvinfo : EIATTR_FRAME_SIZE
	.align		4
.L_108:
        /*024c*/ 	.byte	0x04, 0x11
        /*024e*/ 	.short	(.L_110 - .L_109)
	.align		4
.L_109:
        /*0250*/ 	.word	index@(_ZN7cutlass13device_kernelIN5flash19enable_sm80_to_sm89INS1_16FlashAttnFwdSm80INS1_25CollectiveMainloopFwdSm80ILi8ELi1ELb0EN4cute5tupleIJNS5_1CILi128EEENS7_ILi64EEENS7_ILi192EEEEEELi192ENS_6half_tEfNS_4arch4Sm80ELb1ELb0ELb0ELb1ELb1ELb1ELb1ELb1EEENS1_21CollectiveEpilogueFwdINS6_IJS8_SA_S9_EEENS6_IJNS7_ILi1EEESI_SI_EEESC_SE_Li256ELb1ELb1ELb1ELb0EEENS1_36VarlenDynamicPersistentTileSchedulerILi128ELi64ELi256ELi256ELb1ELb1ELb0ELb1ELb1ELb1EEEEEEEEEvNT_6ParamsE)
        /*0254*/ 	.word	0x00000060


	//----- nvinfo : EIATTR_REGCOUNT
	.align		4
.L_110:
        /*0258*/ 	.byte	0x04, 0x2f
        /*025a*/ 	.short	(.L_112 - .L_111)
	.align		4
.L_111:
        /*025c*/ 	.word	index@(_ZN7cutlass13device_kernelIN5flash19enable_sm80_to_sm89INS1_16FlashAttnFwdSm80INS1_25CollectiveMainloopFwdSm80ILi8ELi1ELb0EN4cute5tupleIJNS5_1CILi128EEENS7_ILi64EEENS7_ILi192EEEEEELi192ENS_6half_tEfNS_4arch4Sm80ELb1ELb0ELb0ELb1ELb1ELb0ELb1ELb1EEENS1_21CollectiveEpilogueFwdINS6_IJS8_SA_S9_EEENS6_IJNS7_ILi1EEESI_SI_EEESC_SE_Li256ELb1ELb1ELb1ELb0EEENS1_36VarlenDynamicPersistentTileSchedulerILi128ELi64ELi256ELi256ELb1ELb1ELb0ELb1ELb1ELb1EEEEEEEEEvNT_6ParamsE)
        /*0260*/ 	.word	0x000000ff


	//----- nvinfo : EIATTR_FRAME_SIZE
	.align		4
.L_112:
        /*0264*/ 	.byte	0x04, 0x11
        /*0266*/ 	.short	(.L_114 - .L_113)
	.align		4
.L_113:
        /*0268*/ 	.word	index@($__internal_73_$__cuda_sm70_votesync_ballot)
        /*026c*/ 	.word	0x00000000


	//----- nvinfo : EIATTR_FRAME_SIZE
	.align		4
.L_114:
        /*0270*/ 	.byte	0x04, 0x11
        /*0272*/ 	.short	(.L_116 - .L_115)
	.align		4
.L_115:
        /*0274*/ 	.word	index@($__internal_72_$__cuda_sm70_shflsync_up_p)
        /*0278*/ 	.word	0x00000000


	//----- nvinfo : EIATTR_FRAME_SIZE
	.align		4
.L_116:
        /*027c*/ 	.byte	0x04, 0x11
        /*027e*/ 	.short	(.L_118 - .L_117)
	.align		4
.L_117:
        /*0280*/ 	.word	index@($__internal_71_$__cuda_sm70_shflsync_idx_p)
        /*0284*/ 	.word	0x00000000


	//----- nvinfo : EIATTR_FRAME_SIZE
	.align		4
.L_118:
        /*0288*/ 	.byte	0x04, 0x11
        /*028a*/ 	.short	(.L_120 - .L_119)
	.align		4
.L_119:
        /*028c*/ 	.word	index@($__internal_70_$__cuda_sm70_shflsync_bfly_p)
        /*0290*/ 	.word	0x00000000


	//----- nvinfo : EIATTR_FRAME_SIZE
	.align		4
.L_120:
        /*0294*/ 	.byte	0x04, 0x11
        /*0296*/ 	.short	(.L_122 - .L_121)
	.align		4
.L_121:
        /*0298*/ 	.word	index@(_ZN7cutlass13device_kernelIN5flash19enable_sm80_to_sm89INS1_16FlashAttnFwdSm80INS1_25CollectiveMainloopFwdSm80ILi8ELi1ELb0EN4cute5tupleIJNS5_1CILi128EEENS7_ILi64EEENS7_ILi192EEEEEELi192ENS_6half_tEfNS_4arch4Sm80ELb1ELb0ELb0ELb1ELb1ELb0ELb1ELb1EEENS1_21CollectiveEpilogueFwdINS6_IJS8_SA_S9_EEENS6_IJNS7_ILi1EEESI_SI_EEESC_SE_Li256ELb1ELb1ELb1ELb0EEENS1_36VarlenDynamicPersistentTileSchedulerILi128ELi64ELi256ELi256ELb1ELb1ELb0ELb1ELb1ELb1EEEEEEEEEvNT_6ParamsE)
        /*029c*/ 	.word	0x00000018


	//----- nvinfo : EIATTR_REGCOUNT
	.align		4
.L_122:
        /*02a0*/ 	.byte	0x04, 0x2f
        /*02a2*/ 	.short	(.L_124 - .L_123)
	.align		4
.L_123:
        /*02a4*/ 	.word	index@(_ZN7cutlass13device_kernelIN5flash19enable_sm80_to_sm89INS1_16FlashAttnFwdSm80INS1_25CollectiveMainloopFwdSm80ILi8ELi1ELb0EN4cute5tupleIJNS5_1CILi128EEENS7_ILi64EEENS7_ILi192EEEEEELi192ENS_6half_tEfNS_4arch4Sm80ELb1ELb0ELb0ELb0ELb1ELb0ELb1ELb1EEENS1_21CollectiveEpilogueFwdINS6_IJS8_SA_S9_EEENS6_IJNS7_ILi1EEESI_SI_EEESC_SE_Li256ELb0ELb1ELb1ELb0EEENS1_30DynamicPersistentTileSchedulerILi256ELi256ELb1ELb1ELb0EEEEEEEEEvNT_6ParamsE)
        /*02a8*/ 	.word	0x000000ff


	//----- nvinfo : EIATTR_FRAME_SIZE
	.align		4
.L_124:
        /*02ac*/ 	.byte	0x04, 0x11
        /*02ae*/ 	.short	(.L_126 - .L_125)
	.align		4
.L_125:
        /*02b0*/ 	.word	index@($__internal_69_$__cuda_sm70_shflsync_idx_p)
        /*02b4*/ 	.word	0x00000000


	//----- nvinfo : EIATTR_FRAME_SIZE
	.align		4
.L_126:
        /*02b8*/ 	.byte	0x04, 0x11
        /*02ba*/ 	.short	(.L_128 - .L_127)
	.align		4
.L_127:
        /*02bc*/ 	.word	index@($__internal_68_$__cuda_sm70_shflsync_bfly_p)
        /*02c0*/ 	.word	0x00000000


	//----- nvinfo : EIATTR_FRAME_SIZE
	.align		4
.L_128:
        /*02c4*/ 	.byte	0x04, 0x11
        /*02c6*/ 	.short	(.L_130 - .L_129)
	.align		4
.L_129:
        /*02c8*/ 	.word	index@(_ZN7cutlass13device_kernelIN5flash19enable_sm80_to_sm89INS1_16FlashAttnFwdSm80INS1_25CollectiveMainloopFwdSm80ILi8ELi1ELb0EN4cute5tupleIJNS5_1CILi128EEENS7_ILi64EEENS7_ILi192EEEEEELi192ENS_6half_tEfNS_4arch4Sm80ELb1ELb0ELb0ELb0ELb1ELb0ELb1ELb1EEENS1_21CollectiveEpilogueFwdINS6_IJS8_SA_S9_EEENS6_IJNS7_ILi1EEESI_SI_EEESC_SE_Li256ELb0ELb1ELb1ELb0EEENS1_30DynamicPersistentTileSchedulerILi256ELi256ELb1ELb1ELb0EEEEEEEEEvNT_6ParamsE)
        /*02cc*/ 	.word	0x00000010


	//----- nvinfo : EIATTR_REGCOUNT
	.align		4
.L_130:
        /*02d0*/ 	.byte	0x04, 0x2f
        /*02d2*/ 	.short	(.L_132 - .L_131)
	.align		4
.L_131:
        /*02d4*/ 	.word	index@(_ZN7cutlass13device_kernelIN5flash19enable_sm80_to_sm89INS1_16FlashAttnFwdSm80INS1_25CollectiveMainloopFwdSm80ILi8ELi1ELb0EN4cute5tupleIJNS5_1CILi128EEENS7_ILi64EEENS7_ILi192EEEEEELi192ENS_6half_tEfNS_4arch4Sm80ELb0ELb1ELb0ELb1ELb1ELb1ELb1ELb1EEENS1_21CollectiveEpilogueFwdINS6_IJS8_SA_S9_EEENS6_IJNS7_ILi1EEESI_SI_EEESC_SE_Li256ELb1ELb1ELb1ELb0EEENS1_36VarlenDynamicPersistentTileSchedulerILi128ELi64ELi256ELi256ELb1ELb1ELb0ELb1ELb0ELb1EEEEEEEEEvNT_6ParamsE)
        /*02d8*/ 	.word	0x000000ff


	//----- nvinfo : EIATTR_FRAME_SIZE
	.align		4
.L_132:
        /*02dc*/ 	.byte	0x04, 0x11
        /*02de*/ 	.short	(.L_134 - .L_133)
	.align		4
.L_133:
        /*02e0*/ 	.word	index@($__internal_67_$__cuda_sm70_votesync_ballot)
        /*02e4*/ 	.word	0x00000000


	//----- nvinfo : EIATTR_FRAME_SIZE
	.align		4
.L_134:
        /*02e8*/ 	.byte	0x04, 0x11
        /*02ea*/ 	.short	(.L_136 - .L_135)
	.align		4
.L_135:
        /*02ec*/ 	.word	index@($__internal_66_$__cuda_sm70_shflsync_up_p)
        /*02f0*/ 	.word	0x00000000


	//----- nvinfo : EIATTR_FRAME_SIZE
	.align		4
.L_136:
        /*02f4*/ 	.byte	0x04, 0x11
        /*02f6*/ 	.short	(.L_138 - .L_137)
	.align		4
.L_137:
        /*02f8*/ 	.word	index@($__internal_65_$__cuda_sm70_shflsync_idx_p)
        /*02fc*/ 	.word	0x00000000


	//----- nvinfo : EIATTR_FRAME_SIZE
	.align		4
.L_138:
        /*0300*/ 	.byte	0x04, 0x11
        /*0302*/ 	.short	(.L_140 - .L_139)
	.align		4
.L_139:
        /*0304*/ 	.word	index@($__internal_64_$__cuda_sm70_shflsync_bfly_p)
        /*0308*/ 	.word	0x00000000


	//----- nvinfo : EIATTR_FRAME_SIZE
	.align		4
.L_140:
        /*030c*/ 	.byte	0x04, 0x11
        /*030e*/ 	.short	(.L_142 - .L_141)
	.align		4
.L_141:
        /*0310*/ 	.word	index@(_ZN7cutlass13device_kernelIN5flash19enable_sm80_to_sm89INS1_16FlashAttnFwdSm80INS1_25CollectiveMainloopFwdSm80ILi8ELi1ELb0EN4cute5tupleIJNS5_1CILi128EEENS7_ILi64EEENS7_ILi192EEEEEELi192ENS_6half_tEfNS_4arch4Sm80ELb0ELb1ELb0ELb1ELb1ELb1ELb1ELb1EEENS1_21CollectiveEpilogueFwdINS6_IJS8_SA_S9_EEENS6_IJNS7_ILi1EEESI_SI_EEESC_SE_Li256ELb1ELb1ELb1ELb0EEENS1_36VarlenDynamicPersistentTileSchedulerILi128ELi64ELi256ELi256ELb1ELb1ELb0ELb1ELb0ELb1EEEEEEEEEvNT_6ParamsE)
        /*0314*/ 	.word	0x00000058


	//----- nvinfo : EIATTR_REGCOUNT
	.align		4
.L_142:
        /*0318*/ 	.byte	0x04, 0x2f
        /*031a*/ 	.short	(.L_144 - .L_143)
	.align		4
.L_143:
        /*031c*/ 	.word	index@(_ZN7cutlass13device_kernelIN5flash19enable_sm80_to_sm89INS1_16FlashAttnFwdSm80INS1_25CollectiveMainloopFwdSm80ILi8ELi1ELb0EN4cute5tupleIJNS5_1CILi128EEENS7_ILi64EEENS7_ILi192EEEEEELi192ENS_6half_tEfNS_4arch4Sm80ELb0ELb1ELb0ELb1ELb1ELb0ELb1ELb1EEENS1_21CollectiveEpilogueFwdINS6_IJS8_SA_S9_EEENS6_IJNS7_ILi1EEESI_SI_EEESC_SE_Li256ELb1ELb1ELb1ELb0EEENS1_36VarlenDynamicPersistentTileSchedulerILi128ELi64ELi256ELi256ELb1ELb1ELb0ELb1ELb0ELb1EEEEEEEEEvNT_6ParamsE)
        /*0320*/ 	.word	0x000000ff


	//----- nvinfo : EIATTR_FRAME_SIZE
	.align		4
.L_144:
        /*0324*/ 	.byte	0x04, 0x11
        /*0326*/ 	.short	(.L_146 - .L_145)
	.align		4
.L_145:
        /*0328*/ 	.word	index@($__internal_63_$__cuda_sm70_votesync_ballot)
        /*032c*/ 	.word	0x00000000


	//----- nvinfo : EIATTR_FRAME_SIZE
	.align		4
.L_146:
        /*0330*/ 	.byte	0x04, 0x11
        /*0332*/ 	.short	(.L_148 - .L_147)
	.align		4
.L_147:
        /*0334*/ 	.word	index@($__internal_62_$__cuda_sm70_shflsync_up_p)
        /*0338*/ 	.word	0x00000000


	//----- nvinfo : EIATTR_FRAME_SIZE
	.align		4
.L_148:
        /*033c*/ 	.byte	0x04, 0x11
        /*033e*/ 	.short	(.L_150 - .L_149)
	.align		4
.L_149:
        /*0340*/ 	.word	index@($__internal_61_$__cuda_sm70_shflsync_idx_p)
        /*0344*/ 	.word	0x00000000


	//----- nvinfo : EIATTR_FRAME_SIZE
	.align		4
.L_150:
        /*0348*/ 	.byte	0x04, 0x11
        /*034a*/ 	.short	(.L_152 - .L_151)
	.align		4
.L_151:
        /*034c*/ 	.word	index@($__internal_60_$__cuda_sm70_shflsync_bfly_p)
        /*0350*/ 	.word	0x00000000


	//----- nvinfo : EIATTR_FRAME_SIZE
	.align		4
.L_152:
        /*0354*/ 	.byte	0x04, 0x11
        /*0356*/ 	.short	(.L_154 - .L_153)
	.align		4
.L_153:
        /*0358*/ 	.word	index@(_ZN7cutlass13device_kernelIN5flash19enable_sm80_to_sm89INS1_16FlashAttnFwdSm80INS1_25CollectiveMainloopFwdSm80ILi8ELi1ELb0EN4cute5tupleIJNS5_1CILi128EEENS7_ILi64EEENS7_ILi192EEEEEELi192ENS_6half_tEfNS_4arch4Sm80ELb0ELb1ELb0ELb1ELb1ELb0ELb1ELb1EEENS1_21CollectiveEpilogueFwdINS6_IJS8_SA_S9_EEENS6_IJNS7_ILi1EEESI_SI_EEESC_SE_Li256ELb1ELb1ELb1ELb0EEENS1_36VarlenDynamicPersistentTileSchedulerILi128ELi64ELi256ELi256ELb1ELb1ELb0ELb1ELb0ELb1EEEEEEEEEvNT_6ParamsE)
        /*035c*/ 	.word	0x00000018


	//----- nvinfo : EIATTR_REGCOUNT
	.align		4
.L_154:
        /*0360*/ 	.byte	0x04, 0x2f
        /*0362*/ 	.short	(.L_156 - .L_155)
	.align		4
.L_155:
        /*0364*/ 	.word	index@(_ZN7cutlass13device_kernelIN5flash19enable_sm80_to_sm89INS1_16FlashAttnFwdSm80INS1_25CollectiveMainloopFwdSm80ILi8ELi1ELb0EN4cute5tupleIJNS5_1CILi128EEENS7_ILi64EEENS7_ILi192EEEEEELi192ENS_6half_tEfNS_4arch4Sm80ELb0ELb1ELb0ELb0ELb1ELb0ELb1ELb1EEENS1_21CollectiveEpilogueFwdINS6_IJS8_SA_S9_EEENS6_IJNS7_ILi1EEESI_SI_EEESC_SE_Li256ELb0ELb1ELb1ELb0EEENS1_19SingleTileSchedulerILb0ELb1ELb1ELi128EEEEEEEEEvNT_6ParamsE)
        /*0368*/ 	.word	0x000000eb


	//----- nvinfo : EIATTR_FRAME_SIZE
	.align		4
.L_156:
        /*036c*/ 	.byte	0x04, 0x11
        /*036e*/ 	.short	(.L_158 - .L_157)
	.align		4
.L_157:
        /*0370*/ 	.word	index@(_ZN7cutlass13device_kernelIN5flash19enable_sm80_to_sm89INS1_16FlashAttnFwdSm80INS1_25CollectiveMainloopFwdSm80ILi8ELi1ELb0EN4cute5tupleIJNS5_1CILi128EEENS7_ILi64EEENS7_ILi192EEEEEELi192ENS_6half_tEfNS_4arch4Sm80ELb0ELb1ELb0ELb0ELb1ELb0ELb1ELb1EEENS1_21CollectiveEpilogueFwdINS6_IJS8_SA_S9_EEENS6_IJNS7_ILi1EEESI_SI_EEESC_SE_Li256ELb0ELb1ELb1ELb0EEENS1_19SingleTileSchedulerILb0ELb1ELb1ELi128EEEEEEEEEvNT_6ParamsE)
        /*0374*/ 	.word	0x00000000


	//----- nvinfo : EIATTR_REGCOUNT
	.align		4
.L_158:
        /*0378*/ 	.byte	0x04, 0x2f
        /*037a*/ 	.short	(.L_160 - .L_159)
	.align		4
.L_159:
        /*037c*/ 	.word	index@(_ZN7cutlass13device_kernelIN5flash19enable_sm80_to_sm89INS1_16FlashAttnFwdSm80INS1_25CollectiveMainloopFwdSm80ILi8ELi1ELb0EN4cute5tupleIJNS5_1CILi128EEENS7_ILi64EEENS7_ILi192EEEEEELi192ENS_6half_tEfNS_4arch4Sm80ELb0ELb0ELb0ELb1ELb1ELb1ELb1ELb1EEENS1_21CollectiveEpilogueFwdINS6_IJS8_SA_S9_EEENS6_IJNS7_ILi1EEESI_SI_EEESC_SE_Li256ELb1ELb1ELb1ELb0EEENS1_36VarlenDynamicPersistentTileSchedulerILi128ELi64ELi256ELi256ELb1ELb1ELb0ELb0ELb1ELb1EEEEEEEEEvNT_6ParamsE)
        /*0380*/ 	.word	0x000000ff


	//----- nvinfo : EIATTR_FRAME_SIZE
	.align		4
.L_160:
        /*0384*/ 	.byte	0x04, 0x11
        /*0386*/ 	.short	(.L_162 - .L_161)
	.align		4
.L_161:
        /*0388*/ 	.word	index@($__internal_59_$__cuda_sm70_votesync_ballot)
        /*038c*/ 	.word	0x00000000


	//----- nvinfo : EIATTR_FRAME_SIZE
	.align		4
.L_162:
        /*0390*/ 	.byte	0x04, 0x11
        /*0392*/ 	.short	(.L_164 - .L_163)
	.align		4
.L_163:
        /*0394*/ 	.word	index@($__internal_58_$__cuda_sm70_shflsync_up_p)
        /*0398*/ 	.word	0x00000000


	//----- nvinfo : EIATTR_FRAME_SIZE
	.align		4
.L_164:
        /*039c*/ 	.byte	0x04, 0x11
        /*039e*/ 	.short	(.L_166 - .L_165)
	.align		4
.L_165:
        /*03a0*/ 	.word	index@($__internal_57_$__cuda_sm70_shflsync_idx_p)
        /*03a4*/ 	.word	0x00000000


	//----- nvinfo : EIATTR_FRAME_SIZE
	.align		4
.L_166:
        /*03a8*/ 	.byte	0x04, 0x11
        /*03aa*/ 	.short	(.L_168 - .L_167)
	.align		4
.L_167:
        /*03ac*/ 	.word	index@($__internal_56_$__cuda_sm70_shflsync_bfly_p)
        /*03b0*/ 	.word	0x00000000


	//----- nvinfo : EIATTR_FRAME_SIZE
	.align		4
.L_168:
        /*03b4*/ 	.byte	0x04, 0x11
        /*03b6*/ 	.short	(.L_170 - .L_169)
	.align		4
.L_169:
        /*03b8*/ 	.word	index@(_ZN7cutlass13device_kernelIN5flash19enable_sm80_to_sm89INS1_16FlashAttnFwdSm80INS1_25CollectiveMainloopFwdSm80ILi8ELi1ELb0EN4cute5tupleIJNS5_1CILi128EEENS7_ILi64EEENS7_ILi192EEEEEELi192ENS_6half_tEfNS_4arch4Sm80ELb0ELb0ELb0ELb1ELb1ELb1ELb1ELb1EEENS1_21CollectiveEpilogueFwdINS6_IJS8_SA_S9_EEENS6_IJNS7_ILi1EEESI_SI_EEESC_SE_Li256ELb1ELb1ELb1ELb0EEENS1_36VarlenDynamicPersistentTileSchedulerILi128ELi64ELi256ELi256ELb1ELb1ELb0ELb0ELb1ELb1EEEEEEEEEvNT_6ParamsE)
        /*03bc*/ 	.word	0x00000060


	//----- nvinfo : EIATTR_REGCOUNT
	.align		4
.L_170:
        /*03c0*/ 	.byte	0x04, 0x2f
        /*03c2*/ 	.short	(.L_172 - .L_171)
	.align		4
.L_171:
        /*03c4*/ 	.word	index@(_ZN7cutlass13device_kernelIN5flash19enable_sm80_to_sm89INS1_16FlashAttnFwdSm80INS1_25CollectiveMainloopFwdSm80ILi8ELi1ELb0EN4cute5tupleIJNS5_1CILi128EEENS7_ILi64EEENS7_ILi192EEEEEELi192ENS_6half_tEfNS_4arch4Sm80ELb0ELb0ELb0ELb1ELb1ELb0ELb1ELb1EEENS1_21CollectiveEpilogueFwdINS6_IJS8_SA_S9_EEENS6_IJNS7_ILi1EEESI_SI_EEESC_SE_Li256ELb1ELb1ELb1ELb0EEENS1_36VarlenDynamicPersistentTileSchedulerILi128ELi64ELi256ELi256ELb1ELb1ELb0ELb0ELb1ELb1EEEEEEEEEvNT_6ParamsE)
        /*03c8*/ 	.word	0x000000ff


	//----- nvinfo : EIATTR_FRAME_SIZE
	.align		4
.L_172:
        /*03cc*/ 	.byte	0x04, 0x11
        /*03ce*/ 	.short	(.L_174 - .L_173)
	.align		4
.L_173:
        /*03d0*/ 	.word	index@($__internal_55_$__cuda_sm70_votesync_ballot)
        /*03d4*/ 	.word	0x00000000


	//----- nvinfo : EIATTR_FRAME_SIZE
	.align		4
.L_174:
        /*03d8*/ 	.byte	0x04, 0x11
        /*03da*/ 	.short	(.L_176 - .L_175)
	.align		4
.L_175:
        /*03dc*/ 	.word	index@($__internal_54_$__cuda_sm70_shflsync_up_p)
        /*03e0*/ 	.word	0x00000000


	//----- nvinfo : EIATTR_FRAME_SIZE
	.align		4
.L_176:
        /*03e4*/ 	.byte	0x04, 0x11
        /*03e6*/ 	.short	(.L_178 - .L_177)
	.align		4
.L_177:
        /*03e8*/ 	.word	index@($__internal_53_$__cuda_sm70_shflsync_idx_p)
        /*03ec*/ 	.word	0x00000000


	//----- nvinfo : EIATTR_FRAME_SIZE
	.align		4
.L_178:
        /*03f0*/ 	.byte	0x04, 0x11
        /*03f2*/ 	.short	(.L_180 - .L_179)
	.align		4
.L_179:
        /*03f4*/ 	.word	index@($__internal_52_$__cuda_sm70_shflsync_bfly_p)
        /*03f8*/ 	.word	0x00000000


	//----- nvinfo : EIATTR_FRAME_SIZE
	.align		4
.L_180:
        /*03fc*/ 	.byte	0x04, 0x11
        /*03fe*/ 	.short	(.L_182 - .L_181)
	.align		4
.L_181:
        /*0400*/ 	.word	index@(_ZN7cutlass13device_kernelIN5flash19enable_sm80_to_sm89INS1_16FlashAttnFwdSm80INS1_25CollectiveMainloopFwdSm80ILi8ELi1ELb0EN4cute5tupleIJNS5_1CILi128EEENS7_ILi64EEENS7_ILi192EEEEEELi192ENS_6half_tEfNS_4arch4Sm80ELb0ELb0ELb0ELb1ELb1ELb0ELb1ELb1EEENS1_21CollectiveEpilogueFwdINS6_IJS8_SA_S9_EEENS6_IJNS7_ILi1EEESI_SI_EEESC_SE_Li256ELb1ELb1ELb1ELb0EEENS1_36VarlenDynamicPersistentTileSchedulerILi128ELi64ELi256ELi256ELb1ELb1ELb0ELb0ELb1ELb1EEEEEEEEEvNT_6ParamsE)
        /*0404*/ 	.word	0x00000018


	//----- nvinfo : EIATTR_REGCOUNT
	.align		4
.L_182:
        /*0408*/ 	.byte	0x04, 0x2f
        /*040a*/ 	.short	(.L_184 - .L_183)
	.align		4
.L_183:
        /*040c*/ 	.word	index@(_ZN7cutlass13device_kernelIN5flash19enable_sm80_to_sm89INS1_16FlashAttnFwdSm80INS1_25CollectiveMainloopFwdSm80ILi8ELi1ELb0EN4cute5tupleIJNS5_1CILi128EEENS7_ILi64EEENS7_ILi192EEEEEELi192ENS_6half_tEfNS_4arch4Sm80ELb0ELb0ELb0ELb0ELb1ELb0ELb1ELb1EEENS1_21CollectiveEpilogueFwdINS6_IJS8_SA_S9_EEENS6_IJNS7_ILi1EEESI_SI_EEESC_SE_Li256ELb0ELb1ELb1ELb0EEENS1_19SingleTileSchedulerILb0ELb1ELb1ELi128EEEEEEEEEvNT_6ParamsE)
        /*0410*/ 	.word	0x000000e2


	//----- nvinfo : EIATTR_FRAME_SIZE
	.align		4
.L_184:
        /*0414*/ 	.byte	0x04, 0x11
        /*0416*/ 	.short	(.L_186 - .L_185)
	.align		4
.L_185:
        /*0418*/ 	.word	index@(_ZN7cutlass13device_kernelIN5flash19enable_sm80_to_sm89INS1_16FlashAttnFwdSm80INS1_25CollectiveMainloopFwdSm80ILi8ELi1ELb0EN4cute5tupleIJNS5_1CILi128EEENS7_ILi64EEENS7_ILi192EEEEEELi192ENS_6half_tEfNS_4arch4Sm80ELb0ELb0ELb0ELb0ELb1ELb0ELb1ELb1EEENS1_21CollectiveEpilogueFwdINS6_IJS8_SA_S9_EEENS6_IJNS7_ILi1EEESI_SI_EEESC_SE_Li256ELb0ELb1ELb1ELb0EEENS1_19SingleTileSchedulerILb0ELb1ELb1ELi128EEEEEEEEEvNT_6ParamsE)
        /*041c*/ 	.word	0x00000000


	//----- nvinfo : EIATTR_REGCOUNT
	.align		4
.L_186:
        /*0420*/ 	.byte	0x04, 0x2f
        /*0422*/ 	.short	(.L_188 - .L_187)
	.align		4
.L_187:
        /*0424*/ 	.word	index@(_ZN7cutlass13device_kernelIN5flash19enable_sm80_to_sm89INS1_16FlashAttnFwdSm80INS1_25CollectiveMainloopFwdSm80ILi8ELi2ELb0EN4cute5tupleIJNS5_1CILi128EEENS7_ILi64EEENS7_ILi192EEEEEELi192ENS_6half_tEfNS_4arch4Sm80ELb1ELb0ELb1ELb1ELb1ELb1ELb1ELb1EEENS1_21CollectiveEpilogueFwdINS6_IJS8_SA_S9_EEENS6_IJNS7_ILi1EEESI_SI_EEESC_SE_Li256ELb1ELb1ELb1ELb0EEENS1_36VarlenDynamicPersistentTileSchedulerILi128ELi64ELi256ELi256ELb1ELb1ELb0ELb1ELb1ELb1EEEEEEEEEvNT_6ParamsE)
        /*0428*/ 	.word	0x000000ff


	//----- nvinfo : EIATTR_FRAME_SIZE
	.align		4
.L_188:
        /*042c*/ 	.byte	0x04, 0x11
        /*042e*/ 	.short	(.L_190 - .L_189)
	.align		4
.L_189:
        /*0430*/ 	.word	index@($__internal_51_$__cuda_sm70_votesync_ballot)
        /*0434*/ 	.word	0x00000000


	//----- nvinfo : EIATTR_FRAME_SIZE
	.align		4
.L_190:
        /*0438*/ 	.byte	0x04, 0x11
        /*043a*/ 	.short	(.L_192 - .L_191)
	.align		4
.L_191:
        /*043c*/ 	.word	index@($__internal_50_$__cuda_sm70_shflsync_up_p)
        /*0440*/ 	.word	0x00000000


	//----- nvinfo : EIATTR_FRAME_SIZE
	.align		4
.L_192:
        /*0444*/ 	.byte	0x04, 0x11
        /*0446*/ 	.short	(.L_194 - .L_193)
	.align		4
.L_193:
        /*0448*/ 	.word	index@($__internal_49_$__cuda_sm70_shflsync_idx_p)
        /*044c*/ 	.word	0x00000000


	//----- nvinfo : EIATTR_FRAME_SIZE
	.align		4
.L_194:
        /*0450*/ 	.byte	0x04, 0x11
        /*0452*/ 	.short	(.L_196 - .L_195)
	.align		4
.L_195:
        /*0454*/ 	.word	index@($__internal_48_$__cuda_sm70_shflsync_bfly_p)
        /*0458*/ 	.word	0x00000000


	//----- nvinfo : EIATTR_FRAME_SIZE
	.align		4
.L_196:
        /*045c*/ 	.byte	0x04, 0x11
        /*045e*/ 	.short	(.L_198 - .L_197)
	.align		4
.L_197:
        /*0460*/ 	.word	index@(_ZN7cutlass13device_kernelIN5flash19enable_sm80_to_sm89INS1_16FlashAttnFwdSm80INS1_25CollectiveMainloopFwdSm80ILi8ELi2ELb0EN4cute5tupleIJNS5_1CILi128EEENS7_ILi64EEENS7_ILi192EEEEEELi192ENS_6half_tEfNS_4arch4Sm80ELb1ELb0ELb1ELb1ELb1ELb1ELb1ELb1EEENS1_21CollectiveEpilogueFwdINS6_IJS8_SA_S9_EEENS6_IJNS7_ILi1EEESI_SI_EEESC_SE_Li256ELb1ELb1ELb1ELb0EEENS1_36VarlenDynamicPersistentTileSchedulerILi128ELi64ELi256ELi256ELb1ELb1ELb0ELb1ELb1ELb1EEEEEEEEEvNT_6ParamsE)
        /*0464*/ 	.word	0x00000070


	//----- nvinfo : EIATTR_REGCOUNT
	.align		4
.L_198:
        /*0468*/ 	.byte	0x04, 0x2f
        /*046a*/ 	.short	(.L_200 - .L_199)
	.align		4
.L_199:
        /*046c*/ 	.word	index@(_ZN7cutlass13device_kernelIN5flash19enable_sm80_to_sm89INS1_16FlashAttnFwdSm80INS1_25CollectiveMainloopFwdSm80ILi8ELi2ELb0EN4cute5tupleIJNS5_1CILi128EEENS7_ILi64EEENS7_ILi192EEEEEELi192ENS_6half_tEfNS_4arch4Sm80ELb1ELb0ELb1ELb1ELb1ELb0ELb1ELb1EEENS1_21CollectiveEpilogueFwdINS6_IJS8_SA_S9_EEENS6_IJNS7_ILi1EEESI_SI_EEESC_SE_Li256ELb1ELb1ELb1ELb0EEENS1_36VarlenDynamicPersistentTileSchedulerILi128ELi64ELi256ELi256ELb1ELb1ELb0ELb1ELb1ELb1EEEEEEEEEvNT_6ParamsE)
        /*0470*/ 	.word	0x000000ff


	//----- nvinfo : EIATTR_FRAME_SIZE
	.align		4
.L_200:
        /*0474*/ 	.byte	0x04, 0x11
        /*0476*/ 	.short	(.L_202 - .L_201)
	.align		4
.L_201:
        /*0478*/ 	.word	index@($__internal_47_$__cuda_sm70_votesync_ballot)
        /*047c*/ 	.word	0x00000000


	//----- nvinfo : EIATTR_FRAME_SIZE
	.align		4
.L_202:
        /*0480*/ 	.byte	0x04, 0x11
        /*0482*/ 	.short	(.L_204 - .L_203)
	.align		4
.L_203:
        /*0484*/ 	.word	index@($__internal_46_$__cuda_sm70_shflsync_up_p)
        /*0488*/ 	.word	0x00000000


	//----- nvinfo : EIATTR_FRAME_SIZE
	.align		4
.L_204:
        /*048c*/ 	.byte	0x04, 0x11
        /*048e*/ 	.short	(.L_206 - .L_205)
	.align		4
.L_205:
        /*0490*/ 	.word	index@($__internal_45_$__cuda_sm70_shflsync_idx_p)
        /*0494*/ 	.word	0x00000000


	//----- nvinfo : EIATTR_FRAME_SIZE
	.align		4
.L_206:
        /*0498*/ 	.byte	0x04, 0x11
        /*049a*/ 	.short	(.L_208 - .L_207)
	.align		4
.L_207:
        /*049c*/ 	.word	index@($__internal_44_$__cuda_sm70_shflsync_bfly_p)
        /*04a0*/ 	.word	0x00000000


	//----- nvinfo : EIATTR_FRAME_SIZE
	.align		4
.L_208:
        /*04a4*/ 	.byte	0x04, 0x11
        /*04a6*/ 	.short	(.L_210 - .L_209)
	.align		4
.L_209:
        /*04a8*/ 	.word	index@(_ZN7cutlass13device_kernelIN5flash19enable_sm80_to_sm89INS1_16FlashAttnFwdSm80INS1_25CollectiveMainloopFwdSm80ILi8ELi2ELb0EN4cute5tupleIJNS5_1CILi128EEENS7_ILi64EEENS7_ILi192EEEEEELi192ENS_6half_tEfNS_4arch4Sm80ELb1ELb0ELb1ELb1ELb1ELb0ELb1ELb1EEENS1_21CollectiveEpilogueFwdINS6_IJS8_SA_S9_EEENS6_IJNS7_ILi1EEESI_SI_EEESC_SE_Li256ELb1ELb1ELb1ELb0EEENS1_36VarlenDynamicPersistentTileSchedulerILi128ELi64ELi256ELi256ELb1ELb1ELb0ELb1ELb1ELb1EEEEEEEEEvNT_6ParamsE)
        /*04ac*/ 	.word	0x00000020


	//----- nvinfo : EIATTR_REGCOUNT
	.align		4
.L_210:
        /*04b0*/ 	.byte	0x04, 0x2f
        /*04b2*/ 	.short	(.L_212 - .L_211)
	.align		4
.L_211:
        /*04b4*/ 	.word	index@(_ZN7cutlass13device_kernelIN5flash19enable_sm80_to_sm89INS1_16FlashAttnFwdSm80INS1_25CollectiveMainloopFwdSm80ILi8ELi2ELb0EN4cute5tupleIJNS5_1CILi128EEENS7_ILi64EEENS7_ILi192EEEEEELi192ENS_6half_tEfNS_4arch4Sm80ELb1ELb0ELb1ELb0ELb1ELb0ELb1ELb1EEENS1_21CollectiveEpilogueFwdINS6_IJS8_SA_S9_EEENS6_IJNS7_ILi1EEESI_SI_EEESC_SE_Li256ELb0ELb1ELb1ELb0EEENS1_30DynamicPersistentTileSchedulerILi256ELi256ELb1ELb1ELb0EEEEEEEEEvNT_6ParamsE)
        /*04b8*/ 	.word	0x000000ff


	//----- nvinfo : EIATTR_FRAME_SIZE
	.align		4
.L_212:
        /*04bc*/ 	.byte	0x04, 0x11
        /*04be*/ 	.short	(.L_214 - .L_213)
	.align		4
.L_213:
        /*04c0*/ 	.word	index@($__internal_43_$__cuda_sm70_shflsync_idx_p)
        /*04c4*/ 	.word	0x00000000


	//----- nvinfo : EIATTR_FRAME_SIZE
	.align		4
.L_214:
        /*04c8*/ 	.byte	0x04, 0x11
        /*04ca*/ 	.short	(.L_216 - .L_215)
	.align		4
.L_215:
        /*04cc*/ 	.word	index@($__internal_42_$__cuda_sm70_shflsync_bfly_p)
        /*04d0*/ 	.word	0x00000000


	//----- nvinfo : EIATTR_FRAME_SIZE
	.align		4
.L_216:
        /*04d4*/ 	.byte	0x04, 0x11
        /*04d6*/ 	.short	(.L_218 - .L_217)
	.align		4
.L_217:
        /*04d8*/ 	.word	index@(_ZN7cutlass13device_kernelIN5flash19enable_sm80_to_sm89INS1_16FlashAttnFwdSm80INS1_25CollectiveMainloopFwdSm80ILi8ELi2ELb0EN4cute5tupleIJNS5_1CILi128EEENS7_ILi64EEENS7_ILi192EEEEEELi192ENS_6half_tEfNS_4arch4Sm80ELb1ELb0ELb1ELb0ELb1ELb0ELb1ELb1EEENS1_21CollectiveEpilogueFwdINS6_IJS8_SA_S9_EEENS6_IJNS7_ILi1EEESI_SI_EEESC_SE_Li256ELb0ELb1ELb1ELb0EEENS1_30DynamicPersistentTileSchedulerILi256ELi256ELb1ELb1ELb0EEEEEEEEEvNT_6ParamsE)
        /*04dc*/ 	.word	0x00000010


	//----- nvinfo : EIATTR_REGCOUNT
	.align		4
.L_218:
        /*04e0*/ 	.byte	0x04, 0x2f
        /*04e2*/ 	.short	(.L_220 - .L_219)
	.align		4
.L_219:
        /*04e4*/ 	.word	index@(_ZN7cutlass13device_kernelIN5flash19enable_sm80_to_sm89INS1_16FlashAttnFwdSm80INS1_25CollectiveMainloopFwdSm80ILi8ELi2ELb0EN4cute5tupleIJNS5_1CILi128EEENS7_ILi64EEENS7_ILi192EEEEEELi192ENS_6half_tEfNS_4arch4Sm80ELb0ELb1ELb1ELb1ELb1ELb1ELb1ELb1EEENS1_21CollectiveEpilogueFwdINS6_IJS8_SA_S9_EEENS6_IJNS7_ILi1EEESI_SI_EEESC_SE_Li256ELb1ELb1ELb1ELb0EEENS1_36VarlenDynamicPersistentTileSchedulerILi128ELi64ELi256ELi256ELb1ELb1ELb0ELb1ELb0ELb1EEEEEEEEEvNT_6ParamsE)
        /*04e8*/ 	.word	0x000000ff


	//----- nvinfo : EIATTR_FRAME_SIZE
	.align		4
.L_220:
        /*04ec*/ 	.byte	0x04, 0x11
        /*04ee*/ 	.short	(.L_222 - .L_221)
	.align		4
.L_221:
        /*04f0*/ 	.word	index@($__internal_41_$__cuda_sm70_votesync_ballot)
        /*04f4*/ 	.word	0x00000000


	//----- nvinfo : EIATTR_FRAME_SIZE
	.align		4
.L_222:
        /*04f8*/ 	.byte	0x04, 0x11
        /*04fa*/ 	.short	(.L_224 - .L_223)
	.align		4
.L_223:
        /*04fc*/ 	.word	index@($__internal_40_$__cuda_sm70_shflsync_up_p)
        /*0500*/ 	.word	0x00000000


	//----- nvinfo : EIATTR_FRAME_SIZE
	.align		4
.L_224:
        /*0504*/ 	.byte	0x04, 0x11
        /*0506*/ 	.short	(.L_226 - .L_225)
	.align		4
.L_225:
        /*0508*/ 	.word	index@($__internal_39_$__cuda_sm70_shflsync_idx_p)
        /*050c*/ 	.word	0x00000000


	//----- nvinfo : EIATTR_FRAME_SIZE
	.align		4
.L_226:
        /*0510*/ 	.byte	0x04, 0x11
        /*0512*/ 	.short	(.L_228 - .L_227)
	.align		4
.L_227:
        /*0514*/ 	.word	index@($__internal_38_$__cuda_sm70_shflsync_bfly_p)
        /*0518*/ 	.word	0x00000000


	//----- nvinfo : EIATTR_FRAME_SIZE
	.align		4
.L_228:
        /*051c*/ 	.byte	0x04, 0x11
        /*051e*/ 	.short	(.L_230 - .L_229)
	.align		4
.L_229:
        /*0520*/ 	.word	index@(_ZN7cutlass13device_kernelIN5flash19enable_sm80_to_sm89INS1_16FlashAttnFwdSm80INS1_25CollectiveMainloopFwdSm80ILi8ELi2ELb0EN4cute5tupleIJNS5_1CILi128EEENS7_ILi64EEENS7_ILi192EEEEEELi192ENS_6half_tEfNS_4arch4Sm80ELb0ELb1ELb1ELb1ELb1ELb1ELb1ELb1EEENS1_21CollectiveEpilogueFwdINS6_IJS8_SA_S9_EEENS6_IJNS7_ILi1EEESI_SI_EEESC_SE_Li256ELb1ELb1ELb1ELb0EEENS1_36VarlenDynamicPersistentTileSchedulerILi128ELi64ELi256ELi256ELb1ELb1ELb0ELb1ELb0ELb1EEEEEEEEEvNT_6ParamsE)
        /*0524*/ 	.word	0x00000038


	//----- nvinfo : EIATTR_REGCOUNT
	.align		4
.L_230:
        /*0528*/ 	.byte	0x04, 0x2f
        /*052a*/ 	.short	(.L_232 - .L_231)
	.align		4
.L_231:
        /*052c*/ 	.word	index@(_ZN7cutlass13device_kernelIN5flash19enable_sm80_to_sm89INS1_16FlashAttnFwdSm80INS1_25CollectiveMainloopFwdSm80ILi8ELi2ELb0EN4cute5tupleIJNS5_1CILi128EEENS7_ILi64EEENS7_ILi192EEEEEELi192ENS_6half_tEfNS_4arch4Sm80ELb0ELb1ELb1ELb1ELb1ELb0ELb1ELb1EEENS1_21CollectiveEpilogueFwdINS6_IJS8_SA_S9_EEENS6_IJNS7_ILi1EEESI_SI_EEESC_SE_Li256ELb1ELb1ELb1ELb0EEENS1_36VarlenDynamicPersistentTileSchedulerILi128ELi64ELi256ELi256ELb1ELb1ELb0ELb1ELb0ELb1EEEEEEEEEvNT_6ParamsE)
        /*0530*/ 	.word	0x000000ff


	//----- nvinfo : EIATTR_FRAME_SIZE
	.align		4
.L_232:
        /*0534*/ 	.byte	0x04, 0x11
        /*0536*/ 	.short	(.L_234 - .L_233)
	.align		4
.L_233:
        /*0538*/ 	.word	index@($__internal_37_$__cuda_sm70_votesync_ballot)
        /*053c*/ 	.word	0x00000000


	//----- nvinfo : EIATTR_FRAME_SIZE
	.align		4
.L_234:
        /*0540*/ 	.byte	0x04, 0x11
        /*0542*/ 	.short	(.L_236 - .L_235)
	.align		4
.L_235:
        /*0544*/ 	.word	index@($__internal_36_$__cuda_sm70_shflsync_up_p)
        /*0548*/ 	.word	0x00000000


	//----- nvinfo : EIATTR_FRAME_SIZE
	.align		4
.L_236:
        /*054c*/ 	.byte	0x04, 0x11
        /*054e*/ 	.short	(.L_238 - .L_237)
	.align		4
.L_237:
        /*0550*/ 	.word	index@($__internal_35_$__cuda_sm70_shflsync_idx_p)
        /*0554*/ 	.word	0x00000000


	//----- nvinfo : EIATTR_FRAME_SIZE
	.align		4
.L_238:
        /*0558*/ 	.byte	0x04, 0x11
        /*055a*/ 	.short	(.L_240 - .L_239)
	.align		4
.L_239:
        /*055c*/ 	.word	index@($__internal_34_$__cuda_sm70_shflsync_bfly_p)
        /*0560*/ 	.word	0x00000000


	//----- nvinfo : EIATTR_FRAME_SIZE
	.align		4
.L_240:
        /*0564*/ 	.byte	0x04, 0x11
        /*0566*/ 	.short	(.L_242 - .L_241)
	.align		4
.L_241:
        /*0568*/ 	.word	index@(_ZN7cutlass13device_kernelIN5flash19enable_sm80_to_sm89INS1_16FlashAttnFwdSm80INS1_25CollectiveMainloopFwdSm80ILi8ELi2ELb0EN4cute5tupleIJNS5_1CILi128EEENS7_ILi64EEENS7_ILi192EEEEEELi192ENS_6half_tEfNS_4arch4Sm80ELb0ELb1ELb1ELb1ELb1ELb0ELb1ELb1EEENS1_21CollectiveEpilogueFwdINS6_IJS8_SA_S9_EEENS6_IJNS7_ILi1EEESI_SI_EEESC_SE_Li256ELb1ELb1ELb1ELb0EEENS1_36VarlenDynamicPersistentTileSchedulerILi128ELi64ELi256ELi256ELb1ELb1ELb0ELb1ELb0ELb1EEEEEEEEEvNT_6ParamsE)
        /*056c*/ 	.word	0x00000010


	//----- nvinfo : EIATTR_REGCOUNT
	.align		4
.L_242:
        /*0570*/ 	.byte	0x04, 0x2f
        /*0572*/ 	.short	(.L_244 - .L_243)
	.align		4
.L_243:
        /*0574*/ 	.word	index@(_ZN7cutlass13device_kernelIN5flash19enable_sm80_to_sm89INS1_16FlashAttnFwdSm80INS1_25CollectiveMainloopFwdSm80ILi8ELi2ELb0EN4cute5tupleIJNS5_1CILi128EEENS7_ILi64EEENS7_ILi192EEEEEELi192ENS_6half_tEfNS_4arch4Sm80ELb0ELb1ELb1ELb0ELb1ELb0ELb1ELb1EEENS1_21CollectiveEpilogueFwdINS6_IJS8_SA_S9_EEENS6_IJNS7_ILi1EEESI_SI_EEESC_SE_Li256ELb0ELb1ELb1ELb0EEENS1_19SingleTileSchedulerILb0ELb1ELb1ELi128EEEEEEEEEvNT_6ParamsE)
        /*0578*/ 	.word	0x000000fa


	//----- nvinfo : EIATTR_FRAME_SIZE
	.align		4
.L_244:
        /*057c*/ 	.byte	0x04, 0x11
        /*057e*/ 	.short	(.L_246 - .L_245)
	.align		4
.L_245:
        /*0580*/ 	.word	index@(_ZN7cutlass13device_kernelIN5flash19enable_sm80_to_sm89INS1_16FlashAttnFwdSm80INS1_25CollectiveMainloopFwdSm80ILi8ELi2ELb0EN4cute5tupleIJNS5_1CILi128EEENS7_ILi64EEENS7_ILi192EEEEEELi192ENS_6half_tEfNS_4arch4Sm80ELb0ELb1ELb1ELb0ELb1ELb0ELb1ELb1EEENS1_21CollectiveEpilogueFwdINS6_IJS8_SA_S9_EEENS6_IJNS7_ILi1EEESI_SI_EEESC_SE_Li256ELb0ELb1ELb1ELb0EEENS1_19SingleTileSchedulerILb0ELb1ELb1ELi128EEEEEEEEEvNT_6ParamsE)
        /*0584*/ 	.word	0x00000000


	//----- nvinfo : EIATTR_REGCOUNT
	.align		4
.L_246:
        /*0588*/ 	.byte	0x04, 0x2f
        /*058a*/ 	.short	(.L_248 - .L_247)
	.align		4
.L_247:
        /*058c*/ 	.word	index@(_ZN7cutlass13device_kernelIN5flash19enable_sm80_to_sm89INS1_16FlashAttnFwdSm80INS1_25CollectiveMainloopFwdSm80ILi8ELi2ELb0EN4cute5tupleIJNS5_1CILi128EEENS7_ILi64EEENS7_ILi192EEEEEELi192ENS_6half_tEfNS_4arch4Sm80ELb0ELb0ELb1ELb1ELb1ELb1ELb1ELb1EEENS1_21CollectiveEpilogueFwdINS6_IJS8_SA_S9_EEENS6_IJNS7_ILi1EEESI_SI_EEESC_SE_Li256ELb1ELb1ELb1ELb0EEENS1_36VarlenDynamicPersistentTileSchedulerILi128ELi64ELi256ELi256ELb1ELb1ELb0ELb0ELb1ELb1EEEEEEEEEvNT_6ParamsE)
        /*0590*/ 	.word	0x000000ff


	//----- nvinfo : EIATTR_FRAME_SIZE
	.align		4
.L_248:
        /*0594*/ 	.byte	0x04, 0x11
        /*0596*/ 	.short	(.L_250 - .L_249)
	.align		4
.L_249:
        /*0598*/ 	.word	index@($__internal_33_$__cuda_sm70_votesync_ballot)
        /*059c*/ 	.word	0x00000000


	//----- nvinfo : EIATTR_FRAME_SIZE
	.align		4
.L_250:
        /*05a0*/ 	.byte	0x04, 0x11
        /*05a2*/ 	.short	(.L_252 - .L_251)
	.align		4
.L_251:
        /*05a4*/ 	.word	index@($__internal_32_$__cuda_sm70_shflsync_up_p)
        /*05a8*/ 	.word	0x00000000


	//----- nvinfo : EIATTR_FRAME_SIZE
	.align		4
.L_252:
        /*05ac*/ 	.byte	0x04, 0x11
        /*05ae*/ 	.short	(.L_254 - .L_253)
	.align		4
.L_253:
        /*05b0*/ 	.word	index@($__internal_31_$__cuda_sm70_shflsync_idx_p)
        /*05b4*/ 	.word	0x00000000


	//----- nvinfo : EIATTR_FRAME_SIZE
	.align		4
.L_254:
        /*05b8*/ 	.byte	0x04, 0x11
        /*05ba*/ 	.short	(.L_256 - .L_255)
	.align		4
.L_255:
        /*05bc*/ 	.word	index@($__internal_30_$__cuda_sm70_shflsync_bfly_p)
        /*05c0*/ 	.word	0x00000000


	//----- nvinfo : EIATTR_FRAME_SIZE
	.align		4
.L_256:
        /*05c4*/ 	.byte	0x04, 0x11
        /*05c6*/ 	.short	(.L_258 - .L_257)
	.align		4
.L_257:
        /*05c8*/ 	.word	index@(_ZN7cutlass13device_kernelIN5flash19enable_sm80_to_sm89INS1_16FlashAttnFwdSm80INS1_25CollectiveMainloopFwdSm80ILi8ELi2ELb0EN4cute5tupleIJNS5_1CILi128EEENS7_ILi64EEENS7_ILi192EEEEEELi192ENS_6half_tEfNS_4arch4Sm80ELb0ELb0ELb1ELb1ELb1ELb1ELb1ELb1EEENS1_21CollectiveEpilogueFwdINS6_IJS8_SA_S9_EEENS6_IJNS7_ILi1EEESI_SI_EEESC_SE_Li256ELb1ELb1ELb1ELb0EEENS1_36VarlenDynamicPersistentTileSchedulerILi128ELi64ELi256ELi256ELb1ELb1ELb0ELb0ELb1ELb1EEEEEEEEEvNT_6ParamsE)
        /*05cc*/ 	.word	0x00000050


	//----- nvinfo : EIATTR_REGCOUNT
	.align		4
.L_258:
        /*05d0*/ 	.byte	0x04, 0x2f
        /*05d2*/ 	.short	(.L_260 - .L_259)
	.align		4
.L_259:
        /*05d4*/ 	.word	index@(_ZN7cutlass13device_kernelIN5flash19enable_sm80_to_sm89INS1_16FlashAttnFwdSm80INS1_25CollectiveMainloopFwdSm80ILi8ELi2ELb0EN4cute5tupleIJNS5_1CILi128EEENS7_ILi64EEENS7_ILi192EEEEEELi192ENS_6half_tEfNS_4arch4Sm80ELb0ELb0ELb1ELb1ELb1ELb0ELb1ELb1EEENS1_21CollectiveEpilogueFwdINS6_IJS8_SA_S9_EEENS6_IJNS7_ILi1EEESI_SI_EEESC_SE_Li256ELb1ELb1ELb1ELb0EEENS1_36VarlenDynamicPersistentTileSchedulerILi128ELi64ELi256ELi256ELb1ELb1ELb0ELb0ELb1ELb1EEEEEEEEEvNT_6ParamsE)
        /*05d8*/ 	.word	0x000000ff


	//----- nvinfo : EIATTR_FRAME_SIZE
	.align		4
.L_260:
        /*05dc*/ 	.byte	0x04, 0x11
        /*05de*/ 	.short	(.L_262 - .L_261)
	.align		4
.L_261:
        /*05e0*/ 	.word	index@($__internal_29_$__cuda_sm70_votesync_ballot)
        /*05e4*/ 	.word	0x00000000


	//----- nvinfo : EIATTR_FRAME_SIZE
	.align		4
.L_262:
        /*05e8*/ 	.byte	0x04, 0x11
        /*05ea*/ 	.short	(.L_264 - .L_263)
	.align		4
.L_263:
        /*05ec*/ 	.word	index@($__internal_28_$__cuda_sm70_shflsync_up_p)
        /*05f0*/ 	.word	0x00000000


	//----- nvinfo : EIATTR_FRAME_SIZE
	.align		4
.L_264:
        /*05f4*/ 	.byte	0x04, 0x11
        /*05f6*/ 	.short	(.L_266 - .L_265)
	.align		4
.L_265:
        /*05f8*/ 	.word	index@($__internal_27_$__cuda_sm70_shflsync_idx_p)
        /*05fc*/ 	.word	0x00000000


	//----- nvinfo : EIATTR_FRAME_SIZE
	.align		4
.L_266:
        /*0600*/ 	.byte	0x04, 0x11
        /*0602*/ 	.short	(.L_268 - .L_267)
	.align		4
.L_267:
        /*0604*/ 	.word	index@($__internal_26_$__cuda_sm70_shflsync_bfly_p)
        /*0608*/ 	.word	0x00000000


	//----- nvinfo : EIATTR_FRAME_SIZE
	.align		4
.L_268:
        /*060c*/ 	.byte	0x04, 0x11
        /*060e*/ 	.short	(.L_270 - .L_269)
	.align		4
.L_269:
        /*0610*/ 	.word	index@(_ZN7cutlass13device_kernelIN5flash19enable_sm80_to_sm89INS1_16FlashAttnFwdSm80INS1_25CollectiveMainloopFwdSm80ILi8ELi2ELb0EN4cute5tupleIJNS5_1CILi128EEENS7_ILi64EEENS7_ILi192EEEEEELi192ENS_6half_tEfNS_4arch4Sm80ELb0ELb0ELb1ELb1ELb1ELb0ELb1ELb1EEENS1_21CollectiveEpilogueFwdINS6_IJS8_SA_S9_EEENS6_IJNS7_ILi1EEESI_SI_EEESC_SE_Li256ELb1ELb1ELb1ELb0EEENS1_36VarlenDynamicPersistentTileSchedulerILi128ELi64ELi256ELi256ELb1ELb1ELb0ELb0ELb1ELb1EEEEEEEEEvNT_6ParamsE)
        /*0614*/ 	.word	0x00000010


	//----- nvinfo : EIATTR_REGCOUNT
	.align		4
.L_270:
        /*0618*/ 	.byte	0x04, 0x2f
        /*061a*/ 	.short	(.L_272 - .L_271)
	.align		4
.L_271:
        /*061c*/ 	.word	index@(_ZN7cutlass13device_kernelIN5flash19enable_sm80_to_sm89INS1_16FlashAttnFwdSm80INS1_25CollectiveMainloopFwdSm80ILi8ELi2ELb0EN4cute5tupleIJNS5_1CILi128EEENS7_ILi64EEENS7_ILi192EEEEEELi192ENS_6half_tEfNS_4arch4Sm80ELb0ELb0ELb1ELb0ELb1ELb0ELb1ELb1EEENS1_21CollectiveEpilogueFwdINS6_IJS8_SA_S9_EEENS6_IJNS7_ILi1EEESI_SI_EEESC_SE_Li256ELb0ELb1ELb1ELb0EEENS1_19SingleTileSchedulerILb0ELb1ELb1ELi128EEEEEEEEEvNT_6ParamsE)
        /*0620*/ 	.word	0x000000f2


	//----- nvinfo : EIATTR_FRAME_SIZE
	.align		4
.L_272:
        /*0624*/ 	.byte	0x04, 0x11
        /*0626*/ 	.short	(.L_274 - .L_273)
	.align		4
.L_273:
        /*0628*/ 	.word	index@(_ZN7cutlass13device_kernelIN5flash19enable_sm80_to_sm89INS1_16FlashAttnFwdSm80INS1_25CollectiveMainloopFwdSm80ILi8ELi2ELb0EN4cute5tupleIJNS5_1CILi128EEENS7_ILi64EEENS7_ILi192EEEEEELi192ENS_6half_tEfNS_4arch4Sm80ELb0ELb0ELb1ELb0ELb1ELb0ELb1ELb1EEENS1_21CollectiveEpilogueFwdINS6_IJS8_SA_S9_EEENS6_IJNS7_ILi1EEESI_SI_EEESC_SE_Li256ELb0ELb1ELb1ELb0EEENS1_19SingleTileSchedulerILb0ELb1ELb1ELi128EEEEEEEEEvNT_6ParamsE)
        /*062c*/ 	.word	0x00000000


	//----- nvinfo : EIATTR_REGCOUNT
	.align		4
.L_274:
        /*0630*/ 	.byte	0x04, 0x2f
        /*0632*/ 	.short	(.L_276 - .L_275)
	.align		4
.L_275:
        /*0634*/ 	.word	index@(_ZN7cutlass13device_kernelIN5flash19enable_sm80_to_sm89INS1_16FlashAttnFwdSm80INS1_25CollectiveMainloopFwdSm80ILi8ELi1ELb0EN4cute5tupleIJNS5_1CILi128EEENS7_ILi64EEENS7_ILi192EEEEEELi192ENS_6half_tEfNS_4arch4Sm80ELb1ELb0ELb1ELb1ELb1ELb1ELb1ELb1EEENS1_21CollectiveEpilogueFwdINS6_IJS8_SA_S9_EEENS6_IJNS7_ILi1EEESI_SI_EEESC_SE_Li256ELb1ELb1ELb1ELb0EEENS1_36VarlenDynamicPersistentTileSchedulerILi128ELi64ELi256ELi256ELb1ELb1ELb0ELb1ELb1ELb1EEEEEEEEEvNT_6ParamsE)
        /*0638*/ 	.word	0x000000ff


	//----- nvinfo : EIATTR_FRAME_SIZE
	.align		4
.L_276:
        /*063c*/ 	.byte	0x04, 0x11
        /*063e*/ 	.short	(.L_278 - .L_277)
	.align		4
.L_277:
        /*0640*/ 	.word	index@($__internal_25_$__cuda_sm70_votesync_ballot)
        /*0644*/ 	.word	0x00000000


	//----- nvinfo : EIATTR_FRAME_SIZE
	.align		4
.L_278:
        /*0648*/ 	.byte	0x04, 0x11
        /*064a*/ 	.short	(.L_280 - .L_279)
	.align		4
.L_279:
        /*064c*/ 	.word	index@($__internal_24_$__cuda_sm70_shflsync_up_p)
        /*0650*/ 	.word	0x00000000


	//----- nvinfo : EIATTR_FRAME_SIZE
	.align		4
.L_280:
        /*0654*/ 	.byte	0x04, 0x11
        /*0656*/ 	.short	(.L_282 - .L_281)
	.align		4
.L_281:
        /*0658*/ 	.word	index@($__internal_23_$__cuda_sm70_shflsync_idx_p)
        /*065c*/ 	.word	0x00000000


	//----- nvinfo : EIATTR_FRAME_SIZE
	.align		4
.L_282:
        /*0660*/ 	.byte	0x04, 0x11
        /*0662*/ 	.short	(.L_284 - .L_283)
	.align		4
.L_283:
        /*0664*/ 	.word	index@($__internal_22_$__cuda_sm70_shflsync_bfly_p)
        /*0668*/ 	.word	0x00000000


	//----- nvinfo : EIATTR_FRAME_SIZE
	.align		4
.L_284:
        /*066c*/ 	.byte	0x04, 0x11
        /*066e*/ 	.short	(.L_286 - .L_285)
	.align		4
.L_285:
        /*0670*/ 	.word	index@(_ZN7cutlass13device_kernelIN5flash19enable_sm80_to_sm89INS1_16FlashAttnFwdSm80INS1_25CollectiveMainloopFwdSm80ILi8ELi1ELb0EN4cute5tupleIJNS5_1CILi128EEENS7_ILi64EEENS7_ILi192EEEEEELi192ENS_6half_tEfNS_4arch4Sm80ELb1ELb0ELb1ELb1ELb1ELb1ELb1ELb1EEENS1_21CollectiveEpilogueFwdINS6_IJS8_SA_S9_EEENS6_IJNS7_ILi1EEESI_SI_EEESC_SE_Li256ELb1ELb1ELb1ELb0EEENS1_36VarlenDynamicPersistentTileSchedulerILi128ELi64ELi256ELi256ELb1ELb1ELb0ELb1ELb1ELb1EEEEEEEEEvNT_6ParamsE)
        /*0674*/ 	.word	0x00000060


	//----- nvinfo : EIATTR_REGCOUNT
	.align		4
.L_286:
        /*0678*/ 	.byte	0x04, 0x2f
        /*067a*/ 	.short	(.L_288 - .L_287)
	.align		4
.L_287:
        /*067c*/ 	.word	index@(_ZN7cutlass13device_kernelIN5flash19enable_sm80_to_sm89INS1_16FlashAttnFwdSm80INS1_25CollectiveMainloopFwdSm80ILi8ELi1ELb0EN4cute5tupleIJNS5_1CILi128EEENS7_ILi64EEENS7_ILi192EEEEEELi192ENS_6half_tEfNS_4arch4Sm80ELb1ELb0ELb1ELb1ELb1ELb0ELb1ELb1EEENS1_21CollectiveEpilogueFwdINS6_IJS8_SA_S9_EEENS6_IJNS7_ILi1EEESI_SI_EEESC_SE_Li256ELb1ELb1ELb1ELb0EEENS1_36VarlenDynamicPersistentTileSchedulerILi128ELi64ELi256ELi256ELb1ELb1ELb0ELb1ELb1ELb1EEEEEEEEEvNT_6ParamsE)
        /*0680*/ 	.word	0x000000ff


	//----- nvinfo : EIATTR_FRAME_SIZE
	.align		4
.L_288:
        /*0684*/ 	.byte	0x04, 0x11
        /*0686*/ 	.short	(.L_290 - .L_289)
	.align		4
.L_289:
        /*0688*/ 	.word	index@($__internal_21_$__cuda_sm70_votesync_ballot)
        /*068c*/ 	.word	0x00000000


	//----- nvinfo : EIATTR_FRAME_SIZE
	.align		4
.L_290:
        /*0690*/ 	.byte	0x04, 0x11
        /*0692*/ 	.short	(.L_292 - .L_291)
	.align		4
.L_291:
        /*0694*/ 	.word	index@($__internal_20_$__cuda_sm70_shflsync_up_p)
        /*0698*/ 	.word	0x00000000


	//----- nvinfo : EIATTR_FRAME_SIZE
	.align		4
.L_292:
        /*069c*/ 	.byte	0x04, 0x11
        /*069e*/ 	.short	(.L_294 - .L_293)
	.align		4
.L_293:
        /*06a0*/ 	.word	index@($__internal_19_$__cuda_sm70_shflsync_idx_p)
        /*06a4*/ 	.word	0x00000000


	//----- nvinfo : EIATTR_FRAME_SIZE
	.align		4
.L_294:
        /*06a8*/ 	.byte	0x04, 0x11
        /*06aa*/ 	.short	(.L_296 - .L_295)
	.align		4
.L_295:
        /*06ac*/ 	.word	index@($__internal_18_$__cuda_sm70_shflsync_bfly_p)
        /*06b0*/ 	.word	0x00000000


	//----- nvinfo : EIATTR_FRAME_SIZE
	.align		4
.L_296:
        /*06b4*/ 	.byte	0x04, 0x11
        /*06b6*/ 	.short	(.L_298 - .L_297)
	.align		4
.L_297:
        /*06b8*/ 	.word	index@(_ZN7cutlass13device_kernelIN5flash19enable_sm80_to_sm89INS1_16FlashAttnFwdSm80INS1_25CollectiveMainloopFwdSm80ILi8ELi1ELb0EN4cute5tupleIJNS5_1CILi128EEENS7_ILi64EEENS7_ILi192EEEEEELi192ENS_6half_tEfNS_4arch4Sm80ELb1ELb0ELb1ELb1ELb1ELb0ELb1ELb1EEENS1_21CollectiveEpilogueFwdINS6_IJS8_SA_S9_EEENS6_IJNS7_ILi1EEESI_SI_EEESC_SE_Li256ELb1ELb1ELb1ELb0EEENS1_36VarlenDynamicPersistentTileSchedulerILi128ELi64ELi256ELi256ELb1ELb1ELb0ELb1ELb1ELb1EEEEEEEEEvNT_6ParamsE)
        /*06bc*/ 	.word	0x00000018


	//----- nvinfo : EIATTR_REGCOUNT
	.align		4
.L_298:
        /*06c0*/ 	.byte	0x04, 0x2f
        /*06c2*/ 	.short	(.L_300 - .L_299)
	.align		4
.L_299:
        /*06c4*/ 	.word	index@(_ZN7cutlass13device_kernelIN5flash19enable_sm80_to_sm89INS1_16FlashAttnFwdSm80INS1_25CollectiveMainloopFwdSm80ILi8ELi1ELb0EN4cute5tupleIJNS5_1CILi128EEENS7_ILi64EEENS7_ILi192EEEEEELi192ENS_6half_tEfNS_4arch4Sm80ELb1ELb0ELb1ELb0ELb1ELb0ELb1ELb1EEENS1_21CollectiveEpilogueFwdINS6_IJS8_SA_S9_EEENS6_IJNS7_ILi1EEESI_SI_EEESC_SE_Li256ELb0ELb1ELb1ELb0EEENS1_30DynamicPersistentTileSchedulerILi256ELi256ELb1ELb1ELb0EEEEEEEEEvNT_6ParamsE)
        /*06c8*/ 	.word	0x000000ff


	//----- nvinfo : EIATTR_FRAME_SIZE
	.align		4
.L_300:
        /*06cc*/ 	.byte	0x04, 0x11
        /*06ce*/ 	.short	(.L_302 - .L_301)
	.align		4
.L_301:
        /*06d0*/ 	.word	index@($__internal_17_$__cuda_sm70_shflsync_idx_p)
        /*06d4*/ 	.word	0x00000000


	//----- nvinfo : EIATTR_FRAME_SIZE
	.align		4
.L_302:
        /*06d8*/ 	.byte	0x04, 0x11
        /*06da*/ 	.short	(.L_304 - .L_303)
	.align		4
.L_303:
        /*06dc*/ 	.word	index@($__internal_16_$__cuda_sm70_shflsync_bfly_p)
        /*06e0*/ 	.word	0x00000000


	//----- nvinfo : EIATTR_FRAME_SIZE
	.align		4
.L_304:
        /*06e4*/ 	.byte	0x04, 0x11
        /*06e6*/ 	.short	(.L_306 - .L_305)
	.align		4
.L_305:
        /*06e8*/ 	.word	index@(_ZN7cutlass13device_kernelIN5flash19enable_sm80_to_sm89INS1_16FlashAttnFwdSm80INS1_25CollectiveMainloopFwdSm80ILi8ELi1ELb0EN4cute5tupleIJNS5_1CILi128EEENS7_ILi64EEENS7_ILi192EEEEEELi192ENS_6half_tEfNS_4arch4Sm80ELb1ELb0ELb1ELb0ELb1ELb0ELb1ELb1EEENS1_21CollectiveEpilogueFwdINS6_IJS8_SA_S9_EEENS6_IJNS7_ILi1EEESI_SI_EEESC_SE_Li256ELb0ELb1ELb1ELb0EEENS1_30DynamicPersistentTileSchedulerILi256ELi256ELb1ELb1ELb0EEEEEEEEEvNT_6ParamsE)
        /*06ec*/ 	.word	0x00000010


	//----- nvinfo : EIATTR_REGCOUNT
	.align		4
.L_306:
        /*06f0*/ 	.byte	0x04, 0x2f
        /*06f2*/ 	.short	(.L_308 - .L_307)
	.align		4
.L_307:
        /*06f4*/ 	.word	index@(_ZN7cutlass13device_kernelIN5flash19enable_sm80_to_sm89INS1_16FlashAttnFwdSm80INS1_25CollectiveMainloopFwdSm80ILi8ELi1ELb0EN4cute5tupleIJNS5_1CILi128EEENS7_ILi64EEENS7_ILi192EEEEEELi192ENS_6half_tEfNS_4arch4Sm80ELb0ELb1ELb1ELb1ELb1ELb1ELb1ELb1EEENS1_21CollectiveEpilogueFwdINS6_IJS8_SA_S9_EEENS6_IJNS7_ILi1EEESI_SI_EEESC_SE_Li256ELb1ELb1ELb1ELb0EEENS1_36VarlenDynamicPersistentTileSchedulerILi128ELi64ELi256ELi256ELb1ELb1ELb0ELb1ELb0ELb1EEEEEEEEEvNT_6ParamsE)
        /*06f8*/ 	.word	0x000000ff


	//----- nvinfo : EIATTR_FRAME_SIZE
	.align		4
.L_308:
        /*06fc*/ 	.byte	0x04, 0x11
        /*06fe*/ 	.short	(.L_310 - .L_309)
	.align		4
.L_309:
        /*0700*/ 	.word	index@($__internal_15_$__cuda_sm70_votesync_ballot)
        /*0704*/ 	.word	0x00000000


	//----- nvinfo : EIATTR_FRAME_SIZE
	.align		4
.L_310:
        /*0708*/ 	.byte	0x04, 0x11
        /*070a*/ 	.short	(.L_312 - .L_311)
	.align		4
.L_311:
        /*070c*/ 	.word	index@($__internal_14_$__cuda_sm70_shflsync_up_p)
        /*0710*/ 	.word	0x00000000


	//----- nvinfo : EIATTR_FRAME_SIZE
	.align		4
.L_312:
        /*0714*/ 	.byte	0x04, 0x11
        /*0716*/ 	.short	(.L_314 - .L_313)
	.align		4
.L_313:
        /*0718*/ 	.word	index@($__internal_13_$__cuda_sm70_shflsync_idx_p)
        /*071c*/ 	.word	0x00000000


	//----- nvinfo : EIATTR_FRAME_SIZE
	.align		4
.L_314:
        /*0720*/ 	.byte	0x04, 0x11
        /*0722*/ 	.short	(.L_316 - .L_315)
	.align		4
.L_315:
        /*0724*/ 	.word	index@($__internal_12_$__cuda_sm70_shflsync_bfly_p)
        /*0728*/ 	.word	0x00000000


	//----- nvinfo : EIATTR_FRAME_SIZE
	.align		4
.L_316:
        /*072c*/ 	.byte	0x04, 0x11
        /*072e*/ 	.short	(.L_318 - .L_317)
	.align		4
.L_317:
        /*0730*/ 	.word	index@(_ZN7cutlass13device_kernelIN5flash19enable_sm80_to_sm89INS1_16FlashAttnFwdSm80INS1_25CollectiveMainloopFwdSm80ILi8ELi1ELb0EN4cute5tupleIJNS5_1CILi128EEENS7_ILi64EEENS7_ILi192EEEEEELi192ENS_6half_tEfNS_4arch4Sm80ELb0ELb1ELb1ELb1ELb1ELb1ELb1ELb1EEENS1_21CollectiveEpilogueFwdINS6_IJS8_SA_S9_EEENS6_IJNS7_ILi1EEESI_SI_EEESC_SE_Li256ELb1ELb1ELb1ELb0EEENS1_36VarlenDynamicPersistentTileSchedulerILi128ELi64ELi256ELi256ELb1ELb1ELb0ELb1ELb0ELb1EEEEEEEEEvNT_6ParamsE)
        /*0734*/ 	.word	0x00000050


	//----- nvinfo : EIATTR_REGCOUNT
	.align		4
.L_318:
        /*0738*/ 	.byte	0x04, 0x2f
        /*073a*/ 	.short	(.L_320 - .L_319)
	.align		4
.L_319:
        /*073c*/ 	.word	index@(_ZN7cutlass13device_kernelIN5flash19enable_sm80_to_sm89INS1_16FlashAttnFwdSm80INS1_25CollectiveMainloopFwdSm80ILi8ELi1ELb0EN4cute5tupleIJNS5_1CILi128EEENS7_ILi64EEENS7_ILi192EEEEEELi192ENS_6half_tEfNS_4arch4Sm80ELb0ELb1ELb1ELb1ELb1ELb0ELb1ELb1EEENS1_21CollectiveEpilogueFwdINS6_IJS8_SA_S9_EEENS6_IJNS7_ILi1EEESI_SI_EEESC_SE_Li256ELb1ELb1ELb1ELb0EEENS1_36VarlenDynamicPersistentTileSchedulerILi128ELi64ELi256ELi256ELb1ELb1ELb0ELb1ELb0ELb1EEEEEEEEEvNT_6ParamsE)
        /*0740*/ 	.word	0x000000ff


	//----- nvinfo : EIATTR_FRAME_SIZE
	.align		4
.L_320:
        /*0744*/ 	.byte	0x04, 0x11
        /*0746*/ 	.short	(.L_322 - .L_321)
	.align		4
.L_321:
        /*0748*/ 	.word	index@($__internal_11_$__cuda_sm70_votesync_ballot)
        /*074c*/ 	.word	0x00000000


	//----- nvinfo : EIATTR_FRAME_SIZE
	.align		4
.L_322:
        /*0750*/ 	.byte	0x04, 0x11
        /*0752*/ 	.short	(.L_324 - .L_323)
	.align		4
.L_323:
        /*0754*/ 	.word	index@($__internal_10_$__cuda_sm70_shflsync_up_p)
        /*0758*/ 	.word	0x00000000


	//----- nvinfo : EIATTR_FRAME_SIZE
	.align		4
.L_324:
        /*075c*/ 	.byte	0x04, 0x11
        /*075e*/ 	.short	(.L_326 - .L_325)
	.align		4
.L_325:
        /*0760*/ 	.word	index@($__internal_9_$__cuda_sm70_shflsync_idx_p)
        /*0764*/ 	.word	0x00000000


	//----- nvinfo : EIATTR_FRAME_SIZE
	.align		4
.L_326:
        /*0768*/ 	.byte	0x04, 0x11
        /*076a*/ 	.short	(.L_328 - .L_327)
	.align		4
.L_327:
        /*076c*/ 	.word	index@($__internal_8_$__cuda_sm70_shflsync_bfly_p)
        /*0770*/ 	.word	0x00000000


	//----- nvinfo : EIATTR_FRAME_SIZE
	.align		4
.L_328:
        /*0774*/ 	.byte	0x04, 0x11
        /*0776*/ 	.short	(.L_330 - .L_329)
	.align		4
.L_329:
        /*0778*/ 	.word	index@(_ZN7cutlass13device_kernelIN5flash19enable_sm80_to_sm89INS1_16FlashAttnFwdSm80INS1_25CollectiveMainloopFwdSm80ILi8ELi1ELb0EN4cute5tupleIJNS5_1CILi128EEENS7_ILi64EEENS7_ILi192EEEEEELi192ENS_6half_tEfNS_4arch4Sm80ELb0ELb1ELb1ELb1ELb1ELb0ELb1ELb1EEENS1_21CollectiveEpilogueFwdINS6_IJS8_SA_S9_EEENS6_IJNS7_ILi1EEESI_SI_EEESC_SE_Li256ELb1ELb1ELb1ELb0EEENS1_36VarlenDynamicPersistentTileSchedulerILi128ELi64ELi256ELi256ELb1ELb1ELb0ELb1ELb0ELb1EEEEEEEEEvNT_6ParamsE)
        /*077c*/ 	.word	0x00000018


	//----- nvinfo : EIATTR_REGCOUNT
	.align		4
.L_330:
        /*0780*/ 	.byte	0x04, 0x2f
        /*0782*/ 	.short	(.L_332 - .L_331)
	.align		4
.L_331:
        /*0784*/ 	.word	index@(_ZN7cutlass13device_kernelIN5flash19enable_sm80_to_sm89INS1_16FlashAttnFwdSm80INS1_25CollectiveMainloopFwdSm80ILi8ELi1ELb0EN4cute5tupleIJNS5_1CILi128EEENS7_ILi64EEENS7_ILi192EEEEEELi192ENS_6half_tEfNS_4arch4Sm80ELb0ELb1ELb1ELb0ELb1ELb0ELb1ELb1EEENS1_21CollectiveEpilogueFwdINS6_IJS8_SA_S9_EEENS6_IJNS7_ILi1EEESI_SI_EEESC_SE_Li256ELb0ELb1ELb1ELb0EEENS1_19SingleTileSchedulerILb0ELb1ELb1ELi128EEEEEEEEEvNT_6ParamsE)
        /*0788*/ 	.word	0x000000ff


	//----- nvinfo : EIATTR_FRAME_SIZE
	.align		4
.L_332:
        /*078c*/ 	.byte	0x04, 0x11
        /*078e*/ 	.short	(.L_334 - .L_333)
	.align		4
.L_333:
        /*0790*/ 	.word	index@(_ZN7cutlass13device_kernelIN5flash19enable_sm80_to_sm89INS1_16FlashAttnFwdSm80INS1_25CollectiveMainloopFwdSm80ILi8ELi1ELb0EN4cute5tupleIJNS5_1CILi128EEENS7_ILi64EEENS7_ILi192EEEEEELi192ENS_6half_tEfNS_4arch4Sm80ELb0ELb1ELb1ELb0ELb1ELb0ELb1ELb1EEENS1_21CollectiveEpilogueFwdINS6_IJS8_SA_S9_EEENS6_IJNS7_ILi1EEESI_SI_EEESC_SE_Li256ELb0ELb1ELb1ELb0EEENS1_19SingleTileSchedulerILb0ELb1ELb1ELi128EEEEEEEEEvNT_6ParamsE)
        /*0794*/ 	.word	0x00000000


	//----- nvinfo : EIATTR_REGCOUNT
	.align		4
.L_334:
        /*0798*/ 	.byte	0x04, 0x2f
        /*079a*/ 	.short	(.L_336 - .L_335)
	.align		4
.L_335:
        /*079c*/ 	.word	index@(_ZN7cutlass13device_kernelIN5flash19enable_sm80_to_sm89INS1_16FlashAttnFwdSm80INS1_25CollectiveMainloopFwdSm80ILi8ELi1ELb0EN4cute5tupleIJNS5_1CILi128EEENS7_ILi64EEENS7_ILi192EEEEEELi192ENS_6half_tEfNS_4arch4Sm80ELb0ELb0ELb1ELb1ELb1ELb1ELb1ELb1EEENS1_21CollectiveEpilogueFwdINS6_IJS8_SA_S9_EEENS6_IJNS7_ILi1EEESI_SI_EEESC_SE_Li256ELb1ELb1ELb1ELb0EEENS1_36VarlenDynamicPersistentTileSchedulerILi128ELi64ELi256ELi256ELb1ELb1ELb0ELb0ELb1ELb1EEEEEEEEEvNT_6ParamsE)
        /*07a0*/ 	.word	0x000000ff


	//----- nvinfo : EIATTR_FRAME_SIZE
	.align		4
.L_336:
        /*07a4*/ 	.byte	0x04, 0x11
        /*07a6*/ 	.short	(.L_338 - .L_337)
	.align		4
.L_337:
        /*07a8*/ 	.word	index@($__internal_7_$__cuda_sm70_votesync_ballot)
        /*07ac*/ 	.word	0x00000000


	//----- nvinfo : EIATTR_FRAME_SIZE
	.align		4
.L_338:
        /*07b0*/ 	.byte	0x04, 0x11
        /*07b2*/ 	.short	(.L_340 - .L_339)
	.align		4
.L_339:
        /*07b4*/ 	.word	index@($__internal_6_$__cuda_sm70_shflsync_up_p)
        /*07b8*/ 	.word	0x00000000


	//----- nvinfo : EIATTR_FRAME_SIZE
	.align		4
.L_340:
        /*07bc*/ 	.byte	0x04, 0x11
        /*07be*/ 	.short	(.L_342 - .L_341)
	.align		4
.L_341:
        /*07c0*/ 	.word	index@($__internal_5_$__cuda_sm70_shflsync_idx_p)
        /*07c4*/ 	.word	0x00000000


	//----- nvinfo : EIATTR_FRAME_SIZE
	.align		4
.L_342:
        /*07c8*/ 	.byte	0x04, 0x11
        /*07ca*/ 	.short	(.L_344 - .L_343)
	.align		4
.L_343:
        /*07cc*/ 	.word	index@($__internal_4_$__cuda_sm70_shflsync_bfly_p)
        /*07d0*/ 	.word	0x00000000


	//----- nvinfo : EIATTR_FRAME_SIZE
	.align		4
.L_344:
        /*07d4*/ 	.byte	0x04, 0x11
        /*07d6*/ 	.short	(.L_346 - .L_345)
	.align		4
.L_345:
        /*07d8*/ 	.word	index@(_ZN7cutlass13device_kernelIN5flash19enable_sm80_to_sm89INS1_16FlashAttnFwdSm80INS1_25CollectiveMainloopFwdSm80ILi8ELi1ELb0EN4cute5tupleIJNS5_1CILi128EEENS7_ILi64EEENS7_ILi192EEEEEELi192ENS_6half_tEfNS_4arch4Sm80ELb0ELb0ELb1ELb1ELb1ELb1ELb1ELb1EEENS1_21CollectiveEpilogueFwdINS6_IJS8_SA_S9_EEENS6_IJNS7_ILi1EEESI_SI_EEESC_SE_Li256ELb1ELb1ELb1ELb0EEENS1_36VarlenDynamicPersistentTileSchedulerILi128ELi64ELi256ELi256ELb1ELb1ELb0ELb0ELb1ELb1EEEEEEEEEvNT_6ParamsE)
        /*07dc*/ 	.word	0x00000060


	//----- nvinfo : EIATTR_REGCOUNT
	.align		4
.L_346:
        /*07e0*/ 	.byte	0x04, 0x2f
        /*07e2*/ 	.short	(.L_348 - .L_347)
	.align		4
.L_347:
        /*07e4*/ 	.word	index@(_ZN7cutlass13device_kernelIN5flash19enable_sm80_to_sm89INS1_16FlashAttnFwdSm80INS1_25CollectiveMainloopFwdSm80ILi8ELi1ELb0EN4cute5tupleIJNS5_1CILi128EEENS7_ILi64EEENS7_ILi192EEEEEELi192ENS_6half_tEfNS_4arch4Sm80ELb0ELb0ELb1ELb1ELb1ELb0ELb1ELb1EEENS1_21CollectiveEpilogueFwdINS6_IJS8_SA_S9_EEENS6_IJNS7_ILi1EEESI_SI_EEESC_SE_Li256ELb1ELb1ELb1ELb0EEENS1_36VarlenDynamicPersistentTileSchedulerILi128ELi64ELi256ELi256ELb1ELb1ELb0ELb0ELb1ELb1EEEEEEEEEvNT_6ParamsE)
        /*07e8*/ 	.word	0x000000ff


	//----- nvinfo : EIATTR_FRAME_SIZE
	.align		4
.L_348:
        /*07ec*/ 	.byte	0x04, 0x11
        /*07ee*/ 	.short	(.L_350 - .L_349)
	.align		4
.L_349:
        /*07f0*/ 	.word	index@($__internal_3_$__cuda_sm70_votesync_ballot)
        /*07f4*/ 	.word	0x00000000


	//----- nvinfo : EIATTR_FRAME_SIZE
	.align		4
.L_350:
        /*07f8*/ 	.byte	0x04, 0x11
        /*07fa*/ 	.short	(.L_352 - .L_351)
	.align		4
.L_351:
        /*07fc*/ 	.word	index@($__internal_2_$__cuda_sm70_shflsync_up_p)
        /*0800*/ 	.word	0x00000000


	//----- nvinfo : EIATTR_FRAME_SIZE
	.align		4
.L_352:
        /*0804*/ 	.byte	0x04, 0x11
        /*0806*/ 	.short	(.L_354 - .L_353)
	.align		4
.L_353:
        /*0808*/ 	.word	index@($__internal_1_$__cuda_sm70_shflsync_idx_p)
        /*080c*/ 	.word	0x00000000


	//----- nvinfo : EIATTR_FRAME_SIZE
	.align		4
.L_354:
        /*0810*/ 	.byte	0x04, 0x11
        /*0812*/ 	.short	(.L_356 - .L_355)
	.align		4
.L_355:
        /*0814*/ 	.word	index@($__internal_0_$__cuda_sm70_shflsync_bfly_p)
        /*0818*/ 	.word	0x00000000


	//----- nvinfo : EIATTR_FRAME_SIZE
	.align		4
.L_356:
        /*081c*/ 	.byte	0x04, 0x11
        /*081e*/ 	.short	(.L_358 - .L_357)
	.align		4
.L_357:
        /*0820*/ 	.word	index@(_ZN7cutlass13device_kernelIN5flash19enable_sm80_to_sm89INS1_16FlashAttnFwdSm80INS1_25CollectiveMainloopFwdSm80ILi8ELi1ELb0EN4cute5tupleIJNS5_1CILi128EEENS7_ILi64EEENS7_ILi192EEEEEELi192ENS_6half_tEfNS_4arch4Sm80ELb0ELb0ELb1ELb1ELb1ELb0ELb1ELb1EEENS1_21CollectiveEpilogueFwdINS6_IJS8_SA_S9_EEENS6_IJNS7_ILi1EEESI_SI_EEESC_SE_Li256ELb1ELb1ELb1ELb0EEENS1_36VarlenDynamicPersistentTileSchedulerILi128ELi64ELi256ELi256ELb1ELb1ELb0ELb0ELb1ELb1EEEEEEEEEvNT_6ParamsE)
        /*0824*/ 	.word	0x00000010


	//----- nvinfo : EIATTR_REGCOUNT
	.align		4
.L_358:
        /*0828*/ 	.byte	0x04, 0x2f
        /*082a*/ 	.short	(.L_360 - .L_359)
	.align		4
.L_359:
        /*082c*/ 	.word	index@(_ZN7cutlass13device_kernelIN5flash19enable_sm80_to_sm89INS1_16FlashAttnFwdSm80INS1_25CollectiveMainloopFwdSm80ILi8ELi1ELb0EN4cute5tupleIJNS5_1CILi128EEENS7_ILi64EEENS7_ILi192EEEEEELi192ENS_6half_tEfNS_4arch4Sm80ELb0ELb0ELb1ELb0ELb1ELb0ELb1ELb1EEENS1_21CollectiveEpilogueFwdINS6_IJS8_SA_S9_EEENS6_IJNS7_ILi1EEESI_SI_EEESC_SE_Li256ELb0ELb1ELb1ELb0EEENS1_19SingleTileSchedulerILb0ELb1ELb1ELi128EEEEEEEEEvNT_6ParamsE)
        /*0830*/ 	.word	0x000000fc


	//----- nvinfo : EIATTR_FRAME_SIZE
	.align		4
.L_360:
        /*0834*/ 	.byte	0x04, 0x11
        /*0836*/ 	.short	(.L_362 - .L_361)
	.align		4
.L_361:
        /*0838*/ 	.word	index@(_ZN7cutlass13device_kernelIN5flash19enable_sm80_to_sm89INS1_16FlashAttnFwdSm80INS1_25CollectiveMainloopFwdSm80ILi8ELi1ELb0EN4cute5tupleIJNS5_1CILi128EEENS7_ILi64EEENS7_ILi192EEEEEELi192ENS_6half_tEfNS_4arch4Sm80ELb0ELb0ELb1ELb0ELb1ELb0ELb1ELb1EEENS1_21CollectiveEpilogueFwdINS6_IJS8_SA_S9_EEENS6_IJNS7_ILi1EEESI_SI_EEESC_SE_Li256ELb0ELb1ELb1ELb0EEENS1_19SingleTileSchedulerILb0ELb1ELb1ELi128EEEEEEEEEvNT_6ParamsE)
        /*083c*/ 	.word	0x00000000


	//----- nvinfo : EIATTR_MIN_STACK_SIZE
	.align		4
.L_362:
        /*0840*/ 	.byte	0x04, 0x12
        /*0842*/ 	.short	(.L_364 - .L_363)
	.align		4
.L_363:
        /*0844*/ 	.word	index@(_ZN7cutlass13device_kernelIN5flash19enable_sm80_to_sm89INS1_16FlashAttnFwdSm80INS1_25CollectiveMainloopFwdSm80ILi8ELi1ELb0EN4cute5tupleIJNS5_1CILi128EEENS7_ILi64EEENS7_ILi192EEEEEELi192ENS_6half_tEfNS_4arch4Sm80ELb0ELb0ELb1ELb0ELb1ELb0ELb1ELb1EEENS1_21CollectiveEpilogueFwdINS6_IJS8_SA_S9_EEENS6_IJNS7_ILi1EEESI_SI_EEESC_SE_Li256ELb0ELb1ELb1ELb0EEENS1_19SingleTileSchedulerILb0ELb1ELb1ELi128EEEEEEEEEvNT_6ParamsE)
        /*0848*/ 	.word	0x00000000


	//----- nvinfo : EIATTR_MIN_STACK_SIZE
	.align		4
.L_364:
        /*084c*/ 	.byte	0x04, 0x12
        /*084e*/ 	.short	(.L_366 - .L_365)
	.align		4
.L_365:
        /*0850*/ 	.word	index@(_ZN7cutlass13device_kernelIN5flash19enable_sm80_to_sm89INS1_16FlashAttnFwdSm80INS1_25CollectiveMainloopFwdSm80ILi8ELi1ELb0EN4cute5tupleIJNS5_1CILi128EEENS7_ILi64EEENS7_ILi192EEEEEELi192ENS_6half_tEfNS_4arch4Sm80ELb0ELb0ELb1ELb1ELb1ELb0ELb1ELb1EEENS1_21CollectiveEpilogueFwdINS6_IJS8_SA_S9_EEENS6_IJNS7_ILi1EEESI_SI_EEESC_SE_Li256ELb1ELb1ELb1ELb0EEENS1_36VarlenDynamicPersistentTileSchedulerILi128ELi64ELi256ELi256ELb1ELb1ELb0ELb0ELb1ELb1EEEEEEEEEvNT_6ParamsE)
        /*0854*/ 	.word	0x00000010


	//----- nvinfo : EIATTR_MIN_STACK_SIZE
	.align		4
.L_366:
        /*0858*/ 	.byte	0x04, 0x12
        /*085a*/ 	.short	(.L_368 - .L_367)
	.align		4
.L_367:
        /*085c*/ 	.word	index@(_ZN7cutlass13device_kernelIN5flash19enable_sm80_to_sm89INS1_16FlashAttnFwdSm80INS1_25CollectiveMainloopFwdSm80ILi8ELi1ELb0EN4cute5tupleIJNS5_1CILi128EEENS7_ILi64EEENS7_ILi192EEEEEELi192ENS_6half_tEfNS_4arch4Sm80ELb0ELb0ELb1ELb1ELb1ELb1ELb1ELb1EEENS1_21CollectiveEpilogueFwdINS6_IJS8_SA_S9_EEENS6_IJNS7_ILi1EEESI_SI_EEESC_SE_Li256ELb1ELb1ELb1ELb0EEENS1_36VarlenDynamicPersistentTileSchedulerILi128ELi64ELi256ELi256ELb1ELb1ELb0ELb0ELb1ELb1EEEEEEEEEvNT_6ParamsE)
        /*0860*/ 	.word	0x00000060


	//----- nvinfo : EIATTR_MIN_STACK_SIZE
	.align		4
.L_368:
        /*0864*/ 	.byte	0x04, 0x12
        /*0866*/ 	.short	(.L_370 - .L_369)
	.align		4
.L_369:
        /*0868*/ 	.word	index@(_ZN7cutlass13device_kernelIN5flash19enable_sm80_to_sm89INS1_16FlashAttnFwdSm80INS1_25CollectiveMainloopFwdSm80ILi8ELi1ELb0EN4cute5tupleIJNS5_1CILi128EEENS7_ILi64EEENS7_ILi192EEEEEELi192ENS_6half_tEfNS_4arch4Sm80ELb0ELb1ELb1ELb0ELb1ELb0ELb1ELb1EEENS1_21CollectiveEpilogueFwdINS6_IJS8_SA_S9_EEENS6_IJNS7_ILi1EEESI_SI_EEESC_SE_Li256ELb0ELb1ELb1ELb0EEENS1_19SingleTileSchedulerILb0ELb1ELb1ELi128EEEEEEEEEvNT_6ParamsE)
        /*086c*/ 	.word	0x00000000


	//----- nvinfo : EIATTR_MIN_STACK_SIZE
	.align		4
.L_370:
        /*0870*/ 	.byte	0x04, 0x12
        /*0872*/ 	.short	(.L_372 - .L_371)
	.align		4
.L_371:
        /*0874*/ 	.word	index@(_ZN7cutlass13device_kernelIN5flash19enable_sm80_to_sm89INS1_16FlashAttnFwdSm80INS1_25CollectiveMainloopFwdSm80ILi8ELi1ELb0EN4cute5tupleIJNS5_1CILi128EEENS7_ILi64EEENS7_ILi192EEEEEELi192ENS_6half_tEfNS_4arch4Sm80ELb0ELb1ELb1ELb1ELb1ELb0ELb1ELb1EEENS1_21CollectiveEpilogueFwdINS6_IJS8_SA_S9_EEENS6_IJNS7_ILi1EEESI_SI_EEESC_SE_Li256ELb1ELb1ELb1ELb0EEENS1_36VarlenDynamicPersistentTileSchedulerILi128ELi64ELi256ELi256ELb1ELb1ELb0ELb1ELb0ELb1EEEEEEEEEvNT_6ParamsE)
        /*0878*/ 	.word	0x00000018


	//----- nvinfo : EIATTR_MIN_STACK_SIZE
	.align		4
.L_372:
        /*087c*/ 	.byte	0x04, 0x12
        /*087e*/ 	.short	(.L_374 - .L_373)
	.align		4
.L_373:
        /*0880*/ 	.word	index@(_ZN7cutlass13device_kernelIN5flash19enable_sm80_to_sm89INS1_16FlashAttnFwdSm80INS1_25CollectiveMainloopFwdSm80ILi8ELi1ELb0EN4cute5tupleIJNS5_1CILi128EEENS7_ILi64EEENS7_ILi192EEEEEELi192ENS_6half_tEfNS_4arch4Sm80ELb0ELb1ELb1ELb1ELb1ELb1ELb1ELb1EEENS1_21CollectiveEpilogueFwdINS6_IJS8_SA_S9_EEENS6_IJNS7_ILi1EEESI_SI_EEESC_SE_Li256ELb1ELb1ELb1ELb0EEENS1_36VarlenDynamicPersistentTileSchedulerILi128ELi64ELi256ELi256ELb1ELb1ELb0ELb1ELb0ELb1EEEEEEEEEvNT_6ParamsE)
        /*0884*/ 	.word	0x00000050


	//----- nvinfo : EIATTR_MIN_STACK_SIZE
	.align		4
.L_374:
        /*0888*/ 	.byte	0x04, 0x12
        /*088a*/ 	.short	(.L_376 - .L_375)
	.align		4
.L_375:
        /*088c*/ 	.word	index@(_ZN7cutlass13device_kernelIN5flash19enable_sm80_to_sm89INS1_16FlashAttnFwdSm80INS1_25CollectiveMainloopFwdSm80ILi8ELi1ELb0EN4cute5tupleIJNS5_1CILi128EEENS7_ILi64EEENS7_ILi192EEEEEELi192ENS_6half_tEfNS_4arch4Sm80ELb1ELb0ELb1ELb0ELb1ELb0ELb1ELb1EEENS1_21CollectiveEpilogueFwdINS6_IJS8_SA_S9_EEENS6_IJNS7_ILi1EEESI_SI_EEESC_SE_Li256ELb0ELb1ELb1ELb0EEENS1_30DynamicPersistentTileSchedulerILi256ELi256ELb1ELb1ELb0EEEEEEEEEvNT_6ParamsE)
        /*0890*/ 	.word	0x00000010


	//----- nvinfo : EIATTR_MIN_STACK_SIZE
	.align		4
.L_376:
        /*0894*/ 	.byte	0x04, 0x12
        /*0896*/ 	.short	(.L_378 - .L_377)
	.align		4
.L_377:
        /*0898*/ 	.word	index@(_ZN7cutlass13device_kernelIN5flash19enable_sm80_to_sm89INS1_16FlashAttnFwdSm80INS1_25CollectiveMainloopFwdSm80ILi8ELi1ELb0EN4cute5tupleIJNS5_1CILi128EEENS7_ILi64EEENS7_ILi192EEEEEELi192ENS_6half_tEfNS_4arch4Sm80ELb1ELb0ELb1ELb1ELb1ELb0ELb1ELb1EEENS1_21CollectiveEpilogueFwdINS6_IJS8_SA_S9_EEENS6_IJNS7_ILi1EEESI_SI_EEESC_SE_Li256ELb1ELb1ELb1ELb0EEENS1_36VarlenDynamicPersistentTileSchedulerILi128ELi64ELi256ELi256ELb1ELb1ELb0ELb1ELb1ELb1EEEEEEEEEvNT_6ParamsE)
        /*089c*/ 	.word	0x00000018


	//----- nvinfo : EIATTR_MIN_STACK_SIZE
	.align		4
.L_378:
        /*08a0*/ 	.byte	0x04, 0x12
        /*08a2*/ 	.short	(.L_380 - .L_379)
	.align		4
.L_379:
        /*08a4*/ 	.word	index@(_ZN7cutlass13device_kernelIN5flash19enable_sm80_to_sm89INS1_16FlashAttnFwdSm80INS1_25CollectiveMainloopFwdSm80ILi8ELi1ELb0EN4cute5tupleIJNS5_1CILi128EEENS7_ILi64EEENS7_ILi192EEEEEELi192ENS_6half_tEfNS_4arch4Sm80ELb1ELb0ELb1ELb1ELb1ELb1ELb1ELb1EEENS1_21CollectiveEpilogueFwdINS6_IJS8_SA_S9_EEENS6_IJNS7_ILi1EEESI_SI_EEESC_SE_Li256ELb1ELb1ELb1ELb0EEENS1_36VarlenDynamicPersistentTileSchedulerILi128ELi64ELi256ELi256ELb1ELb1ELb0ELb1ELb1ELb1EEEEEEEEEvNT_6ParamsE)
        /*08a8*/ 	.word	0x00000060


	//----- nvinfo : EIATTR_MIN_STACK_SIZE
	.align		4
.L_380:
        /*08ac*/ 	.byte	0x04, 0x12
        /*08ae*/ 	.short	(.L_382 - .L_381)
	.align		4
.L_381:
        /*08b0*/ 	.word	index@(_ZN7cutlass13device_kernelIN5flash19enable_sm80_to_sm89INS1_16FlashAttnFwdSm80INS1_25CollectiveMainloopFwdSm80ILi8ELi2ELb0EN4cute5tupleIJNS5_1CILi128EEENS7_ILi64EEENS7_ILi192EEEEEELi192ENS_6half_tEfNS_4arch4Sm80ELb0ELb0ELb1ELb0ELb1ELb0ELb1ELb1EEENS1_21CollectiveEpilogueFwdINS6_IJS8_SA_S9_EEENS6_IJNS7_ILi1EEESI_SI_EEESC_SE_Li256ELb0ELb1ELb1ELb0EEENS1_19SingleTileSchedulerILb0ELb1ELb1ELi128EEEEEEEEEvNT_6ParamsE)
        /*08b4*/ 	.word	0x00000000


	//----- nvinfo : EIATTR_MIN_STACK_SIZE
	.align		4
.L_382:
        /*08b8*/ 	.byte	0x04, 0x12
        /*08ba*/ 	.short	(.L_384 - .L_383)
	.align		4
.L_383:
        /*08bc*/ 	.word	index@(_ZN7cutlass13device_kernelIN5flash19enable_sm80_to_sm89INS1_16FlashAttnFwdSm80INS1_25CollectiveMainloopFwdSm80ILi8ELi2ELb0EN4cute5tupleIJNS5_1CILi128EEENS7_ILi64EEENS7_ILi192EEEEEELi192ENS_6half_tEfNS_4arch4Sm80ELb0ELb0ELb1ELb1ELb1ELb0ELb1ELb1EEENS1_21CollectiveEpilogueFwdINS6_IJS8_SA_S9_EEENS6_IJNS7_ILi1EEESI_SI_EEESC_SE_Li256ELb1ELb1ELb1ELb0EEENS1_36VarlenDynamicPersistentTileSchedulerILi128ELi64ELi256ELi256ELb1ELb1ELb0ELb0ELb1ELb1EEEEEEEEEvNT_6ParamsE)
        /*08c0*/ 	.word	0x00000010


	//----- nvinfo : EIATTR_MIN_STACK_SIZE
	.align		4
.L_384:
        /*08c4*/ 	.byte	0x04, 0x12
        /*08c6*/ 	.short	(.L_386 - .L_385)
	.align		4
.L_385:
        /*08c8*/ 	.word	index@(_ZN7cutlass13device_kernelIN5flash19enable_sm80_to_sm89INS1_16FlashAttnFwdSm80INS1_25CollectiveMainloopFwdSm80ILi8ELi2ELb0EN4cute5tupleIJNS5_1CILi128EEENS7_ILi64EEENS7_ILi192EEEEEELi192ENS_6half_tEfNS_4arch4Sm80ELb0ELb0ELb1ELb1ELb1ELb1ELb1ELb1EEENS1_21CollectiveEpilogueFwdINS6_IJS8_SA_S9_EEENS6_IJNS7_ILi1EEESI_SI_EEESC_SE_Li256ELb1ELb1ELb1ELb0EEENS1_36VarlenDynamicPersistentTileSchedulerILi128ELi64ELi256ELi256ELb1ELb1ELb0ELb0ELb1ELb1EEEEEEEEEvNT_6ParamsE)
        /*08cc*/ 	.word	0x00000050


	//----- nvinfo : EIATTR_MIN_STACK_SIZE
	.align		4
.L_386:
        /*08d0*/ 	.byte	0x04, 0x12
        /*08d2*/ 	.short	(.L_388 - .L_387)
	.align		4
.L_387:
        /*08d4*/ 	.word	index@(_ZN7cutlass13device_kernelIN5flash19enable_sm80_to_sm89INS1_16FlashAttnFwdSm80INS1_25CollectiveMainloopFwdSm80ILi8ELi2ELb0EN4cute5tupleIJNS5_1CILi128EEENS7_ILi64EEENS7_ILi192EEEEEELi192ENS_6half_tEfNS_4arch4Sm80ELb0ELb1ELb1ELb0ELb1ELb0ELb1ELb1EEENS1_21CollectiveEpilogueFwdINS6_IJS8_SA_S9_EEENS6_IJNS7_ILi1EEESI_SI_EEESC_SE_Li256ELb0ELb1ELb1ELb0EEENS1_19SingleTileSchedulerILb0ELb1ELb1ELi128EEEEEEEEEvNT_6ParamsE)
        /*08d8*/ 	.word	0x00000000


	//----- nvinfo : EIATTR_MIN_STACK_SIZE
	.align		4
.L_388:
        /*08dc*/ 	.byte	0x04, 0x12
        /*08de*/ 	.short	(.L_390 - .L_389)
	.align		4
.L_389:
        /*08e0*/ 	.word	index@(_ZN7cutlass13device_kernelIN5flash19enable_sm80_to_sm89INS1_16FlashAttnFwdSm80INS1_25CollectiveMainloopFwdSm80ILi8ELi2ELb0EN4cute5tupleIJNS5_1CILi128EEENS7_ILi64EEENS7_ILi192EEEEEELi192ENS_6half_tEfNS_4arch4Sm80ELb0ELb1ELb1ELb1ELb1ELb0ELb1ELb1EEENS1_21CollectiveEpilogueFwdINS6_IJS8_SA_S9_EEENS6_IJNS7_ILi1EEESI_SI_EEESC_SE_Li256ELb1ELb1ELb1ELb0EEENS1_36VarlenDynamicPersistentTileSchedulerILi128ELi64ELi256ELi256ELb1ELb1ELb0ELb1ELb0ELb1EEEEEEEEEvNT_6ParamsE)
        /*08e4*/ 	.word	0x00000010


	//----- nvinfo : EIATTR_MIN_STACK_SIZE
	.align		4
.L_390:
        /*08e8*/ 	.byte	0x04, 0x12
        /*08ea*/ 	.short	(.L_392 - .L_391)
	.align		4
.L_391:
        /*08ec*/ 	.word	index@(_ZN7cutlass13device_kernelIN5flash19enable_sm80_to_sm89INS1_16FlashAttnFwdSm80INS1_25CollectiveMainloopFwdSm80ILi8ELi2ELb0EN4cute5tupleIJNS5_1CILi128EEENS7_ILi64EEENS7_ILi192EEEEEELi192ENS_6half_tEfNS_4arch4Sm80ELb0ELb1ELb1ELb1ELb1ELb1ELb1ELb1EEENS1_21CollectiveEpilogueFwdINS6_IJS8_SA_S9_EEENS6_IJNS7_ILi1EEESI_SI_EEESC_SE_Li256ELb1ELb1ELb1ELb0EEENS1_36VarlenDynamicPersistentTileSchedulerILi128ELi64ELi256ELi256ELb1ELb1ELb0ELb1ELb0ELb1EEEEEEEEEvNT_6ParamsE)
        /*08f0*/ 	.word	0x00000038


	//----- nvinfo : EIATTR_MIN_STACK_SIZE
	.align		4
.L_392:
        /*08f4*/ 	.byte	0x04, 0x12
        /*08f6*/ 	.short	(.L_394 - .L_393)
	.align		4
.L_393:
        /*08f8*/ 	.word	index@(_ZN7cutlass13device_kernelIN5flash19enable_sm80_to_sm89INS1_16FlashAttnFwdSm80INS1_25CollectiveMainloopFwdSm80ILi8ELi2ELb0EN4cute5tupleIJNS5_1CILi128EEENS7_ILi64EEENS7_ILi192EEEEEELi192ENS_6half_tEfNS_4arch4Sm80ELb1ELb0ELb1ELb0ELb1ELb0ELb1ELb1EEENS1_21CollectiveEpilogueFwdINS6_IJS8_SA_S9_EEENS6_IJNS7_ILi1EEESI_SI_EEESC_SE_Li256ELb0ELb1ELb1ELb0EEENS1_30DynamicPersistentTileSchedulerILi256ELi256ELb1ELb1ELb0EEEEEEEEEvNT_6ParamsE)
        /*08fc*/ 	.word	0x00000010


	//----- nvinfo : EIATTR_MIN_STACK_SIZE
	.align		4
.L_394:
        /*0900*/ 	.byte	0x04, 0x12
        /*0902*/ 	.short	(.L_396 - .L_395)
	.align		4
.L_395:
        /*0904*/ 	.word	index@(_ZN7cutlass13device_kernelIN5flash19enable_sm80_to_sm89INS1_16FlashAttnFwdSm80INS1_25CollectiveMainloopFwdSm80ILi8ELi2ELb0EN4cute5tupleIJNS5_1CILi128EEENS7_ILi64EEENS7_ILi192EEEEEELi192ENS_6half_tEfNS_4arch4Sm80ELb1ELb0ELb1ELb1ELb1ELb0ELb1ELb1EEENS1_21CollectiveEpilogueFwdINS6_IJS8_SA_S9_EEENS6_IJNS7_ILi1EEESI_SI_EEESC_SE_Li256ELb1ELb1ELb1ELb0EEENS1_36VarlenDynamicPersistentTileSchedulerILi128ELi64ELi256ELi256ELb1ELb1ELb0ELb1ELb1ELb1EEEEEEEEEvNT_6ParamsE)
        /*0908*/ 	.word	0x00000020


	//----- nvinfo : EIATTR_MIN_STACK_SIZE
	.align		4
.L_396:
        /*090c*/ 	.byte	0x04, 0x12
        /*090e*/ 	.short	(.L_398 - .L_397)
	.align		4
.L_397:
        /*0910*/ 	.word	index@(_ZN7cutlass13device_kernelIN5flash19enable_sm80_to_sm89INS1_16FlashAttnFwdSm80INS1_25CollectiveMainloopFwdSm80ILi8ELi2ELb0EN4cute5tupleIJNS5_1CILi128EEENS7_ILi64EEENS7_ILi192EEEEEELi192ENS_6half_tEfNS_4arch4Sm80ELb1ELb0ELb1ELb1ELb1ELb1ELb1ELb1EEENS1_21CollectiveEpilogueFwdINS6_IJS8_SA_S9_EEENS6_IJNS7_ILi1EEESI_SI_EEESC_SE_Li256ELb1ELb1ELb1ELb0EEENS1_36VarlenDynamicPersistentTileSchedulerILi128ELi64ELi256ELi256ELb1ELb1ELb0ELb1ELb1ELb1EEEEEEEEEvNT_6ParamsE)
        /*0914*/ 	.word	0x00000070


	//----- nvinfo : EIATTR_MIN_STACK_SIZE
	.align		4
.L_398:
        /*0918*/ 	.byte	0x04, 0x12
        /*091a*/ 	.short	(.L_400 - .L_399)
	.align		4
.L_399:
        /*091c*/ 	.word	index@(_ZN7cutlass13device_kernelIN5flash19enable_sm80_to_sm89INS1_16FlashAttnFwdSm80INS1_25CollectiveMainloopFwdSm80ILi8ELi1ELb0EN4cute5tupleIJNS5_1CILi128EEENS7_ILi64EEENS7_ILi192EEEEEELi192ENS_6half_tEfNS_4arch4Sm80ELb0ELb0ELb0ELb0ELb1ELb0ELb1ELb1EEENS1_21CollectiveEpilogueFwdINS6_IJS8_SA_S9_EEENS6_IJNS7_ILi1EEESI_SI_EEESC_SE_Li256ELb0ELb1ELb1ELb0EEENS1_19SingleTileSchedulerILb0ELb1ELb1ELi128EEEEEEEEEvNT_6ParamsE)
        /*0920*/ 	.word	0x00000000


	//----- nvinfo : EIATTR_MIN_STACK_SIZE
	.align		4
.L_400:
        /*0924*/ 	.byte	0x04, 0x12
        /*0926*/ 	.short	(.L_402 - .L_401)
	.align		4
.L_401:
        /*0928*/ 	.word	index@(_ZN7cutlass13device_kernelIN5flash19enable_sm80_to_sm89INS1_16FlashAttnFwdSm80INS1_25CollectiveMainloopFwdSm80ILi8ELi1ELb0EN4cute5tupleIJNS5_1CILi128EEENS7_ILi64EEENS7_ILi192EEEEEELi192ENS_6half_tEfNS_4arch4Sm80ELb0ELb0ELb0ELb1ELb1ELb0ELb1ELb1EEENS1_21CollectiveEpilogueFwdINS6_IJS8_SA_S9_EEENS6_IJNS7_ILi1EEESI_SI_EEESC_SE_Li256ELb1ELb1ELb1ELb0EEENS1_36VarlenDynamicPersistentTileSchedulerILi128ELi64ELi256ELi256ELb1ELb1ELb0ELb0ELb1ELb1EEEEEEEEEvNT_6ParamsE)
        /*092c*/ 	.word	0x00000018


	//----- nvinfo : EIATTR_MIN_STACK_SIZE
	.align		4
.L_402:
        /*0930*/ 	.byte	0x04, 0x12
        /*0932*/ 	.short	(.L_404 - .L_403)
	.align		4
.L_403:
        /*0934*/ 	.word	index@(_ZN7cutlass13device_kernelIN5flash19enable_sm80_to_sm89INS1_16FlashAttnFwdSm80INS1_25CollectiveMainloopFwdSm80ILi8ELi1ELb0EN4cute5tupleIJNS5_1CILi128EEENS7_ILi64EEENS7_ILi192EEEEEELi192ENS_6half_tEfNS_4arch4Sm80ELb0ELb0ELb0ELb1ELb1ELb1ELb1ELb1EEENS1_21CollectiveEpilogueFwdINS6_IJS8_SA_S9_EEENS6_IJNS7_ILi1EEESI_SI_EEESC_SE_Li256ELb1ELb1ELb1ELb0EEENS1_36VarlenDynamicPersistentTileSchedulerILi128ELi64ELi256ELi256ELb1ELb1ELb0ELb0ELb1ELb1EEEEEEEEEvNT_6ParamsE)
        /*0938*/ 	.word	0x00000060


	//----- nvinfo : EIATTR_MIN_STACK_SIZE
	.align		4
.L_404:
        /*093c*/ 	.byte	0x04, 0x12
        /*093e*/ 	.short	(.L_406 - .L_405)
	.align		4
.L_405:
        /*0940*/ 	.word	index@(_ZN7cutlass13device_kernelIN5flash19enable_sm80_to_sm89INS1_16FlashAttnFwdSm80INS1_25CollectiveMainloopFwdSm80ILi8ELi1ELb0EN4cute5tupleIJNS5_1CILi128EEENS7_ILi64EEENS7_ILi192EEEEEELi192ENS_6half_tEfNS_4arch4Sm80ELb0ELb1ELb0ELb0ELb1ELb0ELb1ELb1EEENS1_21CollectiveEpilogueFwdINS6_IJS8_SA_S9_EEENS6_IJNS7_ILi1EEESI_SI_EEESC_SE_Li256ELb0ELb1ELb1ELb0EEENS1_19SingleTileSchedulerILb0ELb1ELb1ELi128EEEEEEEEEvNT_6ParamsE)
        /*0944*/ 	.word	0x00000000


	//----- nvinfo : EIATTR_MIN_STACK_SIZE
	.align		4
.L_406:
        /*0948*/ 	.byte	0x04, 0x12
        /*094a*/ 	.short	(.L_408 - .L_407)
	.align		4
.L_407:
        /*094c*/ 	.word	index@(_ZN7cutlass13device_kernelIN5flash19enable_sm80_to_sm89INS1_16FlashAttnFwdSm80INS1_25CollectiveMainloopFwdSm80ILi8ELi1ELb0EN4cute5tupleIJNS5_1CILi128EEENS7_ILi64EEENS7_ILi192EEEEEELi192ENS_6half_tEfNS_4arch4Sm80ELb0ELb1ELb0ELb1ELb1ELb0ELb1ELb1EEENS1_21CollectiveEpilogueFwdINS6_IJS8_SA_S9_EEENS6_IJNS7_ILi1EEESI_SI_EEESC_SE_Li256ELb1ELb1ELb1ELb0EEENS1_36VarlenDynamicPersistentTileSchedulerILi128ELi64ELi256ELi256ELb1ELb1ELb0ELb1ELb0ELb1EEEEEEEEEvNT_6ParamsE)
        /*0950*/ 	.word	0x00000018


	//----- nvinfo : EIATTR_MIN_STACK_SIZE
	.align		4
.L_408:
        /*0954*/ 	.byte	0x04, 0x12
        /*0956*/ 	.short	(.L_410 - .L_409)
	.align		4
.L_409:
        /*0958*/ 	.word	index@(_ZN7cutlass13device_kernelIN5flash19enable_sm80_to_sm89INS1_16FlashAttnFwdSm80INS1_25CollectiveMainloopFwdSm80ILi8ELi1ELb0EN4cute5tupleIJNS5_1CILi128EEENS7_ILi64EEENS7_ILi192EEEEEELi192ENS_6half_tEfNS_4arch4Sm80ELb0ELb1ELb0ELb1ELb1ELb1ELb1ELb1EEENS1_21CollectiveEpilogueFwdINS6_IJS8_SA_S9_EEENS6_IJNS7_ILi1EEESI_SI_EEESC_SE_Li256ELb1ELb1ELb1ELb0EEENS1_36VarlenDynamicPersistentTileSchedulerILi128ELi64ELi256ELi256ELb1ELb1ELb0ELb1ELb0ELb1EEEEEEEEEvNT_6ParamsE)
        /*095c*/ 	.word	0x00000058


	//----- nvinfo : EIATTR_MIN_STACK_SIZE
	.align		4
.L_410:
        /*0960*/ 	.byte	0x04, 0x12
        /*0962*/ 	.short	(.L_412 - .L_411)
	.align		4
.L_411:
        /*0964*/ 	.word	index@(_ZN7cutlass13device_kernelIN5flash19enable_sm80_to_sm89INS1_16FlashAttnFwdSm80INS1_25CollectiveMainloopFwdSm80ILi8ELi1ELb0EN4cute5tupleIJNS5_1CILi128EEENS7_ILi64EEENS7_ILi192EEEEEELi192ENS_6half_tEfNS_4arch4Sm80ELb1ELb0ELb0ELb0ELb1ELb0ELb1ELb1EEENS1_21CollectiveEpilogueFwdINS6_IJS8_SA_S9_EEENS6_IJNS7_ILi1EEESI_SI_EEESC_SE_Li256ELb0ELb1ELb1ELb0EEENS1_30DynamicPersistentTileSchedulerILi256ELi256ELb1ELb1ELb0EEEEEEEEEvNT_6ParamsE)
        /*0968*/ 	.word	0x00000010


	//----- nvinfo : EIATTR_MIN_STACK_SIZE
	.align		4
.L_412:
        /*096c*/ 	.byte	0x04, 0x12
        /*096e*/ 	.short	(.L_414 - .L_413)
	.align		4
.L_413:
        /*0970*/ 	.word	index@(_ZN7cutlass13device_kernelIN5flash19enable_sm80_to_sm89INS1_16FlashAttnFwdSm80INS1_25CollectiveMainloopFwdSm80ILi8ELi1ELb0EN4cute5tupleIJNS5_1CILi128EEENS7_ILi64EEENS7_ILi192EEEEEELi192ENS_6half_tEfNS_4arch4Sm80ELb1ELb0ELb0ELb1ELb1ELb0ELb1ELb1EEENS1_21CollectiveEpilogueFwdINS6_IJS8_SA_S9_EEENS6_IJNS7_ILi1EEESI_SI_EEESC_SE_Li256ELb1ELb1ELb1ELb0EEENS1_36VarlenDynamicPersistentTileSchedulerILi128ELi64ELi256ELi256ELb1ELb1ELb0ELb1ELb1ELb1EEEEEEEEEvNT_6ParamsE)
        /*0974*/ 	.word	0x00000018


	//----- nvinfo : EIATTR_MIN_STACK_SIZE
	.align		4
.L_414:
        /*0978*/ 	.byte	0x04, 0x12
        /*097a*/ 	.short	(.L_416 - .L_415)
	.align		4
.L_415:
        /*097c*/ 	.word	index@(_ZN7cutlass13device_kernelIN5flash19enable_sm80_to_sm89INS1_16FlashAttnFwdSm80INS1_25CollectiveMainloopFwdSm80ILi8ELi1ELb0EN4cute5tupleIJNS5_1CILi128EEENS7_ILi64EEENS7_ILi192EEEEEELi192ENS_6half_tEfNS_4arch4Sm80ELb1ELb0ELb0ELb1ELb1ELb1ELb1ELb1EEENS1_21CollectiveEpilogueFwdINS6_IJS8_SA_S9_EEENS6_IJNS7_ILi1EEESI_SI_EEESC_SE_Li256ELb1ELb1ELb1ELb0EEENS1_36VarlenDynamicPersistentTileSchedulerILi128ELi64ELi256ELi256ELb1ELb1ELb0ELb1ELb1ELb1EEEEEEEEEvNT_6ParamsE)
        /*0980*/ 	.word	0x00000060


	//----- nvinfo : EIATTR_MIN_STACK_SIZE
	.align		4
.L_416:
        /*0984*/ 	.byte	0x04, 0x12
        /*0986*/ 	.short	(.L_418 - .L_417)
	.align		4
.L_417:
        /*0988*/ 	.word	index@(_ZN7cutlass13device_kernelIN5flash19enable_sm80_to_sm89INS1_16FlashAttnFwdSm80INS1_25CollectiveMainloopFwdSm80ILi8ELi2ELb0EN4cute5tupleIJNS5_1CILi128EEENS7_ILi64EEENS7_ILi192EEEEEELi192ENS_6half_tEfNS_4arch4Sm80ELb0ELb0ELb0ELb0ELb1ELb0ELb1ELb1EEENS1_21CollectiveEpilogueFwdINS6_IJS8_SA_S9_EEENS6_IJNS7_ILi1EEESI_SI_EEESC_SE_Li256ELb0ELb1ELb1ELb0EEENS1_19SingleTileSchedulerILb0ELb1ELb1ELi128EEEEEEEEEvNT_6ParamsE)
        /*098c*/ 	.word	0x00000000


	//----- nvinfo : EIATTR_MIN_STACK_SIZE
	.align		4
.L_418:
        /*0990*/ 	.byte	0x04, 0x12
        /*0992*/ 	.short	(.L_420 - .L_419)
	.align		4
.L_419:
        /*0994*/ 	.word	index@(_ZN7cutlass13device_kernelIN5flash19enable_sm80_to_sm89INS1_16FlashAttnFwdSm80INS1_25CollectiveMainloopFwdSm80ILi8ELi2ELb0EN4cute5tupleIJNS5_1CILi128EEENS7_ILi64EEENS7_ILi192EEEEEELi192ENS_6half_tEfNS_4arch4Sm80ELb0ELb0ELb0ELb1ELb1ELb0ELb1ELb1EEENS1_21CollectiveEpilogueFwdINS6_IJS8_SA_S9_EEENS6_IJNS7_ILi1EEESI_SI_EEESC_SE_Li256ELb1ELb1ELb1ELb0EEENS1_36VarlenDynamicPersistentTileSchedulerILi128ELi64ELi256ELi256ELb1ELb1ELb0ELb0ELb1ELb1EEEEEEEEEvNT_6ParamsE)
        /*0998*/ 	.word	0x00000010


	//----- nvinfo : EIATTR_MIN_STACK_SIZE
	.align		4
.L_420:
        /*099c*/ 	.byte	0x04, 0x12
        /*099e*/ 	.short	(.L_422 - .L_421)
	.align		4
.L_421:
        /*09a0*/ 	.word	index@(_ZN7cutlass13device_kernelIN5flash19enable_sm80_to_sm89INS1_16FlashAttnFwdSm80INS1_25CollectiveMainloopFwdSm80ILi8ELi2ELb0EN4cute5tupleIJNS5_1CILi128EEENS7_ILi64EEENS7_ILi192EEEEEELi192ENS_6half_tEfNS_4arch4Sm80ELb0ELb0ELb0ELb1ELb1ELb1ELb1ELb1EEENS1_21CollectiveEpilogueFwdINS6_IJS8_SA_S9_EEENS6_IJNS7_ILi1EEESI_SI_EEESC_SE_Li256ELb1ELb1ELb1ELb0EEENS1_36VarlenDynamicPersistentTileSchedulerILi128ELi64ELi256ELi256ELb1ELb1ELb0ELb0ELb1ELb1EEEEEEEEEvNT_6ParamsE)
        /*09a4*/ 	.word	0x00000050


	//----- nvinfo : EIATTR_MIN_STACK_SIZE
	.align		4
.L_422:
        /*09a8*/ 	.byte	0x04, 0x12
        /*09aa*/ 	.short	(.L_424 - .L_423)
	.align		4
.L_423:
        /*09ac*/ 	.word	index@(_ZN7cutlass13device_kernelIN5flash19enable_sm80_to_sm89INS1_16FlashAttnFwdSm80INS1_25CollectiveMainloopFwdSm80ILi8ELi2ELb0EN4cute5tupleIJNS5_1CILi128EEENS7_ILi64EEENS7_ILi192EEEEEELi192ENS_6half_tEfNS_4arch4Sm80ELb0ELb1ELb0ELb0ELb1ELb0ELb1ELb1EEENS1_21CollectiveEpilogueFwdINS6_IJS8_SA_S9_EEENS6_IJNS7_ILi1EEESI_SI_EEESC_SE_Li256ELb0ELb1ELb1ELb0EEENS1_19SingleTileSchedulerILb0ELb1ELb1ELi128EEEEEEEEEvNT_6ParamsE)
        /*09b0*/ 	.word	0x00000000


	//----- nvinfo : EIATTR_MIN_STACK_SIZE
	.align		4
.L_424:
        /*09b4*/ 	.byte	0x04, 0x12
        /*09b6*/ 	.short	(.L_426 - .L_425)
	.align		4
.L_425:
        /*09b8*/ 	.word	index@(_ZN7cutlass13device_kernelIN5flash19enable_sm80_to_sm89INS1_16FlashAttnFwdSm80INS1_25CollectiveMainloopFwdSm80ILi8ELi2ELb0EN4cute5tupleIJNS5_1CILi128EEENS7_ILi64EEENS7_ILi192EEEEEELi192ENS_6half_tEfNS_4arch4Sm80ELb0ELb1ELb0ELb1ELb1ELb0ELb1ELb1EEENS1_21CollectiveEpilogueFwdINS6_IJS8_SA_S9_EEENS6_IJNS7_ILi1EEESI_SI_EEESC_SE_Li256ELb1ELb1ELb1ELb0EEENS1_36VarlenDynamicPersistentTileSchedulerILi128ELi64ELi256ELi256ELb1ELb1ELb0ELb1ELb0ELb1EEEEEEEEEvNT_6ParamsE)
        /*09bc*/ 	.word	0x00000010


	//----- nvinfo : EIATTR_MIN_STACK_SIZE
	.align		4
.L_426:
        /*09c0*/ 	.byte	0x04, 0x12
        /*09c2*/ 	.short	(.L_428 - .L_427)
	.align		4
.L_427:
        /*09c4*/ 	.word	index@(_ZN7cutlass13device_kernelIN5flash19enable_sm80_to_sm89INS1_16FlashAttnFwdSm80INS1_25CollectiveMainloopFwdSm80ILi8ELi2ELb0EN4cute5tupleIJNS5_1CILi128EEENS7_ILi64EEENS7_ILi192EEEEEELi192ENS_6half_tEfNS_4arch4Sm80ELb0ELb1ELb0ELb1ELb1ELb1ELb1ELb1EEENS1_21CollectiveEpilogueFwdINS6_IJS8_SA_S9_EEENS6_IJNS7_ILi1EEESI_SI_EEESC_SE_Li256ELb1ELb1ELb1ELb0EEENS1_36VarlenDynamicPersistentTileSchedulerILi128ELi64ELi256ELi256ELb1ELb1ELb0ELb1ELb0ELb1EEEEEEEEEvNT_6ParamsE)
        /*09c8*/ 	.word	0x00000038


	//----- nvinfo : EIATTR_MIN_STACK_SIZE
	.align		4
.L_428:
        /*09cc*/ 	.byte	0x04, 0x12
        /*09ce*/ 	.short	(.L_430 - .L_429)
	.align		4
.L_429:
        /*09d0*/ 	.word	index@(_ZN7cutlass13device_kernelIN5flash19enable_sm80_to_sm89INS1_16FlashAttnFwdSm80INS1_25CollectiveMainloopFwdSm80ILi8ELi2ELb0EN4cute5tupleIJNS5_1CILi128EEENS7_ILi64EEENS7_ILi192EEEEEELi192ENS_6half_tEfNS_4arch4Sm80ELb1ELb0ELb0ELb0ELb1ELb0ELb1ELb1EEENS1_21CollectiveEpilogueFwdINS6_IJS8_SA_S9_EEENS6_IJNS7_ILi1EEESI_SI_EEESC_SE_Li256ELb0ELb1ELb1ELb0EEENS1_30DynamicPersistentTileSchedulerILi256ELi256ELb1ELb1ELb0EEEEEEEEEvNT_6ParamsE)
        /*09d4*/ 	.word	0x00000010


	//----- nvinfo : EIATTR_MIN_STACK_SIZE
	.align		4
.L_430:
        /*09d8*/ 	.byte	0x04, 0x12
        /*09da*/ 	.short	(.L_432 - .L_431)
	.align		4
.L_431:
        /*09dc*/ 	.word	index@(_ZN7cutlass13device_kernelIN5flash19enable_sm80_to_sm89INS1_16FlashAttnFwdSm80INS1_25CollectiveMainloopFwdSm80ILi8ELi2ELb0EN4cute5tupleIJNS5_1CILi128EEENS7_ILi64EEENS7_ILi192EEEEEELi192ENS_6half_tEfNS_4arch4Sm80ELb1ELb0ELb0ELb1ELb1ELb0ELb1ELb1EEENS1_21CollectiveEpilogueFwdINS6_IJS8_SA_S9_EEENS6_IJNS7_ILi1EEESI_SI_EEESC_SE_Li256ELb1ELb1ELb1ELb0EEENS1_36VarlenDynamicPersistentTileSchedulerILi128ELi64ELi256ELi256ELb1ELb1ELb0ELb1ELb1ELb1EEEEEEEEEvNT_6ParamsE)
        /*09e0*/ 	.word	0x00000020


	//----- nvinfo : EIATTR_MIN_STACK_SIZE
	.align		4
.L_432:
        /*09e4*/ 	.byte	0x04, 0x12
        /*09e6*/ 	.short	(.L_434 - .L_433)
	.align		4
.L_433:
        /*09e8*/ 	.word	index@(_ZN7cutlass13device_kernelIN5flash19enable_sm80_to_sm89INS1_16FlashAttnFwdSm80INS1_25CollectiveMainloopFwdSm80ILi8ELi2ELb0EN4cute5tupleIJNS5_1CILi128EEENS7_ILi64EEENS7_ILi192EEEEEELi192ENS_6half_tEfNS_4arch4Sm80ELb1ELb0ELb0ELb1ELb1ELb1ELb1ELb1EEENS1_21CollectiveEpilogueFwdINS6_IJS8_SA_S9_EEENS6_IJNS7_ILi1EEESI_SI_EEESC_SE_Li256ELb1ELb1ELb1ELb0EEENS1_36VarlenDynamicPersistentTileSchedulerILi128ELi64ELi256ELi256ELb1ELb1ELb0ELb1ELb1ELb1EEEEEEEEEvNT_6ParamsE)
        /*09ec*/ 	.word	0x00000070
.L_434:


//--------------------- .nv.info._ZN7cutlass13device_kernelIN5flash19enable_sm80_to_sm89INS1_16FlashAttnFwdSm80INS1_25CollectiveMainloopFwdSm80ILi8ELi1ELb0EN4cute5tupleIJNS5_1CILi128EEENS7_ILi64EEENS7_ILi192EEEEEELi192ENS_6half_tEfNS_4arch4Sm80ELb0ELb0ELb1ELb0ELb1ELb0ELb1ELb1EEENS1_21CollectiveEpilogueFwdINS6_IJS8_SA_S9_EEENS6_IJNS7_ILi1EEESI_SI_EEESC_SE_Li256ELb0ELb1ELb1ELb0EEENS1_19SingleTileSchedulerILb0ELb1ELb1ELi128EEEEEEEEEvNT_6ParamsE --------------------------
	.section	.nv.info._ZN7cutlass13device_kernelIN5flash19enable_sm80_to_sm89INS1_16FlashAttnFwdSm80INS1_25CollectiveMainloopFwdSm80ILi8ELi1ELb0EN4cute5tupleIJNS5_1CILi128EEENS7_ILi64EEENS7_ILi192EEEEEELi192ENS_6half_tEfNS_4arch4Sm80ELb0ELb0ELb1ELb0ELb1ELb0ELb1ELb1EEENS1_21CollectiveEpilogueFwdINS6_IJS8_SA_S9_EEENS6_IJNS7_ILi1EEESI_SI_EEESC_SE_Li256ELb0ELb1ELb1ELb0EEENS1_19SingleTileSchedulerILb0ELb1ELb1ELi128EEEEEEEEEvNT_6ParamsE,"",@"SHT_CUDA_INFO"
	.sectionflags	@""
	.align	4


	//----- nvinfo : EIATTR_CUDA_API_VERSION
	.align		4
        /*0000*/ 	.byte	0x04, 0x37
        /*0002*/ 	.short	(.L_436 - .L_435)
.L_435:
        /*0004*/ 	.word	0x00000082


	//----- nvinfo : EIATTR_SW2861232_WAR
	.align		4
.L_436:
        /*0008*/ 	.byte	0x01, 0x35
	.zero		2


	//----- nvinfo : EIATTR_PARAM_CBANK
	.align		4
        /*000c*/ 	.byte	0x04, 0x0a
        /*000e*/ 	.short	(.L_438 - .L_437)
	.align		4
.L_437:
        /*0010*/ 	.word	index@(.nv.constant0._ZN7cutlass13device_kernelIN5flash19enable_sm80_to_sm89INS1_16FlashAttnFwdSm80INS1_25CollectiveMainloopFwdSm80ILi8ELi1ELb0EN4cute5tupleIJNS5_1CILi128EEENS7_ILi64EEENS7_ILi192EEEEEELi192ENS_6half_tEfNS_4arch4Sm80ELb0ELb0ELb1ELb0ELb1ELb0ELb1ELb1EEENS1_21CollectiveEpilogueFwdINS6_IJS8_SA_S9_EEENS6_IJNS7_ILi1EEESI_SI_EEESC_SE_Li256ELb0ELb1ELb1ELb0EEENS1_19SingleTileSchedulerILb0ELb1ELb1ELi128EEEEEEEEEvNT_6ParamsE)
        /*0014*/ 	.short	0x0160
        /*0016*/ 	.short	0x0418


	//----- nvinfo : EIATTR_CBANK_PARAM_SIZE
	.align		4
.L_438:
        /*0018*/ 	.byte	0x03, 0x19
        /*001a*/ 	.short	0x0418


	//----- nvinfo : EIATTR_KPARAM_INFO
	.align		4
        /*001c*/ 	.byte	0x04, 0x17
        /*001e*/ 	.short	(.L_440 - .L_439)
.L_439:
        /*0020*/ 	.word	0x00000000
        /*0024*/ 	.short	0x0000
        /*0026*/ 	.short	0x0000
        /*0028*/ 	.byte	0x00, 0xf0, 0x61, 0x10


	//----- nvinfo : EIATTR_MAXREG_COUNT
	.align		4
.L_440:
        /*002c*/ 	.byte	0x03, 0x1b
        /*002e*/ 	.short	0x00ff


	//----- nvinfo : EIATTR_NUM_BARRIERS
	.align		4
        /*0030*/ 	.byte	0x02, 0x4c
        /*0032*/ 	.byte	0x02
	.zero		1


	//----- nvinfo : EIATTR_MERCURY_ISA_VERSION
	.align		4
        /*0034*/ 	.byte	0x03, 0x5f
        /*0036*/ 	.short	0x0000


	//----- nvinfo : EIATTR_COOP_GROUP_MASK_REGIDS
	.align		4
        /*0038*/ 	.byte	0x04, 0x29
        /*003a*/ 	.short	(.L_442 - .L_441)


	//   ....[0]....
.L_441:
        /*003c*/ 	.word	0xffffffff


	//   ....[1]....
        /*0040*/ 	.word	0xffffffff


	//   ....[2]....
        /*0044*/ 	.word	0xffffffff


	//   ....[3]....
        /*0048*/ 	.word	0xffffffff


	//   ....[4]....
        /*004c*/ 	.word	0xffffffff


	//   ....[5]....
        /*0050*/ 	.word	0xffffffff


	//   ....[6]....
        /*0054*/ 	.word	0xffffffff


	//   ....[7]....
        /*0058*/ 	.word	0xffffffff


	//   ....[8]....
        /*005c*/ 	.word	0xffffffff


	//   ....[9]....
        /*0060*/ 	.word	0xffffffff


	//   ....[10]....
        /*0064*/ 	.word	0xffffffff


	//   ....[11]....
        /*0068*/ 	.word	0xffffffff


	//   ....[12]....
        /*006c*/ 	.word	0xffffffff


	//   ....[13]....
        /*0070*/ 	.word	0xffffffff


	//   ....[14]....
        /*0074*/ 	.word	0xffffffff


	//   ....[15]....
        /*0078*/ 	.word	0xffffffff


	//   ....[16]....
        /*007c*/ 	.word	0xffffffff


	//   ....[17]....
        /*0080*/ 	.word	0xffffffff


	//   ....[18]....
        /*0084*/ 	.word	0xffffffff


	//   ....[19]....
        /*0088*/ 	.word	0xffffffff


	//   ....[20]....
        /*008c*/ 	.word	0xffffffff


	//   ....[21]....
        /*0090*/ 	.word	0xffffffff


	//   ....[22]....
        /*0094*/ 	.word	0xffffffff


	//   ....[23]....
        /*0098*/ 	.word	0xffffffff


	//   ....[24]....
        /*009c*/ 	.word	0xffffffff


	//   ....[25]....
        /*00a0*/ 	.word	0xffffffff


	//   ....[26]....
        /*00a4*/ 	.word	0xffffffff


	//   ....[27]....
        /*00a8*/ 	.word	0xffffffff


	//   ....[28]....
        /*00ac*/ 	.word	0xffffffff


	//   ....[29]....
        /*00b0*/ 	.word	0xffffffff


	//   ....[30]....
        /*00b4*/ 	.word	0xffffffff


	//   ....[31]....
        /*00b8*/ 	.word	0xffffffff


	//   ....[32]....
        /*00bc*/ 	.word	0xffffffff


	//   ....[33]....
        /*00c0*/ 	.word	0xffffffff


	//   ....[34]....
        /*00c4*/ 	.word	0xffffffff


	//   ....[35]....
        /*00c8*/ 	.word	0xffffffff


	//   ....[36]....
        /*00cc*/ 	.word	0xffffffff


	//   ....[37]....
        /*00d0*/ 	.word	0xffffffff


	//   ....[38]....
        /*00d4*/ 	.word	0xffffffff


	//   ....[39]....
        /*00d8*/ 	.word	0xffffffff


	//   ....[40]....
        /*00dc*/ 	.word	0xffffffff


	//   ....[41]....
        /*00e0*/ 	.word	0xffffffff


	//   ....[42]....
        /*00e4*/ 	.word	0xffffffff


	//   ....[43]....
        /*00e8*/ 	.word	0xffffffff


	//   ....[44]....
        /*00ec*/ 	.word	0xffffffff


	//   ....[45]....
        /*00f0*/ 	.word	0xffffffff


	//   ....[46]....
        /*00f4*/ 	.word	0xffffffff


	//   ....[47]....
        /*00f8*/ 	.word	0xffffffff


	//   ....[48]....
        /*00fc*/ 	.word	0xffffffff


	//----- nvinfo : EIATTR_COOP_GROUP_INSTR_OFFSETS
	.align		4
.L_442:
        /*0100*/ 	.byte	0x04, 0x28
        /*0102*/ 	.short	(.L_444 - .L_443)


	//   ....[0]....
.L_443:
        /*0104*/ 	.word	0x00000050


	//   ....[1]....
        /*0108*/ 	.word	0x00000d80


	//   ....[2]....
        /*010c*/ 	.word	0x00000de0


	//   ....[3]....
        /*0110*/ 	.word	0x00000fc0


	//   ....[4]....
        /*0114*/ 	.word	0x00000ff0


	//   ....[5]....
        /*0118*/ 	.word	0x00001110


	//   ....[6]....
        /*011c*/ 	.word	0x00001140


	//   ....[7]....
        /*0120*/ 	.word	0x00001270


	//   ....[8]....
        /*0124*/ 	.word	0x000012b0


	//   ....[9]....
        /*0128*/ 	.word	0x00001990


	//   ....[10]....
        /*012c*/ 	.word	0x000019b0


	//   ....[11]....
        /*0130*/ 	.word	0x000019e0


	//   ....[12]....
        /*0134*/ 	.word	0x00001a10


	//   ....[13]....
        /*0138*/ 	.word	0x00001a50


	//   ....[14]....
        /*013c*/ 	.word	0x00001a80


	//   ....[15]....
        /*0140*/ 	.word	0x00001a90


	//   ....[16]....
        /*0144*/ 	.word	0x00001aa0


	//   ....[17]....
        /*0148*/ 	.word	0x00002f50


	//   ....[18]....
        /*014c*/ 	.word	0x00002f80


	//   ....[19]....
        /*0150*/ 	.word	0x00002fa0


	//   ....[20]....
        /*0154*/ 	.word	0x00002fb0


	//   ....[21]....
        /*0158*/ 	.word	0x000037c0


	//   ....[22]....
        /*015c*/ 	.word	0x000037e0


	//   ....[23]....
        /*0160*/ 	.word	0x00003800


	//   ....[24]....
        /*0164*/ 	.word	0x00003820


	//   ....[25]....
        /*0168*/ 	.word	0x00004a20


	//   ....[26]....
        /*016c*/ 	.word	0x00004a30


	//   ....[27]....
        /*0170*/ 	.word	0x00004a40


	//   ....[28]....
        /*0174*/ 	.word	0x00004a50


	//   ....[29]....
        /*0178*/ 	.word	0x00004d30


	//   ....[30]....
        /*017c*/ 	.word	0x00004d50


	//   ....[31]....
        /*0180*/ 	.word	0x00004d90


	//   ....[32]....
        /*0184*/ 	.word	0x00004dd0


	//   ....[33]....
        /*0188*/ 	.word	0x00005ee0


	//   ....[34]....
        /*018c*/ 	.word	0x00005ef0


	//   ....[35]....
        /*0190*/ 	.word	0x00005f50


	//   ....[36]....
        /*0194*/ 	.word	0x00005f60


	//   ....[37]....
        /*0198*/ 	.word	0x000075a0


	//   ....[38]....
        /*019c*/ 	.word	0x000075c0


	//   ....[39]....
        /*01a0*/ 	.word	0x000075f0


	//   ....[40]....
        /*01a4*/ 	.word	0x00007610


	//   ....[41]....
        /*01a8*/ 	.word	0x00008340


	//   ....[42]....
        /*01ac*/ 	.word	0x00008370


	//   ....[43]....
        /*01b0*/ 	.word	0x000083a0


	//   ....[44]....
        /*01b4*/ 	.word	0x000083d0


	//   ....[45]....
        /*01b8*/ 	.word	0x00008440


	//   ....[46]....
        /*01bc*/ 	.word	0x000084a0


	//   ....[47]....
        /*01c0*/ 	.word	0x00008da0


	//   ....[48]....
        /*01c4*/ 	.word	0x00008db0


	//----- nvinfo : EIATTR_EXIT_INSTR_OFFSETS
	.align		4
.L_444:
        /*01c8*/ 	.byte	0x04, 0x1c
        /*01ca*/ 	.short	(.L_446 - .L_445)


	//   ....[0]....
.L_445:
        /*01cc*/ 	.word	0x000001b0


	//   ....[1]....
        /*01d0*/ 	.word	0x00008dc0


	//   ....[2]....
        /*01d4*/ 	.word	0x00009660


	//   ....[3]....
        /*01d8*/ 	.word	0x000096b0


	//   ....[4]....
        /*01dc*/ 	.word	0x000096e0


	//   ....[5]....
        /*01e0*/ 	.word	0x00009740


	//   ....[6]....
        /*01e4*/ 	.word	0x000099d0


	//----- nvinfo : EIATTR_CTAIDZ_USED
	.align		4
.L_446:
        /*01e8*/ 	.byte	0x01, 0x04
	.zero		2


	//----- nvinfo : EIATTR_MAX_THREADS
	.align		4
        /*01ec*/ 	.byte	0x04, 0x05
        /*01ee*/ 	.short	(.L_448 - .L_447)
.L_447:
        /*01f0*/ 	.word	0x00000100
        /*01f4*/ 	.word	0x00000001
        /*01f8*/ 	.word	0x00000001


	//----- nvinfo : EIATTR_CRS_STACK_SIZE
	.align		4
.L_448:
        /*01fc*/ 	.byte	0x04, 0x1e
        /*01fe*/ 	.short	(.L_450 - .L_449)
.L_449:
        /*0200*/ 	.word	0x00000000
.L_450:


//--------------------- .nv.info._ZN7cutlass13device_kernelIN5flash19enable_sm80_to_sm89INS1_16FlashAttnFwdSm80INS1_25CollectiveMainloopFwdSm80ILi8ELi1ELb0EN4cute5tupleIJNS5_1CILi128EEENS7_ILi64EEENS7_ILi192EEEEEELi192ENS_6half_tEfNS_4arch4Sm80ELb0ELb0ELb1ELb1ELb1ELb0ELb1ELb1EEENS1_21CollectiveEpilogueFwdINS6_IJS8_SA_S9_EEENS6_IJNS7_ILi1EEESI_SI_EEESC_SE_Li256ELb1ELb1ELb1ELb0EEENS1_36VarlenDynamicPersistentTileSchedulerILi128ELi64ELi256ELi256ELb1ELb1ELb0ELb0ELb1ELb1EEEEEEEEEvNT_6ParamsE --------------------------
	.section	.nv.info._ZN7cutlass13device_kernelIN5flash19enable_sm80_to_sm89INS1_16FlashAttnFwdSm80INS1_25CollectiveMainloopFwdSm80ILi8ELi1ELb0EN4cute5tupleIJNS5_1CILi128EEENS7_ILi64EEENS7_ILi192EEEEEELi192ENS_6half_tEfNS_4arch4Sm80ELb0ELb0ELb1ELb1ELb1ELb0ELb1ELb1EEENS1_21CollectiveEpilogueFwdINS6_IJS8_SA_S9_EEENS6_IJNS7_ILi1EEESI_SI_EEESC_SE_Li256ELb1ELb1ELb1ELb0EEENS1_36VarlenDynamicPersistentTileSchedulerILi128ELi64ELi256ELi256ELb1ELb1ELb0ELb0ELb1ELb1EEEEEEEEEvNT_6ParamsE,"",@"SHT_CUDA_INFO"
	.sectionflags	@""
	.align	4


	//----- nvinfo : EIATTR_CUDA_API_VERSION
	.align		4
        /*0000*/ 	.byte	0x04, 0x37
        /*0002*/ 	.short	(.L_452 - .L_451)
.L_451:
        /*0004*/ 	.word	0x00000082


	//----- nvinfo : EIATTR_SW2861232_WAR
	.align		4
.L_452:
        /*0008*/ 	.byte	0x01, 0x35
	.zero		2


	//----- nvinfo : EIATTR_PARAM_CBANK
	.align		4
        /*000c*/ 	.byte	0x04, 0x0a
        /*000e*/ 	.short	(.L_454 - .L_453)
	.align		4
.L_453:
        /*0010*/ 	.word	index@(.nv.constant0._ZN7cutlass13device_kernelIN5flash19enable_sm80_to_sm89INS1_16FlashAttnFwdSm80INS1_25CollectiveMainloopFwdSm80ILi8ELi1ELb0EN4cute5tupleIJNS5_1CILi128EEENS7_ILi64EEENS7_ILi192EEEEEELi192ENS_6half_tEfNS_4arch4Sm80ELb0ELb0ELb1ELb1ELb1ELb0ELb1ELb1EEENS1_21CollectiveEpilogueFwdINS6_IJS8_SA_S9_EEENS6_IJNS7_ILi1EEESI_SI_EEESC_SE_Li256ELb1ELb1ELb1ELb0EEENS1_36VarlenDynamicPersistentTileSchedulerILi128ELi64ELi256ELi256ELb1ELb1ELb0ELb0ELb1ELb1EEEEEEEEEvNT_6ParamsE)
        /*0014*/ 	.short	0x0160
        /*0016*/ 	.short	0x0438


	//----- nvinfo : EIATTR_CBANK_PARAM_SIZE
	.align		4
.L_454:
        /*0018*/ 	.byte	0x03, 0x19
        /*001a*/ 	.short	0x0438


	//----- nvinfo : EIATTR_KPARAM_INFO
	.align		4
        /*001c*/ 	.byte	0x04, 0x17
        /*001e*/ 	.short	(.L_456 - .L_455)
.L_455:
        /*0020*/ 	.word	0x00000000
        /*0024*/ 	.short	0x0000
        /*0026*/ 	.short	0x0000
        /*0028*/ 	.byte	0x00, 0xf0, 0xe1, 0x10


	//----- nvinfo : EIATTR_MAXREG_COUNT
	.align		4
.L_456:
        /*002c*/ 	.byte	0x03, 0x1b
        /*002e*/ 	.short	0x00ff


	//----- nvinfo : EIATTR_NUM_BARRIERS
	.align		4
        /*0030*/ 	.byte	0x02, 0x4c
        /*0032*/ 	.byte	0x06
	.zero		1


	//----- nvinfo : EIATTR_ANNOTATIONS
	.align		4
        /*0034*/ 	.byte	0x04, 0x55
        /*0036*/ 	.short	(.L_458 - .L_457)


	//   ....[0]....
.L_457:
        /*0038*/ 	.word	0x00000001
        /*003c*/ 	.byte	0x70, 0x00, 0x00, 0x00, 0x01, 0x00, 0x00, 0x00, 0xe0, 0x0f, 0x00, 0x00, 0x01, 0x00, 0x00, 0x00
        /*004c*/ 	.byte	0x60, 0x10, 0x00, 0x00, 0x01, 0x00, 0x00, 0x00, 0xa0, 0x12, 0x00, 0x00, 0x01, 0x00, 0x00, 0x00
        /*005c*/ 	.byte	0xc0, 0x93, 0x00, 0x00, 0x01, 0x00, 0x00, 0x00, 0x30, 0x9b, 0x00, 0x00, 0x01, 0x00, 0x00, 0x00
        /*006c*/ 	.byte	0x70, 0x9b, 0x00, 0x00, 0x01, 0x00, 0x00, 0x00, 0x60, 0xc6, 0x00, 0x00


	//----- nvinfo : EIATTR_MERCURY_ISA_VERSION
	.align		4
.L_458:
        /*0078*/ 	.byte	0x03, 0x5f
        /*007a*/ 	.short	0x0000


	//----- nvinfo : EIATTR_INT_WARP_WIDE_INSTR_OFFSETS
	.align		4
        /*007c*/ 	.byte	0x04, 0x31
        /*007e*/ 	.short	(.L_460 - .L_459)


	//   ....[0]....
.L_459:
        /*0080*/ 	.word	0x000092a0


	//   ....[1]....
        /*0084*/ 	.word	0x00009320


	//----- nvinfo : EIATTR_COOP_GROUP_MASK_REGIDS
	.align		4
.L_460:
        /*0088*/ 	.byte	0x04, 0x29
        /*008a*/ 	.short	(.L_462 - .L_461)


	//   ....[0]....
.L_461:
        /*008c*/ 	.word	0xffffffff


	//   ....[1]....
        /*0090*/ 	.word	0xffffffff


	//   ....[2]....
        /*0094*/ 	.word	0xffffffff


	//   ....[3]....
        /*0098*/ 	.word	0xffffffff


	//   ....[4]....
        /*009c*/ 	.word	0xffffffff


	//   ....[5]....
        /*00a0*/ 	.word	0xffffffff


	//   ....[6]....
        /*00a4*/ 	.word	0xffffffff


	//   ....[7]....
        /*00a8*/ 	.word	0xffffffff


	//   ....[8]....
        /*00ac*/ 	.word	0xffffffff


	//   ....[9]....
        /*00b0*/ 	.word	0xffffffff


	//   ....[10]....
        /*00b4*/ 	.word	0xffffffff


	//   ....[11]....
        /*00b8*/ 	.word	0xffffffff


	//   ....[12]....
        /*00bc*/ 	.word	0xffffffff


	//   ....[13]....
        /*00c0*/ 	.word	0xffffffff


	//   ....[14]....
        /*00c4*/ 	.word	0xffffffff


	//   ....[15]....
        /*00c8*/ 	.word	0xffffffff


	//   ....[16]....
        /*00cc*/ 	.word	0xffffffff


	//   ....[17]....
        /*00d0*/ 	.word	0xffffffff


	//   ....[18]....
        /*00d4*/ 	.word	0xffffffff


	//   ....[19]....
        /*00d8*/ 	.word	0xffffffff


	//   ....[20]....
        /*00dc*/ 	.word	0xffffffff


	//   ....[21]....
        /*00e0*/ 	.word	0xffffffff


	//   ....[22]....
        /*00e4*/ 	.word	0xffffffff


	//   ....[23]....
        /*00e8*/ 	.word	0xffffffff


	//   ....[24]....
        /*00ec*/ 	.word	0xffffffff


	//   ....[25]....
        /*00f0*/ 	.word	0xffffffff


	//   ....[26]....
        /*00f4*/ 	.word	0xffffffff


	//   ....[27]....
        /*00f8*/ 	.word	0xffffffff


	//   ....[28]....
        /*00fc*/ 	.word	0xffffffff


	//   ....[29]....
        /*0100*/ 	.word	0xffffffff


	//   ....[30]....
        /*0104*/ 	.word	0xffffffff


	//   ....[31]....
        /*0108*/ 	.word	0xffffffff


	//   ....[32]....
        /*010c*/ 	.word	0xffffffff


	//   ....[33]....
        /*0110*/ 	.word	0xffffffff


	//   ....[34]....
        /*0114*/ 	.word	0xffffffff


	//   ....[35]....
        /*0118*/ 	.word	0xffffffff


	//   ....[36]....
        /*011c*/ 	.word	0xffffffff


	//   ....[37]....
        /*0120*/ 	.word	0xffffffff


	//   ....[38]....
        /*0124*/ 	.word	0xffffffff


	//   ....[39]....
        /*0128*/ 	.word	0xffffffff


	//   ....[40]....
        /*012c*/ 	.word	0xffffffff


	//   ....[41]....
        /*0130*/ 	.word	0xffffffff


	//   ....[42]....
        /*0134*/ 	.word	0xffffffff


	//   ....[43]....
        /*0138*/ 	.word	0xffffffff


	//   ....[44]....
        /*013c*/ 	.word	0xffffffff


	//   ....[45]....
        /*0140*/ 	.word	0xffffffff


	//   ....[46]....
        /*0144*/ 	.word	0xffffffff


	//   ....[47]....
        /*0148*/ 	.word	0xffffffff


	//   ....[48]....
        /*014c*/ 	.word	0xffffffff


	//   ....[49]....
        /*0150*/ 	.word	0xffffffff


	//   ....[50]....
        /*0154*/ 	.word	0xffffffff


	//   ....[51]....
        /*0158*/ 	.word	0xffffffff


	//   ....[52]....
        /*015c*/ 	.word	0xffffffff


	//   ....[53]....
        /*0160*/ 	.word	0xffffffff


	//   ....[54]....
        /*0164*/ 	.word	0xffffffff


	//   ....[55]....
        /*0168*/ 	.word	0xffffffff


	//   ....[56]....
        /*016c*/ 	.word	0xffffffff


	//   ....[57]....
        /*0170*/ 	.word	0xffffffff


	//   ....[58]....
        /*0174*/ 	.word	0xffffffff


	//   ....[59]....
        /*0178*/ 	.word	0xffffffff


	//   ....[60]....
        /*017c*/ 	.word	0xffffffff


	//   ....[61]....
        /*0180*/ 	.word	0xffffffff


	//   ....[62]....
        /*0184*/ 	.word	0xffffffff


	//   ....[63]....
        /*0188*/ 	.word	0xffffffff


	//   ....[64]....
        /*018c*/ 	.word	0xffffffff


	//   ....[65]....
        /*0190*/ 	.word	0xffffffff


	//   ....[66]....
        /*0194*/ 	.word	0xffffffff


	//   ....[67]....
        /*0198*/ 	.word	0xffffffff


	//   ....[68]....
        /*019c*/ 	.word	0xffffffff


	//   ....[69]....
        /*01a0*/ 	.word	0xffffffff


	//   ....[70]....
        /*01a4*/ 	.word	0xffffffff


	//   ....[71]....
        /*01a8*/ 	.word	0xffffffff


	//   ....[72]....
        /*01ac*/ 	.word	0xffffffff


	//   ....[73]....
        /*01b0*/ 	.word	0xffffffff


	//   ....[74]....
        /*01b4*/ 	.word	0xffffffff


	//   ....[75]....
        /*01b8*/ 	.word	0xffffffff


	//   ....[76]....
        /*01bc*/ 	.word	0xffffffff


	//   ....[77]....
        /*01c0*/ 	.word	0xffffffff


	//   ....[78]....
        /*01c4*/ 	.word	0xffffffff


	//   ....[79]....
        /*01c8*/ 	.word	0xffffffff


	//   ....[80]....
        /*01cc*/ 	.word	0xffffffff


	//   ....[81]....
        /*01d0*/ 	.word	0xffffffff


	//   ....[82]....
        /*01d4*/ 	.word	0xffffffff


	//   ....[83]....
        /*01d8*/ 	.word	0xffffffff


	//   ....[84]....
        /*01dc*/ 	.word	0xffffffff


	//   ....[85]....
        /*01e0*/ 	.word	0xffffffff


	//   ....[86]....
        /*01e4*/ 	.word	0xffffffff


	//   ....[87]....
        /*01e8*/ 	.word	0xffffffff


	//   ....[88]....
        /*01ec*/ 	.word	0xffffffff


	//   ....[89]....
        /*01f0*/ 	.word	0xffffffff


	//   ....[90]....
        /*01f4*/ 	.word	0xffffffff


	//   ....[91]....
        /*01f8*/ 	.word	0xffffffff


	//   ....[92]....
        /*01fc*/ 	.word	0xffffffff


	//   ....[93]....
        /*0200*/ 	.word	0xffffffff


	//   ....[94]....
        /*0204*/ 	.word	0xffffffff


	//   ....[95]....
        /*0208*/ 	.word	0xffffffff


	//   ....[96]....
        /*020c*/ 	.word	0xffffffff


	//   ....[97]....
        /*0210*/ 	.word	0xffffffff


	//   ....[98]....
        /*0214*/ 	.word	0xffffffff


	//   ....[99]....
        /*0218*/ 	.word	0xffffffff


	//   ....[100]....
        /*021c*/ 	.word	0xffffffff


	//   ....[101]....
        /*0220*/ 	.word	0xffffffff


	//   ....[102]....
        /*0224*/ 	.word	0xffffffff


	//   ....[103]....
        /*0228*/ 	.word	0xffffffff


	//   ....[104]....
        /*022c*/ 	.word	0xffffffff


	//   ....[105]....
        /*0230*/ 	.word	0xffffffff


	//   ....[106]....
        /*0234*/ 	.word	0xffffffff


	//   ....[107]....
        /*0238*/ 	.word	0xffffffff


	//   ....[108]....
        /*023c*/ 	.word	0xffffffff


	//   ....[109]....
        /*0240*/ 	.word	0xffffffff


	//   ....[110]....
        /*0244*/ 	.word	0xffffffff


	//   ....[111]....
        /*0248*/ 	.word	0xffffffff


	//   ....[112]....
        /*024c*/ 	.word	0xffffffff


	//   ....[113]....
        /*0250*/ 	.word	0xffffffff


	//   ....[114]....
        /*0254*/ 	.word	0xffffffff


	//   ....[115]....
        /*0258*/ 	.word	0xffffffff


	//   ....[116]....
        /*025c*/ 	.word	0xffffffff


	//   ....[117]....
        /*0260*/ 	.word	0xffffffff


	//   ....[118]....
        /*0264*/ 	.word	0xffffffff


	//   ....[119]....
        /*0268*/ 	.word	0xffffffff


	//   ....[120]....
        /*026c*/ 	.word	0xffffffff


	//   ....[121]....
        /*0270*/ 	.word	0xffffffff


	//   ....[122]....
        /*0274*/ 	.word	0xffffffff


	//   ....[123]....
        /*0278*/ 	.word	0xffffffff


	//   ....[124]....
        /*027c*/ 	.word	0xffffffff


	//   ....[125]....
        /*0280*/ 	.word	0xffffffff


	//   ....[126]....
        /*0284*/ 	.word	0xffffffff


	//   ....[127]....
        /*0288*/ 	.word	0xffffffff


	//   ....[128]....
        /*028c*/ 	.word	0xffffffff


	//   ....[129]....
        /*0290*/ 	.word	0xffffffff


	//   ....[130]....
        /*0294*/ 	.word	0xffffffff


	//   ....[131]....
        /*0298*/ 	.word	0xffffffff


	//   ....[132]....
        /*029c*/ 	.word	0xffffffff


	//   ....[133]....
        /*02a0*/ 	.word	0xffffffff


	//   ....[134]....
        /*02a4*/ 	.word	0xffffffff


	//   ....[135]....
        /*02a8*/ 	.word	0xffffffff


	//   ....[136]....
        /*02ac*/ 	.word	0xffffffff


	//   ....[137]....
        /*02b0*/ 	.word	0xffffffff


	//   ....[138]....
        /*02b4*/ 	.word	0xffffffff


	//   ....[139]....
        /*02b8*/ 	.word	0xffffffff


	//   ....[140]....
        /*02bc*/ 	.word	0xffffffff


	//   ....[141]....
        /*02c0*/ 	.word	0xffffffff


	//   ....[142]....
        /*02c4*/ 	.word	0xffffffff


	//   ....[143]....
        /*02c8*/ 	.word	0xffffffff


	//   ....[144]....
        /*02cc*/ 	.word	0xffffffff


	//   ....[145]....
        /*02d0*/ 	.word	0xffffffff


	//   ....[146]....
        /*02d4*/ 	.word	0xffffffff


	//   ....[147]....
        /*02d8*/ 	.word	0xffffffff


	//   ....[148]....
        /*02dc*/ 	.word	0xffffffff


	//   ....[149]....
        /*02e0*/ 	.word	0xffffffff


	//   ....[150]....
        /*02e4*/ 	.word	0xffffffff


	//   ....[151]....
        /*02e8*/ 	.word	0xffffffff


	//   ....[152]....
        /*02ec*/ 	.word	0xffffffff


	//   ....[153]....
        /*02f0*/ 	.word	0xffffffff


	//   ....[154]....
        /*02f4*/ 	.word	0xffffffff


	//   ....[155]....
        /*02f8*/ 	.word	0xffffffff


	//   ....[156]....
        /*02fc*/ 	.word	0xffffffff


	//   ....[157]....
        /*0300*/ 	.word	0xffffffff


	//   ....[158]....
        /*0304*/ 	.word	0xffffffff


	//   ....[159]....
        /*0308*/ 	.word	0xffffffff


	//   ....[160]....
        /*030c*/ 	.word	0xffffffff


	//   ....[161]....
        /*0310*/ 	.word	0xffffffff


	//   ....[162]....
        /*0314*/ 	.word	0xffffffff


	//   ....[163]....
        /*0318*/ 	.word	0xffffffff


	//   ....[164]....
        /*031c*/ 	.word	0xffffffff


	//   ....[165]....
        /*0320*/ 	.word	0xffffffff


	//   ....[166]....
        /*0324*/ 	.word	0xffffffff


	//   ....[167]....
        /*0328*/ 	.word	0xffffffff


	//   ....[168]....
        /*032c*/ 	.word	0xffffffff


	//   ....[169]....
        /*0330*/ 	.word	0xffffffff


	//   ....[170]....
        /*0334*/ 	.word	0xffffffff


	//   ....[171]....
        /*0338*/ 	.word	0xffffffff


	//   ....[172]....
        /*033c*/ 	.word	0xffffffff


	//   ....[173]....
        /*0340*/ 	.word	0xffffffff


	//   ....[174]....
        /*0344*/ 	.word	0xffffffff


	//   ....[175]....
        /*0348*/ 	.word	0xffffffff


	//----- nvinfo : EIATTR_COOP_GROUP_INSTR_OFFSETS
	.align		4
.L_462:
        /*034c*/ 	.byte	0x04, 0x28
        /*034e*/ 	.short	(.L_464 - .L_463)


	//   ....[0]....
.L_463:
        /*0350*/ 	.word	0x00000050


	//   ....[1]....
        /*0354*/ 	.word	0x000001e0


	//   ....[2]....
        /*0358*/ 	.word	0x00000210


	//   ....[3]....
        /*035c*/ 	.word	0x00000240


	//   ....[4]....
        /*0360*/ 	.word	0x00000270


	//   ....[5]....
        /*0364*/ 	.word	0x000002a0


	//   ....[6]....
        /*0368*/ 	.word	0x000002d0


	//   ....[7]....
        /*036c*/ 	.word	0x00000440


	//   ....[8]....
        /*0370*/ 	.word	0x00000480


	//   ....[9]....
        /*0374*/ 	.word	0x000004b0


	//   ....[10]....
        /*0378*/ 	.word	0x000004e0


	//   ....[11]....
        /*037c*/ 	.word	0x00000510


	//   ....[12]....
        /*0380*/ 	.word	0x00000540


	//   ....[13]....
        /*0384*/ 	.word	0x000005d0


	//   ....[14]....
        /*0388*/ 	.word	0x00000600


	//   ....[15]....
        /*038c*/ 	.word	0x00000620


	//   ....[16]....
        /*0390*/ 	.word	0x00000680


	//   ....[17]....
        /*0394*/ 	.word	0x00002170


	//   ....[18]....
        /*0398*/ 	.word	0x00002190


	//   ....[19]....
        /*039c*/ 	.word	0x00002300


	//   ....[20]....
        /*03a0*/ 	.word	0x00002310


	//   ....[21]....
        /*03a4*/ 	.word	0x00002470


	//   ....[22]....
        /*03a8*/ 	.word	0x00002490


	//   ....[23]....
        /*03ac*/ 	.word	0x000025f0


	//   ....[24]....
        /*03b0*/ 	.word	0x00002600


	//   ....[25]....
        /*03b4*/ 	.word	0x00002af0


	//   ....[26]....
        /*03b8*/ 	.word	0x00002b00


	//   ....[27]....
        /*03bc*/ 	.word	0x00002b20


	//   ....[28]....
        /*03c0*/ 	.word	0x00002b40


	//   ....[29]....
        /*03c4*/ 	.word	0x00002c30


	//   ....[30]....
        /*03c8*/ 	.word	0x00002c40


	//   ....[31]....
        /*03cc*/ 	.word	0x00002c50


	//   ....[32]....
        /*03d0*/ 	.word	0x00002c60


	//   ....[33]....
        /*03d4*/ 	.word	0x00003fc0


	//   ....[34]....
        /*03d8*/ 	.word	0x00003fe0


	//   ....[35]....
        /*03dc*/ 	.word	0x00004030


	//   ....[36]....
        /*03e0*/ 	.word	0x000040b0


	//   ....[37]....
        /*03e4*/ 	.word	0x00004750


	//   ....[38]....
        /*03e8*/ 	.word	0x00004760


	//   ....[39]....
        /*03ec*/ 	.word	0x00004790


	//   ....[40]....
        /*03f0*/ 	.word	0x000047a0


	//   ....[41]....
        /*03f4*/ 	.word	0x00005c70


	//   ....[42]....
        /*03f8*/ 	.word	0x00005c80


	//   ....[43]....
        /*03fc*/ 	.word	0x00005cb0


	//   ....[44]....
        /*0400*/ 	.word	0x00005cc0


	//   ....[45]....
        /*0404*/ 	.word	0x00006e80


	//   ....[46]....
        /*0408*/ 	.word	0x00006ea0


	//   ....[47]....
        /*040c*/ 	.word	0x00006f70


	//   ....[48]....
        /*0410*/ 	.word	0x00006f90


	//   ....[49]....
        /*0414*/ 	.word	0x000072e0


	//   ....[50]....
        /*0418*/ 	.word	0x000072f0


	//   ....[51]....
        /*041c*/ 	.word	0x00007320


	//   ....[52]....
        /*0420*/ 	.word	0x00007330


	//   ....[53]....
        /*0424*/ 	.word	0x00008a80


	//   ....[54]....
        /*0428*/ 	.word	0x00008ab0


	//   ....[55]....
        /*042c*/ 	.word	0x00008ac0


	//   ....[56]....
        /*0430*/ 	.word	0x00008af0


	//   ....[57]....
        /*0434*/ 	.word	0x00009ea0


	//   ....[58]....
        /*0438*/ 	.word	0x00009eb0


	//   ....[59]....
        /*043c*/ 	.word	0x00009ec0


	//   ....[60]....
        /*0440*/ 	.word	0x00009ed0


	//   ....[61]....
        /*0444*/ 	.word	0x0000a240


	//   ....[62]....
        /*0448*/ 	.word	0x0000a260


	//   ....[63]....
        /*044c*/ 	.word	0x0000a3c0


	//   ....[64]....
        /*0450*/ 	.word	0x0000a3d0


	//   ....[65]....
        /*0454*/ 	.word	0x0000a530


	//   ....[66]....
        /*0458*/ 	.word	0x0000a550


	//   ....[67]....
        /*045c*/ 	.word	0x0000a6b0


	//   ....[68]....
        /*0460*/ 	.word	0x0000a6c0


	//   ....[69]....
        /*0464*/ 	.word	0x0000aa00


	//   ....[70]....
        /*0468*/ 	.word	0x0000aa20


	//   ....[71]....
        /*046c*/ 	.word	0x0000b1f0


	//   ....[72]....
        /*0470*/ 	.word	0x0000b200


	//   ....[73]....
        /*0474*/ 	.word	0x0000c090


	//   ....[74]....
        /*0478*/ 	.word	0x0000c0b0


	//   ....[75]....
        /*047c*/ 	.word	0x0000c220


	//   ....[76]....
        /*0480*/ 	.word	0x0000c230


	//   ....[77]....
        /*0484*/ 	.word	0x0000c390


	//   ....[78]....
        /*0488*/ 	.word	0x0000c3b0


	//   ....[79]....
        /*048c*/ 	.word	0x0000c510


	//   ....[80]....
        /*0490*/ 	.word	0x0000c520


	//   ....[81]....
        /*0494*/ 	.word	0x0000c720


	//   ....[82]....
        /*0498*/ 	.word	0x0000c740


	//   ....[83]....
        /*049c*/ 	.word	0x0000c860


	//   ....[84]....
        /*04a0*/ 	.word	0x0000c8a0


	//   ....[85]....
        /*04a4*/ 	.word	0x0000c8d0


	//   ....[86]....
        /*04a8*/ 	.word	0x0000c900


	//   ....[87]....
        /*04ac*/ 	.word	0x0000c930


	//   ....[88]....
        /*04b0*/ 	.word	0x0000c960


	//   ....[89]....
        /*04b4*/ 	.word	0x0000cab0


	//   ....[90]....
        /*04b8*/ 	.word	0x0000caf0


	//   ....[91]....
        /*04bc*/ 	.word	0x0000cb20


	//   ....[92]....
        /*04c0*/ 	.word	0x0000cb50


	//   ....[93]....
        /*04c4*/ 	.word	0x0000cb80


	//   ....[94]....
        /*04c8*/ 	.word	0x0000cbb0


	//   ....[95]....
        /*04cc*/ 	.word	0x0000cc40


	//   ....[96]....
        /*04d0*/ 	.word	0x0000cc70


	//   ....[97]....
        /*04d4*/ 	.word	0x0000cc80


	//   ....[98]....
        /*04d8*/ 	.word	0x0000cce0


	//   ....[99]....
        /*04dc*/ 	.word	0x0000d210


	//   ....[100]....
        /*04e0*/ 	.word	0x0000d270


	//   ....[101]....
        /*04e4*/ 	.word	0x0000d2c0


	//   ....[102]....
        /*04e8*/ 	.word	0x0000d310


	//   ....[103]....
        /*04ec*/ 	.word	0x0000d360


	//   ....[104]....
        /*04f0*/ 	.word	0x0000d3d0


	//   ....[105]....
        /*04f4*/ 	.word	0x0000d420


	//   ....[106]....
        /*04f8*/ 	.word	0x0000d480


	//   ....[107]....
        /*04fc*/ 	.word	0x0000d4f0


	//   ....[108]....
        /*0500*/ 	.word	0x0000d550


	//   ....[109]....
        /*0504*/ 	.word	0x0000d5c0


	//   ....[110]....
        /*0508*/ 	.word	0x0000d630


	//   ....[111]....
        /*050c*/ 	.word	0x0000d6a0


	//   ....[112]....
        /*0510*/ 	.word	0x0000d700


	//   ....[113]....
        /*0514*/ 	.word	0x0000d770


	//   ....[114]....
        /*0518*/ 	.word	0x0000d7e0


	//   ....[115]....
        /*051c*/ 	.word	0x0000d850


	//   ....[116]....
        /*0520*/ 	.word	0x0000d8b0


	//   ....[117]....
        /*0524*/ 	.word	0x0000d920


	//   ....[118]....
        /*0528*/ 	.word	0x0000d990


	//   ....[119]....
        /*052c*/ 	.word	0x0000dad0


	//   ....[120]....
        /*0530*/ 	.word	0x0000db30


	//   ....[121]....
        /*0534*/ 	.word	0x0000db80


	//   ....[122]....
        /*0538*/ 	.word	0x0000dbc0


	//   ....[123]....
        /*053c*/ 	.word	0x0000dc10


	//   ....[124]....
        /*0540*/ 	.word	0x0000dc60


	//   ....[125]....
        /*0544*/ 	.word	0x0000dcd0


	//   ....[126]....
        /*0548*/ 	.word	0x0000dd40


	//   ....[127]....
        /*054c*/ 	.word	0x0000ddb0


	//   ....[128]....
        /*0550*/ 	.word	0x0000def0


	//   ....[129]....
        /*0554*/ 	.word	0x0000df50


	//   ....[130]....
        /*0558*/ 	.word	0x0000dfa0


	//   ....[131]....
        /*055c*/ 	.word	0x0000dfe0


	//   ....[132]....
        /*0560*/ 	.word	0x0000e030


	//   ....[133]....
        /*0564*/ 	.word	0x0000e070


	//   ....[134]....
        /*0568*/ 	.word	0x0000e0c0


	//   ....[135]....
        /*056c*/ 	.word	0x0000e110


	//   ....[136]....
        /*0570*/ 	.word	0x0000e160


	//   ....[137]....
        /*0574*/ 	.word	0x0000e1a0


	//   ....[138]....
        /*0578*/ 	.word	0x0000e210


	//   ....[139]....
        /*057c*/ 	.word	0x0000e280


	//   ....[140]....
        /*0580*/ 	.word	0x0000e2f0


	//   ....[141]....
        /*0584*/ 	.word	0x0000e350


	//   ....[142]....
        /*0588*/ 	.word	0x0000e3c0


	//   ....[143]....
        /*058c*/ 	.word	0x0000e430


	//   ....[144]....
        /*0590*/ 	.word	0x0000e4a0


	//   ....[145]....
        /*0594*/ 	.word	0x0000e500


	//   ....[146]....
        /*0598*/ 	.word	0x0000e570


	//   ....[147]....
        /*059c*/ 	.word	0x0000e5e0


	//   ....[148]....
        /*05a0*/ 	.word	0x0000e650


	//   ....[149]....
        /*05a4*/ 	.word	0x0000e6b0


	//   ....[150]....
        /*05a8*/ 	.word	0x0000e720


	//   ....[151]....
        /*05ac*/ 	.word	0x0000e790


	//   ....[152]....
        /*05b0*/ 	.word	0x0000e800


	//   ....[153]....
        /*05b4*/ 	.word	0x0000e860


	//   ....[154]....
        /*05b8*/ 	.word	0x0000e8d0


	//   ....[155]....
        /*05bc*/ 	.word	0x0000e940


	//   ....[156]....
        /*05c0*/ 	.word	0x0000e9b0


	//   ....[157]....
        /*05c4*/ 	.word	0x0000ea10


	//   ....[158]....
        /*05c8*/ 	.word	0x0000ea80


	//   ....[159]....
        /*05cc*/ 	.word	0x0000eaf0


	//   ....[160]....
        /*05d0*/ 	.word	0x0000eb40


	//   ....[161]....
        /*05d4*/ 	.word	0x0000eb80


	//   ....[162]....
        /*05d8*/ 	.word	0x0000ebd0


	//   ....[163]....
        /*05dc*/ 	.word	0x0000ec20


	//   ....[164]....
        /*05e0*/ 	.word	0x0000ec70


	//   ....[165]....
        /*05e4*/ 	.word	0x0000ece0


	//   ....[166]....
        /*05e8*/ 	.word	0x0000ed30


	//   ....[167]....
        /*05ec*/ 	.word	0x0000ed80


	//   ....[168]....
        /*05f0*/ 	.word	0x0000edd0


	//   ....[169]....
        /*05f4*/ 	.word	0x0000ee20


	//   ....[170]....
        /*05f8*/ 	.word	0x0000ee70


	//   ....[171]....
        /*05fc*/ 	.word	0x0000eee0


	//   ....[172]....
        /*0600*/ 	.word	0x0000ef30


	//   ....[173]....
        /*0604*/ 	.word	0x0000ef90


	//   ....[174]....
        /*0608*/ 	.word	0x0000eff0


	//   ....[175]....
        /*060c*/ 	.word	0x0000f060


	//----- nvinfo : EIATTR_EXIT_INSTR_OFFSETS
	.align		4
.L_464:
        /*0610*/ 	.byte	0x04, 0x1c
        /*0612*/ 	.short	(.L_466 - .L_465)


	//   ....[0]....
.L_465:
        /*0614*/ 	.word	0x00000b40


	//   ....[1]....
        /*0618*/ 	.word	0x0000d1d0


	//----- nvinfo : EIATTR_MAX_THREADS
	.align		4
.L_466:
        /*061c*/ 	.byte	0x04, 0x05
        /*061e*/ 	.short	(.L_468 - .L_467)
.L_467:
        /*0620*/ 	.word	0x00000100
        /*0624*/ 	.word	0x00000001
        /*0628*/ 	.word	0x00000001


	//----- nvinfo : EIATTR_CRS_STACK_SIZE
	.align		4
.L_468:
        /*062c*/ 	.byte	0x04, 0x1e
        /*062e*/ 	.short	(.L_470 - .L_469)
.L_469:
        /*0630*/ 	.word	0x00000000
.L_470:


//--------------------- .nv.info._ZN7cutlass13device_kernelIN5flash19enable_sm80_to_sm89INS1_16FlashAttnFwdSm80INS1_25CollectiveMainloopFwdSm80ILi8ELi1ELb0EN4cute5tupleIJNS5_1CILi128EEENS7_ILi64EEENS7_ILi192EEEEEELi192ENS_6half_tEfNS_4arch4Sm80ELb0ELb0ELb1ELb1ELb1ELb1ELb1ELb1EEENS1_21CollectiveEpilogueFwdINS6_IJS8_SA_S9_EEENS6_IJNS7_ILi1EEESI_SI_EEESC_SE_Li256ELb1ELb1ELb1ELb0EEENS1_36VarlenDynamicPersistentTileSchedulerILi128ELi64ELi256ELi256ELb1ELb1ELb0ELb0ELb1ELb1EEEEEEEEEvNT_6ParamsE --------------------------
	.section	.nv.info._ZN7cutlass13device_kernelIN5flash19enable_sm80_to_sm89INS1_16FlashAttnFwdSm80INS1_25CollectiveMainloopFwdSm80ILi8ELi1ELb0EN4cute5tupleIJNS5_1CILi128EEENS7_ILi64EEENS7_ILi192EEEEEELi192ENS_6half_tEfNS_4arch4Sm80ELb0ELb0ELb1ELb1ELb1ELb1ELb1ELb1EEENS1_21CollectiveEpilogueFwdINS6_IJS8_SA_S9_EEENS6_IJNS7_ILi1EEESI_SI_EEESC_SE_Li256ELb1ELb1ELb1ELb0EEENS1_36VarlenDynamicPersistentTileSchedulerILi128ELi64ELi256ELi256ELb1ELb1ELb0ELb0ELb1ELb1EEEEEEEEEvNT_6ParamsE,"",@"SHT_CUDA_INFO"
	.sectionflags	@""
	.align	4


	//----- nvinfo : EIATTR_CUDA_API_VERSION
	.align		4
        /*0000*/ 	.byte	0x04, 0x37
        /*0002*/ 	.short	(.L_472 - .L_471)
.L_471:
        /*0004*/ 	.word	0x00000082


	//----- nvinfo : EIATTR_SW2861232_WAR
	.align		4
.L_472:
        /*0008*/ 	.byte	0x01, 0x35
	.zero		2


	//----- nvinfo : EIATTR_PARAM_CBANK
	.align		4
        /*000c*/ 	.byte	0x04, 0x0a
        /*000e*/ 	.short	(.L_474 - .L_473)
	.align		4
.L_473:
        /*0010*/ 	.word	index@(.nv.constant0._ZN7cutlass13device_kernelIN5flash19enable_sm80_to_sm89INS1_16FlashAttnFwdSm80INS1_25CollectiveMainloopFwdSm80ILi8ELi1ELb0EN4cute5tupleIJNS5_1CILi128EEENS7_ILi64EEENS7_ILi192EEEEEELi192ENS_6half_tEfNS_4arch4Sm80ELb0ELb0ELb1ELb1ELb1ELb1ELb1ELb1EEENS1_21CollectiveEpilogueFwdINS6_IJS8_SA_S9_EEENS6_IJNS7_ILi1EEESI_SI_EEESC_SE_Li256ELb1ELb1ELb1ELb0EEENS1_36VarlenDynamicPersistentTileSchedulerILi128ELi64ELi256ELi256ELb1ELb1ELb0ELb0ELb1ELb1EEEEEEEEEvNT_6ParamsE)
        /*0014*/ 	.short	0x0160
        /*0016*/ 	.short	0x0438


	//----- nvinfo : EIATTR_CBANK_PARAM_SIZE
	.align		4
.L_474:
        /*0018*/ 	.byte	0x03, 0x19
        /*001a*/ 	.short	0x0438


	//----- nvinfo : EIATTR_KPARAM_INFO
	.align		4
        /*001c*/ 	.byte	0x04, 0x17
        /*001e*/ 	.short	(.L_476 - .L_475)
.L_475:
        /*0020*/ 	.word	0x00000000
        /*0024*/ 	.short	0x0000
        /*0026*/ 	.short	0x0000
        /*0028*/ 	.byte	0x00, 0xf0, 0xe1, 0x10


	//----- nvinfo : EIATTR_MAXREG_COUNT
	.align		4
.L_476:
        /*002c*/ 	.byte	0x03, 0x1b
        /*002e*/ 	.short	0x00ff


	//----- nvinfo : EIATTR_NUM_BARRIERS
	.align		4
        /*0030*/ 	.byte	0x02, 0x4c
        /*0032*/ 	.byte	0x06
	.zero		1


	//----- nvinfo : EIATTR_ANNOTATIONS
	.align		4
        /*0034*/ 	.byte	0x04, 0x55
        /*0036*/ 	.short	(.L_478 - .L_477)


	//   ....[0]....
.L_477:
        /*0038*/ 	.word	0x00000001
        /*003c*/ 	.byte	0x40, 0x10, 0x00, 0x00, 0x01, 0x00, 0x00, 0x00, 0x00, 0x12, 0x00, 0x00, 0x01, 0x00, 0x00, 0x00
        /* <DEDUP_REMOVED lines=21> */
        /*019c*/ 	.byte	0x00, 0x4d, 0x01, 0x00, 0x01, 0x00, 0x00, 0x00, 0x90, 0x4e, 0x01, 0x00


	//----- nvinfo : EIATTR_MERCURY_ISA_VERSION
	.align		4
.L_478:
        /*01a8*/ 	.byte	0x03, 0x5f
        /*01aa*/ 	.short	0x0000


	//----- nvinfo : EIATTR_INT_WARP_WIDE_INSTR_OFFSETS
	.align		4
        /*01ac*/ 	.byte	0x04, 0x31
        /*01ae*/ 	.short	(.L_480 - .L_479)


	//   ....[0]....
.L_479:
        /*01b0*/ 	.word	0x00014440


	//   ....[1]....
        /*01b4*/ 	.word	0x000144c0


	//----- nvinfo : EIATTR_COOP_GROUP_MASK_REGIDS
	.align		4
.L_480:
        /*01b8*/ 	.byte	0x04, 0x29
        /*01ba*/ 	.short	(.L_482 - .L_481)


	//   ....[0]....
.L_481:
        /*01bc*/ 	.word	0xffffffff


	//   ....[1]....
        /*01c0*/ 	.word	0xffffffff


	//   ....[2]....
        /*01c4*/ 	.word	0xffffffff


	//   ....[3]....
        /*01c8*/ 	.word	0xffffffff


	//   ....[4]....
        /*01cc*/ 	.word	0xffffffff


	//   ....[5]....
        /*01d0*/ 	.word	0xffffffff


	//   ....[6]....
        /*01d4*/ 	.word	0xffffffff


	//   ....[7]....
        /*01d8*/ 	.word	0xffffffff


	//   ....[8]....
        /*01dc*/ 	.word	0xffffffff


	//   ....[9]....
        /*01e0*/ 	.word	0xffffffff


	//   ....[10]....
        /*01e4*/ 	.word	0xffffffff


	//   ....[11]....
        /*01e8*/ 	.word	0xffffffff


	//   ....[12]....
        /*01ec*/ 	.word	0xffffffff


	//   ....[13]....
        /*01f0*/ 	.word	0xffffffff


	//   ....[14]....
        /*01f4*/ 	.word	0xffffffff


	//   ....[15]....
        /*01f8*/ 	.word	0xffffffff


	//   ....[16]....
        /*01fc*/ 	.word	0xffffffff


	//   ....[17]....
        /*0200*/ 	.word	0xffffffff


	//   ....[18]....
        /*0204*/ 	.word	0xffffffff


	//   ....[19]....
        /*0208*/ 	.word	0xffffffff


	//   ....[20]....
        /*020c*/ 	.word	0xffffffff


	//   ....[21]....
        /*0210*/ 	.word	0xffffffff


	//   ....[22]....
        /*0214*/ 	.word	0xffffffff


	//   ....[23]....
        /*0218*/ 	.word	0xffffffff


	//   ....[24]....
        /*021c*/ 	.word	0xffffffff


	//   ....[25]....
        /*0220*/ 	.word	0xffffffff


	//   ....[26]....
        /*0224*/ 	.word	0xffffffff


	//   ....[27]....
        /*0228*/ 	.word	0xffffffff


	//   ....[28]....
        /*022c*/ 	.word	0xffffffff


	//   ....[29]....
        /*0230*/ 	.word	0xffffffff


	//   ....[30]....
        /*0234*/ 	.word	0xffffffff


	//   ....[31]....
        /*0238*/ 	.word	0xffffffff


	//   ....[32]....
        /*023c*/ 	.word	0xffffffff


	//   ....[33]....
        /*0240*/ 	.word	0xffffffff


	//   ....[34]....
        /*0244*/ 	.word	0xffffffff


	//   ....[35]....
        /*0248*/ 	.word	0xffffffff


	//   ....[36]....
        /*024c*/ 	.word	0xffffffff


	//   ....[37]....
        /*0250*/ 	.word	0xffffffff


	//   ....[38]....
        /*0254*/ 	.word	0xffffffff


	//   ....[39]....
        /*0258*/ 	.word	0xffffffff


	//   ....[40]....
        /*025c*/ 	.word	0xffffffff


	//   ....[41]....
        /*0260*/ 	.word	0xffffffff


	//   ....[42]....
        /*0264*/ 	.word	0xffffffff


	//   ....[43]....
        /*0268*/ 	.word	0xffffffff


	//   ....[44]....
        /*026c*/ 	.word	0xffffffff


	//   ....[45]....
        /*0270*/ 	.word	0xffffffff


	//   ....[46]....
        /*0274*/ 	.word	0xffffffff


	//   ....[47]....
        /*0278*/ 	.word	0xffffffff


	//   ....[48]....
        /*027c*/ 	.word	0xffffffff


	//   ....[49]....
        /*0280*/ 	.word	0xffffffff


	//   ....[50]....
        /*0284*/ 	.word	0xffffffff


	//   ....[51]....
        /*0288*/ 	.word	0xffffffff


	//   ....[52]....
        /*028c*/ 	.word	0xffffffff


	//   ....[53]....
        /*0290*/ 	.word	0xffffffff


	//   ....[54]....
        /*0294*/ 	.word	0xffffffff


	//   ....[55]....
        /*0298*/ 	.word	0xffffffff


	//   ....[56]....
        /*029c*/ 	.word	0xffffffff


	//   ....[57]....
        /*02a0*/ 	.word	0xffffffff


	//   ....[58]....
        /*02a4*/ 	.word	0xffffffff


	//   ....[59]....
        /*02a8*/ 	.word	0xffffffff


	//   ....[60]....
        /*02ac*/ 	.word	0xffffffff


	//   ....[61]....
        /*02b0*/ 	.word	0xffffffff


	//   ....[62]....
        /*02b4*/ 	.word	0xffffffff


	//   ....[63]....
        /*02b8*/ 	.word	0xffffffff


	//   ....[64]....
        /*02bc*/ 	.word	0xffffffff


	//   ....[65]....
        /*02c0*/ 	.word	0xffffffff


	//   ....[66]....
        /*02c4*/ 	.word	0xffffffff


	//   ....[67]....
        /*02c8*/ 	.word	0xffffffff


	//   ....[68]....
        /*02cc*/ 	.word	0xffffffff


	//   ....[69]....
        /*02d0*/ 	.word	0xffffffff


	//   ....[70]....
        /*02d4*/ 	.word	0xffffffff


	//   ....[71]....
        /*02d8*/ 	.word	0xffffffff


	//   ....[72]....
        /*02dc*/ 	.word	0xffffffff


	//   ....[73]....
        /*02e0*/ 	.word	0xffffffff


	//   ....[74]....
        /*02e4*/ 	.word	0xffffffff


	//   ....[75]....
        /*02e8*/ 	.word	0xffffffff


	//   ....[76]....
        /*02ec*/ 	.word	0xffffffff


	//   ....[77]....
        /*02f0*/ 	.word	0xffffffff


	//   ....[78]....
        /*02f4*/ 	.word	0xffffffff


	//   ....[79]....
        /*02f8*/ 	.word	0xffffffff


	//   ....[80]....
        /*02fc*/ 	.word	0xffffffff


	//   ....[81]....
        /*0300*/ 	.word	0xffffffff


	//   ....[82]....
        /*0304*/ 	.word	0xffffffff


	//   ....[83]....
        /*0308*/ 	.word	0xffffffff


	//   ....[84]....
        /*030c*/ 	.word	0xffffffff


	//   ....[85]....
        /*0310*/ 	.word	0xffffffff


	//   ....[86]....
        /*0314*/ 	.word	0xffffffff


	//   ....[87]....
        /*0318*/ 	.word	0xffffffff


	//   ....[88]....
        /*031c*/ 	.word	0xffffffff


	//   ....[89]....
        /*0320*/ 	.word	0xffffffff


	//   ....[90]....
        /*0324*/ 	.word	0xffffffff


	//   ....[91]....
        /*0328*/ 	.word	0xffffffff


	//   ....[92]....
        /*032c*/ 	.word	0xffffffff


	//   ....[93]....
        /*0330*/ 	.word	0xffffffff


	//   ....[94]....
        /*0334*/ 	.word	0xffffffff


	//   ....[95]....
        /*0338*/ 	.word	0xffffffff


	//   ....[96]....
        /*033c*/ 	.word	0xffffffff


	//   ....[97]....
        /*0340*/ 	.word	0xffffffff


	//   ....[98]....
        /*0344*/ 	.word	0xffffffff


	//   ....[99]....
        /*0348*/ 	.word	0xffffffff


	//   ....[100]....
        /*034c*/ 	.word	0xffffffff


	//   ....[101]....
        /*0350*/ 	.word	0xffffffff


	//   ....[102]....
        /*0354*/ 	.word	0xffffffff


	//   ....[103]....
        /*0358*/ 	.word	0xffffffff


	//   ....[104]....
        /*035c*/ 	.word	0xffffffff


	//   ....[105]....
        /*0360*/ 	.word	0xffffffff


	//   ....[106]....
        /*0364*/ 	.word	0xffffffff


	//   ....[107]....
        /*0368*/ 	.word	0xffffffff


	//   ....[108]....
        /*036c*/ 	.word	0xffffffff


	//   ....[109]....
        /*0370*/ 	.word	0xffffffff


	//   ....[110]....
        /*0374*/ 	.word	0xffffffff


	//   ....[111]....
        /*0378*/ 	.word	0xffffffff


	//   ....[112]....
        /*037c*/ 	.word	0xffffffff


	//   ....[113]....
        /*0380*/ 	.word	0xffffffff


	//   ....[114]....
        /*0384*/ 	.word	0xffffffff


	//   ....[115]....
        /*0388*/ 	.word	0xffffffff


	//   ....[116]....
        /*038c*/ 	.word	0xffffffff


	//   ....[117]....
        /*0390*/ 	.word	0xffffffff


	//   ....[118]....
        /*0394*/ 	.word	0xffffffff


	//   ....[119]....
        /*0398*/ 	.word	0xffffffff


	//   ....[120]....
        /*039c*/ 	.word	0xffffffff


	//   ....[121]....
        /*03a0*/ 	.word	0xffffffff


	//   ....[122]....
        /*03a4*/ 	.word	0xffffffff


	//   ....[123]....
        /*03a8*/ 	.word	0xffffffff


	//   ....[124]....
        /*03ac*/ 	.word	0xffffffff


	//   ....[125]....
        /*03b0*/ 	.word	0xffffffff


	//   ....[126]....
        /*03b4*/ 	.word	0xffffffff


	//   ....[127]....
        /*03b8*/ 	.word	0xffffffff


	//   ....[128]....
        /*03bc*/ 	.word	0xffffffff


	//   ....[129]....
        /*03c0*/ 	.word	0xffffffff


	//   ....[130]....
        /*03c4*/ 	.word	0xffffffff


	//   ....[131]....
        /*03c8*/ 	.word	0xffffffff


	//   ....[132]....
        /*03cc*/ 	.word	0xffffffff


	//   ....[133]....
        /*03d0*/ 	.word	0xffffffff


	//   ....[134]....
        /*03d4*/ 	.word	0xffffffff


	//   ....[135]....
        /*03d8*/ 	.word	0xffffffff


	//   ....[136]....
        /*03dc*/ 	.word	0xffffffff


	//   ....[137]....
        /*03e0*/ 	.word	0xffffffff


	//   ....[138]....
        /*03e4*/ 	.word	0xffffffff


	//   ....[139]....
        /*03e8*/ 	.word	0xffffffff


	//   ....[140]....
        /*03ec*/ 	.word	0xffffffff


	//   ....[141]....
        /*03f0*/ 	.word	0xffffffff


	//   ....[142]....
        /*03f4*/ 	.word	0xffffffff


	//   ....[143]....
        /*03f8*/ 	.word	0xffffffff


	//   ....[144]....
        /*03fc*/ 	.word	0xffffffff


	//   ....[145]....
        /*0400*/ 	.word	0xffffffff


	//   ....[146]....
        /*0404*/ 	.word	0xffffffff


	//   ....[147]....
        /*0408*/ 	.word	0xffffffff


	//   ....[148]....
        /*040c*/ 	.word	0xffffffff


	//   ....[149]....
        /*0410*/ 	.word	0xffffffff


	//   ....[150]....
        /*0414*/ 	.word	0xffffffff


	//   ....[151]....
        /*0418*/ 	.word	0xffffffff


	//   ....[152]....
        /*041c*/ 	.word	0xffffffff


	//   ....[153]....
        /*0420*/ 	.word	0xffffffff


	//   ....[154]....
        /*0424*/ 	.word	0xffffffff


	//   ....[155]....
        /*0428*/ 	.word	0xffffffff


	//   ....[156]....
        /*042c*/ 	.word	0xffffffff


	//   ....[157]....
        /*0430*/ 	.word	0xffffffff


	//   ....[158]....
        /*0434*/ 	.word	0xffffffff


	//   ....[159]....
        /*0438*/ 	.word	0xffffffff


	//   ....[160]....
        /*043c*/ 	.word	0xffffffff


	//   ....[161]....
        /*0440*/ 	.word	0xffffffff


	//   ....[162]....
        /*0444*/ 	.word	0xffffffff


	//   ....[163]....
        /*0448*/ 	.word	0xffffffff


	//   ....[164]....
        /*044c*/ 	.word	0xffffffff


	//   ....[165]....
        /*0450*/ 	.word	0xffffffff


	//   ....[166]....
        /*0454*/ 	.word	0xffffffff


	//   ....[167]....
        /*0458*/ 	.word	0xffffffff


	//   ....[168]....
        /*045c*/ 	.word	0xffffffff


	//   ....[169]....
        /*0460*/ 	.word	0xffffffff


	//   ....[170]....
        /*0464*/ 	.word	0xffffffff


	//   ....[171]....
        /*0468*/ 	.word	0xffffffff


	//   ....[172]....
        /*046c*/ 	.word	0xffffffff


	//   ....[173]....
        /*0470*/ 	.word	0xffffffff


	//   ....[174]....
        /*0474*/ 	.word	0xffffffff


	//   ....[175]....
        /*0478*/ 	.word	0xffffffff


	//   ....[176]....
        /*047c*/ 	.word	0xffffffff


	//   ....[177]....
        /*0480*/ 	.word	0xffffffff


	//   ....[178]....
        /*0484*/ 	.word	0xffffffff


	//   ....[179]....
        /*0488*/ 	.word	0xffffffff


	//   ....[180]....
        /*048c*/ 	.word	0xffffffff


	//   ....[181]....
        /*0490*/ 	.word	0xffffffff


	//   ....[182]....
        /*0494*/ 	.word	0xffffffff


	//   ....[183]....
        /*0498*/ 	.word	0xffffffff


	//   ....[184]....
        /*049c*/ 	.word	0xffffffff


	//   ....[185]....
        /*04a0*/ 	.word	0xffffffff


	//   ....[186]....
        /*04a4*/ 	.word	0xffffffff


	//   ....[187]....
        /*04a8*/ 	.word	0xffffffff


	//   ....[188]....
        /*04ac*/ 	.word	0xffffffff


	//   ....[189]....
        /*04b0*/ 	.word	0xffffffff


	//   ....[190]....
        /*04b4*/ 	.word	0xffffffff


	//   ....[191]....
        /*04b8*/ 	.word	0xffffffff


	//----- nvinfo : EIATTR_COOP_GROUP_INSTR_OFFSETS
	.align		4
.L_482:
        /*04bc*/ 	.byte	0x04, 0x28
        /*04be*/ 	.short	(.L_484 - .L_483)


	//   ....[0]....
.L_483:
        /*04c0*/ 	.word	0x00000050


	//   ....[1]....
        /*04c4*/ 	.word	0x000001e0


	//   ....[2]....
        /*04c8*/ 	.word	0x00000210


	//   ....[3]....
        /*04cc*/ 	.word	0x00000240


	//   ....[4]....
        /*04d0*/ 	.word	0x00000270


	//   ....[5]....
        /*04d4*/ 	.word	0x000002a0


	//   ....[6]....
        /*04d8*/ 	.word	0x000002d0


	//   ....[7]....
        /*04dc*/ 	.word	0x00000440


	//   ....[8]....
        /*04e0*/ 	.word	0x00000480


	//   ....[9]....
        /*04e4*/ 	.word	0x000004b0


	//   ....[10]....
        /*04e8*/ 	.word	0x000004e0


	//   ....[11]....
        /*04ec*/ 	.word	0x00000510


	//   ....[12]....
        /*04f0*/ 	.word	0x00000540


	//   ....[13]....
        /*04f4*/ 	.word	0x000005d0


	//   ....[14]....
        /*04f8*/ 	.word	0x00000600


	//   ....[15]....
        /*04fc*/ 	.word	0x00000620


	//   ....[16]....
        /*0500*/ 	.word	0x00000680


	//   ....[17]....
        /*0504*/ 	.word	0x00003710


	//   ....[18]....
        /*0508*/ 	.word	0x00003720


	//   ....[19]....
        /*050c*/ 	.word	0x000052c0


	//   ....[20]....
        /*0510*/ 	.word	0x000052d0


	//   ....[21]....
        /*0514*/ 	.word	0x00006c60


	//   ....[22]....
        /*0518*/ 	.word	0x00006c80


	//   ....[23]....
        /*051c*/ 	.word	0x000071d0


	//   ....[24]....
        /*0520*/ 	.word	0x000071f0


	//   ....[25]....
        /*0524*/ 	.word	0x00007e60


	//   ....[26]....
        /*0528*/ 	.word	0x00007e80


	//   ....[27]....
        /*052c*/ 	.word	0x00007fb0


	//   ....[28]....
        /*0530*/ 	.word	0x00007fc0


	//   ....[29]....
        /*0534*/ 	.word	0x000080f0


	//   ....[30]....
        /*0538*/ 	.word	0x00008110


	//   ....[31]....
        /*053c*/ 	.word	0x00008240


	//   ....[32]....
        /*0540*/ 	.word	0x00008250


	//   ....[33]....
        /*0544*/ 	.word	0x00008660


	//   ....[34]....
        /*0548*/ 	.word	0x00008670


	//   ....[35]....
        /*054c*/ 	.word	0x00008680


	//   ....[36]....
        /*0550*/ 	.word	0x00008690


	//   ....[37]....
        /*0554*/ 	.word	0x00008940


	//   ....[38]....
        /*0558*/ 	.word	0x00008980


	//   ....[39]....
        /*055c*/ 	.word	0x000089c0


	//   ....[40]....
        /*0560*/ 	.word	0x00008a00


	//   ....[41]....
        /*0564*/ 	.word	0x0000b3a0


	//   ....[42]....
        /*0568*/ 	.word	0x0000b3e0


	//   ....[43]....
        /*056c*/ 	.word	0x0000b420


	//   ....[44]....
        /*0570*/ 	.word	0x0000b460


	//   ....[45]....
        /*0574*/ 	.word	0x0000e100


	//   ....[46]....
        /*0578*/ 	.word	0x0000e110


	//   ....[47]....
        /*057c*/ 	.word	0x0000e120


	//   ....[48]....
        /*0580*/ 	.word	0x0000e130


	//   ....[49]....
        /*0584*/ 	.word	0x0000f2e0


	//   ....[50]....
        /*0588*/ 	.word	0x0000f300


	//   ....[51]....
        /*058c*/ 	.word	0x0000f360


	//   ....[52]....
        /*0590*/ 	.word	0x0000f3c0


	//   ....[53]....
        /*0594*/ 	.word	0x0000fa80


	//   ....[54]....
        /*0598*/ 	.word	0x0000fa90


	//   ....[55]....
        /*059c*/ 	.word	0x0000fac0


	//   ....[56]....
        /*05a0*/ 	.word	0x0000fad0


	//   ....[57]....
        /*05a4*/ 	.word	0x00010e50


	//   ....[58]....
        /*05a8*/ 	.word	0x00010e60


	//   ....[59]....
        /*05ac*/ 	.word	0x00010ea0


	//   ....[60]....
        /*05b0*/ 	.word	0x00010eb0


	//   ....[61]....
        /*05b4*/ 	.word	0x00012040


	//   ....[62]....
        /*05b8*/ 	.word	0x00012060


	//   ....[63]....
        /*05bc*/ 	.word	0x00012130


	//   ....[64]....
        /*05c0*/ 	.word	0x00012150


	//   ....[65]....
        /*05c4*/ 	.word	0x00012490


	//   ....[66]....
        /*05c8*/ 	.word	0x000124b0


	//   ....[67]....
        /*05cc*/ 	.word	0x000124d0


	//   ....[68]....
        /*05d0*/ 	.word	0x000124f0


	//   ....[69]....
        /*05d4*/ 	.word	0x00013c30


	//   ....[70]....
        /*05d8*/ 	.word	0x00013c60


	//   ....[71]....
        /*05dc*/ 	.word	0x00013c80


	//   ....[72]....
        /*05e0*/ 	.word	0x00013ca0


	//   ....[73]....
        /*05e4*/ 	.word	0x00015060


	//   ....[74]....
        /*05e8*/ 	.word	0x00015080


	//   ....[75]....
        /*05ec*/ 	.word	0x000150a0


	//   ....[76]....
        /*05f0*/ 	.word	0x000150c0


	//   ....[77]....
        /*05f4*/ 	.word	0x00015430


	//   ....[78]....
        /*05f8*/ 	.word	0x00015450


	//   ....[79]....
        /*05fc*/ 	.word	0x00015570


	//   ....[80]....
        /*0600*/ 	.word	0x00015580


	//   ....[81]....
        /*0604*/ 	.word	0x000156b0


	//   ....[82]....
        /*0608*/ 	.word	0x000156d0


	//   ....[83]....
        /*060c*/ 	.word	0x00015800


	//   ....[84]....
        /*0610*/ 	.word	0x00015810


	//   ....[85]....
        /*0614*/ 	.word	0x00015b40


	//   ....[86]....
        /*0618*/ 	.word	0x00015b60


	//   ....[87]....
        /*061c*/ 	.word	0x000165f0


	//   ....[88]....
        /*0620*/ 	.word	0x00016600


	//   ....[89]....
        /*0624*/ 	.word	0x00017840


	//   ....[90]....
        /*0628*/ 	.word	0x00017860


	//   ....[91]....
        /*062c*/ 	.word	0x00017990


	//   ....[92]....
        /*0630*/ 	.word	0x000179a0


	//   ....[93]....
        /*0634*/ 	.word	0x00017ad0


	//   ....[94]....
        /*0638*/ 	.word	0x00017af0


	//   ....[95]....
        /*063c*/ 	.word	0x00017c20


	//   ....[96]....
        /*0640*/ 	.word	0x00017c30


	//   ....[97]....
        /*0644*/ 	.word	0x00017df0


	//   ....[98]....
        /*0648*/ 	.word	0x00017e10


	//   ....[99]....
        /*064c*/ 	.word	0x00017f30


	//   ....[100]....
        /*0650*/ 	.word	0x00017f70


	//   ....[101]....
        /*0654*/ 	.word	0x00017fa0


	//   ....[102]....
        /*0658*/ 	.word	0x00017fd0


	//   ....[103]....
        /*065c*/ 	.word	0x00018000


	//   ....[104]....
        /*0660*/ 	.word	0x00018030


	//   ....[105]....
        /*0664*/ 	.word	0x00018190


	//   ....[106]....
        /*0668*/ 	.word	0x000181d0


	//   ....[107]....
        /*066c*/ 	.word	0x00018200


	//   ....[108]....
        /*0670*/ 	.word	0x00018230


	//   ....[109]....
        /*0674*/ 	.word	0x00018260


	//   ....[110]....
        /*0678*/ 	.word	0x00018290


	//   ....[111]....
        /*067c*/ 	.word	0x00018320


	//   ....[112]....
        /*0680*/ 	.word	0x00018350


	//   ....[113]....
        /*0684*/ 	.word	0x00018360


	//   ....[114]....
        /*0688*/ 	.word	0x000183c0


	//   ....[115]....
        /*068c*/ 	.word	0x000188f0


	//   ....[116]....
        /*0690*/ 	.word	0x00018950


	//   ....[117]....
        /*0694*/ 	.word	0x000189a0


	//   ....[118]....
        /*0698*/ 	.word	0x000189f0


	//   ....[119]....
        /*069c*/ 	.word	0x00018a40


	//   ....[120]....
        /*06a0*/ 	.word	0x00018ab0


	//   ....[121]....
        /*06a4*/ 	.word	0x00018af0


	//   ....[122]....
        /*06a8*/ 	.word	0x00018b60


	//   ....[123]....
        /*06ac*/ 	.word	0x00018bd0


	//   ....[124]....
        /*06b0*/ 	.word	0x00018c30


	//   ....[125]....
        /*06b4*/ 	.word	0x00018ca0


	//   ....[126]....
        /*06b8*/ 	.word	0x00018d10


	//   ....[127]....
        /*06bc*/ 	.word	0x00018d70


	//   ....[128]....
        /*06c0*/ 	.word	0x00018dd0


	//   ....[129]....
        /*06c4*/ 	.word	0x00018e30


	//   ....[130]....
        /*06c8*/ 	.word	0x00018ea0


	//   ....[131]....
        /*06cc*/ 	.word	0x00018f00


	//   ....[132]....
        /*06d0*/ 	.word	0x00018f60


	//   ....[133]....
        /*06d4*/ 	.word	0x00018fc0


	//   ....[134]....
        /*06d8*/ 	.word	0x00019030


	//   ....[135]....
        /*06dc*/ 	.word	0x00019180


	//   ....[136]....
        /*06e0*/ 	.word	0x000191e0


	//   ....[137]....
        /*06e4*/ 	.word	0x00019220


	//   ....[138]....
        /*06e8*/ 	.word	0x00019260


	//   ....[139]....
        /*06ec*/ 	.word	0x000192b0


	//   ....[140]....
        /*06f0*/ 	.word	0x000192f0


	//   ....[141]....
        /*06f4*/ 	.word	0x00019360


	//   ....[142]....
        /*06f8*/ 	.word	0x000193c0


	//   ....[143]....
        /*06fc*/ 	.word	0x00019430


	//   ....[144]....
        /*0700*/ 	.word	0x00019570


	//   ....[145]....
        /*0704*/ 	.word	0x000195d0


	//   ....[146]....
        /*0708*/ 	.word	0x00019610


	//   ....[147]....
        /*070c*/ 	.word	0x00019650


	//   ....[148]....
        /*0710*/ 	.word	0x000196a0


	//   ....[149]....
        /*0714*/ 	.word	0x000196e0


	//   ....[150]....
        /*0718*/ 	.word	0x00019730


	//   ....[151]....
        /*071c*/ 	.word	0x00019780


	//   ....[152]....
        /*0720*/ 	.word	0x000197d0


	//   ....[153]....
        /*0724*/ 	.word	0x00019810


	//   ....[154]....
        /*0728*/ 	.word	0x00019880


	//   ....[155]....
        /*072c*/ 	.word	0x000198f0


	//   ....[156]....
        /*0730*/ 	.word	0x00019950


	//   ....[157]....
        /*0734*/ 	.word	0x000199b0


	//   ....[158]....
        /*0738*/ 	.word	0x00019a10


	//   ....[159]....
        /*073c*/ 	.word	0x00019a80


	//   ....[160]....
        /*0740*/ 	.word	0x00019ae0


	//   ....[161]....
        /*0744*/ 	.word	0x00019b40


	//   ....[162]....
        /*0748*/ 	.word	0x00019ba0


	//   ....[163]....
        /*074c*/ 	.word	0x00019c10


	//   ....[164]....
        /*0750*/ 	.word	0x00019c70


	//   ....[165]....
        /*0754*/ 	.word	0x00019cd0


	//   ....[166]....
        /*0758*/ 	.word	0x00019d30


	//   ....[167]....
        /*075c*/ 	.word	0x00019da0


	//   ....[168]....
        /*0760*/ 	.word	0x00019e00


	//   ....[169]....
        /*0764*/ 	.word	0x00019e60


	//   ....[170]....
        /*0768*/ 	.word	0x00019ec0


	//   ....[171]....
        /*076c*/ 	.word	0x00019f30


	//   ....[172]....
        /*0770*/ 	.word	0x00019f90


	//   ....[173]....
        /*0774*/ 	.word	0x00019ff0


	//   ....[174]....
        /*0778*/ 	.word	0x0001a050


	//   ....[175]....
        /*077c*/ 	.word	0x0001a0c0


	//   ....[176]....
        /*0780*/ 	.word	0x0001a110


	//   ....[177]....
        /*0784*/ 	.word	0x0001a150


	//   ....[178]....
        /*0788*/ 	.word	0x0001a1a0


	//   ....[179]....
        /*078c*/ 	.word	0x0001a1f0


	//   ....[180]....
        /*0790*/ 	.word	0x0001a240


	//   ....[181]....
        /*0794*/ 	.word	0x0001a2b0


	//   ....[182]....
        /*0798*/ 	.word	0x0001a2f0


	//   ....[183]....
        /*079c*/ 	.word	0x0001a340


	//   ....[184]....
        /*07a0*/ 	.word	0x0001a390


	//   ....[185]....
        /*07a4*/ 	.word	0x0001a3e0


	//   ....[186]....
        /*07a8*/ 	.word	0x0001a430


	//   ....[187]....
        /*07ac*/ 	.word	0x0001a4a0


	//   ....[188]....
        /*07b0*/ 	.word	0x0001a4e0


	//   ....[189]....
        /*07b4*/ 	.word	0x0001a550


	//   ....[190]....
        /*07b8*/ 	.word	0x0001a5b0


	//   ....[191]....
        /*07bc*/ 	.word	0x0001a610


	//----- nvinfo : EIATTR_EXIT_INSTR_OFFSETS
	.align		4
.L_484:
        /*07c0*/ 	.byte	0x04, 0x1c
        /*07c2*/ 	.short	(.L_486 - .L_485)


	//   ....[0]....
.L_485:
        /*07c4*/ 	.word	0x00000b40


	//   ....[1]....
        /*07c8*/ 	.word	0x000188b0


	//----- nvinfo : EIATTR_MAX_THREADS
	.align		4
.L_486:
        /*07cc*/ 	.byte	0x04, 0x05
        /*07ce*/ 	.short	(.L_488 - .L_487)
.L_487:
        /*07d0*/ 	.word	0x00000100
        /*07d4*/ 	.word	0x00000001
        /*07d8*/ 	.word	0x00000001


	//----- nvinfo : EIATTR_CRS_STACK_SIZE
	.align		4
.L_488:
        /*07dc*/ 	.byte	0x04, 0x1e
        /*07de*/ 	.short	(.L_490 - .L_489)
.L_489:
        /*07e0*/ 	.word	0x00000000
.L_490:


//--------------------- .nv.info._ZN7cutlass13device_kernelIN5flash19enable_sm80_to_sm89INS1_16FlashAttnFwdSm80INS1_25CollectiveMainloopFwdSm80ILi8ELi1ELb0EN4cute5tupleIJNS5_1CILi128EEENS7_ILi64EEENS7_ILi192EEEEEELi192ENS_6half_tEfNS_4arch4Sm80ELb0ELb1ELb1ELb0ELb1ELb0ELb1ELb1EEENS1_21CollectiveEpilogueFwdINS6_IJS8_SA_S9_EEENS6_IJNS7_ILi1EEESI_SI_EEESC_SE_Li256ELb0ELb1ELb1ELb0EEENS1_19SingleTileSchedulerILb0ELb1ELb1ELi128EEEEEEEEEvNT_6ParamsE --------------------------
	.section	.nv.info._ZN7cutlass13device_kernelIN5flash19enable_sm80_to_sm89INS1_16FlashAttnFwdSm80INS1_25CollectiveMainloopFwdSm80ILi8ELi1ELb0EN4cute5tupleIJNS5_1CILi128EEENS7_ILi64EEENS7_ILi192EEEEEELi192ENS_6half_tEfNS_4arch4Sm80ELb0ELb1ELb1ELb0ELb1ELb0ELb1ELb1EEENS1_21CollectiveEpilogueFwdINS6_IJS8_SA_S9_EEENS6_IJNS7_ILi1EEESI_SI_EEESC_SE_Li256ELb0ELb1ELb1ELb0EEENS1_19SingleTileSchedulerILb0ELb1ELb1ELi128EEEEEEEEEvNT_6ParamsE,"",@"SHT_CUDA_INFO"
	.sectionflags	@""
	.align	4


	//----- nvinfo : EIATTR_CUDA_API_VERSION
	.align		4
        /*0000*/ 	.byte	0x04, 0x37
        /*0002*/ 	.short	(.L_492 - .L_491)
.L_491:
        /*0004*/ 	.word	0x00000082


	//----- nvinfo : EIATTR_SW2861232_WAR
	.align		4
.L_492:
        /*0008*/ 	.byte	0x01, 0x35
	.zero		2


	//----- nvinfo : EIATTR_PARAM_CBANK
	.align		4
        /*000c*/ 	.byte	0x04, 0x0a
        /*000e*/ 	.short	(.L_494 - .L_493)
	.align		4
.L_493:
        /*0010*/ 	.word	index@(.nv.constant0._ZN7cutlass13device_kernelIN5flash19enable_sm80_to_sm89INS1_16FlashAttnFwdSm80INS1_25CollectiveMainloopFwdSm80ILi8ELi1ELb0EN4cute5tupleIJNS5_1CILi128EEENS7_ILi64EEENS7_ILi192EEEEEELi192ENS_6half_tEfNS_4arch4Sm80ELb0ELb1ELb1ELb0ELb1ELb0ELb1ELb1EEENS1_21CollectiveEpilogueFwdINS6_IJS8_SA_S9_EEENS6_IJNS7_ILi1EEESI_SI_EEESC_SE_Li256ELb0ELb1ELb1ELb0EEENS1_19SingleTileSchedulerILb0ELb1ELb1ELi128EEEEEEEEEvNT_6ParamsE)
        /*0014*/ 	.short	0x0160
        /*0016*/ 	.short	0x0418


	//----- nvinfo : EIATTR_CBANK_PARAM_SIZE
	.align		4
.L_494:
        /*0018*/ 	.byte	0x03, 0x19
        /*001a*/ 	.short	0x0418


	//----- nvinfo : EIATTR_KPARAM_INFO
	.align		4
        /*001c*/ 	.byte	0x04, 0x17
        /*001e*/ 	.short	(.L_496 - .L_495)
.L_495:
        /*0020*/ 	.word	0x00000000
        /*0024*/ 	.short	0x0000
        /*0026*/ 	.short	0x0000
        /*0028*/ 	.byte	0x00, 0xf0, 0x61, 0x10


	//----- nvinfo : EIATTR_MAXREG_COUNT
	.align		4
.L_496:
        /*002c*/ 	.byte	0x03, 0x1b
        /*002e*/ 	.short	0x00ff


	//----- nvinfo : EIATTR_NUM_BARRIERS
	.align		4
        /*0030*/ 	.byte	0x02, 0x4c
        /*0032*/ 	.byte	0x02
	.zero		1


	//----- nvinfo : EIATTR_MERCURY_ISA_VERSION
	.align		4
        /*0034*/ 	.byte	0x03, 0x5f
        /*0036*/ 	.short	0x0000


	//----- nvinfo : EIATTR_COOP_GROUP_MASK_REGIDS
	.align		4
        /*0038*/ 	.byte	0x04, 0x29
        /*003a*/ 	.short	(.L_498 - .L_497)


	//   ....[0]....
.L_497:
        /*003c*/ 	.word	0xffffffff


	//   ....[1]....
        /*0040*/ 	.word	0xffffffff


	//   ....[2]....
        /*0044*/ 	.word	0xffffffff


	//   ....[3]....
        /*0048*/ 	.word	0xffffffff


	//   ....[4]....
        /*004c*/ 	.word	0xffffffff


	//   ....[5]....
        /*0050*/ 	.word	0xffffffff


	//   ....[6]....
        /*0054*/ 	.word	0xffffffff


	//   ....[7]....
        /*0058*/ 	.word	0xffffffff


	//   ....[8]....
        /*005c*/ 	.word	0xffffffff


	//   ....[9]....
        /*0060*/ 	.word	0xffffffff


	//   ....[10]....
        /*0064*/ 	.word	0xffffffff


	//   ....[11]....
        /*0068*/ 	.word	0xffffffff


	//   ....[12]....
        /*006c*/ 	.word	0xffffffff


	//   ....[13]....
        /*0070*/ 	.word	0xffffffff


	//   ....[14]....
        /*0074*/ 	.word	0xffffffff


	//   ....[15]....
        /*0078*/ 	.word	0xffffffff


	//   ....[16]....
        /*007c*/ 	.word	0xffffffff


	//   ....[17]....
        /*0080*/ 	.word	0xffffffff


	//   ....[18]....
        /*0084*/ 	.word	0xffffffff


	//   ....[19]....
        /*0088*/ 	.word	0xffffffff


	//   ....[20]....
        /*008c*/ 	.word	0xffffffff


	//   ....[21]....
        /*0090*/ 	.word	0xffffffff


	//   ....[22]....
        /*0094*/ 	.word	0xffffffff


	//   ....[23]....
        /*0098*/ 	.word	0xffffffff


	//   ....[24]....
        /*009c*/ 	.word	0xffffffff


	//   ....[25]....
        /*00a0*/ 	.word	0xffffffff


	//   ....[26]....
        /*00a4*/ 	.word	0xffffffff


	//   ....[27]....
        /*00a8*/ 	.word	0xffffffff


	//   ....[28]....
        /*00ac*/ 	.word	0xffffffff


	//   ....[29]....
        /*00b0*/ 	.word	0xffffffff


	//   ....[30]....
        /*00b4*/ 	.word	0xffffffff


	//   ....[31]....
        /*00b8*/ 	.word	0xffffffff


	//   ....[32]....
        /*00bc*/ 	.word	0xffffffff


	//   ....[33]....
        /*00c0*/ 	.word	0xffffffff


	//   ....[34]....
        /*00c4*/ 	.word	0xffffffff


	//   ....[35]....
        /*00c8*/ 	.word	0xffffffff


	//   ....[36]....
        /*00cc*/ 	.word	0xffffffff


	//   ....[37]....
        /*00d0*/ 	.word	0xffffffff


	//   ....[38]....
        /*00d4*/ 	.word	0xffffffff


	//   ....[39]....
        /*00d8*/ 	.word	0xffffffff


	//   ....[40]....
        /*00dc*/ 	.word	0xffffffff


	//   ....[41]....
        /*00e0*/ 	.word	0xffffffff


	//   ....[42]....
        /*00e4*/ 	.word	0xffffffff


	//   ....[43]....
        /*00e8*/ 	.word	0xffffffff


	//   ....[44]....
        /*00ec*/ 	.word	0xffffffff


	//   ....[45]....
        /*00f0*/ 	.word	0xffffffff


	//   ....[46]....
        /*00f4*/ 	.word	0xffffffff


	//   ....[47]....
        /*00f8*/ 	.word	0xffffffff


	//   ....[48]....
        /*00fc*/ 	.word	0xffffffff


	//   ....[49]....
        /*0100*/ 	.word	0xffffffff


	//   ....[50]....
        /*0104*/ 	.word	0xffffffff


	//   ....[51]....
        /*0108*/ 	.word	0xffffffff


	//   ....[52]....
        /*010c*/ 	.word	0xffffffff


	//   ....[53]....
        /*0110*/ 	.word	0xffffffff


	//   ....[54]....
        /*0114*/ 	.word	0xffffffff


	//   ....[55]....
        /*0118*/ 	.word	0xffffffff


	//   ....[56]....
        /*011c*/ 	.word	0xffffffff


	//   ....[57]....
        /*0120*/ 	.word	0xffffffff


	//   ....[58]....
        /*0124*/ 	.word	0xffffffff


	//   ....[59]....
        /*0128*/ 	.word	0xffffffff


	//   ....[60]....
        /*012c*/ 	.word	0xffffffff


	//   ....[61]....
        /*0130*/ 	.word	0xffffffff


	//   ....[62]....
        /*0134*/ 	.word	0xffffffff


	//   ....[63]....
        /*0138*/ 	.word	0xffffffff


	//   ....[64]....
        /*013c*/ 	.word	0xffffffff


	//   ....[65]....
        /*0140*/ 	.word	0xffffffff


	//   ....[66]....
        /*0144*/ 	.word	0xffffffff


	//   ....[67]....
        /*0148*/ 	.word	0xffffffff


	//   ....[68]....
        /*014c*/ 	.word	0xffffffff


	//   ....[69]....
        /*0150*/ 	.word	0xffffffff


	//   ....[70]....
        /*0154*/ 	.word	0xffffffff


	//   ....[71]....
        /*0158*/ 	.word	0xffffffff


	//   ....[72]....
        /*015c*/ 	.word	0xffffffff


	//   ....[73]....
        /*0160*/ 	.word	0xffffffff


	//   ....[74]....
        /*0164*/ 	.word	0xffffffff


	//   ....[75]....
        /*0168*/ 	.word	0xffffffff


	//   ....[76]....
        /*016c*/ 	.word	0xffffffff


	//   ....[77]....
        /*0170*/ 	.word	0xffffffff


	//   ....[78]....
        /*0174*/ 	.word	0xffffffff


	//----- nvinfo : EIATTR_COOP_GROUP_INSTR_OFFSETS
	.align		4
.L_498:
        /*0178*/ 	.byte	0x04, 0x28
        /*017a*/ 	.short	(.L_500 - .L_499)


	//   ....[0]....
.L_499:
        /*017c*/ 	.word	0x00000050


	//   ....[1]....
        /*0180*/ 	.word	0x000012f0


	//   ....[2]....
        /*0184*/ 	.word	0x00001340


	//   ....[3]....
        /*0188*/ 	.word	0x00001530


	//   ....[4]....
        /*018c*/ 	.word	0x00001560


	//   ....[5]....
        /*0190*/ 	.word	0x00001680


	//   ....[6]....
        /*0194*/ 	.word	0x000016b0


	//   ....[7]....
        /*0198*/ 	.word	0x000017c0


	//   ....[8]....
        /*019c*/ 	.word	0x00001800


	//   ....[9]....
        /*01a0*/ 	.word	0x00001f20


	//   ....[10]....
        /*01a4*/ 	.word	0x00001f30


	//   ....[11]....
        /*01a8*/ 	.word	0x00001f50


	//   ....[12]....
        /*01ac*/ 	.word	0x00001f80


	//   ....[13]....
        /*01b0*/ 	.word	0x00001fc0


	//   ....[14]....
        /*01b4*/ 	.word	0x00001ff0


	//   ....[15]....
        /*01b8*/ 	.word	0x00002020


	//   ....[16]....
        /*01bc*/ 	.word	0x00002050


	//   ....[17]....
        /*01c0*/ 	.word	0x00003120


	//   ....[18]....
        /*01c4*/ 	.word	0x00003150


	//   ....[19]....
        /*01c8*/ 	.word	0x00003160


	//   ....[20]....
        /*01cc*/ 	.word	0x00003170


	//   ....[21]....
        /*01d0*/ 	.word	0x000035d0


	//   ....[22]....
        /*01d4*/ 	.word	0x000038e0


	//   ....[23]....
        /*01d8*/ 	.word	0x00004530


	//   ....[24]....
        /*01dc*/ 	.word	0x00004620


	//   ....[25]....
        /*01e0*/ 	.word	0x00004630


	//   ....[26]....
        /*01e4*/ 	.word	0x00004660


	//   ....[27]....
        /*01e8*/ 	.word	0x00005a70


	//   ....[28]....
        /*01ec*/ 	.word	0x00005a90


	//   ....[29]....
        /*01f0*/ 	.word	0x00005aa0


	//   ....[30]....
        /*01f4*/ 	.word	0x00005ab0


	//   ....[31]....
        /*01f8*/ 	.word	0x00006b70


	//   ....[32]....
        /*01fc*/ 	.word	0x00006ba0


	//   ....[33]....
        /*0200*/ 	.word	0x00006bb0


	//   ....[34]....
        /*0204*/ 	.word	0x00006bc0


	//   ....[35]....
        /*0208*/ 	.word	0x00006dc0


	//   ....[36]....
        /*020c*/ 	.word	0x00007000


	//   ....[37]....
        /*0210*/ 	.word	0x00007a50


	//   ....[38]....
        /*0214*/ 	.word	0x00007c20


	//   ....[39]....
        /*0218*/ 	.word	0x00007c70


	//   ....[40]....
        /*021c*/ 	.word	0x00007d00


	//   ....[41]....
        /*0220*/ 	.word	0x00009940


	//   ....[42]....
        /*0224*/ 	.word	0x00009960


	//   ....[43]....
        /*0228*/ 	.word	0x00009970


	//   ....[44]....
        /*022c*/ 	.word	0x00009980


	//   ....[45]....
        /*0230*/ 	.word	0x0000aa50


	//   ....[46]....
        /*0234*/ 	.word	0x0000aa70


	//   ....[47]....
        /*0238*/ 	.word	0x0000aa80


	//   ....[48]....
        /*023c*/ 	.word	0x0000aa90


	//   ....[49]....
        /*0240*/ 	.word	0x0000ae60


	//   ....[50]....
        /*0244*/ 	.word	0x0000ae80


	//   ....[51]....
        /*0248*/ 	.word	0x0000aeb0


	//   ....[52]....
        /*024c*/ 	.word	0x0000aec0


	//   ....[53]....
        /*0250*/ 	.word	0x0000c720


	//   ....[54]....
        /*0254*/ 	.word	0x0000c730


	//   ....[55]....
        /*0258*/ 	.word	0x0000c750


	//   ....[56]....
        /*025c*/ 	.word	0x0000c760


	//   ....[57]....
        /*0260*/ 	.word	0x0000d860


	//   ....[58]....
        /*0264*/ 	.word	0x0000d870


	//   ....[59]....
        /*0268*/ 	.word	0x0000d880


	//   ....[60]....
        /*026c*/ 	.word	0x0000d890


	//   ....[61]....
        /*0270*/ 	.word	0x0000da70


	//   ....[62]....
        /*0274*/ 	.word	0x0000de00


	//   ....[63]....
        /*0278*/ 	.word	0x0000e6f0


	//   ....[64]....
        /*027c*/ 	.word	0x0000e8d0


	//   ....[65]....
        /*0280*/ 	.word	0x0000e910


	//   ....[66]....
        /*0284*/ 	.word	0x0000e990


	//   ....[67]....
        /*0288*/ 	.word	0x00010060


	//   ....[68]....
        /*028c*/ 	.word	0x00010090


	//   ....[69]....
        /*0290*/ 	.word	0x000100d0


	//   ....[70]....
        /*0294*/ 	.word	0x000100e0


	//   ....[71]....
        /*0298*/ 	.word	0x00010df0


	//   ....[72]....
        /*029c*/ 	.word	0x00010e30


	//   ....[73]....
        /*02a0*/ 	.word	0x00010e50


	//   ....[74]....
        /*02a4*/ 	.word	0x00010e80


	//   ....[75]....
        /*02a8*/ 	.word	0x00010ef0


	//   ....[76]....
        /*02ac*/ 	.word	0x00010f60


	//   ....[77]....
        /*02b0*/ 	.word	0x00011870


	//   ....[78]....
        /*02b4*/ 	.word	0x00011880


	//----- nvinfo : EIATTR_EXIT_INSTR_OFFSETS
	.align		4
.L_500:
        /*02b8*/ 	.byte	0x04, 0x1c
        /*02ba*/ 	.short	(.L_502 - .L_501)


	//   ....[0]....
.L_501:
        /*02bc*/ 	.word	0x000001b0


	//   ....[1]....
        /*02c0*/ 	.word	0x00011890


	//   ....[2]....
        /*02c4*/ 	.word	0x00012130


	//   ....[3]....
        /*02c8*/ 	.word	0x00012180


	//   ....[4]....
        /*02cc*/ 	.word	0x000121b0


	//   ....[5]....
        /*02d0*/ 	.word	0x00012210


	//   ....[6]....
        /*02d4*/ 	.word	0x000124a0


	//----- nvinfo : EIATTR_CTAIDZ_USED
	.align		4
.L_502:
        /*02d8*/ 	.byte	0x01, 0x04
	.zero		2


	//----- nvinfo : EIATTR_MAX_THREADS
	.align		4
        /*02dc*/ 	.byte	0x04, 0x05
        /*02de*/ 	.short	(.L_504 - .L_503)
.L_503:
        /*02e0*/ 	.word	0x00000100
        /*02e4*/ 	.word	0x00000001
        /*02e8*/ 	.word	0x00000001


	//----- nvinfo : EIATTR_CRS_STACK_SIZE
	.align		4
.L_504:
        /*02ec*/ 	.byte	0x04, 0x1e
        /*02ee*/ 	.short	(.L_506 - .L_505)
.L_505:
        /*02f0*/ 	.word	0x00000000
.L_506:


//--------------------- .nv.info._ZN7cutlass13device_kernelIN5flash19enable_sm80_to_sm89INS1_16FlashAttnFwdSm80INS1_25CollectiveMainloopFwdSm80ILi8ELi1ELb0EN4cute5tupleIJNS5_1CILi128EEENS7_ILi64EEENS7_ILi192EEEEEELi192ENS_6half_tEfNS_4arch4Sm80ELb0ELb1ELb1ELb1ELb1ELb0ELb1ELb1EEENS1_21CollectiveEpilogueFwdINS6_IJS8_SA_S9_EEENS6_IJNS7_ILi1EEESI_SI_EEESC_SE_Li256ELb1ELb1ELb1ELb0EEENS1_36VarlenDynamicPersistentTileSchedulerILi128ELi64ELi256ELi256ELb1ELb1ELb0ELb1ELb0ELb1EEEEEEEEEvNT_6ParamsE --------------------------
	.section	.nv.info._ZN7cutlass13device_kernelIN5flash19enable_sm80_to_sm89INS1_16FlashAttnFwdSm80INS1_25CollectiveMainloopFwdSm80ILi8ELi1ELb0EN4cute5tupleIJNS5_1CILi128EEENS7_ILi64EEENS7_ILi192EEEEEELi192ENS_6half_tEfNS_4arch4Sm80ELb0ELb1ELb1ELb1ELb1ELb0ELb1ELb1EEENS1_21CollectiveEpilogueFwdINS6_IJS8_SA_S9_EEENS6_IJNS7_ILi1EEESI_SI_EEESC_SE_Li256ELb1ELb1ELb1ELb0EEENS1_36VarlenDynamicPersistentTileSchedulerILi128ELi64ELi256ELi256ELb1ELb1ELb0ELb1ELb0ELb1EEEEEEEEEvNT_6ParamsE,"",@"SHT_CUDA_INFO"
	.sectionflags	@""
	.align	4


	//----- nvinfo : EIATTR_CUDA_API_VERSION
	.align		4
        /*0000*/ 	.byte	0x04, 0x37
        /*0002*/ 	.short	(.L_508 - .L_507)
.L_507:
        /*0004*/ 	.word	0x00000082


	//----- nvinfo : EIATTR_SW2861232_WAR
	.align		4
.L_508:
        /*0008*/ 	.byte	0x01, 0x35
	.zero		2


	//----- nvinfo : EIATTR_PARAM_CBANK
	.align		4
        /*000c*/ 	.byte	0x04, 0x0a
        /*000e*/ 	.short	(.L_510 - .L_509)
	.align		4
.L_509:
        /*0010*/ 	.word	index@(.nv.constant0._ZN7cutlass13device_kernelIN5flash19enable_sm80_to_sm89INS1_16FlashAttnFwdSm80INS1_25CollectiveMainloopFwdSm80ILi8ELi1ELb0EN4cute5tupleIJNS5_1CILi128EEENS7_ILi64EEENS7_ILi192EEEEEELi192ENS_6half_tEfNS_4arch4Sm80ELb0ELb1ELb1ELb1ELb1ELb0ELb1ELb1EEENS1_21CollectiveEpilogueFwdINS6_IJS8_SA_S9_EEENS6_IJNS7_ILi1EEESI_SI_EEESC_SE_Li256ELb1ELb1ELb1ELb0EEENS1_36VarlenDynamicPersistentTileSchedulerILi128ELi64ELi256ELi256ELb1ELb1ELb0ELb1ELb0ELb1EEEEEEEEEvNT_6ParamsE)
        /*0014*/ 	.short	0x0160
        /*0016*/ 	.short	0x0438


	//----- nvinfo : EIATTR_CBANK_PARAM_SIZE
	.align		4
.L_510:
        /*0018*/ 	.byte	0x03, 0x19
        /*001a*/ 	.short	0x0438


	//----- nvinfo : EIATTR_KPARAM_INFO
	.align		4
        /*001c*/ 	.byte	0x04, 0x17
        /*001e*/ 	.short	(.L_512 - .L_511)
.L_511:
        /*0020*/ 	.word	0x00000000
        /*0024*/ 	.short	0x0000
        /*0026*/ 	.short	0x0000
        /*0028*/ 	.byte	0x00, 0xf0, 0xe1, 0x10


	//----- nvinfo : EIATTR_MAXREG_COUNT
	.align		4
.L_512:
        /*002c*/ 	.byte	0x03, 0x1b
        /*002e*/ 	.short	0x00ff


	//----- nvinfo : EIATTR_NUM_BARRIERS
	.align		4
        /*0030*/ 	.byte	0x02, 0x4c
        /*0032*/ 	.byte	0x06
	.zero		1


	//----- nvinfo : EIATTR_ANNOTATIONS
	.align		4
        /*0034*/ 	.byte	0x04, 0x55
        /*0036*/ 	.short	(.L_514 - .L_513)


	//   ....[0]....
.L_513:
        /*0038*/ 	.word	0x00000001
        /*003c*/ 	.byte	0x70, 0x14, 0x00, 0x00, 0x01, 0x00, 0x00, 0x00, 0xc0, 0x18, 0x00, 0x00, 0x01, 0x00, 0x00, 0x00
        /*004c*/ 	.byte	0xf0, 0x18, 0x00, 0x00, 0x01, 0x00, 0x00, 0x00, 0x20, 0x19, 0x00, 0x00, 0x01, 0x00, 0x00, 0x00
        /*005c*/ 	.byte	0x50, 0x19, 0x00, 0x00, 0x01, 0x00, 0x00, 0x00, 0xb0, 0x20, 0x01, 0x00, 0x01, 0x00, 0x00, 0x00
        /*006c*/ 	.byte	0xc0, 0x20, 0x01, 0x00, 0x01, 0x00, 0x00, 0x00, 0xd0, 0x20, 0x01, 0x00, 0x01, 0x00, 0x00, 0x00
        /*007c*/ 	.byte	0xe0, 0x20, 0x01, 0x00, 0x01, 0x00, 0x00, 0x00, 0x40, 0x28, 0x01, 0x00


	//----- nvinfo : EIATTR_MERCURY_ISA_VERSION
	.align		4
.L_514:
        /*0088*/ 	.byte	0x03, 0x5f
        /*008a*/ 	.short	0x0000


	//----- nvinfo : EIATTR_INT_WARP_WIDE_INSTR_OFFSETS
	.align		4
        /*008c*/ 	.byte	0x04, 0x31
        /*008e*/ 	.short	(.L_516 - .L_515)


	//   ....[0]....
.L_515:
        /*0090*/ 	.word	0x00011f90


	//   ....[1]....
        /*0094*/ 	.word	0x00012010


	//----- nvinfo : EIATTR_COOP_GROUP_MASK_REGIDS
	.align		4
.L_516:
        /*0098*/ 	.byte	0x04, 0x29
        /*009a*/ 	.short	(.L_518 - .L_517)


	//   ....[0]....
.L_517:
        /*009c*/ 	.word	0xffffffff


	//   ....[1]....
        /*00a0*/ 	.word	0xffffffff


	//   ....[2]....
        /*00a4*/ 	.word	0xffffffff


	//   ....[3]....
        /*00a8*/ 	.word	0xffffffff


	//   ....[4]....
        /*00ac*/ 	.word	0xffffffff


	//   ....[5]....
        /*00b0*/ 	.word	0xffffffff


	//   ....[6]....
        /*00b4*/ 	.word	0xffffffff


	//   ....[7]....
        /*00b8*/ 	.word	0xffffffff


	//   ....[8]....
        /*00bc*/ 	.word	0xffffffff


	//   ....[9]....
        /*00c0*/ 	.word	0xffffffff


	//   ....[10]....
        /*00c4*/ 	.word	0xffffffff


	//   ....[11]....
        /*00c8*/ 	.word	0xffffffff


	//   ....[12]....
        /*00cc*/ 	.word	0xffffffff


	//   ....[13]....
        /*00d0*/ 	.word	0xffffffff


	//   ....[14]....
        /*00d4*/ 	.word	0xffffffff


	//   ....[15]....
        /*00d8*/ 	.word	0xffffffff


	//   ....[16]....
        /*00dc*/ 	.word	0xffffffff


	//   ....[17]....
        /*00e0*/ 	.word	0xffffffff


	//   ....[18]....
        /*00e4*/ 	.word	0xffffffff


	//   ....[19]....
        /*00e8*/ 	.word	0xffffffff


	//   ....[20]....
        /*00ec*/ 	.word	0xffffffff


	//   ....[21]....
        /*00f0*/ 	.word	0xffffffff


	//   ....[22]....
        /*00f4*/ 	.word	0xffffffff


	//   ....[23]....
        /*00f8*/ 	.word	0xffffffff


	//   ....[24]....
        /*00fc*/ 	.word	0xffffffff


	//   ....[25]....
        /*0100*/ 	.word	0xffffffff


	//   ....[26]....
        /*0104*/ 	.word	0xffffffff


	//   ....[27]....
        /*0108*/ 	.word	0xffffffff


	//   ....[28]....
        /*010c*/ 	.word	0xffffffff


	//   ....[29]....
        /*0110*/ 	.word	0xffffffff


	//   ....[30]....
        /*0114*/ 	.word	0xffffffff


	//   ....[31]....
        /*0118*/ 	.word	0xffffffff


	//   ....[32]....
        /*011c*/ 	.word	0xffffffff


	//   ....[33]....
        /*0120*/ 	.word	0xffffffff


	//   ....[34]....
        /*0124*/ 	.word	0xffffffff


	//   ....[35]....
        /*0128*/ 	.word	0xffffffff


	//   ....[36]....
        /*012c*/ 	.word	0xffffffff


	//   ....[37]....
        /*0130*/ 	.word	0xffffffff


	//   ....[38]....
        /*0134*/ 	.word	0xffffffff


	//   ....[39]....
        /*0138*/ 	.word	0xffffffff


	//   ....[40]....
        /*013c*/ 	.word	0xffffffff


	//   ....[41]....
        /*0140*/ 	.word	0xffffffff


	//   ....[42]....
        /*0144*/ 	.word	0xffffffff


	//   ....[43]....
        /*0148*/ 	.word	0xffffffff


	//   ....[44]....
        /*014c*/ 	.word	0xffffffff


	//   ....[45]....
        /*0150*/ 	.word	0xffffffff


	//   ....[46]....
        /*0154*/ 	.word	0xffffffff


	//   ....[47]....
        /*0158*/ 	.word	0xffffffff


	//   ....[48]....
        /*015c*/ 	.word	0xffffffff


	//   ....[49]....
        /*0160*/ 	.word	0xffffffff


	//   ....[50]....
        /*0164*/ 	.word	0xffffffff


	//   ....[51]....
        /*0168*/ 	.word	0xffffffff


	//   ....[52]....
        /*016c*/ 	.word	0xffffffff


	//   ....[53]....
        /*0170*/ 	.word	0xffffffff


	//   ....[54]....
        /*0174*/ 	.word	0xffffffff


	//   ....[55]....
        /*0178*/ 	.word	0xffffffff


	//   ....[56]....
        /*017c*/ 	.word	0xffffffff


	//   ....[57]....
        /*0180*/ 	.word	0xffffffff


	//   ....[58]....
        /*0184*/ 	.word	0xffffffff


	//   ....[59]....
        /*0188*/ 	.word	0xffffffff


	//   ....[60]....
        /*018c*/ 	.word	0xffffffff


	//   ....[61]....
        /*0190*/ 	.word	0xffffffff


	//   ....[62]....
        /*0194*/ 	.word	0xffffffff


	//   ....[63]....
        /*0198*/ 	.word	0xffffffff


	//   ....[64]....
        /*019c*/ 	.word	0xffffffff


	//   ....[65]....
        /*01a0*/ 	.word	0xffffffff


	//   ....[66]....
        /*01a4*/ 	.word	0xffffffff


	//   ....[67]....
        /*01a8*/ 	.word	0xffffffff


	//   ....[68]....
        /*01ac*/ 	.word	0xffffffff


	//   ....[69]....
        /*01b0*/ 	.word	0xffffffff


	//   ....[70]....
        /*01b4*/ 	.word	0xffffffff


	//   ....[71]....
        /*01b8*/ 	.word	0xffffffff


	//   ....[72]....
        /*01bc*/ 	.word	0xffffffff


	//   ....[73]....
        /*01c0*/ 	.word	0xffffffff


	//   ....[74]....
        /*01c4*/ 	.word	0xffffffff


	//   ....[75]....
        /*01c8*/ 	.word	0xffffffff


	//   ....[76]....
        /*01cc*/ 	.word	0xffffffff


	//   ....[77]....
        /*01d0*/ 	.word	0xffffffff


	//   ....[78]....
        /*01d4*/ 	.word	0xffffffff


	//   ....[79]....
        /*01d8*/ 	.word	0xffffffff


	//   ....[80]....
        /*01dc*/ 	.word	0xffffffff


	//   ....[81]....
        /*01e0*/ 	.word	0xffffffff


	//   ....[82]....
        /*01e4*/ 	.word	0xffffffff


	//   ....[83]....
        /*01e8*/ 	.word	0xffffffff


	//   ....[84]....
        /*01ec*/ 	.word	0xffffffff


	//   ....[85]....
        /*01f0*/ 	.word	0xffffffff


	//   ....[86]....
        /*01f4*/ 	.word	0xffffffff


	//   ....[87]....
        /*01f8*/ 	.word	0xffffffff


	//   ....[88]....
        /*01fc*/ 	.word	0xffffffff


	//   ....[89]....
        /*0200*/ 	.word	0xffffffff


	//   ....[90]....
        /*0204*/ 	.word	0xffffffff


	//   ....[91]....
        /*0208*/ 	.word	0xffffffff


	//   ....[92]....
        /*020c*/ 	.word	0xffffffff


	//   ....[93]....
        /*0210*/ 	.word	0xffffffff


	//   ....[94]....
        /*0214*/ 	.word	0xffffffff


	//   ....[95]....
        /*0218*/ 	.word	0xffffffff


	//   ....[96]....
        /*021c*/ 	.word	0xffffffff


	//   ....[97]....
        /*0220*/ 	.word	0xffffffff


	//   ....[98]....
        /*0224*/ 	.word	0xffffffff


	//   ....[99]....
        /*0228*/ 	.word	0xffffffff


	//   ....[100]....
        /*022c*/ 	.word	0xffffffff


	//   ....[101]....
        /*0230*/ 	.word	0xffffffff


	//   ....[102]....
        /*0234*/ 	.word	0xffffffff


	//   ....[103]....
        /*0238*/ 	.word	0xffffffff


	//   ....[104]....
        /*023c*/ 	.word	0xffffffff


	//   ....[105]....
        /*0240*/ 	.word	0xffffffff


	//   ....[106]....
        /*0244*/ 	.word	0xffffffff


	//   ....[107]....
        /*0248*/ 	.word	0xffffffff


	//   ....[108]....
        /*024c*/ 	.word	0xffffffff


	//   ....[109]....
        /*0250*/ 	.word	0xffffffff


	//   ....[110]....
        /*0254*/ 	.word	0xffffffff


	//   ....[111]....
        /*0258*/ 	.word	0xffffffff


	//   ....[112]....
        /*025c*/ 	.word	0xffffffff


	//   ....[113]....
        /*0260*/ 	.word	0xffffffff


	//   ....[114]....
        /*0264*/ 	.word	0xffffffff


	//   ....[115]....
        /*0268*/ 	.word	0xffffffff


	//   ....[116]....
        /*026c*/ 	.word	0xffffffff


	//   ....[117]....
        /*0270*/ 	.word	0xffffffff


	//   ....[118]....
        /*0274*/ 	.word	0xffffffff


	//   ....[119]....
        /*0278*/ 	.word	0xffffffff


	//   ....[120]....
        /*027c*/ 	.word	0xffffffff


	//   ....[121]....
        /*0280*/ 	.word	0xffffffff


	//   ....[122]....
        /*0284*/ 	.word	0xffffffff


	//   ....[123]....
        /*0288*/ 	.word	0xffffffff


	//   ....[124]....
        /*028c*/ 	.word	0xffffffff


	//   ....[125]....
        /*0290*/ 	.word	0xffffffff


	//   ....[126]....
        /*0294*/ 	.word	0xffffffff


	//   ....[127]....
        /*0298*/ 	.word	0xffffffff


	//   ....[128]....
        /*029c*/ 	.word	0xffffffff


	//   ....[129]....
        /*02a0*/ 	.word	0xffffffff


	//   ....[130]....
        /*02a4*/ 	.word	0xffffffff


	//   ....[131]....
        /*02a8*/ 	.word	0xffffffff


	//   ....[132]....
        /*02ac*/ 	.word	0xffffffff


	//   ....[133]....
        /*02b0*/ 	.word	0xffffffff


	//   ....[134]....
        /*02b4*/ 	.word	0xffffffff


	//   ....[135]....
        /*02b8*/ 	.word	0xffffffff


	//   ....[136]....
        /*02bc*/ 	.word	0xffffffff


	//   ....[137]....
        /*02c0*/ 	.word	0xffffffff


	//   ....[138]....
        /*02c4*/ 	.word	0xffffffff


	//   ....[139]....
        /*02c8*/ 	.word	0xffffffff


	//   ....[140]....
        /*02cc*/ 	.word	0xffffffff


	//   ....[141]....
        /*02d0*/ 	.word	0xffffffff


	//   ....[142]....
        /*02d4*/ 	.word	0xffffffff


	//   ....[143]....
        /*02d8*/ 	.word	0xffffffff


	//   ....[144]....
        /*02dc*/ 	.word	0xffffffff


	//   ....[145]....
        /*02e0*/ 	.word	0xffffffff


	//   ....[146]....
        /*02e4*/ 	.word	0xffffffff


	//   ....[147]....
        /*02e8*/ 	.word	0xffffffff


	//   ....[148]....
        /*02ec*/ 	.word	0xffffffff


	//   ....[149]....
        /*02f0*/ 	.word	0xffffffff


	//   ....[150]....
        /*02f4*/ 	.word	0xffffffff


	//   ....[151]....
        /*02f8*/ 	.word	0xffffffff


	//   ....[152]....
        /*02fc*/ 	.word	0xffffffff


	//   ....[153]....
        /*0300*/ 	.word	0xffffffff


	//   ....[154]....
        /*0304*/ 	.word	0xffffffff


	//   ....[155]....
        /*0308*/ 	.word	0xffffffff


	//   ....[156]....
        /*030c*/ 	.word	0xffffffff


	//   ....[157]....
        /*0310*/ 	.word	0xffffffff


	//   ....[158]....
        /*0314*/ 	.word	0xffffffff


	//   ....[159]....
        /*0318*/ 	.word	0xffffffff


	//   ....[160]....
        /*031c*/ 	.word	0xffffffff


	//   ....[161]....
        /*0320*/ 	.word	0xffffffff


	//   ....[162]....
        /*0324*/ 	.word	0xffffffff


	//   ....[163]....
        /*0328*/ 	.word	0xffffffff


	//   ....[164]....
        /*032c*/ 	.word	0xffffffff


	//   ....[165]....
        /*0330*/ 	.word	0xffffffff


	//   ....[166]....
        /*0334*/ 	.word	0xffffffff


	//   ....[167]....
        /*0338*/ 	.word	0xffffffff


	//   ....[168]....
        /*033c*/ 	.word	0xffffffff


	//   ....[169]....
        /*0340*/ 	.word	0xffffffff


	//   ....[170]....
        /*0344*/ 	.word	0xffffffff


	//   ....[171]....
        /*0348*/ 	.word	0xffffffff


	//   ....[172]....
        /*034c*/ 	.word	0xffffffff


	//   ....[173]....
        /*0350*/ 	.word	0xffffffff


	//   ....[174]....
        /*0354*/ 	.word	0xffffffff


	//   ....[175]....
        /*0358*/ 	.word	0xffffffff


	//   ....[176]....
        /*035c*/ 	.word	0xffffffff


	//   ....[177]....
        /*0360*/ 	.word	0xffffffff


	//   ....[178]....
        /*0364*/ 	.word	0xffffffff


	//   ....[179]....
        /*0368*/ 	.word	0xffffffff


	//   ....[180]....
        /*036c*/ 	.word	0xffffffff


	//   ....[181]....
        /*0370*/ 	.word	0xffffffff


	//   ....[182]....
        /*0374*/ 	.word	0xffffffff


	//   ....[183]....
        /*0378*/ 	.word	0xffffffff


	//   ....[184]....
        /*037c*/ 	.word	0xffffffff


	//   ....[185]....
        /*0380*/ 	.word	0xffffffff


	//   ....[186]....
        /*0384*/ 	.word	0xffffffff


	//   ....[187]....
        /*0388*/ 	.word	0xffffffff


	//   ....[188]....
        /*038c*/ 	.word	0xffffffff


	//   ....[189]....
        /*0390*/ 	.word	0xffffffff


	//   ....[190]....
        /*0394*/ 	.word	0xffffffff


	//   ....[191]....
        /*0398*/ 	.word	0xffffffff


	//   ....[192]....
        /*039c*/ 	.word	0xffffffff


	//   ....[193]....
        /*03a0*/ 	.word	0xffffffff


	//   ....[194]....
        /*03a4*/ 	.word	0xffffffff


	//   ....[195]....
        /*03a8*/ 	.word	0xffffffff


	//   ....[196]....
        /*03ac*/ 	.word	0xffffffff


	//   ....[197]....
        /*03b0*/ 	.word	0xffffffff


	//   ....[198]....
        /*03b4*/ 	.word	0xffffffff


	//   ....[199]....
        /*03b8*/ 	.word	0xffffffff


	//   ....[200]....
        /*03bc*/ 	.word	0xffffffff


	//   ....[201]....
        /*03c0*/ 	.word	0xffffffff


	//   ....[202]....
        /*03c4*/ 	.word	0xffffffff


	//   ....[203]....
        /*03c8*/ 	.word	0xffffffff


	//   ....[204]....
        /*03cc*/ 	.word	0xffffffff


	//   ....[205]....
        /*03d0*/ 	.word	0xffffffff


	//   ....[206]....
        /*03d4*/ 	.word	0xffffffff


	//   ....[207]....
        /*03d8*/ 	.word	0xffffffff


	//   ....[208]....
        /*03dc*/ 	.word	0xffffffff


	//   ....[209]....
        /*03e0*/ 	.word	0xffffffff


	//   ....[210]....
        /*03e4*/ 	.word	0xffffffff


	//   ....[211]....
        /*03e8*/ 	.word	0xffffffff


	//   ....[212]....
        /*03ec*/ 	.word	0xffffffff


	//   ....[213]....
        /*03f0*/ 	.word	0xffffffff


	//   ....[214]....
        /*03f4*/ 	.word	0xffffffff


	//   ....[215]....
        /*03f8*/ 	.word	0xffffffff


	//   ....[216]....
        /*03fc*/ 	.word	0xffffffff


	//   ....[217]....
        /*0400*/ 	.word	0xffffffff


	//   ....[218]....
        /*0404*/ 	.word	0xffffffff


	//   ....[219]....
        /*0408*/ 	.word	0xffffffff


	//   ....[220]....
        /*040c*/ 	.word	0xffffffff


	//   ....[221]....
        /*0410*/ 	.word	0xffffffff


	//   ....[222]....
        /*0414*/ 	.word	0xffffffff


	//   ....[223]....
        /*0418*/ 	.word	0xffffffff


	//   ....[224]....
        /*041c*/ 	.word	0xffffffff


	//   ....[225]....
        /*0420*/ 	.word	0xffffffff


	//   ....[226]....
        /*0424*/ 	.word	0xffffffff


	//   ....[227]....
        /*0428*/ 	.word	0xffffffff


	//   ....[228]....
        /*042c*/ 	.word	0xffffffff


	//   ....[229]....
        /*0430*/ 	.word	0xffffffff


	//   ....[230]....
        /*0434*/ 	.word	0xffffffff


	//   ....[231]....
        /*0438*/ 	.word	0xffffffff


	//   ....[232]....
        /*043c*/ 	.word	0xffffffff


	//   ....[233]....
        /*0440*/ 	.word	0xffffffff


	//   ....[234]....
        /*0444*/ 	.word	0xffffffff


	//   ....[235]....
        /*0448*/ 	.word	0xffffffff


	//----- nvinfo : EIATTR_COOP_GROUP_INSTR_OFFSETS
	.align		4
.L_518:
        /*044c*/ 	.byte	0x04, 0x28
        /*044e*/ 	.short	(.L_520 - .L_519)


	//   ....[0]....
.L_519:
        /*0450*/ 	.word	0x00000050


	//   ....[1]....
        /*0454*/ 	.word	0x000001e0


	//   ....[2]....
        /*0458*/ 	.word	0x00000210


	//   ....[3]....
        /*045c*/ 	.word	0x00000240


	//   ....[4]....
        /*0460*/ 	.word	0x00000270


	//   ....[5]....
        /*0464*/ 	.word	0x000002a0


	//   ....[6]....
        /*0468*/ 	.word	0x000002d0


	//   ....[7]....
        /*046c*/ 	.word	0x00000430


	//   ....[8]....
        /*0470*/ 	.word	0x00000470


	//   ....[9]....
        /*0474*/ 	.word	0x000004a0


	//   ....[10]....
        /*0478*/ 	.word	0x000004d0


	//   ....[11]....
        /*047c*/ 	.word	0x00000500


	//   ....[12]....
        /*0480*/ 	.word	0x00000530


	//   ....[13]....
        /*0484*/ 	.word	0x000005c0


	//   ....[14]....
        /*0488*/ 	.word	0x00000600


	//   ....[15]....
        /*048c*/ 	.word	0x00000620


	//   ....[16]....
        /*0490*/ 	.word	0x00000680


	//   ....[17]....
        /*0494*/ 	.word	0x000029a0


	//   ....[18]....
        /*0498*/ 	.word	0x000029c0


	//   ....[19]....
        /*049c*/ 	.word	0x00002b30


	//   ....[20]....
        /*04a0*/ 	.word	0x00002b40


	//   ....[21]....
        /*04a4*/ 	.word	0x00002ca0


	//   ....[22]....
        /*04a8*/ 	.word	0x00002cc0


	//   ....[23]....
        /*04ac*/ 	.word	0x00002e20


	//   ....[24]....
        /*04b0*/ 	.word	0x00002e30


	//   ....[25]....
        /*04b4*/ 	.word	0x000032b0


	//   ....[26]....
        /*04b8*/ 	.word	0x000032e0


	//   ....[27]....
        /*04bc*/ 	.word	0x000032f0


	//   ....[28]....
        /*04c0*/ 	.word	0x00003300


	//   ....[29]....
        /*04c4*/ 	.word	0x000034a0


	//   ....[30]....
        /*04c8*/ 	.word	0x000034b0


	//   ....[31]....
        /*04cc*/ 	.word	0x00003500


	//   ....[32]....
        /*04d0*/ 	.word	0x00003510


	//   ....[33]....
        /*04d4*/ 	.word	0x000047d0


	//   ....[34]....
        /*04d8*/ 	.word	0x000047f0


	//   ....[35]....
        /*04dc*/ 	.word	0x00004880


	//   ....[36]....
        /*04e0*/ 	.word	0x000048e0


	//   ....[37]....
        /*04e4*/ 	.word	0x00004b70


	//   ....[38]....
        /*04e8*/ 	.word	0x00005050


	//   ....[39]....
        /*04ec*/ 	.word	0x00005700


	//   ....[40]....
        /*04f0*/ 	.word	0x00005730


	//   ....[41]....
        /*04f4*/ 	.word	0x00005740


	//   ....[42]....
        /*04f8*/ 	.word	0x00005770


	//   ....[43]....
        /*04fc*/ 	.word	0x00006cc0


	//   ....[44]....
        /*0500*/ 	.word	0x00006ce0


	//   ....[45]....
        /*0504*/ 	.word	0x00006da0


	//   ....[46]....
        /*0508*/ 	.word	0x00006dd0


	//   ....[47]....
        /*050c*/ 	.word	0x00007f80


	//   ....[48]....
        /*0510*/ 	.word	0x00007fa0


	//   ....[49]....
        /*0514*/ 	.word	0x00008060


	//   ....[50]....
        /*0518*/ 	.word	0x00008090


	//   ....[51]....
        /*051c*/ 	.word	0x00008330


	//   ....[52]....
        /*0520*/ 	.word	0x00008840


	//   ....[53]....
        /*0524*/ 	.word	0x00008f40


	//   ....[54]....
        /*0528*/ 	.word	0x00008f70


	//   ....[55]....
        /*052c*/ 	.word	0x00008f80


	//   ....[56]....
        /*0530*/ 	.word	0x00008fb0


	//   ....[57]....
        /*0534*/ 	.word	0x0000abe0


	//   ....[58]....
        /*0538*/ 	.word	0x0000ac00


	//   ....[59]....
        /*053c*/ 	.word	0x0000acc0


	//   ....[60]....
        /*0540*/ 	.word	0x0000acf0


	//   ....[61]....
        /*0544*/ 	.word	0x0000be90


	//   ....[62]....
        /*0548*/ 	.word	0x0000beb0


	//   ....[63]....
        /*054c*/ 	.word	0x0000bf70


	//   ....[64]....
        /*0550*/ 	.word	0x0000bfa0


	//   ....[65]....
        /*0554*/ 	.word	0x0000c380


	//   ....[66]....
        /*0558*/ 	.word	0x0000c3b0


	//   ....[67]....
        /*055c*/ 	.word	0x0000c3c0


	//   ....[68]....
        /*0560*/ 	.word	0x0000c3f0


	//   ....[69]....
        /*0564*/ 	.word	0x0000de00


	//   ....[70]....
        /*0568*/ 	.word	0x0000de10


	//   ....[71]....
        /*056c*/ 	.word	0x0000de70


	//   ....[72]....
        /*0570*/ 	.word	0x0000de80


	//   ....[73]....
        /*0574*/ 	.word	0x0000f050


	//   ....[74]....
        /*0578*/ 	.word	0x0000f070


	//   ....[75]....
        /*057c*/ 	.word	0x0000f150


	//   ....[76]....
        /*0580*/ 	.word	0x0000f170


	//   ....[77]....
        /*0584*/ 	.word	0x0000f350


	//   ....[78]....
        /*0588*/ 	.word	0x0000f860


	//   ....[79]....
        /*058c*/ 	.word	0x0000ff60


	//   ....[80]....
        /*0590*/ 	.word	0x0000ff90


	//   ....[81]....
        /*0594*/ 	.word	0x0000ffa0


	//   ....[82]....
        /*0598*/ 	.word	0x0000ffd0


	//   ....[83]....
        /*059c*/ 	.word	0x00011770


	//   ....[84]....
        /*05a0*/ 	.word	0x000117a0


	//   ....[85]....
        /*05a4*/ 	.word	0x000117b0


	//   ....[86]....
        /*05a8*/ 	.word	0x000117e0


	//   ....[87]....
        /*05ac*/ 	.word	0x00012bb0


	//   ....[88]....
        /*05b0*/ 	.word	0x00012bd0


	//   ....[89]....
        /*05b4*/ 	.word	0x00012bf0


	//   ....[90]....
        /*05b8*/ 	.word	0x00012c00


	//   ....[91]....
        /*05bc*/ 	.word	0x00012f50


	//   ....[92]....
        /*05c0*/ 	.word	0x00012f70


	//   ....[93]....
        /*05c4*/ 	.word	0x000130d0


	//   ....[94]....
        /*05c8*/ 	.word	0x000130e0


	//   ....[95]....
        /*05cc*/ 	.word	0x00013240


	//   ....[96]....
        /*05d0*/ 	.word	0x00013260


	//   ....[97]....
        /*05d4*/ 	.word	0x000133c0


	//   ....[98]....
        /*05d8*/ 	.word	0x000133d0


	//   ....[99]....
        /*05dc*/ 	.word	0x00013710


	//   ....[100]....
        /*05e0*/ 	.word	0x00013730


	//   ....[101]....
        /*05e4*/ 	.word	0x00013f00


	//   ....[102]....
        /*05e8*/ 	.word	0x00013f10


	//   ....[103]....
        /*05ec*/ 	.word	0x00014e60


	//   ....[104]....
        /*05f0*/ 	.word	0x00014e80


	//   ....[105]....
        /*05f4*/ 	.word	0x00014ff0


	//   ....[106]....
        /*05f8*/ 	.word	0x00015000


	//   ....[107]....
        /*05fc*/ 	.word	0x00015160


	//   ....[108]....
        /*0600*/ 	.word	0x00015180


	//   ....[109]....
        /*0604*/ 	.word	0x000152e0


	//   ....[110]....
        /*0608*/ 	.word	0x000152f0


	//   ....[111]....
        /*060c*/ 	.word	0x000154e0


	//   ....[112]....
        /*0610*/ 	.word	0x00015500


	//   ....[113]....
        /*0614*/ 	.word	0x00015620


	//   ....[114]....
        /*0618*/ 	.word	0x00015660


	//   ....[115]....
        /*061c*/ 	.word	0x00015690


	//   ....[116]....
        /*0620*/ 	.word	0x000156c0


	//   ....[117]....
        /*0624*/ 	.word	0x000156f0


	//   ....[118]....
        /*0628*/ 	.word	0x00015720


	//   ....[119]....
        /*062c*/ 	.word	0x00015870


	//   ....[120]....
        /*0630*/ 	.word	0x000158b0


	//   ....[121]....
        /*0634*/ 	.word	0x000158e0


	//   ....[122]....
        /*0638*/ 	.word	0x00015910


	//   ....[123]....
        /*063c*/ 	.word	0x00015940


	//   ....[124]....
        /*0640*/ 	.word	0x00015970


	//   ....[125]....
        /*0644*/ 	.word	0x00015a00


	//   ....[126]....
        /*0648*/ 	.word	0x00015a40


	//   ....[127]....
        /*064c*/ 	.word	0x00015a50


	//   ....[128]....
        /*0650*/ 	.word	0x00015ab0


	//   ....[129]....
        /*0654*/ 	.word	0x00016460


	//   ....[130]....
        /*0658*/ 	.word	0x000164c0


	//   ....[131]....
        /*065c*/ 	.word	0x00016510


	//   ....[132]....
        /*0660*/ 	.word	0x00016560


	//   ....[133]....
        /*0664*/ 	.word	0x000165b0


	//   ....[134]....
        /*0668*/ 	.word	0x00016620


	//   ....[135]....
        /*066c*/ 	.word	0x00016670


	//   ....[136]....
        /*0670*/ 	.word	0x000166e0


	//   ....[137]....
        /*0674*/ 	.word	0x00016750


	//   ....[138]....
        /*0678*/ 	.word	0x000167c0


	//   ....[139]....
        /*067c*/ 	.word	0x00016830


	//   ....[140]....
        /*0680*/ 	.word	0x000168a0


	//   ....[141]....
        /*0684*/ 	.word	0x00016910


	//   ....[142]....
        /*0688*/ 	.word	0x00016970


	//   ....[143]....
        /*068c*/ 	.word	0x000169e0


	//   ....[144]....
        /*0690*/ 	.word	0x00016a50


	//   ....[145]....
        /*0694*/ 	.word	0x00016ac0


	//   ....[146]....
        /*0698*/ 	.word	0x00016b20


	//   ....[147]....
        /*069c*/ 	.word	0x00016b90


	//   ....[148]....
        /*06a0*/ 	.word	0x00016c00


	//   ....[149]....
        /*06a4*/ 	.word	0x00016d70


	//   ....[150]....
        /*06a8*/ 	.word	0x00016dd0


	//   ....[151]....
        /*06ac*/ 	.word	0x00016e40


	//   ....[152]....
        /*06b0*/ 	.word	0x00016eb0


	//   ....[153]....
        /*06b4*/ 	.word	0x00016f00


	//   ....[154]....
        /*06b8*/ 	.word	0x00016f40


	//   ....[155]....
        /*06bc*/ 	.word	0x00016f90


	//   ....[156]....
        /*06c0*/ 	.word	0x00016fe0


	//   ....[157]....
        /*06c4*/ 	.word	0x00017050


	//   ....[158]....
        /*06c8*/ 	.word	0x000170c0


	//   ....[159]....
        /*06cc*/ 	.word	0x00017230


	//   ....[160]....
        /*06d0*/ 	.word	0x00017290


	//   ....[161]....
        /*06d4*/ 	.word	0x00017300


	//   ....[162]....
        /*06d8*/ 	.word	0x00017370


	//   ....[163]....
        /*06dc*/ 	.word	0x000174e0


	//   ....[164]....
        /*06e0*/ 	.word	0x00017540


	//   ....[165]....
        /*06e4*/ 	.word	0x000175b0


	//   ....[166]....
        /*06e8*/ 	.word	0x00017620


	//   ....[167]....
        /*06ec*/ 	.word	0x00017670


	//   ....[168]....
        /*06f0*/ 	.word	0x000176c0


	//   ....[169]....
        /*06f4*/ 	.word	0x00017710


	//   ....[170]....
        /*06f8*/ 	.word	0x00017750


	//   ....[171]....
        /*06fc*/ 	.word	0x000177b0


	//   ....[172]....
        /*0700*/ 	.word	0x00017820


	//   ....[173]....
        /*0704*/ 	.word	0x00017990


	//   ....[174]....
        /*0708*/ 	.word	0x000179f0


	//   ....[175]....
        /*070c*/ 	.word	0x00017a60


	//   ....[176]....
        /*0710*/ 	.word	0x00017ad0


	//   ....[177]....
        /*0714*/ 	.word	0x00017c40


	//   ....[178]....
        /*0718*/ 	.word	0x00017ca0


	//   ....[179]....
        /*071c*/ 	.word	0x00017cf0


	//   ....[180]....
        /*0720*/ 	.word	0x00017d40


	//   ....[181]....
        /*0724*/ 	.word	0x00017d90


	//   ....[182]....
        /*0728*/ 	.word	0x00017dd0


	//   ....[183]....
        /*072c*/ 	.word	0x00017e30


	//   ....[184]....
        /*0730*/ 	.word	0x00017ea0


	//   ....[185]....
        /*0734*/ 	.word	0x00017f10


	//   ....[186]....
        /*0738*/ 	.word	0x00018060


	//   ....[187]....
        /*073c*/ 	.word	0x000180c0


	//   ....[188]....
        /*0740*/ 	.word	0x00018130


	//   ....[189]....
        /*0744*/ 	.word	0x000181a0


	//   ....[190]....
        /*0748*/ 	.word	0x000181f0


	//   ....[191]....
        /*074c*/ 	.word	0x00018240


	//   ....[192]....
        /*0750*/ 	.word	0x00018290


	//   ....[193]....
        /*0754*/ 	.word	0x000182d0


	//   ....[194]....
        /*0758*/ 	.word	0x00018320


	//   ....[195]....
        /*075c*/ 	.word	0x00018370


	//   ....[196]....
        /*0760*/ 	.word	0x000183c0


	//   ....[197]....
        /*0764*/ 	.word	0x00018400


	//   ....[198]....
        /*0768*/ 	.word	0x00018470


	//   ....[199]....
        /*076c*/ 	.word	0x000184e0


	//   ....[200]....
        /*0770*/ 	.word	0x00018550


	//   ....[201]....
        /*0774*/ 	.word	0x000185b0


	//   ....[202]....
        /*0778*/ 	.word	0x00018620


	//   ....[203]....
        /*077c*/ 	.word	0x00018690


	//   ....[204]....
        /*0780*/ 	.word	0x00018700


	//   ....[205]....
        /*0784*/ 	.word	0x00018760


	//   ....[206]....
        /*0788*/ 	.word	0x000187d0


	//   ....[207]....
        /*078c*/ 	.word	0x00018840


	//   ....[208]....
        /*0790*/ 	.word	0x000188b0


	//   ....[209]....
        /*0794*/ 	.word	0x00018910


	//   ....[210]....
        /*0798*/ 	.word	0x00018980


	//   ....[211]....
        /*079c*/ 	.word	0x000189f0


	//   ....[212]....
        /*07a0*/ 	.word	0x00018a60


	//   ....[213]....
        /*07a4*/ 	.word	0x00018ac0


	//   ....[214]....
        /*07a8*/ 	.word	0x00018b30


	//   ....[215]....
        /*07ac*/ 	.word	0x00018ba0


	//   ....[216]....
        /*07b0*/ 	.word	0x00018c10


	//   ....[217]....
        /*07b4*/ 	.word	0x00018c70


	//   ....[218]....
        /*07b8*/ 	.word	0x00018ce0


	//   ....[219]....
        /*07bc*/ 	.word	0x00018d50


	//   ....[220]....
        /*07c0*/ 	.word	0x00018da0


	//   ....[221]....
        /*07c4*/ 	.word	0x00018de0


	//   ....[222]....
        /*07c8*/ 	.word	0x00018e30


	//   ....[223]....
        /*07cc*/ 	.word	0x00018e80


	//   ....[224]....
        /*07d0*/ 	.word	0x00018ed0


	//   ....[225]....
        /*07d4*/ 	.word	0x00018f40


	//   ....[226]....
        /*07d8*/ 	.word	0x00018f90


	//   ....[227]....
        /*07dc*/ 	.word	0x00018fe0


	//   ....[228]....
        /*07e0*/ 	.word	0x00019030


	//   ....[229]....
        /*07e4*/ 	.word	0x00019080


	//   ....[230]....
        /*07e8*/ 	.word	0x000190d0


	//   ....[231]....
        /*07ec*/ 	.word	0x00019140


	//   ....[232]....
        /*07f0*/ 	.word	0x00019190


	//   ....[233]....
        /*07f4*/ 	.word	0x00019200


	//   ....[234]....
        /*07f8*/ 	.word	0x00019260


	//   ....[235]....
        /*07fc*/ 	.word	0x000192d0


	//----- nvinfo : EIATTR_EXIT_INSTR_OFFSETS
	.align		4
.L_520:
        /*0800*/ 	.byte	0x04, 0x1c
        /*0802*/ 	.short	(.L_522 - .L_521)


	//   ....[0]....
.L_521:
        /*0804*/ 	.word	0x00000fe0


	//   ....[1]....
        /*0808*/ 	.word	0x00016420


	//----- nvinfo : EIATTR_MAX_THREADS
	.align		4
.L_522:
        /*080c*/ 	.byte	0x04, 0x05
        /*080e*/ 	.short	(.L_524 - .L_523)
.L_523:
        /*0810*/ 	.word	0x00000100
        /*0814*/ 	.word	0x00000001
        /*0818*/ 	.word	0x00000001


	//----- nvinfo : EIATTR_CRS_STACK_SIZE
	.align		4
.L_524:
        /*081c*/ 	.byte	0x04, 0x1e
        /*081e*/ 	.short	(.L_526 - .L_525)
.L_525:
        /*0820*/ 	.word	0x00000000
.L_526:


//--------------------- .nv.info._ZN7cutlass13device_kernelIN5flash19enable_sm80_to_sm89INS1_16FlashAttnFwdSm80INS1_25CollectiveMainloopFwdSm80ILi8ELi1ELb0EN4cute5tupleIJNS5_1CILi128EEENS7_ILi64EEENS7_ILi192EEEEEELi192ENS_6half_tEfNS_4arch4Sm80ELb0ELb1ELb1ELb1ELb1ELb1ELb1ELb1EEENS1_21CollectiveEpilogueFwdINS6_IJS8_SA_S9_EEENS6_IJNS7_ILi1EEESI_SI_EEESC_SE_Li256ELb1ELb1ELb1ELb0EEENS1_36VarlenDynamicPersistentTileSchedulerILi128ELi64ELi256ELi256ELb1ELb1ELb0ELb1ELb0ELb1EEEEEEEEEvNT_6ParamsE --------------------------
	.section	.nv.info._ZN7cutlass13device_kernelIN5flash19enable_sm80_to_sm89INS1_16FlashAttnFwdSm80INS1_25CollectiveMainloopFwdSm80ILi8ELi1ELb0EN4cute5tupleIJNS5_1CILi128EEENS7_ILi64EEENS7_ILi192EEEEEELi192ENS_6half_tEfNS_4arch4Sm80ELb0ELb1ELb1ELb1ELb1ELb1ELb1ELb1EEENS1_21CollectiveEpilogueFwdINS6_IJS8_SA_S9_EEENS6_IJNS7_ILi1EEESI_SI_EEESC_SE_Li256ELb1ELb1ELb1ELb0EEENS1_36VarlenDynamicPersistentTileSchedulerILi128ELi64ELi256ELi256ELb1ELb1ELb0ELb1ELb0ELb1EEEEEEEEEvNT_6ParamsE,"",@"SHT_CUDA_INFO"
	.sectionflags	@""
	.align	4


	//----- nvinfo : EIATTR_CUDA_API_VERSION
	.align		4
        /*0000*/ 	.byte	0x04, 0x37
        /*0002*/ 	.short	(.L_528 - .L_527)
.L_527:
        /*0004*/ 	.word	0x00000082


	//----- nvinfo : EIATTR_SW2861232_WAR
	.align		4
.L_528:
        /*0008*/ 	.byte	0x01, 0x35
	.zero		2


	//----- nvinfo : EIATTR_PARAM_CBANK
	.align		4
        /*000c*/ 	.byte	0x04, 0x0a
        /*000e*/ 	.short	(.L_530 - .L_529)
	.align		4
.L_529:
        /*0010*/ 	.word	index@(.nv.constant0._ZN7cutlass13device_kernelIN5flash19enable_sm80_to_sm89INS1_16FlashAttnFwdSm80INS1_25CollectiveMainloopFwdSm80ILi8ELi1ELb0EN4cute5tupleIJNS5_1CILi128EEENS7_ILi64EEENS7_ILi192EEEEEELi192ENS_6half_tEfNS_4arch4Sm80ELb0ELb1ELb1ELb1ELb1ELb1ELb1ELb1EEENS1_21CollectiveEpilogueFwdINS6_IJS8_SA_S9_EEENS6_IJNS7_ILi1EEESI_SI_EEESC_SE_Li256ELb1ELb1ELb1ELb0EEENS1_36VarlenDynamicPersistentTileSchedulerILi128ELi64ELi256ELi256ELb1ELb1ELb0ELb1ELb0ELb1EEEEEEEEEvNT_6ParamsE)
        /*0014*/ 	.short	0x0160
        /*0016*/ 	.short	0x0438


	//----- nvinfo : EIATTR_CBANK_PARAM_SIZE
	.align		4
.L_530:
        /*0018*/ 	.byte	0x03, 0x19
        /*001a*/ 	.short	0x0438


	//----- nvinfo : EIATTR_KPARAM_INFO
	.align		4
        /*001c*/ 	.byte	0x04, 0x17
        /*001e*/ 	.short	(.L_532 - .L_531)
.L_531:
        /*0020*/ 	.word	0x00000000
        /*0024*/ 	.short	0x0000
        /*0026*/ 	.short	0x0000
        /*0028*/ 	.byte	0x00, 0xf0, 0xe1, 0x10


	//----- nvinfo : EIATTR_MAXREG_COUNT
	.align		4
.L_532:
        /*002c*/ 	.byte	0x03, 0x1b
        /*002e*/ 	.short	0x00ff


	//----- nvinfo : EIATTR_NUM_BARRIERS
	.align		4
        /*0030*/ 	.byte	0x02, 0x4c
        /*0032*/ 	.byte	0x06
	.zero		1


	//----- nvinfo : EIATTR_ANNOTATIONS
	.align		4
        /*0034*/ 	.byte	0x04, 0x55
        /*0036*/ 	.short	(.L_534 - .L_533)


	//   ....[0]....
.L_533:
        /* <DEDUP_REMOVED lines=21> */


	//----- nvinfo : EIATTR_MERCURY_ISA_VERSION
	.align		4
.L_534:
        /*0178*/ 	.byte	0x03, 0x5f
        /*017a*/ 	.short	0x0000


	//----- nvinfo : EIATTR_INT_WARP_WIDE_INSTR_OFFSETS
	.align		4
        /*017c*/ 	.byte	0x04, 0x31
        /*017e*/ 	.short	(.L_536 - .L_535)


	//   ....[0]....
.L_535:
        /*0180*/ 	.word	0x0001e440


	//   ....[1]....
        /*0184*/ 	.word	0x0001e4c0


	//----- nvinfo : EIATTR_COOP_GROUP_MASK_REGIDS
	.align		4
.L_536:
        /*0188*/ 	.byte	0x04, 0x29
        /*018a*/ 	.short	(.L_538 - .L_537)


	//   ....[0]....
.L_537:
        /*018c*/ 	.word	0xffffffff


	//   ....[1]....
        /*0190*/ 	.word	0xffffffff


	//   ....[2]....
        /*0194*/ 	.word	0xffffffff


	//   ....[3]....
        /*0198*/ 	.word	0xffffffff


	//   ....[4]....
        /*019c*/ 	.word	0xffffffff


	//   ....[5]....
        /*01a0*/ 	.word	0xffffffff


	//   ....[6]....
        /*01a4*/ 	.word	0xffffffff


	//   ....[7]....
        /*01a8*/ 	.word	0xffffffff


	//   ....[8]....
        /*01ac*/ 	.word	0xffffffff


	//   ....[9]....
        /*01b0*/ 	.word	0xffffffff


	//   ....[10]....
        /*01b4*/ 	.word	0xffffffff


	//   ....[11]....
        /*01b8*/ 	.word	0xffffffff


	//   ....[12]....
        /*01bc*/ 	.word	0xffffffff


	//   ....[13]....
        /*01c0*/ 	.word	0xffffffff


	//   ....[14]....
        /*01c4*/ 	.word	0xffffffff


	//   ....[15]....
        /*01c8*/ 	.word	0xffffffff


	//   ....[16]....
        /*01cc*/ 	.word	0xffffffff


	//   ....[17]....
        /*01d0*/ 	.word	0xffffffff


	//   ....[18]....
        /*01d4*/ 	.word	0xffffffff


	//   ....[19]....
        /*01d8*/ 	.word	0xffffffff


	//   ....[20]....
        /*01dc*/ 	.word	0xffffffff


	//   ....[21]....
        /*01e0*/ 	.word	0xffffffff


	//   ....[22]....
        /*01e4*/ 	.word	0xffffffff


	//   ....[23]....
        /*01e8*/ 	.word	0xffffffff


	//   ....[24]....
        /*01ec*/ 	.word	0xffffffff


	//   ....[25]....
        /*01f0*/ 	.word	0xffffffff


	//   ....[26]....
        /*01f4*/ 	.word	0xffffffff


	//   ....[27]....
        /*01f8*/ 	.word	0xffffffff


	//   ....[28]....
        /*01fc*/ 	.word	0xffffffff


	//   ....[29]....
        /*0200*/ 	.word	0xffffffff


	//   ....[30]....
        /*0204*/ 	.word	0xffffffff


	//   ....[31]....
        /*0208*/ 	.word	0xffffffff


	//   ....[32]....
        /*020c*/ 	.word	0xffffffff


	//   ....[33]....
        /*0210*/ 	.word	0xffffffff


	//   ....[34]....
        /*0214*/ 	.word	0xffffffff


	//   ....[35]....
        /*0218*/ 	.word	0xffffffff


	//   ....[36]....
        /*021c*/ 	.word	0xffffffff


	//   ....[37]....
        /*0220*/ 	.word	0xffffffff


	//   ....[38]....
        /*0224*/ 	.word	0xffffffff


	//   ....[39]....
        /*0228*/ 	.word	0xffffffff


	//   ....[40]....
        /*022c*/ 	.word	0xffffffff


	//   ....[41]....
        /*0230*/ 	.word	0xffffffff


	//   ....[42]....
        /*0234*/ 	.word	0xffffffff


	//   ....[43]....
        /*0238*/ 	.word	0xffffffff


	//   ....[44]....
        /*023c*/ 	.word	0xffffffff


	//   ....[45]....
        /*0240*/ 	.word	0xffffffff


	//   ....[46]....
        /*0244*/ 	.word	0xffffffff


	//   ....[47]....
        /*0248*/ 	.word	0xffffffff


	//   ....[48]....
        /*024c*/ 	.word	0xffffffff


	//   ....[49]....
        /*0250*/ 	.word	0xffffffff


	//   ....[50]....
        /*0254*/ 	.word	0xffffffff


	//   ....[51]....
        /*0258*/ 	.word	0xffffffff


	//   ....[52]....
        /*025c*/ 	.word	0xffffffff


	//   ....[53]....
        /*0260*/ 	.word	0xffffffff


	//   ....[54]....
        /*0264*/ 	.word	0xffffffff


	//   ....[55]....
        /*0268*/ 	.word	0xffffffff


	//   ....[56]....
        /*026c*/ 	.word	0xffffffff


	//   ....[57]....
        /*0270*/ 	.word	0xffffffff


	//   ....[58]....
        /*0274*/ 	.word	0xffffffff


	//   ....[59]....
        /*0278*/ 	.word	0xffffffff


	//   ....[60]....
        /*027c*/ 	.word	0xffffffff


	//   ....[61]....
        /*0280*/ 	.word	0xffffffff


	//   ....[62]....
        /*0284*/ 	.word	0xffffffff


	//   ....[63]....
        /*0288*/ 	.word	0xffffffff


	//   ....[64]....
        /*028c*/ 	.word	0xffffffff


	//   ....[65]....
        /*0290*/ 	.word	0xffffffff


	//   ....[66]....
        /*0294*/ 	.word	0xffffffff


	//   ....[67]....
        /*0298*/ 	.word	0xffffffff


	//   ....[68]....
        /*029c*/ 	.word	0xffffffff


	//   ....[69]....
        /*02a0*/ 	.word	0xffffffff


	//   ....[70]....
        /*02a4*/ 	.word	0xffffffff


	//   ....[71]....
        /*02a8*/ 	.word	0xffffffff


	//   ....[72]....
        /*02ac*/ 	.word	0xffffffff


	//   ....[73]....
        /*02b0*/ 	.word	0xffffffff


	//   ....[74]....
        /*02b4*/ 	.word	0xffffffff


	//   ....[75]....
        /*02b8*/ 	.word	0xffffffff


	//   ....[76]....
        /*02bc*/ 	.word	0xffffffff


	//   ....[77]....
        /*02c0*/ 	.word	0xffffffff


	//   ....[78]....
        /*02c4*/ 	.word	0xffffffff


	//   ....[79]....
        /*02c8*/ 	.word	0xffffffff


	//   ....[80]....
        /*02cc*/ 	.word	0xffffffff


	//   ....[81]....
        /*02d0*/ 	.word	0xffffffff


	//   ....[82]....
        /*02d4*/ 	.word	0xffffffff


	//   ....[83]....
        /*02d8*/ 	.word	0xffffffff


	//   ....[84]....
        /*02dc*/ 	.word	0xffffffff


	//   ....[85]....
        /*02e0*/ 	.word	0xffffffff


	//   ....[86]....
        /*02e4*/ 	.word	0xffffffff


	//   ....[87]....
        /*02e8*/ 	.word	0xffffffff


	//   ....[88]....
        /*02ec*/ 	.word	0xffffffff


	//   ....[89]....
        /*02f0*/ 	.word	0xffffffff


	//   ....[90]....
        /*02f4*/ 	.word	0xffffffff


	//   ....[91]....
        /*02f8*/ 	.word	0xffffffff


	//   ....[92]....
        /*02fc*/ 	.word	0xffffffff


	//   ....[93]....
        /*0300*/ 	.word	0xffffffff


	//   ....[94]....
        /*0304*/ 	.word	0xffffffff


	//   ....[95]....
        /*0308*/ 	.word	0xffffffff


	//   ....[96]....
        /*030c*/ 	.word	0xffffffff


	//   ....[97]....
        /*0310*/ 	.word	0xffffffff


	//   ....[98]....
        /*0314*/ 	.word	0xffffffff


	//   ....[99]....
        /*0318*/ 	.word	0xffffffff


	//   ....[100]....
        /*031c*/ 	.word	0xffffffff


	//   ....[101]....
        /*0320*/ 	.word	0xffffffff


	//   ....[102]....
        /*0324*/ 	.word	0xffffffff


	//   ....[103]....
        /*0328*/ 	.word	0xffffffff


	//   ....[104]....
        /*032c*/ 	.word	0xffffffff


	//   ....[105]....
        /*0330*/ 	.word	0xffffffff


	//   ....[106]....
        /*0334*/ 	.word	0xffffffff


	//   ....[107]....
        /*0338*/ 	.word	0xffffffff


	//   ....[108]....
        /*033c*/ 	.word	0xffffffff


	//   ....[109]....
        /*0340*/ 	.word	0xffffffff


	//   ....[110]....
        /*0344*/ 	.word	0xffffffff


	//   ....[111]....
        /*0348*/ 	.word	0xffffffff


	//   ....[112]....
        /*034c*/ 	.word	0xffffffff


	//   ....[113]....
        /*0350*/ 	.word	0xffffffff


	//   ....[114]....
        /*0354*/ 	.word	0xffffffff


	//   ....[115]....
        /*0358*/ 	.word	0xffffffff


	//   ....[116]....
        /*035c*/ 	.word	0xffffffff


	//   ....[117]....
        /*0360*/ 	.word	0xffffffff


	//   ....[118]....
        /*0364*/ 	.word	0xffffffff


	//   ....[119]....
        /*0368*/ 	.word	0xffffffff


	//   ....[120]....
        /*036c*/ 	.word	0xffffffff


	//   ....[121]....
        /*0370*/ 	.word	0xffffffff


	//   ....[122]....
        /*0374*/ 	.word	0xffffffff


	//   ....[123]....
        /*0378*/ 	.word	0xffffffff


	//   ....[124]....
        /*037c*/ 	.word	0xffffffff


	//   ....[125]....
        /*0380*/ 	.word	0xffffffff


	//   ....[126]....
        /*0384*/ 	.word	0xffffffff


	//   ....[127]....
        /*0388*/ 	.word	0xffffffff


	//   ....[128]....
        /*038c*/ 	.word	0xffffffff


	//   ....[129]....
        /*0390*/ 	.word	0xffffffff


	//   ....[130]....
        /*0394*/ 	.word	0xffffffff


	//   ....[131]....
        /*0398*/ 	.word	0xffffffff


	//   ....[132]....
        /*039c*/ 	.word	0xffffffff


	//   ....[133]....
        /*03a0*/ 	.word	0xffffffff


	//   ....[134]....
        /*03a4*/ 	.word	0xffffffff


	//   ....[135]....
        /*03a8*/ 	.word	0xffffffff


	//   ....[136]....
        /*03ac*/ 	.word	0xffffffff


	//   ....[137]....
        /*03b0*/ 	.word	0xffffffff


	//   ....[138]....
        /*03b4*/ 	.word	0xffffffff


	//   ....[139]....
        /*03b8*/ 	.word	0xffffffff


	//   ....[140]....
        /*03bc*/ 	.word	0xffffffff


	//   ....[141]....
        /*03c0*/ 	.word	0xffffffff


	//   ....[142]....
        /*03c4*/ 	.word	0xffffffff


	//   ....[143]....
        /*03c8*/ 	.word	0xffffffff


	//   ....[144]....
        /*03cc*/ 	.word	0xffffffff


	//   ....[145]....
        /*03d0*/ 	.word	0xffffffff


	//   ....[146]....
        /*03d4*/ 	.word	0xffffffff


	//   ....[147]....
        /*03d8*/ 	.word	0xffffffff


	//   ....[148]....
        /*03dc*/ 	.word	0xffffffff


	//   ....[149]....
        /*03e0*/ 	.word	0xffffffff


	//   ....[150]....
        /*03e4*/ 	.word	0xffffffff


	//   ....[151]....
        /*03e8*/ 	.word	0xffffffff


	//   ....[152]....
        /*03ec*/ 	.word	0xffffffff


	//   ....[153]....
        /*03f0*/ 	.word	0xffffffff


	//   ....[154]....
        /*03f4*/ 	.word	0xffffffff


	//   ....[155]....
        /*03f8*/ 	.word	0xffffffff


	//   ....[156]....
        /*03fc*/ 	.word	0xffffffff


	//   ....[157]....
        /*0400*/ 	.word	0xffffffff


	//   ....[158]....
        /*0404*/ 	.word	0xffffffff


	//   ....[159]....
        /*0408*/ 	.word	0xffffffff


	//   ....[160]....
        /*040c*/ 	.word	0xffffffff


	//   ....[161]....
        /*0410*/ 	.word	0xffffffff


	//   ....[162]....
        /*0414*/ 	.word	0xffffffff


	//   ....[163]....
        /*0418*/ 	.word	0xffffffff


	//   ....[164]....
        /*041c*/ 	.word	0xffffffff


	//   ....[165]....
        /*0420*/ 	.word	0xffffffff


	//   ....[166]....
        /*0424*/ 	.word	0xffffffff


	//   ....[167]....
        /*0428*/ 	.word	0xffffffff


	//   ....[168]....
        /*042c*/ 	.word	0xffffffff


	//   ....[169]....
        /*0430*/ 	.word	0xffffffff


	//   ....[170]....
        /*0434*/ 	.word	0xffffffff


	//   ....[171]....
        /*0438*/ 	.word	0xffffffff


	//   ....[172]....
        /*043c*/ 	.word	0xffffffff


	//   ....[173]....
        /*0440*/ 	.word	0xffffffff


	//   ....[174]....
        /*0444*/ 	.word	0xffffffff


	//   ....[175]....
        /*0448*/ 	.word	0xffffffff


	//   ....[176]....
        /*044c*/ 	.word	0xffffffff


	//   ....[177]....
        /*0450*/ 	.word	0xffffffff


	//   ....[178]....
        /*0454*/ 	.word	0xffffffff


	//   ....[179]....
        /*0458*/ 	.word	0xffffffff


	//   ....[180]....
        /*045c*/ 	.word	0xffffffff


	//   ....[181]....
        /*0460*/ 	.word	0xffffffff


	//   ....[182]....
        /*0464*/ 	.word	0xffffffff


	//   ....[183]....
        /*0468*/ 	.word	0xffffffff


	//   ....[184]....
        /*046c*/ 	.word	0xffffffff


	//   ....[185]....
        /*0470*/ 	.word	0xffffffff


	//   ....[186]....
        /*0474*/ 	.word	0xffffffff


	//   ....[187]....
        /*0478*/ 	.word	0xffffffff


	//   ....[188]....
        /*047c*/ 	.word	0xffffffff


	//   ....[189]....
        /*0480*/ 	.word	0xffffffff


	//   ....[190]....
        /*0484*/ 	.word	0xffffffff


	//   ....[191]....
        /*0488*/ 	.word	0xffffffff


	//   ....[192]....
        /*048c*/ 	.word	0xffffffff


	//   ....[193]....
        /*0490*/ 	.word	0xffffffff


	//   ....[194]....
        /*0494*/ 	.word	0xffffffff


	//   ....[195]....
        /*0498*/ 	.word	0xffffffff


	//   ....[196]....
        /*049c*/ 	.word	0xffffffff


	//   ....[197]....
        /*04a0*/ 	.word	0xffffffff


	//   ....[198]....
        /*04a4*/ 	.word	0xffffffff


	//   ....[199]....
        /*04a8*/ 	.word	0xffffffff


	//   ....[200]....
        /*04ac*/ 	.word	0xffffffff


	//   ....[201]....
        /*04b0*/ 	.word	0xffffffff


	//   ....[202]....
        /*04b4*/ 	.word	0xffffffff


	//   ....[203]....
        /*04b8*/ 	.word	0xffffffff


	//   ....[204]....
        /*04bc*/ 	.word	0xffffffff


	//   ....[205]....
        /*04c0*/ 	.word	0xffffffff


	//   ....[206]....
        /*04c4*/ 	.word	0xffffffff


	//   ....[207]....
        /*04c8*/ 	.word	0xffffffff


	//   ....[208]....
        /*04cc*/ 	.word	0xffffffff


	//   ....[209]....
        /*04d0*/ 	.word	0xffffffff


	//   ....[210]....
        /*04d4*/ 	.word	0xffffffff


	//   ....[211]....
        /*04d8*/ 	.word	0xffffffff


	//   ....[212]....
        /*04dc*/ 	.word	0xffffffff


	//   ....[213]....
        /*04e0*/ 	.word	0xffffffff


	//   ....[214]....
        /*04e4*/ 	.word	0xffffffff


	//   ....[215]....
        /*04e8*/ 	.word	0xffffffff


	//   ....[216]....
        /*04ec*/ 	.word	0xffffffff


	//   ....[217]....
        /*04f0*/ 	.word	0xffffffff


	//   ....[218]....
        /*04f4*/ 	.word	0xffffffff


	//   ....[219]....
        /*04f8*/ 	.word	0xffffffff


	//   ....[220]....
        /*04fc*/ 	.word	0xffffffff


	//   ....[221]....
        /*0500*/ 	.word	0xffffffff


	//   ....[222]....
        /*0504*/ 	.word	0xffffffff


	//   ....[223]....
        /*0508*/ 	.word	0xffffffff


	//   ....[224]....
        /*050c*/ 	.word	0xffffffff


	//   ....[225]....
        /*0510*/ 	.word	0xffffffff


	//   ....[226]....
        /*0514*/ 	.word	0xffffffff


	//   ....[227]....
        /*0518*/ 	.word	0xffffffff


	//   ....[228]....
        /*051c*/ 	.word	0xffffffff


	//   ....[229]....
        /*0520*/ 	.word	0xffffffff


	//   ....[230]....
        /*0524*/ 	.word	0xffffffff


	//   ....[231]....
        /*0528*/ 	.word	0xffffffff


	//   ....[232]....
        /*052c*/ 	.word	0xffffffff


	//   ....[233]....
        /*0530*/ 	.word	0xffffffff


	//   ....[234]....
        /*0534*/ 	.word	0xffffffff


	//   ....[235]....
        /*0538*/ 	.word	0xffffffff


	//   ....[236]....
        /*053c*/ 	.word	0xffffffff


	//   ....[237]....
        /*0540*/ 	.word	0xffffffff


	//   ....[238]....
        /*0544*/ 	.word	0xffffffff


	//   ....[239]....
        /*0548*/ 	.word	0xffffffff


	//   ....[240]....
        /*054c*/ 	.word	0xffffffff


	//   ....[241]....
        /*0550*/ 	.word	0xffffffff


	//   ....[242]....
        /*0554*/ 	.word	0xffffffff


	//   ....[243]....
        /*0558*/ 	.word	0xffffffff


	//   ....[244]....
        /*055c*/ 	.word	0xffffffff


	//   ....[245]....
        /*0560*/ 	.word	0xffffffff


	//   ....[246]....
        /*0564*/ 	.word	0xffffffff


	//   ....[247]....
        /*0568*/ 	.word	0xffffffff


	//   ....[248]....
        /*056c*/ 	.word	0xffffffff


	//   ....[249]....
        /*0570*/ 	.word	0xffffffff


	//   ....[250]....
        /*0574*/ 	.word	0xffffffff


	//   ....[251]....
        /*0578*/ 	.word	0xffffffff


	//   ....[252]....
        /*057c*/ 	.word	0xffffffff


	//   ....[253]....
        /*0580*/ 	.word	0xffffffff


	//   ....[254]....
        /*0584*/ 	.word	0xffffffff


	//   ....[255]....
        /*0588*/ 	.word	0xffffffff


	//   ....[0]....
        /*058c*/ 	.word	0xffffffff


	//   ....[1]....
        /*0590*/ 	.word	0xffffffff


	//   ....[2]....
        /*0594*/ 	.word	0xffffffff


	//   ....[3]....
        /*0598*/ 	.word	0xffffffff


	//----- nvinfo : EIATTR_COOP_GROUP_INSTR_OFFSETS
	.align		4
.L_538:
        /*059c*/ 	.byte	0x04, 0x28
        /*059e*/ 	.short	(.L_540 - .L_539)


	//   ....[0]....
.L_539:
        /*05a0*/ 	.word	0x00000050


	//   ....[1]....
        /*05a4*/ 	.word	0x000001e0


	//   ....[2]....
        /*05a8*/ 	.word	0x00000210


	//   ....[3]....
        /*05ac*/ 	.word	0x00000240


	//   ....[4]....
        /*05b0*/ 	.word	0x00000270


	//   ....[5]....
        /*05b4*/ 	.word	0x000002a0


	//   ....[6]....
        /*05b8*/ 	.word	0x000002d0


	//   ....[7]....
        /*05bc*/ 	.word	0x00000430


	//   ....[8]....
        /*05c0*/ 	.word	0x00000470


	//   ....[9]....
        /*05c4*/ 	.word	0x000004a0


	//   ....[10]....
        /*05c8*/ 	.word	0x000004d0


	//   ....[11]....
        /*05cc*/ 	.word	0x00000500


	//   ....[12]....
        /*05d0*/ 	.word	0x00000530


	//   ....[13]....
        /*05d4*/ 	.word	0x000005c0


	//   ....[14]....
        /*05d8*/ 	.word	0x00000600


	//   ....[15]....
        /*05dc*/ 	.word	0x00000620


	//   ....[16]....
        /*05e0*/ 	.word	0x00000680


	//   ....[17]....
        /*05e4*/ 	.word	0x00003db0


	//   ....[18]....
        /*05e8*/ 	.word	0x00003dc0


	//   ....[19]....
        /*05ec*/ 	.word	0x00005950


	//   ....[20]....
        /*05f0*/ 	.word	0x00005960


	//   ....[21]....
        /*05f4*/ 	.word	0x000072e0


	//   ....[22]....
        /*05f8*/ 	.word	0x00007300


	//   ....[23]....
        /*05fc*/ 	.word	0x00007850


	//   ....[24]....
        /*0600*/ 	.word	0x00007870


	//   ....[25]....
        /*0604*/ 	.word	0x00008890


	//   ....[26]....
        /*0608*/ 	.word	0x000088b0


	//   ....[27]....
        /*060c*/ 	.word	0x000089e0


	//   ....[28]....
        /*0610*/ 	.word	0x000089f0


	//   ....[29]....
        /*0614*/ 	.word	0x00008b20


	//   ....[30]....
        /*0618*/ 	.word	0x00008b40


	//   ....[31]....
        /*061c*/ 	.word	0x00008c70


	//   ....[32]....
        /*0620*/ 	.word	0x00008c80


	//   ....[33]....
        /*0624*/ 	.word	0x00009060


	//   ....[34]....
        /*0628*/ 	.word	0x00009070


	//   ....[35]....
        /*062c*/ 	.word	0x00009080


	//   ....[36]....
        /*0630*/ 	.word	0x00009090


	//   ....[37]....
        /*0634*/ 	.word	0x000094f0


	//   ....[38]....
        /*0638*/ 	.word	0x00009510


	//   ....[39]....
        /*063c*/ 	.word	0x00009530


	//   ....[40]....
        /*0640*/ 	.word	0x00009550


	//   ....[41]....
        /*0644*/ 	.word	0x00009a70


	//   ....[42]....
        /*0648*/ 	.word	0x00009ce0


	//   ....[43]....
        /*064c*/ 	.word	0x00009d20


	//   ....[44]....
        /*0650*/ 	.word	0x00009d40


	//   ....[45]....
        /*0654*/ 	.word	0x0000c850


	//   ....[46]....
        /*0658*/ 	.word	0x0000c900


	//   ....[47]....
        /*065c*/ 	.word	0x0000c920


	//   ....[48]....
        /*0660*/ 	.word	0x0000c930


	//   ....[49]....
        /*0664*/ 	.word	0x0000cc90


	//   ....[50]....
        /*0668*/ 	.word	0x0000ce70


	//   ....[51]....
        /*066c*/ 	.word	0x0000ceb0


	//   ....[52]....
        /*0670*/ 	.word	0x0000cef0


	//   ....[53]....
        /*0674*/ 	.word	0x0000fc20


	//   ....[54]....
        /*0678*/ 	.word	0x0000fc30


	//   ....[55]....
        /*067c*/ 	.word	0x0000fc40


	//   ....[56]....
        /*0680*/ 	.word	0x0000fc50


	//   ....[57]....
        /*0684*/ 	.word	0x00010de0


	//   ....[58]....
        /*0688*/ 	.word	0x00010e00


	//   ....[59]....
        /*068c*/ 	.word	0x00010e90


	//   ....[60]....
        /*0690*/ 	.word	0x00010ef0


	//   ....[61]....
        /*0694*/ 	.word	0x00011180


	//   ....[62]....
        /*0698*/ 	.word	0x00011660


	//   ....[63]....
        /*069c*/ 	.word	0x00011d10


	//   ....[64]....
        /*06a0*/ 	.word	0x00011d40


	//   ....[65]....
        /*06a4*/ 	.word	0x00011d50


	//   ....[66]....
        /*06a8*/ 	.word	0x00011d80


	//   ....[67]....
        /*06ac*/ 	.word	0x000132f0


	//   ....[68]....
        /*06b0*/ 	.word	0x00013310


	//   ....[69]....
        /*06b4*/ 	.word	0x000133d0


	//   ....[70]....
        /*06b8*/ 	.word	0x00013400


	//   ....[71]....
        /*06bc*/ 	.word	0x00014560


	//   ....[72]....
        /*06c0*/ 	.word	0x00014580


	//   ....[73]....
        /*06c4*/ 	.word	0x00014640


	//   ....[74]....
        /*06c8*/ 	.word	0x00014670


	//   ....[75]....
        /*06cc*/ 	.word	0x00014920


	//   ....[76]....
        /*06d0*/ 	.word	0x00014e30


	//   ....[77]....
        /*06d4*/ 	.word	0x00015530


	//   ....[78]....
        /*06d8*/ 	.word	0x00015560


	//   ....[79]....
        /*06dc*/ 	.word	0x00015580


	//   ....[80]....
        /*06e0*/ 	.word	0x000155a0


	//   ....[81]....
        /*06e4*/ 	.word	0x000171b0


	//   ....[82]....
        /*06e8*/ 	.word	0x000171d0


	//   ....[83]....
        /*06ec*/ 	.word	0x00017290


	//   ....[84]....
        /*06f0*/ 	.word	0x000172c0


	//   ....[85]....
        /*06f4*/ 	.word	0x00018420


	//   ....[86]....
        /*06f8*/ 	.word	0x00018440


	//   ....[87]....
        /*06fc*/ 	.word	0x00018500


	//   ....[88]....
        /*0700*/ 	.word	0x00018530


	//   ....[89]....
        /*0704*/ 	.word	0x00018910


	//   ....[90]....
        /*0708*/ 	.word	0x00018940


	//   ....[91]....
        /*070c*/ 	.word	0x00018960


	//   ....[92]....
        /*0710*/ 	.word	0x00018980


	//   ....[93]....
        /*0714*/ 	.word	0x0001a2f0


	//   ....[94]....
        /*0718*/ 	.word	0x0001a300


	//   ....[95]....
        /*071c*/ 	.word	0x0001a360


	//   ....[96]....
        /*0720*/ 	.word	0x0001a390


	//   ....[97]....
        /*0724*/ 	.word	0x0001b500


	//   ....[98]....
        /*0728*/ 	.word	0x0001b520


	//   ....[99]....
        /*072c*/ 	.word	0x0001b600


	//   ....[100]....
        /*0730*/ 	.word	0x0001b620


	//   ....[101]....
        /*0734*/ 	.word	0x0001b810


	//   ....[102]....
        /*0738*/ 	.word	0x0001bd20


	//   ....[103]....
        /*073c*/ 	.word	0x0001c420


	//   ....[104]....
        /*0740*/ 	.word	0x0001c450


	//   ....[105]....
        /*0744*/ 	.word	0x0001c470


	//   ....[106]....
        /*0748*/ 	.word	0x0001c490


	//   ....[107]....
        /*074c*/ 	.word	0x0001dc30


	//   ....[108]....
        /*0750*/ 	.word	0x0001dc60


	//   ....[109]....
        /*0754*/ 	.word	0x0001dc80


	//   ....[110]....
        /*0758*/ 	.word	0x0001dc90


	//   ....[111]....
        /*075c*/ 	.word	0x0001f080


	//   ....[112]....
        /*0760*/ 	.word	0x0001f0b0


	//   ....[113]....
        /*0764*/ 	.word	0x0001f0c0


	//   ....[114]....
        /*0768*/ 	.word	0x0001f0d0


	//   ....[115]....
        /*076c*/ 	.word	0x0001f440


	//   ....[116]....
        /*0770*/ 	.word	0x0001f460


	//   ....[117]....
        /*0774*/ 	.word	0x0001f580


	//   ....[118]....
        /*0778*/ 	.word	0x0001f590


	//   ....[119]....
        /*077c*/ 	.word	0x0001f6c0


	//   ....[120]....
        /*0780*/ 	.word	0x0001f6e0


	//   ....[121]....
        /*0784*/ 	.word	0x0001f810


	//   ....[122]....
        /*0788*/ 	.word	0x0001f820


	//   ....[123]....
        /*078c*/ 	.word	0x0001fb50


	//   ....[124]....
        /*0790*/ 	.word	0x0001fb70


	//   ....[125]....
        /*0794*/ 	.word	0x00020620


	//   ....[126]....
        /*0798*/ 	.word	0x00020630


	//   ....[127]....
        /*079c*/ 	.word	0x00021890


	//   ....[128]....
        /*07a0*/ 	.word	0x000218b0


	//   ....[129]....
        /*07a4*/ 	.word	0x000219e0


	//   ....[130]....
        /*07a8*/ 	.word	0x000219f0


	//   ....[131]....
        /*07ac*/ 	.word	0x00021b20


	//   ....[132]....
        /*07b0*/ 	.word	0x00021b40


	//   ....[133]....
        /*07b4*/ 	.word	0x00021c70


	//   ....[134]....
        /*07b8*/ 	.word	0x00021c80


	//   ....[135]....
        /*07bc*/ 	.word	0x00021e50


	//   ....[136]....
        /*07c0*/ 	.word	0x00021e70


	//   ....[137]....
        /*07c4*/ 	.word	0x00021f90


	//   ....[138]....
        /*07c8*/ 	.word	0x00021fd0


	//   ....[139]....
        /*07cc*/ 	.word	0x00022000


	//   ....[140]....
        /*07d0*/ 	.word	0x00022030


	//   ....[141]....
        /*07d4*/ 	.word	0x00022060


	//   ....[142]....
        /*07d8*/ 	.word	0x00022090


	//   ....[143]....
        /*07dc*/ 	.word	0x000221f0


	//   ....[144]....
        /*07e0*/ 	.word	0x00022230


	//   ....[145]....
        /*07e4*/ 	.word	0x00022260


	//   ....[146]....
        /*07e8*/ 	.word	0x00022290


	//   ....[147]....
        /*07ec*/ 	.word	0x000222c0


	//   ....[148]....
        /*07f0*/ 	.word	0x000222f0


	//   ....[149]....
        /*07f4*/ 	.word	0x00022380


	//   ....[150]....
        /*07f8*/ 	.word	0x000223c0


	//   ....[151]....
        /*07fc*/ 	.word	0x000223d0


	//   ....[152]....
        /*0800*/ 	.word	0x00022430


	//   ....[153]....
        /*0804*/ 	.word	0x00022dd0


	//   ....[154]....
        /*0808*/ 	.word	0x00022e30


	//   ....[155]....
        /*080c*/ 	.word	0x00022e80


	//   ....[156]....
        /*0810*/ 	.word	0x00022ed0


	//   ....[157]....
        /*0814*/ 	.word	0x00022f20


	//   ....[158]....
        /*0818*/ 	.word	0x00022f90


	//   ....[159]....
        /*081c*/ 	.word	0x00022fd0


	//   ....[160]....
        /*0820*/ 	.word	0x00023040


	//   ....[161]....
        /*0824*/ 	.word	0x000230b0


	//   ....[162]....
        /*0828*/ 	.word	0x00023110


	//   ....[163]....
        /*082c*/ 	.word	0x00023180


	//   ....[164]....
        /*0830*/ 	.word	0x000231f0


	//   ....[165]....
        /*0834*/ 	.word	0x00023250


	//   ....[166]....
        /*0838*/ 	.word	0x000232b0


	//   ....[167]....
        /*083c*/ 	.word	0x00023310


	//   ....[168]....
        /*0840*/ 	.word	0x00023380


	//   ....[169]....
        /*0844*/ 	.word	0x000233e0


	//   ....[170]....
        /*0848*/ 	.word	0x00023440


	//   ....[171]....
        /*084c*/ 	.word	0x000234a0


	//   ....[172]....
        /*0850*/ 	.word	0x00023510


	//   ....[173]....
        /*0854*/ 	.word	0x00023680


	//   ....[174]....
        /*0858*/ 	.word	0x000236e0


	//   ....[175]....
        /*085c*/ 	.word	0x00023740


	//   ....[176]....
        /*0860*/ 	.word	0x000237b0


	//   ....[177]....
        /*0864*/ 	.word	0x00023800


	//   ....[178]....
        /*0868*/ 	.word	0x00023840


	//   ....[179]....
        /*086c*/ 	.word	0x00023890


	//   ....[180]....
        /*0870*/ 	.word	0x000238e0


	//   ....[181]....
        /*0874*/ 	.word	0x00023950


	//   ....[182]....
        /*0878*/ 	.word	0x000239c0


	//   ....[183]....
        /*087c*/ 	.word	0x00023b30


	//   ....[184]....
        /*0880*/ 	.word	0x00023b90


	//   ....[185]....
        /*0884*/ 	.word	0x00023bf0


	//   ....[186]....
        /*0888*/ 	.word	0x00023c60


	//   ....[187]....
        /*088c*/ 	.word	0x00023dd0


	//   ....[188]....
        /*0890*/ 	.word	0x00023e30


	//   ....[189]....
        /*0894*/ 	.word	0x00023e90


	//   ....[190]....
        /*0898*/ 	.word	0x00023f00


	//   ....[191]....
        /*089c*/ 	.word	0x00023f50


	//   ....[192]....
        /*08a0*/ 	.word	0x00023f90


	//   ....[193]....
        /*08a4*/ 	.word	0x00023fe0


	//   ....[194]....
        /*08a8*/ 	.word	0x00024020


	//   ....[195]....
        /*08ac*/ 	.word	0x00024080


	//   ....[196]....
        /*08b0*/ 	.word	0x000240f0


	//   ....[197]....
        /*08b4*/ 	.word	0x00024260


	//   ....[198]....
        /*08b8*/ 	.word	0x000242c0


	//   ....[199]....
        /*08bc*/ 	.word	0x00024320


	//   ....[200]....
        /*08c0*/ 	.word	0x00024390


	//   ....[201]....
        /*08c4*/ 	.word	0x00024500


	//   ....[202]....
        /*08c8*/ 	.word	0x00024560


	//   ....[203]....
        /*08cc*/ 	.word	0x000245a0


	//   ....[204]....
        /*08d0*/ 	.word	0x000245e0


	//   ....[205]....
        /*08d4*/ 	.word	0x00024630


	//   ....[206]....
        /*08d8*/ 	.word	0x00024670


	//   ....[207]....
        /*08dc*/ 	.word	0x000246d0


	//   ....[208]....
        /*08e0*/ 	.word	0x00024730


	//   ....[209]....
        /*08e4*/ 	.word	0x000247a0


	//   ....[210]....
        /*08e8*/ 	.word	0x000248f0


	//   ....[211]....
        /*08ec*/ 	.word	0x00024950


	//   ....[212]....
        /*08f0*/ 	.word	0x000249b0


	//   ....[213]....
        /*08f4*/ 	.word	0x00024a20


	//   ....[214]....
        /*08f8*/ 	.word	0x00024a70


	//   ....[215]....
        /*08fc*/ 	.word	0x00024ab0


	//   ....[216]....
        /*0900*/ 	.word	0x00024b00


	//   ....[217]....
        /*0904*/ 	.word	0x00024b40


	//   ....[218]....
        /*0908*/ 	.word	0x00024b90


	//   ....[219]....
        /*090c*/ 	.word	0x00024be0


	//   ....[220]....
        /*0910*/ 	.word	0x00024c30


	//   ....[221]....
        /*0914*/ 	.word	0x00024c70


	//   ....[222]....
        /*0918*/ 	.word	0x00024ce0


	//   ....[223]....
        /*091c*/ 	.word	0x00024d50


	//   ....[224]....
        /*0920*/ 	.word	0x00024db0


	//   ....[225]....
        /*0924*/ 	.word	0x00024e10


	//   ....[226]....
        /*0928*/ 	.word	0x00024e70


	//   ....[227]....
        /*092c*/ 	.word	0x00024ee0


	//   ....[228]....
        /*0930*/ 	.word	0x00024f40


	//   ....[229]....
        /*0934*/ 	.word	0x00024fa0


	//   ....[230]....
        /*0938*/ 	.word	0x00025000


	//   ....[231]....
        /*093c*/ 	.word	0x00025070


	//   ....[232]....
        /*0940*/ 	.word	0x000250d0


	//   ....[233]....
        /*0944*/ 	.word	0x00025130


	//   ....[234]....
        /*0948*/ 	.word	0x00025190


	//   ....[235]....
        /*094c*/ 	.word	0x00025200


	//   ....[236]....
        /*0950*/ 	.word	0x00025260


	//   ....[237]....
        /*0954*/ 	.word	0x000252c0


	//   ....[238]....
        /*0958*/ 	.word	0x00025320


	//   ....[239]....
        /*095c*/ 	.word	0x00025390


	//   ....[240]....
        /*0960*/ 	.word	0x000253f0


	//   ....[241]....
        /*0964*/ 	.word	0x00025450


	//   ....[242]....
        /*0968*/ 	.word	0x000254c0


	//   ....[243]....
        /*096c*/ 	.word	0x00025530


	//   ....[244]....
        /*0970*/ 	.word	0x00025580


	//   ....[245]....
        /*0974*/ 	.word	0x000255c0


	//   ....[246]....
        /*0978*/ 	.word	0x00025610


	//   ....[247]....
        /*097c*/ 	.word	0x00025660


	//   ....[248]....
        /*0980*/ 	.word	0x000256b0


	//   ....[249]....
        /*0984*/ 	.word	0x00025720


	//   ....[250]....
        /*0988*/ 	.word	0x00025760


	//   ....[251]....
        /*098c*/ 	.word	0x000257b0


	//   ....[252]....
        /*0990*/ 	.word	0x00025800


	//   ....[253]....
        /*0994*/ 	.word	0x00025850


	//   ....[254]....
        /*0998*/ 	.word	0x000258a0


	//   ....[255]....
        /*099c*/ 	.word	0x00025910


	//   ....[0]....
        /*09a0*/ 	.word	0x00025950


	//   ....[1]....
        /*09a4*/ 	.word	0x000259c0


	//   ....[2]....
        /*09a8*/ 	.word	0x00025a20


	//   ....[3]....
        /*09ac*/ 	.word	0x00025a90


	//----- nvinfo : EIATTR_EXIT_INSTR_OFFSETS
	.align		4
.L_540:
        /*09b0*/ 	.byte	0x04, 0x1c
        /*09b2*/ 	.short	(.L_542 - .L_541)


	//   ....[0]....
.L_541:
        /*09b4*/ 	.word	0x00000fe0


	//   ....[1]....
        /*09b8*/ 	.word	0x00022d90


	//----- nvinfo : EIATTR_MAX_THREADS
	.align		4
.L_542:
        /*09bc*/ 	.byte	0x04, 0x05
        /*09be*/ 	.short	(.L_544 - .L_543)
.L_543:
        /*09c0*/ 	.word	0x00000100
        /*09c4*/ 	.word	0x00000001
        /*09c8*/ 	.word	0x00000001


	//----- nvinfo : EIATTR_CRS_STACK_SIZE
	.align		4
.L_544:
        /*09cc*/ 	.byte	0x04, 0x1e
        /*09ce*/ 	.short	(.L_546 - .L_545)
.L_545:
        /*09d0*/ 	.word	0x00000000
.L_546:


//--------------------- .nv.info._ZN7cutlass13device_kernelIN5flash19enable_sm80_to_sm89INS1_16FlashAttnFwdSm80INS1_25CollectiveMainloopFwdSm80ILi8ELi1ELb0EN4cute5tupleIJNS5_1CILi128EEENS7_ILi64EEENS7_ILi192EEEEEELi192ENS_6half_tEfNS_4arch4Sm80ELb1ELb0ELb1ELb0ELb1ELb0ELb1ELb1EEENS1_21CollectiveEpilogueFwdINS6_IJS8_SA_S9_EEENS6_IJNS7_ILi1EEESI_SI_EEESC_SE_Li256ELb0ELb1ELb1ELb0EEENS1_30DynamicPersistentTileSchedulerILi256ELi256ELb1ELb1ELb0EEEEEEEEEvNT_6ParamsE --------------------------
	.section	.nv.info._ZN7cutlass13device_kernelIN5flash19enable_sm80_to_sm89INS1_16FlashAttnFwdSm80INS1_25CollectiveMainloopFwdSm80ILi8ELi1ELb0EN4cute5tupleIJNS5_1CILi128EEENS7_ILi64EEENS7_ILi192EEEEEELi192ENS_6half_tEfNS_4arch4Sm80ELb1ELb0ELb1ELb0ELb1ELb0ELb1ELb1EEENS1_21CollectiveEpilogueFwdINS6_IJS8_SA_S9_EEENS6_IJNS7_ILi1EEESI_SI_EEESC_SE_Li256ELb0ELb1ELb1ELb0EEENS1_30DynamicPersistentTileSchedulerILi256ELi256ELb1ELb1ELb0EEEEEEEEEvNT_6ParamsE,"",@"SHT_CUDA_INFO"
	.sectionflags	@""
	.align	4


	//----- nvinfo : EIATTR_CUDA_API_VERSION
	.align		4
        /*0000*/ 	.byte	0x04, 0x37
        /*0002*/ 	.short	(.L_548 - .L_547)
.L_547:
        /*0004*/ 	.word	0x00000082


	//----- nvinfo : EIATTR_SW2861232_WAR
	.align		4
.L_548:
        /*0008*/ 	.byte	0x01, 0x35
	.zero		2


	//----- nvinfo : EIATTR_PARAM_CBANK
	.align		4
        /*000c*/ 	.byte	0x04, 0x0a
        /*000e*/ 	.short	(.L_550 - .L_549)
	.align		4
.L_549:
        /*0010*/ 	.word	index@(.nv.constant0._ZN7cutlass13device_kernelIN5flash19enable_sm80_to_sm89INS1_16FlashAttnFwdSm80INS1_25CollectiveMainloopFwdSm80ILi8ELi1ELb0EN4cute5tupleIJNS5_1CILi128EEENS7_ILi64EEENS7_ILi192EEEEEELi192ENS_6half_tEfNS_4arch4Sm80ELb1ELb0ELb1ELb0ELb1ELb0ELb1ELb1EEENS1_21CollectiveEpilogueFwdINS6_IJS8_SA_S9_EEENS6_IJNS7_ILi1EEESI_SI_EEESC_SE_Li256ELb0ELb1ELb1ELb0EEENS1_30DynamicPersistentTileSchedulerILi256ELi256ELb1ELb1ELb0EEEEEEEEEvNT_6ParamsE)
        /*0014*/ 	.short	0x0160
        /*0016*/ 	.short	0x0428


	//----- nvinfo : EIATTR_CBANK_PARAM_SIZE
	.align		4
.L_550:
        /*0018*/ 	.byte	0x03, 0x19
        /*001a*/ 	.short	0x0428


	//----- nvinfo : EIATTR_KPARAM_INFO
	.align		4
        /*001c*/ 	.byte	0x04, 0x17
        /*001e*/ 	.short	(.L_552 - .L_551)
.L_551:
        /*0020*/ 	.word	0x00000000
        /*0024*/ 	.short	0x0000
        /*0026*/ 	.short	0x0000
        /*0028*/ 	.byte	0x00, 0xf0, 0xa1, 0x10


	//----- nvinfo : EIATTR_MAXREG_COUNT
	.align		4
.L_552:
        /*002c*/ 	.byte	0x03, 0x1b
        /*002e*/ 	.short	0x00ff


	//----- nvinfo : EIATTR_NUM_BARRIERS
	.align		4
        /*0030*/ 	.byte	0x02, 0x4c
        /*0032*/ 	.byte	0x06
	.zero		1


	//----- nvinfo : EIATTR_ANNOTATIONS
	.align		4
        /*0034*/ 	.byte	0x04, 0x55
        /*0036*/ 	.short	(.L_554 - .L_553)


	//   ....[0]....
.L_553:
        /*0038*/ 	.word	0x00000001
        /*003c*/ 	.byte	0x70, 0x00, 0x00, 0x00, 0x01, 0x00, 0x00, 0x00, 0xd0, 0x04, 0x00, 0x00, 0x01, 0x00, 0x00, 0x00
        /*004c*/ 	.byte	0xa0, 0x05, 0x00, 0x00, 0x01, 0x00, 0x00, 0x00, 0xb0, 0x37, 0x00, 0x00, 0x01, 0x00, 0x00, 0x00
        /*005c*/ 	.byte	0x00, 0xc2, 0x00, 0x00, 0x01, 0x00, 0x00, 0x00, 0x40, 0xc2, 0x00, 0x00, 0x01, 0x00, 0x00, 0x00
        /*006c*/ 	.byte	0xa0, 0xd8, 0x00, 0x00


	//----- nvinfo : EIATTR_MERCURY_ISA_VERSION
	.align		4
.L_554:
        /*0070*/ 	.byte	0x03, 0x5f
        /*0072*/ 	.short	0x0000


	//----- nvinfo : EIATTR_INT_WARP_WIDE_INSTR_OFFSETS
	.align		4
        /*0074*/ 	.byte	0x04, 0x31
        /*0076*/ 	.short	(.L_556 - .L_555)


	//   ....[0]....
.L_555:
        /*0078*/ 	.word	0x0000c030


	//   ....[1]....
        /*007c*/ 	.word	0x0000c0b0


	//----- nvinfo : EIATTR_COOP_GROUP_MASK_REGIDS
	.align		4
.L_556:
        /*0080*/ 	.byte	0x04, 0x29
        /*0082*/ 	.short	(.L_558 - .L_557)


	//   ....[0]....
.L_557:
        /*0084*/ 	.word	0xffffffff


	//   ....[1]....
        /*0088*/ 	.word	0xffffffff


	//   ....[2]....
        /*008c*/ 	.word	0xffffffff


	//   ....[3]....
        /*0090*/ 	.word	0xffffffff


	//   ....[4]....
        /*0094*/ 	.word	0xffffffff


	//   ....[5]....
        /*0098*/ 	.word	0xffffffff


	//   ....[6]....
        /*009c*/ 	.word	0xffffffff


	//   ....[7]....
        /*00a0*/ 	.word	0xffffffff


	//   ....[8]....
        /*00a4*/ 	.word	0xffffffff


	//   ....[9]....
        /*00a8*/ 	.word	0xffffffff


	//   ....[10]....
        /*00ac*/ 	.word	0xffffffff


	//   ....[11]....
        /*00b0*/ 	.word	0xffffffff


	//   ....[12]....
        /*00b4*/ 	.word	0xffffffff


	//   ....[13]....
        /*00b8*/ 	.word	0xffffffff


	//   ....[14]....
        /*00bc*/ 	.word	0xffffffff


	//   ....[15]....
        /*00c0*/ 	.word	0xffffffff


	//   ....[16]....
        /*00c4*/ 	.word	0xffffffff


	//   ....[17]....
        /*00c8*/ 	.word	0xffffffff


	//   ....[18]....
        /*00cc*/ 	.word	0xffffffff


	//   ....[19]....
        /*00d0*/ 	.word	0xffffffff


	//   ....[20]....
        /*00d4*/ 	.word	0xffffffff


	//   ....[21]....
        /*00d8*/ 	.word	0xffffffff


	//   ....[22]....
        /*00dc*/ 	.word	0xffffffff


	//   ....[23]....
        /*00e0*/ 	.word	0xffffffff


	//   ....[24]....
        /*00e4*/ 	.word	0xffffffff


	//   ....[25]....
        /*00e8*/ 	.word	0xffffffff


	//   ....[26]....
        /*00ec*/ 	.word	0xffffffff


	//   ....[27]....
        /*00f0*/ 	.word	0xffffffff


	//   ....[28]....
        /*00f4*/ 	.word	0xffffffff


	//   ....[29]....
        /*00f8*/ 	.word	0xffffffff


	//   ....[30]....
        /*00fc*/ 	.word	0xffffffff


	//   ....[31]....
        /*0100*/ 	.word	0xffffffff


	//   ....[32]....
        /*0104*/ 	.word	0xffffffff


	//   ....[33]....
        /*0108*/ 	.word	0xffffffff


	//   ....[34]....
        /*010c*/ 	.word	0xffffffff


	//   ....[35]....
        /*0110*/ 	.word	0xffffffff


	//   ....[36]....
        /*0114*/ 	.word	0xffffffff


	//   ....[37]....
        /*0118*/ 	.word	0xffffffff


	//   ....[38]....
        /*011c*/ 	.word	0xffffffff


	//   ....[39]....
        /*0120*/ 	.word	0xffffffff


	//   ....[40]....
        /*0124*/ 	.word	0xffffffff


	//   ....[41]....
        /*0128*/ 	.word	0xffffffff


	//   ....[42]....
        /*012c*/ 	.word	0xffffffff


	//   ....[43]....
        /*0130*/ 	.word	0xffffffff


	//   ....[44]....
        /*0134*/ 	.word	0xffffffff


	//   ....[45]....
        /*0138*/ 	.word	0xffffffff


	//   ....[46]....
        /*013c*/ 	.word	0xffffffff


	//   ....[47]....
        /*0140*/ 	.word	0xffffffff


	//   ....[48]....
        /*0144*/ 	.word	0xffffffff


	//   ....[49]....
        /*0148*/ 	.word	0xffffffff


	//   ....[50]....
        /*014c*/ 	.word	0xffffffff


	//   ....[51]....
        /*0150*/ 	.word	0xffffffff


	//   ....[52]....
        /*0154*/ 	.word	0xffffffff


	//   ....[53]....
        /*0158*/ 	.word	0xffffffff


	//   ....[54]....
        /*015c*/ 	.word	0xffffffff


	//   ....[55]....
        /*0160*/ 	.word	0xffffffff


	//   ....[56]....
        /*0164*/ 	.word	0xffffffff


	//   ....[57]....
        /*0168*/ 	.word	0xffffffff


	//   ....[58]....
        /*016c*/ 	.word	0xffffffff


	//   ....[59]....
        /*0170*/ 	.word	0xffffffff


	//   ....[60]....
        /*0174*/ 	.word	0xffffffff


	//   ....[61]....
        /*0178*/ 	.word	0xffffffff


	//   ....[62]....
        /*017c*/ 	.word	0xffffffff


	//   ....[63]....
        /*0180*/ 	.word	0xffffffff


	//   ....[64]....
        /*0184*/ 	.word	0xffffffff


	//   ....[65]....
        /*0188*/ 	.word	0xffffffff


	//   ....[66]....
        /*018c*/ 	.word	0xffffffff


	//   ....[67]....
        /*0190*/ 	.word	0xffffffff


	//   ....[68]....
        /*0194*/ 	.word	0xffffffff


	//   ....[69]....
        /*0198*/ 	.word	0xffffffff


	//   ....[70]....
        /*019c*/ 	.word	0xffffffff


	//   ....[71]....
        /*01a0*/ 	.word	0xffffffff


	//   ....[72]....
        /*01a4*/ 	.word	0xffffffff


	//   ....[73]....
        /*01a8*/ 	.word	0xffffffff


	//   ....[74]....
        /*01ac*/ 	.word	0xffffffff


	//   ....[75]....
        /*01b0*/ 	.word	0xffffffff


	//   ....[76]....
        /*01b4*/ 	.word	0xffffffff


	//   ....[77]....
        /*01b8*/ 	.word	0xffffffff


	//   ....[78]....
        /*01bc*/ 	.word	0xffffffff


	//   ....[79]....
        /*01c0*/ 	.word	0xffffffff


	//   ....[80]....
        /*01c4*/ 	.word	0xffffffff


	//   ....[81]....
        /*01c8*/ 	.word	0xffffffff


	//   ....[82]....
        /*01cc*/ 	.word	0xffffffff


	//   ....[83]....
        /*01d0*/ 	.word	0xffffffff


	//   ....[84]....
        /*01d4*/ 	.word	0xffffffff


	//   ....[85]....
        /*01d8*/ 	.word	0xffffffff


	//   ....[86]....
        /*01dc*/ 	.word	0xffffffff


	//   ....[87]....
        /*01e0*/ 	.word	0xffffffff


	//   ....[88]....
        /*01e4*/ 	.word	0xffffffff


	//   ....[89]....
        /*01e8*/ 	.word	0xffffffff


	//   ....[90]....
        /*01ec*/ 	.word	0xffffffff


	//   ....[91]....
        /*01f0*/ 	.word	0xffffffff


	//   ....[92]....
        /*01f4*/ 	.word	0xffffffff


	//   ....[93]....
        /*01f8*/ 	.word	0xffffffff


	//   ....[94]....
        /*01fc*/ 	.word	0xffffffff


	//   ....[95]....
        /*0200*/ 	.word	0xffffffff


	//   ....[96]....
        /*0204*/ 	.word	0xffffffff


	//   ....[97]....
        /*0208*/ 	.word	0xffffffff


	//   ....[98]....
        /*020c*/ 	.word	0xffffffff


	//   ....[99]....
        /*0210*/ 	.word	0xffffffff


	//   ....[100]....
        /*0214*/ 	.word	0xffffffff


	//   ....[101]....
        /*0218*/ 	.word	0xffffffff


	//   ....[102]....
        /*021c*/ 	.word	0xffffffff


	//   ....[103]....
        /*0220*/ 	.word	0xffffffff


	//   ....[104]....
        /*0224*/ 	.word	0xffffffff


	//   ....[105]....
        /*0228*/ 	.word	0xffffffff


	//   ....[106]....
        /*022c*/ 	.word	0xffffffff


	//   ....[107]....
        /*0230*/ 	.word	0xffffffff


	//   ....[108]....
        /*0234*/ 	.word	0xffffffff


	//   ....[109]....
        /*0238*/ 	.word	0xffffffff


	//   ....[110]....
        /*023c*/ 	.word	0xffffffff


	//   ....[111]....
        /*0240*/ 	.word	0xffffffff


	//   ....[112]....
        /*0244*/ 	.word	0xffffffff


	//----- nvinfo : EIATTR_COOP_GROUP_INSTR_OFFSETS
	.align		4
.L_558:
        /*0248*/ 	.byte	0x04, 0x28
        /*024a*/ 	.short	(.L_560 - .L_559)


	//   ....[0]....
.L_559:
        /*024c*/ 	.word	0x00000050


	//   ....[1]....
        /*0250*/ 	.word	0x000015b0


	//   ....[2]....
        /*0254*/ 	.word	0x000015d0


	//   ....[3]....
        /*0258*/ 	.word	0x00001750


	//   ....[4]....
        /*025c*/ 	.word	0x00001760


	//   ....[5]....
        /*0260*/ 	.word	0x000018c0


	//   ....[6]....
        /*0264*/ 	.word	0x000018e0


	//   ....[7]....
        /*0268*/ 	.word	0x00001a40


	//   ....[8]....
        /*026c*/ 	.word	0x00001a50


	//   ....[9]....
        /*0270*/ 	.word	0x00001f90


	//   ....[10]....
        /*0274*/ 	.word	0x00001fb0


	//   ....[11]....
        /*0278*/ 	.word	0x00001fd0


	//   ....[12]....
        /*027c*/ 	.word	0x00001fe0


	//   ....[13]....
        /*0280*/ 	.word	0x00002110


	//   ....[14]....
        /*0284*/ 	.word	0x00002210


	//   ....[15]....
        /*0288*/ 	.word	0x000022a0


	//   ....[16]....
        /*028c*/ 	.word	0x00002330


	//   ....[17]....
        /*0290*/ 	.word	0x000034f0


	//   ....[18]....
        /*0294*/ 	.word	0x00003510


	//   ....[19]....
        /*0298*/ 	.word	0x00003610


	//   ....[20]....
        /*029c*/ 	.word	0x00003630


	//   ....[21]....
        /*02a0*/ 	.word	0x00003880


	//   ....[22]....
        /*02a4*/ 	.word	0x00003ac0


	//   ....[23]....
        /*02a8*/ 	.word	0x00003ec0


	//   ....[24]....
        /*02ac*/ 	.word	0x00003ee0


	//   ....[25]....
        /*02b0*/ 	.word	0x00003f00


	//   ....[26]....
        /*02b4*/ 	.word	0x00003f20


	//   ....[27]....
        /*02b8*/ 	.word	0x00005320


	//   ....[28]....
        /*02bc*/ 	.word	0x00005340


	//   ....[29]....
        /*02c0*/ 	.word	0x00005410


	//   ....[30]....
        /*02c4*/ 	.word	0x00005450


	//   ....[31]....
        /*02c8*/ 	.word	0x000065d0


	//   ....[32]....
        /*02cc*/ 	.word	0x000065f0


	//   ....[33]....
        /*02d0*/ 	.word	0x000066c0


	//   ....[34]....
        /*02d4*/ 	.word	0x00006700


	//   ....[35]....
        /*02d8*/ 	.word	0x00006940


	//   ....[36]....
        /*02dc*/ 	.word	0x00006b80


	//   ....[37]....
        /*02e0*/ 	.word	0x00006f80


	//   ....[38]....
        /*02e4*/ 	.word	0x00006fa0


	//   ....[39]....
        /*02e8*/ 	.word	0x00006fc0


	//   ....[40]....
        /*02ec*/ 	.word	0x00006fe0


	//   ....[41]....
        /*02f0*/ 	.word	0x000089f0


	//   ....[42]....
        /*02f4*/ 	.word	0x00008a00


	//   ....[43]....
        /*02f8*/ 	.word	0x00008a50


	//   ....[44]....
        /*02fc*/ 	.word	0x00008a80


	//   ....[45]....
        /*0300*/ 	.word	0x00009c20


	//   ....[46]....
        /*0304*/ 	.word	0x00009c40


	//   ....[47]....
        /*0308*/ 	.word	0x00009d10


	//   ....[48]....
        /*030c*/ 	.word	0x00009d30


	//   ....[49]....
        /*0310*/ 	.word	0x0000a070


	//   ....[50]....
        /*0314*/ 	.word	0x0000a080


	//   ....[51]....
        /*0318*/ 	.word	0x0000a0b0


	//   ....[52]....
        /*031c*/ 	.word	0x0000a0c0


	//   ....[53]....
        /*0320*/ 	.word	0x0000b810


	//   ....[54]....
        /*0324*/ 	.word	0x0000b840


	//   ....[55]....
        /*0328*/ 	.word	0x0000b850


	//   ....[56]....
        /*032c*/ 	.word	0x0000b880


	//   ....[57]....
        /*0330*/ 	.word	0x0000c1f0


	//   ....[58]....
        /*0334*/ 	.word	0x0000c7f0


	//   ....[59]....
        /*0338*/ 	.word	0x0000c820


	//   ....[60]....
        /*033c*/ 	.word	0x0000c840


	//   ....[61]....
        /*0340*/ 	.word	0x0000c860


	//   ....[62]....
        /*0344*/ 	.word	0x0000c950


	//   ....[63]....
        /*0348*/ 	.word	0x0000c970


	//   ....[64]....
        /*034c*/ 	.word	0x0000cfd0


	//   ....[65]....
        /*0350*/ 	.word	0x0000cfe0


	//   ....[66]....
        /*0354*/ 	.word	0x0000d920


	//   ....[67]....
        /*0358*/ 	.word	0x0000da00


	//   ....[68]....
        /*035c*/ 	.word	0x0000da70


	//   ....[69]....
        /*0360*/ 	.word	0x0000dad0


	//   ....[70]....
        /*0364*/ 	.word	0x0000db30


	//   ....[71]....
        /*0368*/ 	.word	0x0000db90


	//   ....[72]....
        /*036c*/ 	.word	0x0000dc00


	//   ....[73]....
        /*0370*/ 	.word	0x0000dc60


	//   ....[74]....
        /*0374*/ 	.word	0x0000dcc0


	//   ....[75]....
        /*0378*/ 	.word	0x0000dd20


	//   ....[76]....
        /*037c*/ 	.word	0x0000dd90


	//   ....[77]....
        /*0380*/ 	.word	0x0000df00


	//   ....[78]....
        /*0384*/ 	.word	0x0000df60


	//   ....[79]....
        /*0388*/ 	.word	0x0000dfc0


	//   ....[80]....
        /*038c*/ 	.word	0x0000e020


	//   ....[81]....
        /*0390*/ 	.word	0x0000e460


	//   ....[82]....
        /*0394*/ 	.word	0x0000e4b0


	//   ....[83]....
        /*0398*/ 	.word	0x0000e500


	//   ....[84]....
        /*039c*/ 	.word	0x0000e550


	//   ....[85]....
        /*03a0*/ 	.word	0x0000e5c0


	//   ....[86]....
        /*03a4*/ 	.word	0x0000e630


	//   ....[87]....
        /*03a8*/ 	.word	0x0000e7a0


	//   ....[88]....
        /*03ac*/ 	.word	0x0000e800


	//   ....[89]....
        /*03b0*/ 	.word	0x0000e860


	//   ....[90]....
        /*03b4*/ 	.word	0x0000e8d0


	//   ....[91]....
        /*03b8*/ 	.word	0x0000ea40


	//   ....[92]....
        /*03bc*/ 	.word	0x0000eaa0


	//   ....[93]....
        /*03c0*/ 	.word	0x0000eb00


	//   ....[94]....
        /*03c4*/ 	.word	0x0000eb60


	//   ....[95]....
        /*03c8*/ 	.word	0x0000efa0


	//   ....[96]....
        /*03cc*/ 	.word	0x0000efe0


	//   ....[97]....
        /*03d0*/ 	.word	0x0000f030


	//   ....[98]....
        /*03d4*/ 	.word	0x0000f070


	//   ....[99]....
        /*03d8*/ 	.word	0x0000f0c0


	//   ....[100]....
        /*03dc*/ 	.word	0x0000f120


	//   ....[101]....
        /*03e0*/ 	.word	0x0000f190


	//   ....[102]....
        /*03e4*/ 	.word	0x0000f2d0


	//   ....[103]....
        /*03e8*/ 	.word	0x0000f330


	//   ....[104]....
        /*03ec*/ 	.word	0x0000f370


	//   ....[105]....
        /*03f0*/ 	.word	0x0000f3b0


	//   ....[106]....
        /*03f4*/ 	.word	0x0000f400


	//   ....[107]....
        /*03f8*/ 	.word	0x0000f440


	//   ....[108]....
        /*03fc*/ 	.word	0x0000f490


	//   ....[109]....
        /*0400*/ 	.word	0x0000f4f0


	//   ....[110]....
        /*0404*/ 	.word	0x0000f540


	//   ....[111]....
        /*0408*/ 	.word	0x0000f590


	//   ....[112]....
        /*040c*/ 	.word	0x0000f600


	//----- nvinfo : EIATTR_EXIT_INSTR_OFFSETS
	.align		4
.L_560:
        /*0410*/ 	.byte	0x04, 0x1c
        /*0412*/ 	.short	(.L_562 - .L_561)


	//   ....[0]....
.L_561:
        /*0414*/ 	.word	0x000000a0


	//   ....[1]....
        /*0418*/ 	.word	0x0000d9b0


	//----- nvinfo : EIATTR_MAX_THREADS
	.align		4
.L_562:
        /*041c*/ 	.byte	0x04, 0x05
        /*041e*/ 	.short	(.L_564 - .L_563)
.L_563:
        /*0420*/ 	.word	0x00000100
        /*0424*/ 	.word	0x00000001
        /*0428*/ 	.word	0x00000001


	//----- nvinfo : EIATTR_CRS_STACK_SIZE
	.align		4
.L_564:
        /*042c*/ 	.byte	0x04, 0x1e
        /*042e*/ 	.short	(.L_566 - .L_565)
.L_565:
        /*0430*/ 	.word	0x00000000
.L_566:


//--------------------- .nv.info._ZN7cutlass13device_kernelIN5flash19enable_sm80_to_sm89INS1_16FlashAttnFwdSm80INS1_25CollectiveMainloopFwdSm80ILi8ELi1ELb0EN4cute5tupleIJNS5_1CILi128EEENS7_ILi64EEENS7_ILi192EEEEEELi192ENS_6half_tEfNS_4arch4Sm80ELb1ELb0ELb1ELb1ELb1ELb0ELb1ELb1EEENS1_21CollectiveEpilogueFwdINS6_IJS8_SA_S9_EEENS6_IJNS7_ILi1EEESI_SI_EEESC_SE_Li256ELb1ELb1ELb1ELb0EEENS1_36VarlenDynamicPersistentTileSchedulerILi128ELi64ELi256ELi256ELb1ELb1ELb0ELb1ELb1ELb1EEEEEEEEEvNT_6ParamsE --------------------------
	.section	.nv.info._ZN7cutlass13device_kernelIN5flash19enable_sm80_to_sm89INS1_16FlashAttnFwdSm80INS1_25CollectiveMainloopFwdSm80ILi8ELi1ELb0EN4cute5tupleIJNS5_1CILi128EEENS7_ILi64EEENS7_ILi192EEEEEELi192ENS_6half_tEfNS_4arch4Sm80ELb1ELb0ELb1ELb1ELb1ELb0ELb1ELb1EEENS1_21CollectiveEpilogueFwdINS6_IJS8_SA_S9_EEENS6_IJNS7_ILi1EEESI_SI_EEESC_SE_Li256ELb1ELb1ELb1ELb0EEENS1_36VarlenDynamicPersistentTileSchedulerILi128ELi64ELi256ELi256ELb1ELb1ELb0ELb1ELb1ELb1EEEEEEEEEvNT_6ParamsE,"",@"SHT_CUDA_INFO"
	.sectionflags	@""
	.align	4


	//----- nvinfo : EIATTR_CUDA_API_VERSION
	.align		4
        /*0000*/ 	.byte	0x04, 0x37
        /*0002*/ 	.short	(.L_568 - .L_567)
.L_567:
        /*0004*/ 	.word	0x00000082


	//----- nvinfo : EIATTR_SW2861232_WAR
	.align		4
.L_568:
        /*0008*/ 	.byte	0x01, 0x35
	.zero		2


	//----- nvinfo : EIATTR_PARAM_CBANK
	.align		4
        /*000c*/ 	.byte	0x04, 0x0a
        /*000e*/ 	.short	(.L_570 - .L_569)
	.align		4
.L_569:
        /*0010*/ 	.word	index@(.nv.constant0._ZN7cutlass13device_kernelIN5flash19enable_sm80_to_sm89INS1_16FlashAttnFwdSm80INS1_25CollectiveMainloopFwdSm80ILi8ELi1ELb0EN4cute5tupleIJNS5_1CILi128EEENS7_ILi64EEENS7_ILi192EEEEEELi192ENS_6half_tEfNS_4arch4Sm80ELb1ELb0ELb1ELb1ELb1ELb0ELb1ELb1EEENS1_21CollectiveEpilogueFwdINS6_IJS8_SA_S9_EEENS6_IJNS7_ILi1EEESI_SI_EEESC_SE_Li256ELb1ELb1ELb1ELb0EEENS1_36VarlenDynamicPersistentTileSchedulerILi128ELi64ELi256ELi256ELb1ELb1ELb0ELb1ELb1ELb1EEEEEEEEEvNT_6ParamsE)
        /*0014*/ 	.short	0x0160
        /*0016*/ 	.short	0x0438


	//----- nvinfo : EIATTR_CBANK_PARAM_SIZE
	.align		4
.L_570:
        /*0018*/ 	.byte	0x03, 0x19
        /*001a*/ 	.short	0x0438


	//----- nvinfo : EIATTR_KPARAM_INFO
	.align		4
        /*001c*/ 	.byte	0x04, 0x17
        /*001e*/ 	.short	(.L_572 - .L_571)
.L_571:
        /*0020*/ 	.word	0x00000000
        /*0024*/ 	.short	0x0000
        /*0026*/ 	.short	0x0000
        /*0028*/ 	.byte	0x00, 0xf0, 0xe1, 0x10


	//----- nvinfo : EIATTR_MAXREG_COUNT
	.align		4
.L_572:
        /*002c*/ 	.byte	0x03, 0x1b
        /*002e*/ 	.short	0x00ff


	//----- nvinfo : EIATTR_NUM_BARRIERS
	.align		4
        /*0030*/ 	.byte	0x02, 0x4c
        /*0032*/ 	.byte	0x06
	.zero		1


	//----- nvinfo : EIATTR_ANNOTATIONS
	.align		4
        /*0034*/ 	.byte	0x04, 0x55
        /*0036*/ 	.short	(.L_574 - .L_573)


	//   ....[0]....
.L_573:
        /*0038*/ 	.word	0x00000001
        /*003c*/ 	.byte	0x70, 0x00, 0x00, 0x00, 0x01, 0x00, 0x00, 0x00, 0x90, 0x14, 0x00, 0x00, 0x01, 0x00, 0x00, 0x00
        /*004c*/ 	.byte	0x80, 0x18, 0x00, 0x00, 0x01, 0x00, 0x00, 0x00, 0xb0, 0x18, 0x00, 0x00, 0x01, 0x00, 0x00, 0x00
        /*005c*/ 	.byte	0xf0, 0x18, 0x00, 0x00, 0x01, 0x00, 0x00, 0x00, 0x80, 0xd1, 0x00, 0x00, 0x01, 0x00, 0x00, 0x00
        /*006c*/ 	.byte	0x90, 0xd1, 0x00, 0x00, 0x01, 0x00, 0x00, 0x00, 0xa0, 0xd1, 0x00, 0x00, 0x01, 0x00, 0x00, 0x00
        /*007c*/ 	.byte	0x10, 0xd9, 0x00, 0x00, 0x01, 0x00, 0x00, 0x00, 0x10, 0x04, 0x01, 0x00


	//----- nvinfo : EIATTR_MERCURY_ISA_VERSION
	.align		4
.L_574:
        /*0088*/ 	.byte	0x03, 0x5f
        /*008a*/ 	.short	0x0000


	//----- nvinfo : EIATTR_INT_WARP_WIDE_INSTR_OFFSETS
	.align		4
        /*008c*/ 	.byte	0x04, 0x31
        /*008e*/ 	.short	(.L_576 - .L_575)


	//   ....[0]....
.L_575:
        /*0090*/ 	.word	0x0000d060


	//   ....[1]....
        /*0094*/ 	.word	0x0000d0e0


	//----- nvinfo : EIATTR_COOP_GROUP_MASK_REGIDS
	.align		4
.L_576:
        /*0098*/ 	.byte	0x04, 0x29
        /*009a*/ 	.short	(.L_578 - .L_577)


	//   ....[0]....
.L_577:
        /*009c*/ 	.word	0xffffffff


	//   ....[1]....
        /*00a0*/ 	.word	0xffffffff


	//   ....[2]....
        /*00a4*/ 	.word	0xffffffff


	//   ....[3]....
        /*00a8*/ 	.word	0xffffffff


	//   ....[4]....
        /*00ac*/ 	.word	0xffffffff


	//   ....[5]....
        /*00b0*/ 	.word	0xffffffff


	//   ....[6]....
        /*00b4*/ 	.word	0xffffffff


	//   ....[7]....
        /*00b8*/ 	.word	0xffffffff


	//   ....[8]....
        /*00bc*/ 	.word	0xffffffff


	//   ....[9]....
        /*00c0*/ 	.word	0xffffffff


	//   ....[10]....
        /*00c4*/ 	.word	0xffffffff


	//   ....[11]....
        /*00c8*/ 	.word	0xffffffff


	//   ....[12]....
        /*00cc*/ 	.word	0xffffffff


	//   ....[13]....
        /*00d0*/ 	.word	0xffffffff


	//   ....[14]....
        /*00d4*/ 	.word	0xffffffff


	//   ....[15]....
        /*00d8*/ 	.word	0xffffffff


	//   ....[16]....
        /*00dc*/ 	.word	0xffffffff


	//   ....[17]....
        /*00e0*/ 	.word	0xffffffff


	//   ....[18]....
        /*00e4*/ 	.word	0xffffffff


	//   ....[19]....
        /*00e8*/ 	.word	0xffffffff


	//   ....[20]....
        /*00ec*/ 	.word	0xffffffff


	//   ....[21]....
        /*00f0*/ 	.word	0xffffffff


	//   ....[22]....
        /*00f4*/ 	.word	0xffffffff


	//   ....[23]....
        /*00f8*/ 	.word	0xffffffff


	//   ....[24]....
        /*00fc*/ 	.word	0xffffffff


	//   ....[25]....
        /*0100*/ 	.word	0xffffffff


	//   ....[26]....
        /*0104*/ 	.word	0xffffffff


	//   ....[27]....
        /*0108*/ 	.word	0xffffffff


	//   ....[28]....
        /*010c*/ 	.word	0xffffffff


	//   ....[29]....
        /*0110*/ 	.word	0xffffffff


	//   ....[30]....
        /*0114*/ 	.word	0xffffffff


	//   ....[31]....
        /*0118*/ 	.word	0xffffffff


	//   ....[32]....
        /*011c*/ 	.word	0xffffffff


	//   ....[33]....
        /*0120*/ 	.word	0xffffffff


	//   ....[34]....
        /*0124*/ 	.word	0xffffffff


	//   ....[35]....
        /*0128*/ 	.word	0xffffffff


	//   ....[36]....
        /*012c*/ 	.word	0xffffffff


	//   ....[37]....
        /*0130*/ 	.word	0xffffffff


	//   ....[38]....
        /*0134*/ 	.word	0xffffffff


	//   ....[39]....
        /*0138*/ 	.word	0xffffffff


	//   ....[40]....
        /*013c*/ 	.word	0xffffffff


	//   ....[41]....
        /*0140*/ 	.word	0xffffffff


	//   ....[42]....
        /*0144*/ 	.word	0xffffffff


	//   ....[43]....
        /*0148*/ 	.word	0xffffffff


	//   ....[44]....
        /*014c*/ 	.word	0xffffffff


	//   ....[45]....
        /*0150*/ 	.word	0xffffffff


	//   ....[46]....
        /*0154*/ 	.word	0xffffffff


	//   ....[47]....
        /*0158*/ 	.word	0xffffffff


	//   ....[48]....
        /*015c*/ 	.word	0xffffffff


	//   ....[49]....
        /*0160*/ 	.word	0xffffffff


	//   ....[50]....
        /*0164*/ 	.word	0xffffffff


	//   ....[51]....
        /*0168*/ 	.word	0xffffffff


	//   ....[52]....
        /*016c*/ 	.word	0xffffffff


	//   ....[53]....
        /*0170*/ 	.word	0xffffffff


	//   ....[54]....
        /*0174*/ 	.word	0xffffffff


	//   ....[55]....
        /*0178*/ 	.word	0xffffffff


	//   ....[56]....
        /*017c*/ 	.word	0xffffffff


	//   ....[57]....
        /*0180*/ 	.word	0xffffffff


	//   ....[58]....
        /*0184*/ 	.word	0xffffffff


	//   ....[59]....
        /*0188*/ 	.word	0xffffffff


	//   ....[60]....
        /*018c*/ 	.word	0xffffffff


	//   ....[61]....
        /*0190*/ 	.word	0xffffffff


	//   ....[62]....
        /*0194*/ 	.word	0xffffffff


	//   ....[63]....
        /*0198*/ 	.word	0xffffffff


	//   ....[64]....
        /*019c*/ 	.word	0xffffffff


	//   ....[65]....
        /*01a0*/ 	.word	0xffffffff


	//   ....[66]....
        /*01a4*/ 	.word	0xffffffff


	//   ....[67]....
        /*01a8*/ 	.word	0xffffffff


	//   ....[68]....
        /*01ac*/ 	.word	0xffffffff


	//   ....[69]....
        /*01b0*/ 	.word	0xffffffff


	//   ....[70]....
        /*01b4*/ 	.word	0xffffffff


	//   ....[71]....
        /*01b8*/ 	.word	0xffffffff


	//   ....[72]....
        /*01bc*/ 	.word	0xffffffff


	//   ....[73]....
        /*01c0*/ 	.word	0xffffffff


	//   ....[74]....
        /*01c4*/ 	.word	0xffffffff


	//   ....[75]....
        /*01c8*/ 	.word	0xffffffff


	//   ....[76]....
        /*01cc*/ 	.word	0xffffffff


	//   ....[77]....
        /*01d0*/ 	.word	0xffffffff


	//   ....[78]....
        /*01d4*/ 	.word	0xffffffff


	//   ....[79]....
        /*01d8*/ 	.word	0xffffffff


	//   ....[80]....
        /*01dc*/ 	.word	0xffffffff


	//   ....[81]....
        /*01e0*/ 	.word	0xffffffff


	//   ....[82]....
        /*01e4*/ 	.word	0xffffffff


	//   ....[83]....
        /*01e8*/ 	.word	0xffffffff


	//   ....[84]....
        /*01ec*/ 	.word	0xffffffff


	//   ....[85]....
        /*01f0*/ 	.word	0xffffffff


	//   ....[86]....
        /*01f4*/ 	.word	0xffffffff


	//   ....[87]....
        /*01f8*/ 	.word	0xffffffff


	//   ....[88]....
        /*01fc*/ 	.word	0xffffffff


	//   ....[89]....
        /*0200*/ 	.word	0xffffffff


	//   ....[90]....
        /*0204*/ 	.word	0xffffffff


	//   ....[91]....
        /*0208*/ 	.word	0xffffffff


	//   ....[92]....
        /*020c*/ 	.word	0xffffffff


	//   ....[93]....
        /*0210*/ 	.word	0xffffffff


	//   ....[94]....
        /*0214*/ 	.word	0xffffffff


	//   ....[95]....
        /*0218*/ 	.word	0xffffffff


	//   ....[96]....
        /*021c*/ 	.word	0xffffffff


	//   ....[97]....
        /*0220*/ 	.word	0xffffffff


	//   ....[98]....
        /*0224*/ 	.word	0xffffffff


	//   ....[99]....
        /*0228*/ 	.word	0xffffffff


	//   ....[100]....
        /*022c*/ 	.word	0xffffffff


	//   ....[101]....
        /*0230*/ 	.word	0xffffffff


	//   ....[102]....
        /*0234*/ 	.word	0xffffffff


	//   ....[103]....
        /*0238*/ 	.word	0xffffffff


	//   ....[104]....
        /*023c*/ 	.word	0xffffffff


	//   ....[105]....
        /*0240*/ 	.word	0xffffffff


	//   ....[106]....
        /*0244*/ 	.word	0xffffffff


	//   ....[107]....
        /*0248*/ 	.word	0xffffffff


	//   ....[108]....
        /*024c*/ 	.word	0xffffffff


	//   ....[109]....
        /*0250*/ 	.word	0xffffffff


	//   ....[110]....
        /*0254*/ 	.word	0xffffffff


	//   ....[111]....
        /*0258*/ 	.word	0xffffffff


	//   ....[112]....
        /*025c*/ 	.word	0xffffffff


	//   ....[113]....
        /*0260*/ 	.word	0xffffffff


	//   ....[114]....
        /*0264*/ 	.word	0xffffffff


	//   ....[115]....
        /*0268*/ 	.word	0xffffffff


	//   ....[116]....
        /*026c*/ 	.word	0xffffffff


	//   ....[117]....
        /*0270*/ 	.word	0xffffffff


	//   ....[118]....
        /*0274*/ 	.word	0xffffffff


	//   ....[119]....
        /*0278*/ 	.word	0xffffffff


	//   ....[120]....
        /*027c*/ 	.word	0xffffffff


	//   ....[121]....
        /*0280*/ 	.word	0xffffffff


	//   ....[122]....
        /*0284*/ 	.word	0xffffffff


	//   ....[123]....
        /*0288*/ 	.word	0xffffffff


	//   ....[124]....
        /*028c*/ 	.word	0xffffffff


	//   ....[125]....
        /*0290*/ 	.word	0xffffffff


	//   ....[126]....
        /*0294*/ 	.word	0xffffffff


	//   ....[127]....
        /*0298*/ 	.word	0xffffffff


	//   ....[128]....
        /*029c*/ 	.word	0xffffffff


	//   ....[129]....
        /*02a0*/ 	.word	0xffffffff


	//   ....[130]....
        /*02a4*/ 	.word	0xffffffff


	//   ....[131]....
        /*02a8*/ 	.word	0xffffffff


	//   ....[132]....
        /*02ac*/ 	.word	0xffffffff


	//   ....[133]....
        /*02b0*/ 	.word	0xffffffff


	//   ....[134]....
        /*02b4*/ 	.word	0xffffffff


	//   ....[135]....
        /*02b8*/ 	.word	0xffffffff


	//   ....[136]....
        /*02bc*/ 	.word	0xffffffff


	//   ....[137]....
        /*02c0*/ 	.word	0xffffffff


	//   ....[138]....
        /*02c4*/ 	.word	0xffffffff


	//   ....[139]....
        /*02c8*/ 	.word	0xffffffff


	//   ....[140]....
        /*02cc*/ 	.word	0xffffffff


	//   ....[141]....
        /*02d0*/ 	.word	0xffffffff


	//   ....[142]....
        /*02d4*/ 	.word	0xffffffff


	//   ....[143]....
        /*02d8*/ 	.word	0xffffffff


	//   ....[144]....
        /*02dc*/ 	.word	0xffffffff


	//   ....[145]....
        /*02e0*/ 	.word	0xffffffff


	//   ....[146]....
        /*02e4*/ 	.word	0xffffffff


	//   ....[147]....
        /*02e8*/ 	.word	0xffffffff


	//   ....[148]....
        /*02ec*/ 	.word	0xffffffff


	//   ....[149]....
        /*02f0*/ 	.word	0xffffffff


	//   ....[150]....
        /*02f4*/ 	.word	0xffffffff


	//   ....[151]....
        /*02f8*/ 	.word	0xffffffff


	//   ....[152]....
        /*02fc*/ 	.word	0xffffffff


	//   ....[153]....
        /*0300*/ 	.word	0xffffffff


	//   ....[154]....
        /*0304*/ 	.word	0xffffffff


	//   ....[155]....
        /*0308*/ 	.word	0xffffffff


	//   ....[156]....
        /*030c*/ 	.word	0xffffffff


	//   ....[157]....
        /*0310*/ 	.word	0xffffffff


	//   ....[158]....
        /*0314*/ 	.word	0xffffffff


	//   ....[159]....
        /*0318*/ 	.word	0xffffffff


	//   ....[160]....
        /*031c*/ 	.word	0xffffffff


	//   ....[161]....
        /*0320*/ 	.word	0xffffffff


	//   ....[162]....
        /*0324*/ 	.word	0xffffffff


	//   ....[163]....
        /*0328*/ 	.word	0xffffffff


	//   ....[164]....
        /*032c*/ 	.word	0xffffffff


	//   ....[165]....
        /*0330*/ 	.word	0xffffffff


	//   ....[166]....
        /*0334*/ 	.word	0xffffffff


	//   ....[167]....
        /*0338*/ 	.word	0xffffffff


	//   ....[168]....
        /*033c*/ 	.word	0xffffffff


	//   ....[169]....
        /*0340*/ 	.word	0xffffffff


	//   ....[170]....
        /*0344*/ 	.word	0xffffffff


	//   ....[171]....
        /*0348*/ 	.word	0xffffffff


	//   ....[172]....
        /*034c*/ 	.word	0xffffffff


	//   ....[173]....
        /*0350*/ 	.word	0xffffffff


	//   ....[174]....
        /*0354*/ 	.word	0xffffffff


	//   ....[175]....
        /*0358*/ 	.word	0xffffffff


	//   ....[176]....
        /*035c*/ 	.word	0xffffffff


	//   ....[177]....
        /*0360*/ 	.word	0xffffffff


	//   ....[178]....
        /*0364*/ 	.word	0xffffffff


	//   ....[179]....
        /*0368*/ 	.word	0xffffffff


	//   ....[180]....
        /*036c*/ 	.word	0xffffffff


	//   ....[181]....
        /*0370*/ 	.word	0xffffffff


	//   ....[182]....
        /*0374*/ 	.word	0xffffffff


	//   ....[183]....
        /*0378*/ 	.word	0xffffffff


	//   ....[184]....
        /*037c*/ 	.word	0xffffffff


	//   ....[185]....
        /*0380*/ 	.word	0xffffffff


	//   ....[186]....
        /*0384*/ 	.word	0xffffffff


	//   ....[187]....
        /*0388*/ 	.word	0xffffffff


	//   ....[188]....
        /*038c*/ 	.word	0xffffffff


	//   ....[189]....
        /*0390*/ 	.word	0xffffffff


	//   ....[190]....
        /*0394*/ 	.word	0xffffffff


	//   ....[191]....
        /*0398*/ 	.word	0xffffffff


	//   ....[192]....
        /*039c*/ 	.word	0xffffffff


	//   ....[193]....
        /*03a0*/ 	.word	0xffffffff


	//   ....[194]....
        /*03a4*/ 	.word	0xffffffff


	//   ....[195]....
        /*03a8*/ 	.word	0xffffffff


	//   ....[196]....
        /*03ac*/ 	.word	0xffffffff


	//   ....[197]....
        /*03b0*/ 	.word	0xffffffff


	//   ....[198]....
        /*03b4*/ 	.word	0xffffffff


	//   ....[199]....
        /*03b8*/ 	.word	0xffffffff


	//   ....[200]....
        /*03bc*/ 	.word	0xffffffff


	//   ....[201]....
        /*03c0*/ 	.word	0xffffffff


	//   ....[202]....
        /*03c4*/ 	.word	0xffffffff


	//   ....[203]....
        /*03c8*/ 	.word	0xffffffff


	//   ....[204]....
        /*03cc*/ 	.word	0xffffffff


	//   ....[205]....
        /*03d0*/ 	.word	0xffffffff


	//   ....[206]....
        /*03d4*/ 	.word	0xffffffff


	//   ....[207]....
        /*03d8*/ 	.word	0xffffffff


	//----- nvinfo : EIATTR_COOP_GROUP_INSTR_OFFSETS
	.align		4
.L_578:
        /*03dc*/ 	.byte	0x04, 0x28
        /*03de*/ 	.short	(.L_580 - .L_579)


	//   ....[0]....
.L_579:
        /*03e0*/ 	.word	0x00000050


	//   ....[1]....
        /*03e4*/ 	.word	0x000001e0


	//   ....[2]....
        /*03e8*/ 	.word	0x00000210


	//   ....[3]....
        /*03ec*/ 	.word	0x00000240


	//   ....[4]....
        /*03f0*/ 	.word	0x00000270


	//   ....[5]....
        /*03f4*/ 	.word	0x000002a0


	//   ....[6]....
        /*03f8*/ 	.word	0x000002d0


	//   ....[7]....
        /*03fc*/ 	.word	0x00000430


	//   ....[8]....
        /*0400*/ 	.word	0x00000470


	//   ....[9]....
        /*0404*/ 	.word	0x000004a0


	//   ....[10]....
        /*0408*/ 	.word	0x000004d0


	//   ....[11]....
        /*040c*/ 	.word	0x00000500


	//   ....[12]....
        /*0410*/ 	.word	0x00000530


	//   ....[13]....
        /*0414*/ 	.word	0x000005c0


	//   ....[14]....
        /*0418*/ 	.word	0x00000600


	//   ....[15]....
        /*041c*/ 	.word	0x00000620


	//   ....[16]....
        /*0420*/ 	.word	0x00000680


	//   ....[17]....
        /*0424*/ 	.word	0x000026d0


	//   ....[18]....
        /*0428*/ 	.word	0x000026f0


	//   ....[19]....
        /*042c*/ 	.word	0x00002860


	//   ....[20]....
        /*0430*/ 	.word	0x00002870


	//   ....[21]....
        /*0434*/ 	.word	0x000029d0


	//   ....[22]....
        /*0438*/ 	.word	0x000029f0


	//   ....[23]....
        /*043c*/ 	.word	0x00002b50


	//   ....[24]....
        /*0440*/ 	.word	0x00002b60


	//   ....[25]....
        /*0444*/ 	.word	0x00003000


	//   ....[26]....
        /*0448*/ 	.word	0x00003010


	//   ....[27]....
        /*044c*/ 	.word	0x00003020


	//   ....[28]....
        /*0450*/ 	.word	0x00003030


	//   ....[29]....
        /*0454*/ 	.word	0x00003290


	//   ....[30]....
        /*0458*/ 	.word	0x000032e0


	//   ....[31]....
        /*045c*/ 	.word	0x00003300


	//   ....[32]....
        /*0460*/ 	.word	0x00003320


	//   ....[33]....
        /*0464*/ 	.word	0x000044f0


	//   ....[34]....
        /*0468*/ 	.word	0x00004510


	//   ....[35]....
        /*046c*/ 	.word	0x00004610


	//   ....[36]....
        /*0470*/ 	.word	0x00004630


	//   ....[37]....
        /*0474*/ 	.word	0x00004860


	//   ....[38]....
        /*0478*/ 	.word	0x00004aa0


	//   ....[39]....
        /*047c*/ 	.word	0x00004ea0


	//   ....[40]....
        /*0480*/ 	.word	0x00004ec0


	//   ....[41]....
        /*0484*/ 	.word	0x00004ee0


	//   ....[42]....
        /*0488*/ 	.word	0x00004f00


	//   ....[43]....
        /*048c*/ 	.word	0x00006310


	//   ....[44]....
        /*0490*/ 	.word	0x00006330


	//   ....[45]....
        /*0494*/ 	.word	0x00006400


	//   ....[46]....
        /*0498*/ 	.word	0x00006440


	//   ....[47]....
        /*049c*/ 	.word	0x000075c0


	//   ....[48]....
        /*04a0*/ 	.word	0x000075e0


	//   ....[49]....
        /*04a4*/ 	.word	0x000076b0


	//   ....[50]....
        /*04a8*/ 	.word	0x000076f0


	//   ....[51]....
        /*04ac*/ 	.word	0x00007910


	//   ....[52]....
        /*04b0*/ 	.word	0x00007b50


	//   ....[53]....
        /*04b4*/ 	.word	0x00007e30


	//   ....[54]....
        /*04b8*/ 	.word	0x00007e80


	//   ....[55]....
        /*04bc*/ 	.word	0x00007fa0


	//   ....[56]....
        /*04c0*/ 	.word	0x00007fc0


	//   ....[57]....
        /*04c4*/ 	.word	0x00009a30


	//   ....[58]....
        /*04c8*/ 	.word	0x00009a40


	//   ....[59]....
        /*04cc*/ 	.word	0x00009a90


	//   ....[60]....
        /*04d0*/ 	.word	0x00009aa0


	//   ....[61]....
        /*04d4*/ 	.word	0x0000ac50


	//   ....[62]....
        /*04d8*/ 	.word	0x0000ac70


	//   ....[63]....
        /*04dc*/ 	.word	0x0000ad40


	//   ....[64]....
        /*04e0*/ 	.word	0x0000ad60


	//   ....[65]....
        /*04e4*/ 	.word	0x0000b0a0


	//   ....[66]....
        /*04e8*/ 	.word	0x0000b0b0


	//   ....[67]....
        /*04ec*/ 	.word	0x0000b0e0


	//   ....[68]....
        /*04f0*/ 	.word	0x0000b0f0


	//   ....[69]....
        /*04f4*/ 	.word	0x0000c840


	//   ....[70]....
        /*04f8*/ 	.word	0x0000c870


	//   ....[71]....
        /*04fc*/ 	.word	0x0000c880


	//   ....[72]....
        /*0500*/ 	.word	0x0000c8b0


	//   ....[73]....
        /*0504*/ 	.word	0x0000dc70


	//   ....[74]....
        /*0508*/ 	.word	0x0000dc90


	//   ....[75]....
        /*050c*/ 	.word	0x0000dcb0


	//   ....[76]....
        /*0510*/ 	.word	0x0000dcc0


	//   ....[77]....
        /*0514*/ 	.word	0x0000e000


	//   ....[78]....
        /*0518*/ 	.word	0x0000e020


	//   ....[79]....
        /*051c*/ 	.word	0x0000e180


	//   ....[80]....
        /*0520*/ 	.word	0x0000e190


	//   ....[81]....
        /*0524*/ 	.word	0x0000e2f0


	//   ....[82]....
        /*0528*/ 	.word	0x0000e310


	//   ....[83]....
        /*052c*/ 	.word	0x0000e470


	//   ....[84]....
        /*0530*/ 	.word	0x0000e480


	//   ....[85]....
        /*0534*/ 	.word	0x0000e7c0


	//   ....[86]....
        /*0538*/ 	.word	0x0000e7e0


	//   ....[87]....
        /*053c*/ 	.word	0x0000efb0


	//   ....[88]....
        /*0540*/ 	.word	0x0000efc0


	//   ....[89]....
        /*0544*/ 	.word	0x0000fe40


	//   ....[90]....
        /*0548*/ 	.word	0x0000fe60


	//   ....[91]....
        /*054c*/ 	.word	0x0000ffd0


	//   ....[92]....
        /*0550*/ 	.word	0x0000ffe0


	//   ....[93]....
        /*0554*/ 	.word	0x00010140


	//   ....[94]....
        /*0558*/ 	.word	0x00010160


	//   ....[95]....
        /*055c*/ 	.word	0x000102c0


	//   ....[96]....
        /*0560*/ 	.word	0x000102d0


	//   ....[97]....
        /*0564*/ 	.word	0x000104d0


	//   ....[98]....
        /*0568*/ 	.word	0x000104f0


	//   ....[99]....
        /*056c*/ 	.word	0x00010610


	//   ....[100]....
        /*0570*/ 	.word	0x00010650


	//   ....[101]....
        /*0574*/ 	.word	0x00010680


	//   ....[102]....
        /*0578*/ 	.word	0x000106b0


	//   ....[103]....
        /*057c*/ 	.word	0x000106e0


	//   ....[104]....
        /*0580*/ 	.word	0x00010710


	//   ....[105]....
        /*0584*/ 	.word	0x00010860


	//   ....[106]....
        /*0588*/ 	.word	0x000108a0


	//   ....[107]....
        /*058c*/ 	.word	0x000108d0


	//   ....[108]....
        /*0590*/ 	.word	0x00010900


	//   ....[109]....
        /*0594*/ 	.word	0x00010930


	//   ....[110]....
        /*0598*/ 	.word	0x00010960


	//   ....[111]....
        /*059c*/ 	.word	0x000109f0


	//   ....[112]....
        /*05a0*/ 	.word	0x00010a30


	//   ....[113]....
        /*05a4*/ 	.word	0x00010a40


	//   ....[114]....
        /*05a8*/ 	.word	0x00010aa0


	//   ....[115]....
        /*05ac*/ 	.word	0x00011450


	//   ....[116]....
        /*05b0*/ 	.word	0x000114b0


	//   ....[117]....
        /*05b4*/ 	.word	0x00011500


	//   ....[118]....
        /*05b8*/ 	.word	0x00011550


	//   ....[119]....
        /*05bc*/ 	.word	0x000115a0


	//   ....[120]....
        /*05c0*/ 	.word	0x00011610


	//   ....[121]....
        /*05c4*/ 	.word	0x00011660


	//   ....[122]....
        /*05c8*/ 	.word	0x000116d0


	//   ....[123]....
        /*05cc*/ 	.word	0x00011740


	//   ....[124]....
        /*05d0*/ 	.word	0x000117b0


	//   ....[125]....
        /*05d4*/ 	.word	0x00011820


	//   ....[126]....
        /*05d8*/ 	.word	0x00011890


	//   ....[127]....
        /*05dc*/ 	.word	0x00011900


	//   ....[128]....
        /*05e0*/ 	.word	0x00011960


	//   ....[129]....
        /*05e4*/ 	.word	0x000119d0


	//   ....[130]....
        /*05e8*/ 	.word	0x00011a40


	//   ....[131]....
        /*05ec*/ 	.word	0x00011ab0


	//   ....[132]....
        /*05f0*/ 	.word	0x00011b10


	//   ....[133]....
        /*05f4*/ 	.word	0x00011b80


	//   ....[134]....
        /*05f8*/ 	.word	0x00011bf0


	//   ....[135]....
        /*05fc*/ 	.word	0x00011d60


	//   ....[136]....
        /*0600*/ 	.word	0x00011dc0


	//   ....[137]....
        /*0604*/ 	.word	0x00011e30


	//   ....[138]....
        /*0608*/ 	.word	0x00011ea0


	//   ....[139]....
        /*060c*/ 	.word	0x000122e0


	//   ....[140]....
        /*0610*/ 	.word	0x00012330


	//   ....[141]....
        /*0614*/ 	.word	0x00012380


	//   ....[142]....
        /*0618*/ 	.word	0x000123c0


	//   ....[143]....
        /*061c*/ 	.word	0x00012430


	//   ....[144]....
        /*0620*/ 	.word	0x000124a0


	//   ....[145]....
        /*0624*/ 	.word	0x00012610


	//   ....[146]....
        /*0628*/ 	.word	0x00012670


	//   ....[147]....
        /*062c*/ 	.word	0x000126e0


	//   ....[148]....
        /*0630*/ 	.word	0x00012750


	//   ....[149]....
        /*0634*/ 	.word	0x000128c0


	//   ....[150]....
        /*0638*/ 	.word	0x00012920


	//   ....[151]....
        /*063c*/ 	.word	0x00012990


	//   ....[152]....
        /*0640*/ 	.word	0x00012a00


	//   ....[153]....
        /*0644*/ 	.word	0x00012e40


	//   ....[154]....
        /*0648*/ 	.word	0x00012e80


	//   ....[155]....
        /*064c*/ 	.word	0x00012ed0


	//   ....[156]....
        /*0650*/ 	.word	0x00012f10


	//   ....[157]....
        /*0654*/ 	.word	0x00012f70


	//   ....[158]....
        /*0658*/ 	.word	0x00012fe0


	//   ....[159]....
        /*065c*/ 	.word	0x00013050


	//   ....[160]....
        /*0660*/ 	.word	0x00013190


	//   ....[161]....
        /*0664*/ 	.word	0x000131f0


	//   ....[162]....
        /*0668*/ 	.word	0x00013240


	//   ....[163]....
        /*066c*/ 	.word	0x00013280


	//   ....[164]....
        /*0670*/ 	.word	0x000132d0


	//   ....[165]....
        /*0674*/ 	.word	0x00013310


	//   ....[166]....
        /*0678*/ 	.word	0x00013360


	//   ....[167]....
        /*067c*/ 	.word	0x000133b0


	//   ....[168]....
        /*0680*/ 	.word	0x00013400


	//   ....[169]....
        /*0684*/ 	.word	0x00013440


	//   ....[170]....
        /*0688*/ 	.word	0x000134b0


	//   ....[171]....
        /*068c*/ 	.word	0x00013520


	//   ....[172]....
        /*0690*/ 	.word	0x00013590


	//   ....[173]....
        /*0694*/ 	.word	0x000135f0


	//   ....[174]....
        /*0698*/ 	.word	0x00013660


	//   ....[175]....
        /*069c*/ 	.word	0x000136d0


	//   ....[176]....
        /*06a0*/ 	.word	0x00013740


	//   ....[177]....
        /*06a4*/ 	.word	0x000137a0


	//   ....[178]....
        /*06a8*/ 	.word	0x00013810


	//   ....[179]....
        /*06ac*/ 	.word	0x00013880


	//   ....[180]....
        /*06b0*/ 	.word	0x000138f0


	//   ....[181]....
        /*06b4*/ 	.word	0x00013950


	//   ....[182]....
        /*06b8*/ 	.word	0x000139c0


	//   ....[183]....
        /*06bc*/ 	.word	0x00013a30


	//   ....[184]....
        /*06c0*/ 	.word	0x00013aa0


	//   ....[185]....
        /*06c4*/ 	.word	0x00013b00


	//   ....[186]....
        /*06c8*/ 	.word	0x00013b70


	//   ....[187]....
        /*06cc*/ 	.word	0x00013be0


	//   ....[188]....
        /*06d0*/ 	.word	0x00013c50


	//   ....[189]....
        /*06d4*/ 	.word	0x00013cb0


	//   ....[190]....
        /*06d8*/ 	.word	0x00013d20


	//   ....[191]....
        /*06dc*/ 	.word	0x00013d90


	//   ....[192]....
        /*06e0*/ 	.word	0x00013de0


	//   ....[193]....
        /*06e4*/ 	.word	0x00013e20


	//   ....[194]....
        /*06e8*/ 	.word	0x00013e70


	//   ....[195]....
        /*06ec*/ 	.word	0x00013ec0


	//   ....[196]....
        /*06f0*/ 	.word	0x00013f10


	//   ....[197]....
        /*06f4*/ 	.word	0x00013f80


	//   ....[198]....
        /*06f8*/ 	.word	0x00013fd0


	//   ....[199]....
        /*06fc*/ 	.word	0x00014020


	//   ....[200]....
        /*0700*/ 	.word	0x00014070


	//   ....[201]....
        /*0704*/ 	.word	0x000140c0


	//   ....[202]....
        /*0708*/ 	.word	0x00014110


	//   ....[203]....
        /*070c*/ 	.word	0x00014180


	//   ....[204]....
        /*0710*/ 	.word	0x000141d0


	//   ....[205]....
        /*0714*/ 	.word	0x00014240


	//   ....[206]....
        /*0718*/ 	.word	0x000142a0


	//   ....[207]....
        /*071c*/ 	.word	0x00014310


	//----- nvinfo : EIATTR_EXIT_INSTR_OFFSETS
	.align		4
.L_580:
        /*0720*/ 	.byte	0x04, 0x1c
        /*0722*/ 	.short	(.L_582 - .L_581)


	//   ....[0]....
.L_581:
        /*0724*/ 	.word	0x00000fe0


	//   ....[1]....
        /*0728*/ 	.word	0x00011410


	//----- nvinfo : EIATTR_MAX_THREADS
	.align		4
.L_582:
        /*072c*/ 	.byte	0x04, 0x05
        /*072e*/ 	.short	(.L_584 - .L_583)
.L_583:
        /*0730*/ 	.word	0x00000100
        /*0734*/ 	.word	0x00000001
        /*0738*/ 	.word	0x00000001


	//----- nvinfo : EIATTR_CRS_STACK_SIZE
	.align		4
.L_584:
        /*073c*/ 	.byte	0x04, 0x1e
        /*073e*/ 	.short	(.L_586 - .L_585)
.L_585:
        /*0740*/ 	.word	0x00000000
.L_586:


//--------------------- .nv.info._ZN7cutlass13device_kernelIN5flash19enable_sm80_to_sm89INS1_16FlashAttnFwdSm80INS1_25CollectiveMainloopFwdSm80ILi8ELi1ELb0EN4cute5tupleIJNS5_1CILi128EEENS7_ILi64EEENS7_ILi192EEEEEELi192ENS_6half_tEfNS_4arch4Sm80ELb1ELb0ELb1ELb1ELb1ELb1ELb1ELb1EEENS1_21CollectiveEpilogueFwdINS6_IJS8_SA_S9_EEENS6_IJNS7_ILi1EEESI_SI_EEESC_SE_Li256ELb1ELb1ELb1ELb0EEENS1_36VarlenDynamicPersistentTileSchedulerILi128ELi64ELi256ELi256ELb1ELb1ELb0ELb1ELb1ELb1EEEEEEEEEvNT_6ParamsE --------------------------
	.section	.nv.info._ZN7cutlass13device_kernelIN5flash19enable_sm80_to_sm89INS1_16FlashAttnFwdSm80INS1_25CollectiveMainloopFwdSm80ILi8ELi1ELb0EN4cute5tupleIJNS5_1CILi128EEENS7_ILi64EEENS7_ILi192EEEEEELi192ENS_6half_tEfNS_4arch4Sm80ELb1ELb0ELb1ELb1ELb1ELb1ELb1ELb1EEENS1_21CollectiveEpilogueFwdINS6_IJS8_SA_S9_EEENS6_IJNS7_ILi1EEESI_SI_EEESC_SE_Li256ELb1ELb1ELb1ELb0EEENS1_36VarlenDynamicPersistentTileSchedulerILi128ELi64ELi256ELi256ELb1ELb1ELb0ELb1ELb1ELb1EEEEEEEEEvNT_6ParamsE,"",@"SHT_CUDA_INFO"
	.sectionflags	@""
	.align	4


	//----- nvinfo : EIATTR_CUDA_API_VERSION
	.align		4
        /*0000*/ 	.byte	0x04, 0x37
        /*0002*/ 	.short	(.L_588 - .L_587)
.L_587:
        /*0004*/ 	.word	0x00000082


	//----- nvinfo : EIATTR_SW2861232_WAR
	.align		4
.L_588:
        /*0008*/ 	.byte	0x01, 0x35
	.zero		2


	//----- nvinfo : EIATTR_PARAM_CBANK
	.align		4
        /*000c*/ 	.byte	0x04, 0x0a
        /*000e*/ 	.short	(.L_590 - .L_589)
	.align		4
.L_589:
        /*0010*/ 	.word	index@(.nv.constant0._ZN7cutlass13device_kernelIN5flash19enable_sm80_to_sm89INS1_16FlashAttnFwdSm80INS1_25CollectiveMainloopFwdSm80ILi8ELi1ELb0EN4cute5tupleIJNS5_1CILi128EEENS7_ILi64EEENS7_ILi192EEEEEELi192ENS_6half_tEfNS_4arch4Sm80ELb1ELb0ELb1ELb1ELb1ELb1ELb1ELb1EEENS1_21CollectiveEpilogueFwdINS6_IJS8_SA_S9_EEENS6_IJNS7_ILi1EEESI_SI_EEESC_SE_Li256ELb1ELb1ELb1ELb0EEENS1_36VarlenDynamicPersistentTileSchedulerILi128ELi64ELi256ELi256ELb1ELb1ELb0ELb1ELb1ELb1EEEEEEEEEvNT_6ParamsE)
        /*0014*/ 	.short	0x0160
        /*0016*/ 	.short	0x0438


	//----- nvinfo : EIATTR_CBANK_PARAM_SIZE
	.align		4
.L_590:
        /*0018*/ 	.byte	0x03, 0x19
        /*001a*/ 	.short	0x0438


	//----- nvinfo : EIATTR_KPARAM_INFO
	.align		4
        /*001c*/ 	.byte	0x04, 0x17
        /*001e*/ 	.short	(.L_592 - .L_591)
.L_591:
        /*0020*/ 	.word	0x00000000
        /*0024*/ 	.short	0x0000
        /*0026*/ 	.short	0x0000
        /*0028*/ 	.byte	0x00, 0xf0, 0xe1, 0x10


	//----- nvinfo : EIATTR_MAXREG_COUNT
	.align		4
.L_592:
        /*002c*/ 	.byte	0x03, 0x1b
        /*002e*/ 	.short	0x00ff


	//----- nvinfo : EIATTR_NUM_BARRIERS
	.align		4
        /*0030*/ 	.byte	0x02, 0x4c
        /*0032*/ 	.byte	0x06
	.zero		1


	//----- nvinfo : EIATTR_ANNOTATIONS
	.align		4
        /*0034*/ 	.byte	0x04, 0x55
        /*0036*/ 	.short	(.L_594 - .L_593)


	//   ....[0]....
.L_593:
        /* <DEDUP_REMOVED lines=25> */
        /*01bc*/ 	.byte	0xb0, 0xce, 0x01, 0x00


	//----- nvinfo : EIATTR_MERCURY_ISA_VERSION
	.align		4
.L_594:
        /*01c0*/ 	.byte	0x03, 0x5f
        /*01c2*/ 	.short	0x0000


	//----- nvinfo : EIATTR_INT_WARP_WIDE_INSTR_OFFSETS
	.align		4
        /*01c4*/ 	.byte	0x04, 0x31
        /*01c6*/ 	.short	(.L_596 - .L_595)


	//   ....[0]....
.L_595:
        /*01c8*/ 	.word	0x00019490


	//   ....[1]....
        /*01cc*/ 	.word	0x00019510


	//----- nvinfo : EIATTR_COOP_GROUP_MASK_REGIDS
	.align		4
.L_596:
        /*01d0*/ 	.byte	0x04, 0x29
        /*01d2*/ 	.short	(.L_598 - .L_597)


	//   ....[0]....
.L_597:
        /*01d4*/ 	.word	0xffffffff


	//   ....[1]....
        /*01d8*/ 	.word	0xffffffff


	//   ....[2]....
        /*01dc*/ 	.word	0xffffffff


	//   ....[3]....
        /*01e0*/ 	.word	0xffffffff


	//   ....[4]....
        /*01e4*/ 	.word	0xffffffff


	//   ....[5]....
        /*01e8*/ 	.word	0xffffffff


	//   ....[6]....
        /*01ec*/ 	.word	0xffffffff


	//   ....[7]....
        /*01f0*/ 	.word	0xffffffff


	//   ....[8]....
        /*01f4*/ 	.word	0xffffffff


	//   ....[9]....
        /*01f8*/ 	.word	0xffffffff


	//   ....[10]....
        /*01fc*/ 	.word	0xffffffff


	//   ....[11]....
        /*0200*/ 	.word	0xffffffff


	//   ....[12]....
        /*0204*/ 	.word	0xffffffff


	//   ....[13]....
        /*0208*/ 	.word	0xffffffff


	//   ....[14]....
        /*020c*/ 	.word	0xffffffff


	//   ....[15]....
        /*0210*/ 	.word	0xffffffff


	//   ....[16]....
        /*0214*/ 	.word	0xffffffff


	//   ....[17]....
        /*0218*/ 	.word	0xffffffff


	//   ....[18]....
        /*021c*/ 	.word	0xffffffff


	//   ....[19]....
        /*0220*/ 	.word	0xffffffff


	//   ....[20]....
        /*0224*/ 	.word	0xffffffff


	//   ....[21]....
        /*0228*/ 	.word	0xffffffff


	//   ....[22]....
        /*022c*/ 	.word	0xffffffff


	//   ....[23]....
        /*0230*/ 	.word	0xffffffff


	//   ....[24]....
        /*0234*/ 	.word	0xffffffff


	//   ....[25]....
        /*0238*/ 	.word	0xffffffff


	//   ....[26]....
        /*023c*/ 	.word	0xffffffff


	//   ....[27]....
        /*0240*/ 	.word	0xffffffff


	//   ....[28]....
        /*0244*/ 	.word	0xffffffff


	//   ....[29]....
        /*0248*/ 	.word	0xffffffff


	//   ....[30]....
        /*024c*/ 	.word	0xffffffff


	//   ....[31]....
        /*0250*/ 	.word	0xffffffff


	//   ....[32]....
        /*0254*/ 	.word	0xffffffff


	//   ....[33]....
        /*0258*/ 	.word	0xffffffff


	//   ....[34]....
        /*025c*/ 	.word	0xffffffff


	//   ....[35]....
        /*0260*/ 	.word	0xffffffff


	//   ....[36]....
        /*0264*/ 	.word	0xffffffff


	//   ....[37]....
        /*0268*/ 	.word	0xffffffff


	//   ....[38]....
        /*026c*/ 	.word	0xffffffff


	//   ....[39]....
        /*0270*/ 	.word	0xffffffff


	//   ....[40]....
        /*0274*/ 	.word	0xffffffff


	//   ....[41]....
        /*0278*/ 	.word	0xffffffff


	//   ....[42]....
        /*027c*/ 	.word	0xffffffff


	//   ....[43]....
        /*0280*/ 	.word	0xffffffff


	//   ....[44]....
        /*0284*/ 	.word	0xffffffff


	//   ....[45]....
        /*0288*/ 	.word	0xffffffff


	//   ....[46]....
        /*028c*/ 	.word	0xffffffff


	//   ....[47]....
        /*0290*/ 	.word	0xffffffff


	//   ....[48]....
        /*0294*/ 	.word	0xffffffff


	//   ....[49]....
        /*0298*/ 	.word	0xffffffff


	//   ....[50]....
        /*029c*/ 	.word	0xffffffff


	//   ....[51]....
        /*02a0*/ 	.word	0xffffffff


	//   ....[52]....
        /*02a4*/ 	.word	0xffffffff


	//   ....[53]....
        /*02a8*/ 	.word	0xffffffff


	//   ....[54]....
        /*02ac*/ 	.word	0xffffffff


	//   ....[55]....
        /*02b0*/ 	.word	0xffffffff


	//   ....[56]....
        /*02b4*/ 	.word	0xffffffff


	//   ....[57]....
        /*02b8*/ 	.word	0xffffffff


	//   ....[58]....
        /*02bc*/ 	.word	0xffffffff


	//   ....[59]....
        /*02c0*/ 	.word	0xffffffff


	//   ....[60]....
        /*02c4*/ 	.word	0xffffffff


	//   ....[61]....
        /*02c8*/ 	.word	0xffffffff


	//   ....[62]....
        /*02cc*/ 	.word	0xffffffff


	//   ....[63]....
        /*02d0*/ 	.word	0xffffffff


	//   ....[64]....
        /*02d4*/ 	.word	0xffffffff


	//   ....[65]....
        /*02d8*/ 	.word	0xffffffff


	//   ....[66]....
        /*02dc*/ 	.word	0xffffffff


	//   ....[67]....
        /*02e0*/ 	.word	0xffffffff


	//   ....[68]....
        /*02e4*/ 	.word	0xffffffff


	//   ....[69]....
        /*02e8*/ 	.word	0xffffffff


	//   ....[70]....
        /*02ec*/ 	.word	0xffffffff


	//   ....[71]....
        /*02f0*/ 	.word	0xffffffff


	//   ....[72]....
        /*02f4*/ 	.word	0xffffffff


	//   ....[73]....
        /*02f8*/ 	.word	0xffffffff


	//   ....[74]....
        /*02fc*/ 	.word	0xffffffff


	//   ....[75]....
        /*0300*/ 	.word	0xffffffff


	//   ....[76]....
        /*0304*/ 	.word	0xffffffff


	//   ....[77]....
        /*0308*/ 	.word	0xffffffff


	//   ....[78]....
        /*030c*/ 	.word	0xffffffff


	//   ....[79]....
        /*0310*/ 	.word	0xffffffff


	//   ....[80]....
        /*0314*/ 	.word	0xffffffff


	//   ....[81]....
        /*0318*/ 	.word	0xffffffff


	//   ....[82]....
        /*031c*/ 	.word	0xffffffff


	//   ....[83]....
        /*0320*/ 	.word	0xffffffff


	//   ....[84]....
        /*0324*/ 	.word	0xffffffff


	//   ....[85]....
        /*0328*/ 	.word	0xffffffff


	//   ....[86]....
        /*032c*/ 	.word	0xffffffff


	//   ....[87]....
        /*0330*/ 	.word	0xffffffff


	//   ....[88]....
        /*0334*/ 	.word	0xffffffff


	//   ....[89]....
        /*0338*/ 	.word	0xffffffff


	//   ....[90]....
        /*033c*/ 	.word	0xffffffff


	//   ....[91]....
        /*0340*/ 	.word	0xffffffff


	//   ....[92]....
        /*0344*/ 	.word	0xffffffff


	//   ....[93]....
        /*0348*/ 	.word	0xffffffff


	//   ....[94]....
        /*034c*/ 	.word	0xffffffff


	//   ....[95]....
        /*0350*/ 	.word	0xffffffff


	//   ....[96]....
        /*0354*/ 	.word	0xffffffff


	//   ....[97]....
        /*0358*/ 	.word	0xffffffff


	//   ....[98]....
        /*035c*/ 	.word	0xffffffff


	//   ....[99]....
        /*0360*/ 	.word	0xffffffff


	//   ....[100]....
        /*0364*/ 	.word	0xffffffff


	//   ....[101]....
        /*0368*/ 	.word	0xffffffff


	//   ....[102]....
        /*036c*/ 	.word	0xffffffff


	//   ....[103]....
        /*0370*/ 	.word	0xffffffff


	//   ....[104]....
        /*0374*/ 	.word	0xffffffff


	//   ....[105]....
        /*0378*/ 	.word	0xffffffff


	//   ....[106]....
        /*037c*/ 	.word	0xffffffff


	//   ....[107]....
        /*0380*/ 	.word	0xffffffff


	//   ....[108]....
        /*0384*/ 	.word	0xffffffff


	//   ....[109]....
        /*0388*/ 	.word	0xffffffff


	//   ....[110]....
        /*038c*/ 	.word	0xffffffff


	//   ....[111]....
        /*0390*/ 	.word	0xffffffff


	//   ....[112]....
        /*0394*/ 	.word	0xffffffff


	//   ....[113]....
        /*0398*/ 	.word	0xffffffff


	//   ....[114]....
        /*039c*/ 	.word	0xffffffff


	//   ....[115]....
        /*03a0*/ 	.word	0xffffffff


	//   ....[116]....
        /*03a4*/ 	.word	0xffffffff


	//   ....[117]....
        /*03a8*/ 	.word	0xffffffff


	//   ....[118]....
        /*03ac*/ 	.word	0xffffffff


	//   ....[119]....
        /*03b0*/ 	.word	0xffffffff


	//   ....[120]....
        /*03b4*/ 	.word	0xffffffff


	//   ....[121]....
        /*03b8*/ 	.word	0xffffffff


	//   ....[122]....
        /*03bc*/ 	.word	0xffffffff


	//   ....[123]....
        /*03c0*/ 	.word	0xffffffff


	//   ....[124]....
        /*03c4*/ 	.word	0xffffffff


	//   ....[125]....
        /*03c8*/ 	.word	0xffffffff


	//   ....[126]....
        /*03cc*/ 	.word	0xffffffff


	//   ....[127]....
        /*03d0*/ 	.word	0xffffffff


	//   ....[128]....
        /*03d4*/ 	.word	0xffffffff


	//   ....[129]....
        /*03d8*/ 	.word	0xffffffff


	//   ....[130]....
        /*03dc*/ 	.word	0xffffffff


	//   ....[131]....
        /*03e0*/ 	.word	0xffffffff


	//   ....[132]....
        /*03e4*/ 	.word	0xffffffff


	//   ....[133]....
        /*03e8*/ 	.word	0xffffffff


	//   ....[134]....
        /*03ec*/ 	.word	0xffffffff


	//   ....[135]....
        /*03f0*/ 	.word	0xffffffff


	//   ....[136]....
        /*03f4*/ 	.word	0xffffffff


	//   ....[137]....
        /*03f8*/ 	.word	0xffffffff


	//   ....[138]....
        /*03fc*/ 	.word	0xffffffff


	//   ....[139]....
        /*0400*/ 	.word	0xffffffff


	//   ....[140]....
        /*0404*/ 	.word	0xffffffff


	//   ....[141]....
        /*0408*/ 	.word	0xffffffff


	//   ....[142]....
        /*040c*/ 	.word	0xffffffff


	//   ....[143]....
        /*0410*/ 	.word	0xffffffff


	//   ....[144]....
        /*0414*/ 	.word	0xffffffff


	//   ....[145]....
        /*0418*/ 	.word	0xffffffff


	//   ....[146]....
        /*041c*/ 	.word	0xffffffff


	//   ....[147]....
        /*0420*/ 	.word	0xffffffff


	//   ....[148]....
        /*0424*/ 	.word	0xffffffff


	//   ....[149]....
        /*0428*/ 	.word	0xffffffff


	//   ....[150]....
        /*042c*/ 	.word	0xffffffff


	//   ....[151]....
        /*0430*/ 	.word	0xffffffff


	//   ....[152]....
        /*0434*/ 	.word	0xffffffff


	//   ....[153]....
        /*0438*/ 	.word	0xffffffff


	//   ....[154]....
        /*043c*/ 	.word	0xffffffff


	//   ....[155]....
        /*0440*/ 	.word	0xffffffff


	//   ....[156]....
        /*0444*/ 	.word	0xffffffff


	//   ....[157]....
        /*0448*/ 	.word	0xffffffff


	//   ....[158]....
        /*044c*/ 	.word	0xffffffff


	//   ....[159]....
        /*0450*/ 	.word	0xffffffff


	//   ....[160]....
        /*0454*/ 	.word	0xffffffff


	//   ....[161]....
        /*0458*/ 	.word	0xffffffff


	//   ....[162]....
        /*045c*/ 	.word	0xffffffff


	//   ....[163]....
        /*0460*/ 	.word	0xffffffff


	//   ....[164]....
        /*0464*/ 	.word	0xffffffff


	//   ....[165]....
        /*0468*/ 	.word	0xffffffff


	//   ....[166]....
        /*046c*/ 	.word	0xffffffff


	//   ....[167]....
        /*0470*/ 	.word	0xffffffff


	//   ....[168]....
        /*0474*/ 	.word	0xffffffff


	//   ....[169]....
        /*0478*/ 	.word	0xffffffff


	//   ....[170]....
        /*047c*/ 	.word	0xffffffff


	//   ....[171]....
        /*0480*/ 	.word	0xffffffff


	//   ....[172]....
        /*0484*/ 	.word	0xffffffff


	//   ....[173]....
        /*0488*/ 	.word	0xffffffff


	//   ....[174]....
        /*048c*/ 	.word	0xffffffff


	//   ....[175]....
        /*0490*/ 	.word	0xffffffff


	//   ....[176]....
        /*0494*/ 	.word	0xffffffff


	//   ....[177]....
        /*0498*/ 	.word	0xffffffff


	//   ....[178]....
        /*049c*/ 	.word	0xffffffff


	//   ....[179]....
        /*04a0*/ 	.word	0xffffffff


	//   ....[180]....
        /*04a4*/ 	.word	0xffffffff


	//   ....[181]....
        /*04a8*/ 	.word	0xffffffff


	//   ....[182]....
        /*04ac*/ 	.word	0xffffffff


	//   ....[183]....
        /*04b0*/ 	.word	0xffffffff


	//   ....[184]....
        /*04b4*/ 	.word	0xffffffff


	//   ....[185]....
        /*04b8*/ 	.word	0xffffffff


	//   ....[186]....
        /*04bc*/ 	.word	0xffffffff


	//   ....[187]....
        /*04c0*/ 	.word	0xffffffff


	//   ....[188]....
        /*04c4*/ 	.word	0xffffffff


	//   ....[189]....
        /*04c8*/ 	.word	0xffffffff


	//   ....[190]....
        /*04cc*/ 	.word	0xffffffff


	//   ....[191]....
        /*04d0*/ 	.word	0xffffffff


	//   ....[192]....
        /*04d4*/ 	.word	0xffffffff


	//   ....[193]....
        /*04d8*/ 	.word	0xffffffff


	//   ....[194]....
        /*04dc*/ 	.word	0xffffffff


	//   ....[195]....
        /*04e0*/ 	.word	0xffffffff


	//   ....[196]....
        /*04e4*/ 	.word	0xffffffff


	//   ....[197]....
        /*04e8*/ 	.word	0xffffffff


	//   ....[198]....
        /*04ec*/ 	.word	0xffffffff


	//   ....[199]....
        /*04f0*/ 	.word	0xffffffff


	//   ....[200]....
        /*04f4*/ 	.word	0xffffffff


	//   ....[201]....
        /*04f8*/ 	.word	0xffffffff


	//   ....[202]....
        /*04fc*/ 	.word	0xffffffff


	//   ....[203]....
        /*0500*/ 	.word	0xffffffff


	//   ....[204]....
        /*0504*/ 	.word	0xffffffff


	//   ....[205]....
        /*0508*/ 	.word	0xffffffff


	//   ....[206]....
        /*050c*/ 	.word	0xffffffff


	//   ....[207]....
        /*0510*/ 	.word	0xffffffff


	//   ....[208]....
        /*0514*/ 	.word	0xffffffff


	//   ....[209]....
        /*0518*/ 	.word	0xffffffff


	//   ....[210]....
        /*051c*/ 	.word	0xffffffff


	//   ....[211]....
        /*0520*/ 	.word	0xffffffff


	//   ....[212]....
        /*0524*/ 	.word	0xffffffff


	//   ....[213]....
        /*0528*/ 	.word	0xffffffff


	//   ....[214]....
        /*052c*/ 	.word	0xffffffff


	//   ....[215]....
        /*0530*/ 	.word	0xffffffff


	//   ....[216]....
        /*0534*/ 	.word	0xffffffff


	//   ....[217]....
        /*0538*/ 	.word	0xffffffff


	//   ....[218]....
        /*053c*/ 	.word	0xffffffff


	//   ....[219]....
        /*0540*/ 	.word	0xffffffff


	//   ....[220]....
        /*0544*/ 	.word	0xffffffff


	//   ....[221]....
        /*0548*/ 	.word	0xffffffff


	//   ....[222]....
        /*054c*/ 	.word	0xffffffff


	//   ....[223]....
        /*0550*/ 	.word	0xffffffff


	//   ....[224]....
        /*0554*/ 	.word	0xffffffff


	//   ....[225]....
        /*0558*/ 	.word	0xffffffff


	//   ....[226]....
        /*055c*/ 	.word	0xffffffff


	//   ....[227]....
        /*0560*/ 	.word	0xffffffff


	//   ....[228]....
        /*0564*/ 	.word	0xffffffff


	//   ....[229]....
        /*0568*/ 	.word	0xffffffff


	//   ....[230]....
        /*056c*/ 	.word	0xffffffff


	//   ....[231]....
        /*0570*/ 	.word	0xffffffff


	//----- nvinfo : EIATTR_COOP_GROUP_INSTR_OFFSETS
	.align		4
.L_598:
        /*0574*/ 	.byte	0x04, 0x28
        /*0576*/ 	.short	(.L_600 - .L_599)


	//   ....[0]....
.L_599:
        /*0578*/ 	.word	0x00000050


	//   ....[1]....
        /*057c*/ 	.word	0x000001e0


	//   ....[2]....
        /*0580*/ 	.word	0x00000210


	//   ....[3]....
        /*0584*/ 	.word	0x00000240


	//   ....[4]....
        /*0588*/ 	.word	0x00000270


	//   ....[5]....
        /*058c*/ 	.word	0x000002a0


	//   ....[6]....
        /*0590*/ 	.word	0x000002d0


	//   ....[7]....
        /*0594*/ 	.word	0x00000430


	//   ....[8]....
        /*0598*/ 	.word	0x00000470


	//   ....[9]....
        /*059c*/ 	.word	0x000004a0


	//   ....[10]....
        /*05a0*/ 	.word	0x000004d0


	//   ....[11]....
        /*05a4*/ 	.word	0x00000500


	//   ....[12]....
        /*05a8*/ 	.word	0x00000530


	//   ....[13]....
        /*05ac*/ 	.word	0x000005c0


	//   ....[14]....
        /*05b0*/ 	.word	0x00000600


	//   ....[15]....
        /*05b4*/ 	.word	0x00000620


	//   ....[16]....
        /*05b8*/ 	.word	0x00000680


	//   ....[17]....
        /*05bc*/ 	.word	0x00003bb0


	//   ....[18]....
        /*05c0*/ 	.word	0x00003bc0


	//   ....[19]....
        /*05c4*/ 	.word	0x00005760


	//   ....[20]....
        /*05c8*/ 	.word	0x00005770


	//   ....[21]....
        /*05cc*/ 	.word	0x00007100


	//   ....[22]....
        /*05d0*/ 	.word	0x00007120


	//   ....[23]....
        /*05d4*/ 	.word	0x00007670


	//   ....[24]....
        /*05d8*/ 	.word	0x00007690


	//   ....[25]....
        /*05dc*/ 	.word	0x000083d0


	//   ....[26]....
        /*05e0*/ 	.word	0x000083f0


	//   ....[27]....
        /*05e4*/ 	.word	0x00008520


	//   ....[28]....
        /*05e8*/ 	.word	0x00008530


	//   ....[29]....
        /*05ec*/ 	.word	0x00008660


	//   ....[30]....
        /*05f0*/ 	.word	0x00008680


	//   ....[31]....
        /*05f4*/ 	.word	0x000087b0


	//   ....[32]....
        /*05f8*/ 	.word	0x000087c0


	//   ....[33]....
        /*05fc*/ 	.word	0x00008c10


	//   ....[34]....
        /*0600*/ 	.word	0x00008c20


	//   ....[35]....
        /*0604*/ 	.word	0x00008c30


	//   ....[36]....
        /*0608*/ 	.word	0x00008c40


	//   ....[37]....
        /*060c*/ 	.word	0x000090a0


	//   ....[38]....
        /*0610*/ 	.word	0x000090c0


	//   ....[39]....
        /*0614*/ 	.word	0x000090e0


	//   ....[40]....
        /*0618*/ 	.word	0x00009100


	//   ....[41]....
        /*061c*/ 	.word	0x00009720


	//   ....[42]....
        /*0620*/ 	.word	0x00009880


	//   ....[43]....
        /*0624*/ 	.word	0x000098c0


	//   ....[44]....
        /*0628*/ 	.word	0x00009900


	//   ....[45]....
        /*062c*/ 	.word	0x0000c420


	//   ....[46]....
        /*0630*/ 	.word	0x0000c4d0


	//   ....[47]....
        /*0634*/ 	.word	0x0000c4f0


	//   ....[48]....
        /*0638*/ 	.word	0x0000c500


	//   ....[49]....
        /*063c*/ 	.word	0x0000c7c0


	//   ....[50]....
        /*0640*/ 	.word	0x0000ca30


	//   ....[51]....
        /*0644*/ 	.word	0x0000ca70


	//   ....[52]....
        /*0648*/ 	.word	0x0000cab0


	//   ....[53]....
        /*064c*/ 	.word	0x0000f7f0


	//   ....[54]....
        /*0650*/ 	.word	0x0000f800


	//   ....[55]....
        /*0654*/ 	.word	0x0000f810


	//   ....[56]....
        /*0658*/ 	.word	0x0000f820


	//   ....[57]....
        /*065c*/ 	.word	0x000109a0


	//   ....[58]....
        /*0660*/ 	.word	0x000109c0


	//   ....[59]....
        /*0664*/ 	.word	0x00010ac0


	//   ....[60]....
        /*0668*/ 	.word	0x00010ae0


	//   ....[61]....
        /*066c*/ 	.word	0x00010d30


	//   ....[62]....
        /*0670*/ 	.word	0x00010f70


	//   ....[63]....
        /*0674*/ 	.word	0x00011370


	//   ....[64]....
        /*0678*/ 	.word	0x00011390


	//   ....[65]....
        /*067c*/ 	.word	0x000113b0


	//   ....[66]....
        /*0680*/ 	.word	0x000113d0


	//   ....[67]....
        /*0684*/ 	.word	0x000127f0


	//   ....[68]....
        /*0688*/ 	.word	0x00012810


	//   ....[69]....
        /*068c*/ 	.word	0x000128e0


	//   ....[70]....
        /*0690*/ 	.word	0x00012920


	//   ....[71]....
        /*0694*/ 	.word	0x00013a80


	//   ....[72]....
        /*0698*/ 	.word	0x00013aa0


	//   ....[73]....
        /*069c*/ 	.word	0x00013b70


	//   ....[74]....
        /*06a0*/ 	.word	0x00013bb0


	//   ....[75]....
        /*06a4*/ 	.word	0x00013e00


	//   ....[76]....
        /*06a8*/ 	.word	0x00014030


	//   ....[77]....
        /*06ac*/ 	.word	0x00014350


	//   ....[78]....
        /*06b0*/ 	.word	0x00014370


	//   ....[79]....
        /*06b4*/ 	.word	0x00014490


	//   ....[80]....
        /*06b8*/ 	.word	0x000144b0


	//   ....[81]....
        /*06bc*/ 	.word	0x00015e80


	//   ....[82]....
        /*06c0*/ 	.word	0x00015e90


	//   ....[83]....
        /*06c4*/ 	.word	0x00015ef0


	//   ....[84]....
        /*06c8*/ 	.word	0x00015f10


	//   ....[85]....
        /*06cc*/ 	.word	0x00017090


	//   ....[86]....
        /*06d0*/ 	.word	0x000170b0


	//   ....[87]....
        /*06d4*/ 	.word	0x00017180


	//   ....[88]....
        /*06d8*/ 	.word	0x000171a0


	//   ....[89]....
        /*06dc*/ 	.word	0x000174e0


	//   ....[90]....
        /*06e0*/ 	.word	0x00017500


	//   ....[91]....
        /*06e4*/ 	.word	0x00017520


	//   ....[92]....
        /*06e8*/ 	.word	0x00017540


	//   ....[93]....
        /*06ec*/ 	.word	0x00018c80


	//   ....[94]....
        /*06f0*/ 	.word	0x00018cb0


	//   ....[95]....
        /*06f4*/ 	.word	0x00018cd0


	//   ....[96]....
        /*06f8*/ 	.word	0x00018ce0


	//   ....[97]....
        /*06fc*/ 	.word	0x0001a0f0


	//   ....[98]....
        /*0700*/ 	.word	0x0001a110


	//   ....[99]....
        /*0704*/ 	.word	0x0001a130


	//   ....[100]....
        /*0708*/ 	.word	0x0001a150


	//   ....[101]....
        /*070c*/ 	.word	0x0001a500


	//   ....[102]....
        /*0710*/ 	.word	0x0001a520


	//   ....[103]....
        /*0714*/ 	.word	0x0001a640


	//   ....[104]....
        /*0718*/ 	.word	0x0001a650


	//   ....[105]....
        /*071c*/ 	.word	0x0001a780


	//   ....[106]....
        /*0720*/ 	.word	0x0001a7a0


	//   ....[107]....
        /*0724*/ 	.word	0x0001a8d0


	//   ....[108]....
        /*0728*/ 	.word	0x0001a8e0


	//   ....[109]....
        /*072c*/ 	.word	0x0001ac20


	//   ....[110]....
        /*0730*/ 	.word	0x0001ac40


	//   ....[111]....
        /*0734*/ 	.word	0x0001b6f0


	//   ....[112]....
        /*0738*/ 	.word	0x0001b700


	//   ....[113]....
        /*073c*/ 	.word	0x0001c9b0


	//   ....[114]....
        /*0740*/ 	.word	0x0001c9d0


	//   ....[115]....
        /*0744*/ 	.word	0x0001cb00


	//   ....[116]....
        /*0748*/ 	.word	0x0001cb10


	//   ....[117]....
        /*074c*/ 	.word	0x0001cc40


	//   ....[118]....
        /*0750*/ 	.word	0x0001cc60


	//   ....[119]....
        /*0754*/ 	.word	0x0001cd90


	//   ....[120]....
        /*0758*/ 	.word	0x0001cda0


	//   ....[121]....
        /*075c*/ 	.word	0x0001cf70


	//   ....[122]....
        /*0760*/ 	.word	0x0001cf90


	//   ....[123]....
        /*0764*/ 	.word	0x0001d0b0


	//   ....[124]....
        /*0768*/ 	.word	0x0001d0f0


	//   ....[125]....
        /*076c*/ 	.word	0x0001d120


	//   ....[126]....
        /*0770*/ 	.word	0x0001d150


	//   ....[127]....
        /*0774*/ 	.word	0x0001d180


	//   ....[128]....
        /*0778*/ 	.word	0x0001d1b0


	//   ....[129]....
        /*077c*/ 	.word	0x0001d310


	//   ....[130]....
        /*0780*/ 	.word	0x0001d350


	//   ....[131]....
        /*0784*/ 	.word	0x0001d380


	//   ....[132]....
        /*0788*/ 	.word	0x0001d3b0


	//   ....[133]....
        /*078c*/ 	.word	0x0001d3e0


	//   ....[134]....
        /*0790*/ 	.word	0x0001d410


	//   ....[135]....
        /*0794*/ 	.word	0x0001d4a0


	//   ....[136]....
        /*0798*/ 	.word	0x0001d4e0


	//   ....[137]....
        /*079c*/ 	.word	0x0001d4f0


	//   ....[138]....
        /*07a0*/ 	.word	0x0001d550


	//   ....[139]....
        /*07a4*/ 	.word	0x0001def0


	//   ....[140]....
        /*07a8*/ 	.word	0x0001df50


	//   ....[141]....
        /*07ac*/ 	.word	0x0001dfa0


	//   ....[142]....
        /*07b0*/ 	.word	0x0001dff0


	//   ....[143]....
        /*07b4*/ 	.word	0x0001e040


	//   ....[144]....
        /*07b8*/ 	.word	0x0001e0b0


	//   ....[145]....
        /*07bc*/ 	.word	0x0001e0f0


	//   ....[146]....
        /*07c0*/ 	.word	0x0001e160


	//   ....[147]....
        /*07c4*/ 	.word	0x0001e1d0


	//   ....[148]....
        /*07c8*/ 	.word	0x0001e230


	//   ....[149]....
        /*07cc*/ 	.word	0x0001e2a0


	//   ....[150]....
        /*07d0*/ 	.word	0x0001e310


	//   ....[151]....
        /*07d4*/ 	.word	0x0001e370


	//   ....[152]....
        /*07d8*/ 	.word	0x0001e3d0


	//   ....[153]....
        /*07dc*/ 	.word	0x0001e430


	//   ....[154]....
        /*07e0*/ 	.word	0x0001e4a0


	//   ....[155]....
        /*07e4*/ 	.word	0x0001e500


	//   ....[156]....
        /*07e8*/ 	.word	0x0001e560


	//   ....[157]....
        /*07ec*/ 	.word	0x0001e5c0


	//   ....[158]....
        /*07f0*/ 	.word	0x0001e630


	//   ....[159]....
        /*07f4*/ 	.word	0x0001e7a0


	//   ....[160]....
        /*07f8*/ 	.word	0x0001e800


	//   ....[161]....
        /*07fc*/ 	.word	0x0001e860


	//   ....[162]....
        /*0800*/ 	.word	0x0001e8c0


	//   ....[163]....
        /*0804*/ 	.word	0x0001ed00


	//   ....[164]....
        /*0808*/ 	.word	0x0001ed50


	//   ....[165]....
        /*080c*/ 	.word	0x0001eda0


	//   ....[166]....
        /*0810*/ 	.word	0x0001ede0


	//   ....[167]....
        /*0814*/ 	.word	0x0001ee50


	//   ....[168]....
        /*0818*/ 	.word	0x0001eec0


	//   ....[169]....
        /*081c*/ 	.word	0x0001f030


	//   ....[170]....
        /*0820*/ 	.word	0x0001f090


	//   ....[171]....
        /*0824*/ 	.word	0x0001f0f0


	//   ....[172]....
        /*0828*/ 	.word	0x0001f160


	//   ....[173]....
        /*082c*/ 	.word	0x0001f2d0


	//   ....[174]....
        /*0830*/ 	.word	0x0001f330


	//   ....[175]....
        /*0834*/ 	.word	0x0001f390


	//   ....[176]....
        /*0838*/ 	.word	0x0001f3f0


	//   ....[177]....
        /*083c*/ 	.word	0x0001f830


	//   ....[178]....
        /*0840*/ 	.word	0x0001f870


	//   ....[179]....
        /*0844*/ 	.word	0x0001f8c0


	//   ....[180]....
        /*0848*/ 	.word	0x0001f900


	//   ....[181]....
        /*084c*/ 	.word	0x0001f960


	//   ....[182]....
        /*0850*/ 	.word	0x0001f9c0


	//   ....[183]....
        /*0854*/ 	.word	0x0001fa30


	//   ....[184]....
        /*0858*/ 	.word	0x0001fb70


	//   ....[185]....
        /*085c*/ 	.word	0x0001fbd0


	//   ....[186]....
        /*0860*/ 	.word	0x0001fc10


	//   ....[187]....
        /*0864*/ 	.word	0x0001fc50


	//   ....[188]....
        /*0868*/ 	.word	0x0001fca0


	//   ....[189]....
        /*086c*/ 	.word	0x0001fce0


	//   ....[190]....
        /*0870*/ 	.word	0x0001fd30


	//   ....[191]....
        /*0874*/ 	.word	0x0001fd80


	//   ....[192]....
        /*0878*/ 	.word	0x0001fdd0


	//   ....[193]....
        /*087c*/ 	.word	0x0001fe10


	//   ....[194]....
        /*0880*/ 	.word	0x0001fe80


	//   ....[195]....
        /*0884*/ 	.word	0x0001fef0


	//   ....[196]....
        /*0888*/ 	.word	0x0001ff50


	//   ....[197]....
        /*088c*/ 	.word	0x0001ffb0


	//   ....[198]....
        /*0890*/ 	.word	0x00020010


	//   ....[199]....
        /*0894*/ 	.word	0x00020080


	//   ....[200]....
        /*0898*/ 	.word	0x000200e0


	//   ....[201]....
        /*089c*/ 	.word	0x00020140


	//   ....[202]....
        /*08a0*/ 	.word	0x000201a0


	//   ....[203]....
        /*08a4*/ 	.word	0x00020210


	//   ....[204]....
        /*08a8*/ 	.word	0x00020270


	//   ....[205]....
        /*08ac*/ 	.word	0x000202d0


	//   ....[206]....
        /*08b0*/ 	.word	0x00020330


	//   ....[207]....
        /*08b4*/ 	.word	0x000203a0


	//   ....[208]....
        /*08b8*/ 	.word	0x00020400


	//   ....[209]....
        /*08bc*/ 	.word	0x00020460


	//   ....[210]....
        /*08c0*/ 	.word	0x000204c0


	//   ....[211]....
        /*08c4*/ 	.word	0x00020530


	//   ....[212]....
        /*08c8*/ 	.word	0x00020590


	//   ....[213]....
        /*08cc*/ 	.word	0x000205f0


	//   ....[214]....
        /*08d0*/ 	.word	0x00020660


	//   ....[215]....
        /*08d4*/ 	.word	0x000206d0


	//   ....[216]....
        /*08d8*/ 	.word	0x00020720


	//   ....[217]....
        /*08dc*/ 	.word	0x00020760


	//   ....[218]....
        /*08e0*/ 	.word	0x000207b0


	//   ....[219]....
        /*08e4*/ 	.word	0x00020800


	//   ....[220]....
        /*08e8*/ 	.word	0x00020850


	//   ....[221]....
        /*08ec*/ 	.word	0x000208c0


	//   ....[222]....
        /*08f0*/ 	.word	0x00020900


	//   ....[223]....
        /*08f4*/ 	.word	0x00020950


	//   ....[224]....
        /*08f8*/ 	.word	0x000209a0


	//   ....[225]....
        /*08fc*/ 	.word	0x000209f0


	//   ....[226]....
        /*0900*/ 	.word	0x00020a40


	//   ....[227]....
        /*0904*/ 	.word	0x00020ab0


	//   ....[228]....
        /*0908*/ 	.word	0x00020af0


	//   ....[229]....
        /*090c*/ 	.word	0x00020b60


	//   ....[230]....
        /*0910*/ 	.word	0x00020bc0


	//   ....[231]....
        /*0914*/ 	.word	0x00020c30


	//----- nvinfo : EIATTR_EXIT_INSTR_OFFSETS
	.align		4
.L_600:
        /*0918*/ 	.byte	0x04, 0x1c
        /*091a*/ 	.short	(.L_602 - .L_601)


	//   ....[0]....
.L_601:
        /*091c*/ 	.word	0x00000fe0


	//   ....[1]....
        /*0920*/ 	.word	0x0001deb0


	//----- nvinfo : EIATTR_MAX_THREADS
	.align		4
.L_602:
        /*0924*/ 	.byte	0x04, 0x05
        /*0926*/ 	.short	(.L_604 - .L_603)
.L_603:
        /*0928*/ 	.word	0x00000100
        /*092c*/ 	.word	0x00000001
        /*0930*/ 	.word	0x00000001


	//----- nvinfo : EIATTR_CRS_STACK_SIZE
	.align		4
.L_604:
        /*0934*/ 	.byte	0x04, 0x1e
        /*0936*/ 	.short	(.L_606 - .L_605)
.L_605:
        /*0938*/ 	.word	0x00000000
.L_606:


//--------------------- .nv.info._ZN7cutlass13device_kernelIN5flash19enable_sm80_to_sm89INS1_16FlashAttnFwdSm80INS1_25CollectiveMainloopFwdSm80ILi8ELi2ELb0EN4cute5tupleIJNS5_1CILi128EEENS7_ILi64EEENS7_ILi192EEEEEELi192ENS_6half_tEfNS_4arch4Sm80ELb0ELb0ELb1ELb0ELb1ELb0ELb1ELb1EEENS1_21CollectiveEpilogueFwdINS6_IJS8_SA_S9_EEENS6_IJNS7_ILi1EEESI_SI_EEESC_SE_Li256ELb0ELb1ELb1ELb0EEENS1_19SingleTileSchedulerILb0ELb1ELb1ELi128EEEEEEEEEvNT_6ParamsE --------------------------
	.section	.nv.info._ZN7cutlass13device_kernelIN5flash19enable_sm80_to_sm89INS1_16FlashAttnFwdSm80INS1_25CollectiveMainloopFwdSm80ILi8ELi2ELb0EN4cute5tupleIJNS5_1CILi128EEENS7_ILi64EEENS7_ILi192EEEEEELi192ENS_6half_tEfNS_4arch4Sm80ELb0ELb0ELb1ELb0ELb1ELb0ELb1ELb1EEENS1_21CollectiveEpilogueFwdINS6_IJS8_SA_S9_EEENS6_IJNS7_ILi1EEESI_SI_EEESC_SE_Li256ELb0ELb1ELb1ELb0EEENS1_19SingleTileSchedulerILb0ELb1ELb1ELi128EEEEEEEEEvNT_6ParamsE,"",@"SHT_CUDA_INFO"
	.sectionflags	@""
	.align	4


	//----- nvinfo : EIATTR_CUDA_API_VERSION
	.align		4
        /*0000*/ 	.byte	0x04, 0x37
        /*0002*/ 	.short	(.L_608 - .L_607)
.L_607:
        /*0004*/ 	.word	0x00000082


	//----- nvinfo : EIATTR_SW2861232_WAR
	.align		4
.L_608:
        /*0008*/ 	.byte	0x01, 0x35
	.zero		2


	//----- nvinfo : EIATTR_PARAM_CBANK
	.align		4
        /*000c*/ 	.byte	0x04, 0x0a
        /*000e*/ 	.short	(.L_610 - .L_609)
	.align		4
.L_609:
        /*0010*/ 	.word	index@(.nv.constant0._ZN7cutlass13device_kernelIN5flash19enable_sm80_to_sm89INS1_16FlashAttnFwdSm80INS1_25CollectiveMainloopFwdSm80ILi8ELi2ELb0EN4cute5tupleIJNS5_1CILi128EEENS7_ILi64EEENS7_ILi192EEEEEELi192ENS_6half_tEfNS_4arch4Sm80ELb0ELb0ELb1ELb0ELb1ELb0ELb1ELb1EEENS1_21CollectiveEpilogueFwdINS6_IJS8_SA_S9_EEENS6_IJNS7_ILi1EEESI_SI_EEESC_SE_Li256ELb0ELb1ELb1ELb0EEENS1_19SingleTileSchedulerILb0ELb1ELb1ELi128EEEEEEEEEvNT_6ParamsE)
        /*0014*/ 	.short	0x0160
        /*0016*/ 	.short	0x0418


	//----- nvinfo : EIATTR_CBANK_PARAM_SIZE
	.align		4
.L_610:
        /*0018*/ 	.byte	0x03, 0x19
        /*001a*/ 	.short	0x0418


	//----- nvinfo : EIATTR_KPARAM_INFO
	.align		4
        /*001c*/ 	.byte	0x04, 0x17
        /*001e*/ 	.short	(.L_612 - .L_611)
.L_611:
        /*0020*/ 	.word	0x00000000
        /*0024*/ 	.short	0x0000
        /*0026*/ 	.short	0x0000
        /*0028*/ 	.byte	0x00, 0xf0, 0x61, 0x10


	//----- nvinfo : EIATTR_MAXREG_COUNT
	.align		4
.L_612:
        /*002c*/ 	.byte	0x03, 0x1b
        /*002e*/ 	.short	0x00ff


	//----- nvinfo : EIATTR_NUM_BARRIERS
	.align		4
        /*0030*/ 	.byte	0x02, 0x4c
        /*0032*/ 	.byte	0x02
	.zero		1


	//----- nvinfo : EIATTR_MERCURY_ISA_VERSION
	.align		4
        /*0034*/ 	.byte	0x03, 0x5f
        /*0036*/ 	.short	0x0000


	//----- nvinfo : EIATTR_COOP_GROUP_MASK_REGIDS
	.align		4
        /*0038*/ 	.byte	0x04, 0x29
        /*003a*/ 	.short	(.L_614 - .L_613)


	//   ....[0]....
.L_613:
        /*003c*/ 	.word	0xffffffff


	//   ....[1]....
        /*0040*/ 	.word	0xffffffff


	//   ....[2]....
        /*0044*/ 	.word	0xffffffff


	//   ....[3]....
        /*0048*/ 	.word	0xffffffff


	//   ....[4]....
        /*004c*/ 	.word	0xffffffff


	//   ....[5]....
        /*0050*/ 	.word	0xffffffff


	//   ....[6]....
        /*0054*/ 	.word	0xffffffff


	//   ....[7]....
        /*0058*/ 	.word	0xffffffff


	//   ....[8]....
        /*005c*/ 	.word	0xffffffff


	//   ....[9]....
        /*0060*/ 	.word	0xffffffff


	//   ....[10]....
        /*0064*/ 	.word	0xffffffff


	//   ....[11]....
        /*0068*/ 	.word	0xffffffff


	//   ....[12]....
        /*006c*/ 	.word	0xffffffff


	//   ....[13]....
        /*0070*/ 	.word	0xffffffff


	//   ....[14]....
        /*0074*/ 	.word	0xffffffff


	//   ....[15]....
        /*0078*/ 	.word	0xffffffff


	//   ....[16]....
        /*007c*/ 	.word	0xffffffff


	//   ....[17]....
        /*0080*/ 	.word	0xffffffff


	//   ....[18]....
        /*0084*/ 	.word	0xffffffff


	//   ....[19]....
        /*0088*/ 	.word	0xffffffff


	//   ....[20]....
        /*008c*/ 	.word	0xffffffff


	//   ....[21]....
        /*0090*/ 	.word	0xffffffff


	//   ....[22]....
        /*0094*/ 	.word	0xffffffff


	//   ....[23]....
        /*0098*/ 	.word	0xffffffff


	//   ....[24]....
        /*009c*/ 	.word	0xffffffff


	//   ....[25]....
        /*00a0*/ 	.word	0xffffffff


	//   ....[26]....
        /*00a4*/ 	.word	0xffffffff


	//   ....[27]....
        /*00a8*/ 	.word	0xffffffff


	//   ....[28]....
        /*00ac*/ 	.word	0xffffffff


	//   ....[29]....
        /*00b0*/ 	.word	0xffffffff


	//   ....[30]....
        /*00b4*/ 	.word	0xffffffff


	//   ....[31]....
        /*00b8*/ 	.word	0xffffffff


	//   ....[32]....
        /*00bc*/ 	.word	0xffffffff


	//   ....[33]....
        /*00c0*/ 	.word	0xffffffff


	//   ....[34]....
        /*00c4*/ 	.word	0xffffffff


	//   ....[35]....
        /*00c8*/ 	.word	0xffffffff


	//   ....[36]....
        /*00cc*/ 	.word	0xffffffff


	//   ....[37]....
        /*00d0*/ 	.word	0xffffffff


	//   ....[38]....
        /*00d4*/ 	.word	0xffffffff


	//   ....[39]....
        /*00d8*/ 	.word	0xffffffff


	//   ....[40]....
        /*00dc*/ 	.word	0xffffffff


	//   ....[41]....
        /*00e0*/ 	.word	0xffffffff


	//   ....[42]....
        /*00e4*/ 	.word	0xffffffff


	//   ....[43]....
        /*00e8*/ 	.word	0xffffffff


	//   ....[44]....
        /*00ec*/ 	.word	0xffffffff


	//   ....[45]....
        /*00f0*/ 	.word	0xffffffff


	//   ....[46]....
        /*00f4*/ 	.word	0xffffffff


	//   ....[47]....
        /*00f8*/ 	.word	0xffffffff


	//   ....[48]....
        /*00fc*/ 	.word	0xffffffff


	//   ....[49]....
        /*0100*/ 	.word	0xffffffff


	//   ....[50]....
        /*0104*/ 	.word	0xffffffff


	//   ....[51]....
        /*0108*/ 	.word	0xffffffff


	//   ....[52]....
        /*010c*/ 	.word	0xffffffff


	//   ....[53]....
        /*0110*/ 	.word	0xffffffff


	//   ....[54]....
        /*0114*/ 	.word	0xffffffff


	//   ....[55]....
        /*0118*/ 	.word	0xffffffff


	//   ....[56]....
        /*011c*/ 	.word	0xffffffff


	//----- nvinfo : EIATTR_COOP_GROUP_INSTR_OFFSETS
	.align		4
.L_614:
        /*0120*/ 	.byte	0x04, 0x28
        /*0122*/ 	.short	(.L_616 - .L_615)


	//   ....[0]....
.L_615:
        /*0124*/ 	.word	0x00000050


	//   ....[1]....
        /*0128*/ 	.word	0x00000b80


	//   ....[2]....
        /*012c*/ 	.word	0x00000bc0


	//   ....[3]....
        /*0130*/ 	.word	0x00000d70


	//   ....[4]....
        /*0134*/ 	.word	0x00000da0


	//   ....[5]....
        /*0138*/ 	.word	0x00000ec0


	//   ....[6]....
        /*013c*/ 	.word	0x00000ef0


	//   ....[7]....
        /*0140*/ 	.word	0x00001020


	//   ....[8]....
        /*0144*/ 	.word	0x00001060


	//   ....[9]....
        /*0148*/ 	.word	0x00001580


	//   ....[10]....
        /*014c*/ 	.word	0x000015b0


	//   ....[11]....
        /*0150*/ 	.word	0x000015e0


	//   ....[12]....
        /*0154*/ 	.word	0x00001600


	//   ....[13]....
        /*0158*/ 	.word	0x00001620


	//   ....[14]....
        /*015c*/ 	.word	0x00001630


	//   ....[15]....
        /*0160*/ 	.word	0x00001640


	//   ....[16]....
        /*0164*/ 	.word	0x00001750


	//   ....[17]....
        /*0168*/ 	.word	0x00001bd0


	//   ....[18]....
        /*016c*/ 	.word	0x00001c00


	//   ....[19]....
        /*0170*/ 	.word	0x00001c20


	//   ....[20]....
        /*0174*/ 	.word	0x00001c80


	//   ....[21]....
        /*0178*/ 	.word	0x00002210


	//   ....[22]....
        /*017c*/ 	.word	0x00002240


	//   ....[23]....
        /*0180*/ 	.word	0x00002250


	//   ....[24]....
        /*0184*/ 	.word	0x000022b0


	//   ....[25]....
        /*0188*/ 	.word	0x000037e0


	//   ....[26]....
        /*018c*/ 	.word	0x00003830


	//   ....[27]....
        /*0190*/ 	.word	0x00003850


	//   ....[28]....
        /*0194*/ 	.word	0x00003870


	//   ....[29]....
        /*0198*/ 	.word	0x00004ab0


	//   ....[30]....
        /*019c*/ 	.word	0x00004ad0


	//   ....[31]....
        /*01a0*/ 	.word	0x00004b50


	//   ....[32]....
        /*01a4*/ 	.word	0x00004b70


	//   ....[33]....
        /*01a8*/ 	.word	0x00004f60


	//   ....[34]....
        /*01ac*/ 	.word	0x00004f90


	//   ....[35]....
        /*01b0*/ 	.word	0x00004fc0


	//   ....[36]....
        /*01b4*/ 	.word	0x00004fe0


	//   ....[37]....
        /*01b8*/ 	.word	0x00006130


	//   ....[38]....
        /*01bc*/ 	.word	0x00006160


	//   ....[39]....
        /*01c0*/ 	.word	0x00006180


	//   ....[40]....
        /*01c4*/ 	.word	0x000061a0


	//   ....[41]....
        /*01c8*/ 	.word	0x00007a90


	//   ....[42]....
        /*01cc*/ 	.word	0x00007ac0


	//   ....[43]....
        /*01d0*/ 	.word	0x00007ae0


	//   ....[44]....
        /*01d4*/ 	.word	0x00007af0


	//   ....[45]....
        /*01d8*/ 	.word	0x00007d10


	//   ....[46]....
        /*01dc*/ 	.word	0x00007d30


	//   ....[47]....
        /*01e0*/ 	.word	0x00007d60


	//   ....[48]....
        /*01e4*/ 	.word	0x00007d80


	//   ....[49]....
        /*01e8*/ 	.word	0x00008a20


	//   ....[50]....
        /*01ec*/ 	.word	0x00008a60


	//   ....[51]....
        /*01f0*/ 	.word	0x00008a90


	//   ....[52]....
        /*01f4*/ 	.word	0x00008ad0


	//   ....[53]....
        /*01f8*/ 	.word	0x00008b20


	//   ....[54]....
        /*01fc*/ 	.word	0x00008b40


	//   ....[55]....
        /*0200*/ 	.word	0x000094a0


	//   ....[56]....
        /*0204*/ 	.word	0x000094b0


	//----- nvinfo : EIATTR_EXIT_INSTR_OFFSETS
	.align		4
.L_616:
        /*0208*/ 	.byte	0x04, 0x1c
        /*020a*/ 	.short	(.L_618 - .L_617)


	//   ....[0]....
.L_617:
        /*020c*/ 	.word	0x00000170


	//   ....[1]....
        /*0210*/ 	.word	0x000094c0


	//   ....[2]....
        /*0214*/ 	.word	0x00009d60


	//   ....[3]....
        /*0218*/ 	.word	0x00009db0


	//   ....[4]....
        /*021c*/ 	.word	0x00009de0


	//   ....[5]....
        /*0220*/ 	.word	0x00009e40


	//   ....[6]....
        /*0224*/ 	.word	0x0000a090


	//----- nvinfo : EIATTR_CTAIDZ_USED
	.align		4
.L_618:
        /*0228*/ 	.byte	0x01, 0x04
	.zero		2


	//----- nvinfo : EIATTR_MAX_THREADS
	.align		4
        /*022c*/ 	.byte	0x04, 0x05
        /*022e*/ 	.short	(.L_620 - .L_619)
.L_619:
        /*0230*/ 	.word	0x00000100
        /*0234*/ 	.word	0x00000001
        /*0238*/ 	.word	0x00000001


	//----- nvinfo : EIATTR_CRS_STACK_SIZE
	.align		4
.L_620:
        /*023c*/ 	.byte	0x04, 0x1e
        /*023e*/ 	.short	(.L_622 - .L_621)
.L_621:
        /*0240*/ 	.word	0x00000000
.L_622:


//--------------------- .nv.info._ZN7cutlass13device_kernelIN5flash19enable_sm80_to_sm89INS1_16FlashAttnFwdSm80INS1_25CollectiveMainloopFwdSm80ILi8ELi2ELb0EN4cute5tupleIJNS5_1CILi128EEENS7_ILi64EEENS7_ILi192EEEEEELi192ENS_6half_tEfNS_4arch4Sm80ELb0ELb0ELb1ELb1ELb1ELb0ELb1ELb1EEENS1_21CollectiveEpilogueFwdINS6_IJS8_SA_S9_EEENS6_IJNS7_ILi1EEESI_SI_EEESC_SE_Li256ELb1ELb1ELb1ELb0EEENS1_36VarlenDynamicPersistentTileSchedulerILi128ELi64ELi256ELi256ELb1ELb1ELb0ELb0ELb1ELb1EEEEEEEEEvNT_6ParamsE --------------------------
	.section	.nv.info._ZN7cutlass13device_kernelIN5flash19enable_sm80_to_sm89INS1_16FlashAttnFwdSm80INS1_25CollectiveMainloopFwdSm80ILi8ELi2ELb0EN4cute5tupleIJNS5_1CILi128EEENS7_ILi64EEENS7_ILi192EEEEEELi192ENS_6half_tEfNS_4arch4Sm80ELb0ELb0ELb1ELb1ELb1ELb0ELb1ELb1EEENS1_21CollectiveEpilogueFwdINS6_IJS8_SA_S9_EEENS6_IJNS7_ILi1EEESI_SI_EEESC_SE_Li256ELb1ELb1ELb1ELb0EEENS1_36VarlenDynamicPersistentTileSchedulerILi128ELi64ELi256ELi256ELb1ELb1ELb0ELb0ELb1ELb1EEEEEEEEEvNT_6ParamsE,"",@"SHT_CUDA_INFO"
	.sectionflags	@""
	.align	4


	//----- nvinfo : EIATTR_CUDA_API_VERSION
	.align		4
        /*0000*/ 	.byte	0x04, 0x37
        /*0002*/ 	.short	(.L_624 - .L_623)
.L_623:
        /*0004*/ 	.word	0x00000082


	//----- nvinfo : EIATTR_SW2861232_WAR
	.align		4
.L_624:
        /*0008*/ 	.byte	0x01, 0x35
	.zero		2


	//----- nvinfo : EIATTR_PARAM_CBANK
	.align		4
        /*000c*/ 	.byte	0x04, 0x0a
        /*000e*/ 	.short	(.L_626 - .L_625)
	.align		4
.L_625:
        /*0010*/ 	.word	index@(.nv.constant0._ZN7cutlass13device_kernelIN5flash19enable_sm80_to_sm89INS1_16FlashAttnFwdSm80INS1_25CollectiveMainloopFwdSm80ILi8ELi2ELb0EN4cute5tupleIJNS5_1CILi128EEENS7_ILi64EEENS7_ILi192EEEEEELi192ENS_6half_tEfNS_4arch4Sm80ELb0ELb0ELb1ELb1ELb1ELb0ELb1ELb1EEENS1_21CollectiveEpilogueFwdINS6_IJS8_SA_S9_EEENS6_IJNS7_ILi1EEESI_SI_EEESC_SE_Li256ELb1ELb1ELb1ELb0EEENS1_36VarlenDynamicPersistentTileSchedulerILi128ELi64ELi256ELi256ELb1ELb1ELb0ELb0ELb1ELb1EEEEEEEEEvNT_6ParamsE)
        /*0014*/ 	.short	0x0160
        /*0016*/ 	.short	0x0438


	//----- nvinfo : EIATTR_CBANK_PARAM_SIZE
	.align		4
.L_626:
        /*0018*/ 	.byte	0x03, 0x19
        /*001a*/ 	.short	0x0438


	//----- nvinfo : EIATTR_KPARAM_INFO
	.align		4
        /*001c*/ 	.byte	0x04, 0x17
        /*001e*/ 	.short	(.L_628 - .L_627)
.L_627:
        /*0020*/ 	.word	0x00000000
        /*0024*/ 	.short	0x0000
        /*0026*/ 	.short	0x0000
        /*0028*/ 	.byte	0x00, 0xf0, 0xe1, 0x10


	//----- nvinfo : EIATTR_MAXREG_COUNT
	.align		4
.L_628:
        /*002c*/ 	.byte	0x03, 0x1b
        /*002e*/ 	.short	0x00ff


	//----- nvinfo : EIATTR_NUM_BARRIERS
	.align		4
        /*0030*/ 	.byte	0x02, 0x4c
        /*0032*/ 	.byte	0x06
	.zero		1


	//----- nvinfo : EIATTR_ANNOTATIONS
	.align		4
        /*0034*/ 	.byte	0x04, 0x55
        /*0036*/ 	.short	(.L_630 - .L_629)


	//   ....[0]....
.L_629:
        /*0038*/ 	.word	0x00000001
        /*003c*/ 	.byte	0x70, 0x00, 0x00, 0x00, 0x01, 0x00, 0x00, 0x00, 0xc0, 0x0f, 0x00, 0x00, 0x01, 0x00, 0x00, 0x00
        /*004c*/ 	.byte	0xa0, 0x11, 0x00, 0x00, 0x01, 0x00, 0x00, 0x00, 0x10, 0x12, 0x00, 0x00, 0x01, 0x00, 0x00, 0x00
        /*005c*/ 	.byte	0x70, 0x4b, 0x00, 0x00, 0x01, 0x00, 0x00, 0x00, 0x80, 0xa5, 0x00, 0x00, 0x01, 0x00, 0x00, 0x00
        /*006c*/ 	.byte	0xb0, 0xa5, 0x00, 0x00, 0x01, 0x00, 0x00, 0x00, 0x50, 0xd1, 0x00, 0x00


	//----- nvinfo : EIATTR_MERCURY_ISA_VERSION
	.align		4
.L_630:
        /*0078*/ 	.byte	0x03, 0x5f
        /*007a*/ 	.short	0x0000


	//----- nvinfo : EIATTR_INT_WARP_WIDE_INSTR_OFFSETS
	.align		4
        /*007c*/ 	.byte	0x04, 0x31
        /*007e*/ 	.short	(.L_632 - .L_631)


	//   ....[0]....
.L_631:
        /*0080*/ 	.word	0x00009d00


	//   ....[1]....
        /*0084*/ 	.word	0x00009d80


	//----- nvinfo : EIATTR_COOP_GROUP_MASK_REGIDS
	.align		4
.L_632:
        /*0088*/ 	.byte	0x04, 0x29
        /*008a*/ 	.short	(.L_634 - .L_633)


	//   ....[0]....
.L_633:
        /*008c*/ 	.word	0xffffffff


	//   ....[1]....
        /*0090*/ 	.word	0xffffffff


	//   ....[2]....
        /*0094*/ 	.word	0xffffffff


	//   ....[3]....
        /*0098*/ 	.word	0xffffffff


	//   ....[4]....
        /*009c*/ 	.word	0xffffffff


	//   ....[5]....
        /*00a0*/ 	.word	0xffffffff


	//   ....[6]....
        /*00a4*/ 	.word	0xffffffff


	//   ....[7]....
        /*00a8*/ 	.word	0xffffffff


	//   ....[8]....
        /*00ac*/ 	.word	0xffffffff


	//   ....[9]....
        /*00b0*/ 	.word	0xffffffff


	//   ....[10]....
        /*00b4*/ 	.word	0xffffffff


	//   ....[11]....
        /*00b8*/ 	.word	0xffffffff


	//   ....[12]....
        /*00bc*/ 	.word	0xffffffff


	//   ....[13]....
        /*00c0*/ 	.word	0xffffffff


	//   ....[14]....
        /*00c4*/ 	.word	0xffffffff


	//   ....[15]....
        /*00c8*/ 	.word	0xffffffff


	//   ....[16]....
        /*00cc*/ 	.word	0xffffffff


	//   ....[17]....
        /*00d0*/ 	.word	0xffffffff


	//   ....[18]....
        /*00d4*/ 	.word	0xffffffff


	//   ....[19]....
        /*00d8*/ 	.word	0xffffffff


	//   ....[20]....
        /*00dc*/ 	.word	0xffffffff


	//   ....[21]....
        /*00e0*/ 	.word	0xffffffff


	//   ....[22]....
        /*00e4*/ 	.word	0xffffffff


	//   ....[23]....
        /*00e8*/ 	.word	0xffffffff


	//   ....[24]....
        /*00ec*/ 	.word	0xffffffff


	//   ....[25]....
        /*00f0*/ 	.word	0xffffffff


	//   ....[26]....
        /*00f4*/ 	.word	0xffffffff


	//   ....[27]....
        /*00f8*/ 	.word	0xffffffff


	//   ....[28]....
        /*00fc*/ 	.word	0xffffffff


	//   ....[29]....
        /*0100*/ 	.word	0xffffffff


	//   ....[30]....
        /*0104*/ 	.word	0xffffffff


	//   ....[31]....
        /*0108*/ 	.word	0xffffffff


	//   ....[32]....
        /*010c*/ 	.word	0xffffffff


	//   ....[33]....
        /*0110*/ 	.word	0xffffffff


	//   ....[34]....
        /*0114*/ 	.word	0xffffffff


	//   ....[35]....
        /*0118*/ 	.word	0xffffffff


	//   ....[36]....
        /*011c*/ 	.word	0xffffffff


	//   ....[37]....
        /*0120*/ 	.word	0xffffffff


	//   ....[38]....
        /*0124*/ 	.word	0xffffffff


	//   ....[39]....
        /*0128*/ 	.word	0xffffffff


	//   ....[40]....
        /*012c*/ 	.word	0xffffffff


	//   ....[41]....
        /*0130*/ 	.word	0xffffffff


	//   ....[42]....
        /*0134*/ 	.word	0xffffffff


	//   ....[43]....
        /*0138*/ 	.word	0xffffffff


	//   ....[44]....
        /*013c*/ 	.word	0xffffffff


	//   ....[45]....
        /*0140*/ 	.word	0xffffffff


	//   ....[46]....
        /*0144*/ 	.word	0xffffffff


	//   ....[47]....
        /*0148*/ 	.word	0xffffffff


	//   ....[48]....
        /*014c*/ 	.word	0xffffffff


	//   ....[49]....
        /*0150*/ 	.word	0xffffffff


	//   ....[50]....
        /*0154*/ 	.word	0xffffffff


	//   ....[51]....
        /*0158*/ 	.word	0xffffffff


	//   ....[52]....
        /*015c*/ 	.word	0xffffffff


	//   ....[53]....
        /*0160*/ 	.word	0xffffffff


	//   ....[54]....
        /*0164*/ 	.word	0xffffffff


	//   ....[55]....
        /*0168*/ 	.word	0xffffffff


	//   ....[56]....
        /*016c*/ 	.word	0xffffffff


	//   ....[57]....
        /*0170*/ 	.word	0xffffffff


	//   ....[58]....
        /*0174*/ 	.word	0xffffffff


	//   ....[59]....
        /*0178*/ 	.word	0xffffffff


	//   ....[60]....
        /*017c*/ 	.word	0xffffffff


	//   ....[61]....
        /*0180*/ 	.word	0xffffffff


	//   ....[62]....
        /*0184*/ 	.word	0xffffffff


	//   ....[63]....
        /*0188*/ 	.word	0xffffffff


	//   ....[64]....
        /*018c*/ 	.word	0xffffffff


	//   ....[65]....
        /*0190*/ 	.word	0xffffffff


	//   ....[66]....
        /*0194*/ 	.word	0xffffffff


	//   ....[67]....
        /*0198*/ 	.word	0xffffffff


	//   ....[68]....
        /*019c*/ 	.word	0xffffffff


	//   ....[69]....
        /*01a0*/ 	.word	0xffffffff


	//   ....[70]....
        /*01a4*/ 	.word	0xffffffff


	//   ....[71]....
        /*01a8*/ 	.word	0xffffffff


	//   ....[72]....
        /*01ac*/ 	.word	0xffffffff


	//   ....[73]....
        /*01b0*/ 	.word	0xffffffff


	//   ....[74]....
        /*01b4*/ 	.word	0xffffffff


	//   ....[75]....
        /*01b8*/ 	.word	0xffffffff


	//   ....[76]....
        /*01bc*/ 	.word	0xffffffff


	//   ....[77]....
        /*01c0*/ 	.word	0xffffffff


	//   ....[78]....
        /*01c4*/ 	.word	0xffffffff


	//   ....[79]....
        /*01c8*/ 	.word	0xffffffff


	//   ....[80]....
        /*01cc*/ 	.word	0xffffffff


	//   ....[81]....
        /*01d0*/ 	.word	0xffffffff


	//   ....[82]....
        /*01d4*/ 	.word	0xffffffff


	//   ....[83]....
        /*01d8*/ 	.word	0xffffffff


	//   ....[84]....
        /*01dc*/ 	.word	0xffffffff


	//   ....[85]....
        /*01e0*/ 	.word	0xffffffff


	//   ....[86]....
        /*01e4*/ 	.word	0xffffffff


	//   ....[87]....
        /*01e8*/ 	.word	0xffffffff


	//   ....[88]....
        /*01ec*/ 	.word	0xffffffff


	//   ....[89]....
        /*01f0*/ 	.word	0xffffffff


	//   ....[90]....
        /*01f4*/ 	.word	0xffffffff


	//   ....[91]....
        /*01f8*/ 	.word	0xffffffff


	//   ....[92]....
        /*01fc*/ 	.word	0xffffffff


	//   ....[93]....
        /*0200*/ 	.word	0xffffffff


	//   ....[94]....
        /*0204*/ 	.word	0xffffffff


	//   ....[95]....
        /*0208*/ 	.word	0xffffffff


	//   ....[96]....
        /*020c*/ 	.word	0xffffffff


	//   ....[97]....
        /*0210*/ 	.word	0xffffffff


	//   ....[98]....
        /*0214*/ 	.word	0xffffffff


	//   ....[99]....
        /*0218*/ 	.word	0xffffffff


	//   ....[100]....
        /*021c*/ 	.word	0xffffffff


	//   ....[101]....
        /*0220*/ 	.word	0xffffffff


	//   ....[102]....
        /*0224*/ 	.word	0xffffffff


	//   ....[103]....
        /*0228*/ 	.word	0xffffffff


	//   ....[104]....
        /*022c*/ 	.word	0xffffffff


	//   ....[105]....
        /*0230*/ 	.word	0xffffffff


	//   ....[106]....
        /*0234*/ 	.word	0xffffffff


	//   ....[107]....
        /*0238*/ 	.word	0xffffffff


	//   ....[108]....
        /*023c*/ 	.word	0xffffffff


	//   ....[109]....
        /*0240*/ 	.word	0xffffffff


	//   ....[110]....
        /*0244*/ 	.word	0xffffffff


	//   ....[111]....
        /*0248*/ 	.word	0xffffffff


	//   ....[112]....
        /*024c*/ 	.word	0xffffffff


	//   ....[113]....
        /*0250*/ 	.word	0xffffffff


	//   ....[114]....
        /*0254*/ 	.word	0xffffffff


	//   ....[115]....
        /*0258*/ 	.word	0xffffffff


	//   ....[116]....
        /*025c*/ 	.word	0xffffffff


	//   ....[117]....
        /*0260*/ 	.word	0xffffffff


	//   ....[118]....
        /*0264*/ 	.word	0xffffffff


	//   ....[119]....
        /*0268*/ 	.word	0xffffffff


	//   ....[120]....
        /*026c*/ 	.word	0xffffffff


	//   ....[121]....
        /*0270*/ 	.word	0xffffffff


	//   ....[122]....
        /*0274*/ 	.word	0xffffffff


	//   ....[123]....
        /*0278*/ 	.word	0xffffffff


	//   ....[124]....
        /*027c*/ 	.word	0xffffffff


	//   ....[125]....
        /*0280*/ 	.word	0xffffffff


	//   ....[126]....
        /*0284*/ 	.word	0xffffffff


	//   ....[127]....
        /*0288*/ 	.word	0xffffffff


	//   ....[128]....
        /*028c*/ 	.word	0xffffffff


	//   ....[129]....
        /*0290*/ 	.word	0xffffffff


	//   ....[130]....
        /*0294*/ 	.word	0xffffffff


	//   ....[131]....
        /*0298*/ 	.word	0xffffffff


	//   ....[132]....
        /*029c*/ 	.word	0xffffffff


	//   ....[133]....
        /*02a0*/ 	.word	0xffffffff


	//   ....[134]....
        /*02a4*/ 	.word	0xffffffff


	//   ....[135]....
        /*02a8*/ 	.word	0xffffffff


	//   ....[136]....
        /*02ac*/ 	.word	0xffffffff


	//   ....[137]....
        /*02b0*/ 	.word	0xffffffff


	//   ....[138]....
        /*02b4*/ 	.word	0xffffffff


	//   ....[139]....
        /*02b8*/ 	.word	0xffffffff


	//   ....[140]....
        /*02bc*/ 	.word	0xffffffff


	//   ....[141]....
        /*02c0*/ 	.word	0xffffffff


	//   ....[142]....
        /*02c4*/ 	.word	0xffffffff


	//   ....[143]....
        /*02c8*/ 	.word	0xffffffff


	//   ....[144]....
        /*02cc*/ 	.word	0xffffffff


	//   ....[145]....
        /*02d0*/ 	.word	0xffffffff


	//   ....[146]....
        /*02d4*/ 	.word	0xffffffff


	//   ....[147]....
        /*02d8*/ 	.word	0xffffffff


	//   ....[148]....
        /*02dc*/ 	.word	0xffffffff


	//   ....[149]....
        /*02e0*/ 	.word	0xffffffff


	//   ....[150]....
        /*02e4*/ 	.word	0xffffffff


	//   ....[151]....
        /*02e8*/ 	.word	0xffffffff


	//   ....[152]....
        /*02ec*/ 	.word	0xffffffff


	//   ....[153]....
        /*02f0*/ 	.word	0xffffffff


	//   ....[154]....
        /*02f4*/ 	.word	0xffffffff


	//   ....[155]....
        /*02f8*/ 	.word	0xffffffff


	//   ....[156]....
        /*02fc*/ 	.word	0xffffffff


	//   ....[157]....
        /*0300*/ 	.word	0xffffffff


	//   ....[158]....
        /*0304*/ 	.word	0xffffffff


	//   ....[159]....
        /*0308*/ 	.word	0xffffffff


	//   ....[160]....
        /*030c*/ 	.word	0xffffffff


	//   ....[161]....
        /*0310*/ 	.word	0xffffffff


	//   ....[162]....
        /*0314*/ 	.word	0xffffffff


	//   ....[163]....
        /*0318*/ 	.word	0xffffffff


	//   ....[164]....
        /*031c*/ 	.word	0xffffffff


	//   ....[165]....
        /*0320*/ 	.word	0xffffffff


	//   ....[166]....
        /*0324*/ 	.word	0xffffffff


	//   ....[167]....
        /*0328*/ 	.word	0xffffffff


	//   ....[168]....
        /*032c*/ 	.word	0xffffffff


	//   ....[169]....
        /*0330*/ 	.word	0xffffffff


	//   ....[170]....
        /*0334*/ 	.word	0xffffffff


	//   ....[171]....
        /*0338*/ 	.word	0xffffffff


	//   ....[172]....
        /*033c*/ 	.word	0xffffffff


	//   ....[173]....
        /*0340*/ 	.word	0xffffffff


	//   ....[174]....
        /*0344*/ 	.word	0xffffffff


	//   ....[175]....
        /*0348*/ 	.word	0xffffffff


	//   ....[176]....
        /*034c*/ 	.word	0xffffffff


	//   ....[177]....
        /*0350*/ 	.word	0xffffffff


	//   ....[178]....
        /*0354*/ 	.word	0xffffffff


	//   ....[179]....
        /*0358*/ 	.word	0xffffffff


	//   ....[180]....
        /*035c*/ 	.word	0xffffffff


	//   ....[181]....
        /*0360*/ 	.word	0xffffffff


	//   ....[182]....
        /*0364*/ 	.word	0xffffffff


	//   ....[183]....
        /*0368*/ 	.word	0xffffffff


	//   ....[184]....
        /*036c*/ 	.word	0xffffffff


	//   ....[185]....
        /*0370*/ 	.word	0xffffffff


	//   ....[186]....
        /*0374*/ 	.word	0xffffffff


	//   ....[187]....
        /*0378*/ 	.word	0xffffffff


	//   ....[188]....
        /*037c*/ 	.word	0xffffffff


	//----- nvinfo : EIATTR_COOP_GROUP_INSTR_OFFSETS
	.align		4
.L_634:
        /*0380*/ 	.byte	0x04, 0x28
        /*0382*/ 	.short	(.L_636 - .L_635)


	//   ....[0]....
.L_635:
        /*0384*/ 	.word	0x00000050


	//   ....[1]....
        /*0388*/ 	.word	0x000001e0


	//   ....[2]....
        /*038c*/ 	.word	0x00000210


	//   ....[3]....
        /*0390*/ 	.word	0x00000240


	//   ....[4]....
        /*0394*/ 	.word	0x00000270


	//   ....[5]....
        /*0398*/ 	.word	0x000002a0


	//   ....[6]....
        /*039c*/ 	.word	0x000002d0


	//   ....[7]....
        /*03a0*/ 	.word	0x00000440


	//   ....[8]....
        /*03a4*/ 	.word	0x00000480


	//   ....[9]....
        /*03a8*/ 	.word	0x000004b0


	//   ....[10]....
        /*03ac*/ 	.word	0x000004e0


	//   ....[11]....
        /*03b0*/ 	.word	0x00000510


	//   ....[12]....
        /*03b4*/ 	.word	0x00000540


	//   ....[13]....
        /*03b8*/ 	.word	0x000005d0


	//   ....[14]....
        /*03bc*/ 	.word	0x00000600


	//   ....[15]....
        /*03c0*/ 	.word	0x00000620


	//   ....[16]....
        /*03c4*/ 	.word	0x00000680


	//   ....[17]....
        /*03c8*/ 	.word	0x00002190


	//   ....[18]....
        /*03cc*/ 	.word	0x000021b0


	//   ....[19]....
        /*03d0*/ 	.word	0x00002320


	//   ....[20]....
        /*03d4*/ 	.word	0x00002330


	//   ....[21]....
        /*03d8*/ 	.word	0x00002490


	//   ....[22]....
        /*03dc*/ 	.word	0x000024b0


	//   ....[23]....
        /*03e0*/ 	.word	0x00002610


	//   ....[24]....
        /*03e4*/ 	.word	0x00002620


	//   ....[25]....
        /*03e8*/ 	.word	0x00002ab0


	//   ....[26]....
        /*03ec*/ 	.word	0x00002ad0


	//   ....[27]....
        /*03f0*/ 	.word	0x00002b00


	//   ....[28]....
        /*03f4*/ 	.word	0x00002b20


	//   ....[29]....
        /*03f8*/ 	.word	0x00002c10


	//   ....[30]....
        /*03fc*/ 	.word	0x00002c20


	//   ....[31]....
        /*0400*/ 	.word	0x00002c30


	//   ....[32]....
        /*0404*/ 	.word	0x00002d40


	//   ....[33]....
        /*0408*/ 	.word	0x000030e0


	//   ....[34]....
        /*040c*/ 	.word	0x00003100


	//   ....[35]....
        /*0410*/ 	.word	0x000031b0


	//   ....[36]....
        /*0414*/ 	.word	0x000031f0


	//   ....[37]....
        /*0418*/ 	.word	0x00003630


	//   ....[38]....
        /*041c*/ 	.word	0x00003650


	//   ....[39]....
        /*0420*/ 	.word	0x000036d0


	//   ....[40]....
        /*0424*/ 	.word	0x00003730


	//   ....[41]....
        /*0428*/ 	.word	0x00004b60


	//   ....[42]....
        /*042c*/ 	.word	0x00004ba0


	//   ....[43]....
        /*0430*/ 	.word	0x00004bc0


	//   ....[44]....
        /*0434*/ 	.word	0x00004c00


	//   ....[45]....
        /*0438*/ 	.word	0x00005f50


	//   ....[46]....
        /*043c*/ 	.word	0x00005f70


	//   ....[47]....
        /*0440*/ 	.word	0x00005ff0


	//   ....[48]....
        /*0444*/ 	.word	0x00006050


	//   ....[49]....
        /*0448*/ 	.word	0x00006500


	//   ....[50]....
        /*044c*/ 	.word	0x00006520


	//   ....[51]....
        /*0450*/ 	.word	0x00006600


	//   ....[52]....
        /*0454*/ 	.word	0x00006630


	//   ....[53]....
        /*0458*/ 	.word	0x00007790


	//   ....[54]....
        /*045c*/ 	.word	0x000077c0


	//   ....[55]....
        /*0460*/ 	.word	0x00007a90


	//   ....[56]....
        /*0464*/ 	.word	0x00007bd0


	//   ....[57]....
        /*0468*/ 	.word	0x000091a0


	//   ....[58]....
        /*046c*/ 	.word	0x000091c0


	//   ....[59]....
        /*0470*/ 	.word	0x000092a0


	//   ....[60]....
        /*0474*/ 	.word	0x000092c0


	//   ....[61]....
        /*0478*/ 	.word	0x000094f0


	//   ....[62]....
        /*047c*/ 	.word	0x00009520


	//   ....[63]....
        /*0480*/ 	.word	0x00009530


	//   ....[64]....
        /*0484*/ 	.word	0x00009560


	//   ....[65]....
        /*0488*/ 	.word	0x0000a8e0


	//   ....[66]....
        /*048c*/ 	.word	0x0000a8f0


	//   ....[67]....
        /*0490*/ 	.word	0x0000a910


	//   ....[68]....
        /*0494*/ 	.word	0x0000a930


	//   ....[69]....
        /*0498*/ 	.word	0x0000ac80


	//   ....[70]....
        /*049c*/ 	.word	0x0000aca0


	//   ....[71]....
        /*04a0*/ 	.word	0x0000ae00


	//   ....[72]....
        /*04a4*/ 	.word	0x0000ae10


	//   ....[73]....
        /*04a8*/ 	.word	0x0000af70


	//   ....[74]....
        /*04ac*/ 	.word	0x0000af90


	//   ....[75]....
        /*04b0*/ 	.word	0x0000b0f0


	//   ....[76]....
        /*04b4*/ 	.word	0x0000b100


	//   ....[77]....
        /*04b8*/ 	.word	0x0000b440


	//   ....[78]....
        /*04bc*/ 	.word	0x0000b460


	//   ....[79]....
        /*04c0*/ 	.word	0x0000bc30


	//   ....[80]....
        /*04c4*/ 	.word	0x0000bc40


	//   ....[81]....
        /*04c8*/ 	.word	0x0000cb80


	//   ....[82]....
        /*04cc*/ 	.word	0x0000cba0


	//   ....[83]....
        /*04d0*/ 	.word	0x0000cd10


	//   ....[84]....
        /*04d4*/ 	.word	0x0000cd20


	//   ....[85]....
        /*04d8*/ 	.word	0x0000ce80


	//   ....[86]....
        /*04dc*/ 	.word	0x0000cea0


	//   ....[87]....
        /*04e0*/ 	.word	0x0000d000


	//   ....[88]....
        /*04e4*/ 	.word	0x0000d010


	//   ....[89]....
        /*04e8*/ 	.word	0x0000d200


	//   ....[90]....
        /*04ec*/ 	.word	0x0000d220


	//   ....[91]....
        /*04f0*/ 	.word	0x0000d340


	//   ....[92]....
        /*04f4*/ 	.word	0x0000d380


	//   ....[93]....
        /*04f8*/ 	.word	0x0000d3b0


	//   ....[94]....
        /*04fc*/ 	.word	0x0000d3e0


	//   ....[95]....
        /*0500*/ 	.word	0x0000d410


	//   ....[96]....
        /*0504*/ 	.word	0x0000d440


	//   ....[97]....
        /*0508*/ 	.word	0x0000d590


	//   ....[98]....
        /*050c*/ 	.word	0x0000d5d0


	//   ....[99]....
        /*0510*/ 	.word	0x0000d600


	//   ....[100]....
        /*0514*/ 	.word	0x0000d630


	//   ....[101]....
        /*0518*/ 	.word	0x0000d660


	//   ....[102]....
        /*051c*/ 	.word	0x0000d690


	//   ....[103]....
        /*0520*/ 	.word	0x0000d720


	//   ....[104]....
        /*0524*/ 	.word	0x0000d750


	//   ....[105]....
        /*0528*/ 	.word	0x0000d760


	//   ....[106]....
        /*052c*/ 	.word	0x0000d7c0


	//   ....[107]....
        /*0530*/ 	.word	0x0000dcf0


	//   ....[108]....
        /*0534*/ 	.word	0x0000dd50


	//   ....[109]....
        /*0538*/ 	.word	0x0000dda0


	//   ....[110]....
        /*053c*/ 	.word	0x0000ddf0


	//   ....[111]....
        /*0540*/ 	.word	0x0000de40


	//   ....[112]....
        /*0544*/ 	.word	0x0000deb0


	//   ....[113]....
        /*0548*/ 	.word	0x0000df00


	//   ....[114]....
        /*054c*/ 	.word	0x0000df60


	//   ....[115]....
        /*0550*/ 	.word	0x0000dfd0


	//   ....[116]....
        /*0554*/ 	.word	0x0000e030


	//   ....[117]....
        /*0558*/ 	.word	0x0000e0a0


	//   ....[118]....
        /*055c*/ 	.word	0x0000e110


	//   ....[119]....
        /*0560*/ 	.word	0x0000e180


	//   ....[120]....
        /*0564*/ 	.word	0x0000e1e0


	//   ....[121]....
        /*0568*/ 	.word	0x0000e250


	//   ....[122]....
        /*056c*/ 	.word	0x0000e2c0


	//   ....[123]....
        /*0570*/ 	.word	0x0000e330


	//   ....[124]....
        /*0574*/ 	.word	0x0000e390


	//   ....[125]....
        /*0578*/ 	.word	0x0000e400


	//   ....[126]....
        /*057c*/ 	.word	0x0000e470


	//   ....[127]....
        /*0580*/ 	.word	0x0000e5b0


	//   ....[128]....
        /*0584*/ 	.word	0x0000e610


	//   ....[129]....
        /*0588*/ 	.word	0x0000e680


	//   ....[130]....
        /*058c*/ 	.word	0x0000e6f0


	//   ....[131]....
        /*0590*/ 	.word	0x0000e830


	//   ....[132]....
        /*0594*/ 	.word	0x0000e890


	//   ....[133]....
        /*0598*/ 	.word	0x0000e8f0


	//   ....[134]....
        /*059c*/ 	.word	0x0000e960


	//   ....[135]....
        /*05a0*/ 	.word	0x0000e9d0


	//   ....[136]....
        /*05a4*/ 	.word	0x0000eb10


	//   ....[137]....
        /*05a8*/ 	.word	0x0000eb70


	//   ....[138]....
        /*05ac*/ 	.word	0x0000ebe0


	//   ....[139]....
        /*05b0*/ 	.word	0x0000ec50


	//   ....[140]....
        /*05b4*/ 	.word	0x0000eda0


	//   ....[141]....
        /*05b8*/ 	.word	0x0000ee00


	//   ....[142]....
        /*05bc*/ 	.word	0x0000ee50


	//   ....[143]....
        /*05c0*/ 	.word	0x0000eec0


	//   ....[144]....
        /*05c4*/ 	.word	0x0000ef30


	//   ....[145]....
        /*05c8*/ 	.word	0x0000f080


	//   ....[146]....
        /*05cc*/ 	.word	0x0000f0e0


	//   ....[147]....
        /*05d0*/ 	.word	0x0000f140


	//   ....[148]....
        /*05d4*/ 	.word	0x0000f1a0


	//   ....[149]....
        /*05d8*/ 	.word	0x0000f1f0


	//   ....[150]....
        /*05dc*/ 	.word	0x0000f230


	//   ....[151]....
        /*05e0*/ 	.word	0x0000f2a0


	//   ....[152]....
        /*05e4*/ 	.word	0x0000f310


	//   ....[153]....
        /*05e8*/ 	.word	0x0000f380


	//   ....[154]....
        /*05ec*/ 	.word	0x0000f3e0


	//   ....[155]....
        /*05f0*/ 	.word	0x0000f450


	//   ....[156]....
        /*05f4*/ 	.word	0x0000f4c0


	//   ....[157]....
        /*05f8*/ 	.word	0x0000f530


	//   ....[158]....
        /*05fc*/ 	.word	0x0000f590


	//   ....[159]....
        /*0600*/ 	.word	0x0000f600


	//   ....[160]....
        /*0604*/ 	.word	0x0000f670


	//   ....[161]....
        /*0608*/ 	.word	0x0000f6e0


	//   ....[162]....
        /*060c*/ 	.word	0x0000f740


	//   ....[163]....
        /*0610*/ 	.word	0x0000f7b0


	//   ....[164]....
        /*0614*/ 	.word	0x0000f820


	//   ....[165]....
        /*0618*/ 	.word	0x0000f890


	//   ....[166]....
        /*061c*/ 	.word	0x0000f8f0


	//   ....[167]....
        /*0620*/ 	.word	0x0000f960


	//   ....[168]....
        /*0624*/ 	.word	0x0000f9d0


	//   ....[169]....
        /*0628*/ 	.word	0x0000fa40


	//   ....[170]....
        /*062c*/ 	.word	0x0000faa0


	//   ....[171]....
        /*0630*/ 	.word	0x0000fb10


	//   ....[172]....
        /*0634*/ 	.word	0x0000fb80


	//   ....[173]....
        /*0638*/ 	.word	0x0000fbd0


	//   ....[174]....
        /*063c*/ 	.word	0x0000fc10


	//   ....[175]....
        /*0640*/ 	.word	0x0000fc60


	//   ....[176]....
        /*0644*/ 	.word	0x0000fcb0


	//   ....[177]....
        /*0648*/ 	.word	0x0000fd00


	//   ....[178]....
        /*064c*/ 	.word	0x0000fd70


	//   ....[179]....
        /*0650*/ 	.word	0x0000fdc0


	//   ....[180]....
        /*0654*/ 	.word	0x0000fe10


	//   ....[181]....
        /*0658*/ 	.word	0x0000fe60


	//   ....[182]....
        /*065c*/ 	.word	0x0000feb0


	//   ....[183]....
        /*0660*/ 	.word	0x0000ff00


	//   ....[184]....
        /*0664*/ 	.word	0x0000ff70


	//   ....[185]....
        /*0668*/ 	.word	0x0000ffc0


	//   ....[186]....
        /*066c*/ 	.word	0x00010020


	//   ....[187]....
        /*0670*/ 	.word	0x00010080


	//   ....[188]....
        /*0674*/ 	.word	0x000100f0


	//----- nvinfo : EIATTR_EXIT_INSTR_OFFSETS
	.align		4
.L_636:
        /*0678*/ 	.byte	0x04, 0x1c
        /*067a*/ 	.short	(.L_638 - .L_637)


	//   ....[0]....
.L_637:
        /*067c*/ 	.word	0x00000b40


	//   ....[1]....
        /*0680*/ 	.word	0x0000dcb0


	//----- nvinfo : EIATTR_MAX_THREADS
	.align		4
.L_638:
        /*0684*/ 	.byte	0x04, 0x05
        /*0686*/ 	.short	(.L_640 - .L_639)
.L_639:
        /*0688*/ 	.word	0x00000100
        /*068c*/ 	.word	0x00000001
        /*0690*/ 	.word	0x00000001


	//----- nvinfo : EIATTR_CRS_STACK_SIZE
	.align		4
.L_640:
        /*0694*/ 	.byte	0x04, 0x1e
        /*0696*/ 	.short	(.L_642 - .L_641)
.L_641:
        /*0698*/ 	.word	0x00000000
.L_642:


//--------------------- .nv.info._ZN7cutlass13device_kernelIN5flash19enable_sm80_to_sm89INS1_16FlashAttnFwdSm80INS1_25CollectiveMainloopFwdSm80ILi8ELi2ELb0EN4cute5tupleIJNS5_1CILi128EEENS7_ILi64EEENS7_ILi192EEEEEELi192ENS_6half_tEfNS_4arch4Sm80ELb0ELb0ELb1ELb1ELb1ELb1ELb1ELb1EEENS1_21CollectiveEpilogueFwdINS6_IJS8_SA_S9_EEENS6_IJNS7_ILi1EEESI_SI_EEESC_SE_Li256ELb1ELb1ELb1ELb0EEENS1_36VarlenDynamicPersistentTileSchedulerILi128ELi64ELi256ELi256ELb1ELb1ELb0ELb0ELb1ELb1EEEEEEEEEvNT_6ParamsE --------------------------
	.section	.nv.info._ZN7cutlass13device_kernelIN5flash19enable_sm80_to_sm89INS1_16FlashAttnFwdSm80INS1_25CollectiveMainloopFwdSm80ILi8ELi2ELb0EN4cute5tupleIJNS5_1CILi128EEENS7_ILi64EEENS7_ILi192EEEEEELi192ENS_6half_tEfNS_4arch4Sm80ELb0ELb0ELb1ELb1ELb1ELb1ELb1ELb1EEENS1_21CollectiveEpilogueFwdINS6_IJS8_SA_S9_EEENS6_IJNS7_ILi1EEESI_SI_EEESC_SE_Li256ELb1ELb1ELb1ELb0EEENS1_36VarlenDynamicPersistentTileSchedulerILi128ELi64ELi256ELi256ELb1ELb1ELb0ELb0ELb1ELb1EEEEEEEEEvNT_6ParamsE,"",@"SHT_CUDA_INFO"
	.sectionflags	@""
	.align	4


	//----- nvinfo : EIATTR_CUDA_API_VERSION
	.align		4
        /*0000*/ 	.byte	0x04, 0x37
        /*0002*/ 	.short	(.L_644 - .L_643)
.L_643:
        /*0004*/ 	.word	0x00000082


	//----- nvinfo : EIATTR_SW2861232_WAR
	.align		4
.L_644:
        /*0008*/ 	.byte	0x01, 0x35
	.zero		2


	//----- nvinfo : EIATTR_PARAM_CBANK
	.align		4
        /*000c*/ 	.byte	0x04, 0x0a
        /*000e*/ 	.short	(.L_646 - .L_645)
	.align		4
.L_645:
        /*0010*/ 	.word	index@(.nv.constant0._ZN7cutlass13device_kernelIN5flash19enable_sm80_to_sm89INS1_16FlashAttnFwdSm80INS1_25CollectiveMainloopFwdSm80ILi8ELi2ELb0EN4cute5tupleIJNS5_1CILi128EEENS7_ILi64EEENS7_ILi192EEEEEELi192ENS_6half_tEfNS_4arch4Sm80ELb0ELb0ELb1ELb1ELb1ELb1ELb1ELb1EEENS1_21CollectiveEpilogueFwdINS6_IJS8_SA_S9_EEENS6_IJNS7_ILi1EEESI_SI_EEESC_SE_Li256ELb1ELb1ELb1ELb0EEENS1_36VarlenDynamicPersistentTileSchedulerILi128ELi64ELi256ELi256ELb1ELb1ELb0ELb0ELb1ELb1EEEEEEEEEvNT_6ParamsE)
        /*0014*/ 	.short	0x0160
        /*0016*/ 	.short	0x0438


	//----- nvinfo : EIATTR_CBANK_PARAM_SIZE
	.align		4
.L_646:
        /*0018*/ 	.byte	0x03, 0x19
        /*001a*/ 	.short	0x0438


	//----- nvinfo : EIATTR_KPARAM_INFO
	.align		4
        /*001c*/ 	.byte	0x04, 0x17
        /*001e*/ 	.short	(.L_648 - .L_647)
.L_647:
        /*0020*/ 	.word	0x00000000
        /*0024*/ 	.short	0x0000
        /*0026*/ 	.short	0x0000
        /*0028*/ 	.byte	0x00, 0xf0, 0xe1, 0x10


	//----- nvinfo : EIATTR_MAXREG_COUNT
	.align		4
.L_648:
        /*002c*/ 	.byte	0x03, 0x1b
        /*002e*/ 	.short	0x00ff


	//----- nvinfo : EIATTR_NUM_BARRIERS
	.align		4
        /*0030*/ 	.byte	0x02, 0x4c
        /*0032*/ 	.byte	0x06
	.zero		1


	//----- nvinfo : EIATTR_ANNOTATIONS
	.align		4
        /*0034*/ 	.byte	0x04, 0x55
        /*0036*/ 	.short	(.L_650 - .L_649)


	//   ....[0]....
.L_649:
        /* <DEDUP_REMOVED lines=21> */


	//----- nvinfo : EIATTR_MERCURY_ISA_VERSION
	.align		4
.L_650:
        /*0178*/ 	.byte	0x03, 0x5f
        /*017a*/ 	.short	0x0000


	//----- nvinfo : EIATTR_INT_WARP_WIDE_INSTR_OFFSETS
	.align		4
        /*017c*/ 	.byte	0x04, 0x31
        /*017e*/ 	.short	(.L_652 - .L_651)


	//   ....[0]....
.L_651:
        /*0180*/ 	.word	0x00015520


	//   ....[1]....
        /*0184*/ 	.word	0x000155a0


	//----- nvinfo : EIATTR_COOP_GROUP_MASK_REGIDS
	.align		4
.L_652:
        /*0188*/ 	.byte	0x04, 0x29
        /*018a*/ 	.short	(.L_654 - .L_653)


	//   ....[0]....
.L_653:
        /*018c*/ 	.word	0xffffffff


	//   ....[1]....
        /*0190*/ 	.word	0xffffffff


	//   ....[2]....
        /*0194*/ 	.word	0xffffffff


	//   ....[3]....
        /*0198*/ 	.word	0xffffffff


	//   ....[4]....
        /*019c*/ 	.word	0xffffffff


	//   ....[5]....
        /*01a0*/ 	.word	0xffffffff


	//   ....[6]....
        /*01a4*/ 	.word	0xffffffff


	//   ....[7]....
        /*01a8*/ 	.word	0xffffffff


	//   ....[8]....
        /*01ac*/ 	.word	0xffffffff


	//   ....[9]....
        /*01b0*/ 	.word	0xffffffff


	//   ....[10]....
        /*01b4*/ 	.word	0xffffffff


	//   ....[11]....
        /*01b8*/ 	.word	0xffffffff


	//   ....[12]....
        /*01bc*/ 	.word	0xffffffff


	//   ....[13]....
        /*01c0*/ 	.word	0xffffffff


	//   ....[14]....
        /*01c4*/ 	.word	0xffffffff


	//   ....[15]....
        /*01c8*/ 	.word	0xffffffff


	//   ....[16]....
        /*01cc*/ 	.word	0xffffffff


	//   ....[17]....
        /*01d0*/ 	.word	0xffffffff


	//   ....[18]....
        /*01d4*/ 	.word	0xffffffff


	//   ....[19]....
        /*01d8*/ 	.word	0xffffffff


	//   ....[20]....
        /*01dc*/ 	.word	0xffffffff


	//   ....[21]....
        /*01e0*/ 	.word	0xffffffff


	//   ....[22]....
        /*01e4*/ 	.word	0xffffffff


	//   ....[23]....
        /*01e8*/ 	.word	0xffffffff


	//   ....[24]....
        /*01ec*/ 	.word	0xffffffff


	//   ....[25]....
        /*01f0*/ 	.word	0xffffffff


	//   ....[26]....
        /*01f4*/ 	.word	0xffffffff


	//   ....[27]....
        /*01f8*/ 	.word	0xffffffff


	//   ....[28]....
        /*01fc*/ 	.word	0xffffffff


	//   ....[29]....
        /*0200*/ 	.word	0xffffffff


	//   ....[30]....
        /*0204*/ 	.word	0xffffffff


	//   ....[31]....
        /*0208*/ 	.word	0xffffffff


	//   ....[32]....
        /*020c*/ 	.word	0xffffffff


	//   ....[33]....
        /*0210*/ 	.word	0xffffffff


	//   ....[34]....
        /*0214*/ 	.word	0xffffffff


	//   ....[35]....
        /*0218*/ 	.word	0xffffffff


	//   ....[36]....
        /*021c*/ 	.word	0xffffffff


	//   ....[37]....
        /*0220*/ 	.word	0xffffffff


	//   ....[38]....
        /*0224*/ 	.word	0xffffffff


	//   ....[39]....
        /*0228*/ 	.word	0xffffffff


	//   ....[40]....
        /*022c*/ 	.word	0xffffffff


	//   ....[41]....
        /*0230*/ 	.word	0xffffffff


	//   ....[42]....
        /*0234*/ 	.word	0xffffffff


	//   ....[43]....
        /*0238*/ 	.word	0xffffffff


	//   ....[44]....
        /*023c*/ 	.word	0xffffffff


	//   ....[45]....
        /*0240*/ 	.word	0xffffffff


	//   ....[46]....
        /*0244*/ 	.word	0xffffffff


	//   ....[47]....
        /*0248*/ 	.word	0xffffffff


	//   ....[48]....
        /*024c*/ 	.word	0xffffffff


	//   ....[49]....
        /*0250*/ 	.word	0xffffffff


	//   ....[50]....
        /*0254*/ 	.word	0xffffffff


	//   ....[51]....
        /*0258*/ 	.word	0xffffffff


	//   ....[52]....
        /*025c*/ 	.word	0xffffffff


	//   ....[53]....
        /*0260*/ 	.word	0xffffffff


	//   ....[54]....
        /*0264*/ 	.word	0xffffffff


	//   ....[55]....
        /*0268*/ 	.word	0xffffffff


	//   ....[56]....
        /*026c*/ 	.word	0xffffffff


	//   ....[57]....
        /*0270*/ 	.word	0xffffffff


	//   ....[58]....
        /*0274*/ 	.word	0xffffffff


	//   ....[59]....
        /*0278*/ 	.word	0xffffffff


	//   ....[60]....
        /*027c*/ 	.word	0xffffffff


	//   ....[61]....
        /*0280*/ 	.word	0xffffffff


	//   ....[62]....
        /*0284*/ 	.word	0xffffffff


	//   ....[63]....
        /*0288*/ 	.word	0xffffffff


	//   ....[64]....
        /*028c*/ 	.word	0xffffffff


	//   ....[65]....
        /*0290*/ 	.word	0xffffffff


	//   ....[66]....
        /*0294*/ 	.word	0xffffffff


	//   ....[67]....
        /*0298*/ 	.word	0xffffffff


	//   ....[68]....
        /*029c*/ 	.word	0xffffffff


	//   ....[69]....
        /*02a0*/ 	.word	0xffffffff


	//   ....[70]....
        /*02a4*/ 	.word	0xffffffff


	//   ....[71]....
        /*02a8*/ 	.word	0xffffffff


	//   ....[72]....
        /*02ac*/ 	.word	0xffffffff


	//   ....[73]....
        /*02b0*/ 	.word	0xffffffff


	//   ....[74]....
        /*02b4*/ 	.word	0xffffffff


	//   ....[75]....
        /*02b8*/ 	.word	0xffffffff


	//   ....[76]....
        /*02bc*/ 	.word	0xffffffff


	//   ....[77]....
        /*02c0*/ 	.word	0xffffffff


	//   ....[78]....
        /*02c4*/ 	.word	0xffffffff


	//   ....[79]....
        /*02c8*/ 	.word	0xffffffff


	//   ....[80]....
        /*02cc*/ 	.word	0xffffffff


	//   ....[81]....
        /*02d0*/ 	.word	0xffffffff


	//   ....[82]....
        /*02d4*/ 	.word	0xffffffff


	//   ....[83]....
        /*02d8*/ 	.word	0xffffffff


	//   ....[84]....
        /*02dc*/ 	.word	0xffffffff


	//   ....[85]....
        /*02e0*/ 	.word	0xffffffff


	//   ....[86]....
        /*02e4*/ 	.word	0xffffffff


	//   ....[87]....
        /*02e8*/ 	.word	0xffffffff


	//   ....[88]....
        /*02ec*/ 	.word	0xffffffff


	//   ....[89]....
        /*02f0*/ 	.word	0xffffffff


	//   ....[90]....
        /*02f4*/ 	.word	0xffffffff


	//   ....[91]....
        /*02f8*/ 	.word	0xffffffff


	//   ....[92]....
        /*02fc*/ 	.word	0xffffffff


	//   ....[93]....
        /*0300*/ 	.word	0xffffffff


	//   ....[94]....
        /*0304*/ 	.word	0xffffffff


	//   ....[95]....
        /*0308*/ 	.word	0xffffffff


	//   ....[96]....
        /*030c*/ 	.word	0xffffffff


	//   ....[97]....
        /*0310*/ 	.word	0xffffffff


	//   ....[98]....
        /*0314*/ 	.word	0xffffffff


	//   ....[99]....
        /*0318*/ 	.word	0xffffffff


	//   ....[100]....
        /*031c*/ 	.word	0xffffffff


	//   ....[101]....
        /*0320*/ 	.word	0xffffffff


	//   ....[102]....
        /*0324*/ 	.word	0xffffffff


	//   ....[103]....
        /*0328*/ 	.word	0xffffffff


	//   ....[104]....
        /*032c*/ 	.word	0xffffffff


	//   ....[105]....
        /*0330*/ 	.word	0xffffffff


	//   ....[106]....
        /*0334*/ 	.word	0xffffffff


	//   ....[107]....
        /*0338*/ 	.word	0xffffffff


	//   ....[108]....
        /*033c*/ 	.word	0xffffffff


	//   ....[109]....
        /*0340*/ 	.word	0xffffffff


	//   ....[110]....
        /*0344*/ 	.word	0xffffffff


	//   ....[111]....
        /*0348*/ 	.word	0xffffffff


	//   ....[112]....
        /*034c*/ 	.word	0xffffffff


	//   ....[113]....
        /*0350*/ 	.word	0xffffffff


	//   ....[114]....
        /*0354*/ 	.word	0xffffffff


	//   ....[115]....
        /*0358*/ 	.word	0xffffffff


	//   ....[116]....
        /*035c*/ 	.word	0xffffffff


	//   ....[117]....
        /*0360*/ 	.word	0xffffffff


	//   ....[118]....
        /*0364*/ 	.word	0xffffffff


	//   ....[119]....
        /*0368*/ 	.word	0xffffffff


	//   ....[120]....
        /*036c*/ 	.word	0xffffffff


	//   ....[121]....
        /*0370*/ 	.word	0xffffffff


	//   ....[122]....
        /*0374*/ 	.word	0xffffffff


	//   ....[123]....
        /*0378*/ 	.word	0xffffffff


	//   ....[124]....
        /*037c*/ 	.word	0xffffffff


	//   ....[125]....
        /*0380*/ 	.word	0xffffffff


	//   ....[126]....
        /*0384*/ 	.word	0xffffffff


	//   ....[127]....
        /*0388*/ 	.word	0xffffffff


	//   ....[128]....
        /*038c*/ 	.word	0xffffffff


	//   ....[129]....
        /*0390*/ 	.word	0xffffffff


	//   ....[130]....
        /*0394*/ 	.word	0xffffffff


	//   ....[131]....
        /*0398*/ 	.word	0xffffffff


	//   ....[132]....
        /*039c*/ 	.word	0xffffffff


	//   ....[133]....
        /*03a0*/ 	.word	0xffffffff


	//   ....[134]....
        /*03a4*/ 	.word	0xffffffff


	//   ....[135]....
        /*03a8*/ 	.word	0xffffffff


	//   ....[136]....
        /*03ac*/ 	.word	0xffffffff


	//   ....[137]....
        /*03b0*/ 	.word	0xffffffff


	//   ....[138]....
        /*03b4*/ 	.word	0xffffffff


	//   ....[139]....
        /*03b8*/ 	.word	0xffffffff


	//   ....[140]....
        /*03bc*/ 	.word	0xffffffff


	//   ....[141]....
        /*03c0*/ 	.word	0xffffffff


	//   ....[142]....
        /*03c4*/ 	.word	0xffffffff


	//   ....[143]....
        /*03c8*/ 	.word	0xffffffff


	//   ....[144]....
        /*03cc*/ 	.word	0xffffffff


	//   ....[145]....
        /*03d0*/ 	.word	0xffffffff


	//   ....[146]....
        /*03d4*/ 	.word	0xffffffff


	//   ....[147]....
        /*03d8*/ 	.word	0xffffffff


	//   ....[148]....
        /*03dc*/ 	.word	0xffffffff


	//   ....[149]....
        /*03e0*/ 	.word	0xffffffff


	//   ....[150]....
        /*03e4*/ 	.word	0xffffffff


	//   ....[151]....
        /*03e8*/ 	.word	0xffffffff


	//   ....[152]....
        /*03ec*/ 	.word	0xffffffff


	//   ....[153]....
        /*03f0*/ 	.word	0xffffffff


	//   ....[154]....
        /*03f4*/ 	.word	0xffffffff


	//   ....[155]....
        /*03f8*/ 	.word	0xffffffff


	//   ....[156]....
        /*03fc*/ 	.word	0xffffffff


	//   ....[157]....
        /*0400*/ 	.word	0xffffffff


	//   ....[158]....
        /*0404*/ 	.word	0xffffffff


	//   ....[159]....
        /*0408*/ 	.word	0xffffffff


	//   ....[160]....
        /*040c*/ 	.word	0xffffffff


	//   ....[161]....
        /*0410*/ 	.word	0xffffffff


	//   ....[162]....
        /*0414*/ 	.word	0xffffffff


	//   ....[163]....
        /*0418*/ 	.word	0xffffffff


	//   ....[164]....
        /*041c*/ 	.word	0xffffffff


	//   ....[165]....
        /*0420*/ 	.word	0xffffffff


	//   ....[166]....
        /*0424*/ 	.word	0xffffffff


	//   ....[167]....
        /*0428*/ 	.word	0xffffffff


	//   ....[168]....
        /*042c*/ 	.word	0xffffffff


	//   ....[169]....
        /*0430*/ 	.word	0xffffffff


	//   ....[170]....
        /*0434*/ 	.word	0xffffffff


	//   ....[171]....
        /*0438*/ 	.word	0xffffffff


	//   ....[172]....
        /*043c*/ 	.word	0xffffffff


	//   ....[173]....
        /*0440*/ 	.word	0xffffffff


	//   ....[174]....
        /*0444*/ 	.word	0xffffffff


	//   ....[175]....
        /*0448*/ 	.word	0xffffffff


	//   ....[176]....
        /*044c*/ 	.word	0xffffffff


	//   ....[177]....
        /*0450*/ 	.word	0xffffffff


	//   ....[178]....
        /*0454*/ 	.word	0xffffffff


	//   ....[179]....
        /*0458*/ 	.word	0xffffffff


	//   ....[180]....
        /*045c*/ 	.word	0xffffffff


	//   ....[181]....
        /*0460*/ 	.word	0xffffffff


	//   ....[182]....
        /*0464*/ 	.word	0xffffffff


	//   ....[183]....
        /*0468*/ 	.word	0xffffffff


	//   ....[184]....
        /*046c*/ 	.word	0xffffffff


	//   ....[185]....
        /*0470*/ 	.word	0xffffffff


	//   ....[186]....
        /*0474*/ 	.word	0xffffffff


	//   ....[187]....
        /*0478*/ 	.word	0xffffffff


	//   ....[188]....
        /*047c*/ 	.word	0xffffffff


	//   ....[189]....
        /*0480*/ 	.word	0xffffffff


	//   ....[190]....
        /*0484*/ 	.word	0xffffffff


	//   ....[191]....
        /*0488*/ 	.word	0xffffffff


	//   ....[192]....
        /*048c*/ 	.word	0xffffffff


	//   ....[193]....
        /*0490*/ 	.word	0xffffffff


	//   ....[194]....
        /*0494*/ 	.word	0xffffffff


	//   ....[195]....
        /*0498*/ 	.word	0xffffffff


	//   ....[196]....
        /*049c*/ 	.word	0xffffffff


	//   ....[197]....
        /*04a0*/ 	.word	0xffffffff


	//   ....[198]....
        /*04a4*/ 	.word	0xffffffff


	//   ....[199]....
        /*04a8*/ 	.word	0xffffffff


	//   ....[200]....
        /*04ac*/ 	.word	0xffffffff


	//   ....[201]....
        /*04b0*/ 	.word	0xffffffff


	//   ....[202]....
        /*04b4*/ 	.word	0xffffffff


	//   ....[203]....
        /*04b8*/ 	.word	0xffffffff


	//   ....[204]....
        /*04bc*/ 	.word	0xffffffff


	//   ....[205]....
        /*04c0*/ 	.word	0xffffffff


	//   ....[206]....
        /*04c4*/ 	.word	0xffffffff


	//   ....[207]....
        /*04c8*/ 	.word	0xffffffff


	//   ....[208]....
        /*04cc*/ 	.word	0xffffffff


	//   ....[209]....
        /*04d0*/ 	.word	0xffffffff


	//   ....[210]....
        /*04d4*/ 	.word	0xffffffff


	//   ....[211]....
        /*04d8*/ 	.word	0xffffffff


	//----- nvinfo : EIATTR_COOP_GROUP_INSTR_OFFSETS
	.align		4
.L_654:
        /*04dc*/ 	.byte	0x04, 0x28
        /*04de*/ 	.short	(.L_656 - .L_655)


	//   ....[0]....
.L_655:
        /*04e0*/ 	.word	0x00000050


	//   ....[1]....
        /*04e4*/ 	.word	0x000001e0


	//   ....[2]....
        /*04e8*/ 	.word	0x00000210


	//   ....[3]....
        /*04ec*/ 	.word	0x00000240


	//   ....[4]....
        /*04f0*/ 	.word	0x00000270


	//   ....[5]....
        /*04f4*/ 	.word	0x000002a0


	//   ....[6]....
        /*04f8*/ 	.word	0x000002d0


	//   ....[7]....
        /*04fc*/ 	.word	0x00000440


	//   ....[8]....
        /*0500*/ 	.word	0x00000480


	//   ....[9]....
        /*0504*/ 	.word	0x000004b0


	//   ....[10]....
        /*0508*/ 	.word	0x000004e0


	//   ....[11]....
        /*050c*/ 	.word	0x00000510


	//   ....[12]....
        /*0510*/ 	.word	0x00000540


	//   ....[13]....
        /*0514*/ 	.word	0x000005d0


	//   ....[14]....
        /*0518*/ 	.word	0x00000600


	//   ....[15]....
        /*051c*/ 	.word	0x00000620


	//   ....[16]....
        /*0520*/ 	.word	0x00000680


	//   ....[17]....
        /*0524*/ 	.word	0x000037b0


	//   ....[18]....
        /*0528*/ 	.word	0x000037c0


	//   ....[19]....
        /*052c*/ 	.word	0x00005380


	//   ....[20]....
        /*0530*/ 	.word	0x00005390


	//   ....[21]....
        /*0534*/ 	.word	0x00006e80


	//   ....[22]....
        /*0538*/ 	.word	0x00006e90


	//   ....[23]....
        /*053c*/ 	.word	0x00007380


	//   ....[24]....
        /*0540*/ 	.word	0x00007390


	//   ....[25]....
        /*0544*/ 	.word	0x00008080


	//   ....[26]....
        /*0548*/ 	.word	0x000080a0


	//   ....[27]....
        /*054c*/ 	.word	0x000081d0


	//   ....[28]....
        /*0550*/ 	.word	0x000081e0


	//   ....[29]....
        /*0554*/ 	.word	0x00008310


	//   ....[30]....
        /*0558*/ 	.word	0x00008330


	//   ....[31]....
        /*055c*/ 	.word	0x00008460


	//   ....[32]....
        /*0560*/ 	.word	0x00008470


	//   ....[33]....
        /*0564*/ 	.word	0x00008990


	//   ....[34]....
        /*0568*/ 	.word	0x000089b0


	//   ....[35]....
        /*056c*/ 	.word	0x000089d0


	//   ....[36]....
        /*0570*/ 	.word	0x000089e0


	//   ....[37]....
        /*0574*/ 	.word	0x00008ad0


	//   ....[38]....
        /*0578*/ 	.word	0x00008b00


	//   ....[39]....
        /*057c*/ 	.word	0x00008b20


	//   ....[40]....
        /*0580*/ 	.word	0x00008c30


	//   ....[41]....
        /*0584*/ 	.word	0x00008fa0


	//   ....[42]....
        /*0588*/ 	.word	0x00008fc0


	//   ....[43]....
        /*058c*/ 	.word	0x000090a0


	//   ....[44]....
        /*0590*/ 	.word	0x000090e0


	//   ....[45]....
        /*0594*/ 	.word	0x000093e0


	//   ....[46]....
        /*0598*/ 	.word	0x00009400


	//   ....[47]....
        /*059c*/ 	.word	0x00009410


	//   ....[48]....
        /*05a0*/ 	.word	0x00009420


	//   ....[49]....
        /*05a4*/ 	.word	0x0000bf30


	//   ....[50]....
        /*05a8*/ 	.word	0x0000bf50


	//   ....[51]....
        /*05ac*/ 	.word	0x0000bf70


	//   ....[52]....
        /*05b0*/ 	.word	0x0000bf80


	//   ....[53]....
        /*05b4*/ 	.word	0x0000ee00


	//   ....[54]....
        /*05b8*/ 	.word	0x0000ee20


	//   ....[55]....
        /*05bc*/ 	.word	0x0000eed0


	//   ....[56]....
        /*05c0*/ 	.word	0x0000ef30


	//   ....[57]....
        /*05c4*/ 	.word	0x000103b0


	//   ....[58]....
        /*05c8*/ 	.word	0x00010410


	//   ....[59]....
        /*05cc*/ 	.word	0x00010420


	//   ....[60]....
        /*05d0*/ 	.word	0x00010450


	//   ....[61]....
        /*05d4*/ 	.word	0x00011740


	//   ....[62]....
        /*05d8*/ 	.word	0x00011760


	//   ....[63]....
        /*05dc*/ 	.word	0x00011850


	//   ....[64]....
        /*05e0*/ 	.word	0x00011870


	//   ....[65]....
        /*05e4*/ 	.word	0x00011d00


	//   ....[66]....
        /*05e8*/ 	.word	0x00011d20


	//   ....[67]....
        /*05ec*/ 	.word	0x00011e20


	//   ....[68]....
        /*05f0*/ 	.word	0x00011e60


	//   ....[69]....
        /*05f4*/ 	.word	0x00012fc0


	//   ....[70]....
        /*05f8*/ 	.word	0x00012ff0


	//   ....[71]....
        /*05fc*/ 	.word	0x000132b0


	//   ....[72]....
        /*0600*/ 	.word	0x000133e0


	//   ....[73]....
        /*0604*/ 	.word	0x00014990


	//   ....[74]....
        /*0608*/ 	.word	0x000149b0


	//   ....[75]....
        /*060c*/ 	.word	0x00014ac0


	//   ....[76]....
        /*0610*/ 	.word	0x00014af0


	//   ....[77]....
        /*0614*/ 	.word	0x00014d10


	//   ....[78]....
        /*0618*/ 	.word	0x00014d40


	//   ....[79]....
        /*061c*/ 	.word	0x00014d50


	//   ....[80]....
        /*0620*/ 	.word	0x00014d80


	//   ....[81]....
        /*0624*/ 	.word	0x00016270


	//   ....[82]....
        /*0628*/ 	.word	0x00016280


	//   ....[83]....
        /*062c*/ 	.word	0x000162a0


	//   ....[84]....
        /*0630*/ 	.word	0x000162c0


	//   ....[85]....
        /*0634*/ 	.word	0x00016640


	//   ....[86]....
        /*0638*/ 	.word	0x00016660


	//   ....[87]....
        /*063c*/ 	.word	0x00016780


	//   ....[88]....
        /*0640*/ 	.word	0x00016790


	//   ....[89]....
        /*0644*/ 	.word	0x000168c0


	//   ....[90]....
        /*0648*/ 	.word	0x000168e0


	//   ....[91]....
        /*064c*/ 	.word	0x00016a10


	//   ....[92]....
        /*0650*/ 	.word	0x00016a20


	//   ....[93]....
        /*0654*/ 	.word	0x00016d40


	//   ....[94]....
        /*0658*/ 	.word	0x00016d60


	//   ....[95]....
        /*065c*/ 	.word	0x00017750


	//   ....[96]....
        /*0660*/ 	.word	0x00017760


	//   ....[97]....
        /*0664*/ 	.word	0x000188d0


	//   ....[98]....
        /*0668*/ 	.word	0x000188f0


	//   ....[99]....
        /*066c*/ 	.word	0x00018a20


	//   ....[100]....
        /*0670*/ 	.word	0x00018a30


	//   ....[101]....
        /*0674*/ 	.word	0x00018b60


	//   ....[102]....
        /*0678*/ 	.word	0x00018b80


	//   ....[103]....
        /*067c*/ 	.word	0x00018cb0


	//   ....[104]....
        /*0680*/ 	.word	0x00018cc0


	//   ....[105]....
        /*0684*/ 	.word	0x00018e80


	//   ....[106]....
        /*0688*/ 	.word	0x00018ea0


	//   ....[107]....
        /*068c*/ 	.word	0x00018fc0


	//   ....[108]....
        /*0690*/ 	.word	0x00019000


	//   ....[109]....
        /*0694*/ 	.word	0x00019030


	//   ....[110]....
        /*0698*/ 	.word	0x00019060


	//   ....[111]....
        /*069c*/ 	.word	0x00019090


	//   ....[112]....
        /*06a0*/ 	.word	0x000190c0


	//   ....[113]....
        /*06a4*/ 	.word	0x00019220


	//   ....[114]....
        /*06a8*/ 	.word	0x00019260


	//   ....[115]....
        /*06ac*/ 	.word	0x00019290


	//   ....[116]....
        /*06b0*/ 	.word	0x000192c0


	//   ....[117]....
        /*06b4*/ 	.word	0x000192f0


	//   ....[118]....
        /*06b8*/ 	.word	0x00019320


	//   ....[119]....
        /*06bc*/ 	.word	0x000193b0


	//   ....[120]....
        /*06c0*/ 	.word	0x000193e0


	//   ....[121]....
        /*06c4*/ 	.word	0x000193f0


	//   ....[122]....
        /*06c8*/ 	.word	0x00019450


	//   ....[123]....
        /*06cc*/ 	.word	0x00019990


	//   ....[124]....
        /*06d0*/ 	.word	0x000199f0


	//   ....[125]....
        /*06d4*/ 	.word	0x00019a40


	//   ....[126]....
        /*06d8*/ 	.word	0x00019a90


	//   ....[127]....
        /*06dc*/ 	.word	0x00019ae0


	//   ....[128]....
        /*06e0*/ 	.word	0x00019b50


	//   ....[129]....
        /*06e4*/ 	.word	0x00019ba0


	//   ....[130]....
        /*06e8*/ 	.word	0x00019c00


	//   ....[131]....
        /*06ec*/ 	.word	0x00019c70


	//   ....[132]....
        /*06f0*/ 	.word	0x00019cd0


	//   ....[133]....
        /*06f4*/ 	.word	0x00019d40


	//   ....[134]....
        /*06f8*/ 	.word	0x00019db0


	//   ....[135]....
        /*06fc*/ 	.word	0x00019e20


	//   ....[136]....
        /*0700*/ 	.word	0x00019e80


	//   ....[137]....
        /*0704*/ 	.word	0x00019ef0


	//   ....[138]....
        /*0708*/ 	.word	0x00019f60


	//   ....[139]....
        /*070c*/ 	.word	0x00019fd0


	//   ....[140]....
        /*0710*/ 	.word	0x0001a030


	//   ....[141]....
        /*0714*/ 	.word	0x0001a0a0


	//   ....[142]....
        /*0718*/ 	.word	0x0001a110


	//   ....[143]....
        /*071c*/ 	.word	0x0001a280


	//   ....[144]....
        /*0720*/ 	.word	0x0001a2e0


	//   ....[145]....
        /*0724*/ 	.word	0x0001a350


	//   ....[146]....
        /*0728*/ 	.word	0x0001a3c0


	//   ....[147]....
        /*072c*/ 	.word	0x0001a430


	//   ....[148]....
        /*0730*/ 	.word	0x0001a490


	//   ....[149]....
        /*0734*/ 	.word	0x0001a500


	//   ....[150]....
        /*0738*/ 	.word	0x0001a570


	//   ....[151]....
        /*073c*/ 	.word	0x0001a5e0


	//   ....[152]....
        /*0740*/ 	.word	0x0001a640


	//   ....[153]....
        /*0744*/ 	.word	0x0001a6b0


	//   ....[154]....
        /*0748*/ 	.word	0x0001a720


	//   ....[155]....
        /*074c*/ 	.word	0x0001a890


	//   ....[156]....
        /*0750*/ 	.word	0x0001a8f0


	//   ....[157]....
        /*0754*/ 	.word	0x0001a960


	//   ....[158]....
        /*0758*/ 	.word	0x0001a9d0


	//   ....[159]....
        /*075c*/ 	.word	0x0001ab40


	//   ....[160]....
        /*0760*/ 	.word	0x0001aba0


	//   ....[161]....
        /*0764*/ 	.word	0x0001ac10


	//   ....[162]....
        /*0768*/ 	.word	0x0001ac80


	//   ....[163]....
        /*076c*/ 	.word	0x0001ae00


	//   ....[164]....
        /*0770*/ 	.word	0x0001ae60


	//   ....[165]....
        /*0774*/ 	.word	0x0001aeb0


	//   ....[166]....
        /*0778*/ 	.word	0x0001af20


	//   ....[167]....
        /*077c*/ 	.word	0x0001af90


	//   ....[168]....
        /*0780*/ 	.word	0x0001b110


	//   ....[169]....
        /*0784*/ 	.word	0x0001b170


	//   ....[170]....
        /*0788*/ 	.word	0x0001b1d0


	//   ....[171]....
        /*078c*/ 	.word	0x0001b230


	//   ....[172]....
        /*0790*/ 	.word	0x0001b280


	//   ....[173]....
        /*0794*/ 	.word	0x0001b2c0


	//   ....[174]....
        /*0798*/ 	.word	0x0001b330


	//   ....[175]....
        /*079c*/ 	.word	0x0001b3a0


	//   ....[176]....
        /*07a0*/ 	.word	0x0001b410


	//   ....[177]....
        /*07a4*/ 	.word	0x0001b470


	//   ....[178]....
        /*07a8*/ 	.word	0x0001b4e0


	//   ....[179]....
        /*07ac*/ 	.word	0x0001b550


	//   ....[180]....
        /*07b0*/ 	.word	0x0001b5c0


	//   ....[181]....
        /*07b4*/ 	.word	0x0001b620


	//   ....[182]....
        /*07b8*/ 	.word	0x0001b690


	//   ....[183]....
        /*07bc*/ 	.word	0x0001b700


	//   ....[184]....
        /*07c0*/ 	.word	0x0001b770


	//   ....[185]....
        /*07c4*/ 	.word	0x0001b7d0


	//   ....[186]....
        /*07c8*/ 	.word	0x0001b840


	//   ....[187]....
        /*07cc*/ 	.word	0x0001b8b0


	//   ....[188]....
        /*07d0*/ 	.word	0x0001b920


	//   ....[189]....
        /*07d4*/ 	.word	0x0001b980


	//   ....[190]....
        /*07d8*/ 	.word	0x0001b9f0


	//   ....[191]....
        /*07dc*/ 	.word	0x0001ba60


	//   ....[192]....
        /*07e0*/ 	.word	0x0001bad0


	//   ....[193]....
        /*07e4*/ 	.word	0x0001bb30


	//   ....[194]....
        /*07e8*/ 	.word	0x0001bba0


	//   ....[195]....
        /*07ec*/ 	.word	0x0001bc10


	//   ....[196]....
        /*07f0*/ 	.word	0x0001bc60


	//   ....[197]....
        /*07f4*/ 	.word	0x0001bca0


	//   ....[198]....
        /*07f8*/ 	.word	0x0001bcf0


	//   ....[199]....
        /*07fc*/ 	.word	0x0001bd40


	//   ....[200]....
        /*0800*/ 	.word	0x0001bd90


	//   ....[201]....
        /*0804*/ 	.word	0x0001be00


	//   ....[202]....
        /*0808*/ 	.word	0x0001be50


	//   ....[203]....
        /*080c*/ 	.word	0x0001bea0


	//   ....[204]....
        /*0810*/ 	.word	0x0001bef0


	//   ....[205]....
        /*0814*/ 	.word	0x0001bf40


	//   ....[206]....
        /*0818*/ 	.word	0x0001bf90


	//   ....[207]....
        /*081c*/ 	.word	0x0001c000


	//   ....[208]....
        /*0820*/ 	.word	0x0001c050


	//   ....[209]....
        /*0824*/ 	.word	0x0001c0b0


	//   ....[210]....
        /*0828*/ 	.word	0x0001c110


	//   ....[211]....
        /*082c*/ 	.word	0x0001c180


	//----- nvinfo : EIATTR_EXIT_INSTR_OFFSETS
	.align		4
.L_656:
        /*0830*/ 	.byte	0x04, 0x1c
        /*0832*/ 	.short	(.L_658 - .L_657)


	//   ....[0]....
.L_657:
        /*0834*/ 	.word	0x00000b40


	//   ....[1]....
        /*0838*/ 	.word	0x00019950


	//----- nvinfo : EIATTR_MAX_THREADS
	.align		4
.L_658:
        /*083c*/ 	.byte	0x04, 0x05
        /*083e*/ 	.short	(.L_660 - .L_659)
.L_659:
        /*0840*/ 	.word	0x00000100
        /*0844*/ 	.word	0x00000001
        /*0848*/ 	.word	0x00000001


	//----- nvinfo : EIATTR_CRS_STACK_SIZE
	.align		4
.L_660:
        /*084c*/ 	.byte	0x04, 0x1e
        /*084e*/ 	.short	(.L_662 - .L_661)
.L_661:
        /*0850*/ 	.word	0x00000000
.L_662:


//--------------------- .nv.info._ZN7cutlass13device_kernelIN5flash19enable_sm80_to_sm89INS1_16FlashAttnFwdSm80INS1_25CollectiveMainloopFwdSm80ILi8ELi2ELb0EN4cute5tupleIJNS5_1CILi128EEENS7_ILi64EEENS7_ILi192EEEEEELi192ENS_6half_tEfNS_4arch4Sm80ELb0ELb1ELb1ELb0ELb1ELb0ELb1ELb1EEENS1_21CollectiveEpilogueFwdINS6_IJS8_SA_S9_EEENS6_IJNS7_ILi1EEESI_SI_EEESC_SE_Li256ELb0ELb1ELb1ELb0EEENS1_19SingleTileSchedulerILb0ELb1ELb1ELi128EEEEEEEEEvNT_6ParamsE --------------------------
	.section	.nv.info._ZN7cutlass13device_kernelIN5flash19enable_sm80_to_sm89INS1_16FlashAttnFwdSm80INS1_25CollectiveMainloopFwdSm80ILi8ELi2ELb0EN4cute5tupleIJNS5_1CILi128EEENS7_ILi64EEENS7_ILi192EEEEEELi192ENS_6half_tEfNS_4arch4Sm80ELb0ELb1ELb1ELb0ELb1ELb0ELb1ELb1EEENS1_21CollectiveEpilogueFwdINS6_IJS8_SA_S9_EEENS6_IJNS7_ILi1EEESI_SI_EEESC_SE_Li256ELb0ELb1ELb1ELb0EEENS1_19SingleTileSchedulerILb0ELb1ELb1ELi128EEEEEEEEEvNT_6ParamsE,"",@"SHT_CUDA_INFO"
	.sectionflags	@""
	.align	4


	//----- nvinfo : EIATTR_CUDA_API_VERSION
	.align		4
        /*0000*/ 	.byte	0x04, 0x37
        /*0002*/ 	.short	(.L_664 - .L_663)
.L_663:
        /*0004*/ 	.word	0x00000082


	//----- nvinfo : EIATTR_SW2861232_WAR
	.align		4
.L_664:
        /*0008*/ 	.byte	0x01, 0x35
	.zero		2


	//----- nvinfo : EIATTR_PARAM_CBANK
	.align		4
        /*000c*/ 	.byte	0x04, 0x0a
        /*000e*/ 	.short	(.L_666 - .L_665)
	.align		4
.L_665:
        /*0010*/ 	.word	index@(.nv.constant0._ZN7cutlass13device_kernelIN5flash19enable_sm80_to_sm89INS1_16FlashAttnFwdSm80INS1_25CollectiveMainloopFwdSm80ILi8ELi2ELb0EN4cute5tupleIJNS5_1CILi128EEENS7_ILi64EEENS7_ILi192EEEEEELi192ENS_6half_tEfNS_4arch4Sm80ELb0ELb1ELb1ELb0ELb1ELb0ELb1ELb1EEENS1_21CollectiveEpilogueFwdINS6_IJS8_SA_S9_EEENS6_IJNS7_ILi1EEESI_SI_EEESC_SE_Li256ELb0ELb1ELb1ELb0EEENS1_19SingleTileSchedulerILb0ELb1ELb1ELi128EEEEEEEEEvNT_6ParamsE)
        /*0014*/ 	.short	0x0160
        /*0016*/ 	.short	0x0418


	//----- nvinfo : EIATTR_CBANK_PARAM_SIZE
	.align		4
.L_666:
        /*0018*/ 	.byte	0x03, 0x19
        /*001a*/ 	.short	0x0418


	//----- nvinfo : EIATTR_KPARAM_INFO
	.align		4
        /*001c*/ 	.byte	0x04, 0x17
        /*001e*/ 	.short	(.L_668 - .L_667)
.L_667:
        /*0020*/ 	.word	0x00000000
        /*0024*/ 	.short	0x0000
        /*0026*/ 	.short	0x0000
        /*0028*/ 	.byte	0x00, 0xf0, 0x61, 0x10


	//----- nvinfo : EIATTR_MAXREG_COUNT
	.align		4
.L_668:
        /*002c*/ 	.byte	0x03, 0x1b
        /*002e*/ 	.short	0x00ff


	//----- nvinfo : EIATTR_NUM_BARRIERS
	.align		4
        /*0030*/ 	.byte	0x02, 0x4c
        /*0032*/ 	.byte	0x02
	.zero		1


	//----- nvinfo : EIATTR_MERCURY_ISA_VERSION
	.align		4
        /*0034*/ 	.byte	0x03, 0x5f
        /*0036*/ 	.short	0x0000


	//----- nvinfo : EIATTR_COOP_GROUP_MASK_REGIDS
	.align		4
        /*0038*/ 	.byte	0x04, 0x29
        /*003a*/ 	.short	(.L_670 - .L_669)


	//   ....[0]....
.L_669:
        /*003c*/ 	.word	0xffffffff


	//   ....[1]....
        /*0040*/ 	.word	0xffffffff


	//   ....[2]....
        /*0044*/ 	.word	0xffffffff


	//   ....[3]....
        /*0048*/ 	.word	0xffffffff


	//   ....[4]....
        /*004c*/ 	.word	0xffffffff


	//   ....[5]....
        /*0050*/ 	.word	0xffffffff


	//   ....[6]....
        /*0054*/ 	.word	0xffffffff


	//   ....[7]....
        /*0058*/ 	.word	0xffffffff


	//   ....[8]....
        /*005c*/ 	.word	0xffffffff


	//   ....[9]....
        /*0060*/ 	.word	0xffffffff


	//   ....[10]....
        /*0064*/ 	.word	0xffffffff


	//   ....[11]....
        /*0068*/ 	.word	0xffffffff


	//   ....[12]....
        /*006c*/ 	.word	0xffffffff


	//   ....[13]....
        /*0070*/ 	.word	0xffffffff


	//   ....[14]....
        /*0074*/ 	.word	0xffffffff


	//   ....[15]....
        /*0078*/ 	.word	0xffffffff


	//   ....[16]....
        /*007c*/ 	.word	0xffffffff


	//   ....[17]....
        /*0080*/ 	.word	0xffffffff


	//   ....[18]....
        /*0084*/ 	.word	0xffffffff


	//   ....[19]....
        /*0088*/ 	.word	0xffffffff


	//   ....[20]....
        /*008c*/ 	.word	0xffffffff


	//   ....[21]....
        /*0090*/ 	.word	0xffffffff


	//   ....[22]....
        /*0094*/ 	.word	0xffffffff


	//   ....[23]....
        /*0098*/ 	.word	0xffffffff


	//   ....[24]....
        /*009c*/ 	.word	0xffffffff


	//   ....[25]....
        /*00a0*/ 	.word	0xffffffff


	//   ....[26]....
        /*00a4*/ 	.word	0xffffffff


	//   ....[27]....
        /*00a8*/ 	.word	0xffffffff


	//   ....[28]....
        /*00ac*/ 	.word	0xffffffff


	//   ....[29]....
        /*00b0*/ 	.word	0xffffffff


	//   ....[30]....
        /*00b4*/ 	.word	0xffffffff


	//   ....[31]....
        /*00b8*/ 	.word	0xffffffff


	//   ....[32]....
        /*00bc*/ 	.word	0xffffffff


	//   ....[33]....
        /*00c0*/ 	.word	0xffffffff


	//   ....[34]....
        /*00c4*/ 	.word	0xffffffff


	//   ....[35]....
        /*00c8*/ 	.word	0xffffffff


	//   ....[36]....
        /*00cc*/ 	.word	0xffffffff


	//   ....[37]....
        /*00d0*/ 	.word	0xffffffff


	//   ....[38]....
        /*00d4*/ 	.word	0xffffffff


	//   ....[39]....
        /*00d8*/ 	.word	0xffffffff


	//   ....[40]....
        /*00dc*/ 	.word	0xffffffff


	//   ....[41]....
        /*00e0*/ 	.word	0xffffffff


	//   ....[42]....
        /*00e4*/ 	.word	0xffffffff


	//   ....[43]....
        /*00e8*/ 	.word	0xffffffff


	//   ....[44]....
        /*00ec*/ 	.word	0xffffffff


	//   ....[45]....
        /*00f0*/ 	.word	0xffffffff


	//   ....[46]....
        /*00f4*/ 	.word	0xffffffff


	//   ....[47]....
        /*00f8*/ 	.word	0xffffffff


	//   ....[48]....
        /*00fc*/ 	.word	0xffffffff


	//   ....[49]....
        /*0100*/ 	.word	0xffffffff


	//   ....[50]....
        /*0104*/ 	.word	0xffffffff


	//   ....[51]....
        /*0108*/ 	.word	0xffffffff


	//   ....[52]....
        /*010c*/ 	.word	0xffffffff


	//   ....[53]....
        /*0110*/ 	.word	0xffffffff


	//   ....[54]....
        /*0114*/ 	.word	0xffffffff


	//   ....[55]....
        /*0118*/ 	.word	0xffffffff


	//   ....[56]....
        /*011c*/ 	.word	0xffffffff


	//   ....[57]....
        /*0120*/ 	.word	0xffffffff


	//   ....[58]....
        /*0124*/ 	.word	0xffffffff


	//   ....[59]....
        /*0128*/ 	.word	0xffffffff


	//   ....[60]....
        /*012c*/ 	.word	0xffffffff


	//   ....[61]....
        /*0130*/ 	.word	0xffffffff


	//   ....[62]....
        /*0134*/ 	.word	0xffffffff


	//   ....[63]....
        /*0138*/ 	.word	0xffffffff


	//   ....[64]....
        /*013c*/ 	.word	0xffffffff


	//   ....[65]....
        /*0140*/ 	.word	0xffffffff


	//   ....[66]....
        /*0144*/ 	.word	0xffffffff


	//   ....[67]....
        /*0148*/ 	.word	0xffffffff


	//   ....[68]....
        /*014c*/ 	.word	0xffffffff


	//   ....[69]....
        /*0150*/ 	.word	0xffffffff


	//   ....[70]....
        /*0154*/ 	.word	0xffffffff


	//   ....[71]....
        /*0158*/ 	.word	0xffffffff


	//   ....[72]....
        /*015c*/ 	.word	0xffffffff


	//   ....[73]....
        /*0160*/ 	.word	0xffffffff


	//   ....[74]....
        /*0164*/ 	.word	0xffffffff


	//   ....[75]....
        /*0168*/ 	.word	0xffffffff


	//   ....[76]....
        /*016c*/ 	.word	0xffffffff


	//   ....[77]....
        /*0170*/ 	.word	0xffffffff


	//   ....[78]....
        /*0174*/ 	.word	0xffffffff


	//   ....[79]....
        /*0178*/ 	.word	0xffffffff


	//   ....[80]....
        /*017c*/ 	.word	0xffffffff


	//   ....[81]....
        /*0180*/ 	.word	0xffffffff


	//   ....[82]....
        /*0184*/ 	.word	0xffffffff


	//   ....[83]....
        /*0188*/ 	.word	0xffffffff


	//   ....[84]....
        /*018c*/ 	.word	0xffffffff


	//   ....[85]....
        /*0190*/ 	.word	0xffffffff


	//   ....[86]....
        /*0194*/ 	.word	0xffffffff


	//----- nvinfo : EIATTR_COOP_GROUP_INSTR_OFFSETS
	.align		4
.L_670:
        /*0198*/ 	.byte	0x04, 0x28
        /*019a*/ 	.short	(.L_672 - .L_671)


	//   ....[0]....
.L_671:
        /*019c*/ 	.word	0x00000050


	//   ....[1]....
        /*01a0*/ 	.word	0x000012e0


	//   ....[2]....
        /*01a4*/ 	.word	0x00001310


	//   ....[3]....
        /*01a8*/ 	.word	0x00001540


	//   ....[4]....
        /*01ac*/ 	.word	0x00001570


	//   ....[5]....
        /*01b0*/ 	.word	0x00001690


	//   ....[6]....
        /*01b4*/ 	.word	0x000016c0


	//   ....[7]....
        /*01b8*/ 	.word	0x000017d0


	//   ....[8]....
        /*01bc*/ 	.word	0x00001810


	//   ....[9]....
        /*01c0*/ 	.word	0x00001d70


	//   ....[10]....
        /*01c4*/ 	.word	0x00001d90


	//   ....[11]....
        /*01c8*/ 	.word	0x00001db0


	//   ....[12]....
        /*01cc*/ 	.word	0x00001dd0


	//   ....[13]....
        /*01d0*/ 	.word	0x00001e90


	//   ....[14]....
        /*01d4*/ 	.word	0x00001eb0


	//   ....[15]....
        /*01d8*/ 	.word	0x00001ed0


	//   ....[16]....
        /*01dc*/ 	.word	0x00001ef0


	//   ....[17]....
        /*01e0*/ 	.word	0x000023e0


	//   ....[18]....
        /*01e4*/ 	.word	0x00002410


	//   ....[19]....
        /*01e8*/ 	.word	0x00002430


	//   ....[20]....
        /*01ec*/ 	.word	0x00002440


	//   ....[21]....
        /*01f0*/ 	.word	0x00002a00


	//   ....[22]....
        /*01f4*/ 	.word	0x00002a30


	//   ....[23]....
        /*01f8*/ 	.word	0x00002a50


	//   ....[24]....
        /*01fc*/ 	.word	0x00002ab0


	//   ....[25]....
        /*0200*/ 	.word	0x00003880


	//   ....[26]....
        /*0204*/ 	.word	0x00003ba0


	//   ....[27]....
        /*0208*/ 	.word	0x00004770


	//   ....[28]....
        /*020c*/ 	.word	0x000048b0


	//   ....[29]....
        /*0210*/ 	.word	0x000048d0


	//   ....[30]....
        /*0214*/ 	.word	0x00004940


	//   ....[31]....
        /*0218*/ 	.word	0x00005b10


	//   ....[32]....
        /*021c*/ 	.word	0x00005b40


	//   ....[33]....
        /*0220*/ 	.word	0x00005b60


	//   ....[34]....
        /*0224*/ 	.word	0x00005b70


	//   ....[35]....
        /*0228*/ 	.word	0x00006280


	//   ....[36]....
        /*022c*/ 	.word	0x000062a0


	//   ....[37]....
        /*0230*/ 	.word	0x000062b0


	//   ....[38]....
        /*0234*/ 	.word	0x000062c0


	//   ....[39]....
        /*0238*/ 	.word	0x00007020


	//   ....[40]....
        /*023c*/ 	.word	0x000074a0


	//   ....[41]....
        /*0240*/ 	.word	0x00007dc0


	//   ....[42]....
        /*0244*/ 	.word	0x00007ef0


	//   ....[43]....
        /*0248*/ 	.word	0x00007f10


	//   ....[44]....
        /*024c*/ 	.word	0x00007fb0


	//   ....[45]....
        /*0250*/ 	.word	0x00009880


	//   ....[46]....
        /*0254*/ 	.word	0x000098b0


	//   ....[47]....
        /*0258*/ 	.word	0x000098c0


	//   ....[48]....
        /*025c*/ 	.word	0x000098d0


	//   ....[49]....
        /*0260*/ 	.word	0x0000a050


	//   ....[50]....
        /*0264*/ 	.word	0x0000a070


	//   ....[51]....
        /*0268*/ 	.word	0x0000a080


	//   ....[52]....
        /*026c*/ 	.word	0x0000a090


	//   ....[53]....
        /*0270*/ 	.word	0x0000b1f0


	//   ....[54]....
        /*0274*/ 	.word	0x0000b220


	//   ....[55]....
        /*0278*/ 	.word	0x0000b240


	//   ....[56]....
        /*027c*/ 	.word	0x0000b280


	//   ....[57]....
        /*0280*/ 	.word	0x0000cb50


	//   ....[58]....
        /*0284*/ 	.word	0x0000cb80


	//   ....[59]....
        /*0288*/ 	.word	0x0000cb90


	//   ....[60]....
        /*028c*/ 	.word	0x0000cba0


	//   ....[61]....
        /*0290*/ 	.word	0x0000d0a0


	//   ....[62]....
        /*0294*/ 	.word	0x0000d0d0


	//   ....[63]....
        /*0298*/ 	.word	0x0000d0f0


	//   ....[64]....
        /*029c*/ 	.word	0x0000d100


	//   ....[65]....
        /*02a0*/ 	.word	0x0000ded0


	//   ....[66]....
        /*02a4*/ 	.word	0x0000e280


	//   ....[67]....
        /*02a8*/ 	.word	0x0000ebc0


	//   ....[68]....
        /*02ac*/ 	.word	0x0000ecd0


	//   ....[69]....
        /*02b0*/ 	.word	0x0000ece0


	//   ....[70]....
        /*02b4*/ 	.word	0x0000ed50


	//   ....[71]....
        /*02b8*/ 	.word	0x00010630


	//   ....[72]....
        /*02bc*/ 	.word	0x00010660


	//   ....[73]....
        /*02c0*/ 	.word	0x00010680


	//   ....[74]....
        /*02c4*/ 	.word	0x00010690


	//   ....[75]....
        /*02c8*/ 	.word	0x00010860


	//   ....[76]....
        /*02cc*/ 	.word	0x00010890


	//   ....[77]....
        /*02d0*/ 	.word	0x000108d0


	//   ....[78]....
        /*02d4*/ 	.word	0x000108e0


	//   ....[79]....
        /*02d8*/ 	.word	0x000115f0


	//   ....[80]....
        /*02dc*/ 	.word	0x00011630


	//   ....[81]....
        /*02e0*/ 	.word	0x00011660


	//   ....[82]....
        /*02e4*/ 	.word	0x000116a0


	//   ....[83]....
        /*02e8*/ 	.word	0x00011710


	//   ....[84]....
        /*02ec*/ 	.word	0x00011770


	//   ....[85]....
        /*02f0*/ 	.word	0x00012080


	//   ....[86]....
        /*02f4*/ 	.word	0x00012090


	//----- nvinfo : EIATTR_EXIT_INSTR_OFFSETS
	.align		4
.L_672:
        /*02f8*/ 	.byte	0x04, 0x1c
        /*02fa*/ 	.short	(.L_674 - .L_673)


	//   ....[0]....
.L_673:
        /*02fc*/ 	.word	0x000001b0


	//   ....[1]....
        /*0300*/ 	.word	0x000120a0


	//   ....[2]....
        /*0304*/ 	.word	0x00012940


	//   ....[3]....
        /*0308*/ 	.word	0x00012990


	//   ....[4]....
        /*030c*/ 	.word	0x000129c0


	//   ....[5]....
        /*0310*/ 	.word	0x00012a20


	//   ....[6]....
        /*0314*/ 	.word	0x00012cb0


	//----- nvinfo : EIATTR_CTAIDZ_USED
	.align		4
.L_674:
        /*0318*/ 	.byte	0x01, 0x04
	.zero		2


	//----- nvinfo : EIATTR_MAX_THREADS
	.align		4
        /*031c*/ 	.byte	0x04, 0x05
        /*031e*/ 	.short	(.L_676 - .L_675)
.L_675:
        /*0320*/ 	.word	0x00000100
        /*0324*/ 	.word	0x00000001
        /*0328*/ 	.word	0x00000001


	//----- nvinfo : EIATTR_CRS_STACK_SIZE
	.align		4
.L_676:
        /*032c*/ 	.byte	0x04, 0x1e
        /*032e*/ 	.short	(.L_678 - .L_677)
.L_677:
        /*0330*/ 	.word	0x00000000
.L_678:


//--------------------- .nv.info._ZN7cutlass13device_kernelIN5flash19enable_sm80_to_sm89INS1_16FlashAttnFwdSm80INS1_25CollectiveMainloopFwdSm80ILi8ELi2ELb0EN4cute5tupleIJNS5_1CILi128EEENS7_ILi64EEENS7_ILi192EEEEEELi192ENS_6half_tEfNS_4arch4Sm80ELb0ELb1ELb1ELb1ELb1ELb0ELb1ELb1EEENS1_21CollectiveEpilogueFwdINS6_IJS8_SA_S9_EEENS6_IJNS7_ILi1EEESI_SI_EEESC_SE_Li256ELb1ELb1ELb1ELb0EEENS1_36VarlenDynamicPersistentTileSchedulerILi128ELi64ELi256ELi256ELb1ELb1ELb0ELb1ELb0ELb1EEEEEEEEEvNT_6ParamsE --------------------------
	.section	.nv.info._ZN7cutlass13device_kernelIN5flash19enable_sm80_to_sm89INS1_16FlashAttnFwdSm80INS1_25CollectiveMainloopFwdSm80ILi8ELi2ELb0EN4cute5tupleIJNS5_1CILi128EEENS7_ILi64EEENS7_ILi192EEEEEELi192ENS_6half_tEfNS_4arch4Sm80ELb0ELb1ELb1ELb1ELb1ELb0ELb1ELb1EEENS1_21CollectiveEpilogueFwdINS6_IJS8_SA_S9_EEENS6_IJNS7_ILi1EEESI_SI_EEESC_SE_Li256ELb1ELb1ELb1ELb0EEENS1_36VarlenDynamicPersistentTileSchedulerILi128ELi64ELi256ELi256ELb1ELb1ELb0ELb1ELb0ELb1EEEEEEEEEvNT_6ParamsE,"",@"SHT_CUDA_INFO"
	.sectionflags	@""
	.align	4


	//----- nvinfo : EIATTR_CUDA_API_VERSION
	.align		4
        /*0000*/ 	.byte	0x04, 0x37
        /*0002*/ 	.short	(.L_680 - .L_679)
.L_679:
        /*0004*/ 	.word	0x00000082


	//----- nvinfo : EIATTR_SW2861232_WAR
	.align		4
.L_680:
        /*0008*/ 	.byte	0x01, 0x35
	.zero		2


	//----- nvinfo : EIATTR_PARAM_CBANK
	.align		4
        /*000c*/ 	.byte	0x04, 0x0a
        /*000e*/ 	.short	(.L_682 - .L_681)
	.align		4
.L_681:
        /*0010*/ 	.word	index@(.nv.constant0._ZN7cutlass13device_kernelIN5flash19enable_sm80_to_sm89INS1_16FlashAttnFwdSm80INS1_25CollectiveMainloopFwdSm80ILi8ELi2ELb0EN4cute5tupleIJNS5_1CILi128EEENS7_ILi64EEENS7_ILi192EEEEEELi192ENS_6half_tEfNS_4arch4Sm80ELb0ELb1ELb1ELb1ELb1ELb0ELb1ELb1EEENS1_21CollectiveEpilogueFwdINS6_IJS8_SA_S9_EEENS6_IJNS7_ILi1EEESI_SI_EEESC_SE_Li256ELb1ELb1ELb1ELb0EEENS1_36VarlenDynamicPersistentTileSchedulerILi128ELi64ELi256ELi256ELb1ELb1ELb0ELb1ELb0ELb1EEEEEEEEEvNT_6ParamsE)
        /*0014*/ 	.short	0x0160
        /*0016*/ 	.short	0x0438


	//----- nvinfo : EIATTR_CBANK_PARAM_SIZE
	.align		4
.L_682:
        /*0018*/ 	.byte	0x03, 0x19
        /*001a*/ 	.short	0x0438


	//----- nvinfo : EIATTR_KPARAM_INFO
	.align		4
        /*001c*/ 	.byte	0x04, 0x17
        /*001e*/ 	.short	(.L_684 - .L_683)
.L_683:
        /*0020*/ 	.word	0x00000000
        /*0024*/ 	.short	0x0000
        /*0026*/ 	.short	0x0000
        /*0028*/ 	.byte	0x00, 0xf0, 0xe1, 0x10


	//----- nvinfo : EIATTR_MAXREG_COUNT
	.align		4
.L_684:
        /*002c*/ 	.byte	0x03, 0x1b
        /*002e*/ 	.short	0x00ff


	//----- nvinfo : EIATTR_NUM_BARRIERS
	.align		4
        /*0030*/ 	.byte	0x02, 0x4c
        /*0032*/ 	.byte	0x06
	.zero		1


	//----- nvinfo : EIATTR_ANNOTATIONS
	.align		4
        /*0034*/ 	.byte	0x04, 0x55
        /*0036*/ 	.short	(.L_686 - .L_685)


	//   ....[0]....
.L_685:
        /*0038*/ 	.word	0x00000001
        /*003c*/ 	.byte	0x70, 0x00, 0x00, 0x00, 0x01, 0x00, 0x00, 0x00, 0x40, 0x14, 0x00, 0x00, 0x01, 0x00, 0x00, 0x00
        /*004c*/ 	.byte	0xf0, 0x17, 0x00, 0x00, 0x01, 0x00, 0x00, 0x00, 0x20, 0x18, 0x00, 0x00, 0x01, 0x00, 0x00, 0x00
        /*005c*/ 	.byte	0xb0, 0x56, 0x00, 0x00, 0x01, 0x00, 0x00, 0x00, 0x00, 0x31, 0x01, 0x00, 0x01, 0x00, 0x00, 0x00
        /*006c*/ 	.byte	0x60, 0x38, 0x01, 0x00, 0x01, 0x00, 0x00, 0x00, 0x70, 0x64, 0x01, 0x00


	//----- nvinfo : EIATTR_MERCURY_ISA_VERSION
	.align		4
.L_686:
        /*0078*/ 	.byte	0x03, 0x5f
        /*007a*/ 	.short	0x0000


	//----- nvinfo : EIATTR_INT_WARP_WIDE_INSTR_OFFSETS
	.align		4
        /*007c*/ 	.byte	0x04, 0x31
        /*007e*/ 	.short	(.L_688 - .L_687)


	//   ....[0]....
.L_687:
        /*0080*/ 	.word	0x00012fe0


	//   ....[1]....
        /*0084*/ 	.word	0x00013060


	//----- nvinfo : EIATTR_COOP_GROUP_MASK_REGIDS
	.align		4
.L_688:
        /*0088*/ 	.byte	0x04, 0x29
        /*008a*/ 	.short	(.L_690 - .L_689)


	//   ....[0]....
.L_689:
        /*008c*/ 	.word	0xffffffff


	//   ....[1]....
        /*0090*/ 	.word	0xffffffff


	//   ....[2]....
        /*0094*/ 	.word	0xffffffff


	//   ....[3]....
        /*0098*/ 	.word	0xffffffff


	//   ....[4]....
        /*009c*/ 	.word	0xffffffff


	//   ....[5]....
        /*00a0*/ 	.word	0xffffffff


	//   ....[6]....
        /*00a4*/ 	.word	0xffffffff


	//   ....[7]....
        /*00a8*/ 	.word	0xffffffff


	//   ....[8]....
        /*00ac*/ 	.word	0xffffffff


	//   ....[9]....
        /*00b0*/ 	.word	0xffffffff


	//   ....[10]....
        /*00b4*/ 	.word	0xffffffff


	//   ....[11]....
        /*00b8*/ 	.word	0xffffffff


	//   ....[12]....
        /*00bc*/ 	.word	0xffffffff


	//   ....[13]....
        /*00c0*/ 	.word	0xffffffff


	//   ....[14]....
        /*00c4*/ 	.word	0xffffffff


	//   ....[15]....
        /*00c8*/ 	.word	0xffffffff


	//   ....[16]....
        /*00cc*/ 	.word	0xffffffff


	//   ....[17]....
        /*00d0*/ 	.word	0xffffffff


	//   ....[18]....
        /*00d4*/ 	.word	0xffffffff


	//   ....[19]....
        /*00d8*/ 	.word	0xffffffff


	//   ....[20]....
        /*00dc*/ 	.word	0xffffffff


	//   ....[21]....
        /*00e0*/ 	.word	0xffffffff


	//   ....[22]....
        /*00e4*/ 	.word	0xffffffff


	//   ....[23]....
        /*00e8*/ 	.word	0xffffffff


	//   ....[24]....
        /*00ec*/ 	.word	0xffffffff


	//   ....[25]....
        /*00f0*/ 	.word	0xffffffff


	//   ....[26]....
        /*00f4*/ 	.word	0xffffffff


	//   ....[27]....
        /*00f8*/ 	.word	0xffffffff


	//   ....[28]....
        /*00fc*/ 	.word	0xffffffff


	//   ....[29]....
        /*0100*/ 	.word	0xffffffff


	//   ....[30]....
        /*0104*/ 	.word	0xffffffff


	//   ....[31]....
        /*0108*/ 	.word	0xffffffff


	//   ....[32]....
        /*010c*/ 	.word	0xffffffff


	//   ....[33]....
        /*0110*/ 	.word	0xffffffff


	//   ....[34]....
        /*0114*/ 	.word	0xffffffff


	//   ....[35]....
        /*0118*/ 	.word	0xffffffff


	//   ....[36]....
        /*011c*/ 	.word	0xffffffff


	//   ....[37]....
        /*0120*/ 	.word	0xffffffff


	//   ....[38]....
        /*0124*/ 	.word	0xffffffff


	//   ....[39]....
        /*0128*/ 	.word	0xffffffff


	//   ....[40]....
        /*012c*/ 	.word	0xffffffff


	//   ....[41]....
        /*0130*/ 	.word	0xffffffff


	//   ....[42]....
        /*0134*/ 	.word	0xffffffff


	//   ....[43]....
        /*0138*/ 	.word	0xffffffff


	//   ....[44]....
        /*013c*/ 	.word	0xffffffff


	//   ....[45]....
        /*0140*/ 	.word	0xffffffff


	//   ....[46]....
        /*0144*/ 	.word	0xffffffff


	//   ....[47]....
        /*0148*/ 	.word	0xffffffff


	//   ....[48]....
        /*014c*/ 	.word	0xffffffff


	//   ....[49]....
        /*0150*/ 	.word	0xffffffff


	//   ....[50]....
        /*0154*/ 	.word	0xffffffff


	//   ....[51]....
        /*0158*/ 	.word	0xffffffff


	//   ....[52]....
        /*015c*/ 	.word	0xffffffff


	//   ....[53]....
        /*0160*/ 	.word	0xffffffff


	//   ....[54]....
        /*0164*/ 	.word	0xffffffff


	//   ....[55]....
        /*0168*/ 	.word	0xffffffff


	//   ....[56]....
        /*016c*/ 	.word	0xffffffff


	//   ....[57]....
        /*0170*/ 	.word	0xffffffff


	//   ....[58]....
        /*0174*/ 	.word	0xffffffff


	//   ....[59]....
        /*0178*/ 	.word	0xffffffff


	//   ....[60]....
        /*017c*/ 	.word	0xffffffff


	//   ....[61]....
        /*0180*/ 	.word	0xffffffff


	//   ....[62]....
        /*0184*/ 	.word	0xffffffff


	//   ....[63]....
        /*0188*/ 	.word	0xffffffff


	//   ....[64]....
        /*018c*/ 	.word	0xffffffff


	//   ....[65]....
        /*0190*/ 	.word	0xffffffff


	//   ....[66]....
        /*0194*/ 	.word	0xffffffff


	//   ....[67]....
        /*0198*/ 	.word	0xffffffff


	//   ....[68]....
        /*019c*/ 	.word	0xffffffff


	//   ....[69]....
        /*01a0*/ 	.word	0xffffffff


	//   ....[70]....
        /*01a4*/ 	.word	0xffffffff


	//   ....[71]....
        /*01a8*/ 	.word	0xffffffff


	//   ....[72]....
        /*01ac*/ 	.word	0xffffffff


	//   ....[73]....
        /*01b0*/ 	.word	0xffffffff


	//   ....[74]....
        /*01b4*/ 	.word	0xffffffff


	//   ....[75]....
        /*01b8*/ 	.word	0xffffffff


	//   ....[76]....
        /*01bc*/ 	.word	0xffffffff


	//   ....[77]....
        /*01c0*/ 	.word	0xffffffff


	//   ....[78]....
        /*01c4*/ 	.word	0xffffffff


	//   ....[79]....
        /*01c8*/ 	.word	0xffffffff


	//   ....[80]....
        /*01cc*/ 	.word	0xffffffff


	//   ....[81]....
        /*01d0*/ 	.word	0xffffffff


	//   ....[82]....
        /*01d4*/ 	.word	0xffffffff


	//   ....[83]....
        /*01d8*/ 	.word	0xffffffff


	//   ....[84]....
        /*01dc*/ 	.word	0xffffffff


	//   ....[85]....
        /*01e0*/ 	.word	0xffffffff


	//   ....[86]....
        /*01e4*/ 	.word	0xffffffff


	//   ....[87]....
        /*01e8*/ 	.word	0xffffffff


	//   ....[88]....
        /*01ec*/ 	.word	0xffffffff


	//   ....[89]....
        /*01f0*/ 	.word	0xffffffff


	//   ....[90]....
        /*01f4*/ 	.word	0xffffffff


	//   ....[91]....
        /*01f8*/ 	.word	0xffffffff


	//   ....[92]....
        /*01fc*/ 	.word	0xffffffff


	//   ....[93]....
        /*0200*/ 	.word	0xffffffff


	//   ....[94]....
        /*0204*/ 	.word	0xffffffff


	//   ....[95]....
        /*0208*/ 	.word	0xffffffff


	//   ....[96]....
        /*020c*/ 	.word	0xffffffff


	//   ....[97]....
        /*0210*/ 	.word	0xffffffff


	//   ....[98]....
        /*0214*/ 	.word	0xffffffff


	//   ....[99]....
        /*0218*/ 	.word	0xffffffff


	//   ....[100]....
        /*021c*/ 	.word	0xffffffff


	//   ....[101]....
        /*0220*/ 	.word	0xffffffff


	//   ....[102]....
        /*0224*/ 	.word	0xffffffff


	//   ....[103]....
        /*0228*/ 	.word	0xffffffff


	//   ....[104]....
        /*022c*/ 	.word	0xffffffff


	//   ....[105]....
        /*0230*/ 	.word	0xffffffff


	//   ....[106]....
        /*0234*/ 	.word	0xffffffff


	//   ....[107]....
        /*0238*/ 	.word	0xffffffff


	//   ....[108]....
        /*023c*/ 	.word	0xffffffff


	//   ....[109]....
        /*0240*/ 	.word	0xffffffff


	//   ....[110]....
        /*0244*/ 	.word	0xffffffff


	//   ....[111]....
        /*0248*/ 	.word	0xffffffff


	//   ....[112]....
        /*024c*/ 	.word	0xffffffff


	//   ....[113]....
        /*0250*/ 	.word	0xffffffff


	//   ....[114]....
        /*0254*/ 	.word	0xffffffff


	//   ....[115]....
        /*0258*/ 	.word	0xffffffff


	//   ....[116]....
        /*025c*/ 	.word	0xffffffff


	//   ....[117]....
        /*0260*/ 	.word	0xffffffff


	//   ....[118]....
        /*0264*/ 	.word	0xffffffff


	//   ....[119]....
        /*0268*/ 	.word	0xffffffff


	//   ....[120]....
        /*026c*/ 	.word	0xffffffff


	//   ....[121]....
        /*0270*/ 	.word	0xffffffff


	//   ....[122]....
        /*0274*/ 	.word	0xffffffff


	//   ....[123]....
        /*0278*/ 	.word	0xffffffff


	//   ....[124]....
        /*027c*/ 	.word	0xffffffff


	//   ....[125]....
        /*0280*/ 	.word	0xffffffff


	//   ....[126]....
        /*0284*/ 	.word	0xffffffff


	//   ....[127]....
        /*0288*/ 	.word	0xffffffff


	//   ....[128]....
        /*028c*/ 	.word	0xffffffff


	//   ....[129]....
        /*0290*/ 	.word	0xffffffff


	//   ....[130]....
        /*0294*/ 	.word	0xffffffff


	//   ....[131]....
        /*0298*/ 	.word	0xffffffff


	//   ....[132]....
        /*029c*/ 	.word	0xffffffff


	//   ....[133]....
        /*02a0*/ 	.word	0xffffffff


	//   ....[134]....
        /*02a4*/ 	.word	0xffffffff


	//   ....[135]....
        /*02a8*/ 	.word	0xffffffff


	//   ....[136]....
        /*02ac*/ 	.word	0xffffffff


	//   ....[137]....
        /*02b0*/ 	.word	0xffffffff


	//   ....[138]....
        /*02b4*/ 	.word	0xffffffff


	//   ....[139]....
        /*02b8*/ 	.word	0xffffffff


	//   ....[140]....
        /*02bc*/ 	.word	0xffffffff


	//   ....[141]....
        /*02c0*/ 	.word	0xffffffff


	//   ....[142]....
        /*02c4*/ 	.word	0xffffffff


	//   ....[143]....
        /*02c8*/ 	.word	0xffffffff


	//   ....[144]....
        /*02cc*/ 	.word	0xffffffff


	//   ....[145]....
        /*02d0*/ 	.word	0xffffffff


	//   ....[146]....
        /*02d4*/ 	.word	0xffffffff


	//   ....[147]....
        /*02d8*/ 	.word	0xffffffff


	//   ....[148]....
        /*02dc*/ 	.word	0xffffffff


	//   ....[149]....
        /*02e0*/ 	.word	0xffffffff


	//   ....[150]....
        /*02e4*/ 	.word	0xffffffff


	//   ....[151]....
        /*02e8*/ 	.word	0xffffffff


	//   ....[152]....
        /*02ec*/ 	.word	0xffffffff


	//   ....[153]....
        /*02f0*/ 	.word	0xffffffff


	//   ....[154]....
        /*02f4*/ 	.word	0xffffffff


	//   ....[155]....
        /*02f8*/ 	.word	0xffffffff


	//   ....[156]....
        /*02fc*/ 	.word	0xffffffff


	//   ....[157]....
        /*0300*/ 	.word	0xffffffff


	//   ....[158]....
        /*0304*/ 	.word	0xffffffff


	//   ....[159]....
        /*0308*/ 	.word	0xffffffff


	//   ....[160]....
        /*030c*/ 	.word	0xffffffff


	//   ....[161]....
        /*0310*/ 	.word	0xffffffff


	//   ....[162]....
        /*0314*/ 	.word	0xffffffff


	//   ....[163]....
        /*0318*/ 	.word	0xffffffff


	//   ....[164]....
        /*031c*/ 	.word	0xffffffff


	//   ....[165]....
        /*0320*/ 	.word	0xffffffff


	//   ....[166]....
        /*0324*/ 	.word	0xffffffff


	//   ....[167]....
        /*0328*/ 	.word	0xffffffff


	//   ....[168]....
        /*032c*/ 	.word	0xffffffff


	//   ....[169]....
        /*0330*/ 	.word	0xffffffff


	//   ....[170]....
        /*0334*/ 	.word	0xffffffff


	//   ....[171]....
        /*0338*/ 	.word	0xffffffff


	//   ....[172]....
        /*033c*/ 	.word	0xffffffff


	//   ....[173]....
        /*0340*/ 	.word	0xffffffff


	//   ....[174]....
        /*0344*/ 	.word	0xffffffff


	//   ....[175]....
        /*0348*/ 	.word	0xffffffff


	//   ....[176]....
        /*034c*/ 	.word	0xffffffff


	//   ....[177]....
        /*0350*/ 	.word	0xffffffff


	//   ....[178]....
        /*0354*/ 	.word	0xffffffff


	//   ....[179]....
        /*0358*/ 	.word	0xffffffff


	//   ....[180]....
        /*035c*/ 	.word	0xffffffff


	//   ....[181]....
        /*0360*/ 	.word	0xffffffff


	//   ....[182]....
        /*0364*/ 	.word	0xffffffff


	//   ....[183]....
        /*0368*/ 	.word	0xffffffff


	//   ....[184]....
        /*036c*/ 	.word	0xffffffff


	//   ....[185]....
        /*0370*/ 	.word	0xffffffff


	//   ....[186]....
        /*0374*/ 	.word	0xffffffff


	//   ....[187]....
        /*0378*/ 	.word	0xffffffff


	//   ....[188]....
        /*037c*/ 	.word	0xffffffff


	//   ....[189]....
        /*0380*/ 	.word	0xffffffff


	//   ....[190]....
        /*0384*/ 	.word	0xffffffff


	//   ....[191]....
        /*0388*/ 	.word	0xffffffff


	//   ....[192]....
        /*038c*/ 	.word	0xffffffff


	//   ....[193]....
        /*0390*/ 	.word	0xffffffff


	//   ....[194]....
        /*0394*/ 	.word	0xffffffff


	//   ....[195]....
        /*0398*/ 	.word	0xffffffff


	//   ....[196]....
        /*039c*/ 	.word	0xffffffff


	//   ....[197]....
        /*03a0*/ 	.word	0xffffffff


	//   ....[198]....
        /*03a4*/ 	.word	0xffffffff


	//   ....[199]....
        /*03a8*/ 	.word	0xffffffff


	//   ....[200]....
        /*03ac*/ 	.word	0xffffffff


	//   ....[201]....
        /*03b0*/ 	.word	0xffffffff


	//   ....[202]....
        /*03b4*/ 	.word	0xffffffff


	//   ....[203]....
        /*03b8*/ 	.word	0xffffffff


	//   ....[204]....
        /*03bc*/ 	.word	0xffffffff


	//   ....[205]....
        /*03c0*/ 	.word	0xffffffff


	//   ....[206]....
        /*03c4*/ 	.word	0xffffffff


	//   ....[207]....
        /*03c8*/ 	.word	0xffffffff


	//   ....[208]....
        /*03cc*/ 	.word	0xffffffff


	//   ....[209]....
        /*03d0*/ 	.word	0xffffffff


	//   ....[210]....
        /*03d4*/ 	.word	0xffffffff


	//   ....[211]....
        /*03d8*/ 	.word	0xffffffff


	//   ....[212]....
        /*03dc*/ 	.word	0xffffffff


	//   ....[213]....
        /*03e0*/ 	.word	0xffffffff


	//   ....[214]....
        /*03e4*/ 	.word	0xffffffff


	//   ....[215]....
        /*03e8*/ 	.word	0xffffffff


	//   ....[216]....
        /*03ec*/ 	.word	0xffffffff


	//   ....[217]....
        /*03f0*/ 	.word	0xffffffff


	//   ....[218]....
        /*03f4*/ 	.word	0xffffffff


	//   ....[219]....
        /*03f8*/ 	.word	0xffffffff


	//   ....[220]....
        /*03fc*/ 	.word	0xffffffff


	//   ....[221]....
        /*0400*/ 	.word	0xffffffff


	//   ....[222]....
        /*0404*/ 	.word	0xffffffff


	//   ....[223]....
        /*0408*/ 	.word	0xffffffff


	//   ....[224]....
        /*040c*/ 	.word	0xffffffff


	//   ....[225]....
        /*0410*/ 	.word	0xffffffff


	//   ....[226]....
        /*0414*/ 	.word	0xffffffff


	//   ....[227]....
        /*0418*/ 	.word	0xffffffff


	//   ....[228]....
        /*041c*/ 	.word	0xffffffff


	//   ....[229]....
        /*0420*/ 	.word	0xffffffff


	//   ....[230]....
        /*0424*/ 	.word	0xffffffff


	//   ....[231]....
        /*0428*/ 	.word	0xffffffff


	//   ....[232]....
        /*042c*/ 	.word	0xffffffff


	//   ....[233]....
        /*0430*/ 	.word	0xffffffff


	//----- nvinfo : EIATTR_COOP_GROUP_INSTR_OFFSETS
	.align		4
.L_690:
        /*0434*/ 	.byte	0x04, 0x28
        /*0436*/ 	.short	(.L_692 - .L_691)


	//   ....[0]....
.L_691:
        /*0438*/ 	.word	0x00000050


	//   ....[1]....
        /*043c*/ 	.word	0x000001e0


	//   ....[2]....
        /*0440*/ 	.word	0x00000210


	//   ....[3]....
        /*0444*/ 	.word	0x00000240


	//   ....[4]....
        /*0448*/ 	.word	0x00000270


	//   ....[5]....
        /*044c*/ 	.word	0x000002a0


	//   ....[6]....
        /*0450*/ 	.word	0x000002d0


	//   ....[7]....
        /*0454*/ 	.word	0x00000430


	//   ....[8]....
        /*0458*/ 	.word	0x00000470


	//   ....[9]....
        /*045c*/ 	.word	0x000004a0


	//   ....[10]....
        /*0460*/ 	.word	0x000004d0


	//   ....[11]....
        /*0464*/ 	.word	0x00000500


	//   ....[12]....
        /*0468*/ 	.word	0x00000530


	//   ....[13]....
        /*046c*/ 	.word	0x000005c0


	//   ....[14]....
        /*0470*/ 	.word	0x00000600


	//   ....[15]....
        /*0474*/ 	.word	0x00000620


	//   ....[16]....
        /*0478*/ 	.word	0x00000680


	//   ....[17]....
        /*047c*/ 	.word	0x000029d0


	//   ....[18]....
        /*0480*/ 	.word	0x000029f0


	//   ....[19]....
        /*0484*/ 	.word	0x00002b60


	//   ....[20]....
        /*0488*/ 	.word	0x00002b70


	//   ....[21]....
        /*048c*/ 	.word	0x00002cd0


	//   ....[22]....
        /*0490*/ 	.word	0x00002cf0


	//   ....[23]....
        /*0494*/ 	.word	0x00002e50


	//   ....[24]....
        /*0498*/ 	.word	0x00002e60


	//   ....[25]....
        /*049c*/ 	.word	0x00003330


	//   ....[26]....
        /*04a0*/ 	.word	0x00003350


	//   ....[27]....
        /*04a4*/ 	.word	0x00003360


	//   ....[28]....
        /*04a8*/ 	.word	0x00003370


	//   ....[29]....
        /*04ac*/ 	.word	0x00003510


	//   ....[30]....
        /*04b0*/ 	.word	0x00003520


	//   ....[31]....
        /*04b4*/ 	.word	0x00003570


	//   ....[32]....
        /*04b8*/ 	.word	0x00003580


	//   ....[33]....
        /*04bc*/ 	.word	0x00003990


	//   ....[34]....
        /*04c0*/ 	.word	0x000039b0


	//   ....[35]....
        /*04c4*/ 	.word	0x00003a80


	//   ....[36]....
        /*04c8*/ 	.word	0x00003ac0


	//   ....[37]....
        /*04cc*/ 	.word	0x00003f10


	//   ....[38]....
        /*04d0*/ 	.word	0x00003f30


	//   ....[39]....
        /*04d4*/ 	.word	0x00004000


	//   ....[40]....
        /*04d8*/ 	.word	0x00004040


	//   ....[41]....
        /*04dc*/ 	.word	0x00004f90


	//   ....[42]....
        /*04e0*/ 	.word	0x00005200


	//   ....[43]....
        /*04e4*/ 	.word	0x00005980


	//   ....[44]....
        /*04e8*/ 	.word	0x00005c30


	//   ....[45]....
        /*04ec*/ 	.word	0x00005c50


	//   ....[46]....
        /*04f0*/ 	.word	0x00005cb0


	//   ....[47]....
        /*04f4*/ 	.word	0x00006f80


	//   ....[48]....
        /*04f8*/ 	.word	0x00006fa0


	//   ....[49]....
        /*04fc*/ 	.word	0x00007000


	//   ....[50]....
        /*0500*/ 	.word	0x00007030


	//   ....[51]....
        /*0504*/ 	.word	0x000077e0


	//   ....[52]....
        /*0508*/ 	.word	0x00007800


	//   ....[53]....
        /*050c*/ 	.word	0x00007900


	//   ....[54]....
        /*0510*/ 	.word	0x00007940


	//   ....[55]....
        /*0514*/ 	.word	0x00008910


	//   ....[56]....
        /*0518*/ 	.word	0x00008e20


	//   ....[57]....
        /*051c*/ 	.word	0x00009120


	//   ....[58]....
        /*0520*/ 	.word	0x00009150


	//   ....[59]....
        /*0524*/ 	.word	0x00009a90


	//   ....[60]....
        /*0528*/ 	.word	0x00009ab0


	//   ....[61]....
        /*052c*/ 	.word	0x0000af90


	//   ....[62]....
        /*0530*/ 	.word	0x0000afb0


	//   ....[63]....
        /*0534*/ 	.word	0x0000b0c0


	//   ....[64]....
        /*0538*/ 	.word	0x0000b0f0


	//   ....[65]....
        /*053c*/ 	.word	0x0000b880


	//   ....[66]....
        /*0540*/ 	.word	0x0000b8a0


	//   ....[67]....
        /*0544*/ 	.word	0x0000b9a0


	//   ....[68]....
        /*0548*/ 	.word	0x0000b9e0


	//   ....[69]....
        /*054c*/ 	.word	0x0000cb50


	//   ....[70]....
        /*0550*/ 	.word	0x0000cb80


	//   ....[71]....
        /*0554*/ 	.word	0x0000ce50


	//   ....[72]....
        /*0558*/ 	.word	0x0000cfa0


	//   ....[73]....
        /*055c*/ 	.word	0x0000e580


	//   ....[74]....
        /*0560*/ 	.word	0x0000e5a0


	//   ....[75]....
        /*0564*/ 	.word	0x0000e6b0


	//   ....[76]....
        /*0568*/ 	.word	0x0000e6f0


	//   ....[77]....
        /*056c*/ 	.word	0x0000ec20


	//   ....[78]....
        /*0570*/ 	.word	0x0000ec40


	//   ....[79]....
        /*0574*/ 	.word	0x0000ed40


	//   ....[80]....
        /*0578*/ 	.word	0x0000ed80


	//   ....[81]....
        /*057c*/ 	.word	0x0000fd80


	//   ....[82]....
        /*0580*/ 	.word	0x00010290


	//   ....[83]....
        /*0584*/ 	.word	0x00010590


	//   ....[84]....
        /*0588*/ 	.word	0x000105c0


	//   ....[85]....
        /*058c*/ 	.word	0x00010ef0


	//   ....[86]....
        /*0590*/ 	.word	0x00010f10


	//   ....[87]....
        /*0594*/ 	.word	0x00012400


	//   ....[88]....
        /*0598*/ 	.word	0x00012420


	//   ....[89]....
        /*059c*/ 	.word	0x00012530


	//   ....[90]....
        /*05a0*/ 	.word	0x00012570


	//   ....[91]....
        /*05a4*/ 	.word	0x000127c0


	//   ....[92]....
        /*05a8*/ 	.word	0x000127f0


	//   ....[93]....
        /*05ac*/ 	.word	0x00012800


	//   ....[94]....
        /*05b0*/ 	.word	0x00012830


	//   ....[95]....
        /*05b4*/ 	.word	0x00013bd0


	//   ....[96]....
        /*05b8*/ 	.word	0x00013c00


	//   ....[97]....
        /*05bc*/ 	.word	0x00013c10


	//   ....[98]....
        /*05c0*/ 	.word	0x00013c20


	//   ....[99]....
        /*05c4*/ 	.word	0x00013f80


	//   ....[100]....
        /*05c8*/ 	.word	0x00013fa0


	//   ....[101]....
        /*05cc*/ 	.word	0x00014100


	//   ....[102]....
        /*05d0*/ 	.word	0x00014110


	//   ....[103]....
        /*05d4*/ 	.word	0x00014270


	//   ....[104]....
        /*05d8*/ 	.word	0x00014290


	//   ....[105]....
        /*05dc*/ 	.word	0x000143f0


	//   ....[106]....
        /*05e0*/ 	.word	0x00014400


	//   ....[107]....
        /*05e4*/ 	.word	0x00014740


	//   ....[108]....
        /*05e8*/ 	.word	0x00014760


	//   ....[109]....
        /*05ec*/ 	.word	0x00014f30


	//   ....[110]....
        /*05f0*/ 	.word	0x00014f40


	//   ....[111]....
        /*05f4*/ 	.word	0x00015ea0


	//   ....[112]....
        /*05f8*/ 	.word	0x00015ec0


	//   ....[113]....
        /*05fc*/ 	.word	0x00016030


	//   ....[114]....
        /*0600*/ 	.word	0x00016040


	//   ....[115]....
        /*0604*/ 	.word	0x000161a0


	//   ....[116]....
        /*0608*/ 	.word	0x000161c0


	//   ....[117]....
        /*060c*/ 	.word	0x00016320


	//   ....[118]....
        /*0610*/ 	.word	0x00016330


	//   ....[119]....
        /*0614*/ 	.word	0x00016530


	//   ....[120]....
        /*0618*/ 	.word	0x00016550


	//   ....[121]....
        /*061c*/ 	.word	0x00016670


	//   ....[122]....
        /*0620*/ 	.word	0x000166b0


	//   ....[123]....
        /*0624*/ 	.word	0x000166e0


	//   ....[124]....
        /*0628*/ 	.word	0x00016710


	//   ....[125]....
        /*062c*/ 	.word	0x00016740


	//   ....[126]....
        /*0630*/ 	.word	0x00016770


	//   ....[127]....
        /*0634*/ 	.word	0x000168c0


	//   ....[128]....
        /*0638*/ 	.word	0x00016900


	//   ....[129]....
        /*063c*/ 	.word	0x00016930


	//   ....[130]....
        /*0640*/ 	.word	0x00016960


	//   ....[131]....
        /*0644*/ 	.word	0x00016990


	//   ....[132]....
        /*0648*/ 	.word	0x000169c0


	//   ....[133]....
        /*064c*/ 	.word	0x00016a50


	//   ....[134]....
        /*0650*/ 	.word	0x00016a90


	//   ....[135]....
        /*0654*/ 	.word	0x00016aa0


	//   ....[136]....
        /*0658*/ 	.word	0x00016b00


	//   ....[137]....
        /*065c*/ 	.word	0x000174c0


	//   ....[138]....
        /*0660*/ 	.word	0x00017520


	//   ....[139]....
        /*0664*/ 	.word	0x00017570


	//   ....[140]....
        /*0668*/ 	.word	0x000175c0


	//   ....[141]....
        /*066c*/ 	.word	0x00017610


	//   ....[142]....
        /*0670*/ 	.word	0x00017680


	//   ....[143]....
        /*0674*/ 	.word	0x000176d0


	//   ....[144]....
        /*0678*/ 	.word	0x00017740


	//   ....[145]....
        /*067c*/ 	.word	0x000177b0


	//   ....[146]....
        /*0680*/ 	.word	0x00017820


	//   ....[147]....
        /*0684*/ 	.word	0x00017890


	//   ....[148]....
        /*0688*/ 	.word	0x00017900


	//   ....[149]....
        /*068c*/ 	.word	0x00017970


	//   ....[150]....
        /*0690*/ 	.word	0x000179d0


	//   ....[151]....
        /*0694*/ 	.word	0x00017a40


	//   ....[152]....
        /*0698*/ 	.word	0x00017ab0


	//   ....[153]....
        /*069c*/ 	.word	0x00017b20


	//   ....[154]....
        /*06a0*/ 	.word	0x00017b80


	//   ....[155]....
        /*06a4*/ 	.word	0x00017bf0


	//   ....[156]....
        /*06a8*/ 	.word	0x00017c60


	//   ....[157]....
        /*06ac*/ 	.word	0x00017dd0


	//   ....[158]....
        /*06b0*/ 	.word	0x00017e30


	//   ....[159]....
        /*06b4*/ 	.word	0x00017ea0


	//   ....[160]....
        /*06b8*/ 	.word	0x00017f10


	//   ....[161]....
        /*06bc*/ 	.word	0x00018080


	//   ....[162]....
        /*06c0*/ 	.word	0x000180e0


	//   ....[163]....
        /*06c4*/ 	.word	0x00018150


	//   ....[164]....
        /*06c8*/ 	.word	0x000181c0


	//   ....[165]....
        /*06cc*/ 	.word	0x00018330


	//   ....[166]....
        /*06d0*/ 	.word	0x00018390


	//   ....[167]....
        /*06d4*/ 	.word	0x00018400


	//   ....[168]....
        /*06d8*/ 	.word	0x00018470


	//   ....[169]....
        /*06dc*/ 	.word	0x000185f0


	//   ....[170]....
        /*06e0*/ 	.word	0x00018650


	//   ....[171]....
        /*06e4*/ 	.word	0x000186c0


	//   ....[172]....
        /*06e8*/ 	.word	0x00018730


	//   ....[173]....
        /*06ec*/ 	.word	0x000188b0


	//   ....[174]....
        /*06f0*/ 	.word	0x00018910


	//   ....[175]....
        /*06f4*/ 	.word	0x00018980


	//   ....[176]....
        /*06f8*/ 	.word	0x000189f0


	//   ....[177]....
        /*06fc*/ 	.word	0x00018b70


	//   ....[178]....
        /*0700*/ 	.word	0x00018bd0


	//   ....[179]....
        /*0704*/ 	.word	0x00018c20


	//   ....[180]....
        /*0708*/ 	.word	0x00018c90


	//   ....[181]....
        /*070c*/ 	.word	0x00018d00


	//   ....[182]....
        /*0710*/ 	.word	0x00018e80


	//   ....[183]....
        /*0714*/ 	.word	0x00018ee0


	//   ....[184]....
        /*0718*/ 	.word	0x00018f50


	//   ....[185]....
        /*071c*/ 	.word	0x00018fc0


	//   ....[186]....
        /*0720*/ 	.word	0x00019140


	//   ....[187]....
        /*0724*/ 	.word	0x000191a0


	//   ....[188]....
        /*0728*/ 	.word	0x00019210


	//   ....[189]....
        /*072c*/ 	.word	0x00019280


	//   ....[190]....
        /*0730*/ 	.word	0x00019400


	//   ....[191]....
        /*0734*/ 	.word	0x00019460


	//   ....[192]....
        /*0738*/ 	.word	0x000194c0


	//   ....[193]....
        /*073c*/ 	.word	0x00019520


	//   ....[194]....
        /*0740*/ 	.word	0x00019570


	//   ....[195]....
        /*0744*/ 	.word	0x000195b0


	//   ....[196]....
        /*0748*/ 	.word	0x00019620


	//   ....[197]....
        /*074c*/ 	.word	0x00019690


	//   ....[198]....
        /*0750*/ 	.word	0x00019700


	//   ....[199]....
        /*0754*/ 	.word	0x00019760


	//   ....[200]....
        /*0758*/ 	.word	0x000197d0


	//   ....[201]....
        /*075c*/ 	.word	0x00019840


	//   ....[202]....
        /*0760*/ 	.word	0x000198b0


	//   ....[203]....
        /*0764*/ 	.word	0x00019910


	//   ....[204]....
        /*0768*/ 	.word	0x00019980


	//   ....[205]....
        /*076c*/ 	.word	0x000199f0


	//   ....[206]....
        /*0770*/ 	.word	0x00019a60


	//   ....[207]....
        /*0774*/ 	.word	0x00019ac0


	//   ....[208]....
        /*0778*/ 	.word	0x00019b30


	//   ....[209]....
        /*077c*/ 	.word	0x00019ba0


	//   ....[210]....
        /*0780*/ 	.word	0x00019c10


	//   ....[211]....
        /*0784*/ 	.word	0x00019c70


	//   ....[212]....
        /*0788*/ 	.word	0x00019ce0


	//   ....[213]....
        /*078c*/ 	.word	0x00019d50


	//   ....[214]....
        /*0790*/ 	.word	0x00019dc0


	//   ....[215]....
        /*0794*/ 	.word	0x00019e20


	//   ....[216]....
        /*0798*/ 	.word	0x00019e90


	//   ....[217]....
        /*079c*/ 	.word	0x00019f00


	//   ....[218]....
        /*07a0*/ 	.word	0x00019f50


	//   ....[219]....
        /*07a4*/ 	.word	0x00019f90


	//   ....[220]....
        /*07a8*/ 	.word	0x00019fe0


	//   ....[221]....
        /*07ac*/ 	.word	0x0001a030


	//   ....[222]....
        /*07b0*/ 	.word	0x0001a080


	//   ....[223]....
        /*07b4*/ 	.word	0x0001a0f0


	//   ....[224]....
        /*07b8*/ 	.word	0x0001a140


	//   ....[225]....
        /*07bc*/ 	.word	0x0001a190


	//   ....[226]....
        /*07c0*/ 	.word	0x0001a1e0


	//   ....[227]....
        /*07c4*/ 	.word	0x0001a230


	//   ....[228]....
        /*07c8*/ 	.word	0x0001a280


	//   ....[229]....
        /*07cc*/ 	.word	0x0001a2f0


	//   ....[230]....
        /*07d0*/ 	.word	0x0001a340


	//   ....[231]....
        /*07d4*/ 	.word	0x0001a3b0


	//   ....[232]....
        /*07d8*/ 	.word	0x0001a410


	//   ....[233]....
        /*07dc*/ 	.word	0x0001a480


	//----- nvinfo : EIATTR_EXIT_INSTR_OFFSETS
	.align		4
.L_692:
        /*07e0*/ 	.byte	0x04, 0x1c
        /*07e2*/ 	.short	(.L_694 - .L_693)


	//   ....[0]....
.L_693:
        /*07e4*/ 	.word	0x00000fe0


	//   ....[1]....
        /*07e8*/ 	.word	0x00017480


	//----- nvinfo : EIATTR_MAX_THREADS
	.align		4
.L_694:
        /*07ec*/ 	.byte	0x04, 0x05
        /*07ee*/ 	.short	(.L_696 - .L_695)
.L_695:
        /*07f0*/ 	.word	0x00000100
        /*07f4*/ 	.word	0x00000001
        /*07f8*/ 	.word	0x00000001


	//----- nvinfo : EIATTR_CRS_STACK_SIZE
	.align		4
.L_696:
        /*07fc*/ 	.byte	0x04, 0x1e
        /*07fe*/ 	.short	(.L_698 - .L_697)
.L_697:
        /*0800*/ 	.word	0x00000000
.L_698:


//--------------------- .nv.info._ZN7cutlass13device_kernelIN5flash19enable_sm80_to_sm89INS1_16FlashAttnFwdSm80INS1_25CollectiveMainloopFwdSm80ILi8ELi2ELb0EN4cute5tupleIJNS5_1CILi128EEENS7_ILi64EEENS7_ILi192EEEEEELi192ENS_6half_tEfNS_4arch4Sm80ELb0ELb1ELb1ELb1ELb1ELb1ELb1ELb1EEENS1_21CollectiveEpilogueFwdINS6_IJS8_SA_S9_EEENS6_IJNS7_ILi1EEESI_SI_EEESC_SE_Li256ELb1ELb1ELb1ELb0EEENS1_36VarlenDynamicPersistentTileSchedulerILi128ELi64ELi256ELi256ELb1ELb1ELb0ELb1ELb0ELb1EEEEEEEEEvNT_6ParamsE --------------------------
	.section	.nv.info._ZN7cutlass13device_kernelIN5flash19enable_sm80_to_sm89INS1_16FlashAttnFwdSm80INS1_25CollectiveMainloopFwdSm80ILi8ELi2ELb0EN4cute5tupleIJNS5_1CILi128EEENS7_ILi64EEENS7_ILi192EEEEEELi192ENS_6half_tEfNS_4arch4Sm80ELb0ELb1ELb1ELb1ELb1ELb1ELb1ELb1EEENS1_21CollectiveEpilogueFwdINS6_IJS8_SA_S9_EEENS6_IJNS7_ILi1EEESI_SI_EEESC_SE_Li256ELb1ELb1ELb1ELb0EEENS1_36VarlenDynamicPersistentTileSchedulerILi128ELi64ELi256ELi256ELb1ELb1ELb0ELb1ELb0ELb1EEEEEEEEEvNT_6ParamsE,"",@"SHT_CUDA_INFO"
	.sectionflags	@""
	.align	4


	//----- nvinfo : EIATTR_CUDA_API_VERSION
	.align		4
        /*0000*/ 	.byte	0x04, 0x37
        /*0002*/ 	.short	(.L_700 - .L_699)
.L_699:
        /*0004*/ 	.word	0x00000082


	//----- nvinfo : EIATTR_SW2861232_WAR
	.align		4
.L_700:
        /*0008*/ 	.byte	0x01, 0x35
	.zero		2


	//----- nvinfo : EIATTR_PARAM_CBANK
	.align		4
        /*000c*/ 	.byte	0x04, 0x0a
        /*000e*/ 	.short	(.L_702 - .L_701)
	.align		4
.L_701:
        /*0010*/ 	.word	index@(.nv.constant0._ZN7cutlass13device_kernelIN5flash19enable_sm80_to_sm89INS1_16FlashAttnFwdSm80INS1_25CollectiveMainloopFwdSm80ILi8ELi2ELb0EN4cute5tupleIJNS5_1CILi128EEENS7_ILi64EEENS7_ILi192EEEEEELi192ENS_6half_tEfNS_4arch4Sm80ELb0ELb1ELb1ELb1ELb1ELb1ELb1ELb1EEENS1_21CollectiveEpilogueFwdINS6_IJS8_SA_S9_EEENS6_IJNS7_ILi1EEESI_SI_EEESC_SE_Li256ELb1ELb1ELb1ELb0EEENS1_36VarlenDynamicPersistentTileSchedulerILi128ELi64ELi256ELi256ELb1ELb1ELb0ELb1ELb0ELb1EEEEEEEEEvNT_6ParamsE)
        /*0014*/ 	.short	0x0160
        /*0016*/ 	.short	0x0438


	//----- nvinfo : EIATTR_CBANK_PARAM_SIZE
	.align		4
.L_702:
        /*0018*/ 	.byte	0x03, 0x19
        /*001a*/ 	.short	0x0438


	//----- nvinfo : EIATTR_KPARAM_INFO
	.align		4
        /*001c*/ 	.byte	0x04, 0x17
        /*001e*/ 	.short	(.L_704 - .L_703)
.L_703:
        /*0020*/ 	.word	0x00000000
        /*0024*/ 	.short	0x0000
        /*0026*/ 	.short	0x0000
        /*0028*/ 	.byte	0x00, 0xf0, 0xe1, 0x10


	//----- nvinfo : EIATTR_MAXREG_COUNT
	.align		4
.L_704:
        /*002c*/ 	.byte	0x03, 0x1b
        /*002e*/ 	.short	0x00ff


	//----- nvinfo : EIATTR_NUM_BARRIERS
	.align		4
        /*0030*/ 	.byte	0x02, 0x4c
        /*0032*/ 	.byte	0x06
	.zero		1


	//----- nvinfo : EIATTR_ANNOTATIONS
	.align		4
        /*0034*/ 	.byte	0x04, 0x55
        /*0036*/ 	.short	(.L_706 - .L_705)


	//   ....[0]....
.L_705:
        /* <DEDUP_REMOVED lines=17> */


	//----- nvinfo : EIATTR_MERCURY_ISA_VERSION
	.align		4
.L_706:
        /*0130*/ 	.byte	0x03, 0x5f
        /*0132*/ 	.short	0x0000


	//----- nvinfo : EIATTR_INT_WARP_WIDE_INSTR_OFFSETS
	.align		4
        /*0134*/ 	.byte	0x04, 0x31
        /*0136*/ 	.short	(.L_708 - .L_707)


	//   ....[0]....
.L_707:
        /*0138*/ 	.word	0x0001f970


	//   ....[1]....
        /*013c*/ 	.word	0x0001f9f0


	//----- nvinfo : EIATTR_COOP_GROUP_MASK_REGIDS
	.align		4
.L_708:
        /*0140*/ 	.byte	0x04, 0x29
        /*0142*/ 	.short	(.L_710 - .L_709)


	//   ....[0]....
.L_709:
        /*0144*/ 	.word	0xffffffff


	//   ....[1]....
        /*0148*/ 	.word	0xffffffff


	//   ....[2]....
        /*014c*/ 	.word	0xffffffff


	//   ....[3]....
        /*0150*/ 	.word	0xffffffff


	//   ....[4]....
        /*0154*/ 	.word	0xffffffff


	//   ....[5]....
        /*0158*/ 	.word	0xffffffff


	//   ....[6]....
        /*015c*/ 	.word	0xffffffff


	//   ....[7]....
        /*0160*/ 	.word	0xffffffff


	//   ....[8]....
        /*0164*/ 	.word	0xffffffff


	//   ....[9]....
        /*0168*/ 	.word	0xffffffff


	//   ....[10]....
        /*016c*/ 	.word	0xffffffff


	//   ....[11]....
        /*0170*/ 	.word	0xffffffff


	//   ....[12]....
        /*0174*/ 	.word	0xffffffff


	//   ....[13]....
        /*0178*/ 	.word	0xffffffff


	//   ....[14]....
        /*017c*/ 	.word	0xffffffff


	//   ....[15]....
        /*0180*/ 	.word	0xffffffff


	//   ....[16]....
        /*0184*/ 	.word	0xffffffff


	//   ....[17]....
        /*0188*/ 	.word	0xffffffff


	//   ....[18]....
        /*018c*/ 	.word	0xffffffff


	//   ....[19]....
        /*0190*/ 	.word	0xffffffff


	//   ....[20]....
        /*0194*/ 	.word	0xffffffff


	//   ....[21]....
        /*0198*/ 	.word	0xffffffff


	//   ....[22]....
        /*019c*/ 	.word	0xffffffff


	//   ....[23]....
        /*01a0*/ 	.word	0xffffffff


	//   ....[24]....
        /*01a4*/ 	.word	0xffffffff


	//   ....[25]....
        /*01a8*/ 	.word	0xffffffff


	//   ....[26]....
        /*01ac*/ 	.word	0xffffffff


	//   ....[27]....
        /*01b0*/ 	.word	0xffffffff


	//   ....[28]....
        /*01b4*/ 	.word	0xffffffff


	//   ....[29]....
        /*01b8*/ 	.word	0xffffffff


	//   ....[30]....
        /*01bc*/ 	.word	0xffffffff


	//   ....[31]....
        /*01c0*/ 	.word	0xffffffff


	//   ....[32]....
        /*01c4*/ 	.word	0xffffffff


	//   ....[33]....
        /*01c8*/ 	.word	0xffffffff


	//   ....[34]....
        /*01cc*/ 	.word	0xffffffff


	//   ....[35]....
        /*01d0*/ 	.word	0xffffffff


	//   ....[36]....
        /*01d4*/ 	.word	0xffffffff


	//   ....[37]....
        /*01d8*/ 	.word	0xffffffff


	//   ....[38]....
        /*01dc*/ 	.word	0xffffffff


	//   ....[39]....
        /*01e0*/ 	.word	0xffffffff


	//   ....[40]....
        /*01e4*/ 	.word	0xffffffff


	//   ....[41]....
        /*01e8*/ 	.word	0xffffffff


	//   ....[42]....
        /*01ec*/ 	.word	0xffffffff


	//   ....[43]....
        /*01f0*/ 	.word	0xffffffff


	//   ....[44]....
        /*01f4*/ 	.word	0xffffffff


	//   ....[45]....
        /*01f8*/ 	.word	0xffffffff


	//   ....[46]....
        /*01fc*/ 	.word	0xffffffff


	//   ....[47]....
        /*0200*/ 	.word	0xffffffff


	//   ....[48]....
        /*0204*/ 	.word	0xffffffff


	//   ....[49]....
        /*0208*/ 	.word	0xffffffff


	//   ....[50]....
        /*020c*/ 	.word	0xffffffff


	//   ....[51]....
        /*0210*/ 	.word	0xffffffff


	//   ....[52]....
        /*0214*/ 	.word	0xffffffff


	//   ....[53]....
        /*0218*/ 	.word	0xffffffff


	//   ....[54]....
        /*021c*/ 	.word	0xffffffff


	//   ....[55]....
        /*0220*/ 	.word	0xffffffff


	//   ....[56]....
        /*0224*/ 	.word	0xffffffff


	//   ....[57]....
        /*0228*/ 	.word	0xffffffff


	//   ....[58]....
        /*022c*/ 	.word	0xffffffff


	//   ....[59]....
        /*0230*/ 	.word	0xffffffff


	//   ....[60]....
        /*0234*/ 	.word	0xffffffff


	//   ....[61]....
        /*0238*/ 	.word	0xffffffff


	//   ....[62]....
        /*023c*/ 	.word	0xffffffff


	//   ....[63]....
        /*0240*/ 	.word	0xffffffff


	//   ....[64]....
        /*0244*/ 	.word	0xffffffff


	//   ....[65]....
        /*0248*/ 	.word	0xffffffff


	//   ....[66]....
        /*024c*/ 	.word	0xffffffff


	//   ....[67]....
        /*0250*/ 	.word	0xffffffff


	//   ....[68]....
        /*0254*/ 	.word	0xffffffff


	//   ....[69]....
        /*0258*/ 	.word	0xffffffff


	//   ....[70]....
        /*025c*/ 	.word	0xffffffff


	//   ....[71]....
        /*0260*/ 	.word	0xffffffff


	//   ....[72]....
        /*0264*/ 	.word	0xffffffff


	//   ....[73]....
        /*0268*/ 	.word	0xffffffff


	//   ....[74]....
        /*026c*/ 	.word	0xffffffff


	//   ....[75]....
        /*0270*/ 	.word	0xffffffff


	//   ....[76]....
        /*0274*/ 	.word	0xffffffff


	//   ....[77]....
        /*0278*/ 	.word	0xffffffff


	//   ....[78]....
        /*027c*/ 	.word	0xffffffff


	//   ....[79]....
        /*0280*/ 	.word	0xffffffff


	//   ....[80]....
        /*0284*/ 	.word	0xffffffff


	//   ....[81]....
        /*0288*/ 	.word	0xffffffff


	//   ....[82]....
        /*028c*/ 	.word	0xffffffff


	//   ....[83]....
        /*0290*/ 	.word	0xffffffff


	//   ....[84]....
        /*0294*/ 	.word	0xffffffff


	//   ....[85]....
        /*0298*/ 	.word	0xffffffff


	//   ....[86]....
        /*029c*/ 	.word	0xffffffff


	//   ....[87]....
        /*02a0*/ 	.word	0xffffffff


	//   ....[88]....
        /*02a4*/ 	.word	0xffffffff


	//   ....[89]....
        /*02a8*/ 	.word	0xffffffff


	//   ....[90]....
        /*02ac*/ 	.word	0xffffffff


	//   ....[91]....
        /*02b0*/ 	.word	0xffffffff


	//   ....[92]....
        /*02b4*/ 	.word	0xffffffff


	//   ....[93]....
        /*02b8*/ 	.word	0xffffffff


	//   ....[94]....
        /*02bc*/ 	.word	0xffffffff


	//   ....[95]....
        /*02c0*/ 	.word	0xffffffff


	//   ....[96]....
        /*02c4*/ 	.word	0xffffffff


	//   ....[97]....
        /*02c8*/ 	.word	0xffffffff


	//   ....[98]....
        /*02cc*/ 	.word	0xffffffff


	//   ....[99]....
        /*02d0*/ 	.word	0xffffffff


	//   ....[100]....
        /*02d4*/ 	.word	0xffffffff


	//   ....[101]....
        /*02d8*/ 	.word	0xffffffff


	//   ....[102]....
        /*02dc*/ 	.word	0xffffffff


	//   ....[103]....
        /*02e0*/ 	.word	0xffffffff


	//   ....[104]....
        /*02e4*/ 	.word	0xffffffff


	//   ....[105]....
        /*02e8*/ 	.word	0xffffffff


	//   ....[106]....
        /*02ec*/ 	.word	0xffffffff


	//   ....[107]....
        /*02f0*/ 	.word	0xffffffff


	//   ....[108]....
        /*02f4*/ 	.word	0xffffffff


	//   ....[109]....
        /*02f8*/ 	.word	0xffffffff


	//   ....[110]....
        /*02fc*/ 	.word	0xffffffff


	//   ....[111]....
        /*0300*/ 	.word	0xffffffff


	//   ....[112]....
        /*0304*/ 	.word	0xffffffff


	//   ....[113]....
        /*0308*/ 	.word	0xffffffff


	//   ....[114]....
        /*030c*/ 	.word	0xffffffff


	//   ....[115]....
        /*0310*/ 	.word	0xffffffff


	//   ....[116]....
        /*0314*/ 	.word	0xffffffff


	//   ....[117]....
        /*0318*/ 	.word	0xffffffff


	//   ....[118]....
        /*031c*/ 	.word	0xffffffff


	//   ....[119]....
        /*0320*/ 	.word	0xffffffff


	//   ....[120]....
        /*0324*/ 	.word	0xffffffff


	//   ....[121]....
        /*0328*/ 	.word	0xffffffff


	//   ....[122]....
        /*032c*/ 	.word	0xffffffff


	//   ....[123]....
        /*0330*/ 	.word	0xffffffff


	//   ....[124]....
        /*0334*/ 	.word	0xffffffff


	//   ....[125]....
        /*0338*/ 	.word	0xffffffff


	//   ....[126]....
        /*033c*/ 	.word	0xffffffff


	//   ....[127]....
        /*0340*/ 	.word	0xffffffff


	//   ....[128]....
        /*0344*/ 	.word	0xffffffff


	//   ....[129]....
        /*0348*/ 	.word	0xffffffff


	//   ....[130]....
        /*034c*/ 	.word	0xffffffff


	//   ....[131]....
        /*0350*/ 	.word	0xffffffff


	//   ....[132]....
        /*0354*/ 	.word	0xffffffff


	//   ....[133]....
        /*0358*/ 	.word	0xffffffff


	//   ....[134]....
        /*035c*/ 	.word	0xffffffff


	//   ....[135]....
        /*0360*/ 	.word	0xffffffff


	//   ....[136]....
        /*0364*/ 	.word	0xffffffff


	//   ....[137]....
        /*0368*/ 	.word	0xffffffff


	//   ....[138]....
        /*036c*/ 	.word	0xffffffff


	//   ....[139]....
        /*0370*/ 	.word	0xffffffff


	//   ....[140]....
        /*0374*/ 	.word	0xffffffff


	//   ....[141]....
        /*0378*/ 	.word	0xffffffff


	//   ....[142]....
        /*037c*/ 	.word	0xffffffff


	//   ....[143]....
        /*0380*/ 	.word	0xffffffff


	//   ....[144]....
        /*0384*/ 	.word	0xffffffff


	//   ....[145]....
        /*0388*/ 	.word	0xffffffff


	//   ....[146]....
        /*038c*/ 	.word	0xffffffff


	//   ....[147]....
        /*0390*/ 	.word	0xffffffff


	//   ....[148]....
        /*0394*/ 	.word	0xffffffff


	//   ....[149]....
        /*0398*/ 	.word	0xffffffff


	//   ....[150]....
        /*039c*/ 	.word	0xffffffff


	//   ....[151]....
        /*03a0*/ 	.word	0xffffffff


	//   ....[152]....
        /*03a4*/ 	.word	0xffffffff


	//   ....[153]....
        /*03a8*/ 	.word	0xffffffff


	//   ....[154]....
        /*03ac*/ 	.word	0xffffffff


	//   ....[155]....
        /*03b0*/ 	.word	0xffffffff


	//   ....[156]....
        /*03b4*/ 	.word	0xffffffff


	//   ....[157]....
        /*03b8*/ 	.word	0xffffffff


	//   ....[158]....
        /*03bc*/ 	.word	0xffffffff


	//   ....[159]....
        /*03c0*/ 	.word	0xffffffff


	//   ....[160]....
        /*03c4*/ 	.word	0xffffffff


	//   ....[161]....
        /*03c8*/ 	.word	0xffffffff


	//   ....[162]....
        /*03cc*/ 	.word	0xffffffff


	//   ....[163]....
        /*03d0*/ 	.word	0xffffffff


	//   ....[164]....
        /*03d4*/ 	.word	0xffffffff


	//   ....[165]....
        /*03d8*/ 	.word	0xffffffff


	//   ....[166]....
        /*03dc*/ 	.word	0xffffffff


	//   ....[167]....
        /*03e0*/ 	.word	0xffffffff


	//   ....[168]....
        /*03e4*/ 	.word	0xffffffff


	//   ....[169]....
        /*03e8*/ 	.word	0xffffffff


	//   ....[170]....
        /*03ec*/ 	.word	0xffffffff


	//   ....[171]....
        /*03f0*/ 	.word	0xffffffff


	//   ....[172]....
        /*03f4*/ 	.word	0xffffffff


	//   ....[173]....
        /*03f8*/ 	.word	0xffffffff


	//   ....[174]....
        /*03fc*/ 	.word	0xffffffff


	//   ....[175]....
        /*0400*/ 	.word	0xffffffff


	//   ....[176]....
        /*0404*/ 	.word	0xffffffff


	//   ....[177]....
        /*0408*/ 	.word	0xffffffff


	//   ....[178]....
        /*040c*/ 	.word	0xffffffff


	//   ....[179]....
        /*0410*/ 	.word	0xffffffff


	//   ....[180]....
        /*0414*/ 	.word	0xffffffff


	//   ....[181]....
        /*0418*/ 	.word	0xffffffff


	//   ....[182]....
        /*041c*/ 	.word	0xffffffff


	//   ....[183]....
        /*0420*/ 	.word	0xffffffff


	//   ....[184]....
        /*0424*/ 	.word	0xffffffff


	//   ....[185]....
        /*0428*/ 	.word	0xffffffff


	//   ....[186]....
        /*042c*/ 	.word	0xffffffff


	//   ....[187]....
        /*0430*/ 	.word	0xffffffff


	//   ....[188]....
        /*0434*/ 	.word	0xffffffff


	//   ....[189]....
        /*0438*/ 	.word	0xffffffff


	//   ....[190]....
        /*043c*/ 	.word	0xffffffff


	//   ....[191]....
        /*0440*/ 	.word	0xffffffff


	//   ....[192]....
        /*0444*/ 	.word	0xffffffff


	//   ....[193]....
        /*0448*/ 	.word	0xffffffff


	//   ....[194]....
        /*044c*/ 	.word	0xffffffff


	//   ....[195]....
        /*0450*/ 	.word	0xffffffff


	//   ....[196]....
        /*0454*/ 	.word	0xffffffff


	//   ....[197]....
        /*0458*/ 	.word	0xffffffff


	//   ....[198]....
        /*045c*/ 	.word	0xffffffff


	//   ....[199]....
        /*0460*/ 	.word	0xffffffff


	//   ....[200]....
        /*0464*/ 	.word	0xffffffff


	//   ....[201]....
        /*0468*/ 	.word	0xffffffff


	//   ....[202]....
        /*046c*/ 	.word	0xffffffff


	//   ....[203]....
        /*0470*/ 	.word	0xffffffff


	//   ....[204]....
        /*0474*/ 	.word	0xffffffff


	//   ....[205]....
        /*0478*/ 	.word	0xffffffff


	//   ....[206]....
        /*047c*/ 	.word	0xffffffff


	//   ....[207]....
        /*0480*/ 	.word	0xffffffff


	//   ....[208]....
        /*0484*/ 	.word	0xffffffff


	//   ....[209]....
        /*0488*/ 	.word	0xffffffff


	//   ....[210]....
        /*048c*/ 	.word	0xffffffff


	//   ....[211]....
        /*0490*/ 	.word	0xffffffff


	//   ....[212]....
        /*0494*/ 	.word	0xffffffff


	//   ....[213]....
        /*0498*/ 	.word	0xffffffff


	//   ....[214]....
        /*049c*/ 	.word	0xffffffff


	//   ....[215]....
        /*04a0*/ 	.word	0xffffffff


	//   ....[216]....
        /*04a4*/ 	.word	0xffffffff


	//   ....[217]....
        /*04a8*/ 	.word	0xffffffff


	//   ....[218]....
        /*04ac*/ 	.word	0xffffffff


	//   ....[219]....
        /*04b0*/ 	.word	0xffffffff


	//   ....[220]....
        /*04b4*/ 	.word	0xffffffff


	//   ....[221]....
        /*04b8*/ 	.word	0xffffffff


	//   ....[222]....
        /*04bc*/ 	.word	0xffffffff


	//   ....[223]....
        /*04c0*/ 	.word	0xffffffff


	//   ....[224]....
        /*04c4*/ 	.word	0xffffffff


	//   ....[225]....
        /*04c8*/ 	.word	0xffffffff


	//   ....[226]....
        /*04cc*/ 	.word	0xffffffff


	//   ....[227]....
        /*04d0*/ 	.word	0xffffffff


	//   ....[228]....
        /*04d4*/ 	.word	0xffffffff


	//   ....[229]....
        /*04d8*/ 	.word	0xffffffff


	//   ....[230]....
        /*04dc*/ 	.word	0xffffffff


	//   ....[231]....
        /*04e0*/ 	.word	0xffffffff


	//   ....[232]....
        /*04e4*/ 	.word	0xffffffff


	//   ....[233]....
        /*04e8*/ 	.word	0xffffffff


	//   ....[234]....
        /*04ec*/ 	.word	0xffffffff


	//   ....[235]....
        /*04f0*/ 	.word	0xffffffff


	//   ....[236]....
        /*04f4*/ 	.word	0xffffffff


	//   ....[237]....
        /*04f8*/ 	.word	0xffffffff


	//   ....[238]....
        /*04fc*/ 	.word	0xffffffff


	//   ....[239]....
        /*0500*/ 	.word	0xffffffff


	//   ....[240]....
        /*0504*/ 	.word	0xffffffff


	//   ....[241]....
        /*0508*/ 	.word	0xffffffff


	//   ....[242]....
        /*050c*/ 	.word	0xffffffff


	//   ....[243]....
        /*0510*/ 	.word	0xffffffff


	//   ....[244]....
        /*0514*/ 	.word	0xffffffff


	//   ....[245]....
        /*0518*/ 	.word	0xffffffff


	//   ....[246]....
        /*051c*/ 	.word	0xffffffff


	//   ....[247]....
        /*0520*/ 	.word	0xffffffff


	//   ....[248]....
        /*0524*/ 	.word	0xffffffff


	//   ....[249]....
        /*0528*/ 	.word	0xffffffff


	//   ....[250]....
        /*052c*/ 	.word	0xffffffff


	//   ....[251]....
        /*0530*/ 	.word	0xffffffff


	//   ....[252]....
        /*0534*/ 	.word	0xffffffff


	//   ....[253]....
        /*0538*/ 	.word	0xffffffff


	//   ....[254]....
        /*053c*/ 	.word	0xffffffff


	//   ....[255]....
        /*0540*/ 	.word	0xffffffff


	//   ....[0]....
        /*0544*/ 	.word	0xffffffff


	//   ....[1]....
        /*0548*/ 	.word	0xffffffff


	//   ....[2]....
        /*054c*/ 	.word	0xffffffff


	//   ....[3]....
        /*0550*/ 	.word	0xffffffff


	//   ....[4]....
        /*0554*/ 	.word	0xffffffff


	//   ....[5]....
        /*0558*/ 	.word	0xffffffff


	//   ....[6]....
        /*055c*/ 	.word	0xffffffff


	//   ....[7]....
        /*0560*/ 	.word	0xffffffff


	//   ....[8]....
        /*0564*/ 	.word	0xffffffff


	//   ....[9]....
        /*0568*/ 	.word	0xffffffff


	//   ....[10]....
        /*056c*/ 	.word	0xffffffff


	//   ....[11]....
        /*0570*/ 	.word	0xffffffff


	//   ....[12]....
        /*0574*/ 	.word	0xffffffff


	//   ....[13]....
        /*0578*/ 	.word	0xffffffff


	//   ....[14]....
        /*057c*/ 	.word	0xffffffff


	//   ....[15]....
        /*0580*/ 	.word	0xffffffff


	//   ....[16]....
        /*0584*/ 	.word	0xffffffff


	//   ....[17]....
        /*0588*/ 	.word	0xffffffff


	//----- nvinfo : EIATTR_COOP_GROUP_INSTR_OFFSETS
	.align		4
.L_710:
        /*058c*/ 	.byte	0x04, 0x28
        /*058e*/ 	.short	(.L_712 - .L_711)


	//   ....[0]....
.L_711:
        /*0590*/ 	.word	0x00000050


	//   ....[1]....
        /*0594*/ 	.word	0x000001e0


	//   ....[2]....
        /*0598*/ 	.word	0x00000210


	//   ....[3]....
        /*059c*/ 	.word	0x00000240


	//   ....[4]....
        /*05a0*/ 	.word	0x00000270


	//   ....[5]....
        /*05a4*/ 	.word	0x000002a0


	//   ....[6]....
        /*05a8*/ 	.word	0x000002d0


	//   ....[7]....
        /*05ac*/ 	.word	0x00000430


	//   ....[8]....
        /*05b0*/ 	.word	0x00000470


	//   ....[9]....
        /*05b4*/ 	.word	0x000004a0


	//   ....[10]....
        /*05b8*/ 	.word	0x000004d0


	//   ....[11]....
        /*05bc*/ 	.word	0x00000500


	//   ....[12]....
        /*05c0*/ 	.word	0x00000530


	//   ....[13]....
        /*05c4*/ 	.word	0x000005c0


	//   ....[14]....
        /*05c8*/ 	.word	0x00000600


	//   ....[15]....
        /*05cc*/ 	.word	0x00000620


	//   ....[16]....
        /*05d0*/ 	.word	0x00000680


	//   ....[17]....
        /*05d4*/ 	.word	0x00003ee0


	//   ....[18]....
        /*05d8*/ 	.word	0x00003ef0


	//   ....[19]....
        /*05dc*/ 	.word	0x00005a60


	//   ....[20]....
        /*05e0*/ 	.word	0x00005a70


	//   ....[21]....
        /*05e4*/ 	.word	0x00007560


	//   ....[22]....
        /*05e8*/ 	.word	0x00007570


	//   ....[23]....
        /*05ec*/ 	.word	0x00007a60


	//   ....[24]....
        /*05f0*/ 	.word	0x00007a70


	//   ....[25]....
        /*05f4*/ 	.word	0x00008b40


	//   ....[26]....
        /*05f8*/ 	.word	0x00008b60


	//   ....[27]....
        /*05fc*/ 	.word	0x00008c90


	//   ....[28]....
        /*0600*/ 	.word	0x00008ca0


	//   ....[29]....
        /*0604*/ 	.word	0x00008dd0


	//   ....[30]....
        /*0608*/ 	.word	0x00008df0


	//   ....[31]....
        /*060c*/ 	.word	0x00008f20


	//   ....[32]....
        /*0610*/ 	.word	0x00008f30


	//   ....[33]....
        /*0614*/ 	.word	0x00009410


	//   ....[34]....
        /*0618*/ 	.word	0x00009420


	//   ....[35]....
        /*061c*/ 	.word	0x00009430


	//   ....[36]....
        /*0620*/ 	.word	0x00009440


	//   ....[37]....
        /*0624*/ 	.word	0x000095b0


	//   ....[38]....
        /*0628*/ 	.word	0x000095d0


	//   ....[39]....
        /*062c*/ 	.word	0x00009620


	//   ....[40]....
        /*0630*/ 	.word	0x000097d0


	//   ....[41]....
        /*0634*/ 	.word	0x00009a30


	//   ....[42]....
        /*0638*/ 	.word	0x00009a50


	//   ....[43]....
        /*063c*/ 	.word	0x00009b20


	//   ....[44]....
        /*0640*/ 	.word	0x00009b60


	//   ....[45]....
        /*0644*/ 	.word	0x00009f80


	//   ....[46]....
        /*0648*/ 	.word	0x00009fa0


	//   ....[47]....
        /*064c*/ 	.word	0x00009fb0


	//   ....[48]....
        /*0650*/ 	.word	0x00009fc0


	//   ....[49]....
        /*0654*/ 	.word	0x0000a7d0


	//   ....[50]....
        /*0658*/ 	.word	0x0000a7e0


	//   ....[51]....
        /*065c*/ 	.word	0x0000a7f0


	//   ....[52]....
        /*0660*/ 	.word	0x0000a800


	//   ....[53]....
        /*0664*/ 	.word	0x0000d4c0


	//   ....[54]....
        /*0668*/ 	.word	0x0000d4e0


	//   ....[55]....
        /*066c*/ 	.word	0x0000d500


	//   ....[56]....
        /*0670*/ 	.word	0x0000d510


	//   ....[57]....
        /*0674*/ 	.word	0x0000daf0


	//   ....[58]....
        /*0678*/ 	.word	0x0000db00


	//   ....[59]....
        /*067c*/ 	.word	0x0000db10


	//   ....[60]....
        /*0680*/ 	.word	0x0000db20


	//   ....[61]....
        /*0684*/ 	.word	0x00010a40


	//   ....[62]....
        /*0688*/ 	.word	0x00010a60


	//   ....[63]....
        /*068c*/ 	.word	0x00010b30


	//   ....[64]....
        /*0690*/ 	.word	0x00010b70


	//   ....[65]....
        /*0694*/ 	.word	0x00011af0


	//   ....[66]....
        /*0698*/ 	.word	0x00011d50


	//   ....[67]....
        /*069c*/ 	.word	0x000124e0


	//   ....[68]....
        /*06a0*/ 	.word	0x00012790


	//   ....[69]....
        /*06a4*/ 	.word	0x000127a0


	//   ....[70]....
        /*06a8*/ 	.word	0x000127f0


	//   ....[71]....
        /*06ac*/ 	.word	0x00013a90


	//   ....[72]....
        /*06b0*/ 	.word	0x00013ab0


	//   ....[73]....
        /*06b4*/ 	.word	0x00013b90


	//   ....[74]....
        /*06b8*/ 	.word	0x00013bc0


	//   ....[75]....
        /*06bc*/ 	.word	0x000142e0


	//   ....[76]....
        /*06c0*/ 	.word	0x00014300


	//   ....[77]....
        /*06c4*/ 	.word	0x00014400


	//   ....[78]....
        /*06c8*/ 	.word	0x00014440


	//   ....[79]....
        /*06cc*/ 	.word	0x00015400


	//   ....[80]....
        /*06d0*/ 	.word	0x00015910


	//   ....[81]....
        /*06d4*/ 	.word	0x00015c10


	//   ....[82]....
        /*06d8*/ 	.word	0x00015c40


	//   ....[83]....
        /*06dc*/ 	.word	0x00016580


	//   ....[84]....
        /*06e0*/ 	.word	0x000165a0


	//   ....[85]....
        /*06e4*/ 	.word	0x00017a50


	//   ....[86]....
        /*06e8*/ 	.word	0x00017a70


	//   ....[87]....
        /*06ec*/ 	.word	0x00017b70


	//   ....[88]....
        /*06f0*/ 	.word	0x00017bb0


	//   ....[89]....
        /*06f4*/ 	.word	0x000182f0


	//   ....[90]....
        /*06f8*/ 	.word	0x00018310


	//   ....[91]....
        /*06fc*/ 	.word	0x00018410


	//   ....[92]....
        /*0700*/ 	.word	0x00018450


	//   ....[93]....
        /*0704*/ 	.word	0x000195c0


	//   ....[94]....
        /*0708*/ 	.word	0x000195f0


	//   ....[95]....
        /*070c*/ 	.word	0x000198c0


	//   ....[96]....
        /*0710*/ 	.word	0x00019a00


	//   ....[97]....
        /*0714*/ 	.word	0x0001afb0


	//   ....[98]....
        /*0718*/ 	.word	0x0001afd0


	//   ....[99]....
        /*071c*/ 	.word	0x0001b0e0


	//   ....[100]....
        /*0720*/ 	.word	0x0001b110


	//   ....[101]....
        /*0724*/ 	.word	0x0001b600


	//   ....[102]....
        /*0728*/ 	.word	0x0001b620


	//   ....[103]....
        /*072c*/ 	.word	0x0001b720


	//   ....[104]....
        /*0730*/ 	.word	0x0001b760


	//   ....[105]....
        /*0734*/ 	.word	0x0001c760


	//   ....[106]....
        /*0738*/ 	.word	0x0001cc70


	//   ....[107]....
        /*073c*/ 	.word	0x0001cf70


	//   ....[108]....
        /*0740*/ 	.word	0x0001cfa0


	//   ....[109]....
        /*0744*/ 	.word	0x0001d8d0


	//   ....[110]....
        /*0748*/ 	.word	0x0001d8f0


	//   ....[111]....
        /*074c*/ 	.word	0x0001edb0


	//   ....[112]....
        /*0750*/ 	.word	0x0001edd0


	//   ....[113]....
        /*0754*/ 	.word	0x0001eee0


	//   ....[114]....
        /*0758*/ 	.word	0x0001ef10


	//   ....[115]....
        /*075c*/ 	.word	0x0001f150


	//   ....[116]....
        /*0760*/ 	.word	0x0001f180


	//   ....[117]....
        /*0764*/ 	.word	0x0001f190


	//   ....[118]....
        /*0768*/ 	.word	0x0001f1c0


	//   ....[119]....
        /*076c*/ 	.word	0x000206d0


	//   ....[120]....
        /*0770*/ 	.word	0x00020700


	//   ....[121]....
        /*0774*/ 	.word	0x00020710


	//   ....[122]....
        /*0778*/ 	.word	0x00020720


	//   ....[123]....
        /*077c*/ 	.word	0x00020aa0


	//   ....[124]....
        /*0780*/ 	.word	0x00020ac0


	//   ....[125]....
        /*0784*/ 	.word	0x00020be0


	//   ....[126]....
        /*0788*/ 	.word	0x00020bf0


	//   ....[127]....
        /*078c*/ 	.word	0x00020d20


	//   ....[128]....
        /*0790*/ 	.word	0x00020d40


	//   ....[129]....
        /*0794*/ 	.word	0x00020e70


	//   ....[130]....
        /*0798*/ 	.word	0x00020e80


	//   ....[131]....
        /*079c*/ 	.word	0x000211a0


	//   ....[132]....
        /*07a0*/ 	.word	0x000211c0


	//   ....[133]....
        /*07a4*/ 	.word	0x00021bb0


	//   ....[134]....
        /*07a8*/ 	.word	0x00021bc0


	//   ....[135]....
        /*07ac*/ 	.word	0x00022d50


	//   ....[136]....
        /*07b0*/ 	.word	0x00022d70


	//   ....[137]....
        /*07b4*/ 	.word	0x00022ea0


	//   ....[138]....
        /*07b8*/ 	.word	0x00022eb0


	//   ....[139]....
        /*07bc*/ 	.word	0x00022fe0


	//   ....[140]....
        /*07c0*/ 	.word	0x00023000


	//   ....[141]....
        /*07c4*/ 	.word	0x00023130


	//   ....[142]....
        /*07c8*/ 	.word	0x00023140


	//   ....[143]....
        /*07cc*/ 	.word	0x00023300


	//   ....[144]....
        /*07d0*/ 	.word	0x00023320


	//   ....[145]....
        /*07d4*/ 	.word	0x00023440


	//   ....[146]....
        /*07d8*/ 	.word	0x00023480


	//   ....[147]....
        /*07dc*/ 	.word	0x000234b0


	//   ....[148]....
        /*07e0*/ 	.word	0x000234e0


	//   ....[149]....
        /*07e4*/ 	.word	0x00023510


	//   ....[150]....
        /*07e8*/ 	.word	0x00023540


	//   ....[151]....
        /*07ec*/ 	.word	0x000236a0


	//   ....[152]....
        /*07f0*/ 	.word	0x000236e0


	//   ....[153]....
        /*07f4*/ 	.word	0x00023710


	//   ....[154]....
        /*07f8*/ 	.word	0x00023740


	//   ....[155]....
        /*07fc*/ 	.word	0x00023770


	//   ....[156]....
        /*0800*/ 	.word	0x000237a0


	//   ....[157]....
        /*0804*/ 	.word	0x00023830


	//   ....[158]....
        /*0808*/ 	.word	0x00023870


	//   ....[159]....
        /*080c*/ 	.word	0x00023880


	//   ....[160]....
        /*0810*/ 	.word	0x000238e0


	//   ....[161]....
        /*0814*/ 	.word	0x00024290


	//   ....[162]....
        /*0818*/ 	.word	0x000242f0


	//   ....[163]....
        /*081c*/ 	.word	0x00024340


	//   ....[164]....
        /*0820*/ 	.word	0x00024390


	//   ....[165]....
        /*0824*/ 	.word	0x000243e0


	//   ....[166]....
        /*0828*/ 	.word	0x00024450


	//   ....[167]....
        /*082c*/ 	.word	0x000244a0


	//   ....[168]....
        /*0830*/ 	.word	0x00024510


	//   ....[169]....
        /*0834*/ 	.word	0x00024580


	//   ....[170]....
        /*0838*/ 	.word	0x000245f0


	//   ....[171]....
        /*083c*/ 	.word	0x00024660


	//   ....[172]....
        /*0840*/ 	.word	0x000246d0


	//   ....[173]....
        /*0844*/ 	.word	0x00024740


	//   ....[174]....
        /*0848*/ 	.word	0x000247a0


	//   ....[175]....
        /*084c*/ 	.word	0x00024810


	//   ....[176]....
        /*0850*/ 	.word	0x00024880


	//   ....[177]....
        /*0854*/ 	.word	0x000248f0


	//   ....[178]....
        /*0858*/ 	.word	0x00024950


	//   ....[179]....
        /*085c*/ 	.word	0x000249c0


	//   ....[180]....
        /*0860*/ 	.word	0x00024a30


	//   ....[181]....
        /*0864*/ 	.word	0x00024ba0


	//   ....[182]....
        /*0868*/ 	.word	0x00024c00


	//   ....[183]....
        /*086c*/ 	.word	0x00024c70


	//   ....[184]....
        /*0870*/ 	.word	0x00024ce0


	//   ....[185]....
        /*0874*/ 	.word	0x00024d40


	//   ....[186]....
        /*0878*/ 	.word	0x00024da0


	//   ....[187]....
        /*087c*/ 	.word	0x00024e10


	//   ....[188]....
        /*0880*/ 	.word	0x00024e70


	//   ....[189]....
        /*0884*/ 	.word	0x00024ed0


	//   ....[190]....
        /*0888*/ 	.word	0x00024f30


	//   ....[191]....
        /*088c*/ 	.word	0x00024fa0


	//   ....[192]....
        /*0890*/ 	.word	0x00025010


	//   ....[193]....
        /*0894*/ 	.word	0x00025080


	//   ....[194]....
        /*0898*/ 	.word	0x000250e0


	//   ....[195]....
        /*089c*/ 	.word	0x00025150


	//   ....[196]....
        /*08a0*/ 	.word	0x000251b0


	//   ....[197]....
        /*08a4*/ 	.word	0x00025220


	//   ....[198]....
        /*08a8*/ 	.word	0x00025280


	//   ....[199]....
        /*08ac*/ 	.word	0x000252f0


	//   ....[200]....
        /*08b0*/ 	.word	0x00025360


	//   ....[201]....
        /*08b4*/ 	.word	0x000254d0


	//   ....[202]....
        /*08b8*/ 	.word	0x00025530


	//   ....[203]....
        /*08bc*/ 	.word	0x000255a0


	//   ....[204]....
        /*08c0*/ 	.word	0x00025610


	//   ....[205]....
        /*08c4*/ 	.word	0x00025780


	//   ....[206]....
        /*08c8*/ 	.word	0x000257e0


	//   ....[207]....
        /*08cc*/ 	.word	0x00025850


	//   ....[208]....
        /*08d0*/ 	.word	0x000258c0


	//   ....[209]....
        /*08d4*/ 	.word	0x00025a40


	//   ....[210]....
        /*08d8*/ 	.word	0x00025aa0


	//   ....[211]....
        /*08dc*/ 	.word	0x00025b10


	//   ....[212]....
        /*08e0*/ 	.word	0x00025b80


	//   ....[213]....
        /*08e4*/ 	.word	0x00025d00


	//   ....[214]....
        /*08e8*/ 	.word	0x00025d60


	//   ....[215]....
        /*08ec*/ 	.word	0x00025dd0


	//   ....[216]....
        /*08f0*/ 	.word	0x00025e40


	//   ....[217]....
        /*08f4*/ 	.word	0x00025fc0


	//   ....[218]....
        /*08f8*/ 	.word	0x00026020


	//   ....[219]....
        /*08fc*/ 	.word	0x00026070


	//   ....[220]....
        /*0900*/ 	.word	0x000260e0


	//   ....[221]....
        /*0904*/ 	.word	0x00026150


	//   ....[222]....
        /*0908*/ 	.word	0x000262d0


	//   ....[223]....
        /*090c*/ 	.word	0x00026330


	//   ....[224]....
        /*0910*/ 	.word	0x000263a0


	//   ....[225]....
        /*0914*/ 	.word	0x00026410


	//   ....[226]....
        /*0918*/ 	.word	0x00026590


	//   ....[227]....
        /*091c*/ 	.word	0x000265f0


	//   ....[228]....
        /*0920*/ 	.word	0x00026660


	//   ....[229]....
        /*0924*/ 	.word	0x000266d0


	//   ....[230]....
        /*0928*/ 	.word	0x00026850


	//   ....[231]....
        /*092c*/ 	.word	0x000268b0


	//   ....[232]....
        /*0930*/ 	.word	0x00026910


	//   ....[233]....
        /*0934*/ 	.word	0x00026970


	//   ....[234]....
        /*0938*/ 	.word	0x000269c0


	//   ....[235]....
        /*093c*/ 	.word	0x00026a00


	//   ....[236]....
        /*0940*/ 	.word	0x00026a70


	//   ....[237]....
        /*0944*/ 	.word	0x00026ae0


	//   ....[238]....
        /*0948*/ 	.word	0x00026b50


	//   ....[239]....
        /*094c*/ 	.word	0x00026bb0


	//   ....[240]....
        /*0950*/ 	.word	0x00026c20


	//   ....[241]....
        /*0954*/ 	.word	0x00026c90


	//   ....[242]....
        /*0958*/ 	.word	0x00026d00


	//   ....[243]....
        /*095c*/ 	.word	0x00026d60


	//   ....[244]....
        /*0960*/ 	.word	0x00026dd0


	//   ....[245]....
        /*0964*/ 	.word	0x00026e40


	//   ....[246]....
        /*0968*/ 	.word	0x00026eb0


	//   ....[247]....
        /*096c*/ 	.word	0x00026f10


	//   ....[248]....
        /*0970*/ 	.word	0x00026f80


	//   ....[249]....
        /*0974*/ 	.word	0x00026ff0


	//   ....[250]....
        /*0978*/ 	.word	0x00027060


	//   ....[251]....
        /*097c*/ 	.word	0x000270c0


	//   ....[252]....
        /*0980*/ 	.word	0x00027130


	//   ....[253]....
        /*0984*/ 	.word	0x000271a0


	//   ....[254]....
        /*0988*/ 	.word	0x00027210


	//   ....[255]....
        /*098c*/ 	.word	0x00027270


	//   ....[0]....
        /*0990*/ 	.word	0x000272e0


	//   ....[1]....
        /*0994*/ 	.word	0x00027350


	//   ....[2]....
        /*0998*/ 	.word	0x000273a0


	//   ....[3]....
        /*099c*/ 	.word	0x000273e0


	//   ....[4]....
        /*09a0*/ 	.word	0x00027430


	//   ....[5]....
        /*09a4*/ 	.word	0x00027480


	//   ....[6]....
        /*09a8*/ 	.word	0x000274d0


	//   ....[7]....
        /*09ac*/ 	.word	0x00027540


	//   ....[8]....
        /*09b0*/ 	.word	0x00027590


	//   ....[9]....
        /*09b4*/ 	.word	0x000275e0


	//   ....[10]....
        /*09b8*/ 	.word	0x00027630


	//   ....[11]....
        /*09bc*/ 	.word	0x00027680


	//   ....[12]....
        /*09c0*/ 	.word	0x000276d0


	//   ....[13]....
        /*09c4*/ 	.word	0x00027740


	//   ....[14]....
        /*09c8*/ 	.word	0x00027790


	//   ....[15]....
        /*09cc*/ 	.word	0x00027800


	//   ....[16]....
        /*09d0*/ 	.word	0x00027860


	//   ....[17]....
        /*09d4*/ 	.word	0x000278d0


	//----- nvinfo : EIATTR_EXIT_INSTR_OFFSETS
	.align		4
.L_712:
        /*09d8*/ 	.byte	0x04, 0x1c
        /*09da*/ 	.short	(.L_714 - .L_713)


	//   ....[0]....
.L_713:
        /*09dc*/ 	.word	0x00000fe0


	//   ....[1]....
        /*09e0*/ 	.word	0x00024250


	//----- nvinfo : EIATTR_MAX_THREADS
	.align		4
.L_714:
        /*09e4*/ 	.byte	0x04, 0x05
        /*09e6*/ 	.short	(.L_716 - .L_715)
.L_715:
        /*09e8*/ 	.word	0x00000100
        /*09ec*/ 	.word	0x00000001
        /*09f0*/ 	.word	0x00000001


	//----- nvinfo : EIATTR_CRS_STACK_SIZE
	.align		4
.L_716:
        /*09f4*/ 	.byte	0x04, 0x1e
        /*09f6*/ 	.short	(.L_718 - .L_717)
.L_717:
        /*09f8*/ 	.word	0x00000000
.L_718:


//--------------------- .nv.info._ZN7cutlass13device_kernelIN5flash19enable_sm80_to_sm89INS1_16FlashAttnFwdSm80INS1_25CollectiveMainloopFwdSm80ILi8ELi2ELb0EN4cute5tupleIJNS5_1CILi128EEENS7_ILi64EEENS7_ILi192EEEEEELi192ENS_6half_tEfNS_4arch4Sm80ELb1ELb0ELb1ELb0ELb1ELb0ELb1ELb1EEENS1_21CollectiveEpilogueFwdINS6_IJS8_SA_S9_EEENS6_IJNS7_ILi1EEESI_SI_EEESC_SE_Li256ELb0ELb1ELb1ELb0EEENS1_30DynamicPersistentTileSchedulerILi256ELi256ELb1ELb1ELb0EEEEEEEEEvNT_6ParamsE --------------------------
	.section	.nv.info._ZN7cutlass13device_kernelIN5flash19enable_sm80_to_sm89INS1_16FlashAttnFwdSm80INS1_25CollectiveMainloopFwdSm80ILi8ELi2ELb0EN4cute5tupleIJNS5_1CILi128EEENS7_ILi64EEENS7_ILi192EEEEEELi192ENS_6half_tEfNS_4arch4Sm80ELb1ELb0ELb1ELb0ELb1ELb0ELb1ELb1EEENS1_21CollectiveEpilogueFwdINS6_IJS8_SA_S9_EEENS6_IJNS7_ILi1EEESI_SI_EEESC_SE_Li256ELb0ELb1ELb1ELb0EEENS1_30DynamicPersistentTileSchedulerILi256ELi256ELb1ELb1ELb0EEEEEEEEEvNT_6ParamsE,"",@"SHT_CUDA_INFO"
	.sectionflags	@""
	.align	4


	//----- nvinfo : EIATTR_CUDA_API_VERSION
	.align		4
        /*0000*/ 	.byte	0x04, 0x37
        /*0002*/ 	.short	(.L_720 - .L_719)
.L_719:
        /*0004*/ 	.word	0x00000082


	//----- nvinfo : EIATTR_SW2861232_WAR
	.align		4
.L_720:
        /*0008*/ 	.byte	0x01, 0x35
	.zero		2


	//----- nvinfo : EIATTR_PARAM_CBANK
	.align		4
        /*000c*/ 	.byte	0x04, 0x0a
        /*000e*/ 	.short	(.L_722 - .L_721)
	.align		4
.L_721:
        /*0010*/ 	.word	index@(.nv.constant0._ZN7cutlass13device_kernelIN5flash19enable_sm80_to_sm89INS1_16FlashAttnFwdSm80INS1_25CollectiveMainloopFwdSm80ILi8ELi2ELb0EN4cute5tupleIJNS5_1CILi128EEENS7_ILi64EEENS7_ILi192EEEEEELi192ENS_6half_tEfNS_4arch4Sm80ELb1ELb0ELb1ELb0ELb1ELb0ELb1ELb1EEENS1_21CollectiveEpilogueFwdINS6_IJS8_SA_S9_EEENS6_IJNS7_ILi1EEESI_SI_EEESC_SE_Li256ELb0ELb1ELb1ELb0EEENS1_30DynamicPersistentTileSchedulerILi256ELi256ELb1ELb1ELb0EEEEEEEEEvNT_6ParamsE)
        /*0014*/ 	.short	0x0160
        /*0016*/ 	.short	0x0428


	//----- nvinfo : EIATTR_CBANK_PARAM_SIZE
	.align		4
.L_722:
        /*0018*/ 	.byte	0x03, 0x19
        /*001a*/ 	.short	0x0428


	//----- nvinfo : EIATTR_KPARAM_INFO
	.align		4
        /*001c*/ 	.byte	0x04, 0x17
        /*001e*/ 	.short	(.L_724 - .L_723)
.L_723:
        /*0020*/ 	.word	0x00000000
        /*0024*/ 	.short	0x0000
        /*0026*/ 	.short	0x0000
        /*0028*/ 	.byte	0x00, 0xf0, 0xa1, 0x10


	//----- nvinfo : EIATTR_MAXREG_COUNT
	.align		4
.L_724:
        /*002c*/ 	.byte	0x03, 0x1b
        /*002e*/ 	.short	0x00ff


	//----- nvinfo : EIATTR_NUM_BARRIERS
	.align		4
        /*0030*/ 	.byte	0x02, 0x4c
        /*0032*/ 	.byte	0x06
	.zero		1


	//----- nvinfo : EIATTR_ANNOTATIONS
	.align		4
        /*0034*/ 	.byte	0x04, 0x55
        /*0036*/ 	.short	(.L_726 - .L_725)


	//   ....[0]....
.L_725:
        /*0038*/ 	.word	0x00000001
        /*003c*/ 	.byte	0x70, 0x00, 0x00, 0x00, 0x01, 0x00, 0x00, 0x00, 0xf0, 0x04, 0x00, 0x00, 0x01, 0x00, 0x00, 0x00
        /*004c*/ 	.byte	0xf0, 0x05, 0x00, 0x00, 0x01, 0x00, 0x00, 0x00, 0x70, 0x06, 0x00, 0x00, 0x01, 0x00, 0x00, 0x00
        /*005c*/ 	.byte	0x70, 0x2e, 0x00, 0x00, 0x01, 0x00, 0x00, 0x00, 0x10, 0x38, 0x00, 0x00, 0x01, 0x00, 0x00, 0x00
        /*006c*/ 	.byte	0x60, 0xce, 0x00, 0x00, 0x01, 0x00, 0x00, 0x00, 0xa0, 0xce, 0x00, 0x00, 0x01, 0x00, 0x00, 0x00
        /*007c*/ 	.byte	0x90, 0xe5, 0x00, 0x00


	//----- nvinfo : EIATTR_MERCURY_ISA_VERSION
	.align		4
.L_726:
        /*0080*/ 	.byte	0x03, 0x5f
        /*0082*/ 	.short	0x0000


	//----- nvinfo : EIATTR_INT_WARP_WIDE_INSTR_OFFSETS
	.align		4
        /*0084*/ 	.byte	0x04, 0x31
        /*0086*/ 	.short	(.L_728 - .L_727)


	//   ....[0]....
.L_727:
        /*0088*/ 	.word	0x0000cc90


	//   ....[1]....
        /*008c*/ 	.word	0x0000cd10


	//----- nvinfo : EIATTR_COOP_GROUP_MASK_REGIDS
	.align		4
.L_728:
        /*0090*/ 	.byte	0x04, 0x29
        /*0092*/ 	.short	(.L_730 - .L_729)


	//   ....[0]....
.L_729:
        /*0094*/ 	.word	0xffffffff


	//   ....[1]....
        /*0098*/ 	.word	0xffffffff


	//   ....[2]....
        /*009c*/ 	.word	0xffffffff


	//   ....[3]....
        /*00a0*/ 	.word	0xffffffff


	//   ....[4]....
        /*00a4*/ 	.word	0xffffffff


	//   ....[5]....
        /*00a8*/ 	.word	0xffffffff


	//   ....[6]....
        /*00ac*/ 	.word	0xffffffff


	//   ....[7]....
        /*00b0*/ 	.word	0xffffffff


	//   ....[8]....
        /*00b4*/ 	.word	0xffffffff


	//   ....[9]....
        /*00b8*/ 	.word	0xffffffff


	//   ....[10]....
        /*00bc*/ 	.word	0xffffffff


	//   ....[11]....
        /*00c0*/ 	.word	0xffffffff


	//   ....[12]....
        /*00c4*/ 	.word	0xffffffff


	//   ....[13]....
        /*00c8*/ 	.word	0xffffffff


	//   ....[14]....
        /*00cc*/ 	.word	0xffffffff


	//   ....[15]....
        /*00d0*/ 	.word	0xffffffff


	//   ....[16]....
        /*00d4*/ 	.word	0xffffffff


	//   ....[17]....
        /*00d8*/ 	.word	0xffffffff


	//   ....[18]....
        /*00dc*/ 	.word	0xffffffff


	//   ....[19]....
        /*00e0*/ 	.word	0xffffffff


	//   ....[20]....
        /*00e4*/ 	.word	0xffffffff


	//   ....[21]....
        /*00e8*/ 	.word	0xffffffff


	//   ....[22]....
        /*00ec*/ 	.word	0xffffffff


	//   ....[23]....
        /*00f0*/ 	.word	0xffffffff


	//   ....[24]....
        /*00f4*/ 	.word	0xffffffff


	//   ....[25]....
        /*00f8*/ 	.word	0xffffffff


	//   ....[26]....
        /*00fc*/ 	.word	0xffffffff


	//   ....[27]....
        /*0100*/ 	.word	0xffffffff


	//   ....[28]....
        /*0104*/ 	.word	0xffffffff


	//   ....[29]....
        /*0108*/ 	.word	0xffffffff


	//   ....[30]....
        /*010c*/ 	.word	0xffffffff


	//   ....[31]....
        /*0110*/ 	.word	0xffffffff


	//   ....[32]....
        /*0114*/ 	.word	0xffffffff


	//   ....[33]....
        /*0118*/ 	.word	0xffffffff


	//   ....[34]....
        /*011c*/ 	.word	0xffffffff


	//   ....[35]....
        /*0120*/ 	.word	0xffffffff


	//   ....[36]....
        /*0124*/ 	.word	0xffffffff


	//   ....[37]....
        /*0128*/ 	.word	0xffffffff


	//   ....[38]....
        /*012c*/ 	.word	0xffffffff


	//   ....[39]....
        /*0130*/ 	.word	0xffffffff


	//   ....[40]....
        /*0134*/ 	.word	0xffffffff


	//   ....[41]....
        /*0138*/ 	.word	0xffffffff


	//   ....[42]....
        /*013c*/ 	.word	0xffffffff


	//   ....[43]....
        /*0140*/ 	.word	0xffffffff


	//   ....[44]....
        /*0144*/ 	.word	0xffffffff


	//   ....[45]....
        /*0148*/ 	.word	0xffffffff


	//   ....[46]....
        /*014c*/ 	.word	0xffffffff


	//   ....[47]....
        /*0150*/ 	.word	0xffffffff


	//   ....[48]....
        /*0154*/ 	.word	0xffffffff


	//   ....[49]....
        /*0158*/ 	.word	0xffffffff


	//   ....[50]....
        /*015c*/ 	.word	0xffffffff


	//   ....[51]....
        /*0160*/ 	.word	0xffffffff


	//   ....[52]....
        /*0164*/ 	.word	0xffffffff


	//   ....[53]....
        /*0168*/ 	.word	0xffffffff


	//   ....[54]....
        /*016c*/ 	.word	0xffffffff


	//   ....[55]....
        /*0170*/ 	.word	0xffffffff


	//   ....[56]....
        /*0174*/ 	.word	0xffffffff


	//   ....[57]....
        /*0178*/ 	.word	0xffffffff


	//   ....[58]....
        /*017c*/ 	.word	0xffffffff


	//   ....[59]....
        /*0180*/ 	.word	0xffffffff


	//   ....[60]....
        /*0184*/ 	.word	0xffffffff


	//   ....[61]....
        /*0188*/ 	.word	0xffffffff


	//   ....[62]....
        /*018c*/ 	.word	0xffffffff


	//   ....[63]....
        /*0190*/ 	.word	0xffffffff


	//   ....[64]....
        /*0194*/ 	.word	0xffffffff


	//   ....[65]....
        /*0198*/ 	.word	0xffffffff


	//   ....[66]....
        /*019c*/ 	.word	0xffffffff


	//   ....[67]....
        /*01a0*/ 	.word	0xffffffff


	//   ....[68]....
        /*01a4*/ 	.word	0xffffffff


	//   ....[69]....
        /*01a8*/ 	.word	0xffffffff


	//   ....[70]....
        /*01ac*/ 	.word	0xffffffff


	//   ....[71]....
        /*01b0*/ 	.word	0xffffffff


	//   ....[72]....
        /*01b4*/ 	.word	0xffffffff


	//   ....[73]....
        /*01b8*/ 	.word	0xffffffff


	//   ....[74]....
        /*01bc*/ 	.word	0xffffffff


	//   ....[75]....
        /*01c0*/ 	.word	0xffffffff


	//   ....[76]....
        /*01c4*/ 	.word	0xffffffff


	//   ....[77]....
        /*01c8*/ 	.word	0xffffffff


	//   ....[78]....
        /*01cc*/ 	.word	0xffffffff


	//   ....[79]....
        /*01d0*/ 	.word	0xffffffff


	//   ....[80]....
        /*01d4*/ 	.word	0xffffffff


	//   ....[81]....
        /*01d8*/ 	.word	0xffffffff


	//   ....[82]....
        /*01dc*/ 	.word	0xffffffff


	//   ....[83]....
        /*01e0*/ 	.word	0xffffffff


	//   ....[84]....
        /*01e4*/ 	.word	0xffffffff


	//   ....[85]....
        /*01e8*/ 	.word	0xffffffff


	//   ....[86]....
        /*01ec*/ 	.word	0xffffffff


	//   ....[87]....
        /*01f0*/ 	.word	0xffffffff


	//   ....[88]....
        /*01f4*/ 	.word	0xffffffff


	//   ....[89]....
        /*01f8*/ 	.word	0xffffffff


	//   ....[90]....
        /*01fc*/ 	.word	0xffffffff


	//   ....[91]....
        /*0200*/ 	.word	0xffffffff


	//   ....[92]....
        /*0204*/ 	.word	0xffffffff


	//   ....[93]....
        /*0208*/ 	.word	0xffffffff


	//   ....[94]....
        /*020c*/ 	.word	0xffffffff


	//   ....[95]....
        /*0210*/ 	.word	0xffffffff


	//   ....[96]....
        /*0214*/ 	.word	0xffffffff


	//   ....[97]....
        /*0218*/ 	.word	0xffffffff


	//   ....[98]....
        /*021c*/ 	.word	0xffffffff


	//   ....[99]....
        /*0220*/ 	.word	0xffffffff


	//   ....[100]....
        /*0224*/ 	.word	0xffffffff


	//   ....[101]....
        /*0228*/ 	.word	0xffffffff


	//   ....[102]....
        /*022c*/ 	.word	0xffffffff


	//   ....[103]....
        /*0230*/ 	.word	0xffffffff


	//   ....[104]....
        /*0234*/ 	.word	0xffffffff


	//   ....[105]....
        /*0238*/ 	.word	0xffffffff


	//   ....[106]....
        /*023c*/ 	.word	0xffffffff


	//   ....[107]....
        /*0240*/ 	.word	0xffffffff


	//   ....[108]....
        /*0244*/ 	.word	0xffffffff


	//   ....[109]....
        /*0248*/ 	.word	0xffffffff


	//   ....[110]....
        /*024c*/ 	.word	0xffffffff


	//   ....[111]....
        /*0250*/ 	.word	0xffffffff


	//   ....[112]....
        /*0254*/ 	.word	0xffffffff


	//   ....[113]....
        /*0258*/ 	.word	0xffffffff


	//   ....[114]....
        /*025c*/ 	.word	0xffffffff


	//   ....[115]....
        /*0260*/ 	.word	0xffffffff


	//   ....[116]....
        /*0264*/ 	.word	0xffffffff


	//----- nvinfo : EIATTR_COOP_GROUP_INSTR_OFFSETS
	.align		4
.L_730:
        /*0268*/ 	.byte	0x04, 0x28
        /*026a*/ 	.short	(.L_732 - .L_731)


	//   ....[0]....
.L_731:
        /*026c*/ 	.word	0x00000050


	//   ....[1]....
        /*0270*/ 	.word	0x000015e0


	//   ....[2]....
        /*0274*/ 	.word	0x00001600


	//   ....[3]....
        /*0278*/ 	.word	0x00001780


	//   ....[4]....
        /*027c*/ 	.word	0x00001790


	//   ....[5]....
        /*0280*/ 	.word	0x000018f0


	//   ....[6]....
        /*0284*/ 	.word	0x00001910


	//   ....[7]....
        /*0288*/ 	.word	0x00001a70


	//   ....[8]....
        /*028c*/ 	.word	0x00001a80


	//   ....[9]....
        /*0290*/ 	.word	0x00001f90


	//   ....[10]....
        /*0294*/ 	.word	0x00001fb0


	//   ....[11]....
        /*0298*/ 	.word	0x00001fd0


	//   ....[12]....
        /*029c*/ 	.word	0x00001fe0


	//   ....[13]....
        /*02a0*/ 	.word	0x000020d0


	//   ....[14]....
        /*02a4*/ 	.word	0x000020f0


	//   ....[15]....
        /*02a8*/ 	.word	0x00002120


	//   ....[16]....
        /*02ac*/ 	.word	0x000021f0


	//   ....[17]....
        /*02b0*/ 	.word	0x000025b0


	//   ....[18]....
        /*02b4*/ 	.word	0x000025d0


	//   ....[19]....
        /*02b8*/ 	.word	0x00002660


	//   ....[20]....
        /*02bc*/ 	.word	0x000026c0


	//   ....[21]....
        /*02c0*/ 	.word	0x00002b20


	//   ....[22]....
        /*02c4*/ 	.word	0x00002b40


	//   ....[23]....
        /*02c8*/ 	.word	0x00002c40


	//   ....[24]....
        /*02cc*/ 	.word	0x00002c60


	//   ....[25]....
        /*02d0*/ 	.word	0x000039d0


	//   ....[26]....
        /*02d4*/ 	.word	0x000039e0


	//   ....[27]....
        /*02d8*/ 	.word	0x00004180


	//   ....[28]....
        /*02dc*/ 	.word	0x00004340


	//   ....[29]....
        /*02e0*/ 	.word	0x00004380


	//   ....[30]....
        /*02e4*/ 	.word	0x000043f0


	//   ....[31]....
        /*02e8*/ 	.word	0x000055f0


	//   ....[32]....
        /*02ec*/ 	.word	0x00005610


	//   ....[33]....
        /*02f0*/ 	.word	0x00005710


	//   ....[34]....
        /*02f4*/ 	.word	0x00005730


	//   ....[35]....
        /*02f8*/ 	.word	0x00005c90


	//   ....[36]....
        /*02fc*/ 	.word	0x00005cb0


	//   ....[37]....
        /*0300*/ 	.word	0x00005db0


	//   ....[38]....
        /*0304*/ 	.word	0x00005df0


	//   ....[39]....
        /*0308*/ 	.word	0x00006b30


	//   ....[40]....
        /*030c*/ 	.word	0x00006b80


	//   ....[41]....
        /*0310*/ 	.word	0x000073c0


	//   ....[42]....
        /*0314*/ 	.word	0x000073e0


	//   ....[43]....
        /*0318*/ 	.word	0x00007400


	//   ....[44]....
        /*031c*/ 	.word	0x00007420


	//   ....[45]....
        /*0320*/ 	.word	0x00008e20


	//   ....[46]....
        /*0324*/ 	.word	0x00008e40


	//   ....[47]....
        /*0328*/ 	.word	0x00008f30


	//   ....[48]....
        /*032c*/ 	.word	0x00008f50


	//   ....[49]....
        /*0330*/ 	.word	0x00009480


	//   ....[50]....
        /*0334*/ 	.word	0x000094a0


	//   ....[51]....
        /*0338*/ 	.word	0x000095a0


	//   ....[52]....
        /*033c*/ 	.word	0x000095e0


	//   ....[53]....
        /*0340*/ 	.word	0x0000a710


	//   ....[54]....
        /*0344*/ 	.word	0x0000a730


	//   ....[55]....
        /*0348*/ 	.word	0x0000a760


	//   ....[56]....
        /*034c*/ 	.word	0x0000a7c0


	//   ....[57]....
        /*0350*/ 	.word	0x0000c100


	//   ....[58]....
        /*0354*/ 	.word	0x0000c120


	//   ....[59]....
        /*0358*/ 	.word	0x0000c1c0


	//   ....[60]....
        /*035c*/ 	.word	0x0000c220


	//   ....[61]....
        /*0360*/ 	.word	0x0000c470


	//   ....[62]....
        /*0364*/ 	.word	0x0000c4a0


	//   ....[63]....
        /*0368*/ 	.word	0x0000c4b0


	//   ....[64]....
        /*036c*/ 	.word	0x0000c4e0


	//   ....[65]....
        /*0370*/ 	.word	0x0000ce50


	//   ....[66]....
        /*0374*/ 	.word	0x0000d4d0


	//   ....[67]....
        /*0378*/ 	.word	0x0000d500


	//   ....[68]....
        /*037c*/ 	.word	0x0000d520


	//   ....[69]....
        /*0380*/ 	.word	0x0000d540


	//   ....[70]....
        /*0384*/ 	.word	0x0000d630


	//   ....[71]....
        /*0388*/ 	.word	0x0000d650


	//   ....[72]....
        /*038c*/ 	.word	0x0000dcc0


	//   ....[73]....
        /*0390*/ 	.word	0x0000dcd0


	//   ....[74]....
        /*0394*/ 	.word	0x0000e610


	//   ....[75]....
        /*0398*/ 	.word	0x0000e6f0


	//   ....[76]....
        /*039c*/ 	.word	0x0000e760


	//   ....[77]....
        /*03a0*/ 	.word	0x0000e7d0


	//   ....[78]....
        /*03a4*/ 	.word	0x0000e830


	//   ....[79]....
        /*03a8*/ 	.word	0x0000e8a0


	//   ....[80]....
        /*03ac*/ 	.word	0x0000e910


	//   ....[81]....
        /*03b0*/ 	.word	0x0000e980


	//   ....[82]....
        /*03b4*/ 	.word	0x0000e9e0


	//   ....[83]....
        /*03b8*/ 	.word	0x0000ea50


	//   ....[84]....
        /*03bc*/ 	.word	0x0000eac0


	//   ....[85]....
        /*03c0*/ 	.word	0x0000ec30


	//   ....[86]....
        /*03c4*/ 	.word	0x0000ec90


	//   ....[87]....
        /*03c8*/ 	.word	0x0000ed00


	//   ....[88]....
        /*03cc*/ 	.word	0x0000ed70


	//   ....[89]....
        /*03d0*/ 	.word	0x0000eee0


	//   ....[90]....
        /*03d4*/ 	.word	0x0000ef40


	//   ....[91]....
        /*03d8*/ 	.word	0x0000efb0


	//   ....[92]....
        /*03dc*/ 	.word	0x0000f020


	//   ....[93]....
        /*03e0*/ 	.word	0x0000f190


	//   ....[94]....
        /*03e4*/ 	.word	0x0000f1f0


	//   ....[95]....
        /*03e8*/ 	.word	0x0000f260


	//   ....[96]....
        /*03ec*/ 	.word	0x0000f2d0


	//   ....[97]....
        /*03f0*/ 	.word	0x0000f450


	//   ....[98]....
        /*03f4*/ 	.word	0x0000f4b0


	//   ....[99]....
        /*03f8*/ 	.word	0x0000f520


	//   ....[100]....
        /*03fc*/ 	.word	0x0000f590


	//   ....[101]....
        /*0400*/ 	.word	0x0000f710


	//   ....[102]....
        /*0404*/ 	.word	0x0000f770


	//   ....[103]....
        /*0408*/ 	.word	0x0000f7e0


	//   ....[104]....
        /*040c*/ 	.word	0x0000f850


	//   ....[105]....
        /*0410*/ 	.word	0x0000f9d0


	//   ....[106]....
        /*0414*/ 	.word	0x0000fa30


	//   ....[107]....
        /*0418*/ 	.word	0x0000fa90


	//   ....[108]....
        /*041c*/ 	.word	0x0000fb00


	//   ....[109]....
        /*0420*/ 	.word	0x0000fb70


	//   ....[110]....
        /*0424*/ 	.word	0x0000fcf0


	//   ....[111]....
        /*0428*/ 	.word	0x0000fd50


	//   ....[112]....
        /*042c*/ 	.word	0x0000fdb0


	//   ....[113]....
        /*0430*/ 	.word	0x0000fe10


	//   ....[114]....
        /*0434*/ 	.word	0x0000fe60


	//   ....[115]....
        /*0438*/ 	.word	0x0000feb0


	//   ....[116]....
        /*043c*/ 	.word	0x0000ff20


	//----- nvinfo : EIATTR_EXIT_INSTR_OFFSETS
	.align		4
.L_732:
        /*0440*/ 	.byte	0x04, 0x1c
        /*0442*/ 	.short	(.L_734 - .L_733)


	//   ....[0]....
.L_733:
        /*0444*/ 	.word	0x000000a0


	//   ....[1]....
        /*0448*/ 	.word	0x0000e6a0


	//----- nvinfo : EIATTR_MAX_THREADS
	.align		4
.L_734:
        /*044c*/ 	.byte	0x04, 0x05
        /*044e*/ 	.short	(.L_736 - .L_735)
.L_735:
        /*0450*/ 	.word	0x00000100
        /*0454*/ 	.word	0x00000001
        /*0458*/ 	.word	0x00000001


	//----- nvinfo : EIATTR_CRS_STACK_SIZE
	.align		4
.L_736:
        /*045c*/ 	.byte	0x04, 0x1e
        /*045e*/ 	.short	(.L_738 - .L_737)
.L_737:
        /*0460*/ 	.word	0x00000000
.L_738:


//--------------------- .nv.info._ZN7cutlass13device_kernelIN5flash19enable_sm80_to_sm89INS1_16FlashAttnFwdSm80INS1_25CollectiveMainloopFwdSm80ILi8ELi2ELb0EN4cute5tupleIJNS5_1CILi128EEENS7_ILi64EEENS7_ILi192EEEEEELi192ENS_6half_tEfNS_4arch4Sm80ELb1ELb0ELb1ELb1ELb1ELb0ELb1ELb1EEENS1_21CollectiveEpilogueFwdINS6_IJS8_SA_S9_EEENS6_IJNS7_ILi1EEESI_SI_EEESC_SE_Li256ELb1ELb1ELb1ELb0EEENS1_36VarlenDynamicPersistentTileSchedulerILi128ELi64ELi256ELi256ELb1ELb1ELb0ELb1ELb1ELb1EEEEEEEEEvNT_6ParamsE --------------------------
	.section	.nv.info._ZN7cutlass13device_kernelIN5flash19enable_sm80_to_sm89INS1_16FlashAttnFwdSm80INS1_25CollectiveMainloopFwdSm80ILi8ELi2ELb0EN4cute5tupleIJNS5_1CILi128EEENS7_ILi64EEENS7_ILi192EEEEEELi192ENS_6half_tEfNS_4arch4Sm80ELb1ELb0ELb1ELb1ELb1ELb0ELb1ELb1EEENS1_21CollectiveEpilogueFwdINS6_IJS8_SA_S9_EEENS6_IJNS7_ILi1EEESI_SI_EEESC_SE_Li256ELb1ELb1ELb1ELb0EEENS1_36VarlenDynamicPersistentTileSchedulerILi128ELi64ELi256ELi256ELb1ELb1ELb0ELb1ELb1ELb1EEEEEEEEEvNT_6ParamsE,"",@"SHT_CUDA_INFO"
	.sectionflags	@""
	.align	4


	//----- nvinfo : EIATTR_CUDA_API_VERSION
	.align		4
        /*0000*/ 	.byte	0x04, 0x37
        /*0002*/ 	.short	(.L_740 - .L_739)
.L_739:
        /*0004*/ 	.word	0x00000082


	//----- nvinfo : EIATTR_SW2861232_WAR
	.align		4
.L_740:
        /*0008*/ 	.byte	0x01, 0x35
	.zero		2


	//----- nvinfo : EIATTR_PARAM_CBANK
	.align		4
        /*000c*/ 	.byte	0x04, 0x0a
        /*000e*/ 	.short	(.L_742 - .L_741)
	.align		4
.L_741:
        /*0010*/ 	.word	index@(.nv.constant0._ZN7cutlass13device_kernelIN5flash19enable_sm80_to_sm89INS1_16FlashAttnFwdSm80INS1_25CollectiveMainloopFwdSm80ILi8ELi2ELb0EN4cute5tupleIJNS5_1CILi128EEENS7_ILi64EEENS7_ILi192EEEEEELi192ENS_6half_tEfNS_4arch4Sm80ELb1ELb0ELb1ELb1ELb1ELb0ELb1ELb1EEENS1_21CollectiveEpilogueFwdINS6_IJS8_SA_S9_EEENS6_IJNS7_ILi1EEESI_SI_EEESC_SE_Li256ELb1ELb1ELb1ELb0EEENS1_36VarlenDynamicPersistentTileSchedulerILi128ELi64ELi256ELi256ELb1ELb1ELb0ELb1ELb1ELb1EEEEEEEEEvNT_6ParamsE)
        /*0014*/ 	.short	0x0160
        /*0016*/ 	.short	0x0438


	//----- nvinfo : EIATTR_CBANK_PARAM_SIZE
	.align		4
.L_742:
        /*0018*/ 	.byte	0x03, 0x19
        /*001a*/ 	.short	0x0438


	//----- nvinfo : EIATTR_KPARAM_INFO
	.align		4
        /*001c*/ 	.byte	0x04, 0x17
        /*001e*/ 	.short	(.L_744 - .L_743)
.L_743:
        /*0020*/ 	.word	0x00000000
        /*0024*/ 	.short	0x0000
        /*0026*/ 	.short	0x0000
        /*0028*/ 	.byte	0x00, 0xf0, 0xe1, 0x10


	//----- nvinfo : EIATTR_MAXREG_COUNT
	.align		4
.L_744:
        /*002c*/ 	.byte	0x03, 0x1b
        /*002e*/ 	.short	0x00ff


	//----- nvinfo : EIATTR_NUM_BARRIERS
	.align		4
        /*0030*/ 	.byte	0x02, 0x4c
        /*0032*/ 	.byte	0x06
	.zero		1


	//----- nvinfo : EIATTR_ANNOTATIONS
	.align		4
        /*0034*/ 	.byte	0x04, 0x55
        /*0036*/ 	.short	(.L_746 - .L_745)


	//   ....[0]....
.L_745:
        /* <DEDUP_REMOVED lines=9> */


	//----- nvinfo : EIATTR_MERCURY_ISA_VERSION
	.align		4
.L_746:
        /*00b0*/ 	.byte	0x03, 0x5f
        /*00b2*/ 	.short	0x0000


	//----- nvinfo : EIATTR_INT_WARP_WIDE_INSTR_OFFSETS
	.align		4
        /*00b4*/ 	.byte	0x04, 0x31
        /*00b6*/ 	.short	(.L_748 - .L_747)


	//   ....[0]....
.L_747:
        /*00b8*/ 	.word	0x0000dd60


	//   ....[1]....
        /*00bc*/ 	.word	0x0000dde0


	//----- nvinfo : EIATTR_COOP_GROUP_MASK_REGIDS
	.align		4
.L_748:
        /*00c0*/ 	.byte	0x04, 0x29
        /*00c2*/ 	.short	(.L_750 - .L_749)


	//   ....[0]....
.L_749:
        /*00c4*/ 	.word	0xffffffff


	//   ....[1]....
        /*00c8*/ 	.word	0xffffffff


	//   ....[2]....
        /*00cc*/ 	.word	0xffffffff


	//   ....[3]....
        /*00d0*/ 	.word	0xffffffff


	//   ....[4]....
        /*00d4*/ 	.word	0xffffffff


	//   ....[5]....
        /*00d8*/ 	.word	0xffffffff


	//   ....[6]....
        /*00dc*/ 	.word	0xffffffff


	//   ....[7]....
        /*00e0*/ 	.word	0xffffffff


	//   ....[8]....
        /*00e4*/ 	.word	0xffffffff


	//   ....[9]....
        /*00e8*/ 	.word	0xffffffff


	//   ....[10]....
        /*00ec*/ 	.word	0xffffffff


	//   ....[11]....
        /*00f0*/ 	.word	0xffffffff


	//   ....[12]....
        /*00f4*/ 	.word	0xffffffff


	//   ....[13]....
        /*00f8*/ 	.word	0xffffffff


	//   ....[14]....
        /*00fc*/ 	.word	0xffffffff


	//   ....[15]....
        /*0100*/ 	.word	0xffffffff


	//   ....[16]....
        /*0104*/ 	.word	0xffffffff


	//   ....[17]....
        /*0108*/ 	.word	0xffffffff


	//   ....[18]....
        /*010c*/ 	.word	0xffffffff


	//   ....[19]....
        /*0110*/ 	.word	0xffffffff


	//   ....[20]....
        /*0114*/ 	.word	0xffffffff


	//   ....[21]....
        /*0118*/ 	.word	0xffffffff


	//   ....[22]....
        /*011c*/ 	.word	0xffffffff


	//   ....[23]....
        /*0120*/ 	.word	0xffffffff


	//   ....[24]....
        /*0124*/ 	.word	0xffffffff


	//   ....[25]....
        /*0128*/ 	.word	0xffffffff


	//   ....[26]....
        /*012c*/ 	.word	0xffffffff


	//   ....[27]....
        /*0130*/ 	.word	0xffffffff


	//   ....[28]....
        /*0134*/ 	.word	0xffffffff


	//   ....[29]....
        /*0138*/ 	.word	0xffffffff


	//   ....[30]....
        /*013c*/ 	.word	0xffffffff


	//   ....[31]....
        /*0140*/ 	.word	0xffffffff


	//   ....[32]....
        /*0144*/ 	.word	0xffffffff


	//   ....[33]....
        /*0148*/ 	.word	0xffffffff


	//   ....[34]....
        /*014c*/ 	.word	0xffffffff


	//   ....[35]....
        /*0150*/ 	.word	0xffffffff


	//   ....[36]....
        /*0154*/ 	.word	0xffffffff


	//   ....[37]....
        /*0158*/ 	.word	0xffffffff


	//   ....[38]....
        /*015c*/ 	.word	0xffffffff


	//   ....[39]....
        /*0160*/ 	.word	0xffffffff


	//   ....[40]....
        /*0164*/ 	.word	0xffffffff


	//   ....[41]....
        /*0168*/ 	.word	0xffffffff


	//   ....[42]....
        /*016c*/ 	.word	0xffffffff


	//   ....[43]....
        /*0170*/ 	.word	0xffffffff


	//   ....[44]....
        /*0174*/ 	.word	0xffffffff


	//   ....[45]....
        /*0178*/ 	.word	0xffffffff


	//   ....[46]....
        /*017c*/ 	.word	0xffffffff


	//   ....[47]....
        /*0180*/ 	.word	0xffffffff


	//   ....[48]....
        /*0184*/ 	.word	0xffffffff


	//   ....[49]....
        /*0188*/ 	.word	0xffffffff


	//   ....[50]....
        /*018c*/ 	.word	0xffffffff


	//   ....[51]....
        /*0190*/ 	.word	0xffffffff


	//   ....[52]....
        /*0194*/ 	.word	0xffffffff


	//   ....[53]....
        /*0198*/ 	.word	0xffffffff


	//   ....[54]....
        /*019c*/ 	.word	0xffffffff


	//   ....[55]....
        /*01a0*/ 	.word	0xffffffff


	//   ....[56]....
        /*01a4*/ 	.word	0xffffffff


	//   ....[57]....
        /*01a8*/ 	.word	0xffffffff


	//   ....[58]....
        /*01ac*/ 	.word	0xffffffff


	//   ....[59]....
        /*01b0*/ 	.word	0xffffffff


	//   ....[60]....
        /*01b4*/ 	.word	0xffffffff


	//   ....[61]....
        /*01b8*/ 	.word	0xffffffff


	//   ....[62]....
        /*01bc*/ 	.word	0xffffffff


	//   ....[63]....
        /*01c0*/ 	.word	0xffffffff


	//   ....[64]....
        /*01c4*/ 	.word	0xffffffff


	//   ....[65]....
        /*01c8*/ 	.word	0xffffffff


	//   ....[66]....
        /*01cc*/ 	.word	0xffffffff


	//   ....[67]....
        /*01d0*/ 	.word	0xffffffff


	//   ....[68]....
        /*01d4*/ 	.word	0xffffffff


	//   ....[69]....
        /*01d8*/ 	.word	0xffffffff


	//   ....[70]....
        /*01dc*/ 	.word	0xffffffff


	//   ....[71]....
        /*01e0*/ 	.word	0xffffffff


	//   ....[72]....
        /*01e4*/ 	.word	0xffffffff


	//   ....[73]....
        /*01e8*/ 	.word	0xffffffff


	//   ....[74]....
        /*01ec*/ 	.word	0xffffffff


	//   ....[75]....
        /*01f0*/ 	.word	0xffffffff


	//   ....[76]....
        /*01f4*/ 	.word	0xffffffff


	//   ....[77]....
        /*01f8*/ 	.word	0xffffffff


	//   ....[78]....
        /*01fc*/ 	.word	0xffffffff


	//   ....[79]....
        /*0200*/ 	.word	0xffffffff


	//   ....[80]....
        /*0204*/ 	.word	0xffffffff


	//   ....[81]....
        /*0208*/ 	.word	0xffffffff


	//   ....[82]....
        /*020c*/ 	.word	0xffffffff


	//   ....[83]....
        /*0210*/ 	.word	0xffffffff


	//   ....[84]....
        /*0214*/ 	.word	0xffffffff


	//   ....[85]....
        /*0218*/ 	.word	0xffffffff


	//   ....[86]....
        /*021c*/ 	.word	0xffffffff


	//   ....[87]....
        /*0220*/ 	.word	0xffffffff


	//   ....[88]....
        /*0224*/ 	.word	0xffffffff


	//   ....[89]....
        /*0228*/ 	.word	0xffffffff


	//   ....[90]....
        /*022c*/ 	.word	0xffffffff


	//   ....[91]....
        /*0230*/ 	.word	0xffffffff


	//   ....[92]....
        /*0234*/ 	.word	0xffffffff


	//   ....[93]....
        /*0238*/ 	.word	0xffffffff


	//   ....[94]....
        /*023c*/ 	.word	0xffffffff


	//   ....[95]....
        /*0240*/ 	.word	0xffffffff


	//   ....[96]....
        /*0244*/ 	.word	0xffffffff


	//   ....[97]....
        /*0248*/ 	.word	0xffffffff


	//   ....[98]....
        /*024c*/ 	.word	0xffffffff


	//   ....[99]....
        /*0250*/ 	.word	0xffffffff


	//   ....[100]....
        /*0254*/ 	.word	0xffffffff


	//   ....[101]....
        /*0258*/ 	.word	0xffffffff


	//   ....[102]....
        /*025c*/ 	.word	0xffffffff


	//   ....[103]....
        /*0260*/ 	.word	0xffffffff


	//   ....[104]....
        /*0264*/ 	.word	0xffffffff


	//   ....[105]....
        /*0268*/ 	.word	0xffffffff


	//   ....[106]....
        /*026c*/ 	.word	0xffffffff


	//   ....[107]....
        /*0270*/ 	.word	0xffffffff


	//   ....[108]....
        /*0274*/ 	.word	0xffffffff


	//   ....[109]....
        /*0278*/ 	.word	0xffffffff


	//   ....[110]....
        /*027c*/ 	.word	0xffffffff


	//   ....[111]....
        /*0280*/ 	.word	0xffffffff


	//   ....[112]....
        /*0284*/ 	.word	0xffffffff


	//   ....[113]....
        /*0288*/ 	.word	0xffffffff


	//   ....[114]....
        /*028c*/ 	.word	0xffffffff


	//   ....[115]....
        /*0290*/ 	.word	0xffffffff


	//   ....[116]....
        /*0294*/ 	.word	0xffffffff


	//   ....[117]....
        /*0298*/ 	.word	0xffffffff


	//   ....[118]....
        /*029c*/ 	.word	0xffffffff


	//   ....[119]....
        /*02a0*/ 	.word	0xffffffff


	//   ....[120]....
        /*02a4*/ 	.word	0xffffffff


	//   ....[121]....
        /*02a8*/ 	.word	0xffffffff


	//   ....[122]....
        /*02ac*/ 	.word	0xffffffff


	//   ....[123]....
        /*02b0*/ 	.word	0xffffffff


	//   ....[124]....
        /*02b4*/ 	.word	0xffffffff


	//   ....[125]....
        /*02b8*/ 	.word	0xffffffff


	//   ....[126]....
        /*02bc*/ 	.word	0xffffffff


	//   ....[127]....
        /*02c0*/ 	.word	0xffffffff


	//   ....[128]....
        /*02c4*/ 	.word	0xffffffff


	//   ....[129]....
        /*02c8*/ 	.word	0xffffffff


	//   ....[130]....
        /*02cc*/ 	.word	0xffffffff


	//   ....[131]....
        /*02d0*/ 	.word	0xffffffff


	//   ....[132]....
        /*02d4*/ 	.word	0xffffffff


	//   ....[133]....
        /*02d8*/ 	.word	0xffffffff


	//   ....[134]....
        /*02dc*/ 	.word	0xffffffff


	//   ....[135]....
        /*02e0*/ 	.word	0xffffffff


	//   ....[136]....
        /*02e4*/ 	.word	0xffffffff


	//   ....[137]....
        /*02e8*/ 	.word	0xffffffff


	//   ....[138]....
        /*02ec*/ 	.word	0xffffffff


	//   ....[139]....
        /*02f0*/ 	.word	0xffffffff


	//   ....[140]....
        /*02f4*/ 	.word	0xffffffff


	//   ....[141]....
        /*02f8*/ 	.word	0xffffffff


	//   ....[142]....
        /*02fc*/ 	.word	0xffffffff


	//   ....[143]....
        /*0300*/ 	.word	0xffffffff


	//   ....[144]....
        /*0304*/ 	.word	0xffffffff


	//   ....[145]....
        /*0308*/ 	.word	0xffffffff


	//   ....[146]....
        /*030c*/ 	.word	0xffffffff


	//   ....[147]....
        /*0310*/ 	.word	0xffffffff


	//   ....[148]....
        /*0314*/ 	.word	0xffffffff


	//   ....[149]....
        /*0318*/ 	.word	0xffffffff


	//   ....[150]....
        /*031c*/ 	.word	0xffffffff


	//   ....[151]....
        /*0320*/ 	.word	0xffffffff


	//   ....[152]....
        /*0324*/ 	.word	0xffffffff


	//   ....[153]....
        /*0328*/ 	.word	0xffffffff


	//   ....[154]....
        /*032c*/ 	.word	0xffffffff


	//   ....[155]....
        /*0330*/ 	.word	0xffffffff


	//   ....[156]....
        /*0334*/ 	.word	0xffffffff


	//   ....[157]....
        /*0338*/ 	.word	0xffffffff


	//   ....[158]....
        /*033c*/ 	.word	0xffffffff


	//   ....[159]....
        /*0340*/ 	.word	0xffffffff


	//   ....[160]....
        /*0344*/ 	.word	0xffffffff


	//   ....[161]....
        /*0348*/ 	.word	0xffffffff


	//   ....[162]....
        /*034c*/ 	.word	0xffffffff


	//   ....[163]....
        /*0350*/ 	.word	0xffffffff


	//   ....[164]....
        /*0354*/ 	.word	0xffffffff


	//   ....[165]....
        /*0358*/ 	.word	0xffffffff


	//   ....[166]....
        /*035c*/ 	.word	0xffffffff


	//   ....[167]....
        /*0360*/ 	.word	0xffffffff


	//   ....[168]....
        /*0364*/ 	.word	0xffffffff


	//   ....[169]....
        /*0368*/ 	.word	0xffffffff


	//   ....[170]....
        /*036c*/ 	.word	0xffffffff


	//   ....[171]....
        /*0370*/ 	.word	0xffffffff


	//   ....[172]....
        /*0374*/ 	.word	0xffffffff


	//   ....[173]....
        /*0378*/ 	.word	0xffffffff


	//   ....[174]....
        /*037c*/ 	.word	0xffffffff


	//   ....[175]....
        /*0380*/ 	.word	0xffffffff


	//   ....[176]....
        /*0384*/ 	.word	0xffffffff


	//   ....[177]....
        /*0388*/ 	.word	0xffffffff


	//   ....[178]....
        /*038c*/ 	.word	0xffffffff


	//   ....[179]....
        /*0390*/ 	.word	0xffffffff


	//   ....[180]....
        /*0394*/ 	.word	0xffffffff


	//   ....[181]....
        /*0398*/ 	.word	0xffffffff


	//   ....[182]....
        /*039c*/ 	.word	0xffffffff


	//   ....[183]....
        /*03a0*/ 	.word	0xffffffff


	//   ....[184]....
        /*03a4*/ 	.word	0xffffffff


	//   ....[185]....
        /*03a8*/ 	.word	0xffffffff


	//   ....[186]....
        /*03ac*/ 	.word	0xffffffff


	//   ....[187]....
        /*03b0*/ 	.word	0xffffffff


	//   ....[188]....
        /*03b4*/ 	.word	0xffffffff


	//   ....[189]....
        /*03b8*/ 	.word	0xffffffff


	//   ....[190]....
        /*03bc*/ 	.word	0xffffffff


	//   ....[191]....
        /*03c0*/ 	.word	0xffffffff


	//   ....[192]....
        /*03c4*/ 	.word	0xffffffff


	//   ....[193]....
        /*03c8*/ 	.word	0xffffffff


	//   ....[194]....
        /*03cc*/ 	.word	0xffffffff


	//   ....[195]....
        /*03d0*/ 	.word	0xffffffff


	//   ....[196]....
        /*03d4*/ 	.word	0xffffffff


	//   ....[197]....
        /*03d8*/ 	.word	0xffffffff


	//   ....[198]....
        /*03dc*/ 	.word	0xffffffff


	//   ....[199]....
        /*03e0*/ 	.word	0xffffffff


	//   ....[200]....
        /*03e4*/ 	.word	0xffffffff


	//   ....[201]....
        /*03e8*/ 	.word	0xffffffff


	//   ....[202]....
        /*03ec*/ 	.word	0xffffffff


	//   ....[203]....
        /*03f0*/ 	.word	0xffffffff


	//   ....[204]....
        /*03f4*/ 	.word	0xffffffff


	//   ....[205]....
        /*03f8*/ 	.word	0xffffffff


	//   ....[206]....
        /*03fc*/ 	.word	0xffffffff


	//   ....[207]....
        /*0400*/ 	.word	0xffffffff


	//   ....[208]....
        /*0404*/ 	.word	0xffffffff


	//   ....[209]....
        /*0408*/ 	.word	0xffffffff


	//   ....[210]....
        /*040c*/ 	.word	0xffffffff


	//   ....[211]....
        /*0410*/ 	.word	0xffffffff


	//----- nvinfo : EIATTR_COOP_GROUP_INSTR_OFFSETS
	.align		4
.L_750:
        /*0414*/ 	.byte	0x04, 0x28
        /*0416*/ 	.short	(.L_752 - .L_751)


	//   ....[0]....
.L_751:
        /*0418*/ 	.word	0x00000050


	//   ....[1]....
        /*041c*/ 	.word	0x000001e0


	//   ....[2]....
        /*0420*/ 	.word	0x00000210


	//   ....[3]....
        /*0424*/ 	.word	0x00000240


	//   ....[4]....
        /*0428*/ 	.word	0x00000270


	//   ....[5]....
        /*042c*/ 	.word	0x000002a0


	//   ....[6]....
        /*0430*/ 	.word	0x000002d0


	//   ....[7]....
        /*0434*/ 	.word	0x00000430


	//   ....[8]....
        /*0438*/ 	.word	0x00000470


	//   ....[9]....
        /*043c*/ 	.word	0x000004a0


	//   ....[10]....
        /*0440*/ 	.word	0x000004d0


	//   ....[11]....
        /*0444*/ 	.word	0x00000500


	//   ....[12]....
        /*0448*/ 	.word	0x00000530


	//   ....[13]....
        /*044c*/ 	.word	0x000005c0


	//   ....[14]....
        /*0450*/ 	.word	0x00000600


	//   ....[15]....
        /*0454*/ 	.word	0x00000620


	//   ....[16]....
        /*0458*/ 	.word	0x00000680


	//   ....[17]....
        /*045c*/ 	.word	0x00002740


	//   ....[18]....
        /*0460*/ 	.word	0x00002760


	//   ....[19]....
        /*0464*/ 	.word	0x000028d0


	//   ....[20]....
        /*0468*/ 	.word	0x000028e0


	//   ....[21]....
        /*046c*/ 	.word	0x00002a40


	//   ....[22]....
        /*0470*/ 	.word	0x00002a60


	//   ....[23]....
        /*0474*/ 	.word	0x00002bc0


	//   ....[24]....
        /*0478*/ 	.word	0x00002bd0


	//   ....[25]....
        /*047c*/ 	.word	0x00003080


	//   ....[26]....
        /*0480*/ 	.word	0x000030a0


	//   ....[27]....
        /*0484*/ 	.word	0x000030c0


	//   ....[28]....
        /*0488*/ 	.word	0x000030d0


	//   ....[29]....
        /*048c*/ 	.word	0x000031c0


	//   ....[30]....
        /*0490*/ 	.word	0x000031e0


	//   ....[31]....
        /*0494*/ 	.word	0x00003210


	//   ....[32]....
        /*0498*/ 	.word	0x000032e0


	//   ....[33]....
        /*049c*/ 	.word	0x000036a0


	//   ....[34]....
        /*04a0*/ 	.word	0x000036c0


	//   ....[35]....
        /*04a4*/ 	.word	0x00003750


	//   ....[36]....
        /*04a8*/ 	.word	0x000037b0


	//   ....[37]....
        /*04ac*/ 	.word	0x00003c10


	//   ....[38]....
        /*04b0*/ 	.word	0x00003c30


	//   ....[39]....
        /*04b4*/ 	.word	0x00003d30


	//   ....[40]....
        /*04b8*/ 	.word	0x00003d50


	//   ....[41]....
        /*04bc*/ 	.word	0x00004ae0


	//   ....[42]....
        /*04c0*/ 	.word	0x00004b10


	//   ....[43]....
        /*04c4*/ 	.word	0x00005370


	//   ....[44]....
        /*04c8*/ 	.word	0x000053e0


	//   ....[45]....
        /*04cc*/ 	.word	0x00005400


	//   ....[46]....
        /*04d0*/ 	.word	0x00005420


	//   ....[47]....
        /*04d4*/ 	.word	0x00006700


	//   ....[48]....
        /*04d8*/ 	.word	0x00006720


	//   ....[49]....
        /*04dc*/ 	.word	0x00006820


	//   ....[50]....
        /*04e0*/ 	.word	0x00006840


	//   ....[51]....
        /*04e4*/ 	.word	0x00006d80


	//   ....[52]....
        /*04e8*/ 	.word	0x00006da0


	//   ....[53]....
        /*04ec*/ 	.word	0x00006ea0


	//   ....[54]....
        /*04f0*/ 	.word	0x00006ee0


	//   ....[55]....
        /*04f4*/ 	.word	0x00007d80


	//   ....[56]....
        /*04f8*/ 	.word	0x00007d90


	//   ....[57]....
        /*04fc*/ 	.word	0x00008380


	//   ....[58]....
        /*0500*/ 	.word	0x00008450


	//   ....[59]....
        /*0504*/ 	.word	0x00008500


	//   ....[60]....
        /*0508*/ 	.word	0x00008550


	//   ....[61]....
        /*050c*/ 	.word	0x00009ef0


	//   ....[62]....
        /*0510*/ 	.word	0x00009f10


	//   ....[63]....
        /*0514*/ 	.word	0x0000a000


	//   ....[64]....
        /*0518*/ 	.word	0x0000a020


	//   ....[65]....
        /*051c*/ 	.word	0x0000a550


	//   ....[66]....
        /*0520*/ 	.word	0x0000a570


	//   ....[67]....
        /*0524*/ 	.word	0x0000a670


	//   ....[68]....
        /*0528*/ 	.word	0x0000a6b0


	//   ....[69]....
        /*052c*/ 	.word	0x0000b7e0


	//   ....[70]....
        /*0530*/ 	.word	0x0000b810


	//   ....[71]....
        /*0534*/ 	.word	0x0000bae0


	//   ....[72]....
        /*0538*/ 	.word	0x0000bc10


	//   ....[73]....
        /*053c*/ 	.word	0x0000d1d0


	//   ....[74]....
        /*0540*/ 	.word	0x0000d1f0


	//   ....[75]....
        /*0544*/ 	.word	0x0000d290


	//   ....[76]....
        /*0548*/ 	.word	0x0000d2f0


	//   ....[77]....
        /*054c*/ 	.word	0x0000d540


	//   ....[78]....
        /*0550*/ 	.word	0x0000d570


	//   ....[79]....
        /*0554*/ 	.word	0x0000d580


	//   ....[80]....
        /*0558*/ 	.word	0x0000d5b0


	//   ....[81]....
        /*055c*/ 	.word	0x0000e990


	//   ....[82]....
        /*0560*/ 	.word	0x0000e9a0


	//   ....[83]....
        /*0564*/ 	.word	0x0000e9b0


	//   ....[84]....
        /*0568*/ 	.word	0x0000e9c0


	//   ....[85]....
        /*056c*/ 	.word	0x0000ed20


	//   ....[86]....
        /*0570*/ 	.word	0x0000ed40


	//   ....[87]....
        /*0574*/ 	.word	0x0000eea0


	//   ....[88]....
        /*0578*/ 	.word	0x0000eeb0


	//   ....[89]....
        /*057c*/ 	.word	0x0000f010


	//   ....[90]....
        /*0580*/ 	.word	0x0000f030


	//   ....[91]....
        /*0584*/ 	.word	0x0000f190


	//   ....[92]....
        /*0588*/ 	.word	0x0000f1a0


	//   ....[93]....
        /*058c*/ 	.word	0x0000f4e0


	//   ....[94]....
        /*0590*/ 	.word	0x0000f500


	//   ....[95]....
        /*0594*/ 	.word	0x0000fe70


	//   ....[96]....
        /*0598*/ 	.word	0x0000fe80


	//   ....[97]....
        /*059c*/ 	.word	0x00010ea0


	//   ....[98]....
        /*05a0*/ 	.word	0x00010ec0


	//   ....[99]....
        /*05a4*/ 	.word	0x00011030


	//   ....[100]....
        /*05a8*/ 	.word	0x00011040


	//   ....[101]....
        /*05ac*/ 	.word	0x000111a0


	//   ....[102]....
        /*05b0*/ 	.word	0x000111c0


	//   ....[103]....
        /*05b4*/ 	.word	0x00011320


	//   ....[104]....
        /*05b8*/ 	.word	0x00011330


	//   ....[105]....
        /*05bc*/ 	.word	0x00011520


	//   ....[106]....
        /*05c0*/ 	.word	0x00011540


	//   ....[107]....
        /*05c4*/ 	.word	0x00011660


	//   ....[108]....
        /*05c8*/ 	.word	0x000116a0


	//   ....[109]....
        /*05cc*/ 	.word	0x000116d0


	//   ....[110]....
        /*05d0*/ 	.word	0x00011700


	//   ....[111]....
        /*05d4*/ 	.word	0x00011730


	//   ....[112]....
        /*05d8*/ 	.word	0x00011760


	//   ....[113]....
        /*05dc*/ 	.word	0x000118b0


	//   ....[114]....
        /*05e0*/ 	.word	0x000118f0


	//   ....[115]....
        /*05e4*/ 	.word	0x00011920


	//   ....[116]....
        /*05e8*/ 	.word	0x00011950


	//   ....[117]....
        /*05ec*/ 	.word	0x00011980


	//   ....[118]....
        /*05f0*/ 	.word	0x000119b0


	//   ....[119]....
        /*05f4*/ 	.word	0x00011a40


	//   ....[120]....
        /*05f8*/ 	.word	0x00011a80


	//   ....[121]....
        /*05fc*/ 	.word	0x00011a90


	//   ....[122]....
        /*0600*/ 	.word	0x00011af0


	//   ....[123]....
        /*0604*/ 	.word	0x000124b0


	//   ....[124]....
        /*0608*/ 	.word	0x00012510


	//   ....[125]....
        /*060c*/ 	.word	0x00012560


	//   ....[126]....
        /*0610*/ 	.word	0x000125b0


	//   ....[127]....
        /*0614*/ 	.word	0x00012600


	//   ....[128]....
        /*0618*/ 	.word	0x00012670


	//   ....[129]....
        /*061c*/ 	.word	0x000126c0


	//   ....[130]....
        /*0620*/ 	.word	0x00012730


	//   ....[131]....
        /*0624*/ 	.word	0x000127a0


	//   ....[132]....
        /*0628*/ 	.word	0x00012800


	//   ....[133]....
        /*062c*/ 	.word	0x00012870


	//   ....[134]....
        /*0630*/ 	.word	0x000128e0


	//   ....[135]....
        /*0634*/ 	.word	0x00012950


	//   ....[136]....
        /*0638*/ 	.word	0x000129b0


	//   ....[137]....
        /*063c*/ 	.word	0x00012a20


	//   ....[138]....
        /*0640*/ 	.word	0x00012a90


	//   ....[139]....
        /*0644*/ 	.word	0x00012b00


	//   ....[140]....
        /*0648*/ 	.word	0x00012b60


	//   ....[141]....
        /*064c*/ 	.word	0x00012bd0


	//   ....[142]....
        /*0650*/ 	.word	0x00012c40


	//   ....[143]....
        /*0654*/ 	.word	0x00012db0


	//   ....[144]....
        /*0658*/ 	.word	0x00012e10


	//   ....[145]....
        /*065c*/ 	.word	0x00012e80


	//   ....[146]....
        /*0660*/ 	.word	0x00012ef0


	//   ....[147]....
        /*0664*/ 	.word	0x00013060


	//   ....[148]....
        /*0668*/ 	.word	0x000130c0


	//   ....[149]....
        /*066c*/ 	.word	0x00013130


	//   ....[150]....
        /*0670*/ 	.word	0x000131a0


	//   ....[151]....
        /*0674*/ 	.word	0x00013310


	//   ....[152]....
        /*0678*/ 	.word	0x00013370


	//   ....[153]....
        /*067c*/ 	.word	0x000133e0


	//   ....[154]....
        /*0680*/ 	.word	0x00013450


	//   ....[155]....
        /*0684*/ 	.word	0x000135d0


	//   ....[156]....
        /*0688*/ 	.word	0x00013630


	//   ....[157]....
        /*068c*/ 	.word	0x000136a0


	//   ....[158]....
        /*0690*/ 	.word	0x00013710


	//   ....[159]....
        /*0694*/ 	.word	0x00013890


	//   ....[160]....
        /*0698*/ 	.word	0x000138f0


	//   ....[161]....
        /*069c*/ 	.word	0x00013960


	//   ....[162]....
        /*06a0*/ 	.word	0x000139d0


	//   ....[163]....
        /*06a4*/ 	.word	0x00013b50


	//   ....[164]....
        /*06a8*/ 	.word	0x00013bb0


	//   ....[165]....
        /*06ac*/ 	.word	0x00013c00


	//   ....[166]....
        /*06b0*/ 	.word	0x00013c70


	//   ....[167]....
        /*06b4*/ 	.word	0x00013ce0


	//   ....[168]....
        /*06b8*/ 	.word	0x00013e60


	//   ....[169]....
        /*06bc*/ 	.word	0x00013ec0


	//   ....[170]....
        /*06c0*/ 	.word	0x00013f20


	//   ....[171]....
        /*06c4*/ 	.word	0x00013f80


	//   ....[172]....
        /*06c8*/ 	.word	0x00013fd0


	//   ....[173]....
        /*06cc*/ 	.word	0x00014010


	//   ....[174]....
        /*06d0*/ 	.word	0x00014080


	//   ....[175]....
        /*06d4*/ 	.word	0x000140f0


	//   ....[176]....
        /*06d8*/ 	.word	0x00014160


	//   ....[177]....
        /*06dc*/ 	.word	0x000141c0


	//   ....[178]....
        /*06e0*/ 	.word	0x00014230


	//   ....[179]....
        /*06e4*/ 	.word	0x000142a0


	//   ....[180]....
        /*06e8*/ 	.word	0x00014310


	//   ....[181]....
        /*06ec*/ 	.word	0x00014370


	//   ....[182]....
        /*06f0*/ 	.word	0x000143e0


	//   ....[183]....
        /*06f4*/ 	.word	0x00014450


	//   ....[184]....
        /*06f8*/ 	.word	0x000144c0


	//   ....[185]....
        /*06fc*/ 	.word	0x00014520


	//   ....[186]....
        /*0700*/ 	.word	0x00014590


	//   ....[187]....
        /*0704*/ 	.word	0x00014600


	//   ....[188]....
        /*0708*/ 	.word	0x00014670


	//   ....[189]....
        /*070c*/ 	.word	0x000146d0


	//   ....[190]....
        /*0710*/ 	.word	0x00014740


	//   ....[191]....
        /*0714*/ 	.word	0x000147b0


	//   ....[192]....
        /*0718*/ 	.word	0x00014820


	//   ....[193]....
        /*071c*/ 	.word	0x00014880


	//   ....[194]....
        /*0720*/ 	.word	0x000148f0


	//   ....[195]....
        /*0724*/ 	.word	0x00014960


	//   ....[196]....
        /*0728*/ 	.word	0x000149b0


	//   ....[197]....
        /*072c*/ 	.word	0x000149f0


	//   ....[198]....
        /*0730*/ 	.word	0x00014a40


	//   ....[199]....
        /*0734*/ 	.word	0x00014a90


	//   ....[200]....
        /*0738*/ 	.word	0x00014ae0


	//   ....[201]....
        /*073c*/ 	.word	0x00014b50


	//   ....[202]....
        /*0740*/ 	.word	0x00014ba0


	//   ....[203]....
        /*0744*/ 	.word	0x00014bf0


	//   ....[204]....
        /*0748*/ 	.word	0x00014c40


	//   ....[205]....
        /*074c*/ 	.word	0x00014c90


	//   ....[206]....
        /*0750*/ 	.word	0x00014ce0


	//   ....[207]....
        /*0754*/ 	.word	0x00014d50


	//   ....[208]....
        /*0758*/ 	.word	0x00014da0


	//   ....[209]....
        /*075c*/ 	.word	0x00014e10


	//   ....[210]....
        /*0760*/ 	.word	0x00014e70


	//   ....[211]....
        /*0764*/ 	.word	0x00014ee0


	//----- nvinfo : EIATTR_EXIT_INSTR_OFFSETS
	.align		4
.L_752:
        /*0768*/ 	.byte	0x04, 0x1c
        /*076a*/ 	.short	(.L_754 - .L_753)


	//   ....[0]....
.L_753:
        /*076c*/ 	.word	0x00000fe0


	//   ....[1]....
        /*0770*/ 	.word	0x00012470


	//----- nvinfo : EIATTR_MAX_THREADS
	.align		4
.L_754:
        /*0774*/ 	.byte	0x04, 0x05
        /*0776*/ 	.short	(.L_756 - .L_755)
.L_755:
        /*0778*/ 	.word	0x00000100
        /*077c*/ 	.word	0x00000001
        /*0780*/ 	.word	0x00000001


	//----- nvinfo : EIATTR_CRS_STACK_SIZE
	.align		4
.L_756:
        /*0784*/ 	.byte	0x04, 0x1e
        /*0786*/ 	.short	(.L_758 - .L_757)
.L_757:
        /*0788*/ 	.word	0x00000000
.L_758:


//--------------------- .nv.info._ZN7cutlass13device_kernelIN5flash19enable_sm80_to_sm89INS1_16FlashAttnFwdSm80INS1_25CollectiveMainloopFwdSm80ILi8ELi2ELb0EN4cute5tupleIJNS5_1CILi128EEENS7_ILi64EEENS7_ILi192EEEEEELi192ENS_6half_tEfNS_4arch4Sm80ELb1ELb0ELb1ELb1ELb1ELb1ELb1ELb1EEENS1_21CollectiveEpilogueFwdINS6_IJS8_SA_S9_EEENS6_IJNS7_ILi1EEESI_SI_EEESC_SE_Li256ELb1ELb1ELb1ELb0EEENS1_36VarlenDynamicPersistentTileSchedulerILi128ELi64ELi256ELi256ELb1ELb1ELb0ELb1ELb1ELb1EEEEEEEEEvNT_6ParamsE --------------------------
	.section	.nv.info._ZN7cutlass13device_kernelIN5flash19enable_sm80_to_sm89INS1_16FlashAttnFwdSm80INS1_25CollectiveMainloopFwdSm80ILi8ELi2ELb0EN4cute5tupleIJNS5_1CILi128EEENS7_ILi64EEENS7_ILi192EEEEEELi192ENS_6half_tEfNS_4arch4Sm80ELb1ELb0ELb1ELb1ELb1ELb1ELb1ELb1EEENS1_21CollectiveEpilogueFwdINS6_IJS8_SA_S9_EEENS6_IJNS7_ILi1EEESI_SI_EEESC_SE_Li256ELb1ELb1ELb1ELb0EEENS1_36VarlenDynamicPersistentTileSchedulerILi128ELi64ELi256ELi256ELb1ELb1ELb0ELb1ELb1ELb1EEEEEEEEEvNT_6ParamsE,"",@"SHT_CUDA_INFO"
	.sectionflags	@""
	.align	4


	//----- nvinfo : EIATTR_CUDA_API_VERSION
	.align		4
        /*0000*/ 	.byte	0x04, 0x37
        /*0002*/ 	.short	(.L_760 - .L_759)
.L_759:
        /*0004*/ 	.word	0x00000082


	//----- nvinfo : EIATTR_SW2861232_WAR
	.align		4
.L_760:
        /*0008*/ 	.byte	0x01, 0x35
	.zero		2


	//----- nvinfo : EIATTR_PARAM_CBANK
	.align		4
        /*000c*/ 	.byte	0x04, 0x0a
        /*000e*/ 	.short	(.L_762 - .L_761)
	.align		4
.L_761:
        /*0010*/ 	.word	index@(.nv.constant0._ZN7cutlass13device_kernelIN5flash19enable_sm80_to_sm89INS1_16FlashAttnFwdSm80INS1_25CollectiveMainloopFwdSm80ILi8ELi2ELb0EN4cute5tupleIJNS5_1CILi128EEENS7_ILi64EEENS7_ILi192EEEEEELi192ENS_6half_tEfNS_4arch4Sm80ELb1ELb0ELb1ELb1ELb1ELb1ELb1ELb1EEENS1_21CollectiveEpilogueFwdINS6_IJS8_SA_S9_EEENS6_IJNS7_ILi1EEESI_SI_EEESC_SE_Li256ELb1ELb1ELb1ELb0EEENS1_36VarlenDynamicPersistentTileSchedulerILi128ELi64ELi256ELi256ELb1ELb1ELb0ELb1ELb1ELb1EEEEEEEEEvNT_6ParamsE)
        /*0014*/ 	.short	0x0160
        /*0016*/ 	.short	0x0438


	//----- nvinfo : EIATTR_CBANK_PARAM_SIZE
	.align		4
.L_762:
        /*0018*/ 	.byte	0x03, 0x19
        /*001a*/ 	.short	0x0438


	//----- nvinfo : EIATTR_KPARAM_INFO
	.align		4
        /*001c*/ 	.byte	0x04, 0x17
        /*001e*/ 	.short	(.L_764 - .L_763)
.L_763:
        /*0020*/ 	.word	0x00000000
        /*0024*/ 	.short	0x0000
        /*0026*/ 	.short	0x0000
        /*0028*/ 	.byte	0x00, 0xf0, 0xe1, 0x10


	//----- nvinfo : EIATTR_MAXREG_COUNT
	.align		4
.L_764:
        /*002c*/ 	.byte	0x03, 0x1b
        /*002e*/ 	.short	0x00ff


	//----- nvinfo : EIATTR_NUM_BARRIERS
	.align		4
        /*0030*/ 	.byte	0x02, 0x4c
        /*0032*/ 	.byte	0x06
	.zero		1


	//----- nvinfo : EIATTR_ANNOTATIONS
	.align		4
        /*0034*/ 	.byte	0x04, 0x55
        /*0036*/ 	.short	(.L_766 - .L_765)


	//   ....[0]....
.L_765:
        /* <DEDUP_REMOVED lines=64> */


	//----- nvinfo : EIATTR_MERCURY_ISA_VERSION
	.align		4
.L_766:
        /*0420*/ 	.byte	0x03, 0x5f
        /*0422*/ 	.short	0x0000


	//----- nvinfo : EIATTR_INT_WARP_WIDE_INSTR_OFFSETS
	.align		4
        /*0424*/ 	.byte	0x04, 0x31
        /*0426*/ 	.short	(.L_768 - .L_767)


	//   ....[0]....
.L_767:
        /*0428*/ 	.word	0x0001aa30


	//   ....[1]....
        /*042c*/ 	.word	0x0001aab0


	//----- nvinfo : EIATTR_COOP_GROUP_MASK_REGIDS
	.align		4
.L_768:
        /*0430*/ 	.byte	0x04, 0x29
        /*0432*/ 	.short	(.L_770 - .L_769)


	//   ....[0]....
.L_769:
        /*0434*/ 	.word	0xffffffff


	//   ....[1]....
        /*0438*/ 	.word	0xffffffff


	//   ....[2]....
        /*043c*/ 	.word	0xffffffff


	//   ....[3]....
        /*0440*/ 	.word	0xffffffff


	//   ....[4]....
        /*0444*/ 	.word	0xffffffff


	//   ....[5]....
        /*0448*/ 	.word	0xffffffff


	//   ....[6]....
        /*044c*/ 	.word	0xffffffff


	//   ....[7]....
        /*0450*/ 	.word	0xffffffff


	//   ....[8]....
        /*0454*/ 	.word	0xffffffff


	//   ....[9]....
        /*0458*/ 	.word	0xffffffff


	//   ....[10]....
        /*045c*/ 	.word	0xffffffff


	//   ....[11]....
        /*0460*/ 	.word	0xffffffff


	//   ....[12]....
        /*0464*/ 	.word	0xffffffff


	//   ....[13]....
        /*0468*/ 	.word	0xffffffff


	//   ....[14]....
        /*046c*/ 	.word	0xffffffff


	//   ....[15]....
        /*0470*/ 	.word	0xffffffff


	//   ....[16]....
        /*0474*/ 	.word	0xffffffff


	//   ....[17]....
        /*0478*/ 	.word	0xffffffff


	//   ....[18]....
        /*047c*/ 	.word	0xffffffff


	//   ....[19]....
        /*0480*/ 	.word	0xffffffff


	//   ....[20]....
        /*0484*/ 	.word	0xffffffff


	//   ....[21]....
        /*0488*/ 	.word	0xffffffff


	//   ....[22]....
        /*048c*/ 	.word	0xffffffff


	//   ....[23]....
        /*0490*/ 	.word	0xffffffff


	//   ....[24]....
        /*0494*/ 	.word	0xffffffff


	//   ....[25]....
        /*0498*/ 	.word	0xffffffff


	//   ....[26]....
        /*049c*/ 	.word	0xffffffff


	//   ....[27]....
        /*04a0*/ 	.word	0xffffffff


	//   ....[28]....
        /*04a4*/ 	.word	0xffffffff


	//   ....[29]....
        /*04a8*/ 	.word	0xffffffff


	//   ....[30]....
        /*04ac*/ 	.word	0xffffffff


	//   ....[31]....
        /*04b0*/ 	.word	0xffffffff


	//   ....[32]....
        /*04b4*/ 	.word	0xffffffff


	//   ....[33]....
        /*04b8*/ 	.word	0xffffffff


	//   ....[34]....
        /*04bc*/ 	.word	0xffffffff


	//   ....[35]....
        /*04c0*/ 	.word	0xffffffff


	//   ....[36]....
        /*04c4*/ 	.word	0xffffffff


	//   ....[37]....
        /*04c8*/ 	.word	0xffffffff


	//   ....[38]....
        /*04cc*/ 	.word	0xffffffff


	//   ....[39]....
        /*04d0*/ 	.word	0xffffffff


	//   ....[40]....
        /*04d4*/ 	.word	0xffffffff


	//   ....[41]....
        /*04d8*/ 	.word	0xffffffff


	//   ....[42]....
        /*04dc*/ 	.word	0xffffffff


	//   ....[43]....
        /*04e0*/ 	.word	0xffffffff


	//   ....[44]....
        /*04e4*/ 	.word	0xffffffff


	//   ....[45]....
        /*04e8*/ 	.word	0xffffffff


	//   ....[46]....
        /*04ec*/ 	.word	0xffffffff


	//   ....[47]....
        /*04f0*/ 	.word	0xffffffff


	//   ....[48]....
        /*04f4*/ 	.word	0xffffffff


	//   ....[49]....
        /*04f8*/ 	.word	0xffffffff


	//   ....[50]....
        /*04fc*/ 	.word	0xffffffff


	//   ....[51]....
        /*0500*/ 	.word	0xffffffff


	//   ....[52]....
        /*0504*/ 	.word	0xffffffff


	//   ....[53]....
        /*0508*/ 	.word	0xffffffff


	//   ....[54]....
        /*050c*/ 	.word	0xffffffff


	//   ....[55]....
        /*0510*/ 	.word	0xffffffff


	//   ....[56]....
        /*0514*/ 	.word	0xffffffff


	//   ....[57]....
        /*0518*/ 	.word	0xffffffff


	//   ....[58]....
        /*051c*/ 	.word	0xffffffff


	//   ....[59]....
        /*0520*/ 	.word	0xffffffff


	//   ....[60]....
        /*0524*/ 	.word	0xffffffff


	//   ....[61]....
        /*0528*/ 	.word	0xffffffff


	//   ....[62]....
        /*052c*/ 	.word	0xffffffff


	//   ....[63]....
        /*0530*/ 	.word	0xffffffff


	//   ....[64]....
        /*0534*/ 	.word	0xffffffff


	//   ....[65]....
        /*0538*/ 	.word	0xffffffff


	//   ....[66]....
        /*053c*/ 	.word	0xffffffff


	//   ....[67]....
        /*0540*/ 	.word	0xffffffff


	//   ....[68]....
        /*0544*/ 	.word	0xffffffff


	//   ....[69]....
        /*0548*/ 	.word	0xffffffff


	//   ....[70]....
        /*054c*/ 	.word	0xffffffff


	//   ....[71]....
        /*0550*/ 	.word	0xffffffff


	//   ....[72]....
        /*0554*/ 	.word	0xffffffff


	//   ....[73]....
        /*0558*/ 	.word	0xffffffff


	//   ....[74]....
        /*055c*/ 	.word	0xffffffff


	//   ....[75]....
        /*0560*/ 	.word	0xffffffff


	//   ....[76]....
        /*0564*/ 	.word	0xffffffff


	//   ....[77]....
        /*0568*/ 	.word	0xffffffff


	//   ....[78]....
        /*056c*/ 	.word	0xffffffff


	//   ....[79]....
        /*0570*/ 	.word	0xffffffff


	//   ....[80]....
        /*0574*/ 	.word	0xffffffff


	//   ....[81]....
        /*0578*/ 	.word	0xffffffff


	//   ....[82]....
        /*057c*/ 	.word	0xffffffff


	//   ....[83]....
        /*0580*/ 	.word	0xffffffff


	//   ....[84]....
        /*0584*/ 	.word	0xffffffff


	//   ....[85]....
        /*0588*/ 	.word	0xffffffff


	//   ....[86]....
        /*058c*/ 	.word	0xffffffff


	//   ....[87]....
        /*0590*/ 	.word	0xffffffff


	//   ....[88]....
        /*0594*/ 	.word	0xffffffff


	//   ....[89]....
        /*0598*/ 	.word	0xffffffff


	//   ....[90]....
        /*059c*/ 	.word	0xffffffff


	//   ....[91]....
        /*05a0*/ 	.word	0xffffffff


	//   ....[92]....
        /*05a4*/ 	.word	0xffffffff


	//   ....[93]....
        /*05a8*/ 	.word	0xffffffff


	//   ....[94]....
        /*05ac*/ 	.word	0xffffffff


	//   ....[95]....
        /*05b0*/ 	.word	0xffffffff


	//   ....[96]....
        /*05b4*/ 	.word	0xffffffff


	//   ....[97]....
        /*05b8*/ 	.word	0xffffffff


	//   ....[98]....
        /*05bc*/ 	.word	0xffffffff


	//   ....[99]....
        /*05c0*/ 	.word	0xffffffff


	//   ....[100]....
        /*05c4*/ 	.word	0xffffffff


	//   ....[101]....
        /*05c8*/ 	.word	0xffffffff


	//   ....[102]....
        /*05cc*/ 	.word	0xffffffff


	//   ....[103]....
        /*05d0*/ 	.word	0xffffffff


	//   ....[104]....
        /*05d4*/ 	.word	0xffffffff


	//   ....[105]....
        /*05d8*/ 	.word	0xffffffff


	//   ....[106]....
        /*05dc*/ 	.word	0xffffffff


	//   ....[107]....
        /*05e0*/ 	.word	0xffffffff


	//   ....[108]....
        /*05e4*/ 	.word	0xffffffff


	//   ....[109]....
        /*05e8*/ 	.word	0xffffffff


	//   ....[110]....
        /*05ec*/ 	.word	0xffffffff


	//   ....[111]....
        /*05f0*/ 	.word	0xffffffff


	//   ....[112]....
        /*05f4*/ 	.word	0xffffffff


	//   ....[113]....
        /*05f8*/ 	.word	0xffffffff


	//   ....[114]....
        /*05fc*/ 	.word	0xffffffff


	//   ....[115]....
        /*0600*/ 	.word	0xffffffff


	//   ....[116]....
        /*0604*/ 	.word	0xffffffff


	//   ....[117]....
        /*0608*/ 	.word	0xffffffff


	//   ....[118]....
        /*060c*/ 	.word	0xffffffff


	//   ....[119]....
        /*0610*/ 	.word	0xffffffff


	//   ....[120]....
        /*0614*/ 	.word	0xffffffff


	//   ....[121]....
        /*0618*/ 	.word	0xffffffff


	//   ....[122]....
        /*061c*/ 	.word	0xffffffff


	//   ....[123]....
        /*0620*/ 	.word	0xffffffff


	//   ....[124]....
        /*0624*/ 	.word	0xffffffff


	//   ....[125]....
        /*0628*/ 	.word	0xffffffff


	//   ....[126]....
        /*062c*/ 	.word	0xffffffff


	//   ....[127]....
        /*0630*/ 	.word	0xffffffff


	//   ....[128]....
        /*0634*/ 	.word	0xffffffff


	//   ....[129]....
        /*0638*/ 	.word	0xffffffff


	//   ....[130]....
        /*063c*/ 	.word	0xffffffff


	//   ....[131]....
        /*0640*/ 	.word	0xffffffff


	//   ....[132]....
        /*0644*/ 	.word	0xffffffff


	//   ....[133]....
        /*0648*/ 	.word	0xffffffff


	//   ....[134]....
        /*064c*/ 	.word	0xffffffff


	//   ....[135]....
        /*0650*/ 	.word	0xffffffff


	//   ....[136]....
        /*0654*/ 	.word	0xffffffff


	//   ....[137]....
        /*0658*/ 	.word	0xffffffff


	//   ....[138]....
        /*065c*/ 	.word	0xffffffff


	//   ....[139]....
        /*0660*/ 	.word	0xffffffff


	//   ....[140]....
        /*0664*/ 	.word	0xffffffff


	//   ....[141]....
        /*0668*/ 	.word	0xffffffff


	//   ....[142]....
        /*066c*/ 	.word	0xffffffff


	//   ....[143]....
        /*0670*/ 	.word	0xffffffff


	//   ....[144]....
        /*0674*/ 	.word	0xffffffff


	//   ....[145]....
        /*0678*/ 	.word	0xffffffff


	//   ....[146]....
        /*067c*/ 	.word	0xffffffff


	//   ....[147]....
        /*0680*/ 	.word	0xffffffff


	//   ....[148]....
        /*0684*/ 	.word	0xffffffff


	//   ....[149]....
        /*0688*/ 	.word	0xffffffff


	//   ....[150]....
        /*068c*/ 	.word	0xffffffff


	//   ....[151]....
        /*0690*/ 	.word	0xffffffff


	//   ....[152]....
        /*0694*/ 	.word	0xffffffff


	//   ....[153]....
        /*0698*/ 	.word	0xffffffff


	//   ....[154]....
        /*069c*/ 	.word	0xffffffff


	//   ....[155]....
        /*06a0*/ 	.word	0xffffffff


	//   ....[156]....
        /*06a4*/ 	.word	0xffffffff


	//   ....[157]....
        /*06a8*/ 	.word	0xffffffff


	//   ....[158]....
        /*06ac*/ 	.word	0xffffffff


	//   ....[159]....
        /*06b0*/ 	.word	0xffffffff


	//   ....[160]....
        /*06b4*/ 	.word	0xffffffff


	//   ....[161]....
        /*06b8*/ 	.word	0xffffffff


	//   ....[162]....
        /*06bc*/ 	.word	0xffffffff


	//   ....[163]....
        /*06c0*/ 	.word	0xffffffff


	//   ....[164]....
        /*06c4*/ 	.word	0xffffffff


	//   ....[165]....
        /*06c8*/ 	.word	0xffffffff


	//   ....[166]....
        /*06cc*/ 	.word	0xffffffff


	//   ....[167]....
        /*06d0*/ 	.word	0xffffffff


	//   ....[168]....
        /*06d4*/ 	.word	0xffffffff


	//   ....[169]....
        /*06d8*/ 	.word	0xffffffff


	//   ....[170]....
        /*06dc*/ 	.word	0xffffffff


	//   ....[171]....
        /*06e0*/ 	.word	0xffffffff


	//   ....[172]....
        /*06e4*/ 	.word	0xffffffff


	//   ....[173]....
        /*06e8*/ 	.word	0xffffffff


	//   ....[174]....
        /*06ec*/ 	.word	0xffffffff


	//   ....[175]....
        /*06f0*/ 	.word	0xffffffff


	//   ....[176]....
        /*06f4*/ 	.word	0xffffffff


	//   ....[177]....
        /*06f8*/ 	.word	0xffffffff


	//   ....[178]....
        /*06fc*/ 	.word	0xffffffff


	//   ....[179]....
        /*0700*/ 	.word	0xffffffff


	//   ....[180]....
        /*0704*/ 	.word	0xffffffff


	//   ....[181]....
        /*0708*/ 	.word	0xffffffff


	//   ....[182]....
        /*070c*/ 	.word	0xffffffff


	//   ....[183]....
        /*0710*/ 	.word	0xffffffff


	//   ....[184]....
        /*0714*/ 	.word	0xffffffff


	//   ....[185]....
        /*0718*/ 	.word	0xffffffff


	//   ....[186]....
        /*071c*/ 	.word	0xffffffff


	//   ....[187]....
        /*0720*/ 	.word	0xffffffff


	//   ....[188]....
        /*0724*/ 	.word	0xffffffff


	//   ....[189]....
        /*0728*/ 	.word	0xffffffff


	//   ....[190]....
        /*072c*/ 	.word	0xffffffff


	//   ....[191]....
        /*0730*/ 	.word	0xffffffff


	//   ....[192]....
        /*0734*/ 	.word	0xffffffff


	//   ....[193]....
        /*0738*/ 	.word	0xffffffff


	//   ....[194]....
        /*073c*/ 	.word	0xffffffff


	//   ....[195]....
        /*0740*/ 	.word	0xffffffff


	//   ....[196]....
        /*0744*/ 	.word	0xffffffff


	//   ....[197]....
        /*0748*/ 	.word	0xffffffff


	//   ....[198]....
        /*074c*/ 	.word	0xffffffff


	//   ....[199]....
        /*0750*/ 	.word	0xffffffff


	//   ....[200]....
        /*0754*/ 	.word	0xffffffff


	//   ....[201]....
        /*0758*/ 	.word	0xffffffff


	//   ....[202]....
        /*075c*/ 	.word	0xffffffff


	//   ....[203]....
        /*0760*/ 	.word	0xffffffff


	//   ....[204]....
        /*0764*/ 	.word	0xffffffff


	//   ....[205]....
        /*0768*/ 	.word	0xffffffff


	//   ....[206]....
        /*076c*/ 	.word	0xffffffff


	//   ....[207]....
        /*0770*/ 	.word	0xffffffff


	//   ....[208]....
        /*0774*/ 	.word	0xffffffff


	//   ....[209]....
        /*0778*/ 	.word	0xffffffff


	//   ....[210]....
        /*077c*/ 	.word	0xffffffff


	//   ....[211]....
        /*0780*/ 	.word	0xffffffff


	//   ....[212]....
        /*0784*/ 	.word	0xffffffff


	//   ....[213]....
        /*0788*/ 	.word	0xffffffff


	//   ....[214]....
        /*078c*/ 	.word	0xffffffff


	//   ....[215]....
        /*0790*/ 	.word	0xffffffff


	//   ....[216]....
        /*0794*/ 	.word	0xffffffff


	//   ....[217]....
        /*0798*/ 	.word	0xffffffff


	//   ....[218]....
        /*079c*/ 	.word	0xffffffff


	//   ....[219]....
        /*07a0*/ 	.word	0xffffffff


	//   ....[220]....
        /*07a4*/ 	.word	0xffffffff


	//   ....[221]....
        /*07a8*/ 	.word	0xffffffff


	//   ....[222]....
        /*07ac*/ 	.word	0xffffffff


	//   ....[223]....
        /*07b0*/ 	.word	0xffffffff


	//   ....[224]....
        /*07b4*/ 	.word	0xffffffff


	//   ....[225]....
        /*07b8*/ 	.word	0xffffffff


	//   ....[226]....
        /*07bc*/ 	.word	0xffffffff


	//   ....[227]....
        /*07c0*/ 	.word	0xffffffff


	//   ....[228]....
        /*07c4*/ 	.word	0xffffffff


	//   ....[229]....
        /*07c8*/ 	.word	0xffffffff


	//   ....[230]....
        /*07cc*/ 	.word	0xffffffff


	//   ....[231]....
        /*07d0*/ 	.word	0xffffffff


	//   ....[232]....
        /*07d4*/ 	.word	0xffffffff


	//   ....[233]....
        /*07d8*/ 	.word	0xffffffff


	//   ....[234]....
        /*07dc*/ 	.word	0xffffffff


	//   ....[235]....
        /*07e0*/ 	.word	0xffffffff


	//   ....[236]....
        /*07e4*/ 	.word	0xffffffff


	//   ....[237]....
        /*07e8*/ 	.word	0xffffffff


	//   ....[238]....
        /*07ec*/ 	.word	0xffffffff


	//   ....[239]....
        /*07f0*/ 	.word	0xffffffff


	//   ....[240]....
        /*07f4*/ 	.word	0xffffffff


	//   ....[241]....
        /*07f8*/ 	.word	0xffffffff


	//   ....[242]....
        /*07fc*/ 	.word	0xffffffff


	//   ....[243]....
        /*0800*/ 	.word	0xffffffff


	//   ....[244]....
        /*0804*/ 	.word	0xffffffff


	//   ....[245]....
        /*0808*/ 	.word	0xffffffff


	//   ....[246]....
        /*080c*/ 	.word	0xffffffff


	//   ....[247]....
        /*0810*/ 	.word	0xffffffff


	//   ....[248]....
        /*0814*/ 	.word	0xffffffff


	//   ....[249]....
        /*0818*/ 	.word	0xffffffff


	//   ....[250]....
        /*081c*/ 	.word	0xffffffff


	//   ....[251]....
        /*0820*/ 	.word	0xffffffff


	//----- nvinfo : EIATTR_COOP_GROUP_INSTR_OFFSETS
	.align		4
.L_770:
        /*0824*/ 	.byte	0x04, 0x28
        /*0826*/ 	.short	(.L_772 - .L_771)


	//   ....[0]....
.L_771:
        /*0828*/ 	.word	0x00000050


	//   ....[1]....
        /*082c*/ 	.word	0x00000200


	//   ....[2]....
        /*0830*/ 	.word	0x00000230


	//   ....[3]....
        /*0834*/ 	.word	0x00000260


	//   ....[4]....
        /*0838*/ 	.word	0x00000290


	//   ....[5]....
        /*083c*/ 	.word	0x000002c0


	//   ....[6]....
        /*0840*/ 	.word	0x000002f0


	//   ....[7]....
        /*0844*/ 	.word	0x00000450


	//   ....[8]....
        /*0848*/ 	.word	0x00000490


	//   ....[9]....
        /*084c*/ 	.word	0x000004c0


	//   ....[10]....
        /*0850*/ 	.word	0x000004f0


	//   ....[11]....
        /*0854*/ 	.word	0x00000520


	//   ....[12]....
        /*0858*/ 	.word	0x00000550


	//   ....[13]....
        /*085c*/ 	.word	0x000005e0


	//   ....[14]....
        /*0860*/ 	.word	0x00000630


	//   ....[15]....
        /*0864*/ 	.word	0x00000650


	//   ....[16]....
        /*0868*/ 	.word	0x000006b0


	//   ....[17]....
        /*086c*/ 	.word	0x00003e70


	//   ....[18]....
        /*0870*/ 	.word	0x00003e80


	//   ....[19]....
        /*0874*/ 	.word	0x000059f0


	//   ....[20]....
        /*0878*/ 	.word	0x00005a00


	//   ....[21]....
        /*087c*/ 	.word	0x000074f0


	//   ....[22]....
        /*0880*/ 	.word	0x00007500


	//   ....[23]....
        /*0884*/ 	.word	0x000079f0


	//   ....[24]....
        /*0888*/ 	.word	0x00007a00


	//   ....[25]....
        /*088c*/ 	.word	0x000087e0


	//   ....[26]....
        /*0890*/ 	.word	0x00008800


	//   ....[27]....
        /*0894*/ 	.word	0x00008930


	//   ....[28]....
        /*0898*/ 	.word	0x00008940


	//   ....[29]....
        /*089c*/ 	.word	0x00008a70


	//   ....[30]....
        /*08a0*/ 	.word	0x00008a90


	//   ....[31]....
        /*08a4*/ 	.word	0x00008bc0


	//   ....[32]....
        /*08a8*/ 	.word	0x00008bd0


	//   ....[33]....
        /*08ac*/ 	.word	0x00009070


	//   ....[34]....
        /*08b0*/ 	.word	0x000090a0


	//   ....[35]....
        /*08b4*/ 	.word	0x000090c0


	//   ....[36]....
        /*08b8*/ 	.word	0x000090d0


	//   ....[37]....
        /*08bc*/ 	.word	0x000091d0


	//   ....[38]....
        /*08c0*/ 	.word	0x00009200


	//   ....[39]....
        /*08c4*/ 	.word	0x00009230


	//   ....[40]....
        /*08c8*/ 	.word	0x000092d0


	//   ....[41]....
        /*08cc*/ 	.word	0x000096a0


	//   ....[42]....
        /*08d0*/ 	.word	0x000096c0


	//   ....[43]....
        /*08d4*/ 	.word	0x00009750


	//   ....[44]....
        /*08d8*/ 	.word	0x000097b0


	//   ....[45]....
        /*08dc*/ 	.word	0x00009c40


	//   ....[46]....
        /*08e0*/ 	.word	0x00009c60


	//   ....[47]....
        /*08e4*/ 	.word	0x00009c70


	//   ....[48]....
        /*08e8*/ 	.word	0x00009c80


	//   ....[49]....
        /*08ec*/ 	.word	0x0000a4a0


	//   ....[50]....
        /*08f0*/ 	.word	0x0000a4b0


	//   ....[51]....
        /*08f4*/ 	.word	0x0000a4c0


	//   ....[52]....
        /*08f8*/ 	.word	0x0000a4d0


	//   ....[53]....
        /*08fc*/ 	.word	0x0000d1c0


	//   ....[54]....
        /*0900*/ 	.word	0x0000d1e0


	//   ....[55]....
        /*0904*/ 	.word	0x0000d200


	//   ....[56]....
        /*0908*/ 	.word	0x0000d210


	//   ....[57]....
        /*090c*/ 	.word	0x0000d810


	//   ....[58]....
        /*0910*/ 	.word	0x0000d820


	//   ....[59]....
        /*0914*/ 	.word	0x0000d830


	//   ....[60]....
        /*0918*/ 	.word	0x0000d840


	//   ....[61]....
        /*091c*/ 	.word	0x00010860


	//   ....[62]....
        /*0920*/ 	.word	0x00010880


	//   ....[63]....
        /*0924*/ 	.word	0x00010980


	//   ....[64]....
        /*0928*/ 	.word	0x000109a0


	//   ....[65]....
        /*092c*/ 	.word	0x000117a0


	//   ....[66]....
        /*0930*/ 	.word	0x000117b0


	//   ....[67]....
        /*0934*/ 	.word	0x00011fe0


	//   ....[68]....
        /*0938*/ 	.word	0x00012100


	//   ....[69]....
        /*093c*/ 	.word	0x00012110


	//   ....[70]....
        /*0940*/ 	.word	0x00012140


	//   ....[71]....
        /*0944*/ 	.word	0x000133f0


	//   ....[72]....
        /*0948*/ 	.word	0x00013410


	//   ....[73]....
        /*094c*/ 	.word	0x00013500


	//   ....[74]....
        /*0950*/ 	.word	0x00013520


	//   ....[75]....
        /*0954*/ 	.word	0x00013a60


	//   ....[76]....
        /*0958*/ 	.word	0x00013a80


	//   ....[77]....
        /*095c*/ 	.word	0x00013b80


	//   ....[78]....
        /*0960*/ 	.word	0x00013bc0


	//   ....[79]....
        /*0964*/ 	.word	0x00014a70


	//   ....[80]....
        /*0968*/ 	.word	0x00014a80


	//   ....[81]....
        /*096c*/ 	.word	0x00014ff0


	//   ....[82]....
        /*0970*/ 	.word	0x00015110


	//   ....[83]....
        /*0974*/ 	.word	0x00015260


	//   ....[84]....
        /*0978*/ 	.word	0x000152a0


	//   ....[85]....
        /*097c*/ 	.word	0x00016bf0


	//   ....[86]....
        /*0980*/ 	.word	0x00016c10


	//   ....[87]....
        /*0984*/ 	.word	0x00016d20


	//   ....[88]....
        /*0988*/ 	.word	0x00016d50


	//   ....[89]....
        /*098c*/ 	.word	0x00017220


	//   ....[90]....
        /*0990*/ 	.word	0x00017240


	//   ....[91]....
        /*0994*/ 	.word	0x00017340


	//   ....[92]....
        /*0998*/ 	.word	0x00017380


	//   ....[93]....
        /*099c*/ 	.word	0x000184b0


	//   ....[94]....
        /*09a0*/ 	.word	0x000184e0


	//   ....[95]....
        /*09a4*/ 	.word	0x000187b0


	//   ....[96]....
        /*09a8*/ 	.word	0x000188d0


	//   ....[97]....
        /*09ac*/ 	.word	0x00019e80


	//   ....[98]....
        /*09b0*/ 	.word	0x00019ea0


	//   ....[99]....
        /*09b4*/ 	.word	0x00019fb0


	//   ....[100]....
        /*09b8*/ 	.word	0x00019fe0


	//   ....[101]....
        /*09bc*/ 	.word	0x0001a200


	//   ....[102]....
        /*09c0*/ 	.word	0x0001a230


	//   ....[103]....
        /*09c4*/ 	.word	0x0001a240


	//   ....[104]....
        /*09c8*/ 	.word	0x0001a270


	//   ....[105]....
        /*09cc*/ 	.word	0x0001b870


	//   ....[106]....
        /*09d0*/ 	.word	0x0001b880


	//   ....[107]....
        /*09d4*/ 	.word	0x0001b8a0


	//   ....[108]....
        /*09d8*/ 	.word	0x0001b8c0


	//   ....[109]....
        /*09dc*/ 	.word	0x0001bc40


	//   ....[110]....
        /*09e0*/ 	.word	0x0001bc60


	//   ....[111]....
        /*09e4*/ 	.word	0x0001bd80


	//   ....[112]....
        /*09e8*/ 	.word	0x0001bd90


	//   ....[113]....
        /*09ec*/ 	.word	0x0001bec0


	//   ....[114]....
        /*09f0*/ 	.word	0x0001bee0


	//   ....[115]....
        /*09f4*/ 	.word	0x0001c010


	//   ....[116]....
        /*09f8*/ 	.word	0x0001c020


	//   ....[117]....
        /*09fc*/ 	.word	0x0001c350


	//   ....[118]....
        /*0a00*/ 	.word	0x0001c370


	//   ....[119]....
        /*0a04*/ 	.word	0x0001ce20


	//   ....[120]....
        /*0a08*/ 	.word	0x0001ce30


	//   ....[121]....
        /*0a0c*/ 	.word	0x0001e100


	//   ....[122]....
        /*0a10*/ 	.word	0x0001e120


	//   ....[123]....
        /*0a14*/ 	.word	0x0001e250


	//   ....[124]....
        /*0a18*/ 	.word	0x0001e260


	//   ....[125]....
        /*0a1c*/ 	.word	0x0001e390


	//   ....[126]....
        /*0a20*/ 	.word	0x0001e3b0


	//   ....[127]....
        /*0a24*/ 	.word	0x0001e4e0


	//   ....[128]....
        /*0a28*/ 	.word	0x0001e4f0


	//   ....[129]....
        /*0a2c*/ 	.word	0x0001e6e0


	//   ....[130]....
        /*0a30*/ 	.word	0x0001e700


	//   ....[131]....
        /*0a34*/ 	.word	0x0001e830


	//   ....[132]....
        /*0a38*/ 	.word	0x0001e870


	//   ....[133]....
        /*0a3c*/ 	.word	0x0001e8a0


	//   ....[134]....
        /*0a40*/ 	.word	0x0001e8d0


	//   ....[135]....
        /*0a44*/ 	.word	0x0001e900


	//   ....[136]....
        /*0a48*/ 	.word	0x0001e930


	//   ....[137]....
        /*0a4c*/ 	.word	0x0001eaa0


	//   ....[138]....
        /*0a50*/ 	.word	0x0001eae0


	//   ....[139]....
        /*0a54*/ 	.word	0x0001eb10


	//   ....[140]....
        /*0a58*/ 	.word	0x0001eb40


	//   ....[141]....
        /*0a5c*/ 	.word	0x0001eb70


	//   ....[142]....
        /*0a60*/ 	.word	0x0001eba0


	//   ....[143]....
        /*0a64*/ 	.word	0x0001ec30


	//   ....[144]....
        /*0a68*/ 	.word	0x0001ec90


	//   ....[145]....
        /*0a6c*/ 	.word	0x0001eca0


	//   ....[146]....
        /*0a70*/ 	.word	0x0001ed00


	//   ....[147]....
        /*0a74*/ 	.word	0x0001f760


	//   ....[148]....
        /*0a78*/ 	.word	0x0001f7c0


	//   ....[149]....
        /*0a7c*/ 	.word	0x0001f810


	//   ....[150]....
        /*0a80*/ 	.word	0x0001f860


	//   ....[151]....
        /*0a84*/ 	.word	0x0001f8b0


	//   ....[152]....
        /*0a88*/ 	.word	0x0001f920


	//   ....[153]....
        /*0a8c*/ 	.word	0x0001f970


	//   ....[154]....
        /*0a90*/ 	.word	0x0001f9e0


	//   ....[155]....
        /*0a94*/ 	.word	0x0001fa50


	//   ....[156]....
        /*0a98*/ 	.word	0x0001fab0


	//   ....[157]....
        /*0a9c*/ 	.word	0x0001fb20


	//   ....[158]....
        /*0aa0*/ 	.word	0x0001fb90


	//   ....[159]....
        /*0aa4*/ 	.word	0x0001fc00


	//   ....[160]....
        /*0aa8*/ 	.word	0x0001fc60


	//   ....[161]....
        /*0aac*/ 	.word	0x0001fcd0


	//   ....[162]....
        /*0ab0*/ 	.word	0x0001fd40


	//   ....[163]....
        /*0ab4*/ 	.word	0x0001fdb0


	//   ....[164]....
        /*0ab8*/ 	.word	0x0001fe10


	//   ....[165]....
        /*0abc*/ 	.word	0x0001fe80


	//   ....[166]....
        /*0ac0*/ 	.word	0x0001fef0


	//   ....[167]....
        /*0ac4*/ 	.word	0x00020060


	//   ....[168]....
        /*0ac8*/ 	.word	0x000200c0


	//   ....[169]....
        /*0acc*/ 	.word	0x00020130


	//   ....[170]....
        /*0ad0*/ 	.word	0x000201a0


	//   ....[171]....
        /*0ad4*/ 	.word	0x00020200


	//   ....[172]....
        /*0ad8*/ 	.word	0x00020260


	//   ....[173]....
        /*0adc*/ 	.word	0x000202d0


	//   ....[174]....
        /*0ae0*/ 	.word	0x00020330


	//   ....[175]....
        /*0ae4*/ 	.word	0x00020390


	//   ....[176]....
        /*0ae8*/ 	.word	0x000203f0


	//   ....[177]....
        /*0aec*/ 	.word	0x00020460


	//   ....[178]....
        /*0af0*/ 	.word	0x000204d0


	//   ....[179]....
        /*0af4*/ 	.word	0x00020540


	//   ....[180]....
        /*0af8*/ 	.word	0x000205a0


	//   ....[181]....
        /*0afc*/ 	.word	0x00020610


	//   ....[182]....
        /*0b00*/ 	.word	0x00020670


	//   ....[183]....
        /*0b04*/ 	.word	0x000206e0


	//   ....[184]....
        /*0b08*/ 	.word	0x00020740


	//   ....[185]....
        /*0b0c*/ 	.word	0x000207b0


	//   ....[186]....
        /*0b10*/ 	.word	0x00020820


	//   ....[187]....
        /*0b14*/ 	.word	0x00020990


	//   ....[188]....
        /*0b18*/ 	.word	0x000209f0


	//   ....[189]....
        /*0b1c*/ 	.word	0x00020a60


	//   ....[190]....
        /*0b20*/ 	.word	0x00020ad0


	//   ....[191]....
        /*0b24*/ 	.word	0x00020c40


	//   ....[192]....
        /*0b28*/ 	.word	0x00020ca0


	//   ....[193]....
        /*0b2c*/ 	.word	0x00020d10


	//   ....[194]....
        /*0b30*/ 	.word	0x00020d80


	//   ....[195]....
        /*0b34*/ 	.word	0x00020f00


	//   ....[196]....
        /*0b38*/ 	.word	0x00020f60


	//   ....[197]....
        /*0b3c*/ 	.word	0x00020fd0


	//   ....[198]....
        /*0b40*/ 	.word	0x00021040


	//   ....[199]....
        /*0b44*/ 	.word	0x000211c0


	//   ....[200]....
        /*0b48*/ 	.word	0x00021220


	//   ....[201]....
        /*0b4c*/ 	.word	0x00021290


	//   ....[202]....
        /*0b50*/ 	.word	0x00021300


	//   ....[203]....
        /*0b54*/ 	.word	0x00021480


	//   ....[204]....
        /*0b58*/ 	.word	0x000214e0


	//   ....[205]....
        /*0b5c*/ 	.word	0x00021530


	//   ....[206]....
        /*0b60*/ 	.word	0x000215a0


	//   ....[207]....
        /*0b64*/ 	.word	0x00021610


	//   ....[208]....
        /*0b68*/ 	.word	0x00021790


	//   ....[209]....
        /*0b6c*/ 	.word	0x000217f0


	//   ....[210]....
        /*0b70*/ 	.word	0x00021850


	//   ....[211]....
        /*0b74*/ 	.word	0x000218b0


	//   ....[212]....
        /*0b78*/ 	.word	0x00021900


	//   ....[213]....
        /*0b7c*/ 	.word	0x00021940


	//   ....[214]....
        /*0b80*/ 	.word	0x000219b0


	//   ....[215]....
        /*0b84*/ 	.word	0x00021a20


	//   ....[216]....
        /*0b88*/ 	.word	0x00021a90


	//   ....[217]....
        /*0b8c*/ 	.word	0x00021af0


	//   ....[218]....
        /*0b90*/ 	.word	0x00021b60


	//   ....[219]....
        /*0b94*/ 	.word	0x00021bd0


	//   ....[220]....
        /*0b98*/ 	.word	0x00021c40


	//   ....[221]....
        /*0b9c*/ 	.word	0x00021ca0


	//   ....[222]....
        /*0ba0*/ 	.word	0x00021d10


	//   ....[223]....
        /*0ba4*/ 	.word	0x00021d80


	//   ....[224]....
        /*0ba8*/ 	.word	0x00021df0


	//   ....[225]....
        /*0bac*/ 	.word	0x00021e50


	//   ....[226]....
        /*0bb0*/ 	.word	0x00021ec0


	//   ....[227]....
        /*0bb4*/ 	.word	0x00021f30


	//   ....[228]....
        /*0bb8*/ 	.word	0x00021fa0


	//   ....[229]....
        /*0bbc*/ 	.word	0x00022000


	//   ....[230]....
        /*0bc0*/ 	.word	0x00022070


	//   ....[231]....
        /*0bc4*/ 	.word	0x000220e0


	//   ....[232]....
        /*0bc8*/ 	.word	0x00022150


	//   ....[233]....
        /*0bcc*/ 	.word	0x000221b0


	//   ....[234]....
        /*0bd0*/ 	.word	0x00022220


	//   ....[235]....
        /*0bd4*/ 	.word	0x00022290


	//   ....[236]....
        /*0bd8*/ 	.word	0x000222e0


	//   ....[237]....
        /*0bdc*/ 	.word	0x00022320


	//   ....[238]....
        /*0be0*/ 	.word	0x00022370


	//   ....[239]....
        /*0be4*/ 	.word	0x000223c0


	//   ....[240]....
        /*0be8*/ 	.word	0x00022410


	//   ....[241]....
        /*0bec*/ 	.word	0x00022480


	//   ....[242]....
        /*0bf0*/ 	.word	0x000224d0


	//   ....[243]....
        /*0bf4*/ 	.word	0x00022520


	//   ....[244]....
        /*0bf8*/ 	.word	0x00022570


	//   ....[245]....
        /*0bfc*/ 	.word	0x000225c0


	//   ....[246]....
        /*0c00*/ 	.word	0x00022610


	//   ....[247]....
        /*0c04*/ 	.word	0x00022680


	//   ....[248]....
        /*0c08*/ 	.word	0x000226d0


	//   ....[249]....
        /*0c0c*/ 	.word	0x00022740


	//   ....[250]....
        /*0c10*/ 	.word	0x000227a0


	//   ....[251]....
        /*0c14*/ 	.word	0x00022810


	//----- nvinfo : EIATTR_EXIT_INSTR_OFFSETS
	.align		4
.L_772:
        /*0c18*/ 	.byte	0x04, 0x1c
        /*0c1a*/ 	.short	(.L_774 - .L_773)


	//   ....[0]....
.L_773:
        /*0c1c*/ 	.word	0x000010d0


	//   ....[1]....
        /*0c20*/ 	.word	0x0001f720


	//----- nvinfo : EIATTR_MAX_THREADS
	.align		4
.L_774:
        /*0c24*/ 	.byte	0x04, 0x05
        /*0c26*/ 	.short	(.L_776 - .L_775)
.L_775:
        /*0c28*/ 	.word	0x00000100
        /*0c2c*/ 	.word	0x00000001
        /*0c30*/ 	.word	0x00000001


	//----- nvinfo : EIATTR_CRS_STACK_SIZE
	.align		4
.L_776:
        /*0c34*/ 	.byte	0x04, 0x1e
        /*0c36*/ 	.short	(.L_778 - .L_777)
.L_777:
        /*0c38*/ 	.word	0x00000000
.L_778:


//--------------------- .nv.info._ZN7cutlass13device_kernelIN5flash19enable_sm80_to_sm89INS1_16FlashAttnFwdSm80INS1_25CollectiveMainloopFwdSm80ILi8ELi1ELb0EN4cute5tupleIJNS5_1CILi128EEENS7_ILi64EEENS7_ILi192EEEEEELi192ENS_6half_tEfNS_4arch4Sm80ELb0ELb0ELb0ELb0ELb1ELb0ELb1ELb1EEENS1_21CollectiveEpilogueFwdINS6_IJS8_SA_S9_EEENS6_IJNS7_ILi1EEESI_SI_EEESC_SE_Li256ELb0ELb1ELb1ELb0EEENS1_19SingleTileSchedulerILb0ELb1ELb1ELi128EEEEEEEEEvNT_6ParamsE --------------------------
	.section	.nv.info._ZN7cutlass13device_kernelIN5flash19enable_sm80_to_sm89INS1_16FlashAttnFwdSm80INS1_25CollectiveMainloopFwdSm80ILi8ELi1ELb0EN4cute5tupleIJNS5_1CILi128EEENS7_ILi64EEENS7_ILi192EEEEEELi192ENS_6half_tEfNS_4arch4Sm80ELb0ELb0ELb0ELb0ELb1ELb0ELb1ELb1EEENS1_21CollectiveEpilogueFwdINS6_IJS8_SA_S9_EEENS6_IJNS7_ILi1EEESI_SI_EEESC_SE_Li256ELb0ELb1ELb1ELb0EEENS1_19SingleTileSchedulerILb0ELb1ELb1ELi128EEEEEEEEEvNT_6ParamsE,"",@"SHT_CUDA_INFO"
	.sectionflags	@""
	.align	4


	//----- nvinfo : EIATTR_CUDA_API_VERSION
	.align		4
        /*0000*/ 	.byte	0x04, 0x37
        /*0002*/ 	.short	(.L_780 - .L_779)
.L_779:
        /*0004*/ 	.word	0x00000082


	//----- nvinfo : EIATTR_SW2861232_WAR
	.align		4
.L_780:
        /*0008*/ 	.byte	0x01, 0x35
	.zero		2


	//----- nvinfo : EIATTR_PARAM_CBANK
	.align		4
        /*000c*/ 	.byte	0x04, 0x0a
        /*000e*/ 	.short	(.L_782 - .L_781)
	.align		4
.L_781:
        /*0010*/ 	.word	index@(.nv.constant0._ZN7cutlass13device_kernelIN5flash19enable_sm80_to_sm89INS1_16FlashAttnFwdSm80INS1_25CollectiveMainloopFwdSm80ILi8ELi1ELb0EN4cute5tupleIJNS5_1CILi128EEENS7_ILi64EEENS7_ILi192EEEEEELi192ENS_6half_tEfNS_4arch4Sm80ELb0ELb0ELb0ELb0ELb1ELb0ELb1ELb1EEENS1_21CollectiveEpilogueFwdINS6_IJS8_SA_S9_EEENS6_IJNS7_ILi1EEESI_SI_EEESC_SE_Li256ELb0ELb1ELb1ELb0EEENS1_19SingleTileSchedulerILb0ELb1ELb1ELi128EEEEEEEEEvNT_6ParamsE)
        /*0014*/ 	.short	0x0160
        /*0016*/ 	.short	0x0418


	//----- nvinfo : EIATTR_CBANK_PARAM_SIZE
	.align		4
.L_782:
        /*0018*/ 	.byte	0x03, 0x19
        /*001a*/ 	.short	0x0418


	//----- nvinfo : EIATTR_KPARAM_INFO
	.align		4
        /*001c*/ 	.byte	0x04, 0x17
        /*001e*/ 	.short	(.L_784 - .L_783)
.L_783:
        /*0020*/ 	.word	0x00000000
        /*0024*/ 	.short	0x0000
        /*0026*/ 	.short	0x0000
        /*0028*/ 	.byte	0x00, 0xf0, 0x61, 0x10


	//----- nvinfo : EIATTR_MAXREG_COUNT
	.align		4
.L_784:
        /*002c*/ 	.byte	0x03, 0x1b
        /*002e*/ 	.short	0x00ff


	//----- nvinfo : EIATTR_NUM_BARRIERS
	.align		4
        /*0030*/ 	.byte	0x02, 0x4c
        /*0032*/ 	.byte	0x02
	.zero		1


	//----- nvinfo : EIATTR_MERCURY_ISA_VERSION
	.align		4
        /*0034*/ 	.byte	0x03, 0x5f
        /*0036*/ 	.short	0x0000


	//----- nvinfo : EIATTR_COOP_GROUP_MASK_REGIDS
	.align		4
        /*0038*/ 	.byte	0x04, 0x29
        /*003a*/ 	.short	(.L_786 - .L_785)


	//   ....[0]....
.L_785:
        /*003c*/ 	.word	0xffffffff


	//   ....[1]....
        /*0040*/ 	.word	0xffffffff


	//   ....[2]....
        /*0044*/ 	.word	0xffffffff


	//   ....[3]....
        /*0048*/ 	.word	0xffffffff


	//   ....[4]....
        /*004c*/ 	.word	0xffffffff


	//   ....[5]....
        /*0050*/ 	.word	0xffffffff


	//   ....[6]....
        /*0054*/ 	.word	0xffffffff


	//   ....[7]....
        /*0058*/ 	.word	0xffffffff


	//   ....[8]....
        /*005c*/ 	.word	0xffffffff


	//   ....[9]....
        /*0060*/ 	.word	0xffffffff


	//   ....[10]....
        /*0064*/ 	.word	0xffffffff


	//   ....[11]....
        /*0068*/ 	.word	0xffffffff


	//   ....[12]....
        /*006c*/ 	.word	0xffffffff


	//   ....[13]....
        /*0070*/ 	.word	0xffffffff


	//   ....[14]....
        /*0074*/ 	.word	0xffffffff


	//   ....[15]....
        /*0078*/ 	.word	0xffffffff


	//   ....[16]....
        /*007c*/ 	.word	0xffffffff


	//   ....[17]....
        /*0080*/ 	.word	0xffffffff


	//   ....[18]....
        /*0084*/ 	.word	0xffffffff


	//   ....[19]....
        /*0088*/ 	.word	0xffffffff


	//   ....[20]....
        /*008c*/ 	.word	0xffffffff


	//   ....[21]....
        /*0090*/ 	.word	0xffffffff


	//   ....[22]....
        /*0094*/ 	.word	0xffffffff


	//   ....[23]....
        /*0098*/ 	.word	0xffffffff


	//   ....[24]....
        /*009c*/ 	.word	0xffffffff


	//   ....[25]....
        /*00a0*/ 	.word	0xffffffff


	//   ....[26]....
        /*00a4*/ 	.word	0xffffffff


	//   ....[27]....
        /*00a8*/ 	.word	0xffffffff


	//   ....[28]....
        /*00ac*/ 	.word	0xffffffff


	//   ....[29]....
        /*00b0*/ 	.word	0xffffffff


	//   ....[30]....
        /*00b4*/ 	.word	0xffffffff


	//   ....[31]....
        /*00b8*/ 	.word	0xffffffff


	//   ....[32]....
        /*00bc*/ 	.word	0xffffffff


	//   ....[33]....
        /*00c0*/ 	.word	0xffffffff


	//   ....[34]....
        /*00c4*/ 	.word	0xffffffff


	//   ....[35]....
        /*00c8*/ 	.word	0xffffffff


	//   ....[36]....
        /*00cc*/ 	.word	0xffffffff


	//   ....[37]....
        /*00d0*/ 	.word	0xffffffff


	//   ....[38]....
        /*00d4*/ 	.word	0xffffffff


	//   ....[39]....
        /*00d8*/ 	.word	0xffffffff


	//   ....[40]....
        /*00dc*/ 	.word	0xffffffff


	//   ....[41]....
        /*00e0*/ 	.word	0xffffffff


	//   ....[42]....
        /*00e4*/ 	.word	0xffffffff


	//   ....[43]....
        /*00e8*/ 	.word	0xffffffff


	//   ....[44]....
        /*00ec*/ 	.word	0xffffffff


	//   ....[45]....
        /*00f0*/ 	.word	0xffffffff


	//   ....[46]....
        /*00f4*/ 	.word	0xffffffff


	//   ....[47]....
        /*00f8*/ 	.word	0xffffffff


	//   ....[48]....
        /*00fc*/ 	.word	0xffffffff


	//----- nvinfo : EIATTR_COOP_GROUP_INSTR_OFFSETS
	.align		4
.L_786:
        /*0100*/ 	.byte	0x04, 0x28
        /*0102*/ 	.short	(.L_788 - .L_787)


	//   ....[0]....
.L_787:
        /*0104*/ 	.word	0x00000050


	//   ....[1]....
        /*0108*/ 	.word	0x00000d70


	//   ....[2]....
        /*010c*/ 	.word	0x00000db0


	//   ....[3]....
        /*0110*/ 	.word	0x00000fc0


	//   ....[4]....
        /*0114*/ 	.word	0x00000ff0


	//   ....[5]....
        /*0118*/ 	.word	0x00001110


	//   ....[6]....
        /*011c*/ 	.word	0x00001140


	//   ....[7]....
        /*0120*/ 	.word	0x00001260


	//   ....[8]....
        /*0124*/ 	.word	0x000012a0


	//   ....[9]....
        /*0128*/ 	.word	0x000018b0


	//   ....[10]....
        /*012c*/ 	.word	0x000018d0


	//   ....[11]....
        /*0130*/ 	.word	0x00001900


	//   ....[12]....
        /*0134*/ 	.word	0x00001930


	//   ....[13]....
        /*0138*/ 	.word	0x00001980


	//   ....[14]....
        /*013c*/ 	.word	0x000019b0


	//   ....[15]....
        /*0140*/ 	.word	0x000019f0


	//   ....[16]....
        /*0144*/ 	.word	0x00001b90


	//   ....[17]....
        /*0148*/ 	.word	0x00002b50


	//   ....[18]....
        /*014c*/ 	.word	0x00002b80


	//   ....[19]....
        /*0150*/ 	.word	0x00002ba0


	//   ....[20]....
        /*0154*/ 	.word	0x00002bb0


	//   ....[21]....
        /*0158*/ 	.word	0x00003380


	//   ....[22]....
        /*015c*/ 	.word	0x000033f0


	//   ....[23]....
        /*0160*/ 	.word	0x00003410


	//   ....[24]....
        /*0164*/ 	.word	0x00003430


	//   ....[25]....
        /*0168*/ 	.word	0x00004620


	//   ....[26]....
        /*016c*/ 	.word	0x00004630


	//   ....[27]....
        /*0170*/ 	.word	0x00004640


	//   ....[28]....
        /*0174*/ 	.word	0x00004650


	//   ....[29]....
        /*0178*/ 	.word	0x00004910


	//   ....[30]....
        /*017c*/ 	.word	0x00004920


	//   ....[31]....
        /*0180*/ 	.word	0x00004930


	//   ....[32]....
        /*0184*/ 	.word	0x00004950


	//   ....[33]....
        /*0188*/ 	.word	0x000056c0


	//   ....[34]....
        /*018c*/ 	.word	0x000056e0


	//   ....[35]....
        /*0190*/ 	.word	0x00005710


	//   ....[36]....
        /*0194*/ 	.word	0x00005720


	//   ....[37]....
        /*0198*/ 	.word	0x00006da0


	//   ....[38]....
        /*019c*/ 	.word	0x00006dc0


	//   ....[39]....
        /*01a0*/ 	.word	0x00006df0


	//   ....[40]....
        /*01a4*/ 	.word	0x00006e10


	//   ....[41]....
        /*01a8*/ 	.word	0x00007b40


	//   ....[42]....
        /*01ac*/ 	.word	0x00007b70


	//   ....[43]....
        /*01b0*/ 	.word	0x00007ba0


	//   ....[44]....
        /*01b4*/ 	.word	0x00007bd0


	//   ....[45]....
        /*01b8*/ 	.word	0x00007c40


	//   ....[46]....
        /*01bc*/ 	.word	0x00007ca0


	//   ....[47]....
        /*01c0*/ 	.word	0x000085a0


	//   ....[48]....
        /*01c4*/ 	.word	0x000085b0


	//----- nvinfo : EIATTR_EXIT_INSTR_OFFSETS
	.align		4
.L_788:
        /*01c8*/ 	.byte	0x04, 0x1c
        /*01ca*/ 	.short	(.L_790 - .L_789)


	//   ....[0]....
.L_789:
        /*01cc*/ 	.word	0x000001b0


	//   ....[1]....
        /*01d0*/ 	.word	0x000085c0


	//   ....[2]....
        /*01d4*/ 	.word	0x00008e60


	//   ....[3]....
        /*01d8*/ 	.word	0x00008eb0


	//   ....[4]....
        /*01dc*/ 	.word	0x00008ee0


	//   ....[5]....
        /*01e0*/ 	.word	0x00008f40


	//   ....[6]....
        /*01e4*/ 	.word	0x000091d0


	//----- nvinfo : EIATTR_CTAIDZ_USED
	.align		4
.L_790:
        /*01e8*/ 	.byte	0x01, 0x04
	.zero		2


	//----- nvinfo : EIATTR_MAX_THREADS
	.align		4
        /*01ec*/ 	.byte	0x04, 0x05
        /*01ee*/ 	.short	(.L_792 - .L_791)
.L_791:
        /*01f0*/ 	.word	0x00000100
        /*01f4*/ 	.word	0x00000001
        /*01f8*/ 	.word	0x00000001


	//----- nvinfo : EIATTR_CRS_STACK_SIZE
	.align		4
.L_792:
        /*01fc*/ 	.byte	0x04, 0x1e
        /*01fe*/ 	.short	(.L_794 - .L_793)
.L_793:
        /*0200*/ 	.word	0x00000000
.L_794:


//--------------------- .nv.info._ZN7cutlass13device_kernelIN5flash19enable_sm80_to_sm89INS1_16FlashAttnFwdSm80INS1_25CollectiveMainloopFwdSm80ILi8ELi1ELb0EN4cute5tupleIJNS5_1CILi128EEENS7_ILi64EEENS7_ILi192EEEEEELi192ENS_6half_tEfNS_4arch4Sm80ELb0ELb0ELb0ELb1ELb1ELb0ELb1ELb1EEENS1_21CollectiveEpilogueFwdINS6_IJS8_SA_S9_EEENS6_IJNS7_ILi1EEESI_SI_EEESC_SE_Li256ELb1ELb1ELb1ELb0EEENS1_36VarlenDynamicPersistentTileSchedulerILi128ELi64ELi256ELi256ELb1ELb1ELb0ELb0ELb1ELb1EEEEEEEEEvNT_6ParamsE --------------------------
	.section	.nv.info._ZN7cutlass13device_kernelIN5flash19enable_sm80_to_sm89INS1_16FlashAttnFwdSm80INS1_25CollectiveMainloopFwdSm80ILi8ELi1ELb0EN4cute5tupleIJNS5_1CILi128EEENS7_ILi64EEENS7_ILi192EEEEEELi192ENS_6half_tEfNS_4arch4Sm80ELb0ELb0ELb0ELb1ELb1ELb0ELb1ELb1EEENS1_21CollectiveEpilogueFwdINS6_IJS8_SA_S9_EEENS6_IJNS7_ILi1EEESI_SI_EEESC_SE_Li256ELb1ELb1ELb1ELb0EEENS1_36VarlenDynamicPersistentTileSchedulerILi128ELi64ELi256ELi256ELb1ELb1ELb0ELb0ELb1ELb1EEEEEEEEEvNT_6ParamsE,"",@"SHT_CUDA_INFO"
	.sectionflags	@""
	.align	4


	//----- nvinfo : EIATTR_CUDA_API_VERSION
	.align		4
        /*0000*/ 	.byte	0x04, 0x37
        /*0002*/ 	.short	(.L_796 - .L_795)
.L_795:
        /*0004*/ 	.word	0x00000082


	//----- nvinfo : EIATTR_SW2861232_WAR
	.align		4
.L_796:
        /*0008*/ 	.byte	0x01, 0x35
	.zero		2


	//----- nvinfo : EIATTR_PARAM_CBANK
	.align		4
        /*000c*/ 	.byte	0x04, 0x0a
        /*000e*/ 	.short	(.L_798 - .L_797)
	.align		4
.L_797:
        /*0010*/ 	.word	index@(.nv.constant0._ZN7cutlass13device_kernelIN5flash19enable_sm80_to_sm89INS1_16FlashAttnFwdSm80INS1_25CollectiveMainloopFwdSm80ILi8ELi1ELb0EN4cute5tupleIJNS5_1CILi128EEENS7_ILi64EEENS7_ILi192EEEEEELi192ENS_6half_tEfNS_4arch4Sm80ELb0ELb0ELb0ELb1ELb1ELb0ELb1ELb1EEENS1_21CollectiveEpilogueFwdINS6_IJS8_SA_S9_EEENS6_IJNS7_ILi1EEESI_SI_EEESC_SE_Li256ELb1ELb1ELb1ELb0EEENS1_36VarlenDynamicPersistentTileSchedulerILi128ELi64ELi256ELi256ELb1ELb1ELb0ELb0ELb1ELb1EEEEEEEEEvNT_6ParamsE)
        /*0014*/ 	.short	0x0160
        /*0016*/ 	.short	0x0438


	//----- nvinfo : EIATTR_CBANK_PARAM_SIZE
	.align		4
.L_798:
        /*0018*/ 	.byte	0x03, 0x19
        /*001a*/ 	.short	0x0438


	//----- nvinfo : EIATTR_KPARAM_INFO
	.align		4
        /*001c*/ 	.byte	0x04, 0x17
        /*001e*/ 	.short	(.L_800 - .L_799)
.L_799:
        /*0020*/ 	.word	0x00000000
        /*0024*/ 	.short	0x0000
        /*0026*/ 	.short	0x0000
        /*0028*/ 	.byte	0x00, 0xf0, 0xe1, 0x10


	//----- nvinfo : EIATTR_MAXREG_COUNT
	.align		4
.L_800:
        /*002c*/ 	.byte	0x03, 0x1b
        /*002e*/ 	.short	0x00ff


	//----- nvinfo : EIATTR_NUM_BARRIERS
	.align		4
        /*0030*/ 	.byte	0x02, 0x4c
        /*0032*/ 	.byte	0x06
	.zero		1


	//----- nvinfo : EIATTR_ANNOTATIONS
	.align		4
        /*0034*/ 	.byte	0x04, 0x55
        /*0036*/ 	.short	(.L_802 - .L_801)


	//   ....[0]....
.L_801:
        /*0038*/ 	.word	0x00000001
        /*003c*/ 	.byte	0x70, 0x00, 0x00, 0x00, 0x01, 0x00, 0x00, 0x00, 0xe0, 0x0f, 0x00, 0x00, 0x01, 0x00, 0x00, 0x00
        /*004c*/ 	.byte	0x60, 0x10, 0x00, 0x00, 0x01, 0x00, 0x00, 0x00, 0xa0, 0x12, 0x00, 0x00, 0x01, 0x00, 0x00, 0x00
        /*005c*/ 	.byte	0xd0, 0x8b, 0x00, 0x00, 0x01, 0x00, 0x00, 0x00, 0x40, 0x93, 0x00, 0x00, 0x01, 0x00, 0x00, 0x00
        /*006c*/ 	.byte	0x80, 0x93, 0x00, 0x00, 0x01, 0x00, 0x00, 0x00, 0x70, 0xbe, 0x00, 0x00, 0x01, 0x00, 0x00, 0x00
        /*007c*/ 	.byte	0x30, 0xe9, 0x00, 0x00, 0x01, 0x00, 0x00, 0x00, 0x70, 0xe9, 0x00, 0x00


	//----- nvinfo : EIATTR_MERCURY_ISA_VERSION
	.align		4
.L_802:
        /*0088*/ 	.byte	0x03, 0x5f
        /*008a*/ 	.short	0x0000


	//----- nvinfo : EIATTR_INT_WARP_WIDE_INSTR_OFFSETS
	.align		4
        /*008c*/ 	.byte	0x04, 0x31
        /*008e*/ 	.short	(.L_804 - .L_803)


	//   ....[0]....
.L_803:
        /*0090*/ 	.word	0x00008ab0


	//   ....[1]....
        /*0094*/ 	.word	0x00008b30


	//----- nvinfo : EIATTR_COOP_GROUP_MASK_REGIDS
	.align		4
.L_804:
        /*0098*/ 	.byte	0x04, 0x29
        /*009a*/ 	.short	(.L_806 - .L_805)


	//   ....[0]....
.L_805:
        /*009c*/ 	.word	0xffffffff


	//   ....[1]....
        /*00a0*/ 	.word	0xffffffff


	//   ....[2]....
        /*00a4*/ 	.word	0xffffffff


	//   ....[3]....
        /*00a8*/ 	.word	0xffffffff


	//   ....[4]....
        /*00ac*/ 	.word	0xffffffff


	//   ....[5]....
        /*00b0*/ 	.word	0xffffffff


	//   ....[6]....
        /*00b4*/ 	.word	0xffffffff


	//   ....[7]....
        /*00b8*/ 	.word	0xffffffff


	//   ....[8]....
        /*00bc*/ 	.word	0xffffffff


	//   ....[9]....
        /*00c0*/ 	.word	0xffffffff


	//   ....[10]....
        /*00c4*/ 	.word	0xffffffff


	//   ....[11]....
        /*00c8*/ 	.word	0xffffffff


	//   ....[12]....
        /*00cc*/ 	.word	0xffffffff


	//   ....[13]....
        /*00d0*/ 	.word	0xffffffff


	//   ....[14]....
        /*00d4*/ 	.word	0xffffffff


	//   ....[15]....
        /*00d8*/ 	.word	0xffffffff


	//   ....[16]....
        /*00dc*/ 	.word	0xffffffff


	//   ....[17]....
        /*00e0*/ 	.word	0xffffffff


	//   ....[18]....
        /*00e4*/ 	.word	0xffffffff


	//   ....[19]....
        /*00e8*/ 	.word	0xffffffff


	//   ....[20]....
        /*00ec*/ 	.word	0xffffffff


	//   ....[21]....
        /*00f0*/ 	.word	0xffffffff


	//   ....[22]....
        /*00f4*/ 	.word	0xffffffff


	//   ....[23]....
        /*00f8*/ 	.word	0xffffffff


	//   ....[24]....
        /*00fc*/ 	.word	0xffffffff


	//   ....[25]....
        /*0100*/ 	.word	0xffffffff


	//   ....[26]....
        /*0104*/ 	.word	0xffffffff


	//   ....[27]....
        /*0108*/ 	.word	0xffffffff


	//   ....[28]....
        /*010c*/ 	.word	0xffffffff


	//   ....[29]....
        /*0110*/ 	.word	0xffffffff


	//   ....[30]....
        /*0114*/ 	.word	0xffffffff


	//   ....[31]....
        /*0118*/ 	.word	0xffffffff


	//   ....[32]....
        /*011c*/ 	.word	0xffffffff


	//   ....[33]....
        /*0120*/ 	.word	0xffffffff


	//   ....[34]....
        /*0124*/ 	.word	0xffffffff


	//   ....[35]....
        /*0128*/ 	.word	0xffffffff


	//   ....[36]....
        /*012c*/ 	.word	0xffffffff


	//   ....[37]....
        /*0130*/ 	.word	0xffffffff


	//   ....[38]....
        /*0134*/ 	.word	0xffffffff


	//   ....[39]....
        /*0138*/ 	.word	0xffffffff


	//   ....[40]....
        /*013c*/ 	.word	0xffffffff


	//   ....[41]....
        /*0140*/ 	.word	0xffffffff


	//   ....[42]....
        /*0144*/ 	.word	0xffffffff


	//   ....[43]....
        /*0148*/ 	.word	0xffffffff


	//   ....[44]....
        /*014c*/ 	.word	0xffffffff


	//   ....[45]....
        /*0150*/ 	.word	0xffffffff


	//   ....[46]....
        /*0154*/ 	.word	0xffffffff


	//   ....[47]....
        /*0158*/ 	.word	0xffffffff


	//   ....[48]....
        /*015c*/ 	.word	0xffffffff


	//   ....[49]....
        /*0160*/ 	.word	0xffffffff


	//   ....[50]....
        /*0164*/ 	.word	0xffffffff


	//   ....[51]....
        /*0168*/ 	.word	0xffffffff


	//   ....[52]....
        /*016c*/ 	.word	0xffffffff


	//   ....[53]....
        /*0170*/ 	.word	0xffffffff


	//   ....[54]....
        /*0174*/ 	.word	0xffffffff


	//   ....[55]....
        /*0178*/ 	.word	0xffffffff


	//   ....[56]....
        /*017c*/ 	.word	0xffffffff


	//   ....[57]....
        /*0180*/ 	.word	0xffffffff


	//   ....[58]....
        /*0184*/ 	.word	0xffffffff


	//   ....[59]....
        /*0188*/ 	.word	0xffffffff


	//   ....[60]....
        /*018c*/ 	.word	0xffffffff


	//   ....[61]....
        /*0190*/ 	.word	0xffffffff


	//   ....[62]....
        /*0194*/ 	.word	0xffffffff


	//   ....[63]....
        /*0198*/ 	.word	0xffffffff


	//   ....[64]....
        /*019c*/ 	.word	0xffffffff


	//   ....[65]....
        /*01a0*/ 	.word	0xffffffff


	//   ....[66]....
        /*01a4*/ 	.word	0xffffffff


	//   ....[67]....
        /*01a8*/ 	.word	0xffffffff


	//   ....[68]....
        /*01ac*/ 	.word	0xffffffff


	//   ....[69]....
        /*01b0*/ 	.word	0xffffffff


	//   ....[70]....
        /*01b4*/ 	.word	0xffffffff


	//   ....[71]....
        /*01b8*/ 	.word	0xffffffff


	//   ....[72]....
        /*01bc*/ 	.word	0xffffffff


	//   ....[73]....
        /*01c0*/ 	.word	0xffffffff


	//   ....[74]....
        /*01c4*/ 	.word	0xffffffff


	//   ....[75]....
        /*01c8*/ 	.word	0xffffffff


	//   ....[76]....
        /*01cc*/ 	.word	0xffffffff


	//   ....[77]....
        /*01d0*/ 	.word	0xffffffff


	//   ....[78]....
        /*01d4*/ 	.word	0xffffffff


	//   ....[79]....
        /*01d8*/ 	.word	0xffffffff


	//   ....[80]....
        /*01dc*/ 	.word	0xffffffff


	//   ....[81]....
        /*01e0*/ 	.word	0xffffffff


	//   ....[82]....
        /*01e4*/ 	.word	0xffffffff


	//   ....[83]....
        /*01e8*/ 	.word	0xffffffff


	//   ....[84]....
        /*01ec*/ 	.word	0xffffffff


	//   ....[85]....
        /*01f0*/ 	.word	0xffffffff


	//   ....[86]....
        /*01f4*/ 	.word	0xffffffff


	//   ....[87]....
        /*01f8*/ 	.word	0xffffffff


	//   ....[88]....
        /*01fc*/ 	.word	0xffffffff


	//   ....[89]....
        /*0200*/ 	.word	0xffffffff


	//   ....[90]....
        /*0204*/ 	.word	0xffffffff


	//   ....[91]....
        /*0208*/ 	.word	0xffffffff


	//   ....[92]....
        /*020c*/ 	.word	0xffffffff


	//   ....[93]....
        /*0210*/ 	.word	0xffffffff


	//   ....[94]....
        /*0214*/ 	.word	0xffffffff


	//   ....[95]....
        /*0218*/ 	.word	0xffffffff


	//   ....[96]....
        /*021c*/ 	.word	0xffffffff


	//   ....[97]....
        /*0220*/ 	.word	0xffffffff


	//   ....[98]....
        /*0224*/ 	.word	0xffffffff


	//   ....[99]....
        /*0228*/ 	.word	0xffffffff


	//   ....[100]....
        /*022c*/ 	.word	0xffffffff


	//   ....[101]....
        /*0230*/ 	.word	0xffffffff


	//   ....[102]....
        /*0234*/ 	.word	0xffffffff


	//   ....[103]....
        /*0238*/ 	.word	0xffffffff


	//   ....[104]....
        /*023c*/ 	.word	0xffffffff


	//   ....[105]....
        /*0240*/ 	.word	0xffffffff


	//   ....[106]....
        /*0244*/ 	.word	0xffffffff


	//   ....[107]....
        /*0248*/ 	.word	0xffffffff


	//   ....[108]....
        /*024c*/ 	.word	0xffffffff


	//   ....[109]....
        /*0250*/ 	.word	0xffffffff


	//   ....[110]....
        /*0254*/ 	.word	0xffffffff


	//   ....[111]....
        /*0258*/ 	.word	0xffffffff


	//   ....[112]....
        /*025c*/ 	.word	0xffffffff


	//   ....[113]....
        /*0260*/ 	.word	0xffffffff


	//   ....[114]....
        /*0264*/ 	.word	0xffffffff


	//   ....[115]....
        /*0268*/ 	.word	0xffffffff


	//   ....[116]....
        /*026c*/ 	.word	0xffffffff


	//   ....[117]....
        /*0270*/ 	.word	0xffffffff


	//   ....[118]....
        /*0274*/ 	.word	0xffffffff


	//   ....[119]....
        /*0278*/ 	.word	0xffffffff


	//   ....[120]....
        /*027c*/ 	.word	0xffffffff


	//   ....[121]....
        /*0280*/ 	.word	0xffffffff


	//   ....[122]....
        /*0284*/ 	.word	0xffffffff


	//   ....[123]....
        /*0288*/ 	.word	0xffffffff


	//   ....[124]....
        /*028c*/ 	.word	0xffffffff


	//   ....[125]....
        /*0290*/ 	.word	0xffffffff


	//   ....[126]....
        /*0294*/ 	.word	0xffffffff


	//   ....[127]....
        /*0298*/ 	.word	0xffffffff


	//   ....[128]....
        /*029c*/ 	.word	0xffffffff


	//   ....[129]....
        /*02a0*/ 	.word	0xffffffff


	//   ....[130]....
        /*02a4*/ 	.word	0xffffffff


	//   ....[131]....
        /*02a8*/ 	.word	0xffffffff


	//   ....[132]....
        /*02ac*/ 	.word	0xffffffff


	//   ....[133]....
        /*02b0*/ 	.word	0xffffffff


	//   ....[134]....
        /*02b4*/ 	.word	0xffffffff


	//   ....[135]....
        /*02b8*/ 	.word	0xffffffff


	//   ....[136]....
        /*02bc*/ 	.word	0xffffffff


	//   ....[137]....
        /*02c0*/ 	.word	0xffffffff


	//   ....[138]....
        /*02c4*/ 	.word	0xffffffff


	//   ....[139]....
        /*02c8*/ 	.word	0xffffffff


	//   ....[140]....
        /*02cc*/ 	.word	0xffffffff


	//   ....[141]....
        /*02d0*/ 	.word	0xffffffff


	//   ....[142]....
        /*02d4*/ 	.word	0xffffffff


	//   ....[143]....
        /*02d8*/ 	.word	0xffffffff


	//   ....[144]....
        /*02dc*/ 	.word	0xffffffff


	//   ....[145]....
        /*02e0*/ 	.word	0xffffffff


	//   ....[146]....
        /*02e4*/ 	.word	0xffffffff


	//   ....[147]....
        /*02e8*/ 	.word	0xffffffff


	//   ....[148]....
        /*02ec*/ 	.word	0xffffffff


	//   ....[149]....
        /*02f0*/ 	.word	0xffffffff


	//   ....[150]....
        /*02f4*/ 	.word	0xffffffff


	//   ....[151]....
        /*02f8*/ 	.word	0xffffffff


	//   ....[152]....
        /*02fc*/ 	.word	0xffffffff


	//   ....[153]....
        /*0300*/ 	.word	0xffffffff


	//   ....[154]....
        /*0304*/ 	.word	0xffffffff


	//   ....[155]....
        /*0308*/ 	.word	0xffffffff


	//   ....[156]....
        /*030c*/ 	.word	0xffffffff


	//   ....[157]....
        /*0310*/ 	.word	0xffffffff


	//   ....[158]....
        /*0314*/ 	.word	0xffffffff


	//   ....[159]....
        /*0318*/ 	.word	0xffffffff


	//   ....[160]....
        /*031c*/ 	.word	0xffffffff


	//   ....[161]....
        /*0320*/ 	.word	0xffffffff


	//   ....[162]....
        /*0324*/ 	.word	0xffffffff


	//   ....[163]....
        /*0328*/ 	.word	0xffffffff


	//   ....[164]....
        /*032c*/ 	.word	0xffffffff


	//   ....[165]....
        /*0330*/ 	.word	0xffffffff


	//   ....[166]....
        /*0334*/ 	.word	0xffffffff


	//   ....[167]....
        /*0338*/ 	.word	0xffffffff


	//   ....[168]....
        /*033c*/ 	.word	0xffffffff


	//   ....[169]....
        /*0340*/ 	.word	0xffffffff


	//   ....[170]....
        /*0344*/ 	.word	0xffffffff


	//   ....[171]....
        /*0348*/ 	.word	0xffffffff


	//   ....[172]....
        /*034c*/ 	.word	0xffffffff


	//   ....[173]....
        /*0350*/ 	.word	0xffffffff


	//   ....[174]....
        /*0354*/ 	.word	0xffffffff


	//   ....[175]....
        /*0358*/ 	.word	0xffffffff


	//----- nvinfo : EIATTR_COOP_GROUP_INSTR_OFFSETS
	.align		4
.L_806:
        /*035c*/ 	.byte	0x04, 0x28
        /*035e*/ 	.short	(.L_808 - .L_807)


	//   ....[0]....
.L_807:
        /*0360*/ 	.word	0x00000050


	//   ....[1]....
        /*0364*/ 	.word	0x000001e0


	//   ....[2]....
        /*0368*/ 	.word	0x00000210


	//   ....[3]....
        /*036c*/ 	.word	0x00000240


	//   ....[4]....
        /*0370*/ 	.word	0x00000270


	//   ....[5]....
        /*0374*/ 	.word	0x000002a0


	//   ....[6]....
        /*0378*/ 	.word	0x000002d0


	//   ....[7]....
        /*037c*/ 	.word	0x00000440


	//   ....[8]....
        /*0380*/ 	.word	0x00000480


	//   ....[9]....
        /*0384*/ 	.word	0x000004b0


	//   ....[10]....
        /*0388*/ 	.word	0x000004e0


	//   ....[11]....
        /*038c*/ 	.word	0x00000510


	//   ....[12]....
        /*0390*/ 	.word	0x00000540


	//   ....[13]....
        /*0394*/ 	.word	0x000005d0


	//   ....[14]....
        /*0398*/ 	.word	0x00000600


	//   ....[15]....
        /*039c*/ 	.word	0x00000620


	//   ....[16]....
        /*03a0*/ 	.word	0x00000680


	//   ....[17]....
        /*03a4*/ 	.word	0x00002170


	//   ....[18]....
        /*03a8*/ 	.word	0x00002190


	//   ....[19]....
        /*03ac*/ 	.word	0x00002300


	//   ....[20]....
        /*03b0*/ 	.word	0x00002310


	//   ....[21]....
        /*03b4*/ 	.word	0x00002470


	//   ....[22]....
        /*03b8*/ 	.word	0x00002490


	//   ....[23]....
        /*03bc*/ 	.word	0x000025f0


	//   ....[24]....
        /*03c0*/ 	.word	0x00002600


	//   ....[25]....
        /*03c4*/ 	.word	0x00002af0


	//   ....[26]....
        /*03c8*/ 	.word	0x00002b10


	//   ....[27]....
        /*03cc*/ 	.word	0x00002b30


	//   ....[28]....
        /*03d0*/ 	.word	0x00002b40


	//   ....[29]....
        /*03d4*/ 	.word	0x00002c30


	//   ....[30]....
        /*03d8*/ 	.word	0x00002c40


	//   ....[31]....
        /*03dc*/ 	.word	0x00002c50


	//   ....[32]....
        /*03e0*/ 	.word	0x00002c60


	//   ....[33]....
        /*03e4*/ 	.word	0x00003bd0


	//   ....[34]....
        /*03e8*/ 	.word	0x00003bf0


	//   ....[35]....
        /*03ec*/ 	.word	0x00003c40


	//   ....[36]....
        /*03f0*/ 	.word	0x00003cc0


	//   ....[37]....
        /*03f4*/ 	.word	0x00004360


	//   ....[38]....
        /*03f8*/ 	.word	0x00004370


	//   ....[39]....
        /*03fc*/ 	.word	0x000043a0


	//   ....[40]....
        /*0400*/ 	.word	0x000043b0


	//   ....[41]....
        /*0404*/ 	.word	0x00005880


	//   ....[42]....
        /*0408*/ 	.word	0x00005890


	//   ....[43]....
        /*040c*/ 	.word	0x000058c0


	//   ....[44]....
        /*0410*/ 	.word	0x000058d0


	//   ....[45]....
        /*0414*/ 	.word	0x000066a0


	//   ....[46]....
        /*0418*/ 	.word	0x000066c0


	//   ....[47]....
        /*041c*/ 	.word	0x00006790


	//   ....[48]....
        /*0420*/ 	.word	0x000067b0


	//   ....[49]....
        /*0424*/ 	.word	0x00006b00


	//   ....[50]....
        /*0428*/ 	.word	0x00006b10


	//   ....[51]....
        /*042c*/ 	.word	0x00006b40


	//   ....[52]....
        /*0430*/ 	.word	0x00006b50


	//   ....[53]....
        /*0434*/ 	.word	0x00008290


	//   ....[54]....
        /*0438*/ 	.word	0x000082c0


	//   ....[55]....
        /*043c*/ 	.word	0x000082d0


	//   ....[56]....
        /*0440*/ 	.word	0x00008300


	//   ....[57]....
        /*0444*/ 	.word	0x000096b0


	//   ....[58]....
        /*0448*/ 	.word	0x000096c0


	//   ....[59]....
        /*044c*/ 	.word	0x000096d0


	//   ....[60]....
        /*0450*/ 	.word	0x000096e0


	//   ....[61]....
        /*0454*/ 	.word	0x00009a50


	//   ....[62]....
        /*0458*/ 	.word	0x00009a70


	//   ....[63]....
        /*045c*/ 	.word	0x00009bd0


	//   ....[64]....
        /*0460*/ 	.word	0x00009be0


	//   ....[65]....
        /*0464*/ 	.word	0x00009d40


	//   ....[66]....
        /*0468*/ 	.word	0x00009d60


	//   ....[67]....
        /*046c*/ 	.word	0x00009ec0


	//   ....[68]....
        /*0470*/ 	.word	0x00009ed0


	//   ....[69]....
        /*0474*/ 	.word	0x0000a210


	//   ....[70]....
        /*0478*/ 	.word	0x0000a230


	//   ....[71]....
        /*047c*/ 	.word	0x0000aa00


	//   ....[72]....
        /*0480*/ 	.word	0x0000aa10


	//   ....[73]....
        /*0484*/ 	.word	0x0000b8a0


	//   ....[74]....
        /*0488*/ 	.word	0x0000b8c0


	//   ....[75]....
        /*048c*/ 	.word	0x0000ba30


	//   ....[76]....
        /*0490*/ 	.word	0x0000ba40


	//   ....[77]....
        /*0494*/ 	.word	0x0000bba0


	//   ....[78]....
        /*0498*/ 	.word	0x0000bbc0


	//   ....[79]....
        /*049c*/ 	.word	0x0000bd20


	//   ....[80]....
        /*04a0*/ 	.word	0x0000bd30


	//   ....[81]....
        /*04a4*/ 	.word	0x0000bf30


	//   ....[82]....
        /*04a8*/ 	.word	0x0000bf50


	//   ....[83]....
        /*04ac*/ 	.word	0x0000c070


	//   ....[84]....
        /*04b0*/ 	.word	0x0000c0b0


	//   ....[85]....
        /*04b4*/ 	.word	0x0000c0e0


	//   ....[86]....
        /*04b8*/ 	.word	0x0000c110


	//   ....[87]....
        /*04bc*/ 	.word	0x0000c140


	//   ....[88]....
        /*04c0*/ 	.word	0x0000c170


	//   ....[89]....
        /*04c4*/ 	.word	0x0000c2c0


	//   ....[90]....
        /*04c8*/ 	.word	0x0000c300


	//   ....[91]....
        /*04cc*/ 	.word	0x0000c330


	//   ....[92]....
        /*04d0*/ 	.word	0x0000c360


	//   ....[93]....
        /*04d4*/ 	.word	0x0000c390


	//   ....[94]....
        /*04d8*/ 	.word	0x0000c3c0


	//   ....[95]....
        /*04dc*/ 	.word	0x0000c450


	//   ....[96]....
        /*04e0*/ 	.word	0x0000c480


	//   ....[97]....
        /*04e4*/ 	.word	0x0000c490


	//   ....[98]....
        /*04e8*/ 	.word	0x0000c4f0


	//   ....[99]....
        /*04ec*/ 	.word	0x0000ca20


	//   ....[100]....
        /*04f0*/ 	.word	0x0000ca80


	//   ....[101]....
        /*04f4*/ 	.word	0x0000cad0


	//   ....[102]....
        /*04f8*/ 	.word	0x0000cb20


	//   ....[103]....
        /*04fc*/ 	.word	0x0000cb70


	//   ....[104]....
        /*0500*/ 	.word	0x0000cbe0


	//   ....[105]....
        /*0504*/ 	.word	0x0000cc30


	//   ....[106]....
        /*0508*/ 	.word	0x0000cc90


	//   ....[107]....
        /*050c*/ 	.word	0x0000cd00


	//   ....[108]....
        /*0510*/ 	.word	0x0000cd60


	//   ....[109]....
        /*0514*/ 	.word	0x0000cdd0


	//   ....[110]....
        /*0518*/ 	.word	0x0000ce40


	//   ....[111]....
        /*051c*/ 	.word	0x0000ceb0


	//   ....[112]....
        /*0520*/ 	.word	0x0000cf10


	//   ....[113]....
        /*0524*/ 	.word	0x0000cf80


	//   ....[114]....
        /*0528*/ 	.word	0x0000cff0


	//   ....[115]....
        /*052c*/ 	.word	0x0000d060


	//   ....[116]....
        /*0530*/ 	.word	0x0000d0c0


	//   ....[117]....
        /*0534*/ 	.word	0x0000d130


	//   ....[118]....
        /*0538*/ 	.word	0x0000d1a0


	//   ....[119]....
        /*053c*/ 	.word	0x0000d2e0


	//   ....[120]....
        /*0540*/ 	.word	0x0000d340


	//   ....[121]....
        /*0544*/ 	.word	0x0000d3a0


	//   ....[122]....
        /*0548*/ 	.word	0x0000d3f0


	//   ....[123]....
        /*054c*/ 	.word	0x0000d440


	//   ....[124]....
        /*0550*/ 	.word	0x0000d490


	//   ....[125]....
        /*0554*/ 	.word	0x0000d500


	//   ....[126]....
        /*0558*/ 	.word	0x0000d570


	//   ....[127]....
        /*055c*/ 	.word	0x0000d5e0


	//   ....[128]....
        /*0560*/ 	.word	0x0000d720


	//   ....[129]....
        /*0564*/ 	.word	0x0000d780


	//   ....[130]....
        /*0568*/ 	.word	0x0000d7d0


	//   ....[131]....
        /*056c*/ 	.word	0x0000d810


	//   ....[132]....
        /*0570*/ 	.word	0x0000d860


	//   ....[133]....
        /*0574*/ 	.word	0x0000d8a0


	//   ....[134]....
        /*0578*/ 	.word	0x0000d8f0


	//   ....[135]....
        /*057c*/ 	.word	0x0000d940


	//   ....[136]....
        /*0580*/ 	.word	0x0000d990


	//   ....[137]....
        /*0584*/ 	.word	0x0000d9e0


	//   ....[138]....
        /*0588*/ 	.word	0x0000da50


	//   ....[139]....
        /*058c*/ 	.word	0x0000dac0


	//   ....[140]....
        /*0590*/ 	.word	0x0000db30


	//   ....[141]....
        /*0594*/ 	.word	0x0000db90


	//   ....[142]....
        /*0598*/ 	.word	0x0000dc00


	//   ....[143]....
        /*059c*/ 	.word	0x0000dc70


	//   ....[144]....
        /*05a0*/ 	.word	0x0000dce0


	//   ....[145]....
        /*05a4*/ 	.word	0x0000dd40


	//   ....[146]....
        /*05a8*/ 	.word	0x0000ddb0


	//   ....[147]....
        /*05ac*/ 	.word	0x0000de20


	//   ....[148]....
        /*05b0*/ 	.word	0x0000de90


	//   ....[149]....
        /*05b4*/ 	.word	0x0000def0


	//   ....[150]....
        /*05b8*/ 	.word	0x0000df60


	//   ....[151]....
        /*05bc*/ 	.word	0x0000dfd0


	//   ....[152]....
        /*05c0*/ 	.word	0x0000e040


	//   ....[153]....
        /*05c4*/ 	.word	0x0000e0a0


	//   ....[154]....
        /*05c8*/ 	.word	0x0000e110


	//   ....[155]....
        /*05cc*/ 	.word	0x0000e180


	//   ....[156]....
        /*05d0*/ 	.word	0x0000e1f0


	//   ....[157]....
        /*05d4*/ 	.word	0x0000e250


	//   ....[158]....
        /*05d8*/ 	.word	0x0000e2c0


	//   ....[159]....
        /*05dc*/ 	.word	0x0000e330


	//   ....[160]....
        /*05e0*/ 	.word	0x0000e380


	//   ....[161]....
        /*05e4*/ 	.word	0x0000e3c0


	//   ....[162]....
        /*05e8*/ 	.word	0x0000e410


	//   ....[163]....
        /*05ec*/ 	.word	0x0000e460


	//   ....[164]....
        /*05f0*/ 	.word	0x0000e4b0


	//   ....[165]....
        /*05f4*/ 	.word	0x0000e520


	//   ....[166]....
        /*05f8*/ 	.word	0x0000e570


	//   ....[167]....
        /*05fc*/ 	.word	0x0000e5c0


	//   ....[168]....
        /*0600*/ 	.word	0x0000e610


	//   ....[169]....
        /*0604*/ 	.word	0x0000e660


	//   ....[170]....
        /*0608*/ 	.word	0x0000e6b0


	//   ....[171]....
        /*060c*/ 	.word	0x0000e720


	//   ....[172]....
        /*0610*/ 	.word	0x0000e770


	//   ....[173]....
        /*0614*/ 	.word	0x0000e7d0


	//   ....[174]....
        /*0618*/ 	.word	0x0000e830


	//   ....[175]....
        /*061c*/ 	.word	0x0000e8a0


	//----- nvinfo : EIATTR_EXIT_INSTR_OFFSETS
	.align		4
.L_808:
        /*0620*/ 	.byte	0x04, 0x1c
        /*0622*/ 	.short	(.L_810 - .L_809)


	//   ....[0]....
.L_809:
        /*0624*/ 	.word	0x00000b40


	//   ....[1]....
        /*0628*/ 	.word	0x0000c9e0


	//----- nvinfo : EIATTR_MAX_THREADS
	.align		4
.L_810:
        /*062c*/ 	.byte	0x04, 0x05
        /*062e*/ 	.short	(.L_812 - .L_811)
.L_811:
        /*0630*/ 	.word	0x00000100
        /*0634*/ 	.word	0x00000001
        /*0638*/ 	.word	0x00000001


	//----- nvinfo : EIATTR_CRS_STACK_SIZE
	.align		4
.L_812:
        /*063c*/ 	.byte	0x04, 0x1e
        /*063e*/ 	.short	(.L_814 - .L_813)
.L_813:
        /*0640*/ 	.word	0x00000000
.L_814:


//--------------------- .nv.info._ZN7cutlass13device_kernelIN5flash19enable_sm80_to_sm89INS1_16FlashAttnFwdSm80INS1_25CollectiveMainloopFwdSm80ILi8ELi1ELb0EN4cute5tupleIJNS5_1CILi128EEENS7_ILi64EEENS7_ILi192EEEEEELi192ENS_6half_tEfNS_4arch4Sm80ELb0ELb0ELb0ELb1ELb1ELb1ELb1ELb1EEENS1_21CollectiveEpilogueFwdINS6_IJS8_SA_S9_EEENS6_IJNS7_ILi1EEESI_SI_EEESC_SE_Li256ELb1ELb1ELb1ELb0EEENS1_36VarlenDynamicPersistentTileSchedulerILi128ELi64ELi256ELi256ELb1ELb1ELb0ELb0ELb1ELb1EEEEEEEEEvNT_6ParamsE --------------------------
	.section	.nv.info._ZN7cutlass13device_kernelIN5flash19enable_sm80_to_sm89INS1_16FlashAttnFwdSm80INS1_25CollectiveMainloopFwdSm80ILi8ELi1ELb0EN4cute5tupleIJNS5_1CILi128EEENS7_ILi64EEENS7_ILi192EEEEEELi192ENS_6half_tEfNS_4arch4Sm80ELb0ELb0ELb0ELb1ELb1ELb1ELb1ELb1EEENS1_21CollectiveEpilogueFwdINS6_IJS8_SA_S9_EEENS6_IJNS7_ILi1EEESI_SI_EEESC_SE_Li256ELb1ELb1ELb1ELb0EEENS1_36VarlenDynamicPersistentTileSchedulerILi128ELi64ELi256ELi256ELb1ELb1ELb0ELb0ELb1ELb1EEEEEEEEEvNT_6ParamsE,"",@"SHT_CUDA_INFO"
	.sectionflags	@""
	.align	4


	//----- nvinfo : EIATTR_CUDA_API_VERSION
	.align		4
        /*0000*/ 	.byte	0x04, 0x37
        /*0002*/ 	.short	(.L_816 - .L_815)
.L_815:
        /*0004*/ 	.word	0x00000082


	//----- nvinfo : EIATTR_SW2861232_WAR
	.align		4
.L_816:
        /*0008*/ 	.byte	0x01, 0x35
	.zero		2


	//----- nvinfo : EIATTR_PARAM_CBANK
	.align		4
        /*000c*/ 	.byte	0x04, 0x0a
        /*000e*/ 	.short	(.L_818 - .L_817)
	.align		4
.L_817:
        /*0010*/ 	.word	index@(.nv.constant0._ZN7cutlass13device_kernelIN5flash19enable_sm80_to_sm89INS1_16FlashAttnFwdSm80INS1_25CollectiveMainloopFwdSm80ILi8ELi1ELb0EN4cute5tupleIJNS5_1CILi128EEENS7_ILi64EEENS7_ILi192EEEEEELi192ENS_6half_tEfNS_4arch4Sm80ELb0ELb0ELb0ELb1ELb1ELb1ELb1ELb1EEENS1_21CollectiveEpilogueFwdINS6_IJS8_SA_S9_EEENS6_IJNS7_ILi1EEESI_SI_EEESC_SE_Li256ELb1ELb1ELb1ELb0EEENS1_36VarlenDynamicPersistentTileSchedulerILi128ELi64ELi256ELi256ELb1ELb1ELb0ELb0ELb1ELb1EEEEEEEEEvNT_6ParamsE)
        /*0014*/ 	.short	0x0160
        /*0016*/ 	.short	0x0438


	//----- nvinfo : EIATTR_CBANK_PARAM_SIZE
	.align		4
.L_818:
        /*0018*/ 	.byte	0x03, 0x19
        /*001a*/ 	.short	0x0438


	//----- nvinfo : EIATTR_KPARAM_INFO
	.align		4
        /*001c*/ 	.byte	0x04, 0x17
        /*001e*/ 	.short	(.L_820 - .L_819)
.L_819:
        /*0020*/ 	.word	0x00000000
        /*0024*/ 	.short	0x0000
        /*0026*/ 	.short	0x0000
        /*0028*/ 	.byte	0x00, 0xf0, 0xe1, 0x10


	//----- nvinfo : EIATTR_MAXREG_COUNT
	.align		4
.L_820:
        /*002c*/ 	.byte	0x03, 0x1b
        /*002e*/ 	.short	0x00ff


	//----- nvinfo : EIATTR_NUM_BARRIERS
	.align		4
        /*0030*/ 	.byte	0x02, 0x4c
        /*0032*/ 	.byte	0x06
	.zero		1


	//----- nvinfo : EIATTR_ANNOTATIONS
	.align		4
        /*0034*/ 	.byte	0x04, 0x55
        /*0036*/ 	.short	(.L_822 - .L_821)


	//   ....[0]....
.L_821:
        /* <DEDUP_REMOVED lines=24> */


	//----- nvinfo : EIATTR_MERCURY_ISA_VERSION
	.align		4
.L_822:
        /*01a8*/ 	.byte	0x03, 0x5f
        /*01aa*/ 	.short	0x0000


	//----- nvinfo : EIATTR_INT_WARP_WIDE_INSTR_OFFSETS
	.align		4
        /*01ac*/ 	.byte	0x04, 0x31
        /*01ae*/ 	.short	(.L_824 - .L_823)


	//   ....[0]....
.L_823:
        /*01b0*/ 	.word	0x00013c20


	//   ....[1]....
        /*01b4*/ 	.word	0x00013ca0


	//----- nvinfo : EIATTR_COOP_GROUP_MASK_REGIDS
	.align		4
.L_824:
        /*01b8*/ 	.byte	0x04, 0x29
        /*01ba*/ 	.short	(.L_826 - .L_825)


	//   ....[0]....
.L_825:
        /*01bc*/ 	.word	0xffffffff


	//   ....[1]....
        /*01c0*/ 	.word	0xffffffff


	//   ....[2]....
        /*01c4*/ 	.word	0xffffffff


	//   ....[3]....
        /*01c8*/ 	.word	0xffffffff


	//   ....[4]....
        /*01cc*/ 	.word	0xffffffff


	//   ....[5]....
        /*01d0*/ 	.word	0xffffffff


	//   ....[6]....
        /*01d4*/ 	.word	0xffffffff


	//   ....[7]....
        /*01d8*/ 	.word	0xffffffff


	//   ....[8]....
        /*01dc*/ 	.word	0xffffffff


	//   ....[9]....
        /*01e0*/ 	.word	0xffffffff


	//   ....[10]....
        /*01e4*/ 	.word	0xffffffff


	//   ....[11]....
        /*01e8*/ 	.word	0xffffffff


	//   ....[12]....
        /*01ec*/ 	.word	0xffffffff


	//   ....[13]....
        /*01f0*/ 	.word	0xffffffff


	//   ....[14]....
        /*01f4*/ 	.word	0xffffffff


	//   ....[15]....
        /*01f8*/ 	.word	0xffffffff


	//   ....[16]....
        /*01fc*/ 	.word	0xffffffff


	//   ....[17]....
        /*0200*/ 	.word	0xffffffff


	//   ....[18]....
        /*0204*/ 	.word	0xffffffff


	//   ....[19]....
        /*0208*/ 	.word	0xffffffff


	//   ....[20]....
        /*020c*/ 	.word	0xffffffff


	//   ....[21]....
        /*0210*/ 	.word	0xffffffff


	//   ....[22]....
        /*0214*/ 	.word	0xffffffff


	//   ....[23]....
        /*0218*/ 	.word	0xffffffff


	//   ....[24]....
        /*021c*/ 	.word	0xffffffff


	//   ....[25]....
        /*0220*/ 	.word	0xffffffff


	//   ....[26]....
        /*0224*/ 	.word	0xffffffff


	//   ....[27]....
        /*0228*/ 	.word	0xffffffff


	//   ....[28]....
        /*022c*/ 	.word	0xffffffff


	//   ....[29]....
        /*0230*/ 	.word	0xffffffff


	//   ....[30]....
        /*0234*/ 	.word	0xffffffff


	//   ....[31]....
        /*0238*/ 	.word	0xffffffff


	//   ....[32]....
        /*023c*/ 	.word	0xffffffff


	//   ....[33]....
        /*0240*/ 	.word	0xffffffff


	//   ....[34]....
        /*0244*/ 	.word	0xffffffff


	//   ....[35]....
        /*0248*/ 	.word	0xffffffff


	//   ....[36]....
        /*024c*/ 	.word	0xffffffff


	//   ....[37]....
        /*0250*/ 	.word	0xffffffff


	//   ....[38]....
        /*0254*/ 	.word	0xffffffff


	//   ....[39]....
        /*0258*/ 	.word	0xffffffff


	//   ....[40]....
        /*025c*/ 	.word	0xffffffff


	//   ....[41]....
        /*0260*/ 	.word	0xffffffff


	//   ....[42]....
        /*0264*/ 	.word	0xffffffff


	//   ....[43]....
        /*0268*/ 	.word	0xffffffff


	//   ....[44]....
        /*026c*/ 	.word	0xffffffff


	//   ....[45]....
        /*0270*/ 	.word	0xffffffff


	//   ....[46]....
        /*0274*/ 	.word	0xffffffff


	//   ....[47]....
        /*0278*/ 	.word	0xffffffff


	//   ....[48]....
        /*027c*/ 	.word	0xffffffff


	//   ....[49]....
        /*0280*/ 	.word	0xffffffff


	//   ....[50]....
        /*0284*/ 	.word	0xffffffff


	//   ....[51]....
        /*0288*/ 	.word	0xffffffff


	//   ....[52]....
        /*028c*/ 	.word	0xffffffff


	//   ....[53]....
        /*0290*/ 	.word	0xffffffff


	//   ....[54]....
        /*0294*/ 	.word	0xffffffff


	//   ....[55]....
        /*0298*/ 	.word	0xffffffff


	//   ....[56]....
        /*029c*/ 	.word	0xffffffff


	//   ....[57]....
        /*02a0*/ 	.word	0xffffffff


	//   ....[58]....
        /*02a4*/ 	.word	0xffffffff


	//   ....[59]....
        /*02a8*/ 	.word	0xffffffff


	//   ....[60]....
        /*02ac*/ 	.word	0xffffffff


	//   ....[61]....
        /*02b0*/ 	.word	0xffffffff


	//   ....[62]....
        /*02b4*/ 	.word	0xffffffff


	//   ....[63]....
        /*02b8*/ 	.word	0xffffffff


	//   ....[64]....
        /*02bc*/ 	.word	0xffffffff


	//   ....[65]....
        /*02c0*/ 	.word	0xffffffff


	//   ....[66]....
        /*02c4*/ 	.word	0xffffffff


	//   ....[67]....
        /*02c8*/ 	.word	0xffffffff


	//   ....[68]....
        /*02cc*/ 	.word	0xffffffff


	//   ....[69]....
        /*02d0*/ 	.word	0xffffffff


	//   ....[70]....
        /*02d4*/ 	.word	0xffffffff


	//   ....[71]....
        /*02d8*/ 	.word	0xffffffff


	//   ....[72]....
        /*02dc*/ 	.word	0xffffffff


	//   ....[73]....
        /*02e0*/ 	.word	0xffffffff


	//   ....[74]....
        /*02e4*/ 	.word	0xffffffff


	//   ....[75]....
        /*02e8*/ 	.word	0xffffffff


	//   ....[76]....
        /*02ec*/ 	.word	0xffffffff


	//   ....[77]....
        /*02f0*/ 	.word	0xffffffff


	//   ....[78]....
        /*02f4*/ 	.word	0xffffffff


	//   ....[79]....
        /*02f8*/ 	.word	0xffffffff


	//   ....[80]....
        /*02fc*/ 	.word	0xffffffff


	//   ....[81]....
        /*0300*/ 	.word	0xffffffff


	//   ....[82]....
        /*0304*/ 	.word	0xffffffff


	//   ....[83]....
        /*0308*/ 	.word	0xffffffff


	//   ....[84]....
        /*030c*/ 	.word	0xffffffff


	//   ....[85]....
        /*0310*/ 	.word	0xffffffff


	//   ....[86]....
        /*0314*/ 	.word	0xffffffff


	//   ....[87]....
        /*0318*/ 	.word	0xffffffff


	//   ....[88]....
        /*031c*/ 	.word	0xffffffff


	//   ....[89]....
        /*0320*/ 	.word	0xffffffff


	//   ....[90]....
        /*0324*/ 	.word	0xffffffff


	//   ....[91]....
        /*0328*/ 	.word	0xffffffff


	//   ....[92]....
        /*032c*/ 	.word	0xffffffff


	//   ....[93]....
        /*0330*/ 	.word	0xffffffff


	//   ....[94]....
        /*0334*/ 	.word	0xffffffff


	//   ....[95]....
        /*0338*/ 	.word	0xffffffff


	//   ....[96]....
        /*033c*/ 	.word	0xffffffff


	//   ....[97]....
        /*0340*/ 	.word	0xffffffff


	//   ....[98]....
        /*0344*/ 	.word	0xffffffff


	//   ....[99]....
        /*0348*/ 	.word	0xffffffff


	//   ....[100]....
        /*034c*/ 	.word	0xffffffff


	//   ....[101]....
        /*0350*/ 	.word	0xffffffff


	//   ....[102]....
        /*0354*/ 	.word	0xffffffff


	//   ....[103]....
        /*0358*/ 	.word	0xffffffff


	//   ....[104]....
        /*035c*/ 	.word	0xffffffff


	//   ....[105]....
        /*0360*/ 	.word	0xffffffff


	//   ....[106]....
        /*0364*/ 	.word	0xffffffff


	//   ....[107]....
        /*0368*/ 	.word	0xffffffff


	//   ....[108]....
        /*036c*/ 	.word	0xffffffff


	//   ....[109]....
        /*0370*/ 	.word	0xffffffff


	//   ....[110]....
        /*0374*/ 	.word	0xffffffff


	//   ....[111]....
        /*0378*/ 	.word	0xffffffff


	//   ....[112]....
        /*037c*/ 	.word	0xffffffff


	//   ....[113]....
        /*0380*/ 	.word	0xffffffff


	//   ....[114]....
        /*0384*/ 	.word	0xffffffff


	//   ....[115]....
        /*0388*/ 	.word	0xffffffff


	//   ....[116]....
        /*038c*/ 	.word	0xffffffff


	//   ....[117]....
        /*0390*/ 	.word	0xffffffff


	//   ....[118]....
        /*0394*/ 	.word	0xffffffff


	//   ....[119]....
        /*0398*/ 	.word	0xffffffff


	//   ....[120]....
        /*039c*/ 	.word	0xffffffff


	//   ....[121]....
        /*03a0*/ 	.word	0xffffffff


	//   ....[122]....
        /*03a4*/ 	.word	0xffffffff


	//   ....[123]....
        /*03a8*/ 	.word	0xffffffff


	//   ....[124]....
        /*03ac*/ 	.word	0xffffffff


	//   ....[125]....
        /*03b0*/ 	.word	0xffffffff


	//   ....[126]....
        /*03b4*/ 	.word	0xffffffff


	//   ....[127]....
        /*03b8*/ 	.word	0xffffffff


	//   ....[128]....
        /*03bc*/ 	.word	0xffffffff


	//   ....[129]....
        /*03c0*/ 	.word	0xffffffff


	//   ....[130]....
        /*03c4*/ 	.word	0xffffffff


	//   ....[131]....
        /*03c8*/ 	.word	0xffffffff


	//   ....[132]....
        /*03cc*/ 	.word	0xffffffff


	//   ....[133]....
        /*03d0*/ 	.word	0xffffffff


	//   ....[134]....
        /*03d4*/ 	.word	0xffffffff


	//   ....[135]....
        /*03d8*/ 	.word	0xffffffff


	//   ....[136]....
        /*03dc*/ 	.word	0xffffffff


	//   ....[137]....
        /*03e0*/ 	.word	0xffffffff


	//   ....[138]....
        /*03e4*/ 	.word	0xffffffff


	//   ....[139]....
        /*03e8*/ 	.word	0xffffffff


	//   ....[140]....
        /*03ec*/ 	.word	0xffffffff


	//   ....[141]....
        /*03f0*/ 	.word	0xffffffff


	//   ....[142]....
        /*03f4*/ 	.word	0xffffffff


	//   ....[143]....
        /*03f8*/ 	.word	0xffffffff


	//   ....[144]....
        /*03fc*/ 	.word	0xffffffff


	//   ....[145]....
        /*0400*/ 	.word	0xffffffff


	//   ....[146]....
        /*0404*/ 	.word	0xffffffff


	//   ....[147]....
        /*0408*/ 	.word	0xffffffff


	//   ....[148]....
        /*040c*/ 	.word	0xffffffff


	//   ....[149]....
        /*0410*/ 	.word	0xffffffff


	//   ....[150]....
        /*0414*/ 	.word	0xffffffff


	//   ....[151]....
        /*0418*/ 	.word	0xffffffff


	//   ....[152]....
        /*041c*/ 	.word	0xffffffff


	//   ....[153]....
        /*0420*/ 	.word	0xffffffff


	//   ....[154]....
        /*0424*/ 	.word	0xffffffff


	//   ....[155]....
        /*0428*/ 	.word	0xffffffff


	//   ....[156]....
        /*042c*/ 	.word	0xffffffff


	//   ....[157]....
        /*0430*/ 	.word	0xffffffff


	//   ....[158]....
        /*0434*/ 	.word	0xffffffff


	//   ....[159]....
        /*0438*/ 	.word	0xffffffff


	//   ....[160]....
        /*043c*/ 	.word	0xffffffff


	//   ....[161]....
        /*0440*/ 	.word	0xffffffff


	//   ....[162]....
        /*0444*/ 	.word	0xffffffff


	//   ....[163]....
        /*0448*/ 	.word	0xffffffff


	//   ....[164]....
        /*044c*/ 	.word	0xffffffff


	//   ....[165]....
        /*0450*/ 	.word	0xffffffff


	//   ....[166]....
        /*0454*/ 	.word	0xffffffff


	//   ....[167]....
        /*0458*/ 	.word	0xffffffff


	//   ....[168]....
        /*045c*/ 	.word	0xffffffff


	//   ....[169]....
        /*0460*/ 	.word	0xffffffff


	//   ....[170]....
        /*0464*/ 	.word	0xffffffff


	//   ....[171]....
        /*0468*/ 	.word	0xffffffff


	//   ....[172]....
        /*046c*/ 	.word	0xffffffff


	//   ....[173]....
        /*0470*/ 	.word	0xffffffff


	//   ....[174]....
        /*0474*/ 	.word	0xffffffff


	//   ....[175]....
        /*0478*/ 	.word	0xffffffff


	//   ....[176]....
        /*047c*/ 	.word	0xffffffff


	//   ....[177]....
        /*0480*/ 	.word	0xffffffff


	//   ....[178]....
        /*0484*/ 	.word	0xffffffff


	//   ....[179]....
        /*0488*/ 	.word	0xffffffff


	//   ....[180]....
        /*048c*/ 	.word	0xffffffff


	//   ....[181]....
        /*0490*/ 	.word	0xffffffff


	//   ....[182]....
        /*0494*/ 	.word	0xffffffff


	//   ....[183]....
        /*0498*/ 	.word	0xffffffff


	//   ....[184]....
        /*049c*/ 	.word	0xffffffff


	//   ....[185]....
        /*04a0*/ 	.word	0xffffffff


	//   ....[186]....
        /*04a4*/ 	.word	0xffffffff


	//   ....[187]....
        /*04a8*/ 	.word	0xffffffff


	//   ....[188]....
        /*04ac*/ 	.word	0xffffffff


	//   ....[189]....
        /*04b0*/ 	.word	0xffffffff


	//   ....[190]....
        /*04b4*/ 	.word	0xffffffff


	//   ....[191]....
        /*04b8*/ 	.word	0xffffffff


	//----- nvinfo : EIATTR_COOP_GROUP_INSTR_OFFSETS
	.align		4
.L_826:
        /*04bc*/ 	.byte	0x04, 0x28
        /*04be*/ 	.short	(.L_828 - .L_827)


	//   ....[0]....
.L_827:
        /*04c0*/ 	.word	0x00000050


	//   ....[1]....
        /*04c4*/ 	.word	0x000001e0


	//   ....[2]....
        /*04c8*/ 	.word	0x00000210


	//   ....[3]....
        /*04cc*/ 	.word	0x00000240


	//   ....[4]....
        /*04d0*/ 	.word	0x00000270


	//   ....[5]....
        /*04d4*/ 	.word	0x000002a0


	//   ....[6]....
        /*04d8*/ 	.word	0x000002d0


	//   ....[7]....
        /*04dc*/ 	.word	0x00000440


	//   ....[8]....
        /*04e0*/ 	.word	0x00000480


	//   ....[9]....
        /*04e4*/ 	.word	0x000004b0


	//   ....[10]....
        /*04e8*/ 	.word	0x000004e0


	//   ....[11]....
        /*04ec*/ 	.word	0x00000510


	//   ....[12]....
        /*04f0*/ 	.word	0x00000540


	//   ....[13]....
        /*04f4*/ 	.word	0x000005d0


	//   ....[14]....
        /*04f8*/ 	.word	0x00000600


	//   ....[15]....
        /*04fc*/ 	.word	0x00000620


	//   ....[16]....
        /*0500*/ 	.word	0x00000680


	//   ....[17]....
        /*0504*/ 	.word	0x00003710


	//   ....[18]....
        /*0508*/ 	.word	0x00003720


	//   ....[19]....
        /*050c*/ 	.word	0x000052c0


	//   ....[20]....
        /*0510*/ 	.word	0x000052d0


	//   ....[21]....
        /*0514*/ 	.word	0x00006c60


	//   ....[22]....
        /*0518*/ 	.word	0x00006c80


	//   ....[23]....
        /*051c*/ 	.word	0x00007180


	//   ....[24]....
        /*0520*/ 	.word	0x000071e0


	//   ....[25]....
        /*0524*/ 	.word	0x00007e60


	//   ....[26]....
        /*0528*/ 	.word	0x00007e80


	//   ....[27]....
        /*052c*/ 	.word	0x00007fb0


	//   ....[28]....
        /*0530*/ 	.word	0x00007fc0


	//   ....[29]....
        /*0534*/ 	.word	0x000080f0


	//   ....[30]....
        /*0538*/ 	.word	0x00008110


	//   ....[31]....
        /*053c*/ 	.word	0x00008240


	//   ....[32]....
        /*0540*/ 	.word	0x00008250


	//   ....[33]....
        /*0544*/ 	.word	0x00008640


	//   ....[34]....
        /*0548*/ 	.word	0x00008650


	//   ....[35]....
        /*054c*/ 	.word	0x00008660


	//   ....[36]....
        /*0550*/ 	.word	0x00008670


	//   ....[37]....
        /*0554*/ 	.word	0x00008920


	//   ....[38]....
        /*0558*/ 	.word	0x00008960


	//   ....[39]....
        /*055c*/ 	.word	0x000089a0


	//   ....[40]....
        /*0560*/ 	.word	0x000089e0


	//   ....[41]....
        /*0564*/ 	.word	0x0000b380


	//   ....[42]....
        /*0568*/ 	.word	0x0000b3c0


	//   ....[43]....
        /*056c*/ 	.word	0x0000b400


	//   ....[44]....
        /*0570*/ 	.word	0x0000b440


	//   ....[45]....
        /*0574*/ 	.word	0x0000e0f0


	//   ....[46]....
        /*0578*/ 	.word	0x0000e100


	//   ....[47]....
        /*057c*/ 	.word	0x0000e110


	//   ....[48]....
        /*0580*/ 	.word	0x0000e120


	//   ....[49]....
        /*0584*/ 	.word	0x0000eed0


	//   ....[50]....
        /*0588*/ 	.word	0x0000eef0


	//   ....[51]....
        /*058c*/ 	.word	0x0000ef40


	//   ....[52]....
        /*0590*/ 	.word	0x0000efa0


	//   ....[53]....
        /*0594*/ 	.word	0x0000f660


	//   ....[54]....
        /*0598*/ 	.word	0x0000f670


	//   ....[55]....
        /*059c*/ 	.word	0x0000f6a0


	//   ....[56]....
        /*05a0*/ 	.word	0x0000f6b0


	//   ....[57]....
        /*05a4*/ 	.word	0x00010a30


	//   ....[58]....
        /*05a8*/ 	.word	0x00010a40


	//   ....[59]....
        /*05ac*/ 	.word	0x00010a70


	//   ....[60]....
        /*05b0*/ 	.word	0x00010a80


	//   ....[61]....
        /*05b4*/ 	.word	0x00011820


	//   ....[62]....
        /*05b8*/ 	.word	0x00011840


	//   ....[63]....
        /*05bc*/ 	.word	0x00011910


	//   ....[64]....
        /*05c0*/ 	.word	0x00011930


	//   ....[65]....
        /*05c4*/ 	.word	0x00011c70


	//   ....[66]....
        /*05c8*/ 	.word	0x00011c90


	//   ....[67]....
        /*05cc*/ 	.word	0x00011cb0


	//   ....[68]....
        /*05d0*/ 	.word	0x00011cd0


	//   ....[69]....
        /*05d4*/ 	.word	0x00013410


	//   ....[70]....
        /*05d8*/ 	.word	0x00013440


	//   ....[71]....
        /*05dc*/ 	.word	0x00013460


	//   ....[72]....
        /*05e0*/ 	.word	0x00013480


	//   ....[73]....
        /*05e4*/ 	.word	0x00014840


	//   ....[74]....
        /*05e8*/ 	.word	0x00014860


	//   ....[75]....
        /*05ec*/ 	.word	0x00014880


	//   ....[76]....
        /*05f0*/ 	.word	0x000148a0


	//   ....[77]....
        /*05f4*/ 	.word	0x00014c10


	//   ....[78]....
        /*05f8*/ 	.word	0x00014c30


	//   ....[79]....
        /*05fc*/ 	.word	0x00014d50


	//   ....[80]....
        /*0600*/ 	.word	0x00014d60


	//   ....[81]....
        /*0604*/ 	.word	0x00014e90


	//   ....[82]....
        /*0608*/ 	.word	0x00014eb0


	//   ....[83]....
        /*060c*/ 	.word	0x00014fe0


	//   ....[84]....
        /*0610*/ 	.word	0x00014ff0


	//   ....[85]....
        /*0614*/ 	.word	0x00015320


	//   ....[86]....
        /*0618*/ 	.word	0x00015340


	//   ....[87]....
        /*061c*/ 	.word	0x00015df0


	//   ....[88]....
        /*0620*/ 	.word	0x00015e00


	//   ....[89]....
        /*0624*/ 	.word	0x00017060


	//   ....[90]....
        /*0628*/ 	.word	0x00017080


	//   ....[91]....
        /*062c*/ 	.word	0x000171b0


	//   ....[92]....
        /*0630*/ 	.word	0x000171c0


	//   ....[93]....
        /*0634*/ 	.word	0x000172f0


	//   ....[94]....
        /*0638*/ 	.word	0x00017310


	//   ....[95]....
        /*063c*/ 	.word	0x00017440


	//   ....[96]....
        /*0640*/ 	.word	0x00017450


	//   ....[97]....
        /*0644*/ 	.word	0x00017610


	//   ....[98]....
        /*0648*/ 	.word	0x00017630


	//   ....[99]....
        /*064c*/ 	.word	0x00017750


	//   ....[100]....
        /*0650*/ 	.word	0x00017790


	//   ....[101]....
        /*0654*/ 	.word	0x000177c0


	//   ....[102]....
        /*0658*/ 	.word	0x000177f0


	//   ....[103]....
        /*065c*/ 	.word	0x00017820


	//   ....[104]....
        /*0660*/ 	.word	0x00017850


	//   ....[105]....
        /*0664*/ 	.word	0x000179b0


	//   ....[106]....
        /*0668*/ 	.word	0x000179f0


	//   ....[107]....
        /*066c*/ 	.word	0x00017a20


	//   ....[108]....
        /*0670*/ 	.word	0x00017a50


	//   ....[109]....
        /*0674*/ 	.word	0x00017a80


	//   ....[110]....
        /*0678*/ 	.word	0x00017ab0


	//   ....[111]....
        /*067c*/ 	.word	0x00017b40


	//   ....[112]....
        /*0680*/ 	.word	0x00017b70


	//   ....[113]....
        /*0684*/ 	.word	0x00017b80


	//   ....[114]....
        /*0688*/ 	.word	0x00017be0


	//   ....[115]....
        /*068c*/ 	.word	0x00018110


	//   ....[116]....
        /*0690*/ 	.word	0x00018170


	//   ....[117]....
        /*0694*/ 	.word	0x000181c0


	//   ....[118]....
        /*0698*/ 	.word	0x00018210


	//   ....[119]....
        /*069c*/ 	.word	0x00018260


	//   ....[120]....
        /*06a0*/ 	.word	0x000182d0


	//   ....[121]....
        /*06a4*/ 	.word	0x00018310


	//   ....[122]....
        /*06a8*/ 	.word	0x00018380


	//   ....[123]....
        /*06ac*/ 	.word	0x000183f0


	//   ....[124]....
        /*06b0*/ 	.word	0x00018450


	//   ....[125]....
        /*06b4*/ 	.word	0x000184c0


	//   ....[126]....
        /*06b8*/ 	.word	0x00018530


	//   ....[127]....
        /*06bc*/ 	.word	0x00018590


	//   ....[128]....
        /*06c0*/ 	.word	0x000185f0


	//   ....[129]....
        /*06c4*/ 	.word	0x00018650


	//   ....[130]....
        /*06c8*/ 	.word	0x000186c0


	//   ....[131]....
        /*06cc*/ 	.word	0x00018720


	//   ....[132]....
        /*06d0*/ 	.word	0x00018780


	//   ....[133]....
        /*06d4*/ 	.word	0x000187e0


	//   ....[134]....
        /*06d8*/ 	.word	0x00018850


	//   ....[135]....
        /*06dc*/ 	.word	0x00018990


	//   ....[136]....
        /*06e0*/ 	.word	0x000189f0


	//   ....[137]....
        /*06e4*/ 	.word	0x00018a40


	//   ....[138]....
        /*06e8*/ 	.word	0x00018a90


	//   ....[139]....
        /*06ec*/ 	.word	0x00018ae0


	//   ....[140]....
        /*06f0*/ 	.word	0x00018b30


	//   ....[141]....
        /*06f4*/ 	.word	0x00018ba0


	//   ....[142]....
        /*06f8*/ 	.word	0x00018c00


	//   ....[143]....
        /*06fc*/ 	.word	0x00018c70


	//   ....[144]....
        /*0700*/ 	.word	0x00018db0


	//   ....[145]....
        /*0704*/ 	.word	0x00018e10


	//   ....[146]....
        /*0708*/ 	.word	0x00018e50


	//   ....[147]....
        /*070c*/ 	.word	0x00018e90


	//   ....[148]....
        /*0710*/ 	.word	0x00018ee0


	//   ....[149]....
        /*0714*/ 	.word	0x00018f20


	//   ....[150]....
        /*0718*/ 	.word	0x00018f70


	//   ....[151]....
        /*071c*/ 	.word	0x00018fc0


	//   ....[152]....
        /*0720*/ 	.word	0x00019010


	//   ....[153]....
        /*0724*/ 	.word	0x00019060


	//   ....[154]....
        /*0728*/ 	.word	0x000190d0


	//   ....[155]....
        /*072c*/ 	.word	0x00019140


	//   ....[156]....
        /*0730*/ 	.word	0x000191a0


	//   ....[157]....
        /*0734*/ 	.word	0x00019200


	//   ....[158]....
        /*0738*/ 	.word	0x00019260


	//   ....[159]....
        /*073c*/ 	.word	0x000192d0


	//   ....[160]....
        /*0740*/ 	.word	0x00019330


	//   ....[161]....
        /*0744*/ 	.word	0x00019390


	//   ....[162]....
        /*0748*/ 	.word	0x000193f0


	//   ....[163]....
        /*074c*/ 	.word	0x00019460


	//   ....[164]....
        /*0750*/ 	.word	0x000194c0


	//   ....[165]....
        /*0754*/ 	.word	0x00019520


	//   ....[166]....
        /*0758*/ 	.word	0x00019580


	//   ....[167]....
        /*075c*/ 	.word	0x000195f0


	//   ....[168]....
        /*0760*/ 	.word	0x00019650


	//   ....[169]....
        /*0764*/ 	.word	0x000196b0


	//   ....[170]....
        /*0768*/ 	.word	0x00019710


	//   ....[171]....
        /*076c*/ 	.word	0x00019780


	//   ....[172]....
        /*0770*/ 	.word	0x000197e0


	//   ....[173]....
        /*0774*/ 	.word	0x00019840


	//   ....[174]....
        /*0778*/ 	.word	0x000198a0


	//   ....[175]....
        /*077c*/ 	.word	0x00019910


	//   ....[176]....
        /*0780*/ 	.word	0x00019960


	//   ....[177]....
        /*0784*/ 	.word	0x000199a0


	//   ....[178]....
        /*0788*/ 	.word	0x000199f0


	//   ....[179]....
        /*078c*/ 	.word	0x00019a40


	//   ....[180]....
        /*0790*/ 	.word	0x00019a90


	//   ....[181]....
        /*0794*/ 	.word	0x00019b00


	//   ....[182]....
        /*0798*/ 	.word	0x00019b40


	//   ....[183]....
        /*079c*/ 	.word	0x00019b90


	//   ....[184]....
        /*07a0*/ 	.word	0x00019be0


	//   ....[185]....
        /*07a4*/ 	.word	0x00019c30


	//   ....[186]....
        /*07a8*/ 	.word	0x00019c80


	//   ....[187]....
        /*07ac*/ 	.word	0x00019cf0


	//   ....[188]....
        /*07b0*/ 	.word	0x00019d30


	//   ....[189]....
        /*07b4*/ 	.word	0x00019da0


	//   ....[190]....
        /*07b8*/ 	.word	0x00019e00


	//   ....[191]....
        /*07bc*/ 	.word	0x00019e60


	//----- nvinfo : EIATTR_EXIT_INSTR_OFFSETS
	.align		4
.L_828:
        /*07c0*/ 	.byte	0x04, 0x1c
        /*07c2*/ 	.short	(.L_830 - .L_829)


	//   ....[0]....
.L_829:
        /*07c4*/ 	.word	0x00000b40


	//   ....[1]....
        /*07c8*/ 	.word	0x000180d0


	//----- nvinfo : EIATTR_MAX_THREADS
	.align		4
.L_830:
        /*07cc*/ 	.byte	0x04, 0x05
        /*07ce*/ 	.short	(.L_832 - .L_831)
.L_831:
        /*07d0*/ 	.word	0x00000100
        /*07d4*/ 	.word	0x00000001
        /*07d8*/ 	.word	0x00000001


	//----- nvinfo : EIATTR_CRS_STACK_SIZE
	.align		4
.L_832:
        /*07dc*/ 	.byte	0x04, 0x1e
        /*07de*/ 	.short	(.L_834 - .L_833)
.L_833:
        /*07e0*/ 	.word	0x00000000
.L_834:


//--------------------- .nv.info._ZN7cutlass13device_kernelIN5flash19enable_sm80_to_sm89INS1_16FlashAttnFwdSm80INS1_25CollectiveMainloopFwdSm80ILi8ELi1ELb0EN4cute5tupleIJNS5_1CILi128EEENS7_ILi64EEENS7_ILi192EEEEEELi192ENS_6half_tEfNS_4arch4Sm80ELb0ELb1ELb0ELb0ELb1ELb0ELb1ELb1EEENS1_21CollectiveEpilogueFwdINS6_IJS8_SA_S9_EEENS6_IJNS7_ILi1EEESI_SI_EEESC_SE_Li256ELb0ELb1ELb1ELb0EEENS1_19SingleTileSchedulerILb0ELb1ELb1ELi128EEEEEEEEEvNT_6ParamsE --------------------------
	.section	.nv.info._ZN7cutlass13device_kernelIN5flash19enable_sm80_to_sm89INS1_16FlashAttnFwdSm80INS1_25CollectiveMainloopFwdSm80ILi8ELi1ELb0EN4cute5tupleIJNS5_1CILi128EEENS7_ILi64EEENS7_ILi192EEEEEELi192ENS_6half_tEfNS_4arch4Sm80ELb0ELb1ELb0ELb0ELb1ELb0ELb1ELb1EEENS1_21CollectiveEpilogueFwdINS6_IJS8_SA_S9_EEENS6_IJNS7_ILi1EEESI_SI_EEESC_SE_Li256ELb0ELb1ELb1ELb0EEENS1_19SingleTileSchedulerILb0ELb1ELb1ELi128EEEEEEEEEvNT_6ParamsE,"",@"SHT_CUDA_INFO"
	.sectionflags	@""
	.align	4


	//----- nvinfo : EIATTR_CUDA_API_VERSION
	.align		4
        /*0000*/ 	.byte	0x04, 0x37
        /*0002*/ 	.short	(.L_836 - .L_835)
.L_835:
        /*0004*/ 	.word	0x00000082


	//----- nvinfo : EIATTR_SW2861232_WAR
	.align		4
.L_836:
        /*0008*/ 	.byte	0x01, 0x35
	.zero		2


	//----- nvinfo : EIATTR_PARAM_CBANK
	.align		4
        /*000c*/ 	.byte	0x04, 0x0a
        /*000e*/ 	.short	(.L_838 - .L_837)
	.align		4
.L_837:
        /*0010*/ 	.word	index@(.nv.constant0._ZN7cutlass13device_kernelIN5flash19enable_sm80_to_sm89INS1_16FlashAttnFwdSm80INS1_25CollectiveMainloopFwdSm80ILi8ELi1ELb0EN4cute5tupleIJNS5_1CILi128EEENS7_ILi64EEENS7_ILi192EEEEEELi192ENS_6half_tEfNS_4arch4Sm80ELb0ELb1ELb0ELb0ELb1ELb0ELb1ELb1EEENS1_21CollectiveEpilogueFwdINS6_IJS8_SA_S9_EEENS6_IJNS7_ILi1EEESI_SI_EEESC_SE_Li256ELb0ELb1ELb1ELb0EEENS1_19SingleTileSchedulerILb0ELb1ELb1ELi128EEEEEEEEEvNT_6ParamsE)
        /*0014*/ 	.short	0x0160
        /*0016*/ 	.short	0x0418


	//----- nvinfo : EIATTR_CBANK_PARAM_SIZE
	.align		4
.L_838:
        /*0018*/ 	.byte	0x03, 0x19
        /*001a*/ 	.short	0x0418


	//----- nvinfo : EIATTR_KPARAM_INFO
	.align		4
        /*001c*/ 	.byte	0x04, 0x17
        /*001e*/ 	.short	(.L_840 - .L_839)
.L_839:
        /*0020*/ 	.word	0x00000000
        /*0024*/ 	.short	0x0000
        /*0026*/ 	.short	0x0000
        /*0028*/ 	.byte	0x00, 0xf0, 0x61, 0x10


	//----- nvinfo : EIATTR_MAXREG_COUNT
	.align		4
.L_840:
        /*002c*/ 	.byte	0x03, 0x1b
        /*002e*/ 	.short	0x00ff


	//----- nvinfo : EIATTR_NUM_BARRIERS
	.align		4
        /*0030*/ 	.byte	0x02, 0x4c
        /*0032*/ 	.byte	0x02
	.zero		1


	//----- nvinfo : EIATTR_MERCURY_ISA_VERSION
	.align		4
        /*0034*/ 	.byte	0x03, 0x5f
        /*0036*/ 	.short	0x0000


	//----- nvinfo : EIATTR_COOP_GROUP_MASK_REGIDS
	.align		4
        /*0038*/ 	.byte	0x04, 0x29
        /*003a*/ 	.short	(.L_842 - .L_841)


	//   ....[0]....
.L_841:
        /*003c*/ 	.word	0xffffffff


	//   ....[1]....
        /*0040*/ 	.word	0xffffffff


	//   ....[2]....
        /*0044*/ 	.word	0xffffffff


	//   ....[3]....
        /*0048*/ 	.word	0xffffffff


	//   ....[4]....
        /*004c*/ 	.word	0xffffffff


	//   ....[5]....
        /*0050*/ 	.word	0xffffffff


	//   ....[6]....
        /*0054*/ 	.word	0xffffffff


	//   ....[7]....
        /*0058*/ 	.word	0xffffffff


	//   ....[8]....
        /*005c*/ 	.word	0xffffffff


	//   ....[9]....
        /*0060*/ 	.word	0xffffffff


	//   ....[10]....
        /*0064*/ 	.word	0xffffffff


	//   ....[11]....
        /*0068*/ 	.word	0xffffffff


	//   ....[12]....
        /*006c*/ 	.word	0xffffffff


	//   ....[13]....
        /*0070*/ 	.word	0xffffffff


	//   ....[14]....
        /*0074*/ 	.word	0xffffffff


	//   ....[15]....
        /*0078*/ 	.word	0xffffffff


	//   ....[16]....
        /*007c*/ 	.word	0xffffffff


	//   ....[17]....
        /*0080*/ 	.word	0xffffffff


	//   ....[18]....
        /*0084*/ 	.word	0xffffffff


	//   ....[19]....
        /*0088*/ 	.word	0xffffffff


	//   ....[20]....
        /*008c*/ 	.word	0xffffffff


	//   ....[21]....
        /*0090*/ 	.word	0xffffffff


	//   ....[22]....
        /*0094*/ 	.word	0xffffffff


	//   ....[23]....
        /*0098*/ 	.word	0xffffffff


	//   ....[24]....
        /*009c*/ 	.word	0xffffffff


	//   ....[25]....
        /*00a0*/ 	.word	0xffffffff


	//   ....[26]....
        /*00a4*/ 	.word	0xffffffff


	//   ....[27]....
        /*00a8*/ 	.word	0xffffffff


	//   ....[28]....
        /*00ac*/ 	.word	0xffffffff


	//   ....[29]....
        /*00b0*/ 	.word	0xffffffff


	//   ....[30]....
        /*00b4*/ 	.word	0xffffffff


	//   ....[31]....
        /*00b8*/ 	.word	0xffffffff


	//   ....[32]....
        /*00bc*/ 	.word	0xffffffff


	//   ....[33]....
        /*00c0*/ 	.word	0xffffffff


	//   ....[34]....
        /*00c4*/ 	.word	0xffffffff


	//   ....[35]....
        /*00c8*/ 	.word	0xffffffff


	//   ....[36]....
        /*00cc*/ 	.word	0xffffffff


	//   ....[37]....
        /*00d0*/ 	.word	0xffffffff


	//   ....[38]....
        /*00d4*/ 	.word	0xffffffff


	//   ....[39]....
        /*00d8*/ 	.word	0xffffffff


	//   ....[40]....
        /*00dc*/ 	.word	0xffffffff


	//   ....[41]....
        /*00e0*/ 	.word	0xffffffff


	//   ....[42]....
        /*00e4*/ 	.word	0xffffffff


	//   ....[43]....
        /*00e8*/ 	.word	0xffffffff


	//   ....[44]....
        /*00ec*/ 	.word	0xffffffff


	//   ....[45]....
        /*00f0*/ 	.word	0xffffffff


	//   ....[46]....
        /*00f4*/ 	.word	0xffffffff


	//   ....[47]....
        /*00f8*/ 	.word	0xffffffff


	//   ....[48]....
        /*00fc*/ 	.word	0xffffffff


	//   ....[49]....
        /*0100*/ 	.word	0xffffffff


	//   ....[50]....
        /*0104*/ 	.word	0xffffffff


	//   ....[51]....
        /*0108*/ 	.word	0xffffffff


	//   ....[52]....
        /*010c*/ 	.word	0xffffffff


	//   ....[53]....
        /*0110*/ 	.word	0xffffffff


	//   ....[54]....
        /*0114*/ 	.word	0xffffffff


	//   ....[55]....
        /*0118*/ 	.word	0xffffffff


	//   ....[56]....
        /*011c*/ 	.word	0xffffffff


	//   ....[57]....
        /*0120*/ 	.word	0xffffffff


	//   ....[58]....
        /*0124*/ 	.word	0xffffffff


	//   ....[59]....
        /*0128*/ 	.word	0xffffffff


	//   ....[60]....
        /*012c*/ 	.word	0xffffffff


	//   ....[61]....
        /*0130*/ 	.word	0xffffffff


	//   ....[62]....
        /*0134*/ 	.word	0xffffffff


	//   ....[63]....
        /*0138*/ 	.word	0xffffffff


	//   ....[64]....
        /*013c*/ 	.word	0xffffffff


	//   ....[65]....
        /*0140*/ 	.word	0xffffffff


	//   ....[66]....
        /*0144*/ 	.word	0xffffffff


	//   ....[67]....
        /*0148*/ 	.word	0xffffffff


	//   ....[68]....
        /*014c*/ 	.word	0xffffffff


	//   ....[69]....
        /*0150*/ 	.word	0xffffffff


	//   ....[70]....
        /*0154*/ 	.word	0xffffffff


	//   ....[71]....
        /*0158*/ 	.word	0xffffffff


	//   ....[72]....
        /*015c*/ 	.word	0xffffffff


	//   ....[73]....
        /*0160*/ 	.word	0xffffffff


	//   ....[74]....
        /*0164*/ 	.word	0xffffffff


	//   ....[75]....
        /*0168*/ 	.word	0xffffffff


	//   ....[76]....
        /*016c*/ 	.word	0xffffffff


	//   ....[77]....
        /*0170*/ 	.word	0xffffffff


	//   ....[78]....
        /*0174*/ 	.word	0xffffffff


	//----- nvinfo : EIATTR_COOP_GROUP_INSTR_OFFSETS
	.align		4
.L_842:
        /*0178*/ 	.byte	0x04, 0x28
        /*017a*/ 	.short	(.L_844 - .L_843)


	//   ....[0]....
.L_843:
        /*017c*/ 	.word	0x00000050


	//   ....[1]....
        /*0180*/ 	.word	0x000012e0


	//   ....[2]....
        /*0184*/ 	.word	0x00001320


	//   ....[3]....
        /*0188*/ 	.word	0x00001520


	//   ....[4]....
        /*018c*/ 	.word	0x00001550


	//   ....[5]....
        /*0190*/ 	.word	0x00001670


	//   ....[6]....
        /*0194*/ 	.word	0x000016a0


	//   ....[7]....
        /*0198*/ 	.word	0x000017d0


	//   ....[8]....
        /*019c*/ 	.word	0x00001820


	//   ....[9]....
        /*01a0*/ 	.word	0x00001e80


	//   ....[10]....
        /*01a4*/ 	.word	0x00001ea0


	//   ....[11]....
        /*01a8*/ 	.word	0x00001ed0


	//   ....[12]....
        /*01ac*/ 	.word	0x00001ef0


	//   ....[13]....
        /*01b0*/ 	.word	0x00001f30


	//   ....[14]....
        /*01b4*/ 	.word	0x00001f60


	//   ....[15]....
        /*01b8*/ 	.word	0x00001f90


	//   ....[16]....
        /*01bc*/ 	.word	0x00001fc0


	//   ....[17]....
        /*01c0*/ 	.word	0x00003080


	//   ....[18]....
        /*01c4*/ 	.word	0x000030c0


	//   ....[19]....
        /*01c8*/ 	.word	0x000030e0


	//   ....[20]....
        /*01cc*/ 	.word	0x000030f0


	//   ....[21]....
        /*01d0*/ 	.word	0x00003480


	//   ....[22]....
        /*01d4*/ 	.word	0x00003890


	//   ....[23]....
        /*01d8*/ 	.word	0x000041c0


	//   ....[24]....
        /*01dc*/ 	.word	0x000041f0


	//   ....[25]....
        /*01e0*/ 	.word	0x00004210


	//   ....[26]....
        /*01e4*/ 	.word	0x00004230


	//   ....[27]....
        /*01e8*/ 	.word	0x00005660


	//   ....[28]....
        /*01ec*/ 	.word	0x00005680


	//   ....[29]....
        /*01f0*/ 	.word	0x00005690


	//   ....[30]....
        /*01f4*/ 	.word	0x000056a0


	//   ....[31]....
        /*01f8*/ 	.word	0x00006370


	//   ....[32]....
        /*01fc*/ 	.word	0x00006390


	//   ....[33]....
        /*0200*/ 	.word	0x000063a0


	//   ....[34]....
        /*0204*/ 	.word	0x000063b0


	//   ....[35]....
        /*0208*/ 	.word	0x000065b0


	//   ....[36]....
        /*020c*/ 	.word	0x00006890


	//   ....[37]....
        /*0210*/ 	.word	0x000072a0


	//   ....[38]....
        /*0214*/ 	.word	0x00007450


	//   ....[39]....
        /*0218*/ 	.word	0x00007460


	//   ....[40]....
        /*021c*/ 	.word	0x000074d0


	//   ....[41]....
        /*0220*/ 	.word	0x00009140


	//   ....[42]....
        /*0224*/ 	.word	0x00009160


	//   ....[43]....
        /*0228*/ 	.word	0x00009170


	//   ....[44]....
        /*022c*/ 	.word	0x00009180


	//   ....[45]....
        /*0230*/ 	.word	0x00009e40


	//   ....[46]....
        /*0234*/ 	.word	0x00009e70


	//   ....[47]....
        /*0238*/ 	.word	0x00009e80


	//   ....[48]....
        /*023c*/ 	.word	0x00009e90


	//   ....[49]....
        /*0240*/ 	.word	0x0000a260


	//   ....[50]....
        /*0244*/ 	.word	0x0000a280


	//   ....[51]....
        /*0248*/ 	.word	0x0000a2b0


	//   ....[52]....
        /*024c*/ 	.word	0x0000a2c0


	//   ....[53]....
        /*0250*/ 	.word	0x0000bbc0


	//   ....[54]....
        /*0254*/ 	.word	0x0000bbe0


	//   ....[55]....
        /*0258*/ 	.word	0x0000bbf0


	//   ....[56]....
        /*025c*/ 	.word	0x0000bc10


	//   ....[57]....
        /*0260*/ 	.word	0x0000c840


	//   ....[58]....
        /*0264*/ 	.word	0x0000c850


	//   ....[59]....
        /*0268*/ 	.word	0x0000c860


	//   ....[60]....
        /*026c*/ 	.word	0x0000c870


	//   ....[61]....
        /*0270*/ 	.word	0x0000ca50


	//   ....[62]....
        /*0274*/ 	.word	0x0000cd20


	//   ....[63]....
        /*0278*/ 	.word	0x0000d860


	//   ....[64]....
        /*027c*/ 	.word	0x0000d8b0


	//   ....[65]....
        /*0280*/ 	.word	0x0000d8d0


	//   ....[66]....
        /*0284*/ 	.word	0x0000d8f0


	//   ....[67]....
        /*0288*/ 	.word	0x0000f040


	//   ....[68]....
        /*028c*/ 	.word	0x0000f070


	//   ....[69]....
        /*0290*/ 	.word	0x0000f0c0


	//   ....[70]....
        /*0294*/ 	.word	0x0000f0d0


	//   ....[71]....
        /*0298*/ 	.word	0x0000fdd0


	//   ....[72]....
        /*029c*/ 	.word	0x0000fe10


	//   ....[73]....
        /*02a0*/ 	.word	0x0000fe30


	//   ....[74]....
        /*02a4*/ 	.word	0x0000fe60


	//   ....[75]....
        /*02a8*/ 	.word	0x0000fed0


	//   ....[76]....
        /*02ac*/ 	.word	0x0000ff40


	//   ....[77]....
        /*02b0*/ 	.word	0x00010850


	//   ....[78]....
        /*02b4*/ 	.word	0x00010860


	//----- nvinfo : EIATTR_EXIT_INSTR_OFFSETS
	.align		4
.L_844:
        /*02b8*/ 	.byte	0x04, 0x1c
        /*02ba*/ 	.short	(.L_846 - .L_845)


	//   ....[0]....
.L_845:
        /*02bc*/ 	.word	0x000001b0


	//   ....[1]....
        /*02c0*/ 	.word	0x00010870


	//   ....[2]....
        /*02c4*/ 	.word	0x00011110


	//   ....[3]....
        /*02c8*/ 	.word	0x00011160


	//   ....[4]....
        /*02cc*/ 	.word	0x00011190


	//   ....[5]....
        /*02d0*/ 	.word	0x000111f0


	//   ....[6]....
        /*02d4*/ 	.word	0x00011480


	//----- nvinfo : EIATTR_CTAIDZ_USED
	.align		4
.L_846:
        /*02d8*/ 	.byte	0x01, 0x04
	.zero		2


	//----- nvinfo : EIATTR_MAX_THREADS
	.align		4
        /*02dc*/ 	.byte	0x04, 0x05
        /*02de*/ 	.short	(.L_848 - .L_847)
.L_847:
        /*02e0*/ 	.word	0x00000100
        /*02e4*/ 	.word	0x00000001
        /*02e8*/ 	.word	0x00000001


	//----- nvinfo : EIATTR_CRS_STACK_SIZE
	.align		4
.L_848:
        /*02ec*/ 	.byte	0x04, 0x1e
        /*02ee*/ 	.short	(.L_850 - .L_849)
.L_849:
        /*02f0*/ 	.word	0x00000000
.L_850:


//--------------------- .nv.info._ZN7cutlass13device_kernelIN5flash19enable_sm80_to_sm89INS1_16FlashAttnFwdSm80INS1_25CollectiveMainloopFwdSm80ILi8ELi1ELb0EN4cute5tupleIJNS5_1CILi128EEENS7_ILi64EEENS7_ILi192EEEEEELi192ENS_6half_tEfNS_4arch4Sm80ELb0ELb1ELb0ELb1ELb1ELb0ELb1ELb1EEENS1_21CollectiveEpilogueFwdINS6_IJS8_SA_S9_EEENS6_IJNS7_ILi1EEESI_SI_EEESC_SE_Li256ELb1ELb1ELb1ELb0EEENS1_36VarlenDynamicPersistentTileSchedulerILi128ELi64ELi256ELi256ELb1ELb1ELb0ELb1ELb0ELb1EEEEEEEEEvNT_6ParamsE --------------------------
	.section	.nv.info._ZN7cutlass13device_kernelIN5flash19enable_sm80_to_sm89INS1_16FlashAttnFwdSm80INS1_25CollectiveMainloopFwdSm80ILi8ELi1ELb0EN4cute5tupleIJNS5_1CILi128EEENS7_ILi64EEENS7_ILi192EEEEEELi192ENS_6half_tEfNS_4arch4Sm80ELb0ELb1ELb0ELb1ELb1ELb0ELb1ELb1EEENS1_21CollectiveEpilogueFwdINS6_IJS8_SA_S9_EEENS6_IJNS7_ILi1EEESI_SI_EEESC_SE_Li256ELb1ELb1ELb1ELb0EEENS1_36VarlenDynamicPersistentTileSchedulerILi128ELi64ELi256ELi256ELb1ELb1ELb0ELb1ELb0ELb1EEEEEEEEEvNT_6ParamsE,"",@"SHT_CUDA_INFO"
	.sectionflags	@""
	.align	4


	//----- nvinfo : EIATTR_CUDA_API_VERSION
	.align		4
        /*0000*/ 	.byte	0x04, 0x37
        /*0002*/ 	.short	(.L_852 - .L_851)
.L_851:
        /*0004*/ 	.word	0x00000082


	//----- nvinfo : EIATTR_SW2861232_WAR
	.align		4
.L_852:
        /*0008*/ 	.byte	0x01, 0x35
	.zero		2


	//----- nvinfo : EIATTR_PARAM_CBANK
	.align		4
        /*000c*/ 	.byte	0x04, 0x0a
        /*000e*/ 	.short	(.L_854 - .L_853)
	.align		4
.L_853:
        /*0010*/ 	.word	index@(.nv.constant0._ZN7cutlass13device_kernelIN5flash19enable_sm80_to_sm89INS1_16FlashAttnFwdSm80INS1_25CollectiveMainloopFwdSm80ILi8ELi1ELb0EN4cute5tupleIJNS5_1CILi128EEENS7_ILi64EEENS7_ILi192EEEEEELi192ENS_6half_tEfNS_4arch4Sm80ELb0ELb1ELb0ELb1ELb1ELb0ELb1ELb1EEENS1_21CollectiveEpilogueFwdINS6_IJS8_SA_S9_EEENS6_IJNS7_ILi1EEESI_SI_EEESC_SE_Li256ELb1ELb1ELb1ELb0EEENS1_36VarlenDynamicPersistentTileSchedulerILi128ELi64ELi256ELi256ELb1ELb1ELb0ELb1ELb0ELb1EEEEEEEEEvNT_6ParamsE)
        /*0014*/ 	.short	0x0160
        /*0016*/ 	.short	0x0438


	//----- nvinfo : EIATTR_CBANK_PARAM_SIZE
	.align		4
.L_854:
        /*0018*/ 	.byte	0x03, 0x19
        /*001a*/ 	.short	0x0438


	//----- nvinfo : EIATTR_KPARAM_INFO
	.align		4
        /*001c*/ 	.byte	0x04, 0x17
        /*001e*/ 	.short	(.L_856 - .L_855)
.L_855:
        /*0020*/ 	.word	0x00000000
        /*0024*/ 	.short	0x0000
        /*0026*/ 	.short	0x0000
        /*0028*/ 	.byte	0x00, 0xf0, 0xe1, 0x10


	//----- nvinfo : EIATTR_MAXREG_COUNT
	.align		4
.L_856:
        /*002c*/ 	.byte	0x03, 0x1b
        /*002e*/ 	.short	0x00ff


	//----- nvinfo : EIATTR_NUM_BARRIERS
	.align		4
        /*0030*/ 	.byte	0x02, 0x4c
        /*0032*/ 	.byte	0x06
	.zero		1


	//----- nvinfo : EIATTR_ANNOTATIONS
	.align		4
        /*0034*/ 	.byte	0x04, 0x55
        /*0036*/ 	.short	(.L_858 - .L_857)


	//   ....[0]....
.L_857:
        /*0038*/ 	.word	0x00000001
        /*003c*/ 	.byte	0x90, 0x14, 0x00, 0x00, 0x01, 0x00, 0x00, 0x00, 0x90, 0x18, 0x00, 0x00, 0x01, 0x00, 0x00, 0x00
        /*004c*/ 	.byte	0xc0, 0x18, 0x00, 0x00, 0x01, 0x00, 0x00, 0x00, 0x00, 0x19, 0x00, 0x00, 0x01, 0x00, 0x00, 0x00
        /*005c*/ 	.byte	0x30, 0x19, 0x00, 0x00, 0x01, 0x00, 0x00, 0x00, 0xa0, 0x10, 0x01, 0x00, 0x01, 0x00, 0x00, 0x00
        /*006c*/ 	.byte	0xb0, 0x10, 0x01, 0x00, 0x01, 0x00, 0x00, 0x00, 0xc0, 0x10, 0x01, 0x00, 0x01, 0x00, 0x00, 0x00
        /*007c*/ 	.byte	0xd0, 0x10, 0x01, 0x00, 0x01, 0x00, 0x00, 0x00, 0x30, 0x18, 0x01, 0x00


	//----- nvinfo : EIATTR_MERCURY_ISA_VERSION
	.align		4
.L_858:
        /*0088*/ 	.byte	0x03, 0x5f
        /*008a*/ 	.short	0x0000


	//----- nvinfo : EIATTR_INT_WARP_WIDE_INSTR_OFFSETS
	.align		4
        /*008c*/ 	.byte	0x04, 0x31
        /*008e*/ 	.short	(.L_860 - .L_859)


	//   ....[0]....
.L_859:
        /*0090*/ 	.word	0x00010f80


	//   ....[1]....
        /*0094*/ 	.word	0x00011000


	//----- nvinfo : EIATTR_COOP_GROUP_MASK_REGIDS
	.align		4
.L_860:
        /*0098*/ 	.byte	0x04, 0x29
        /*009a*/ 	.short	(.L_862 - .L_861)


	//   ....[0]....
.L_861:
        /*009c*/ 	.word	0xffffffff


	//   ....[1]....
        /*00a0*/ 	.word	0xffffffff


	//   ....[2]....
        /*00a4*/ 	.word	0xffffffff


	//   ....[3]....
        /*00a8*/ 	.word	0xffffffff


	//   ....[4]....
        /*00ac*/ 	.word	0xffffffff


	//   ....[5]....
        /*00b0*/ 	.word	0xffffffff


	//   ....[6]....
        /*00b4*/ 	.word	0xffffffff


	//   ....[7]....
        /*00b8*/ 	.word	0xffffffff


	//   ....[8]....
        /*00bc*/ 	.word	0xffffffff


	//   ....[9]....
        /*00c0*/ 	.word	0xffffffff


	//   ....[10]....
        /*00c4*/ 	.word	0xffffffff


	//   ....[11]....
        /*00c8*/ 	.word	0xffffffff


	//   ....[12]....
        /*00cc*/ 	.word	0xffffffff


	//   ....[13]....
        /*00d0*/ 	.word	0xffffffff


	//   ....[14]....
        /*00d4*/ 	.word	0xffffffff


	//   ....[15]....
        /*00d8*/ 	.word	0xffffffff


	//   ....[16]....
        /*00dc*/ 	.word	0xffffffff


	//   ....[17]....
        /*00e0*/ 	.word	0xffffffff


	//   ....[18]....
        /*00e4*/ 	.word	0xffffffff


	//   ....[19]....
        /*00e8*/ 	.word	0xffffffff


	//   ....[20]....
        /*00ec*/ 	.word	0xffffffff


	//   ....[21]....
        /*00f0*/ 	.word	0xffffffff


	//   ....[22]....
        /*00f4*/ 	.word	0xffffffff


	//   ....[23]....
        /*00f8*/ 	.word	0xffffffff


	//   ....[24]....
        /*00fc*/ 	.word	0xffffffff


	//   ....[25]....
        /*0100*/ 	.word	0xffffffff


	//   ....[26]....
        /*0104*/ 	.word	0xffffffff


	//   ....[27]....
        /*0108*/ 	.word	0xffffffff


	//   ....[28]....
        /*010c*/ 	.word	0xffffffff


	//   ....[29]....
        /*0110*/ 	.word	0xffffffff


	//   ....[30]....
        /*0114*/ 	.word	0xffffffff


	//   ....[31]....
        /*0118*/ 	.word	0xffffffff


	//   ....[32]....
        /*011c*/ 	.word	0xffffffff


	//   ....[33]....
        /*0120*/ 	.word	0xffffffff


	//   ....[34]....
        /*0124*/ 	.word	0xffffffff


	//   ....[35]....
        /*0128*/ 	.word	0xffffffff


	//   ....[36]....
        /*012c*/ 	.word	0xffffffff


	//   ....[37]....
        /*0130*/ 	.word	0xffffffff


	//   ....[38]....
        /*0134*/ 	.word	0xffffffff


	//   ....[39]....
        /*0138*/ 	.word	0xffffffff


	//   ....[40]....
        /*013c*/ 	.word	0xffffffff


	//   ....[41]....
        /*0140*/ 	.word	0xffffffff


	//   ....[42]....
        /*0144*/ 	.word	0xffffffff


	//   ....[43]....
        /*0148*/ 	.word	0xffffffff


	//   ....[44]....
        /*014c*/ 	.word	0xffffffff


	//   ....[45]....
        /*0150*/ 	.word	0xffffffff


	//   ....[46]....
        /*0154*/ 	.word	0xffffffff


	//   ....[47]....
        /*0158*/ 	.word	0xffffffff


	//   ....[48]....
        /*015c*/ 	.word	0xffffffff


	//   ....[49]....
        /*0160*/ 	.word	0xffffffff


	//   ....[50]....
        /*0164*/ 	.word	0xffffffff


	//   ....[51]....
        /*0168*/ 	.word	0xffffffff


	//   ....[52]....
        /*016c*/ 	.word	0xffffffff


	//   ....[53]....
        /*0170*/ 	.word	0xffffffff


	//   ....[54]....
        /*0174*/ 	.word	0xffffffff


	//   ....[55]....
        /*0178*/ 	.word	0xffffffff


	//   ....[56]....
        /*017c*/ 	.word	0xffffffff


	//   ....[57]....
        /*0180*/ 	.word	0xffffffff


	//   ....[58]....
        /*0184*/ 	.word	0xffffffff


	//   ....[59]....
        /*0188*/ 	.word	0xffffffff


	//   ....[60]....
        /*018c*/ 	.word	0xffffffff


	//   ....[61]....
        /*0190*/ 	.word	0xffffffff


	//   ....[62]....
        /*0194*/ 	.word	0xffffffff


	//   ....[63]....
        /*0198*/ 	.word	0xffffffff


	//   ....[64]....
        /*019c*/ 	.word	0xffffffff


	//   ....[65]....
        /*01a0*/ 	.word	0xffffffff


	//   ....[66]....
        /*01a4*/ 	.word	0xffffffff


	//   ....[67]....
        /*01a8*/ 	.word	0xffffffff


	//   ....[68]....
        /*01ac*/ 	.word	0xffffffff


	//   ....[69]....
        /*01b0*/ 	.word	0xffffffff


	//   ....[70]....
        /*01b4*/ 	.word	0xffffffff


	//   ....[71]....
        /*01b8*/ 	.word	0xffffffff


	//   ....[72]....
        /*01bc*/ 	.word	0xffffffff


	//   ....[73]....
        /*01c0*/ 	.word	0xffffffff


	//   ....[74]....
        /*01c4*/ 	.word	0xffffffff


	//   ....[75]....
        /*01c8*/ 	.word	0xffffffff


	//   ....[76]....
        /*01cc*/ 	.word	0xffffffff


	//   ....[77]....
        /*01d0*/ 	.word	0xffffffff


	//   ....[78]....
        /*01d4*/ 	.word	0xffffffff


	//   ....[79]....
        /*01d8*/ 	.word	0xffffffff


	//   ....[80]....
        /*01dc*/ 	.word	0xffffffff


	//   ....[81]....
        /*01e0*/ 	.word	0xffffffff


	//   ....[82]....
        /*01e4*/ 	.word	0xffffffff


	//   ....[83]....
        /*01e8*/ 	.word	0xffffffff


	//   ....[84]....
        /*01ec*/ 	.word	0xffffffff


	//   ....[85]....
        /*01f0*/ 	.word	0xffffffff


	//   ....[86]....
        /*01f4*/ 	.word	0xffffffff


	//   ....[87]....
        /*01f8*/ 	.word	0xffffffff


	//   ....[88]....
        /*01fc*/ 	.word	0xffffffff


	//   ....[89]....
        /*0200*/ 	.word	0xffffffff


	//   ....[90]....
        /*0204*/ 	.word	0xffffffff


	//   ....[91]....
        /*0208*/ 	.word	0xffffffff


	//   ....[92]....
        /*020c*/ 	.word	0xffffffff


	//   ....[93]....
        /*0210*/ 	.word	0xffffffff


	//   ....[94]....
        /*0214*/ 	.word	0xffffffff


	//   ....[95]....
        /*0218*/ 	.word	0xffffffff


	//   ....[96]....
        /*021c*/ 	.word	0xffffffff


	//   ....[97]....
        /*0220*/ 	.word	0xffffffff


	//   ....[98]....
        /*0224*/ 	.word	0xffffffff


	//   ....[99]....
        /*0228*/ 	.word	0xffffffff


	//   ....[100]....
        /*022c*/ 	.word	0xffffffff


	//   ....[101]....
        /*0230*/ 	.word	0xffffffff


	//   ....[102]....
        /*0234*/ 	.word	0xffffffff


	//   ....[103]....
        /*0238*/ 	.word	0xffffffff


	//   ....[104]....
        /*023c*/ 	.word	0xffffffff


	//   ....[105]....
        /*0240*/ 	.word	0xffffffff


	//   ....[106]....
        /*0244*/ 	.word	0xffffffff


	//   ....[107]....
        /*0248*/ 	.word	0xffffffff


	//   ....[108]....
        /*024c*/ 	.word	0xffffffff


	//   ....[109]....
        /*0250*/ 	.word	0xffffffff


	//   ....[110]....
        /*0254*/ 	.word	0xffffffff


	//   ....[111]....
        /*0258*/ 	.word	0xffffffff


	//   ....[112]....
        /*025c*/ 	.word	0xffffffff


	//   ....[113]....
        /*0260*/ 	.word	0xffffffff


	//   ....[114]....
        /*0264*/ 	.word	0xffffffff


	//   ....[115]....
        /*0268*/ 	.word	0xffffffff


	//   ....[116]....
        /*026c*/ 	.word	0xffffffff


	//   ....[117]....
        /*0270*/ 	.word	0xffffffff


	//   ....[118]....
        /*0274*/ 	.word	0xffffffff


	//   ....[119]....
        /*0278*/ 	.word	0xffffffff


	//   ....[120]....
        /*027c*/ 	.word	0xffffffff


	//   ....[121]....
        /*0280*/ 	.word	0xffffffff


	//   ....[122]....
        /*0284*/ 	.word	0xffffffff


	//   ....[123]....
        /*0288*/ 	.word	0xffffffff


	//   ....[124]....
        /*028c*/ 	.word	0xffffffff


	//   ....[125]....
        /*0290*/ 	.word	0xffffffff


	//   ....[126]....
        /*0294*/ 	.word	0xffffffff


	//   ....[127]....
        /*0298*/ 	.word	0xffffffff


	//   ....[128]....
        /*029c*/ 	.word	0xffffffff


	//   ....[129]....
        /*02a0*/ 	.word	0xffffffff


	//   ....[130]....
        /*02a4*/ 	.word	0xffffffff


	//   ....[131]....
        /*02a8*/ 	.word	0xffffffff


	//   ....[132]....
        /*02ac*/ 	.word	0xffffffff


	//   ....[133]....
        /*02b0*/ 	.word	0xffffffff


	//   ....[134]....
        /*02b4*/ 	.word	0xffffffff


	//   ....[135]....
        /*02b8*/ 	.word	0xffffffff


	//   ....[136]....
        /*02bc*/ 	.word	0xffffffff


	//   ....[137]....
        /*02c0*/ 	.word	0xffffffff


	//   ....[138]....
        /*02c4*/ 	.word	0xffffffff


	//   ....[139]....
        /*02c8*/ 	.word	0xffffffff


	//   ....[140]....
        /*02cc*/ 	.word	0xffffffff


	//   ....[141]....
        /*02d0*/ 	.word	0xffffffff


	//   ....[142]....
        /*02d4*/ 	.word	0xffffffff


	//   ....[143]....
        /*02d8*/ 	.word	0xffffffff


	//   ....[144]....
        /*02dc*/ 	.word	0xffffffff


	//   ....[145]....
        /*02e0*/ 	.word	0xffffffff


	//   ....[146]....
        /*02e4*/ 	.word	0xffffffff


	//   ....[147]....
        /*02e8*/ 	.word	0xffffffff


	//   ....[148]....
        /*02ec*/ 	.word	0xffffffff


	//   ....[149]....
        /*02f0*/ 	.word	0xffffffff


	//   ....[150]....
        /*02f4*/ 	.word	0xffffffff


	//   ....[151]....
        /*02f8*/ 	.word	0xffffffff


	//   ....[152]....
        /*02fc*/ 	.word	0xffffffff


	//   ....[153]....
        /*0300*/ 	.word	0xffffffff


	//   ....[154]....
        /*0304*/ 	.word	0xffffffff


	//   ....[155]....
        /*0308*/ 	.word	0xffffffff


	//   ....[156]....
        /*030c*/ 	.word	0xffffffff


	//   ....[157]....
        /*0310*/ 	.word	0xffffffff


	//   ....[158]....
        /*0314*/ 	.word	0xffffffff


	//   ....[159]....
        /*0318*/ 	.word	0xffffffff


	//   ....[160]....
        /*031c*/ 	.word	0xffffffff


	//   ....[161]....
        /*0320*/ 	.word	0xffffffff


	//   ....[162]....
        /*0324*/ 	.word	0xffffffff


	//   ....[163]....
        /*0328*/ 	.word	0xffffffff


	//   ....[164]....
        /*032c*/ 	.word	0xffffffff


	//   ....[165]....
        /*0330*/ 	.word	0xffffffff


	//   ....[166]....
        /*0334*/ 	.word	0xffffffff


	//   ....[167]....
        /*0338*/ 	.word	0xffffffff


	//   ....[168]....
        /*033c*/ 	.word	0xffffffff


	//   ....[169]....
        /*0340*/ 	.word	0xffffffff


	//   ....[170]....
        /*0344*/ 	.word	0xffffffff


	//   ....[171]....
        /*0348*/ 	.word	0xffffffff


	//   ....[172]....
        /*034c*/ 	.word	0xffffffff


	//   ....[173]....
        /*0350*/ 	.word	0xffffffff


	//   ....[174]....
        /*0354*/ 	.word	0xffffffff


	//   ....[175]....
        /*0358*/ 	.word	0xffffffff


	//   ....[176]....
        /*035c*/ 	.word	0xffffffff


	//   ....[177]....
        /*0360*/ 	.word	0xffffffff


	//   ....[178]....
        /*0364*/ 	.word	0xffffffff


	//   ....[179]....
        /*0368*/ 	.word	0xffffffff


	//   ....[180]....
        /*036c*/ 	.word	0xffffffff


	//   ....[181]....
        /*0370*/ 	.word	0xffffffff


	//   ....[182]....
        /*0374*/ 	.word	0xffffffff


	//   ....[183]....
        /*0378*/ 	.word	0xffffffff


	//   ....[184]....
        /*037c*/ 	.word	0xffffffff


	//   ....[185]....
        /*0380*/ 	.word	0xffffffff


	//   ....[186]....
        /*0384*/ 	.word	0xffffffff


	//   ....[187]....
        /*0388*/ 	.word	0xffffffff


	//   ....[188]....
        /*038c*/ 	.word	0xffffffff


	//   ....[189]....
        /*0390*/ 	.word	0xffffffff


	//   ....[190]....
        /*0394*/ 	.word	0xffffffff


	//   ....[191]....
        /*0398*/ 	.word	0xffffffff


	//   ....[192]....
        /*039c*/ 	.word	0xffffffff


	//   ....[193]....
        /*03a0*/ 	.word	0xffffffff


	//   ....[194]....
        /*03a4*/ 	.word	0xffffffff


	//   ....[195]....
        /*03a8*/ 	.word	0xffffffff


	//   ....[196]....
        /*03ac*/ 	.word	0xffffffff


	//   ....[197]....
        /*03b0*/ 	.word	0xffffffff


	//   ....[198]....
        /*03b4*/ 	.word	0xffffffff


	//   ....[199]....
        /*03b8*/ 	.word	0xffffffff


	//   ....[200]....
        /*03bc*/ 	.word	0xffffffff


	//   ....[201]....
        /*03c0*/ 	.word	0xffffffff


	//   ....[202]....
        /*03c4*/ 	.word	0xffffffff


	//   ....[203]....
        /*03c8*/ 	.word	0xffffffff


	//   ....[204]....
        /*03cc*/ 	.word	0xffffffff


	//   ....[205]....
        /*03d0*/ 	.word	0xffffffff


	//   ....[206]....
        /*03d4*/ 	.word	0xffffffff


	//   ....[207]....
        /*03d8*/ 	.word	0xffffffff


	//   ....[208]....
        /*03dc*/ 	.word	0xffffffff


	//   ....[209]....
        /*03e0*/ 	.word	0xffffffff


	//   ....[210]....
        /*03e4*/ 	.word	0xffffffff


	//   ....[211]....
        /*03e8*/ 	.word	0xffffffff


	//   ....[212]....
        /*03ec*/ 	.word	0xffffffff


	//   ....[213]....
        /*03f0*/ 	.word	0xffffffff


	//   ....[214]....
        /*03f4*/ 	.word	0xffffffff


	//   ....[215]....
        /*03f8*/ 	.word	0xffffffff


	//   ....[216]....
        /*03fc*/ 	.word	0xffffffff


	//   ....[217]....
        /*0400*/ 	.word	0xffffffff


	//   ....[218]....
        /*0404*/ 	.word	0xffffffff


	//   ....[219]....
        /*0408*/ 	.word	0xffffffff


	//   ....[220]....
        /*040c*/ 	.word	0xffffffff


	//   ....[221]....
        /*0410*/ 	.word	0xffffffff


	//   ....[222]....
        /*0414*/ 	.word	0xffffffff


	//   ....[223]....
        /*0418*/ 	.word	0xffffffff


	//   ....[224]....
        /*041c*/ 	.word	0xffffffff


	//   ....[225]....
        /*0420*/ 	.word	0xffffffff


	//   ....[226]....
        /*0424*/ 	.word	0xffffffff


	//   ....[227]....
        /*0428*/ 	.word	0xffffffff


	//   ....[228]....
        /*042c*/ 	.word	0xffffffff


	//   ....[229]....
        /*0430*/ 	.word	0xffffffff


	//   ....[230]....
        /*0434*/ 	.word	0xffffffff


	//   ....[231]....
        /*0438*/ 	.word	0xffffffff


	//   ....[232]....
        /*043c*/ 	.word	0xffffffff


	//   ....[233]....
        /*0440*/ 	.word	0xffffffff


	//   ....[234]....
        /*0444*/ 	.word	0xffffffff


	//   ....[235]....
        /*0448*/ 	.word	0xffffffff


	//----- nvinfo : EIATTR_COOP_GROUP_INSTR_OFFSETS
	.align		4
.L_862:
        /*044c*/ 	.byte	0x04, 0x28
        /*044e*/ 	.short	(.L_864 - .L_863)


	//   ....[0]....
.L_863:
        /*0450*/ 	.word	0x00000050


	//   ....[1]....
        /*0454*/ 	.word	0x000001e0


	//   ....[2]....
        /*0458*/ 	.word	0x00000210


	//   ....[3]....
        /*045c*/ 	.word	0x00000240


	//   ....[4]....
        /*0460*/ 	.word	0x00000270


	//   ....[5]....
        /*0464*/ 	.word	0x000002a0


	//   ....[6]....
        /*0468*/ 	.word	0x000002d0


	//   ....[7]....
        /*046c*/ 	.word	0x00000430


	//   ....[8]....
        /*0470*/ 	.word	0x00000470


	//   ....[9]....
        /*0474*/ 	.word	0x000004a0


	//   ....[10]....
        /*0478*/ 	.word	0x000004d0


	//   ....[11]....
        /*047c*/ 	.word	0x00000500


	//   ....[12]....
        /*0480*/ 	.word	0x00000530


	//   ....[13]....
        /*0484*/ 	.word	0x000005c0


	//   ....[14]....
        /*0488*/ 	.word	0x00000600


	//   ....[15]....
        /*048c*/ 	.word	0x00000620


	//   ....[16]....
        /*0490*/ 	.word	0x00000680


	//   ....[17]....
        /*0494*/ 	.word	0x000029a0


	//   ....[18]....
        /*0498*/ 	.word	0x000029c0


	//   ....[19]....
        /*049c*/ 	.word	0x00002b30


	//   ....[20]....
        /*04a0*/ 	.word	0x00002b40


	//   ....[21]....
        /*04a4*/ 	.word	0x00002ca0


	//   ....[22]....
        /*04a8*/ 	.word	0x00002cc0


	//   ....[23]....
        /*04ac*/ 	.word	0x00002e20


	//   ....[24]....
        /*04b0*/ 	.word	0x00002e30


	//   ....[25]....
        /*04b4*/ 	.word	0x000032b0


	//   ....[26]....
        /*04b8*/ 	.word	0x000032e0


	//   ....[27]....
        /*04bc*/ 	.word	0x000032f0


	//   ....[28]....
        /*04c0*/ 	.word	0x00003300


	//   ....[29]....
        /*04c4*/ 	.word	0x000034a0


	//   ....[30]....
        /*04c8*/ 	.word	0x000034b0


	//   ....[31]....
        /*04cc*/ 	.word	0x00003500


	//   ....[32]....
        /*04d0*/ 	.word	0x00003510


	//   ....[33]....
        /*04d4*/ 	.word	0x000043e0


	//   ....[34]....
        /*04d8*/ 	.word	0x00004400


	//   ....[35]....
        /*04dc*/ 	.word	0x00004490


	//   ....[36]....
        /*04e0*/ 	.word	0x000044f0


	//   ....[37]....
        /*04e4*/ 	.word	0x00004780


	//   ....[38]....
        /*04e8*/ 	.word	0x00004c60


	//   ....[39]....
        /*04ec*/ 	.word	0x00005310


	//   ....[40]....
        /*04f0*/ 	.word	0x00005340


	//   ....[41]....
        /*04f4*/ 	.word	0x00005350


	//   ....[42]....
        /*04f8*/ 	.word	0x00005380


	//   ....[43]....
        /*04fc*/ 	.word	0x000068d0


	//   ....[44]....
        /*0500*/ 	.word	0x000068f0


	//   ....[45]....
        /*0504*/ 	.word	0x000069b0


	//   ....[46]....
        /*0508*/ 	.word	0x000069e0


	//   ....[47]....
        /*050c*/ 	.word	0x00007780


	//   ....[48]....
        /*0510*/ 	.word	0x000077a0


	//   ....[49]....
        /*0514*/ 	.word	0x00007860


	//   ....[50]....
        /*0518*/ 	.word	0x00007890


	//   ....[51]....
        /*051c*/ 	.word	0x00007b30


	//   ....[52]....
        /*0520*/ 	.word	0x00008040


	//   ....[53]....
        /*0524*/ 	.word	0x00008740


	//   ....[54]....
        /*0528*/ 	.word	0x00008770


	//   ....[55]....
        /*052c*/ 	.word	0x00008780


	//   ....[56]....
        /*0530*/ 	.word	0x000087b0


	//   ....[57]....
        /*0534*/ 	.word	0x0000a3e0


	//   ....[58]....
        /*0538*/ 	.word	0x0000a400


	//   ....[59]....
        /*053c*/ 	.word	0x0000a4c0


	//   ....[60]....
        /*0540*/ 	.word	0x0000a4f0


	//   ....[61]....
        /*0544*/ 	.word	0x0000b290


	//   ....[62]....
        /*0548*/ 	.word	0x0000b2b0


	//   ....[63]....
        /*054c*/ 	.word	0x0000b370


	//   ....[64]....
        /*0550*/ 	.word	0x0000b3a0


	//   ....[65]....
        /*0554*/ 	.word	0x0000b780


	//   ....[66]....
        /*0558*/ 	.word	0x0000b7b0


	//   ....[67]....
        /*055c*/ 	.word	0x0000b7c0


	//   ....[68]....
        /*0560*/ 	.word	0x0000b7f0


	//   ....[69]....
        /*0564*/ 	.word	0x0000d200


	//   ....[70]....
        /*0568*/ 	.word	0x0000d210


	//   ....[71]....
        /*056c*/ 	.word	0x0000d250


	//   ....[72]....
        /*0570*/ 	.word	0x0000d280


	//   ....[73]....
        /*0574*/ 	.word	0x0000e040


	//   ....[74]....
        /*0578*/ 	.word	0x0000e060


	//   ....[75]....
        /*057c*/ 	.word	0x0000e140


	//   ....[76]....
        /*0580*/ 	.word	0x0000e160


	//   ....[77]....
        /*0584*/ 	.word	0x0000e340


	//   ....[78]....
        /*0588*/ 	.word	0x0000e850


	//   ....[79]....
        /*058c*/ 	.word	0x0000ef50


	//   ....[80]....
        /*0590*/ 	.word	0x0000ef80


	//   ....[81]....
        /*0594*/ 	.word	0x0000ef90


	//   ....[82]....
        /*0598*/ 	.word	0x0000efc0


	//   ....[83]....
        /*059c*/ 	.word	0x00010760


	//   ....[84]....
        /*05a0*/ 	.word	0x00010790


	//   ....[85]....
        /*05a4*/ 	.word	0x000107a0


	//   ....[86]....
        /*05a8*/ 	.word	0x000107d0


	//   ....[87]....
        /*05ac*/ 	.word	0x00011ba0


	//   ....[88]....
        /*05b0*/ 	.word	0x00011bc0


	//   ....[89]....
        /*05b4*/ 	.word	0x00011be0


	//   ....[90]....
        /*05b8*/ 	.word	0x00011bf0


	//   ....[91]....
        /*05bc*/ 	.word	0x00011f40


	//   ....[92]....
        /*05c0*/ 	.word	0x00011f60


	//   ....[93]....
        /*05c4*/ 	.word	0x000120c0


	//   ....[94]....
        /*05c8*/ 	.word	0x000120d0


	//   ....[95]....
        /*05cc*/ 	.word	0x00012230


	//   ....[96]....
        /*05d0*/ 	.word	0x00012250


	//   ....[97]....
        /*05d4*/ 	.word	0x000123b0


	//   ....[98]....
        /*05d8*/ 	.word	0x000123c0


	//   ....[99]....
        /*05dc*/ 	.word	0x00012700


	//   ....[100]....
        /*05e0*/ 	.word	0x00012720


	//   ....[101]....
        /*05e4*/ 	.word	0x00012f10


	//   ....[102]....
        /*05e8*/ 	.word	0x00012f20


	//   ....[103]....
        /*05ec*/ 	.word	0x00013e90


	//   ....[104]....
        /*05f0*/ 	.word	0x00013eb0


	//   ....[105]....
        /*05f4*/ 	.word	0x00014020


	//   ....[106]....
        /*05f8*/ 	.word	0x00014030


	//   ....[107]....
        /*05fc*/ 	.word	0x00014190


	//   ....[108]....
        /*0600*/ 	.word	0x000141b0


	//   ....[109]....
        /*0604*/ 	.word	0x00014310


	//   ....[110]....
        /*0608*/ 	.word	0x00014320


	//   ....[111]....
        /*060c*/ 	.word	0x00014510


	//   ....[112]....
        /*0610*/ 	.word	0x00014530


	//   ....[113]....
        /*0614*/ 	.word	0x00014650


	//   ....[114]....
        /*0618*/ 	.word	0x00014690


	//   ....[115]....
        /*061c*/ 	.word	0x000146c0


	//   ....[116]....
        /*0620*/ 	.word	0x000146f0


	//   ....[117]....
        /*0624*/ 	.word	0x00014720


	//   ....[118]....
        /*0628*/ 	.word	0x00014750


	//   ....[119]....
        /*062c*/ 	.word	0x000148a0


	//   ....[120]....
        /*0630*/ 	.word	0x000148e0


	//   ....[121]....
        /*0634*/ 	.word	0x00014910


	//   ....[122]....
        /*0638*/ 	.word	0x00014940


	//   ....[123]....
        /*063c*/ 	.word	0x00014970


	//   ....[124]....
        /*0640*/ 	.word	0x000149a0


	//   ....[125]....
        /*0644*/ 	.word	0x00014a30


	//   ....[126]....
        /*0648*/ 	.word	0x00014a70


	//   ....[127]....
        /*064c*/ 	.word	0x00014a80


	//   ....[128]....
        /*0650*/ 	.word	0x00014ae0


	//   ....[129]....
        /*0654*/ 	.word	0x00015490


	//   ....[130]....
        /*0658*/ 	.word	0x000154f0


	//   ....[131]....
        /*065c*/ 	.word	0x00015540


	//   ....[132]....
        /*0660*/ 	.word	0x00015590


	//   ....[133]....
        /*0664*/ 	.word	0x000155e0


	//   ....[134]....
        /*0668*/ 	.word	0x00015650


	//   ....[135]....
        /*066c*/ 	.word	0x000156a0


	//   ....[136]....
        /*0670*/ 	.word	0x00015710


	//   ....[137]....
        /*0674*/ 	.word	0x00015780


	//   ....[138]....
        /*0678*/ 	.word	0x000157f0


	//   ....[139]....
        /*067c*/ 	.word	0x00015860


	//   ....[140]....
        /*0680*/ 	.word	0x000158d0


	//   ....[141]....
        /*0684*/ 	.word	0x00015940


	//   ....[142]....
        /*0688*/ 	.word	0x000159a0


	//   ....[143]....
        /*068c*/ 	.word	0x00015a10


	//   ....[144]....
        /*0690*/ 	.word	0x00015a80


	//   ....[145]....
        /*0694*/ 	.word	0x00015af0


	//   ....[146]....
        /*0698*/ 	.word	0x00015b50


	//   ....[147]....
        /*069c*/ 	.word	0x00015bc0


	//   ....[148]....
        /*06a0*/ 	.word	0x00015c30


	//   ....[149]....
        /*06a4*/ 	.word	0x00015da0


	//   ....[150]....
        /*06a8*/ 	.word	0x00015e00


	//   ....[151]....
        /*06ac*/ 	.word	0x00015e70


	//   ....[152]....
        /*06b0*/ 	.word	0x00015ee0


	//   ....[153]....
        /*06b4*/ 	.word	0x00015f40


	//   ....[154]....
        /*06b8*/ 	.word	0x00015f90


	//   ....[155]....
        /*06bc*/ 	.word	0x00015fe0


	//   ....[156]....
        /*06c0*/ 	.word	0x00016030


	//   ....[157]....
        /*06c4*/ 	.word	0x000160a0


	//   ....[158]....
        /*06c8*/ 	.word	0x00016110


	//   ....[159]....
        /*06cc*/ 	.word	0x00016280


	//   ....[160]....
        /*06d0*/ 	.word	0x000162e0


	//   ....[161]....
        /*06d4*/ 	.word	0x00016350


	//   ....[162]....
        /*06d8*/ 	.word	0x000163c0


	//   ....[163]....
        /*06dc*/ 	.word	0x00016530


	//   ....[164]....
        /*06e0*/ 	.word	0x00016590


	//   ....[165]....
        /*06e4*/ 	.word	0x00016600


	//   ....[166]....
        /*06e8*/ 	.word	0x00016670


	//   ....[167]....
        /*06ec*/ 	.word	0x000166c0


	//   ....[168]....
        /*06f0*/ 	.word	0x00016710


	//   ....[169]....
        /*06f4*/ 	.word	0x00016760


	//   ....[170]....
        /*06f8*/ 	.word	0x000167a0


	//   ....[171]....
        /*06fc*/ 	.word	0x00016800


	//   ....[172]....
        /*0700*/ 	.word	0x00016870


	//   ....[173]....
        /*0704*/ 	.word	0x000169e0


	//   ....[174]....
        /*0708*/ 	.word	0x00016a40


	//   ....[175]....
        /*070c*/ 	.word	0x00016ab0


	//   ....[176]....
        /*0710*/ 	.word	0x00016b20


	//   ....[177]....
        /*0714*/ 	.word	0x00016c90


	//   ....[178]....
        /*0718*/ 	.word	0x00016cf0


	//   ....[179]....
        /*071c*/ 	.word	0x00016d40


	//   ....[180]....
        /*0720*/ 	.word	0x00016d90


	//   ....[181]....
        /*0724*/ 	.word	0x00016de0


	//   ....[182]....
        /*0728*/ 	.word	0x00016e20


	//   ....[183]....
        /*072c*/ 	.word	0x00016e80


	//   ....[184]....
        /*0730*/ 	.word	0x00016ef0


	//   ....[185]....
        /*0734*/ 	.word	0x00016f60


	//   ....[186]....
        /*0738*/ 	.word	0x000170b0


	//   ....[187]....
        /*073c*/ 	.word	0x00017110


	//   ....[188]....
        /*0740*/ 	.word	0x00017180


	//   ....[189]....
        /*0744*/ 	.word	0x000171f0


	//   ....[190]....
        /*0748*/ 	.word	0x00017240


	//   ....[191]....
        /*074c*/ 	.word	0x00017280


	//   ....[192]....
        /*0750*/ 	.word	0x000172d0


	//   ....[193]....
        /*0754*/ 	.word	0x00017320


	//   ....[194]....
        /*0758*/ 	.word	0x00017370


	//   ....[195]....
        /*075c*/ 	.word	0x000173c0


	//   ....[196]....
        /*0760*/ 	.word	0x00017410


	//   ....[197]....
        /*0764*/ 	.word	0x00017460


	//   ....[198]....
        /*0768*/ 	.word	0x000174d0


	//   ....[199]....
        /*076c*/ 	.word	0x00017540


	//   ....[200]....
        /*0770*/ 	.word	0x000175b0


	//   ....[201]....
        /*0774*/ 	.word	0x00017610


	//   ....[202]....
        /*0778*/ 	.word	0x00017680


	//   ....[203]....
        /*077c*/ 	.word	0x000176f0


	//   ....[204]....
        /*0780*/ 	.word	0x00017760


	//   ....[205]....
        /*0784*/ 	.word	0x000177c0


	//   ....[206]....
        /*0788*/ 	.word	0x00017830


	//   ....[207]....
        /*078c*/ 	.word	0x000178a0


	//   ....[208]....
        /*0790*/ 	.word	0x00017910


	//   ....[209]....
        /*0794*/ 	.word	0x00017970


	//   ....[210]....
        /*0798*/ 	.word	0x000179e0


	//   ....[211]....
        /*079c*/ 	.word	0x00017a50


	//   ....[212]....
        /*07a0*/ 	.word	0x00017ac0


	//   ....[213]....
        /*07a4*/ 	.word	0x00017b20


	//   ....[214]....
        /*07a8*/ 	.word	0x00017b90


	//   ....[215]....
        /*07ac*/ 	.word	0x00017c00


	//   ....[216]....
        /*07b0*/ 	.word	0x00017c70


	//   ....[217]....
        /*07b4*/ 	.word	0x00017cd0


	//   ....[218]....
        /*07b8*/ 	.word	0x00017d40


	//   ....[219]....
        /*07bc*/ 	.word	0x00017db0


	//   ....[220]....
        /*07c0*/ 	.word	0x00017e00


	//   ....[221]....
        /*07c4*/ 	.word	0x00017e40


	//   ....[222]....
        /*07c8*/ 	.word	0x00017e90


	//   ....[223]....
        /*07cc*/ 	.word	0x00017ee0


	//   ....[224]....
        /*07d0*/ 	.word	0x00017f30


	//   ....[225]....
        /*07d4*/ 	.word	0x00017fa0


	//   ....[226]....
        /*07d8*/ 	.word	0x00017ff0


	//   ....[227]....
        /*07dc*/ 	.word	0x00018040


	//   ....[228]....
        /*07e0*/ 	.word	0x00018090


	//   ....[229]....
        /*07e4*/ 	.word	0x000180e0


	//   ....[230]....
        /*07e8*/ 	.word	0x00018130


	//   ....[231]....
        /*07ec*/ 	.word	0x000181a0


	//   ....[232]....
        /*07f0*/ 	.word	0x000181f0


	//   ....[233]....
        /*07f4*/ 	.word	0x00018260


	//   ....[234]....
        /*07f8*/ 	.word	0x000182c0


	//   ....[235]....
        /*07fc*/ 	.word	0x00018330


	//----- nvinfo : EIATTR_EXIT_INSTR_OFFSETS
	.align		4
.L_864:
        /*0800*/ 	.byte	0x04, 0x1c
        /*0802*/ 	.short	(.L_866 - .L_865)


	//   ....[0]....
.L_865:
        /*0804*/ 	.word	0x00000fe0


	//   ....[1]....
        /*0808*/ 	.word	0x00015450


	//----- nvinfo : EIATTR_MAX_THREADS
	.align		4
.L_866:
        /*080c*/ 	.byte	0x04, 0x05
        /*080e*/ 	.short	(.L_868 - .L_867)
.L_867:
        /*0810*/ 	.word	0x00000100
        /*0814*/ 	.word	0x00000001
        /*0818*/ 	.word	0x00000001


	//----- nvinfo : EIATTR_CRS_STACK_SIZE
	.align		4
.L_868:
        /*081c*/ 	.byte	0x04, 0x1e
        /*081e*/ 	.short	(.L_870 - .L_869)
.L_869:
        /*0820*/ 	.word	0x00000000
.L_870:


//--------------------- .nv.info._ZN7cutlass13device_kernelIN5flash19enable_sm80_to_sm89INS1_16FlashAttnFwdSm80INS1_25CollectiveMainloopFwdSm80ILi8ELi1ELb0EN4cute5tupleIJNS5_1CILi128EEENS7_ILi64EEENS7_ILi192EEEEEELi192ENS_6half_tEfNS_4arch4Sm80ELb0ELb1ELb0ELb1ELb1ELb1ELb1ELb1EEENS1_21CollectiveEpilogueFwdINS6_IJS8_SA_S9_EEENS6_IJNS7_ILi1EEESI_SI_EEESC_SE_Li256ELb1ELb1ELb1ELb0EEENS1_36VarlenDynamicPersistentTileSchedulerILi128ELi64ELi256ELi256ELb1ELb1ELb0ELb1ELb0ELb1EEEEEEEEEvNT_6ParamsE --------------------------
	.section	.nv.info._ZN7cutlass13device_kernelIN5flash19enable_sm80_to_sm89INS1_16FlashAttnFwdSm80INS1_25CollectiveMainloopFwdSm80ILi8ELi1ELb0EN4cute5tupleIJNS5_1CILi128EEENS7_ILi64EEENS7_ILi192EEEEEELi192ENS_6half_tEfNS_4arch4Sm80ELb0ELb1ELb0ELb1ELb1ELb1ELb1ELb1EEENS1_21CollectiveEpilogueFwdINS6_IJS8_SA_S9_EEENS6_IJNS7_ILi1EEESI_SI_EEESC_SE_Li256ELb1ELb1ELb1ELb0EEENS1_36VarlenDynamicPersistentTileSchedulerILi128ELi64ELi256ELi256ELb1ELb1ELb0ELb1ELb0ELb1EEEEEEEEEvNT_6ParamsE,"",@"SHT_CUDA_INFO"
	.sectionflags	@""
	.align	4


	//----- nvinfo : EIATTR_CUDA_API_VERSION
	.align		4
        /*0000*/ 	.byte	0x04, 0x37
        /*0002*/ 	.short	(.L_872 - .L_871)
.L_871:
        /*0004*/ 	.word	0x00000082


	//----- nvinfo : EIATTR_SW2861232_WAR
	.align		4
.L_872:
        /*0008*/ 	.byte	0x01, 0x35
	.zero		2


	//----- nvinfo : EIATTR_PARAM_CBANK
	.align		4
        /*000c*/ 	.byte	0x04, 0x0a
        /*000e*/ 	.short	(.L_874 - .L_873)
	.align		4
.L_873:
        /*0010*/ 	.word	index@(.nv.constant0._ZN7cutlass13device_kernelIN5flash19enable_sm80_to_sm89INS1_16FlashAttnFwdSm80INS1_25CollectiveMainloopFwdSm80ILi8ELi1ELb0EN4cute5tupleIJNS5_1CILi128EEENS7_ILi64EEENS7_ILi192EEEEEELi192ENS_6half_tEfNS_4arch4Sm80ELb0ELb1ELb0ELb1ELb1ELb1ELb1ELb1EEENS1_21CollectiveEpilogueFwdINS6_IJS8_SA_S9_EEENS6_IJNS7_ILi1EEESI_SI_EEESC_SE_Li256ELb1ELb1ELb1ELb0EEENS1_36VarlenDynamicPersistentTileSchedulerILi128ELi64ELi256ELi256ELb1ELb1ELb0ELb1ELb0ELb1EEEEEEEEEvNT_6ParamsE)
        /*0014*/ 	.short	0x0160
        /*0016*/ 	.short	0x0438


	//----- nvinfo : EIATTR_CBANK_PARAM_SIZE
	.align		4
.L_874:
        /*0018*/ 	.byte	0x03, 0x19
        /*001a*/ 	.short	0x0438


	//----- nvinfo : EIATTR_KPARAM_INFO
	.align		4
        /*001c*/ 	.byte	0x04, 0x17
        /*001e*/ 	.short	(.L_876 - .L_875)
.L_875:
        /*0020*/ 	.word	0x00000000
        /*0024*/ 	.short	0x0000
        /*0026*/ 	.short	0x0000
        /*0028*/ 	.byte	0x00, 0xf0, 0xe1, 0x10


	//----- nvinfo : EIATTR_MAXREG_COUNT
	.align		4
.L_876:
        /*002c*/ 	.byte	0x03, 0x1b
        /*002e*/ 	.short	0x00ff


	//----- nvinfo : EIATTR_NUM_BARRIERS
	.align		4
        /*0030*/ 	.byte	0x02, 0x4c
        /*0032*/ 	.byte	0x06
	.zero		1


	//----- nvinfo : EIATTR_ANNOTATIONS
	.align		4
        /*0034*/ 	.byte	0x04, 0x55
        /*0036*/ 	.short	(.L_878 - .L_877)


	//   ....[0]....
.L_877:
        /* <DEDUP_REMOVED lines=22> */


	//----- nvinfo : EIATTR_MERCURY_ISA_VERSION
	.align		4
.L_878:
        /*0188*/ 	.byte	0x03, 0x5f
        /*018a*/ 	.short	0x0000


	//----- nvinfo : EIATTR_INT_WARP_WIDE_INSTR_OFFSETS
	.align		4
        /*018c*/ 	.byte	0x04, 0x31
        /*018e*/ 	.short	(.L_880 - .L_879)


	//   ....[0]....
.L_879:
        /*0190*/ 	.word	0x0001d470


	//   ....[1]....
        /*0194*/ 	.word	0x0001d4f0


	//----- nvinfo : EIATTR_COOP_GROUP_MASK_REGIDS
	.align		4
.L_880:
        /*0198*/ 	.byte	0x04, 0x29
        /*019a*/ 	.short	(.L_882 - .L_881)


	//   ....[0]....
.L_881:
        /*019c*/ 	.word	0xffffffff


	//   ....[1]....
        /*01a0*/ 	.word	0xffffffff


	//   ....[2]....
        /*01a4*/ 	.word	0xffffffff


	//   ....[3]....
        /*01a8*/ 	.word	0xffffffff


	//   ....[4]....
        /*01ac*/ 	.word	0xffffffff


	//   ....[5]....
        /*01b0*/ 	.word	0xffffffff


	//   ....[6]....
        /*01b4*/ 	.word	0xffffffff


	//   ....[7]....
        /*01b8*/ 	.word	0xffffffff


	//   ....[8]....
        /*01bc*/ 	.word	0xffffffff


	//   ....[9]....
        /*01c0*/ 	.word	0xffffffff


	//   ....[10]....
        /*01c4*/ 	.word	0xffffffff


	//   ....[11]....
        /*01c8*/ 	.word	0xffffffff


	//   ....[12]....
        /*01cc*/ 	.word	0xffffffff


	//   ....[13]....
        /*01d0*/ 	.word	0xffffffff


	//   ....[14]....
        /*01d4*/ 	.word	0xffffffff


	//   ....[15]....
        /*01d8*/ 	.word	0xffffffff


	//   ....[16]....
        /*01dc*/ 	.word	0xffffffff


	//   ....[17]....
        /*01e0*/ 	.word	0xffffffff


	//   ....[18]....
        /*01e4*/ 	.word	0xffffffff


	//   ....[19]....
        /*01e8*/ 	.word	0xffffffff


	//   ....[20]....
        /*01ec*/ 	.word	0xffffffff


	//   ....[21]....
        /*01f0*/ 	.word	0xffffffff


	//   ....[22]....
        /*01f4*/ 	.word	0xffffffff


	//   ....[23]....
        /*01f8*/ 	.word	0xffffffff


	//   ....[24]....
        /*01fc*/ 	.word	0xffffffff


	//   ....[25]....
        /*0200*/ 	.word	0xffffffff


	//   ....[26]....
        /*0204*/ 	.word	0xffffffff


	//   ....[27]....
        /*0208*/ 	.word	0xffffffff


	//   ....[28]....
        /*020c*/ 	.word	0xffffffff


	//   ....[29]....
        /*0210*/ 	.word	0xffffffff


	//   ....[30]....
        /*0214*/ 	.word	0xffffffff


	//   ....[31]....
        /*0218*/ 	.word	0xffffffff


	//   ....[32]....
        /*021c*/ 	.word	0xffffffff


	//   ....[33]....
        /*0220*/ 	.word	0xffffffff


	//   ....[34]....
        /*0224*/ 	.word	0xffffffff


	//   ....[35]....
        /*0228*/ 	.word	0xffffffff


	//   ....[36]....
        /*022c*/ 	.word	0xffffffff


	//   ....[37]....
        /*0230*/ 	.word	0xffffffff


	//   ....[38]....
        /*0234*/ 	.word	0xffffffff


	//   ....[39]....
        /*0238*/ 	.word	0xffffffff


	//   ....[40]....
        /*023c*/ 	.word	0xffffffff


	//   ....[41]....
        /*0240*/ 	.word	0xffffffff


	//   ....[42]....
        /*0244*/ 	.word	0xffffffff


	//   ....[43]....
        /*0248*/ 	.word	0xffffffff


	//   ....[44]....
        /*024c*/ 	.word	0xffffffff


	//   ....[45]....
        /*0250*/ 	.word	0xffffffff


	//   ....[46]....
        /*0254*/ 	.word	0xffffffff


	//   ....[47]....
        /*0258*/ 	.word	0xffffffff


	//   ....[48]....
        /*025c*/ 	.word	0xffffffff


	//   ....[49]....
        /*0260*/ 	.word	0xffffffff


	//   ....[50]....
        /*0264*/ 	.word	0xffffffff


	//   ....[51]....
        /*0268*/ 	.word	0xffffffff


	//   ....[52]....
        /*026c*/ 	.word	0xffffffff


	//   ....[53]....
        /*0270*/ 	.word	0xffffffff


	//   ....[54]....
        /*0274*/ 	.word	0xffffffff


	//   ....[55]....
        /*0278*/ 	.word	0xffffffff


	//   ....[56]....
        /*027c*/ 	.word	0xffffffff


	//   ....[57]....
        /*0280*/ 	.word	0xffffffff


	//   ....[58]....
        /*0284*/ 	.word	0xffffffff


	//   ....[59]....
        /*0288*/ 	.word	0xffffffff


	//   ....[60]....
        /*028c*/ 	.word	0xffffffff


	//   ....[61]....
        /*0290*/ 	.word	0xffffffff


	//   ....[62]....
        /*0294*/ 	.word	0xffffffff


	//   ....[63]....
        /*0298*/ 	.word	0xffffffff


	//   ....[64]....
        /*029c*/ 	.word	0xffffffff


	//   ....[65]....
        /*02a0*/ 	.word	0xffffffff


	//   ....[66]....
        /*02a4*/ 	.word	0xffffffff


	//   ....[67]....
        /*02a8*/ 	.word	0xffffffff


	//   ....[68]....
        /*02ac*/ 	.word	0xffffffff


	//   ....[69]....
        /*02b0*/ 	.word	0xffffffff


	//   ....[70]....
        /*02b4*/ 	.word	0xffffffff


	//   ....[71]....
        /*02b8*/ 	.word	0xffffffff


	//   ....[72]....
        /*02bc*/ 	.word	0xffffffff


	//   ....[73]....
        /*02c0*/ 	.word	0xffffffff


	//   ....[74]....
        /*02c4*/ 	.word	0xffffffff


	//   ....[75]....
        /*02c8*/ 	.word	0xffffffff


	//   ....[76]....
        /*02cc*/ 	.word	0xffffffff


	//   ....[77]....
        /*02d0*/ 	.word	0xffffffff


	//   ....[78]....
        /*02d4*/ 	.word	0xffffffff


	//   ....[79]....
        /*02d8*/ 	.word	0xffffffff


	//   ....[80]....
        /*02dc*/ 	.word	0xffffffff


	//   ....[81]....
        /*02e0*/ 	.word	0xffffffff


	//   ....[82]....
        /*02e4*/ 	.word	0xffffffff


	//   ....[83]....
        /*02e8*/ 	.word	0xffffffff


	//   ....[84]....
        /*02ec*/ 	.word	0xffffffff


	//   ....[85]....
        /*02f0*/ 	.word	0xffffffff


	//   ....[86]....
        /*02f4*/ 	.word	0xffffffff


	//   ....[87]....
        /*02f8*/ 	.word	0xffffffff


	//   ....[88]....
        /*02fc*/ 	.word	0xffffffff


	//   ....[89]....
        /*0300*/ 	.word	0xffffffff


	//   ....[90]....
        /*0304*/ 	.word	0xffffffff


	//   ....[91]....
        /*0308*/ 	.word	0xffffffff


	//   ....[92]....
        /*030c*/ 	.word	0xffffffff


	//   ....[93]....
        /*0310*/ 	.word	0xffffffff


	//   ....[94]....
        /*0314*/ 	.word	0xffffffff


	//   ....[95]....
        /*0318*/ 	.word	0xffffffff


	//   ....[96]....
        /*031c*/ 	.word	0xffffffff


	//   ....[97]....
        /*0320*/ 	.word	0xffffffff


	//   ....[98]....
        /*0324*/ 	.word	0xffffffff


	//   ....[99]....
        /*0328*/ 	.word	0xffffffff


	//   ....[100]....
        /*032c*/ 	.word	0xffffffff


	//   ....[101]....
        /*0330*/ 	.word	0xffffffff


	//   ....[102]....
        /*0334*/ 	.word	0xffffffff


	//   ....[103]....
        /*0338*/ 	.word	0xffffffff


	//   ....[104]....
        /*033c*/ 	.word	0xffffffff


	//   ....[105]....
        /*0340*/ 	.word	0xffffffff


	//   ....[106]....
        /*0344*/ 	.word	0xffffffff


	//   ....[107]....
        /*0348*/ 	.word	0xffffffff


	//   ....[108]....
        /*034c*/ 	.word	0xffffffff


	//   ....[109]....
        /*0350*/ 	.word	0xffffffff


	//   ....[110]....
        /*0354*/ 	.word	0xffffffff


	//   ....[111]....
        /*0358*/ 	.word	0xffffffff


	//   ....[112]....
        /*035c*/ 	.word	0xffffffff


	//   ....[113]....
        /*0360*/ 	.word	0xffffffff


	//   ....[114]....
        /*0364*/ 	.word	0xffffffff


	//   ....[115]....
        /*0368*/ 	.word	0xffffffff


	//   ....[116]....
        /*036c*/ 	.word	0xffffffff


	//   ....[117]....
        /*0370*/ 	.word	0xffffffff


	//   ....[118]....
        /*0374*/ 	.word	0xffffffff


	//   ....[119]....
        /*0378*/ 	.word	0xffffffff


	//   ....[120]....
        /*037c*/ 	.word	0xffffffff


	//   ....[121]....
        /*0380*/ 	.word	0xffffffff


	//   ....[122]....
        /*0384*/ 	.word	0xffffffff


	//   ....[123]....
        /*0388*/ 	.word	0xffffffff


	//   ....[124]....
        /*038c*/ 	.word	0xffffffff


	//   ....[125]....
        /*0390*/ 	.word	0xffffffff


	//   ....[126]....
        /*0394*/ 	.word	0xffffffff


	//   ....[127]....
        /*0398*/ 	.word	0xffffffff


	//   ....[128]....
        /*039c*/ 	.word	0xffffffff


	//   ....[129]....
        /*03a0*/ 	.word	0xffffffff


	//   ....[130]....
        /*03a4*/ 	.word	0xffffffff


	//   ....[131]....
        /*03a8*/ 	.word	0xffffffff


	//   ....[132]....
        /*03ac*/ 	.word	0xffffffff


	//   ....[133]....
        /*03b0*/ 	.word	0xffffffff


	//   ....[134]....
        /*03b4*/ 	.word	0xffffffff


	//   ....[135]....
        /*03b8*/ 	.word	0xffffffff


	//   ....[136]....
        /*03bc*/ 	.word	0xffffffff


	//   ....[137]....
        /*03c0*/ 	.word	0xffffffff


	//   ....[138]....
        /*03c4*/ 	.word	0xffffffff


	//   ....[139]....
        /*03c8*/ 	.word	0xffffffff


	//   ....[140]....
        /*03cc*/ 	.word	0xffffffff


	//   ....[141]....
        /*03d0*/ 	.word	0xffffffff


	//   ....[142]....
        /*03d4*/ 	.word	0xffffffff


	//   ....[143]....
        /*03d8*/ 	.word	0xffffffff


	//   ....[144]....
        /*03dc*/ 	.word	0xffffffff


	//   ....[145]....
        /*03e0*/ 	.word	0xffffffff


	//   ....[146]....
        /*03e4*/ 	.word	0xffffffff


	//   ....[147]....
        /*03e8*/ 	.word	0xffffffff


	//   ....[148]....
        /*03ec*/ 	.word	0xffffffff


	//   ....[149]....
        /*03f0*/ 	.word	0xffffffff


	//   ....[150]....
        /*03f4*/ 	.word	0xffffffff


	//   ....[151]....
        /*03f8*/ 	.word	0xffffffff


	//   ....[152]....
        /*03fc*/ 	.word	0xffffffff


	//   ....[153]....
        /*0400*/ 	.word	0xffffffff


	//   ....[154]....
        /*0404*/ 	.word	0xffffffff


	//   ....[155]....
        /*0408*/ 	.word	0xffffffff


	//   ....[156]....
        /*040c*/ 	.word	0xffffffff


	//   ....[157]....
        /*0410*/ 	.word	0xffffffff


	//   ....[158]....
        /*0414*/ 	.word	0xffffffff


	//   ....[159]....
        /*0418*/ 	.word	0xffffffff


	//   ....[160]....
        /*041c*/ 	.word	0xffffffff


	//   ....[161]....
        /*0420*/ 	.word	0xffffffff


	//   ....[162]....
        /*0424*/ 	.word	0xffffffff


	//   ....[163]....
        /*0428*/ 	.word	0xffffffff


	//   ....[164]....
        /*042c*/ 	.word	0xffffffff


	//   ....[165]....
        /*0430*/ 	.word	0xffffffff


	//   ....[166]....
        /*0434*/ 	.word	0xffffffff


	//   ....[167]....
        /*0438*/ 	.word	0xffffffff


	//   ....[168]....
        /*043c*/ 	.word	0xffffffff


	//   ....[169]....
        /*0440*/ 	.word	0xffffffff


	//   ....[170]....
        /*0444*/ 	.word	0xffffffff


	//   ....[171]....
        /*0448*/ 	.word	0xffffffff


	//   ....[172]....
        /*044c*/ 	.word	0xffffffff


	//   ....[173]....
        /*0450*/ 	.word	0xffffffff


	//   ....[174]....
        /*0454*/ 	.word	0xffffffff


	//   ....[175]....
        /*0458*/ 	.word	0xffffffff


	//   ....[176]....
        /*045c*/ 	.word	0xffffffff


	//   ....[177]....
        /*0460*/ 	.word	0xffffffff


	//   ....[178]....
        /*0464*/ 	.word	0xffffffff


	//   ....[179]....
        /*0468*/ 	.word	0xffffffff


	//   ....[180]....
        /*046c*/ 	.word	0xffffffff


	//   ....[181]....
        /*0470*/ 	.word	0xffffffff


	//   ....[182]....
        /*0474*/ 	.word	0xffffffff


	//   ....[183]....
        /*0478*/ 	.word	0xffffffff


	//   ....[184]....
        /*047c*/ 	.word	0xffffffff


	//   ....[185]....
        /*0480*/ 	.word	0xffffffff


	//   ....[186]....
        /*0484*/ 	.word	0xffffffff


	//   ....[187]....
        /*0488*/ 	.word	0xffffffff


	//   ....[188]....
        /*048c*/ 	.word	0xffffffff


	//   ....[189]....
        /*0490*/ 	.word	0xffffffff


	//   ....[190]....
        /*0494*/ 	.word	0xffffffff


	//   ....[191]....
        /*0498*/ 	.word	0xffffffff


	//   ....[192]....
        /*049c*/ 	.word	0xffffffff


	//   ....[193]....
        /*04a0*/ 	.word	0xffffffff


	//   ....[194]....
        /*04a4*/ 	.word	0xffffffff


	//   ....[195]....
        /*04a8*/ 	.word	0xffffffff


	//   ....[196]....
        /*04ac*/ 	.word	0xffffffff


	//   ....[197]....
        /*04b0*/ 	.word	0xffffffff


	//   ....[198]....
        /*04b4*/ 	.word	0xffffffff


	//   ....[199]....
        /*04b8*/ 	.word	0xffffffff


	//   ....[200]....
        /*04bc*/ 	.word	0xffffffff


	//   ....[201]....
        /*04c0*/ 	.word	0xffffffff


	//   ....[202]....
        /*04c4*/ 	.word	0xffffffff


	//   ....[203]....
        /*04c8*/ 	.word	0xffffffff


	//   ....[204]....
        /*04cc*/ 	.word	0xffffffff


	//   ....[205]....
        /*04d0*/ 	.word	0xffffffff


	//   ....[206]....
        /*04d4*/ 	.word	0xffffffff


	//   ....[207]....
        /*04d8*/ 	.word	0xffffffff


	//   ....[208]....
        /*04dc*/ 	.word	0xffffffff


	//   ....[209]....
        /*04e0*/ 	.word	0xffffffff


	//   ....[210]....
        /*04e4*/ 	.word	0xffffffff


	//   ....[211]....
        /*04e8*/ 	.word	0xffffffff


	//   ....[212]....
        /*04ec*/ 	.word	0xffffffff


	//   ....[213]....
        /*04f0*/ 	.word	0xffffffff


	//   ....[214]....
        /*04f4*/ 	.word	0xffffffff


	//   ....[215]....
        /*04f8*/ 	.word	0xffffffff


	//   ....[216]....
        /*04fc*/ 	.word	0xffffffff


	//   ....[217]....
        /*0500*/ 	.word	0xffffffff


	//   ....[218]....
        /*0504*/ 	.word	0xffffffff


	//   ....[219]....
        /*0508*/ 	.word	0xffffffff


	//   ....[220]....
        /*050c*/ 	.word	0xffffffff


	//   ....[221]....
        /*0510*/ 	.word	0xffffffff


	//   ....[222]....
        /*0514*/ 	.word	0xffffffff


	//   ....[223]....
        /*0518*/ 	.word	0xffffffff


	//   ....[224]....
        /*051c*/ 	.word	0xffffffff


	//   ....[225]....
        /*0520*/ 	.word	0xffffffff


	//   ....[226]....
        /*0524*/ 	.word	0xffffffff


	//   ....[227]....
        /*0528*/ 	.word	0xffffffff


	//   ....[228]....
        /*052c*/ 	.word	0xffffffff


	//   ....[229]....
        /*0530*/ 	.word	0xffffffff


	//   ....[230]....
        /*0534*/ 	.word	0xffffffff


	//   ....[231]....
        /*0538*/ 	.word	0xffffffff


	//   ....[232]....
        /*053c*/ 	.word	0xffffffff


	//   ....[233]....
        /*0540*/ 	.word	0xffffffff


	//   ....[234]....
        /*0544*/ 	.word	0xffffffff


	//   ....[235]....
        /*0548*/ 	.word	0xffffffff


	//   ....[236]....
        /*054c*/ 	.word	0xffffffff


	//   ....[237]....
        /*0550*/ 	.word	0xffffffff


	//   ....[238]....
        /*0554*/ 	.word	0xffffffff


	//   ....[239]....
        /*0558*/ 	.word	0xffffffff


	//   ....[240]....
        /*055c*/ 	.word	0xffffffff


	//   ....[241]....
        /*0560*/ 	.word	0xffffffff


	//   ....[242]....
        /*0564*/ 	.word	0xffffffff


	//   ....[243]....
        /*0568*/ 	.word	0xffffffff


	//   ....[244]....
        /*056c*/ 	.word	0xffffffff


	//   ....[245]....
        /*0570*/ 	.word	0xffffffff


	//   ....[246]....
        /*0574*/ 	.word	0xffffffff


	//   ....[247]....
        /*0578*/ 	.word	0xffffffff


	//   ....[248]....
        /*057c*/ 	.word	0xffffffff


	//   ....[249]....
        /*0580*/ 	.word	0xffffffff


	//   ....[250]....
        /*0584*/ 	.word	0xffffffff


	//   ....[251]....
        /*0588*/ 	.word	0xffffffff


	//   ....[252]....
        /*058c*/ 	.word	0xffffffff


	//   ....[253]....
        /*0590*/ 	.word	0xffffffff


	//   ....[254]....
        /*0594*/ 	.word	0xffffffff


	//   ....[255]....
        /*0598*/ 	.word	0xffffffff


	//   ....[0]....
        /*059c*/ 	.word	0xffffffff


	//   ....[1]....
        /*05a0*/ 	.word	0xffffffff


	//   ....[2]....
        /*05a4*/ 	.word	0xffffffff


	//   ....[3]....
        /*05a8*/ 	.word	0xffffffff


	//----- nvinfo : EIATTR_COOP_GROUP_INSTR_OFFSETS
	.align		4
.L_882:
        /*05ac*/ 	.byte	0x04, 0x28
        /*05ae*/ 	.short	(.L_884 - .L_883)


	//   ....[0]....
.L_883:
        /*05b0*/ 	.word	0x00000050


	//   ....[1]....
        /*05b4*/ 	.word	0x000001e0


	//   ....[2]....
        /*05b8*/ 	.word	0x00000210


	//   ....[3]....
        /*05bc*/ 	.word	0x00000240


	//   ....[4]....
        /*05c0*/ 	.word	0x00000270


	//   ....[5]....
        /*05c4*/ 	.word	0x000002a0


	//   ....[6]....
        /*05c8*/ 	.word	0x000002d0


	//   ....[7]....
        /*05cc*/ 	.word	0x00000430


	//   ....[8]....
        /*05d0*/ 	.word	0x00000470


	//   ....[9]....
        /*05d4*/ 	.word	0x000004a0


	//   ....[10]....
        /*05d8*/ 	.word	0x000004d0


	//   ....[11]....
        /*05dc*/ 	.word	0x00000500


	//   ....[12]....
        /*05e0*/ 	.word	0x00000530


	//   ....[13]....
        /*05e4*/ 	.word	0x000005c0


	//   ....[14]....
        /*05e8*/ 	.word	0x00000600


	//   ....[15]....
        /*05ec*/ 	.word	0x00000620


	//   ....[16]....
        /*05f0*/ 	.word	0x00000680


	//   ....[17]....
        /*05f4*/ 	.word	0x00003dc0


	//   ....[18]....
        /*05f8*/ 	.word	0x00003dd0


	//   ....[19]....
        /*05fc*/ 	.word	0x00005960


	//   ....[20]....
        /*0600*/ 	.word	0x00005970


	//   ....[21]....
        /*0604*/ 	.word	0x000072f0


	//   ....[22]....
        /*0608*/ 	.word	0x00007310


	//   ....[23]....
        /*060c*/ 	.word	0x00007860


	//   ....[24]....
        /*0610*/ 	.word	0x00007880


	//   ....[25]....
        /*0614*/ 	.word	0x000088a0


	//   ....[26]....
        /*0618*/ 	.word	0x000088c0


	//   ....[27]....
        /*061c*/ 	.word	0x000089f0


	//   ....[28]....
        /*0620*/ 	.word	0x00008a00


	//   ....[29]....
        /*0624*/ 	.word	0x00008b30


	//   ....[30]....
        /*0628*/ 	.word	0x00008b50


	//   ....[31]....
        /*062c*/ 	.word	0x00008c80


	//   ....[32]....
        /*0630*/ 	.word	0x00008c90


	//   ....[33]....
        /*0634*/ 	.word	0x00009070


	//   ....[34]....
        /*0638*/ 	.word	0x00009080


	//   ....[35]....
        /*063c*/ 	.word	0x00009090


	//   ....[36]....
        /*0640*/ 	.word	0x000090a0


	//   ....[37]....
        /*0644*/ 	.word	0x00009500


	//   ....[38]....
        /*0648*/ 	.word	0x00009520


	//   ....[39]....
        /*064c*/ 	.word	0x00009540


	//   ....[40]....
        /*0650*/ 	.word	0x00009560


	//   ....[41]....
        /*0654*/ 	.word	0x00009a80


	//   ....[42]....
        /*0658*/ 	.word	0x00009cf0


	//   ....[43]....
        /*065c*/ 	.word	0x00009d30


	//   ....[44]....
        /*0660*/ 	.word	0x00009d50


	//   ....[45]....
        /*0664*/ 	.word	0x0000c860


	//   ....[46]....
        /*0668*/ 	.word	0x0000c910


	//   ....[47]....
        /*066c*/ 	.word	0x0000c930


	//   ....[48]....
        /*0670*/ 	.word	0x0000c940


	//   ....[49]....
        /*0674*/ 	.word	0x0000cca0


	//   ....[50]....
        /*0678*/ 	.word	0x0000ce80


	//   ....[51]....
        /*067c*/ 	.word	0x0000cec0


	//   ....[52]....
        /*0680*/ 	.word	0x0000cf00


	//   ....[53]....
        /*0684*/ 	.word	0x0000fc30


	//   ....[54]....
        /*0688*/ 	.word	0x0000fc40


	//   ....[55]....
        /*068c*/ 	.word	0x0000fc50


	//   ....[56]....
        /*0690*/ 	.word	0x0000fc60


	//   ....[57]....
        /*0694*/ 	.word	0x00010a00


	//   ....[58]....
        /*0698*/ 	.word	0x00010a20


	//   ....[59]....
        /*069c*/ 	.word	0x00010ab0


	//   ....[60]....
        /*06a0*/ 	.word	0x00010b10


	//   ....[61]....
        /*06a4*/ 	.word	0x00010da0


	//   ....[62]....
        /*06a8*/ 	.word	0x00011280


	//   ....[63]....
        /*06ac*/ 	.word	0x00011930


	//   ....[64]....
        /*06b0*/ 	.word	0x00011960


	//   ....[65]....
        /*06b4*/ 	.word	0x00011970


	//   ....[66]....
        /*06b8*/ 	.word	0x000119a0


	//   ....[67]....
        /*06bc*/ 	.word	0x00012f10


	//   ....[68]....
        /*06c0*/ 	.word	0x00012f30


	//   ....[69]....
        /*06c4*/ 	.word	0x00012ff0


	//   ....[70]....
        /*06c8*/ 	.word	0x00013020


	//   ....[71]....
        /*06cc*/ 	.word	0x00013d90


	//   ....[72]....
        /*06d0*/ 	.word	0x00013db0


	//   ....[73]....
        /*06d4*/ 	.word	0x00013e70


	//   ....[74]....
        /*06d8*/ 	.word	0x00013ea0


	//   ....[75]....
        /*06dc*/ 	.word	0x00014150


	//   ....[76]....
        /*06e0*/ 	.word	0x00014660


	//   ....[77]....
        /*06e4*/ 	.word	0x00014d60


	//   ....[78]....
        /*06e8*/ 	.word	0x00014d90


	//   ....[79]....
        /*06ec*/ 	.word	0x00014db0


	//   ....[80]....
        /*06f0*/ 	.word	0x00014dd0


	//   ....[81]....
        /*06f4*/ 	.word	0x000169d0


	//   ....[82]....
        /*06f8*/ 	.word	0x000169f0


	//   ....[83]....
        /*06fc*/ 	.word	0x00016ab0


	//   ....[84]....
        /*0700*/ 	.word	0x00016ae0


	//   ....[85]....
        /*0704*/ 	.word	0x00017850


	//   ....[86]....
        /*0708*/ 	.word	0x00017870


	//   ....[87]....
        /*070c*/ 	.word	0x00017930


	//   ....[88]....
        /*0710*/ 	.word	0x00017960


	//   ....[89]....
        /*0714*/ 	.word	0x00017d40


	//   ....[90]....
        /*0718*/ 	.word	0x00017d70


	//   ....[91]....
        /*071c*/ 	.word	0x00017d90


	//   ....[92]....
        /*0720*/ 	.word	0x00017db0


	//   ....[93]....
        /*0724*/ 	.word	0x00019710


	//   ....[94]....
        /*0728*/ 	.word	0x00019720


	//   ....[95]....
        /*072c*/ 	.word	0x00019760


	//   ....[96]....
        /*0730*/ 	.word	0x00019790


	//   ....[97]....
        /*0734*/ 	.word	0x0001a530


	//   ....[98]....
        /*0738*/ 	.word	0x0001a550


	//   ....[99]....
        /*073c*/ 	.word	0x0001a630


	//   ....[100]....
        /*0740*/ 	.word	0x0001a650


	//   ....[101]....
        /*0744*/ 	.word	0x0001a840


	//   ....[102]....
        /*0748*/ 	.word	0x0001ad50


	//   ....[103]....
        /*074c*/ 	.word	0x0001b450


	//   ....[104]....
        /*0750*/ 	.word	0x0001b480


	//   ....[105]....
        /*0754*/ 	.word	0x0001b4a0


	//   ....[106]....
        /*0758*/ 	.word	0x0001b4c0


	//   ....[107]....
        /*075c*/ 	.word	0x0001cc60


	//   ....[108]....
        /*0760*/ 	.word	0x0001cc90


	//   ....[109]....
        /*0764*/ 	.word	0x0001ccb0


	//   ....[110]....
        /*0768*/ 	.word	0x0001ccc0


	//   ....[111]....
        /*076c*/ 	.word	0x0001e0c0


	//   ....[112]....
        /*0770*/ 	.word	0x0001e0f0


	//   ....[113]....
        /*0774*/ 	.word	0x0001e100


	//   ....[114]....
        /*0778*/ 	.word	0x0001e110


	//   ....[115]....
        /*077c*/ 	.word	0x0001e480


	//   ....[116]....
        /*0780*/ 	.word	0x0001e4a0


	//   ....[117]....
        /*0784*/ 	.word	0x0001e5c0


	//   ....[118]....
        /*0788*/ 	.word	0x0001e5d0


	//   ....[119]....
        /*078c*/ 	.word	0x0001e700


	//   ....[120]....
        /*0790*/ 	.word	0x0001e720


	//   ....[121]....
        /*0794*/ 	.word	0x0001e850


	//   ....[122]....
        /*0798*/ 	.word	0x0001e860


	//   ....[123]....
        /*079c*/ 	.word	0x0001eb90


	//   ....[124]....
        /*07a0*/ 	.word	0x0001ebb0


	//   ....[125]....
        /*07a4*/ 	.word	0x0001f660


	//   ....[126]....
        /*07a8*/ 	.word	0x0001f670


	//   ....[127]....
        /*07ac*/ 	.word	0x000208d0


	//   ....[128]....
        /*07b0*/ 	.word	0x000208f0


	//   ....[129]....
        /*07b4*/ 	.word	0x00020a20


	//   ....[130]....
        /*07b8*/ 	.word	0x00020a30


	//   ....[131]....
        /*07bc*/ 	.word	0x00020b60


	//   ....[132]....
        /*07c0*/ 	.word	0x00020b80


	//   ....[133]....
        /*07c4*/ 	.word	0x00020cb0


	//   ....[134]....
        /*07c8*/ 	.word	0x00020cc0


	//   ....[135]....
        /*07cc*/ 	.word	0x00020e90


	//   ....[136]....
        /*07d0*/ 	.word	0x00020eb0


	//   ....[137]....
        /*07d4*/ 	.word	0x00020fd0


	//   ....[138]....
        /*07d8*/ 	.word	0x00021010


	//   ....[139]....
        /*07dc*/ 	.word	0x00021040


	//   ....[140]....
        /*07e0*/ 	.word	0x00021070


	//   ....[141]....
        /*07e4*/ 	.word	0x000210a0


	//   ....[142]....
        /*07e8*/ 	.word	0x000210d0


	//   ....[143]....
        /*07ec*/ 	.word	0x00021230


	//   ....[144]....
        /*07f0*/ 	.word	0x00021270


	//   ....[145]....
        /*07f4*/ 	.word	0x000212a0


	//   ....[146]....
        /*07f8*/ 	.word	0x000212d0


	//   ....[147]....
        /*07fc*/ 	.word	0x00021300


	//   ....[148]....
        /*0800*/ 	.word	0x00021330


	//   ....[149]....
        /*0804*/ 	.word	0x000213c0


	//   ....[150]....
        /*0808*/ 	.word	0x00021400


	//   ....[151]....
        /*080c*/ 	.word	0x00021410


	//   ....[152]....
        /*0810*/ 	.word	0x00021470


	//   ....[153]....
        /*0814*/ 	.word	0x00021e10


	//   ....[154]....
        /*0818*/ 	.word	0x00021e70


	//   ....[155]....
        /*081c*/ 	.word	0x00021ec0


	//   ....[156]....
        /*0820*/ 	.word	0x00021f10


	//   ....[157]....
        /*0824*/ 	.word	0x00021f60


	//   ....[158]....
        /*0828*/ 	.word	0x00021fd0


	//   ....[159]....
        /*082c*/ 	.word	0x00022010


	//   ....[160]....
        /*0830*/ 	.word	0x00022080


	//   ....[161]....
        /*0834*/ 	.word	0x000220f0


	//   ....[162]....
        /*0838*/ 	.word	0x00022150


	//   ....[163]....
        /*083c*/ 	.word	0x000221c0


	//   ....[164]....
        /*0840*/ 	.word	0x00022230


	//   ....[165]....
        /*0844*/ 	.word	0x00022290


	//   ....[166]....
        /*0848*/ 	.word	0x000222f0


	//   ....[167]....
        /*084c*/ 	.word	0x00022350


	//   ....[168]....
        /*0850*/ 	.word	0x000223c0


	//   ....[169]....
        /*0854*/ 	.word	0x00022420


	//   ....[170]....
        /*0858*/ 	.word	0x00022480


	//   ....[171]....
        /*085c*/ 	.word	0x000224e0


	//   ....[172]....
        /*0860*/ 	.word	0x00022550


	//   ....[173]....
        /*0864*/ 	.word	0x000226c0


	//   ....[174]....
        /*0868*/ 	.word	0x00022720


	//   ....[175]....
        /*086c*/ 	.word	0x00022780


	//   ....[176]....
        /*0870*/ 	.word	0x000227f0


	//   ....[177]....
        /*0874*/ 	.word	0x00022850


	//   ....[178]....
        /*0878*/ 	.word	0x000228a0


	//   ....[179]....
        /*087c*/ 	.word	0x000228f0


	//   ....[180]....
        /*0880*/ 	.word	0x00022940


	//   ....[181]....
        /*0884*/ 	.word	0x000229b0


	//   ....[182]....
        /*0888*/ 	.word	0x00022a20


	//   ....[183]....
        /*088c*/ 	.word	0x00022b90


	//   ....[184]....
        /*0890*/ 	.word	0x00022bf0


	//   ....[185]....
        /*0894*/ 	.word	0x00022c50


	//   ....[186]....
        /*0898*/ 	.word	0x00022cc0


	//   ....[187]....
        /*089c*/ 	.word	0x00022e30


	//   ....[188]....
        /*08a0*/ 	.word	0x00022e90


	//   ....[189]....
        /*08a4*/ 	.word	0x00022ef0


	//   ....[190]....
        /*08a8*/ 	.word	0x00022f60


	//   ....[191]....
        /*08ac*/ 	.word	0x00022fb0


	//   ....[192]....
        /*08b0*/ 	.word	0x00022ff0


	//   ....[193]....
        /*08b4*/ 	.word	0x00023040


	//   ....[194]....
        /*08b8*/ 	.word	0x00023080


	//   ....[195]....
        /*08bc*/ 	.word	0x000230e0


	//   ....[196]....
        /*08c0*/ 	.word	0x00023150


	//   ....[197]....
        /*08c4*/ 	.word	0x000232c0


	//   ....[198]....
        /*08c8*/ 	.word	0x00023320


	//   ....[199]....
        /*08cc*/ 	.word	0x00023380


	//   ....[200]....
        /*08d0*/ 	.word	0x000233f0


	//   ....[201]....
        /*08d4*/ 	.word	0x00023560


	//   ....[202]....
        /*08d8*/ 	.word	0x000235c0


	//   ....[203]....
        /*08dc*/ 	.word	0x00023600


	//   ....[204]....
        /*08e0*/ 	.word	0x00023640


	//   ....[205]....
        /*08e4*/ 	.word	0x00023690


	//   ....[206]....
        /*08e8*/ 	.word	0x000236d0


	//   ....[207]....
        /*08ec*/ 	.word	0x00023730


	//   ....[208]....
        /*08f0*/ 	.word	0x00023790


	//   ....[209]....
        /*08f4*/ 	.word	0x00023800


	//   ....[210]....
        /*08f8*/ 	.word	0x00023950


	//   ....[211]....
        /*08fc*/ 	.word	0x000239b0


	//   ....[212]....
        /*0900*/ 	.word	0x00023a10


	//   ....[213]....
        /*0904*/ 	.word	0x00023a80


	//   ....[214]....
        /*0908*/ 	.word	0x00023ad0


	//   ....[215]....
        /*090c*/ 	.word	0x00023b10


	//   ....[216]....
        /*0910*/ 	.word	0x00023b60


	//   ....[217]....
        /*0914*/ 	.word	0x00023bb0


	//   ....[218]....
        /*0918*/ 	.word	0x00023c00


	//   ....[219]....
        /*091c*/ 	.word	0x00023c50


	//   ....[220]....
        /*0920*/ 	.word	0x00023ca0


	//   ....[221]....
        /*0924*/ 	.word	0x00023cf0


	//   ....[222]....
        /*0928*/ 	.word	0x00023d60


	//   ....[223]....
        /*092c*/ 	.word	0x00023dd0


	//   ....[224]....
        /*0930*/ 	.word	0x00023e30


	//   ....[225]....
        /*0934*/ 	.word	0x00023e90


	//   ....[226]....
        /*0938*/ 	.word	0x00023ef0


	//   ....[227]....
        /*093c*/ 	.word	0x00023f60


	//   ....[228]....
        /*0940*/ 	.word	0x00023fc0


	//   ....[229]....
        /*0944*/ 	.word	0x00024020


	//   ....[230]....
        /*0948*/ 	.word	0x00024080


	//   ....[231]....
        /*094c*/ 	.word	0x000240f0


	//   ....[232]....
        /*0950*/ 	.word	0x00024150


	//   ....[233]....
        /*0954*/ 	.word	0x000241b0


	//   ....[234]....
        /*0958*/ 	.word	0x00024210


	//   ....[235]....
        /*095c*/ 	.word	0x00024280


	//   ....[236]....
        /*0960*/ 	.word	0x000242e0


	//   ....[237]....
        /*0964*/ 	.word	0x00024340


	//   ....[238]....
        /*0968*/ 	.word	0x000243a0


	//   ....[239]....
        /*096c*/ 	.word	0x00024410


	//   ....[240]....
        /*0970*/ 	.word	0x00024470


	//   ....[241]....
        /*0974*/ 	.word	0x000244d0


	//   ....[242]....
        /*0978*/ 	.word	0x00024540


	//   ....[243]....
        /*097c*/ 	.word	0x000245b0


	//   ....[244]....
        /*0980*/ 	.word	0x00024600


	//   ....[245]....
        /*0984*/ 	.word	0x00024640


	//   ....[246]....
        /*0988*/ 	.word	0x00024690


	//   ....[247]....
        /*098c*/ 	.word	0x000246e0


	//   ....[248]....
        /*0990*/ 	.word	0x00024730


	//   ....[249]....
        /*0994*/ 	.word	0x000247a0


	//   ....[250]....
        /*0998*/ 	.word	0x000247e0


	//   ....[251]....
        /*099c*/ 	.word	0x00024830


	//   ....[252]....
        /*09a0*/ 	.word	0x00024880


	//   ....[253]....
        /*09a4*/ 	.word	0x000248d0


	//   ....[254]....
        /*09a8*/ 	.word	0x00024920


	//   ....[255]....
        /*09ac*/ 	.word	0x00024990


	//   ....[0]....
        /*09b0*/ 	.word	0x000249d0


	//   ....[1]....
        /*09b4*/ 	.word	0x00024a40


	//   ....[2]....
        /*09b8*/ 	.word	0x00024aa0


	//   ....[3]....
        /*09bc*/ 	.word	0x00024b10


	//----- nvinfo : EIATTR_EXIT_INSTR_OFFSETS
	.align		4
.L_884:
        /*09c0*/ 	.byte	0x04, 0x1c
        /*09c2*/ 	.short	(.L_886 - .L_885)


	//   ....[0]....
.L_885:
        /*09c4*/ 	.word	0x00000fe0


	//   ....[1]....
        /*09c8*/ 	.word	0x00021dd0


	//----- nvinfo : EIATTR_MAX_THREADS
	.align		4
.L_886:
        /*09cc*/ 	.byte	0x04, 0x05
        /*09ce*/ 	.short	(.L_888 - .L_887)
.L_887:
        /*09d0*/ 	.word	0x00000100
        /*09d4*/ 	.word	0x00000001
        /*09d8*/ 	.word	0x00000001


	//----- nvinfo : EIATTR_CRS_STACK_SIZE
	.align		4
.L_888:
        /*09dc*/ 	.byte	0x04, 0x1e
        /*09de*/ 	.short	(.L_890 - .L_889)
.L_889:
        /*09e0*/ 	.word	0x00000000
.L_890:


//--------------------- .nv.info._ZN7cutlass13device_kernelIN5flash19enable_sm80_to_sm89INS1_16FlashAttnFwdSm80INS1_25CollectiveMainloopFwdSm80ILi8ELi1ELb0EN4cute5tupleIJNS5_1CILi128EEENS7_ILi64EEENS7_ILi192EEEEEELi192ENS_6half_tEfNS_4arch4Sm80ELb1ELb0ELb0ELb0ELb1ELb0ELb1ELb1EEENS1_21CollectiveEpilogueFwdINS6_IJS8_SA_S9_EEENS6_IJNS7_ILi1EEESI_SI_EEESC_SE_Li256ELb0ELb1ELb1ELb0EEENS1_30DynamicPersistentTileSchedulerILi256ELi256ELb1ELb1ELb0EEEEEEEEEvNT_6ParamsE --------------------------
	.section	.nv.info._ZN7cutlass13device_kernelIN5flash19enable_sm80_to_sm89INS1_16FlashAttnFwdSm80INS1_25CollectiveMainloopFwdSm80ILi8ELi1ELb0EN4cute5tupleIJNS5_1CILi128EEENS7_ILi64EEENS7_ILi192EEEEEELi192ENS_6half_tEfNS_4arch4Sm80ELb1ELb0ELb0ELb0ELb1ELb0ELb1ELb1EEENS1_21CollectiveEpilogueFwdINS6_IJS8_SA_S9_EEENS6_IJNS7_ILi1EEESI_SI_EEESC_SE_Li256ELb0ELb1ELb1ELb0EEENS1_30DynamicPersistentTileSchedulerILi256ELi256ELb1ELb1ELb0EEEEEEEEEvNT_6ParamsE,"",@"SHT_CUDA_INFO"
	.sectionflags	@""
	.align	4


	//----- nvinfo : EIATTR_CUDA_API_VERSION
	.align		4
        /*0000*/ 	.byte	0x04, 0x37
        /*0002*/ 	.short	(.L_892 - .L_891)
.L_891:
        /*0004*/ 	.word	0x00000082


	//----- nvinfo : EIATTR_SW2861232_WAR
	.align		4
.L_892:
        /*0008*/ 	.byte	0x01, 0x35
	.zero		2


	//----- nvinfo : EIATTR_PARAM_CBANK
	.align		4
        /*000c*/ 	.byte	0x04, 0x0a
        /*000e*/ 	.short	(.L_894 - .L_893)
	.align		4
.L_893:
        /*0010*/ 	.word	index@(.nv.constant0._ZN7cutlass13device_kernelIN5flash19enable_sm80_to_sm89INS1_16FlashAttnFwdSm80INS1_25CollectiveMainloopFwdSm80ILi8ELi1ELb0EN4cute5tupleIJNS5_1CILi128EEENS7_ILi64EEENS7_ILi192EEEEEELi192ENS_6half_tEfNS_4arch4Sm80ELb1ELb0ELb0ELb0ELb1ELb0ELb1ELb1EEENS1_21CollectiveEpilogueFwdINS6_IJS8_SA_S9_EEENS6_IJNS7_ILi1EEESI_SI_EEESC_SE_Li256ELb0ELb1ELb1ELb0EEENS1_30DynamicPersistentTileSchedulerILi256ELi256ELb1ELb1ELb0EEEEEEEEEvNT_6ParamsE)
        /*0014*/ 	.short	0x0160
        /*0016*/ 	.short	0x0428


	//----- nvinfo : EIATTR_CBANK_PARAM_SIZE
	.align		4
.L_894:
        /*0018*/ 	.byte	0x03, 0x19
        /*001a*/ 	.short	0x0428


	//----- nvinfo : EIATTR_KPARAM_INFO
	.align		4
        /*001c*/ 	.byte	0x04, 0x17
        /*001e*/ 	.short	(.L_896 - .L_895)
.L_895:
        /*0020*/ 	.word	0x00000000
        /*0024*/ 	.short	0x0000
        /*0026*/ 	.short	0x0000
        /*0028*/ 	.byte	0x00, 0xf0, 0xa1, 0x10


	//----- nvinfo : EIATTR_MAXREG_COUNT
	.align		4
.L_896:
        /*002c*/ 	.byte	0x03, 0x1b
        /*002e*/ 	.short	0x00ff


	//----- nvinfo : EIATTR_NUM_BARRIERS
	.align		4
        /*0030*/ 	.byte	0x02, 0x4c
        /*0032*/ 	.byte	0x06
	.zero		1


	//----- nvinfo : EIATTR_ANNOTATIONS
	.align		4
        /*0034*/ 	.byte	0x04, 0x55
        /*0036*/ 	.short	(.L_898 - .L_897)


	//   ....[0]....
.L_897:
        /*0038*/ 	.word	0x00000001
        /*003c*/ 	.byte	0x70, 0x00, 0x00, 0x00, 0x01, 0x00, 0x00, 0x00, 0xd0, 0x04, 0x00, 0x00, 0x01, 0x00, 0x00, 0x00
        /*004c*/ 	.byte	0xa0, 0x05, 0x00, 0x00, 0x01, 0x00, 0x00, 0x00, 0xc0, 0x33, 0x00, 0x00, 0x01, 0x00, 0x00, 0x00
        /*005c*/ 	.byte	0xe0, 0xb5, 0x00, 0x00, 0x01, 0x00, 0x00, 0x00, 0x20, 0xb6, 0x00, 0x00, 0x01, 0x00, 0x00, 0x00
        /*006c*/ 	.byte	0x80, 0xcc, 0x00, 0x00


	//----- nvinfo : EIATTR_MERCURY_ISA_VERSION
	.align		4
.L_898:
        /*0070*/ 	.byte	0x03, 0x5f
        /*0072*/ 	.short	0x0000


	//----- nvinfo : EIATTR_INT_WARP_WIDE_INSTR_OFFSETS
	.align		4
        /*0074*/ 	.byte	0x04, 0x31
        /*0076*/ 	.short	(.L_900 - .L_899)


	//   ....[0]....
.L_899:
        /*0078*/ 	.word	0x0000b410


	//   ....[1]....
        /*007c*/ 	.word	0x0000b490


	//----- nvinfo : EIATTR_COOP_GROUP_MASK_REGIDS
	.align		4
.L_900:
        /*0080*/ 	.byte	0x04, 0x29
        /*0082*/ 	.short	(.L_902 - .L_901)


	//   ....[0]....
.L_901:
        /*0084*/ 	.word	0xffffffff


	//   ....[1]....
        /*0088*/ 	.word	0xffffffff


	//   ....[2]....
        /*008c*/ 	.word	0xffffffff


	//   ....[3]....
        /*0090*/ 	.word	0xffffffff


	//   ....[4]....
        /*0094*/ 	.word	0xffffffff


	//   ....[5]....
        /*0098*/ 	.word	0xffffffff


	//   ....[6]....
        /*009c*/ 	.word	0xffffffff


	//   ....[7]....
        /*00a0*/ 	.word	0xffffffff


	//   ....[8]....
        /*00a4*/ 	.word	0xffffffff


	//   ....[9]....
        /*00a8*/ 	.word	0xffffffff


	//   ....[10]....
        /*00ac*/ 	.word	0xffffffff


	//   ....[11]....
        /*00b0*/ 	.word	0xffffffff


	//   ....[12]....
        /*00b4*/ 	.word	0xffffffff


	//   ....[13]....
        /*00b8*/ 	.word	0xffffffff


	//   ....[14]....
        /*00bc*/ 	.word	0xffffffff


	//   ....[15]....
        /*00c0*/ 	.word	0xffffffff


	//   ....[16]....
        /*00c4*/ 	.word	0xffffffff


	//   ....[17]....
        /*00c8*/ 	.word	0xffffffff


	//   ....[18]....
        /*00cc*/ 	.word	0xffffffff


	//   ....[19]....
        /*00d0*/ 	.word	0xffffffff


	//   ....[20]....
        /*00d4*/ 	.word	0xffffffff


	//   ....[21]....
        /*00d8*/ 	.word	0xffffffff


	//   ....[22]....
        /*00dc*/ 	.word	0xffffffff


	//   ....[23]....
        /*00e0*/ 	.word	0xffffffff


	//   ....[24]....
        /*00e4*/ 	.word	0xffffffff


	//   ....[25]....
        /*00e8*/ 	.word	0xffffffff


	//   ....[26]....
        /*00ec*/ 	.word	0xffffffff


	//   ....[27]....
        /*00f0*/ 	.word	0xffffffff


	//   ....[28]....
        /*00f4*/ 	.word	0xffffffff


	//   ....[29]....
        /*00f8*/ 	.word	0xffffffff


	//   ....[30]....
        /*00fc*/ 	.word	0xffffffff


	//   ....[31]....
        /*0100*/ 	.word	0xffffffff


	//   ....[32]....
        /*0104*/ 	.word	0xffffffff


	//   ....[33]....
        /*0108*/ 	.word	0xffffffff


	//   ....[34]....
        /*010c*/ 	.word	0xffffffff


	//   ....[35]....
        /*0110*/ 	.word	0xffffffff


	//   ....[36]....
        /*0114*/ 	.word	0xffffffff


	//   ....[37]....
        /*0118*/ 	.word	0xffffffff


	//   ....[38]....
        /*011c*/ 	.word	0xffffffff


	//   ....[39]....
        /*0120*/ 	.word	0xffffffff


	//   ....[40]....
        /*0124*/ 	.word	0xffffffff


	//   ....[41]....
        /*0128*/ 	.word	0xffffffff


	//   ....[42]....
        /*012c*/ 	.word	0xffffffff


	//   ....[43]....
        /*0130*/ 	.word	0xffffffff


	//   ....[44]....
        /*0134*/ 	.word	0xffffffff


	//   ....[45]....
        /*0138*/ 	.word	0xffffffff


	//   ....[46]....
        /*013c*/ 	.word	0xffffffff


	//   ....[47]....
        /*0140*/ 	.word	0xffffffff


	//   ....[48]....
        /*0144*/ 	.word	0xffffffff


	//   ....[49]....
        /*0148*/ 	.word	0xffffffff


	//   ....[50]....
        /*014c*/ 	.word	0xffffffff


	//   ....[51]....
        /*0150*/ 	.word	0xffffffff


	//   ....[52]....
        /*0154*/ 	.word	0xffffffff


	//   ....[53]....
        /*0158*/ 	.word	0xffffffff


	//   ....[54]....
        /*015c*/ 	.word	0xffffffff


	//   ....[55]....
        /*0160*/ 	.word	0xffffffff


	//   ....[56]....
        /*0164*/ 	.word	0xffffffff


	//   ....[57]....
        /*0168*/ 	.word	0xffffffff


	//   ....[58]....
        /*016c*/ 	.word	0xffffffff


	//   ....[59]....
        /*0170*/ 	.word	0xffffffff


	//   ....[60]....
        /*0174*/ 	.word	0xffffffff


	//   ....[61]....
        /*0178*/ 	.word	0xffffffff


	//   ....[62]....
        /*017c*/ 	.word	0xffffffff


	//   ....[63]....
        /*0180*/ 	.word	0xffffffff


	//   ....[64]....
        /*0184*/ 	.word	0xffffffff


	//   ....[65]....
        /*0188*/ 	.word	0xffffffff


	//   ....[66]....
        /*018c*/ 	.word	0xffffffff


	//   ....[67]....
        /*0190*/ 	.word	0xffffffff


	//   ....[68]....
        /*0194*/ 	.word	0xffffffff


	//   ....[69]....
        /*0198*/ 	.word	0xffffffff


	//   ....[70]....
        /*019c*/ 	.word	0xffffffff


	//   ....[71]....
        /*01a0*/ 	.word	0xffffffff


	//   ....[72]....
        /*01a4*/ 	.word	0xffffffff


	//   ....[73]....
        /*01a8*/ 	.word	0xffffffff


	//   ....[74]....
        /*01ac*/ 	.word	0xffffffff


	//   ....[75]....
        /*01b0*/ 	.word	0xffffffff


	//   ....[76]....
        /*01b4*/ 	.word	0xffffffff


	//   ....[77]....
        /*01b8*/ 	.word	0xffffffff


	//   ....[78]....
        /*01bc*/ 	.word	0xffffffff


	//   ....[79]....
        /*01c0*/ 	.word	0xffffffff


	//   ....[80]....
        /*01c4*/ 	.word	0xffffffff


	//   ....[81]....
        /*01c8*/ 	.word	0xffffffff


	//   ....[82]....
        /*01cc*/ 	.word	0xffffffff


	//   ....[83]....
        /*01d0*/ 	.word	0xffffffff


	//   ....[84]....
        /*01d4*/ 	.word	0xffffffff


	//   ....[85]....
        /*01d8*/ 	.word	0xffffffff


	//   ....[86]....
        /*01dc*/ 	.word	0xffffffff


	//   ....[87]....
        /*01e0*/ 	.word	0xffffffff


	//   ....[88]....
        /*01e4*/ 	.word	0xffffffff


	//   ....[89]....
        /*01e8*/ 	.word	0xffffffff


	//   ....[90]....
        /*01ec*/ 	.word	0xffffffff


	//   ....[91]....
        /*01f0*/ 	.word	0xffffffff


	//   ....[92]....
        /*01f4*/ 	.word	0xffffffff


	//   ....[93]....
        /*01f8*/ 	.word	0xffffffff


	//   ....[94]....
        /*01fc*/ 	.word	0xffffffff


	//   ....[95]....
        /*0200*/ 	.word	0xffffffff


	//   ....[96]....
        /*0204*/ 	.word	0xffffffff


	//   ....[97]....
        /*0208*/ 	.word	0xffffffff


	//   ....[98]....
        /*020c*/ 	.word	0xffffffff


	//   ....[99]....
        /*0210*/ 	.word	0xffffffff


	//   ....[100]....
        /*0214*/ 	.word	0xffffffff


	//   ....[101]....
        /*0218*/ 	.word	0xffffffff


	//   ....[102]....
        /*021c*/ 	.word	0xffffffff


	//   ....[103]....
        /*0220*/ 	.word	0xffffffff


	//   ....[104]....
        /*0224*/ 	.word	0xffffffff


	//   ....[105]....
        /*0228*/ 	.word	0xffffffff


	//   ....[106]....
        /*022c*/ 	.word	0xffffffff


	//   ....[107]....
        /*0230*/ 	.word	0xffffffff


	//   ....[108]....
        /*0234*/ 	.word	0xffffffff


	//   ....[109]....
        /*0238*/ 	.word	0xffffffff


	//   ....[110]....
        /*023c*/ 	.word	0xffffffff


	//   ....[111]....
        /*0240*/ 	.word	0xffffffff


	//   ....[112]....
        /*0244*/ 	.word	0xffffffff


	//----- nvinfo : EIATTR_COOP_GROUP_INSTR_OFFSETS
	.align		4
.L_902:
        /*0248*/ 	.byte	0x04, 0x28
        /*024a*/ 	.short	(.L_904 - .L_903)


	//   ....[0]....
.L_903:
        /*024c*/ 	.word	0x00000050


	//   ....[1]....
        /*0250*/ 	.word	0x000015b0


	//   ....[2]....
        /*0254*/ 	.word	0x000015d0


	//   ....[3]....
        /*0258*/ 	.word	0x00001750


	//   ....[4]....
        /*025c*/ 	.word	0x00001760


	//   ....[5]....
        /*0260*/ 	.word	0x000018c0


	//   ....[6]....
        /*0264*/ 	.word	0x000018e0


	//   ....[7]....
        /*0268*/ 	.word	0x00001a40


	//   ....[8]....
        /*026c*/ 	.word	0x00001a50


	//   ....[9]....
        /*0270*/ 	.word	0x00001f30


	//   ....[10]....
        /*0274*/ 	.word	0x00001f40


	//   ....[11]....
        /*0278*/ 	.word	0x00001f50


	//   ....[12]....
        /*027c*/ 	.word	0x00001f60


	//   ....[13]....
        /*0280*/ 	.word	0x00002230


	//   ....[14]....
        /*0284*/ 	.word	0x00002240


	//   ....[15]....
        /*0288*/ 	.word	0x00002250


	//   ....[16]....
        /*028c*/ 	.word	0x000022d0


	//   ....[17]....
        /*0290*/ 	.word	0x00003100


	//   ....[18]....
        /*0294*/ 	.word	0x00003120


	//   ....[19]....
        /*0298*/ 	.word	0x00003220


	//   ....[20]....
        /*029c*/ 	.word	0x00003240


	//   ....[21]....
        /*02a0*/ 	.word	0x00003490


	//   ....[22]....
        /*02a4*/ 	.word	0x000036d0


	//   ....[23]....
        /*02a8*/ 	.word	0x00003ad0


	//   ....[24]....
        /*02ac*/ 	.word	0x00003af0


	//   ....[25]....
        /*02b0*/ 	.word	0x00003b10


	//   ....[26]....
        /*02b4*/ 	.word	0x00003b30


	//   ....[27]....
        /*02b8*/ 	.word	0x00004f20


	//   ....[28]....
        /*02bc*/ 	.word	0x00004f40


	//   ....[29]....
        /*02c0*/ 	.word	0x00005010


	//   ....[30]....
        /*02c4*/ 	.word	0x00005050


	//   ....[31]....
        /*02c8*/ 	.word	0x00005dd0


	//   ....[32]....
        /*02cc*/ 	.word	0x00005df0


	//   ....[33]....
        /*02d0*/ 	.word	0x00005ec0


	//   ....[34]....
        /*02d4*/ 	.word	0x00005f00


	//   ....[35]....
        /*02d8*/ 	.word	0x00006140


	//   ....[36]....
        /*02dc*/ 	.word	0x00006380


	//   ....[37]....
        /*02e0*/ 	.word	0x00006780


	//   ....[38]....
        /*02e4*/ 	.word	0x000067a0


	//   ....[39]....
        /*02e8*/ 	.word	0x000067c0


	//   ....[40]....
        /*02ec*/ 	.word	0x000067e0


	//   ....[41]....
        /*02f0*/ 	.word	0x000081e0


	//   ....[42]....
        /*02f4*/ 	.word	0x000081f0


	//   ....[43]....
        /*02f8*/ 	.word	0x00008230


	//   ....[44]....
        /*02fc*/ 	.word	0x00008250


	//   ....[45]....
        /*0300*/ 	.word	0x00009010


	//   ....[46]....
        /*0304*/ 	.word	0x00009030


	//   ....[47]....
        /*0308*/ 	.word	0x00009100


	//   ....[48]....
        /*030c*/ 	.word	0x00009120


	//   ....[49]....
        /*0310*/ 	.word	0x00009460


	//   ....[50]....
        /*0314*/ 	.word	0x00009470


	//   ....[51]....
        /*0318*/ 	.word	0x000094a0


	//   ....[52]....
        /*031c*/ 	.word	0x000094b0


	//   ....[53]....
        /*0320*/ 	.word	0x0000abf0


	//   ....[54]....
        /*0324*/ 	.word	0x0000ac20


	//   ....[55]....
        /*0328*/ 	.word	0x0000ac30


	//   ....[56]....
        /*032c*/ 	.word	0x0000ac60


	//   ....[57]....
        /*0330*/ 	.word	0x0000b5d0


	//   ....[58]....
        /*0334*/ 	.word	0x0000bbd0


	//   ....[59]....
        /*0338*/ 	.word	0x0000bc00


	//   ....[60]....
        /*033c*/ 	.word	0x0000bc20


	//   ....[61]....
        /*0340*/ 	.word	0x0000bc40


	//   ....[62]....
        /*0344*/ 	.word	0x0000bd30


	//   ....[63]....
        /*0348*/ 	.word	0x0000bd50


	//   ....[64]....
        /*034c*/ 	.word	0x0000c3b0


	//   ....[65]....
        /*0350*/ 	.word	0x0000c3c0


	//   ....[66]....
        /*0354*/ 	.word	0x0000cd00


	//   ....[67]....
        /*0358*/ 	.word	0x0000cde0


	//   ....[68]....
        /*035c*/ 	.word	0x0000ce50


	//   ....[69]....
        /*0360*/ 	.word	0x0000ceb0


	//   ....[70]....
        /*0364*/ 	.word	0x0000cf10


	//   ....[71]....
        /*0368*/ 	.word	0x0000cf70


	//   ....[72]....
        /*036c*/ 	.word	0x0000cfe0


	//   ....[73]....
        /*0370*/ 	.word	0x0000d040


	//   ....[74]....
        /*0374*/ 	.word	0x0000d0a0


	//   ....[75]....
        /*0378*/ 	.word	0x0000d100


	//   ....[76]....
        /*037c*/ 	.word	0x0000d170


	//   ....[77]....
        /*0380*/ 	.word	0x0000d2e0


	//   ....[78]....
        /*0384*/ 	.word	0x0000d340


	//   ....[79]....
        /*0388*/ 	.word	0x0000d3a0


	//   ....[80]....
        /*038c*/ 	.word	0x0000d400


	//   ....[81]....
        /*0390*/ 	.word	0x0000d840


	//   ....[82]....
        /*0394*/ 	.word	0x0000d890


	//   ....[83]....
        /*0398*/ 	.word	0x0000d8e0


	//   ....[84]....
        /*039c*/ 	.word	0x0000d930


	//   ....[85]....
        /*03a0*/ 	.word	0x0000d9a0


	//   ....[86]....
        /*03a4*/ 	.word	0x0000da10


	//   ....[87]....
        /*03a8*/ 	.word	0x0000db80


	//   ....[88]....
        /*03ac*/ 	.word	0x0000dbe0


	//   ....[89]....
        /*03b0*/ 	.word	0x0000dc40


	//   ....[90]....
        /*03b4*/ 	.word	0x0000dcb0


	//   ....[91]....
        /*03b8*/ 	.word	0x0000de20


	//   ....[92]....
        /*03bc*/ 	.word	0x0000de80


	//   ....[93]....
        /*03c0*/ 	.word	0x0000dee0


	//   ....[94]....
        /*03c4*/ 	.word	0x0000df40


	//   ....[95]....
        /*03c8*/ 	.word	0x0000e380


	//   ....[96]....
        /*03cc*/ 	.word	0x0000e3c0


	//   ....[97]....
        /*03d0*/ 	.word	0x0000e410


	//   ....[98]....
        /*03d4*/ 	.word	0x0000e450


	//   ....[99]....
        /*03d8*/ 	.word	0x0000e4b0


	//   ....[100]....
        /*03dc*/ 	.word	0x0000e510


	//   ....[101]....
        /*03e0*/ 	.word	0x0000e580


	//   ....[102]....
        /*03e4*/ 	.word	0x0000e6c0


	//   ....[103]....
        /*03e8*/ 	.word	0x0000e720


	//   ....[104]....
        /*03ec*/ 	.word	0x0000e760


	//   ....[105]....
        /*03f0*/ 	.word	0x0000e7a0


	//   ....[106]....
        /*03f4*/ 	.word	0x0000e7f0


	//   ....[107]....
        /*03f8*/ 	.word	0x0000e830


	//   ....[108]....
        /*03fc*/ 	.word	0x0000e880


	//   ....[109]....
        /*0400*/ 	.word	0x0000e8e0


	//   ....[110]....
        /*0404*/ 	.word	0x0000e930


	//   ....[111]....
        /*0408*/ 	.word	0x0000e980


	//   ....[112]....
        /*040c*/ 	.word	0x0000e9f0


	//----- nvinfo : EIATTR_EXIT_INSTR_OFFSETS
	.align		4
.L_904:
        /*0410*/ 	.byte	0x04, 0x1c
        /*0412*/ 	.short	(.L_906 - .L_905)


	//   ....[0]....
.L_905:
        /*0414*/ 	.word	0x000000a0


	//   ....[1]....
        /*0418*/ 	.word	0x0000cd90


	//----- nvinfo : EIATTR_MAX_THREADS
	.align		4
.L_906:
        /*041c*/ 	.byte	0x04, 0x05
        /*041e*/ 	.short	(.L_908 - .L_907)
.L_907:
        /*0420*/ 	.word	0x00000100
        /*0424*/ 	.word	0x00000001
        /*0428*/ 	.word	0x00000001


	//----- nvinfo : EIATTR_CRS_STACK_SIZE
	.align		4
.L_908:
        /*042c*/ 	.byte	0x04, 0x1e
        /*042e*/ 	.short	(.L_910 - .L_909)
.L_909:
        /*0430*/ 	.word	0x00000000
.L_910:


//--------------------- .nv.info._ZN7cutlass13device_kernelIN5flash19enable_sm80_to_sm89INS1_16FlashAttnFwdSm80INS1_25CollectiveMainloopFwdSm80ILi8ELi1ELb0EN4cute5tupleIJNS5_1CILi128EEENS7_ILi64EEENS7_ILi192EEEEEELi192ENS_6half_tEfNS_4arch4Sm80ELb1ELb0ELb0ELb1ELb1ELb0ELb1ELb1EEENS1_21CollectiveEpilogueFwdINS6_IJS8_SA_S9_EEENS6_IJNS7_ILi1EEESI_SI_EEESC_SE_Li256ELb1ELb1ELb1ELb0EEENS1_36VarlenDynamicPersistentTileSchedulerILi128ELi64ELi256ELi256ELb1ELb1ELb0ELb1ELb1ELb1EEEEEEEEEvNT_6ParamsE --------------------------
	.section	.nv.info._ZN7cutlass13device_kernelIN5flash19enable_sm80_to_sm89INS1_16FlashAttnFwdSm80INS1_25CollectiveMainloopFwdSm80ILi8ELi1ELb0EN4cute5tupleIJNS5_1CILi128EEENS7_ILi64EEENS7_ILi192EEEEEELi192ENS_6half_tEfNS_4arch4Sm80ELb1ELb0ELb0ELb1ELb1ELb0ELb1ELb1EEENS1_21CollectiveEpilogueFwdINS6_IJS8_SA_S9_EEENS6_IJNS7_ILi1EEESI_SI_EEESC_SE_Li256ELb1ELb1ELb1ELb0EEENS1_36VarlenDynamicPersistentTileSchedulerILi128ELi64ELi256ELi256ELb1ELb1ELb0ELb1ELb1ELb1EEEEEEEEEvNT_6ParamsE,"",@"SHT_CUDA_INFO"
	.sectionflags	@""
	.align	4


	//----- nvinfo : EIATTR_CUDA_API_VERSION
	.align		4
        /*0000*/ 	.byte	0x04, 0x37
        /*0002*/ 	.short	(.L_912 - .L_911)
.L_911:
        /*0004*/ 	.word	0x00000082


	//----- nvinfo : EIATTR_SW2861232_WAR
	.align		4
.L_912:
        /*0008*/ 	.byte	0x01, 0x35
	.zero		2


	//----- nvinfo : EIATTR_PARAM_CBANK
	.align		4
        /*000c*/ 	.byte	0x04, 0x0a
        /*000e*/ 	.short	(.L_914 - .L_913)
	.align		4
.L_913:
        /*0010*/ 	.word	index@(.nv.constant0._ZN7cutlass13device_kernelIN5flash19enable_sm80_to_sm89INS1_16FlashAttnFwdSm80INS1_25CollectiveMainloopFwdSm80ILi8ELi1ELb0EN4cute5tupleIJNS5_1CILi128EEENS7_ILi64EEENS7_ILi192EEEEEELi192ENS_6half_tEfNS_4arch4Sm80ELb1ELb0ELb0ELb1ELb1ELb0ELb1ELb1EEENS1_21CollectiveEpilogueFwdINS6_IJS8_SA_S9_EEENS6_IJNS7_ILi1EEESI_SI_EEESC_SE_Li256ELb1ELb1ELb1ELb0EEENS1_36VarlenDynamicPersistentTileSchedulerILi128ELi64ELi256ELi256ELb1ELb1ELb0ELb1ELb1ELb1EEEEEEEEEvNT_6ParamsE)
        /*0014*/ 	.short	0x0160
        /*0016*/ 	.short	0x0438


	//----- nvinfo : EIATTR_CBANK_PARAM_SIZE
	.align		4
.L_914:
        /*0018*/ 	.byte	0x03, 0x19
        /*001a*/ 	.short	0x0438


	//----- nvinfo : EIATTR_KPARAM_INFO
	.align		4
        /*001c*/ 	.byte	0x04, 0x17
        /*001e*/ 	.short	(.L_916 - .L_915)
.L_915:
        /*0020*/ 	.word	0x00000000
        /*0024*/ 	.short	0x0000
        /*0026*/ 	.short	0x0000
        /*0028*/ 	.byte	0x00, 0xf0, 0xe1, 0x10


	//----- nvinfo : EIATTR_MAXREG_COUNT
	.align		4
.L_916:
        /*002c*/ 	.byte	0x03, 0x1b
        /*002e*/ 	.short	0x00ff


	//----- nvinfo : EIATTR_NUM_BARRIERS
	.align		4
        /*0030*/ 	.byte	0x02, 0x4c
        /*0032*/ 	.byte	0x06
	.zero		1


	//----- nvinfo : EIATTR_ANNOTATIONS
	.align		4
        /*0034*/ 	.byte	0x04, 0x55
        /*0036*/ 	.short	(.L_918 - .L_917)


	//   ....[0]....
.L_917:
        /*0038*/ 	.word	0x00000001
        /*003c*/ 	.byte	0x70, 0x00, 0x00, 0x00, 0x01, 0x00, 0x00, 0x00, 0x90, 0x14, 0x00, 0x00, 0x01, 0x00, 0x00, 0x00
        /*004c*/ 	.byte	0x80, 0x18, 0x00, 0x00, 0x01, 0x00, 0x00, 0x00, 0xb0, 0x18, 0x00, 0x00, 0x01, 0x00, 0x00, 0x00
        /*005c*/ 	.byte	0xf0, 0x18, 0x00, 0x00, 0x01, 0x00, 0x00, 0x00, 0x80, 0xc5, 0x00, 0x00, 0x01, 0x00, 0x00, 0x00
        /*006c*/ 	.byte	0x90, 0xc5, 0x00, 0x00, 0x01, 0x00, 0x00, 0x00, 0xa0, 0xc5, 0x00, 0x00, 0x01, 0x00, 0x00, 0x00
        /*007c*/ 	.byte	0x10, 0xcd, 0x00, 0x00, 0x01, 0x00, 0x00, 0x00, 0x10, 0xf8, 0x00, 0x00


	//----- nvinfo : EIATTR_MERCURY_ISA_VERSION
	.align		4
.L_918:
        /*0088*/ 	.byte	0x03, 0x5f
        /*008a*/ 	.short	0x0000


	//----- nvinfo : EIATTR_INT_WARP_WIDE_INSTR_OFFSETS
	.align		4
        /*008c*/ 	.byte	0x04, 0x31
        /*008e*/ 	.short	(.L_920 - .L_919)


	//   ....[0]....
.L_919:
        /*0090*/ 	.word	0x0000c460


	//   ....[1]....
        /*0094*/ 	.word	0x0000c4e0


	//----- nvinfo : EIATTR_COOP_GROUP_MASK_REGIDS
	.align		4
.L_920:
        /*0098*/ 	.byte	0x04, 0x29
        /*009a*/ 	.short	(.L_922 - .L_921)


	//   ....[0]....
.L_921:
        /*009c*/ 	.word	0xffffffff


	//   ....[1]....
        /*00a0*/ 	.word	0xffffffff


	//   ....[2]....
        /*00a4*/ 	.word	0xffffffff


	//   ....[3]....
        /*00a8*/ 	.word	0xffffffff


	//   ....[4]....
        /*00ac*/ 	.word	0xffffffff


	//   ....[5]....
        /*00b0*/ 	.word	0xffffffff


	//   ....[6]....
        /*00b4*/ 	.word	0xffffffff


	//   ....[7]....
        /*00b8*/ 	.word	0xffffffff


	//   ....[8]....
        /*00bc*/ 	.word	0xffffffff


	//   ....[9]....
        /*00c0*/ 	.word	0xffffffff


	//   ....[10]....
        /*00c4*/ 	.word	0xffffffff


	//   ....[11]....
        /*00c8*/ 	.word	0xffffffff


	//   ....[12]....
        /*00cc*/ 	.word	0xffffffff


	//   ....[13]....
        /*00d0*/ 	.word	0xffffffff


	//   ....[14]....
        /*00d4*/ 	.word	0xffffffff


	//   ....[15]....
        /*00d8*/ 	.word	0xffffffff


	//   ....[16]....
        /*00dc*/ 	.word	0xffffffff


	//   ....[17]....
        /*00e0*/ 	.word	0xffffffff


	//   ....[18]....
        /*00e4*/ 	.word	0xffffffff


	//   ....[19]....
        /*00e8*/ 	.word	0xffffffff


	//   ....[20]....
        /*00ec*/ 	.word	0xffffffff


	//   ....[21]....
        /*00f0*/ 	.word	0xffffffff


	//   ....[22]....
        /*00f4*/ 	.word	0xffffffff


	//   ....[23]....
        /*00f8*/ 	.word	0xffffffff


	//   ....[24]....
        /*00fc*/ 	.word	0xffffffff


	//   ....[25]....
        /*0100*/ 	.word	0xffffffff


	//   ....[26]....
        /*0104*/ 	.word	0xffffffff


	//   ....[27]....
        /*0108*/ 	.word	0xffffffff


	//   ....[28]....
        /*010c*/ 	.word	0xffffffff


	//   ....[29]....
        /*0110*/ 	.word	0xffffffff


	//   ....[30]....
        /*0114*/ 	.word	0xffffffff


	//   ....[31]....
        /*0118*/ 	.word	0xffffffff


	//   ....[32]....
        /*011c*/ 	.word	0xffffffff


	//   ....[33]....
        /*0120*/ 	.word	0xffffffff


	//   ....[34]....
        /*0124*/ 	.word	0xffffffff


	//   ....[35]....
        /*0128*/ 	.word	0xffffffff


	//   ....[36]....
        /*012c*/ 	.word	0xffffffff


	//   ....[37]....
        /*0130*/ 	.word	0xffffffff


	//   ....[38]....
        /*0134*/ 	.word	0xffffffff


	//   ....[39]....
        /*0138*/ 	.word	0xffffffff


	//   ....[40]....
        /*013c*/ 	.word	0xffffffff


	//   ....[41]....
        /*0140*/ 	.word	0xffffffff


	//   ....[42]....
        /*0144*/ 	.word	0xffffffff


	//   ....[43]....
        /*0148*/ 	.word	0xffffffff


	//   ....[44]....
        /*014c*/ 	.word	0xffffffff


	//   ....[45]....
        /*0150*/ 	.word	0xffffffff


	//   ....[46]....
        /*0154*/ 	.word	0xffffffff


	//   ....[47]....
        /*0158*/ 	.word	0xffffffff


	//   ....[48]....
        /*015c*/ 	.word	0xffffffff


	//   ....[49]....
        /*0160*/ 	.word	0xffffffff


	//   ....[50]....
        /*0164*/ 	.word	0xffffffff


	//   ....[51]....
        /*0168*/ 	.word	0xffffffff


	//   ....[52]....
        /*016c*/ 	.word	0xffffffff


	//   ....[53]....
        /*0170*/ 	.word	0xffffffff


	//   ....[54]....
        /*0174*/ 	.word	0xffffffff


	//   ....[55]....
        /*0178*/ 	.word	0xffffffff


	//   ....[56]....
        /*017c*/ 	.word	0xffffffff


	//   ....[57]....
        /*0180*/ 	.word	0xffffffff


	//   ....[58]....
        /*0184*/ 	.word	0xffffffff


	//   ....[59]....
        /*0188*/ 	.word	0xffffffff


	//   ....[60]....
        /*018c*/ 	.word	0xffffffff


	//   ....[61]....
        /*0190*/ 	.word	0xffffffff


	//   ....[62]....
        /*0194*/ 	.word	0xffffffff


	//   ....[63]....
        /*0198*/ 	.word	0xffffffff


	//   ....[64]....
        /*019c*/ 	.word	0xffffffff


	//   ....[65]....
        /*01a0*/ 	.word	0xffffffff


	//   ....[66]....
        /*01a4*/ 	.word	0xffffffff


	//   ....[67]....
        /*01a8*/ 	.word	0xffffffff


	//   ....[68]....
        /*01ac*/ 	.word	0xffffffff


	//   ....[69]....
        /*01b0*/ 	.word	0xffffffff


	//   ....[70]....
        /*01b4*/ 	.word	0xffffffff


	//   ....[71]....
        /*01b8*/ 	.word	0xffffffff


	//   ....[72]....
        /*01bc*/ 	.word	0xffffffff


	//   ....[73]....
        /*01c0*/ 	.word	0xffffffff


	//   ....[74]....
        /*01c4*/ 	.word	0xffffffff


	//   ....[75]....
        /*01c8*/ 	.word	0xffffffff


	//   ....[76]....
        /*01cc*/ 	.word	0xffffffff


	//   ....[77]....
        /*01d0*/ 	.word	0xffffffff


	//   ....[78]....
        /*01d4*/ 	.word	0xffffffff


	//   ....[79]....
        /*01d8*/ 	.word	0xffffffff


	//   ....[80]....
        /*01dc*/ 	.word	0xffffffff


	//   ....[81]....
        /*01e0*/ 	.word	0xffffffff


	//   ....[82]....
        /*01e4*/ 	.word	0xffffffff


	//   ....[83]....
        /*01e8*/ 	.word	0xffffffff


	//   ....[84]....
        /*01ec*/ 	.word	0xffffffff


	//   ....[85]....
        /*01f0*/ 	.word	0xffffffff


	//   ....[86]....
        /*01f4*/ 	.word	0xffffffff


	//   ....[87]....
        /*01f8*/ 	.word	0xffffffff


	//   ....[88]....
        /*01fc*/ 	.word	0xffffffff


	//   ....[89]....
        /*0200*/ 	.word	0xffffffff


	//   ....[90]....
        /*0204*/ 	.word	0xffffffff


	//   ....[91]....
        /*0208*/ 	.word	0xffffffff


	//   ....[92]....
        /*020c*/ 	.word	0xffffffff


	//   ....[93]....
        /*0210*/ 	.word	0xffffffff


	//   ....[94]....
        /*0214*/ 	.word	0xffffffff


	//   ....[95]....
        /*0218*/ 	.word	0xffffffff


	//   ....[96]....
        /*021c*/ 	.word	0xffffffff


	//   ....[97]....
        /*0220*/ 	.word	0xffffffff


	//   ....[98]....
        /*0224*/ 	.word	0xffffffff


	//   ....[99]....
        /*0228*/ 	.word	0xffffffff


	//   ....[100]....
        /*022c*/ 	.word	0xffffffff


	//   ....[101]....
        /*0230*/ 	.word	0xffffffff


	//   ....[102]....
        /*0234*/ 	.word	0xffffffff


	//   ....[103]....
        /*0238*/ 	.word	0xffffffff


	//   ....[104]....
        /*023c*/ 	.word	0xffffffff


	//   ....[105]....
        /*0240*/ 	.word	0xffffffff


	//   ....[106]....
        /*0244*/ 	.word	0xffffffff


	//   ....[107]....
        /*0248*/ 	.word	0xffffffff


	//   ....[108]....
        /*024c*/ 	.word	0xffffffff


	//   ....[109]....
        /*0250*/ 	.word	0xffffffff


	//   ....[110]....
        /*0254*/ 	.word	0xffffffff


	//   ....[111]....
        /*0258*/ 	.word	0xffffffff


	//   ....[112]....
        /*025c*/ 	.word	0xffffffff


	//   ....[113]....
        /*0260*/ 	.word	0xffffffff


	//   ....[114]....
        /*0264*/ 	.word	0xffffffff


	//   ....[115]....
        /*0268*/ 	.word	0xffffffff


	//   ....[116]....
        /*026c*/ 	.word	0xffffffff


	//   ....[117]....
        /*0270*/ 	.word	0xffffffff


	//   ....[118]....
        /*0274*/ 	.word	0xffffffff


	//   ....[119]....
        /*0278*/ 	.word	0xffffffff


	//   ....[120]....
        /*027c*/ 	.word	0xffffffff


	//   ....[121]....
        /*0280*/ 	.word	0xffffffff


	//   ....[122]....
        /*0284*/ 	.word	0xffffffff


	//   ....[123]....
        /*0288*/ 	.word	0xffffffff


	//   ....[124]....
        /*028c*/ 	.word	0xffffffff


	//   ....[125]....
        /*0290*/ 	.word	0xffffffff


	//   ....[126]....
        /*0294*/ 	.word	0xffffffff


	//   ....[127]....
        /*0298*/ 	.word	0xffffffff


	//   ....[128]....
        /*029c*/ 	.word	0xffffffff


	//   ....[129]....
        /*02a0*/ 	.word	0xffffffff


	//   ....[130]....
        /*02a4*/ 	.word	0xffffffff


	//   ....[131]....
        /*02a8*/ 	.word	0xffffffff


	//   ....[132]....
        /*02ac*/ 	.word	0xffffffff


	//   ....[133]....
        /*02b0*/ 	.word	0xffffffff


	//   ....[134]....
        /*02b4*/ 	.word	0xffffffff


	//   ....[135]....
        /*02b8*/ 	.word	0xffffffff


	//   ....[136]....
        /*02bc*/ 	.word	0xffffffff


	//   ....[137]....
        /*02c0*/ 	.word	0xffffffff


	//   ....[138]....
        /*02c4*/ 	.word	0xffffffff


	//   ....[139]....
        /*02c8*/ 	.word	0xffffffff


	//   ....[140]....
        /*02cc*/ 	.word	0xffffffff


	//   ....[141]....
        /*02d0*/ 	.word	0xffffffff


	//   ....[142]....
        /*02d4*/ 	.word	0xffffffff


	//   ....[143]....
        /*02d8*/ 	.word	0xffffffff


	//   ....[144]....
        /*02dc*/ 	.word	0xffffffff


	//   ....[145]....
        /*02e0*/ 	.word	0xffffffff


	//   ....[146]....
        /*02e4*/ 	.word	0xffffffff


	//   ....[147]....
        /*02e8*/ 	.word	0xffffffff


	//   ....[148]....
        /*02ec*/ 	.word	0xffffffff


	//   ....[149]....
        /*02f0*/ 	.word	0xffffffff


	//   ....[150]....
        /*02f4*/ 	.word	0xffffffff


	//   ....[151]....
        /*02f8*/ 	.word	0xffffffff


	//   ....[152]....
        /*02fc*/ 	.word	0xffffffff


	//   ....[153]....
        /*0300*/ 	.word	0xffffffff


	//   ....[154]....
        /*0304*/ 	.word	0xffffffff


	//   ....[155]....
        /*0308*/ 	.word	0xffffffff


	//   ....[156]....
        /*030c*/ 	.word	0xffffffff


	//   ....[157]....
        /*0310*/ 	.word	0xffffffff


	//   ....[158]....
        /*0314*/ 	.word	0xffffffff


	//   ....[159]....
        /*0318*/ 	.word	0xffffffff


	//   ....[160]....
        /*031c*/ 	.word	0xffffffff


	//   ....[161]....
        /*0320*/ 	.word	0xffffffff


	//   ....[162]....
        /*0324*/ 	.word	0xffffffff


	//   ....[163]....
        /*0328*/ 	.word	0xffffffff


	//   ....[164]....
        /*032c*/ 	.word	0xffffffff


	//   ....[165]....
        /*0330*/ 	.word	0xffffffff


	//   ....[166]....
        /*0334*/ 	.word	0xffffffff


	//   ....[167]....
        /*0338*/ 	.word	0xffffffff


	//   ....[168]....
        /*033c*/ 	.word	0xffffffff


	//   ....[169]....
        /*0340*/ 	.word	0xffffffff


	//   ....[170]....
        /*0344*/ 	.word	0xffffffff


	//   ....[171]....
        /*0348*/ 	.word	0xffffffff


	//   ....[172]....
        /*034c*/ 	.word	0xffffffff


	//   ....[173]....
        /*0350*/ 	.word	0xffffffff


	//   ....[174]....
        /*0354*/ 	.word	0xffffffff


	//   ....[175]....
        /*0358*/ 	.word	0xffffffff


	//   ....[176]....
        /*035c*/ 	.word	0xffffffff


	//   ....[177]....
        /*0360*/ 	.word	0xffffffff


	//   ....[178]....
        /*0364*/ 	.word	0xffffffff


	//   ....[179]....
        /*0368*/ 	.word	0xffffffff


	//   ....[180]....
        /*036c*/ 	.word	0xffffffff


	//   ....[181]....
        /*0370*/ 	.word	0xffffffff


	//   ....[182]....
        /*0374*/ 	.word	0xffffffff


	//   ....[183]....
        /*0378*/ 	.word	0xffffffff


	//   ....[184]....
        /*037c*/ 	.word	0xffffffff


	//   ....[185]....
        /*0380*/ 	.word	0xffffffff


	//   ....[186]....
        /*0384*/ 	.word	0xffffffff


	//   ....[187]....
        /*0388*/ 	.word	0xffffffff


	//   ....[188]....
        /*038c*/ 	.word	0xffffffff


	//   ....[189]....
        /*0390*/ 	.word	0xffffffff


	//   ....[190]....
        /*0394*/ 	.word	0xffffffff


	//   ....[191]....
        /*0398*/ 	.word	0xffffffff


	//   ....[192]....
        /*039c*/ 	.word	0xffffffff


	//   ....[193]....
        /*03a0*/ 	.word	0xffffffff


	//   ....[194]....
        /*03a4*/ 	.word	0xffffffff


	//   ....[195]....
        /*03a8*/ 	.word	0xffffffff


	//   ....[196]....
        /*03ac*/ 	.word	0xffffffff


	//   ....[197]....
        /*03b0*/ 	.word	0xffffffff


	//   ....[198]....
        /*03b4*/ 	.word	0xffffffff


	//   ....[199]....
        /*03b8*/ 	.word	0xffffffff


	//   ....[200]....
        /*03bc*/ 	.word	0xffffffff


	//   ....[201]....
        /*03c0*/ 	.word	0xffffffff


	//   ....[202]....
        /*03c4*/ 	.word	0xffffffff


	//   ....[203]....
        /*03c8*/ 	.word	0xffffffff


	//   ....[204]....
        /*03cc*/ 	.word	0xffffffff


	//   ....[205]....
        /*03d0*/ 	.word	0xffffffff


	//   ....[206]....
        /*03d4*/ 	.word	0xffffffff


	//   ....[207]....
        /*03d8*/ 	.word	0xffffffff


	//----- nvinfo : EIATTR_COOP_GROUP_INSTR_OFFSETS
	.align		4
.L_922:
        /*03dc*/ 	.byte	0x04, 0x28
        /*03de*/ 	.short	(.L_924 - .L_923)


	//   ....[0]....
.L_923:
        /*03e0*/ 	.word	0x00000050


	//   ....[1]....
        /*03e4*/ 	.word	0x000001e0


	//   ....[2]....
        /*03e8*/ 	.word	0x00000210


	//   ....[3]....
        /*03ec*/ 	.word	0x00000240


	//   ....[4]....
        /*03f0*/ 	.word	0x00000270


	//   ....[5]....
        /*03f4*/ 	.word	0x000002a0


	//   ....[6]....
        /*03f8*/ 	.word	0x000002d0


	//   ....[7]....
        /*03fc*/ 	.word	0x00000430


	//   ....[8]....
        /*0400*/ 	.word	0x00000470


	//   ....[9]....
        /*0404*/ 	.word	0x000004a0


	//   ....[10]....
        /*0408*/ 	.word	0x000004d0


	//   ....[11]....
        /*040c*/ 	.word	0x00000500


	//   ....[12]....
        /*0410*/ 	.word	0x00000530


	//   ....[13]....
        /*0414*/ 	.word	0x000005c0


	//   ....[14]....
        /*0418*/ 	.word	0x00000600


	//   ....[15]....
        /*041c*/ 	.word	0x00000620


	//   ....[16]....
        /*0420*/ 	.word	0x00000680


	//   ....[17]....
        /*0424*/ 	.word	0x000026d0


	//   ....[18]....
        /*0428*/ 	.word	0x000026f0


	//   ....[19]....
        /*042c*/ 	.word	0x00002860


	//   ....[20]....
        /*0430*/ 	.word	0x00002870


	//   ....[21]....
        /*0434*/ 	.word	0x000029d0


	//   ....[22]....
        /*0438*/ 	.word	0x000029f0


	//   ....[23]....
        /*043c*/ 	.word	0x00002b50


	//   ....[24]....
        /*0440*/ 	.word	0x00002b60


	//   ....[25]....
        /*0444*/ 	.word	0x00003000


	//   ....[26]....
        /*0448*/ 	.word	0x00003010


	//   ....[27]....
        /*044c*/ 	.word	0x00003020


	//   ....[28]....
        /*0450*/ 	.word	0x00003030


	//   ....[29]....
        /*0454*/ 	.word	0x000032c0


	//   ....[30]....
        /*0458*/ 	.word	0x00003300


	//   ....[31]....
        /*045c*/ 	.word	0x00003310


	//   ....[32]....
        /*0460*/ 	.word	0x00003350


	//   ....[33]....
        /*0464*/ 	.word	0x00004100


	//   ....[34]....
        /*0468*/ 	.word	0x00004120


	//   ....[35]....
        /*046c*/ 	.word	0x00004220


	//   ....[36]....
        /*0470*/ 	.word	0x00004240


	//   ....[37]....
        /*0474*/ 	.word	0x00004470


	//   ....[38]....
        /*0478*/ 	.word	0x000046b0


	//   ....[39]....
        /*047c*/ 	.word	0x00004ab0


	//   ....[40]....
        /*0480*/ 	.word	0x00004ad0


	//   ....[41]....
        /*0484*/ 	.word	0x00004af0


	//   ....[42]....
        /*0488*/ 	.word	0x00004b10


	//   ....[43]....
        /*048c*/ 	.word	0x00005f20


	//   ....[44]....
        /*0490*/ 	.word	0x00005f40


	//   ....[45]....
        /*0494*/ 	.word	0x00006010


	//   ....[46]....
        /*0498*/ 	.word	0x00006050


	//   ....[47]....
        /*049c*/ 	.word	0x00006dc0


	//   ....[48]....
        /*04a0*/ 	.word	0x00006de0


	//   ....[49]....
        /*04a4*/ 	.word	0x00006eb0


	//   ....[50]....
        /*04a8*/ 	.word	0x00006ef0


	//   ....[51]....
        /*04ac*/ 	.word	0x00007110


	//   ....[52]....
        /*04b0*/ 	.word	0x00007350


	//   ....[53]....
        /*04b4*/ 	.word	0x00007630


	//   ....[54]....
        /*04b8*/ 	.word	0x00007680


	//   ....[55]....
        /*04bc*/ 	.word	0x000077a0


	//   ....[56]....
        /*04c0*/ 	.word	0x000077c0


	//   ....[57]....
        /*04c4*/ 	.word	0x00009230


	//   ....[58]....
        /*04c8*/ 	.word	0x00009240


	//   ....[59]....
        /*04cc*/ 	.word	0x00009280


	//   ....[60]....
        /*04d0*/ 	.word	0x000092a0


	//   ....[61]....
        /*04d4*/ 	.word	0x0000a050


	//   ....[62]....
        /*04d8*/ 	.word	0x0000a070


	//   ....[63]....
        /*04dc*/ 	.word	0x0000a140


	//   ....[64]....
        /*04e0*/ 	.word	0x0000a160


	//   ....[65]....
        /*04e4*/ 	.word	0x0000a4a0


	//   ....[66]....
        /*04e8*/ 	.word	0x0000a4b0


	//   ....[67]....
        /*04ec*/ 	.word	0x0000a4e0


	//   ....[68]....
        /*04f0*/ 	.word	0x0000a4f0


	//   ....[69]....
        /*04f4*/ 	.word	0x0000bc40


	//   ....[70]....
        /*04f8*/ 	.word	0x0000bc70


	//   ....[71]....
        /*04fc*/ 	.word	0x0000bc80


	//   ....[72]....
        /*0500*/ 	.word	0x0000bcb0


	//   ....[73]....
        /*0504*/ 	.word	0x0000d070


	//   ....[74]....
        /*0508*/ 	.word	0x0000d090


	//   ....[75]....
        /*050c*/ 	.word	0x0000d0b0


	//   ....[76]....
        /*0510*/ 	.word	0x0000d0c0


	//   ....[77]....
        /*0514*/ 	.word	0x0000d400


	//   ....[78]....
        /*0518*/ 	.word	0x0000d420


	//   ....[79]....
        /*051c*/ 	.word	0x0000d580


	//   ....[80]....
        /*0520*/ 	.word	0x0000d590


	//   ....[81]....
        /*0524*/ 	.word	0x0000d6f0


	//   ....[82]....
        /*0528*/ 	.word	0x0000d710


	//   ....[83]....
        /*052c*/ 	.word	0x0000d870


	//   ....[84]....
        /*0530*/ 	.word	0x0000d880


	//   ....[85]....
        /*0534*/ 	.word	0x0000dbc0


	//   ....[86]....
        /*0538*/ 	.word	0x0000dbe0


	//   ....[87]....
        /*053c*/ 	.word	0x0000e3b0


	//   ....[88]....
        /*0540*/ 	.word	0x0000e3c0


	//   ....[89]....
        /*0544*/ 	.word	0x0000f240


	//   ....[90]....
        /*0548*/ 	.word	0x0000f260


	//   ....[91]....
        /*054c*/ 	.word	0x0000f3d0


	//   ....[92]....
        /*0550*/ 	.word	0x0000f3e0


	//   ....[93]....
        /*0554*/ 	.word	0x0000f540


	//   ....[94]....
        /*0558*/ 	.word	0x0000f560


	//   ....[95]....
        /*055c*/ 	.word	0x0000f6c0


	//   ....[96]....
        /*0560*/ 	.word	0x0000f6d0


	//   ....[97]....
        /*0564*/ 	.word	0x0000f8d0


	//   ....[98]....
        /*0568*/ 	.word	0x0000f8f0


	//   ....[99]....
        /*056c*/ 	.word	0x0000fa10


	//   ....[100]....
        /*0570*/ 	.word	0x0000fa50


	//   ....[101]....
        /*0574*/ 	.word	0x0000fa80


	//   ....[102]....
        /*0578*/ 	.word	0x0000fab0


	//   ....[103]....
        /*057c*/ 	.word	0x0000fae0


	//   ....[104]....
        /*0580*/ 	.word	0x0000fb10


	//   ....[105]....
        /*0584*/ 	.word	0x0000fc60


	//   ....[106]....
        /*0588*/ 	.word	0x0000fca0


	//   ....[107]....
        /*058c*/ 	.word	0x0000fcd0


	//   ....[108]....
        /*0590*/ 	.word	0x0000fd00


	//   ....[109]....
        /*0594*/ 	.word	0x0000fd30


	//   ....[110]....
        /*0598*/ 	.word	0x0000fd60


	//   ....[111]....
        /*059c*/ 	.word	0x0000fdf0


	//   ....[112]....
        /*05a0*/ 	.word	0x0000fe30


	//   ....[113]....
        /*05a4*/ 	.word	0x0000fe40


	//   ....[114]....
        /*05a8*/ 	.word	0x0000fea0


	//   ....[115]....
        /*05ac*/ 	.word	0x00010850


	//   ....[116]....
        /*05b0*/ 	.word	0x000108b0


	//   ....[117]....
        /*05b4*/ 	.word	0x00010900


	//   ....[118]....
        /*05b8*/ 	.word	0x00010950


	//   ....[119]....
        /*05bc*/ 	.word	0x000109a0


	//   ....[120]....
        /*05c0*/ 	.word	0x00010a10


	//   ....[121]....
        /*05c4*/ 	.word	0x00010a60


	//   ....[122]....
        /*05c8*/ 	.word	0x00010ad0


	//   ....[123]....
        /*05cc*/ 	.word	0x00010b40


	//   ....[124]....
        /*05d0*/ 	.word	0x00010bb0


	//   ....[125]....
        /*05d4*/ 	.word	0x00010c20


	//   ....[126]....
        /*05d8*/ 	.word	0x00010c90


	//   ....[127]....
        /*05dc*/ 	.word	0x00010d00


	//   ....[128]....
        /*05e0*/ 	.word	0x00010d60


	//   ....[129]....
        /*05e4*/ 	.word	0x00010dd0


	//   ....[130]....
        /*05e8*/ 	.word	0x00010e40


	//   ....[131]....
        /*05ec*/ 	.word	0x00010eb0


	//   ....[132]....
        /*05f0*/ 	.word	0x00010f10


	//   ....[133]....
        /*05f4*/ 	.word	0x00010f80


	//   ....[134]....
        /*05f8*/ 	.word	0x00010ff0


	//   ....[135]....
        /*05fc*/ 	.word	0x00011160


	//   ....[136]....
        /*0600*/ 	.word	0x000111c0


	//   ....[137]....
        /*0604*/ 	.word	0x00011230


	//   ....[138]....
        /*0608*/ 	.word	0x000112a0


	//   ....[139]....
        /*060c*/ 	.word	0x000116e0


	//   ....[140]....
        /*0610*/ 	.word	0x00011730


	//   ....[141]....
        /*0614*/ 	.word	0x00011780


	//   ....[142]....
        /*0618*/ 	.word	0x000117d0


	//   ....[143]....
        /*061c*/ 	.word	0x00011840


	//   ....[144]....
        /*0620*/ 	.word	0x000118b0


	//   ....[145]....
        /*0624*/ 	.word	0x00011a20


	//   ....[146]....
        /*0628*/ 	.word	0x00011a80


	//   ....[147]....
        /*062c*/ 	.word	0x00011af0


	//   ....[148]....
        /*0630*/ 	.word	0x00011b60


	//   ....[149]....
        /*0634*/ 	.word	0x00011cd0


	//   ....[150]....
        /*0638*/ 	.word	0x00011d30


	//   ....[151]....
        /*063c*/ 	.word	0x00011da0


	//   ....[152]....
        /*0640*/ 	.word	0x00011e10


	//   ....[153]....
        /*0644*/ 	.word	0x00012250


	//   ....[154]....
        /*0648*/ 	.word	0x00012290


	//   ....[155]....
        /*064c*/ 	.word	0x000122e0


	//   ....[156]....
        /*0650*/ 	.word	0x00012330


	//   ....[157]....
        /*0654*/ 	.word	0x00012390


	//   ....[158]....
        /*0658*/ 	.word	0x00012400


	//   ....[159]....
        /*065c*/ 	.word	0x00012470


	//   ....[160]....
        /*0660*/ 	.word	0x000125b0


	//   ....[161]....
        /*0664*/ 	.word	0x00012610


	//   ....[162]....
        /*0668*/ 	.word	0x00012660


	//   ....[163]....
        /*066c*/ 	.word	0x000126a0


	//   ....[164]....
        /*0670*/ 	.word	0x000126f0


	//   ....[165]....
        /*0674*/ 	.word	0x00012730


	//   ....[166]....
        /*0678*/ 	.word	0x00012780


	//   ....[167]....
        /*067c*/ 	.word	0x000127d0


	//   ....[168]....
        /*0680*/ 	.word	0x00012820


	//   ....[169]....
        /*0684*/ 	.word	0x00012870


	//   ....[170]....
        /*0688*/ 	.word	0x000128e0


	//   ....[171]....
        /*068c*/ 	.word	0x00012950


	//   ....[172]....
        /*0690*/ 	.word	0x000129c0


	//   ....[173]....
        /*0694*/ 	.word	0x00012a20


	//   ....[174]....
        /*0698*/ 	.word	0x00012a90


	//   ....[175]....
        /*069c*/ 	.word	0x00012b00


	//   ....[176]....
        /*06a0*/ 	.word	0x00012b70


	//   ....[177]....
        /*06a4*/ 	.word	0x00012bd0


	//   ....[178]....
        /*06a8*/ 	.word	0x00012c40


	//   ....[179]....
        /*06ac*/ 	.word	0x00012cb0


	//   ....[180]....
        /*06b0*/ 	.word	0x00012d20


	//   ....[181]....
        /*06b4*/ 	.word	0x00012d80


	//   ....[182]....
        /*06b8*/ 	.word	0x00012df0


	//   ....[183]....
        /*06bc*/ 	.word	0x00012e60


	//   ....[184]....
        /*06c0*/ 	.word	0x00012ed0


	//   ....[185]....
        /*06c4*/ 	.word	0x00012f30


	//   ....[186]....
        /*06c8*/ 	.word	0x00012fa0


	//   ....[187]....
        /*06cc*/ 	.word	0x00013010


	//   ....[188]....
        /*06d0*/ 	.word	0x00013080


	//   ....[189]....
        /*06d4*/ 	.word	0x000130e0


	//   ....[190]....
        /*06d8*/ 	.word	0x00013150


	//   ....[191]....
        /*06dc*/ 	.word	0x000131c0


	//   ....[192]....
        /*06e0*/ 	.word	0x00013210


	//   ....[193]....
        /*06e4*/ 	.word	0x00013250


	//   ....[194]....
        /*06e8*/ 	.word	0x000132a0


	//   ....[195]....
        /*06ec*/ 	.word	0x000132f0


	//   ....[196]....
        /*06f0*/ 	.word	0x00013340


	//   ....[197]....
        /*06f4*/ 	.word	0x000133b0


	//   ....[198]....
        /*06f8*/ 	.word	0x00013400


	//   ....[199]....
        /*06fc*/ 	.word	0x00013450


	//   ....[200]....
        /*0700*/ 	.word	0x000134a0


	//   ....[201]....
        /*0704*/ 	.word	0x000134f0


	//   ....[202]....
        /*0708*/ 	.word	0x00013540


	//   ....[203]....
        /*070c*/ 	.word	0x000135b0


	//   ....[204]....
        /*0710*/ 	.word	0x00013600


	//   ....[205]....
        /*0714*/ 	.word	0x00013670


	//   ....[206]....
        /*0718*/ 	.word	0x000136d0


	//   ....[207]....
        /*071c*/ 	.word	0x00013740


	//----- nvinfo : EIATTR_EXIT_INSTR_OFFSETS
	.align		4
.L_924:
        /*0720*/ 	.byte	0x04, 0x1c
        /*0722*/ 	.short	(.L_926 - .L_925)


	//   ....[0]....
.L_925:
        /*0724*/ 	.word	0x00000fe0


	//   ....[1]....
        /*0728*/ 	.word	0x00010810


	//----- nvinfo : EIATTR_MAX_THREADS
	.align		4
.L_926:
        /*072c*/ 	.byte	0x04, 0x05
        /*072e*/ 	.short	(.L_928 - .L_927)
.L_927:
        /*0730*/ 	.word	0x00000100
        /*0734*/ 	.word	0x00000001
        /*0738*/ 	.word	0x00000001


	//----- nvinfo : EIATTR_CRS_STACK_SIZE
	.align		4
.L_928:
        /*073c*/ 	.byte	0x04, 0x1e
        /*073e*/ 	.short	(.L_930 - .L_929)
.L_929:
        /*0740*/ 	.word	0x00000000
.L_930:


//--------------------- .nv.info._ZN7cutlass13device_kernelIN5flash19enable_sm80_to_sm89INS1_16FlashAttnFwdSm80INS1_25CollectiveMainloopFwdSm80ILi8ELi1ELb0EN4cute5tupleIJNS5_1CILi128EEENS7_ILi64EEENS7_ILi192EEEEEELi192ENS_6half_tEfNS_4arch4Sm80ELb1ELb0ELb0ELb1ELb1ELb1ELb1ELb1EEENS1_21CollectiveEpilogueFwdINS6_IJS8_SA_S9_EEENS6_IJNS7_ILi1EEESI_SI_EEESC_SE_Li256ELb1ELb1ELb1ELb0EEENS1_36VarlenDynamicPersistentTileSchedulerILi128ELi64ELi256ELi256ELb1ELb1ELb0ELb1ELb1ELb1EEEEEEEEEvNT_6ParamsE --------------------------
	.section	.nv.info._ZN7cutlass13device_kernelIN5flash19enable_sm80_to_sm89INS1_16FlashAttnFwdSm80INS1_25CollectiveMainloopFwdSm80ILi8ELi1ELb0EN4cute5tupleIJNS5_1CILi128EEENS7_ILi64EEENS7_ILi192EEEEEELi192ENS_6half_tEfNS_4arch4Sm80ELb1ELb0ELb0ELb1ELb1ELb1ELb1ELb1EEENS1_21CollectiveEpilogueFwdINS6_IJS8_SA_S9_EEENS6_IJNS7_ILi1EEESI_SI_EEESC_SE_Li256ELb1ELb1ELb1ELb0EEENS1_36VarlenDynamicPersistentTileSchedulerILi128ELi64ELi256ELi256ELb1ELb1ELb0ELb1ELb1ELb1EEEEEEEEEvNT_6ParamsE,"",@"SHT_CUDA_INFO"
	.sectionflags	@""
	.align	4


	//----- nvinfo : EIATTR_CUDA_API_VERSION
	.align		4
        /*0000*/ 	.byte	0x04, 0x37
        /*0002*/ 	.short	(.L_932 - .L_931)
.L_931:
        /*0004*/ 	.word	0x00000082


	//----- nvinfo : EIATTR_SW2861232_WAR
	.align		4
.L_932:
        /*0008*/ 	.byte	0x01, 0x35
	.zero		2


	//----- nvinfo : EIATTR_PARAM_CBANK
	.align		4
        /*000c*/ 	.byte	0x04, 0x0a
        /*000e*/ 	.short	(.L_934 - .L_933)
	.align		4
.L_933:
        /*0010*/ 	.word	index@(.nv.constant0._ZN7cutlass13device_kernelIN5flash19enable_sm80_to_sm89INS1_16FlashAttnFwdSm80INS1_25CollectiveMainloopFwdSm80ILi8ELi1ELb0EN4cute5tupleIJNS5_1CILi128EEENS7_ILi64EEENS7_ILi192EEEEEELi192ENS_6half_tEfNS_4arch4Sm80ELb1ELb0ELb0ELb1ELb1ELb1ELb1ELb1EEENS1_21CollectiveEpilogueFwdINS6_IJS8_SA_S9_EEENS6_IJNS7_ILi1EEESI_SI_EEESC_SE_Li256ELb1ELb1ELb1ELb0EEENS1_36VarlenDynamicPersistentTileSchedulerILi128ELi64ELi256ELi256ELb1ELb1ELb0ELb1ELb1ELb1EEEEEEEEEvNT_6ParamsE)
        /*0014*/ 	.short	0x0160
        /*0016*/ 	.short	0x0438


	//----- nvinfo : EIATTR_CBANK_PARAM_SIZE
	.align		4
.L_934:
        /*0018*/ 	.byte	0x03, 0x19
        /*001a*/ 	.short	0x0438


	//----- nvinfo : EIATTR_KPARAM_INFO
	.align		4
        /*001c*/ 	.byte	0x04, 0x17
        /*001e*/ 	.short	(.L_936 - .L_935)
.L_935:
        /*0020*/ 	.word	0x00000000
        /*0024*/ 	.short	0x0000
        /*0026*/ 	.short	0x0000
        /*0028*/ 	.byte	0x00, 0xf0, 0xe1, 0x10


	//----- nvinfo : EIATTR_MAXREG_COUNT
	.align		4
.L_936:
        /*002c*/ 	.byte	0x03, 0x1b
        /*002e*/ 	.short	0x00ff


	//----- nvinfo : EIATTR_NUM_BARRIERS
	.align		4
        /*0030*/ 	.byte	0x02, 0x4c
        /*0032*/ 	.byte	0x06
	.zero		1


	//----- nvinfo : EIATTR_ANNOTATIONS
	.align		4
        /*0034*/ 	.byte	0x04, 0x55
        /*0036*/ 	.short	(.L_938 - .L_937)


	//   ....[0]....
.L_937:
        /* <DEDUP_REMOVED lines=28> */


	//----- nvinfo : EIATTR_MERCURY_ISA_VERSION
	.align		4
.L_938:
        /*01e0*/ 	.byte	0x03, 0x5f
        /*01e2*/ 	.short	0x0000


	//----- nvinfo : EIATTR_INT_WARP_WIDE_INSTR_OFFSETS
	.align		4
        /*01e4*/ 	.byte	0x04, 0x31
        /*01e6*/ 	.short	(.L_940 - .L_939)


	//   ....[0]....
.L_939:
        /*01e8*/ 	.word	0x000188c0


	//   ....[1]....
        /*01ec*/ 	.word	0x00018940


	//----- nvinfo : EIATTR_COOP_GROUP_MASK_REGIDS
	.align		4
.L_940:
        /*01f0*/ 	.byte	0x04, 0x29
        /*01f2*/ 	.short	(.L_942 - .L_941)


	//   ....[0]....
.L_941:
        /*01f4*/ 	.word	0xffffffff


	//   ....[1]....
        /*01f8*/ 	.word	0xffffffff


	//   ....[2]....
        /*01fc*/ 	.word	0xffffffff


	//   ....[3]....
        /*0200*/ 	.word	0xffffffff


	//   ....[4]....
        /*0204*/ 	.word	0xffffffff


	//   ....[5]....
        /*0208*/ 	.word	0xffffffff


	//   ....[6]....
        /*020c*/ 	.word	0xffffffff


	//   ....[7]....
        /*0210*/ 	.word	0xffffffff


	//   ....[8]....
        /*0214*/ 	.word	0xffffffff


	//   ....[9]....
        /*0218*/ 	.word	0xffffffff


	//   ....[10]....
        /*021c*/ 	.word	0xffffffff


	//   ....[11]....
        /*0220*/ 	.word	0xffffffff


	//   ....[12]....
        /*0224*/ 	.word	0xffffffff


	//   ....[13]....
        /*0228*/ 	.word	0xffffffff


	//   ....[14]....
        /*022c*/ 	.word	0xffffffff


	//   ....[15]....
        /*0230*/ 	.word	0xffffffff


	//   ....[16]....
        /*0234*/ 	.word	0xffffffff


	//   ....[17]....
        /*0238*/ 	.word	0xffffffff


	//   ....[18]....
        /*023c*/ 	.word	0xffffffff


	//   ....[19]....
        /*0240*/ 	.word	0xffffffff


	//   ....[20]....
        /*0244*/ 	.word	0xffffffff


	//   ....[21]....
        /*0248*/ 	.word	0xffffffff


	//   ....[22]....
        /*024c*/ 	.word	0xffffffff


	//   ....[23]....
        /*0250*/ 	.word	0xffffffff


	//   ....[24]....
        /*0254*/ 	.word	0xffffffff


	//   ....[25]....
        /*0258*/ 	.word	0xffffffff


	//   ....[26]....
        /*025c*/ 	.word	0xffffffff


	//   ....[27]....
        /*0260*/ 	.word	0xffffffff


	//   ....[28]....
        /*0264*/ 	.word	0xffffffff


	//   ....[29]....
        /*0268*/ 	.word	0xffffffff


	//   ....[30]....
        /*026c*/ 	.word	0xffffffff


	//   ....[31]....
        /*0270*/ 	.word	0xffffffff


	//   ....[32]....
        /*0274*/ 	.word	0xffffffff


	//   ....[33]....
        /*0278*/ 	.word	0xffffffff


	//   ....[34]....
        /*027c*/ 	.word	0xffffffff


	//   ....[35]....
        /*0280*/ 	.word	0xffffffff


	//   ....[36]....
        /*0284*/ 	.word	0xffffffff


	//   ....[37]....
        /*0288*/ 	.word	0xffffffff


	//   ....[38]....
        /*028c*/ 	.word	0xffffffff


	//   ....[39]....
        /*0290*/ 	.word	0xffffffff


	//   ....[40]....
        /*0294*/ 	.word	0xffffffff


	//   ....[41]....
        /*0298*/ 	.word	0xffffffff


	//   ....[42]....
        /*029c*/ 	.word	0xffffffff


	//   ....[43]....
        /*02a0*/ 	.word	0xffffffff


	//   ....[44]....
        /*02a4*/ 	.word	0xffffffff


	//   ....[45]....
        /*02a8*/ 	.word	0xffffffff


	//   ....[46]....
        /*02ac*/ 	.word	0xffffffff


	//   ....[47]....
        /*02b0*/ 	.word	0xffffffff


	//   ....[48]....
        /*02b4*/ 	.word	0xffffffff


	//   ....[49]....
        /*02b8*/ 	.word	0xffffffff


	//   ....[50]....
        /*02bc*/ 	.word	0xffffffff


	//   ....[51]....
        /*02c0*/ 	.word	0xffffffff


	//   ....[52]....
        /*02c4*/ 	.word	0xffffffff


	//   ....[53]....
        /*02c8*/ 	.word	0xffffffff


	//   ....[54]....
        /*02cc*/ 	.word	0xffffffff


	//   ....[55]....
        /*02d0*/ 	.word	0xffffffff


	//   ....[56]....
        /*02d4*/ 	.word	0xffffffff


	//   ....[57]....
        /*02d8*/ 	.word	0xffffffff


	//   ....[58]....
        /*02dc*/ 	.word	0xffffffff


	//   ....[59]....
        /*02e0*/ 	.word	0xffffffff


	//   ....[60]....
        /*02e4*/ 	.word	0xffffffff


	//   ....[61]....
        /*02e8*/ 	.word	0xffffffff


	//   ....[62]....
        /*02ec*/ 	.word	0xffffffff


	//   ....[63]....
        /*02f0*/ 	.word	0xffffffff


	//   ....[64]....
        /*02f4*/ 	.word	0xffffffff


	//   ....[65]....
        /*02f8*/ 	.word	0xffffffff


	//   ....[66]....
        /*02fc*/ 	.word	0xffffffff


	//   ....[67]....
        /*0300*/ 	.word	0xffffffff


	//   ....[68]....
        /*0304*/ 	.word	0xffffffff


	//   ....[69]....
        /*0308*/ 	.word	0xffffffff


	//   ....[70]....
        /*030c*/ 	.word	0xffffffff


	//   ....[71]....
        /*0310*/ 	.word	0xffffffff


	//   ....[72]....
        /*0314*/ 	.word	0xffffffff


	//   ....[73]....
        /*0318*/ 	.word	0xffffffff


	//   ....[74]....
        /*031c*/ 	.word	0xffffffff


	//   ....[75]....
        /*0320*/ 	.word	0xffffffff


	//   ....[76]....
        /*0324*/ 	.word	0xffffffff


	//   ....[77]....
        /*0328*/ 	.word	0xffffffff


	//   ....[78]....
        /*032c*/ 	.word	0xffffffff


	//   ....[79]....
        /*0330*/ 	.word	0xffffffff


	//   ....[80]....
        /*0334*/ 	.word	0xffffffff


	//   ....[81]....
        /*0338*/ 	.word	0xffffffff


	//   ....[82]....
        /*033c*/ 	.word	0xffffffff


	//   ....[83]....
        /*0340*/ 	.word	0xffffffff


	//   ....[84]....
        /*0344*/ 	.word	0xffffffff


	//   ....[85]....
        /*0348*/ 	.word	0xffffffff


	//   ....[86]....
        /*034c*/ 	.word	0xffffffff


	//   ....[87]....
        /*0350*/ 	.word	0xffffffff


	//   ....[88]....
        /*0354*/ 	.word	0xffffffff


	//   ....[89]....
        /*0358*/ 	.word	0xffffffff


	//   ....[90]....
        /*035c*/ 	.word	0xffffffff


	//   ....[91]....
        /*0360*/ 	.word	0xffffffff


	//   ....[92]....
        /*0364*/ 	.word	0xffffffff


	//   ....[93]....
        /*0368*/ 	.word	0xffffffff


	//   ....[94]....
        /*036c*/ 	.word	0xffffffff


	//   ....[95]....
        /*0370*/ 	.word	0xffffffff


	//   ....[96]....
        /*0374*/ 	.word	0xffffffff


	//   ....[97]....
        /*0378*/ 	.word	0xffffffff


	//   ....[98]....
        /*037c*/ 	.word	0xffffffff


	//   ....[99]....
        /*0380*/ 	.word	0xffffffff


	//   ....[100]....
        /*0384*/ 	.word	0xffffffff


	//   ....[101]....
        /*0388*/ 	.word	0xffffffff


	//   ....[102]....
        /*038c*/ 	.word	0xffffffff


	//   ....[103]....
        /*0390*/ 	.word	0xffffffff


	//   ....[104]....
        /*0394*/ 	.word	0xffffffff


	//   ....[105]....
        /*0398*/ 	.word	0xffffffff


	//   ....[106]....
        /*039c*/ 	.word	0xffffffff


	//   ....[107]....
        /*03a0*/ 	.word	0xffffffff


	//   ....[108]....
        /*03a4*/ 	.word	0xffffffff


	//   ....[109]....
        /*03a8*/ 	.word	0xffffffff


	//   ....[110]....
        /*03ac*/ 	.word	0xffffffff


	//   ....[111]....
        /*03b0*/ 	.word	0xffffffff


	//   ....[112]....
        /*03b4*/ 	.word	0xffffffff


	//   ....[113]....
        /*03b8*/ 	.word	0xffffffff


	//   ....[114]....
        /*03bc*/ 	.word	0xffffffff


	//   ....[115]....
        /*03c0*/ 	.word	0xffffffff


	//   ....[116]....
        /*03c4*/ 	.word	0xffffffff


	//   ....[117]....
        /*03c8*/ 	.word	0xffffffff


	//   ....[118]....
        /*03cc*/ 	.word	0xffffffff


	//   ....[119]....
        /*03d0*/ 	.word	0xffffffff


	//   ....[120]....
        /*03d4*/ 	.word	0xffffffff


	//   ....[121]....
        /*03d8*/ 	.word	0xffffffff


	//   ....[122]....
        /*03dc*/ 	.word	0xffffffff


	//   ....[123]....
        /*03e0*/ 	.word	0xffffffff


	//   ....[124]....
        /*03e4*/ 	.word	0xffffffff


	//   ....[125]....
        /*03e8*/ 	.word	0xffffffff


	//   ....[126]....
        /*03ec*/ 	.word	0xffffffff


	//   ....[127]....
        /*03f0*/ 	.word	0xffffffff


	//   ....[128]....
        /*03f4*/ 	.word	0xffffffff


	//   ....[129]....
        /*03f8*/ 	.word	0xffffffff


	//   ....[130]....
        /*03fc*/ 	.word	0xffffffff


	//   ....[131]....
        /*0400*/ 	.word	0xffffffff


	//   ....[132]....
        /*0404*/ 	.word	0xffffffff


	//   ....[133]....
        /*0408*/ 	.word	0xffffffff


	//   ....[134]....
        /*040c*/ 	.word	0xffffffff


	//   ....[135]....
        /*0410*/ 	.word	0xffffffff


	//   ....[136]....
        /*0414*/ 	.word	0xffffffff


	//   ....[137]....
        /*0418*/ 	.word	0xffffffff


	//   ....[138]....
        /*041c*/ 	.word	0xffffffff


	//   ....[139]....
        /*0420*/ 	.word	0xffffffff


	//   ....[140]....
        /*0424*/ 	.word	0xffffffff


	//   ....[141]....
        /*0428*/ 	.word	0xffffffff


	//   ....[142]....
        /*042c*/ 	.word	0xffffffff


	//   ....[143]....
        /*0430*/ 	.word	0xffffffff


	//   ....[144]....
        /*0434*/ 	.word	0xffffffff


	//   ....[145]....
        /*0438*/ 	.word	0xffffffff


	//   ....[146]....
        /*043c*/ 	.word	0xffffffff


	//   ....[147]....
        /*0440*/ 	.word	0xffffffff


	//   ....[148]....
        /*0444*/ 	.word	0xffffffff


	//   ....[149]....
        /*0448*/ 	.word	0xffffffff


	//   ....[150]....
        /*044c*/ 	.word	0xffffffff


	//   ....[151]....
        /*0450*/ 	.word	0xffffffff


	//   ....[152]....
        /*0454*/ 	.word	0xffffffff


	//   ....[153]....
        /*0458*/ 	.word	0xffffffff


	//   ....[154]....
        /*045c*/ 	.word	0xffffffff


	//   ....[155]....
        /*0460*/ 	.word	0xffffffff


	//   ....[156]....
        /*0464*/ 	.word	0xffffffff


	//   ....[157]....
        /*0468*/ 	.word	0xffffffff


	//   ....[158]....
        /*046c*/ 	.word	0xffffffff


	//   ....[159]....
        /*0470*/ 	.word	0xffffffff


	//   ....[160]....
        /*0474*/ 	.word	0xffffffff


	//   ....[161]....
        /*0478*/ 	.word	0xffffffff


	//   ....[162]....
        /*047c*/ 	.word	0xffffffff


	//   ....[163]....
        /*0480*/ 	.word	0xffffffff


	//   ....[164]....
        /*0484*/ 	.word	0xffffffff


	//   ....[165]....
        /*0488*/ 	.word	0xffffffff


	//   ....[166]....
        /*048c*/ 	.word	0xffffffff


	//   ....[167]....
        /*0490*/ 	.word	0xffffffff


	//   ....[168]....
        /*0494*/ 	.word	0xffffffff


	//   ....[169]....
        /*0498*/ 	.word	0xffffffff


	//   ....[170]....
        /*049c*/ 	.word	0xffffffff


	//   ....[171]....
        /*04a0*/ 	.word	0xffffffff


	//   ....[172]....
        /*04a4*/ 	.word	0xffffffff


	//   ....[173]....
        /*04a8*/ 	.word	0xffffffff


	//   ....[174]....
        /*04ac*/ 	.word	0xffffffff


	//   ....[175]....
        /*04b0*/ 	.word	0xffffffff


	//   ....[176]....
        /*04b4*/ 	.word	0xffffffff


	//   ....[177]....
        /*04b8*/ 	.word	0xffffffff


	//   ....[178]....
        /*04bc*/ 	.word	0xffffffff


	//   ....[179]....
        /*04c0*/ 	.word	0xffffffff


	//   ....[180]....
        /*04c4*/ 	.word	0xffffffff


	//   ....[181]....
        /*04c8*/ 	.word	0xffffffff


	//   ....[182]....
        /*04cc*/ 	.word	0xffffffff


	//   ....[183]....
        /*04d0*/ 	.word	0xffffffff


	//   ....[184]....
        /*04d4*/ 	.word	0xffffffff


	//   ....[185]....
        /*04d8*/ 	.word	0xffffffff


	//   ....[186]....
        /*04dc*/ 	.word	0xffffffff


	//   ....[187]....
        /*04e0*/ 	.word	0xffffffff


	//   ....[188]....
        /*04e4*/ 	.word	0xffffffff


	//   ....[189]....
        /*04e8*/ 	.word	0xffffffff


	//   ....[190]....
        /*04ec*/ 	.word	0xffffffff


	//   ....[191]....
        /*04f0*/ 	.word	0xffffffff


	//   ....[192]....
        /*04f4*/ 	.word	0xffffffff


	//   ....[193]....
        /*04f8*/ 	.word	0xffffffff


	//   ....[194]....
        /*04fc*/ 	.word	0xffffffff


	//   ....[195]....
        /*0500*/ 	.word	0xffffffff


	//   ....[196]....
        /*0504*/ 	.word	0xffffffff


	//   ....[197]....
        /*0508*/ 	.word	0xffffffff


	//   ....[198]....
        /*050c*/ 	.word	0xffffffff


	//   ....[199]....
        /*0510*/ 	.word	0xffffffff


	//   ....[200]....
        /*0514*/ 	.word	0xffffffff


	//   ....[201]....
        /*0518*/ 	.word	0xffffffff


	//   ....[202]....
        /*051c*/ 	.word	0xffffffff


	//   ....[203]....
        /*0520*/ 	.word	0xffffffff


	//   ....[204]....
        /*0524*/ 	.word	0xffffffff


	//   ....[205]....
        /*0528*/ 	.word	0xffffffff


	//   ....[206]....
        /*052c*/ 	.word	0xffffffff


	//   ....[207]....
        /*0530*/ 	.word	0xffffffff


	//   ....[208]....
        /*0534*/ 	.word	0xffffffff


	//   ....[209]....
        /*0538*/ 	.word	0xffffffff


	//   ....[210]....
        /*053c*/ 	.word	0xffffffff


	//   ....[211]....
        /*0540*/ 	.word	0xffffffff


	//   ....[212]....
        /*0544*/ 	.word	0xffffffff


	//   ....[213]....
        /*0548*/ 	.word	0xffffffff


	//   ....[214]....
        /*054c*/ 	.word	0xffffffff


	//   ....[215]....
        /*0550*/ 	.word	0xffffffff


	//   ....[216]....
        /*0554*/ 	.word	0xffffffff


	//   ....[217]....
        /*0558*/ 	.word	0xffffffff


	//   ....[218]....
        /*055c*/ 	.word	0xffffffff


	//   ....[219]....
        /*0560*/ 	.word	0xffffffff


	//   ....[220]....
        /*0564*/ 	.word	0xffffffff


	//   ....[221]....
        /*0568*/ 	.word	0xffffffff


	//   ....[222]....
        /*056c*/ 	.word	0xffffffff


	//   ....[223]....
        /*0570*/ 	.word	0xffffffff


	//   ....[224]....
        /*0574*/ 	.word	0xffffffff


	//   ....[225]....
        /*0578*/ 	.word	0xffffffff


	//   ....[226]....
        /*057c*/ 	.word	0xffffffff


	//   ....[227]....
        /*0580*/ 	.word	0xffffffff


	//   ....[228]....
        /*0584*/ 	.word	0xffffffff


	//   ....[229]....
        /*0588*/ 	.word	0xffffffff


	//   ....[230]....
        /*058c*/ 	.word	0xffffffff


	//   ....[231]....
        /*0590*/ 	.word	0xffffffff


	//----- nvinfo : EIATTR_COOP_GROUP_INSTR_OFFSETS
	.align		4
.L_942:
        /*0594*/ 	.byte	0x04, 0x28
        /*0596*/ 	.short	(.L_944 - .L_943)


	//   ....[0]....
.L_943:
        /*0598*/ 	.word	0x00000050


	//   ....[1]....
        /*059c*/ 	.word	0x000001e0


	//   ....[2]....
        /*05a0*/ 	.word	0x00000210


	//   ....[3]....
        /*05a4*/ 	.word	0x00000240


	//   ....[4]....
        /*05a8*/ 	.word	0x00000270


	//   ....[5]....
        /*05ac*/ 	.word	0x000002a0


	//   ....[6]....
        /*05b0*/ 	.word	0x000002d0


	//   ....[7]....
        /*05b4*/ 	.word	0x00000430


	//   ....[8]....
        /*05b8*/ 	.word	0x00000470


	//   ....[9]....
        /*05bc*/ 	.word	0x000004a0


	//   ....[10]....
        /*05c0*/ 	.word	0x000004d0


	//   ....[11]....
        /*05c4*/ 	.word	0x00000500


	//   ....[12]....
        /*05c8*/ 	.word	0x00000530


	//   ....[13]....
        /*05cc*/ 	.word	0x000005c0


	//   ....[14]....
        /*05d0*/ 	.word	0x00000600


	//   ....[15]....
        /*05d4*/ 	.word	0x00000620


	//   ....[16]....
        /*05d8*/ 	.word	0x00000680


	//   ....[17]....
        /*05dc*/ 	.word	0x00003bc0


	//   ....[18]....
        /*05e0*/ 	.word	0x00003bd0


	//   ....[19]....
        /*05e4*/ 	.word	0x00005770


	//   ....[20]....
        /*05e8*/ 	.word	0x00005780


	//   ....[21]....
        /*05ec*/ 	.word	0x00007110


	//   ....[22]....
        /*05f0*/ 	.word	0x00007130


	//   ....[23]....
        /*05f4*/ 	.word	0x00007680


	//   ....[24]....
        /*05f8*/ 	.word	0x000076a0


	//   ....[25]....
        /*05fc*/ 	.word	0x000083f0


	//   ....[26]....
        /*0600*/ 	.word	0x00008410


	//   ....[27]....
        /*0604*/ 	.word	0x00008540


	//   ....[28]....
        /*0608*/ 	.word	0x00008550


	//   ....[29]....
        /*060c*/ 	.word	0x00008680


	//   ....[30]....
        /*0610*/ 	.word	0x000086a0


	//   ....[31]....
        /*0614*/ 	.word	0x000087d0


	//   ....[32]....
        /*0618*/ 	.word	0x000087e0


	//   ....[33]....
        /*061c*/ 	.word	0x00008c30


	//   ....[34]....
        /*0620*/ 	.word	0x00008c40


	//   ....[35]....
        /*0624*/ 	.word	0x00008c50


	//   ....[36]....
        /*0628*/ 	.word	0x00008c60


	//   ....[37]....
        /*062c*/ 	.word	0x000090c0


	//   ....[38]....
        /*0630*/ 	.word	0x000090e0


	//   ....[39]....
        /*0634*/ 	.word	0x00009100


	//   ....[40]....
        /*0638*/ 	.word	0x00009120


	//   ....[41]....
        /*063c*/ 	.word	0x00009740


	//   ....[42]....
        /*0640*/ 	.word	0x000098a0


	//   ....[43]....
        /*0644*/ 	.word	0x000098e0


	//   ....[44]....
        /*0648*/ 	.word	0x00009920


	//   ....[45]....
        /*064c*/ 	.word	0x0000c440


	//   ....[46]....
        /*0650*/ 	.word	0x0000c4f0


	//   ....[47]....
        /*0654*/ 	.word	0x0000c510


	//   ....[48]....
        /*0658*/ 	.word	0x0000c520


	//   ....[49]....
        /*065c*/ 	.word	0x0000c7e0


	//   ....[50]....
        /*0660*/ 	.word	0x0000ca50


	//   ....[51]....
        /*0664*/ 	.word	0x0000ca90


	//   ....[52]....
        /*0668*/ 	.word	0x0000cad0


	//   ....[53]....
        /*066c*/ 	.word	0x0000f8b0


	//   ....[54]....
        /*0670*/ 	.word	0x0000f8d0


	//   ....[55]....
        /*0674*/ 	.word	0x0000f8e0


	//   ....[56]....
        /*0678*/ 	.word	0x0000f900


	//   ....[57]....
        /*067c*/ 	.word	0x000105d0


	//   ....[58]....
        /*0680*/ 	.word	0x000105f0


	//   ....[59]....
        /*0684*/ 	.word	0x000106f0


	//   ....[60]....
        /*0688*/ 	.word	0x00010710


	//   ....[61]....
        /*068c*/ 	.word	0x00010960


	//   ....[62]....
        /*0690*/ 	.word	0x00010ba0


	//   ....[63]....
        /*0694*/ 	.word	0x00010fa0


	//   ....[64]....
        /*0698*/ 	.word	0x00010fc0


	//   ....[65]....
        /*069c*/ 	.word	0x00010fe0


	//   ....[66]....
        /*06a0*/ 	.word	0x00011000


	//   ....[67]....
        /*06a4*/ 	.word	0x00012410


	//   ....[68]....
        /*06a8*/ 	.word	0x00012430


	//   ....[69]....
        /*06ac*/ 	.word	0x00012500


	//   ....[70]....
        /*06b0*/ 	.word	0x00012540


	//   ....[71]....
        /*06b4*/ 	.word	0x000132b0


	//   ....[72]....
        /*06b8*/ 	.word	0x000132d0


	//   ....[73]....
        /*06bc*/ 	.word	0x000133a0


	//   ....[74]....
        /*06c0*/ 	.word	0x000133e0


	//   ....[75]....
        /*06c4*/ 	.word	0x00013630


	//   ....[76]....
        /*06c8*/ 	.word	0x00013860


	//   ....[77]....
        /*06cc*/ 	.word	0x00013b80


	//   ....[78]....
        /*06d0*/ 	.word	0x00013ba0


	//   ....[79]....
        /*06d4*/ 	.word	0x00013cc0


	//   ....[80]....
        /*06d8*/ 	.word	0x00013ce0


	//   ....[81]....
        /*06dc*/ 	.word	0x000156a0


	//   ....[82]....
        /*06e0*/ 	.word	0x000156b0


	//   ....[83]....
        /*06e4*/ 	.word	0x000156f0


	//   ....[84]....
        /*06e8*/ 	.word	0x00015720


	//   ....[85]....
        /*06ec*/ 	.word	0x000164c0


	//   ....[86]....
        /*06f0*/ 	.word	0x000164e0


	//   ....[87]....
        /*06f4*/ 	.word	0x000165b0


	//   ....[88]....
        /*06f8*/ 	.word	0x000165d0


	//   ....[89]....
        /*06fc*/ 	.word	0x00016910


	//   ....[90]....
        /*0700*/ 	.word	0x00016930


	//   ....[91]....
        /*0704*/ 	.word	0x00016950


	//   ....[92]....
        /*0708*/ 	.word	0x00016970


	//   ....[93]....
        /*070c*/ 	.word	0x000180b0


	//   ....[94]....
        /*0710*/ 	.word	0x000180e0


	//   ....[95]....
        /*0714*/ 	.word	0x00018100


	//   ....[96]....
        /*0718*/ 	.word	0x00018110


	//   ....[97]....
        /*071c*/ 	.word	0x00019530


	//   ....[98]....
        /*0720*/ 	.word	0x00019550


	//   ....[99]....
        /*0724*/ 	.word	0x00019570


	//   ....[100]....
        /*0728*/ 	.word	0x00019590


	//   ....[101]....
        /*072c*/ 	.word	0x00019940


	//   ....[102]....
        /*0730*/ 	.word	0x00019960


	//   ....[103]....
        /*0734*/ 	.word	0x00019a80


	//   ....[104]....
        /*0738*/ 	.word	0x00019a90


	//   ....[105]....
        /*073c*/ 	.word	0x00019bc0


	//   ....[106]....
        /*0740*/ 	.word	0x00019be0


	//   ....[107]....
        /*0744*/ 	.word	0x00019d10


	//   ....[108]....
        /*0748*/ 	.word	0x00019d20


	//   ....[109]....
        /*074c*/ 	.word	0x0001a060


	//   ....[110]....
        /*0750*/ 	.word	0x0001a080


	//   ....[111]....
        /*0754*/ 	.word	0x0001ab30


	//   ....[112]....
        /*0758*/ 	.word	0x0001ab40


	//   ....[113]....
        /*075c*/ 	.word	0x0001be00


	//   ....[114]....
        /*0760*/ 	.word	0x0001be20


	//   ....[115]....
        /*0764*/ 	.word	0x0001bf50


	//   ....[116]....
        /*0768*/ 	.word	0x0001bf60


	//   ....[117]....
        /*076c*/ 	.word	0x0001c090


	//   ....[118]....
        /*0770*/ 	.word	0x0001c0b0


	//   ....[119]....
        /*0774*/ 	.word	0x0001c1e0


	//   ....[120]....
        /*0778*/ 	.word	0x0001c1f0


	//   ....[121]....
        /*077c*/ 	.word	0x0001c3c0


	//   ....[122]....
        /*0780*/ 	.word	0x0001c3e0


	//   ....[123]....
        /*0784*/ 	.word	0x0001c500


	//   ....[124]....
        /*0788*/ 	.word	0x0001c540


	//   ....[125]....
        /*078c*/ 	.word	0x0001c570


	//   ....[126]....
        /*0790*/ 	.word	0x0001c5a0


	//   ....[127]....
        /*0794*/ 	.word	0x0001c5d0


	//   ....[128]....
        /*0798*/ 	.word	0x0001c600


	//   ....[129]....
        /*079c*/ 	.word	0x0001c760


	//   ....[130]....
        /*07a0*/ 	.word	0x0001c7a0


	//   ....[131]....
        /*07a4*/ 	.word	0x0001c7d0


	//   ....[132]....
        /*07a8*/ 	.word	0x0001c800


	//   ....[133]....
        /*07ac*/ 	.word	0x0001c830


	//   ....[134]....
        /*07b0*/ 	.word	0x0001c860


	//   ....[135]....
        /*07b4*/ 	.word	0x0001c8f0


	//   ....[136]....
        /*07b8*/ 	.word	0x0001c930


	//   ....[137]....
        /*07bc*/ 	.word	0x0001c940


	//   ....[138]....
        /*07c0*/ 	.word	0x0001c9a0


	//   ....[139]....
        /*07c4*/ 	.word	0x0001d340


	//   ....[140]....
        /*07c8*/ 	.word	0x0001d3a0


	//   ....[141]....
        /*07cc*/ 	.word	0x0001d3f0


	//   ....[142]....
        /*07d0*/ 	.word	0x0001d440


	//   ....[143]....
        /*07d4*/ 	.word	0x0001d490


	//   ....[144]....
        /*07d8*/ 	.word	0x0001d500


	//   ....[145]....
        /*07dc*/ 	.word	0x0001d540


	//   ....[146]....
        /*07e0*/ 	.word	0x0001d5b0


	//   ....[147]....
        /*07e4*/ 	.word	0x0001d620


	//   ....[148]....
        /*07e8*/ 	.word	0x0001d680


	//   ....[149]....
        /*07ec*/ 	.word	0x0001d6f0


	//   ....[150]....
        /*07f0*/ 	.word	0x0001d760


	//   ....[151]....
        /*07f4*/ 	.word	0x0001d7c0


	//   ....[152]....
        /*07f8*/ 	.word	0x0001d820


	//   ....[153]....
        /*07fc*/ 	.word	0x0001d880


	//   ....[154]....
        /*0800*/ 	.word	0x0001d8f0


	//   ....[155]....
        /*0804*/ 	.word	0x0001d950


	//   ....[156]....
        /*0808*/ 	.word	0x0001d9b0


	//   ....[157]....
        /*080c*/ 	.word	0x0001da10


	//   ....[158]....
        /*0810*/ 	.word	0x0001da80


	//   ....[159]....
        /*0814*/ 	.word	0x0001dbf0


	//   ....[160]....
        /*0818*/ 	.word	0x0001dc50


	//   ....[161]....
        /*081c*/ 	.word	0x0001dcb0


	//   ....[162]....
        /*0820*/ 	.word	0x0001dd10


	//   ....[163]....
        /*0824*/ 	.word	0x0001e150


	//   ....[164]....
        /*0828*/ 	.word	0x0001e1a0


	//   ....[165]....
        /*082c*/ 	.word	0x0001e1f0


	//   ....[166]....
        /*0830*/ 	.word	0x0001e240


	//   ....[167]....
        /*0834*/ 	.word	0x0001e2b0


	//   ....[168]....
        /*0838*/ 	.word	0x0001e320


	//   ....[169]....
        /*083c*/ 	.word	0x0001e490


	//   ....[170]....
        /*0840*/ 	.word	0x0001e4f0


	//   ....[171]....
        /*0844*/ 	.word	0x0001e550


	//   ....[172]....
        /*0848*/ 	.word	0x0001e5c0


	//   ....[173]....
        /*084c*/ 	.word	0x0001e730


	//   ....[174]....
        /*0850*/ 	.word	0x0001e790


	//   ....[175]....
        /*0854*/ 	.word	0x0001e7f0


	//   ....[176]....
        /*0858*/ 	.word	0x0001e850


	//   ....[177]....
        /*085c*/ 	.word	0x0001ec90


	//   ....[178]....
        /*0860*/ 	.word	0x0001ecd0


	//   ....[179]....
        /*0864*/ 	.word	0x0001ed20


	//   ....[180]....
        /*0868*/ 	.word	0x0001ed60


	//   ....[181]....
        /*086c*/ 	.word	0x0001edc0


	//   ....[182]....
        /*0870*/ 	.word	0x0001ee20


	//   ....[183]....
        /*0874*/ 	.word	0x0001ee90


	//   ....[184]....
        /*0878*/ 	.word	0x0001efd0


	//   ....[185]....
        /*087c*/ 	.word	0x0001f030


	//   ....[186]....
        /*0880*/ 	.word	0x0001f070


	//   ....[187]....
        /*0884*/ 	.word	0x0001f0b0


	//   ....[188]....
        /*0888*/ 	.word	0x0001f100


	//   ....[189]....
        /*088c*/ 	.word	0x0001f140


	//   ....[190]....
        /*0890*/ 	.word	0x0001f190


	//   ....[191]....
        /*0894*/ 	.word	0x0001f1e0


	//   ....[192]....
        /*0898*/ 	.word	0x0001f230


	//   ....[193]....
        /*089c*/ 	.word	0x0001f280


	//   ....[194]....
        /*08a0*/ 	.word	0x0001f2f0


	//   ....[195]....
        /*08a4*/ 	.word	0x0001f360


	//   ....[196]....
        /*08a8*/ 	.word	0x0001f3c0


	//   ....[197]....
        /*08ac*/ 	.word	0x0001f420


	//   ....[198]....
        /*08b0*/ 	.word	0x0001f480


	//   ....[199]....
        /*08b4*/ 	.word	0x0001f4f0


	//   ....[200]....
        /*08b8*/ 	.word	0x0001f550


	//   ....[201]....
        /*08bc*/ 	.word	0x0001f5b0


	//   ....[202]....
        /*08c0*/ 	.word	0x0001f610


	//   ....[203]....
        /*08c4*/ 	.word	0x0001f680


	//   ....[204]....
        /*08c8*/ 	.word	0x0001f6e0


	//   ....[205]....
        /*08cc*/ 	.word	0x0001f740


	//   ....[206]....
        /*08d0*/ 	.word	0x0001f7a0


	//   ....[207]....
        /*08d4*/ 	.word	0x0001f810


	//   ....[208]....
        /*08d8*/ 	.word	0x0001f870


	//   ....[209]....
        /*08dc*/ 	.word	0x0001f8d0


	//   ....[210]....
        /*08e0*/ 	.word	0x0001f930


	//   ....[211]....
        /*08e4*/ 	.word	0x0001f9a0


	//   ....[212]....
        /*08e8*/ 	.word	0x0001fa00


	//   ....[213]....
        /*08ec*/ 	.word	0x0001fa60


	//   ....[214]....
        /*08f0*/ 	.word	0x0001fad0


	//   ....[215]....
        /*08f4*/ 	.word	0x0001fb40


	//   ....[216]....
        /*08f8*/ 	.word	0x0001fb90


	//   ....[217]....
        /*08fc*/ 	.word	0x0001fbd0


	//   ....[218]....
        /*0900*/ 	.word	0x0001fc20


	//   ....[219]....
        /*0904*/ 	.word	0x0001fc70


	//   ....[220]....
        /*0908*/ 	.word	0x0001fcc0


	//   ....[221]....
        /*090c*/ 	.word	0x0001fd30


	//   ....[222]....
        /*0910*/ 	.word	0x0001fd70


	//   ....[223]....
        /*0914*/ 	.word	0x0001fdc0


	//   ....[224]....
        /*0918*/ 	.word	0x0001fe10


	//   ....[225]....
        /*091c*/ 	.word	0x0001fe60


	//   ....[226]....
        /*0920*/ 	.word	0x0001feb0


	//   ....[227]....
        /*0924*/ 	.word	0x0001ff20


	//   ....[228]....
        /*0928*/ 	.word	0x0001ff60


	//   ....[229]....
        /*092c*/ 	.word	0x0001ffd0


	//   ....[230]....
        /*0930*/ 	.word	0x00020030


	//   ....[231]....
        /*0934*/ 	.word	0x000200a0


	//----- nvinfo : EIATTR_EXIT_INSTR_OFFSETS
	.align		4
.L_944:
        /*0938*/ 	.byte	0x04, 0x1c
        /*093a*/ 	.short	(.L_946 - .L_945)


	//   ....[0]....
.L_945:
        /*093c*/ 	.word	0x00000fe0


	//   ....[1]....
        /*0940*/ 	.word	0x0001d300


	//----- nvinfo : EIATTR_MAX_THREADS
	.align		4
.L_946:
        /*0944*/ 	.byte	0x04, 0x05
        /*0946*/ 	.short	(.L_948 - .L_947)
.L_947:
        /*0948*/ 	.word	0x00000100
        /*094c*/ 	.word	0x00000001
        /*0950*/ 	.word	0x00000001


	//----- nvinfo : EIATTR_CRS_STACK_SIZE
	.align		4
.L_948:
        /*0954*/ 	.byte	0x04, 0x1e
        /*0956*/ 	.short	(.L_950 - .L_949)
.L_949:
        /*0958*/ 	.word	0x00000000
.L_950:


//--------------------- .nv.info._ZN7cutlass13device_kernelIN5flash19enable_sm80_to_sm89INS1_16FlashAttnFwdSm80INS1_25CollectiveMainloopFwdSm80ILi8ELi2ELb0EN4cute5tupleIJNS5_1CILi128EEENS7_ILi64EEENS7_ILi192EEEEEELi192ENS_6half_tEfNS_4arch4Sm80ELb0ELb0ELb0ELb0ELb1ELb0ELb1ELb1EEENS1_21CollectiveEpilogueFwdINS6_IJS8_SA_S9_EEENS6_IJNS7_ILi1EEESI_SI_EEESC_SE_Li256ELb0ELb1ELb1ELb0EEENS1_19SingleTileSchedulerILb0ELb1ELb1ELi128EEEEEEEEEvNT_6ParamsE --------------------------
	.section	.nv.info._ZN7cutlass13device_kernelIN5flash19enable_sm80_to_sm89INS1_16FlashAttnFwdSm80INS1_25CollectiveMainloopFwdSm80ILi8ELi2ELb0EN4cute5tupleIJNS5_1CILi128EEENS7_ILi64EEENS7_ILi192EEEEEELi192ENS_6half_tEfNS_4arch4Sm80ELb0ELb0ELb0ELb0ELb1ELb0ELb1ELb1EEENS1_21CollectiveEpilogueFwdINS6_IJS8_SA_S9_EEENS6_IJNS7_ILi1EEESI_SI_EEESC_SE_Li256ELb0ELb1ELb1ELb0EEENS1_19SingleTileSchedulerILb0ELb1ELb1ELi128EEEEEEEEEvNT_6ParamsE,"",@"SHT_CUDA_INFO"
	.sectionflags	@""
	.align	4


	//----- nvinfo : EIATTR_CUDA_API_VERSION
	.align		4
        /*0000*/ 	.byte	0x04, 0x37
        /*0002*/ 	.short	(.L_952 - .L_951)
.L_951:
        /*0004*/ 	.word	0x00000082


	//----- nvinfo : EIATTR_SW2861232_WAR
	.align		4
.L_952:
        /*0008*/ 	.byte	0x01, 0x35
	.zero		2


	//----- nvinfo : EIATTR_PARAM_CBANK
	.align		4
        /*000c*/ 	.byte	0x04, 0x0a
        /*000e*/ 	.short	(.L_954 - .L_953)
	.align		4
.L_953:
        /*0010*/ 	.word	index@(.nv.constant0._ZN7cutlass13device_kernelIN5flash19enable_sm80_to_sm89INS1_16FlashAttnFwdSm80INS1_25CollectiveMainloopFwdSm80ILi8ELi2ELb0EN4cute5tupleIJNS5_1CILi128EEENS7_ILi64EEENS7_ILi192EEEEEELi192ENS_6half_tEfNS_4arch4Sm80ELb0ELb0ELb0ELb0ELb1ELb0ELb1ELb1EEENS1_21CollectiveEpilogueFwdINS6_IJS8_SA_S9_EEENS6_IJNS7_ILi1EEESI_SI_EEESC_SE_Li256ELb0ELb1ELb1ELb0EEENS1_19SingleTileSchedulerILb0ELb1ELb1ELi128EEEEEEEEEvNT_6ParamsE)
        /*0014*/ 	.short	0x0160
        /*0016*/ 	.short	0x0418


	//----- nvinfo : EIATTR_CBANK_PARAM_SIZE
	.align		4
.L_954:
        /*0018*/ 	.byte	0x03, 0x19
        /*001a*/ 	.short	0x0418


	//----- nvinfo : EIATTR_KPARAM_INFO
	.align		4
        /*001c*/ 	.byte	0x04, 0x17
        /*001e*/ 	.short	(.L_956 - .L_955)
.L_955:
        /*0020*/ 	.word	0x00000000
        /*0024*/ 	.short	0x0000
        /*0026*/ 	.short	0x0000
        /*0028*/ 	.byte	0x00, 0xf0, 0x61, 0x10


	//----- nvinfo : EIATTR_MAXREG_COUNT
	.align		4
.L_956:
        /*002c*/ 	.byte	0x03, 0x1b
        /*002e*/ 	.short	0x00ff


	//----- nvinfo : EIATTR_NUM_BARRIERS
	.align		4
        /*0030*/ 	.byte	0x02, 0x4c
        /*0032*/ 	.byte	0x02
	.zero		1


	//----- nvinfo : EIATTR_MERCURY_ISA_VERSION
	.align		4
        /*0034*/ 	.byte	0x03, 0x5f
        /*0036*/ 	.short	0x0000


	//----- nvinfo : EIATTR_COOP_GROUP_MASK_REGIDS
	.align		4
        /*0038*/ 	.byte	0x04, 0x29
        /*003a*/ 	.short	(.L_958 - .L_957)


	//   ....[0]....
.L_957:
        /*003c*/ 	.word	0xffffffff


	//   ....[1]....
        /*0040*/ 	.word	0xffffffff


	//   ....[2]....
        /*0044*/ 	.word	0xffffffff


	//   ....[3]....
        /*0048*/ 	.word	0xffffffff


	//   ....[4]....
        /*004c*/ 	.word	0xffffffff


	//   ....[5]....
        /*0050*/ 	.word	0xffffffff


	//   ....[6]....
        /*0054*/ 	.word	0xffffffff


	//   ....[7]....
        /*0058*/ 	.word	0xffffffff


	//   ....[8]....
        /*005c*/ 	.word	0xffffffff


	//   ....[9]....
        /*0060*/ 	.word	0xffffffff


	//   ....[10]....
        /*0064*/ 	.word	0xffffffff


	//   ....[11]....
        /*0068*/ 	.word	0xffffffff


	//   ....[12]....
        /*006c*/ 	.word	0xffffffff


	//   ....[13]....
        /*0070*/ 	.word	0xffffffff


	//   ....[14]....
        /*0074*/ 	.word	0xffffffff


	//   ....[15]....
        /*0078*/ 	.word	0xffffffff


	//   ....[16]....
        /*007c*/ 	.word	0xffffffff


	//   ....[17]....
        /*0080*/ 	.word	0xffffffff


	//   ....[18]....
        /*0084*/ 	.word	0xffffffff


	//   ....[19]....
        /*0088*/ 	.word	0xffffffff


	//   ....[20]....
        /*008c*/ 	.word	0xffffffff


	//   ....[21]....
        /*0090*/ 	.word	0xffffffff


	//   ....[22]....
        /*0094*/ 	.word	0xffffffff


	//   ....[23]....
        /*0098*/ 	.word	0xffffffff


	//   ....[24]....
        /*009c*/ 	.word	0xffffffff


	//   ....[25]....
        /*00a0*/ 	.word	0xffffffff


	//   ....[26]....
        /*00a4*/ 	.word	0xffffffff


	//   ....[27]....
        /*00a8*/ 	.word	0xffffffff


	//   ....[28]....
        /*00ac*/ 	.word	0xffffffff


	//   ....[29]....
        /*00b0*/ 	.word	0xffffffff


	//   ....[30]....
        /*00b4*/ 	.word	0xffffffff


	//   ....[31]....
        /*00b8*/ 	.word	0xffffffff


	//   ....[32]....
        /*00bc*/ 	.word	0xffffffff


	//   ....[33]....
        /*00c0*/ 	.word	0xffffffff


	//   ....[34]....
        /*00c4*/ 	.word	0xffffffff


	//   ....[35]....
        /*00c8*/ 	.word	0xffffffff


	//   ....[36]....
        /*00cc*/ 	.word	0xffffffff


	//   ....[37]....
        /*00d0*/ 	.word	0xffffffff


	//   ....[38]....
        /*00d4*/ 	.word	0xffffffff


	//   ....[39]....
        /*00d8*/ 	.word	0xffffffff


	//   ....[40]....
        /*00dc*/ 	.word	0xffffffff


	//   ....[41]....
        /*00e0*/ 	.word	0xffffffff


	//   ....[42]....
        /*00e4*/ 	.word	0xffffffff


	//   ....[43]....
        /*00e8*/ 	.word	0xffffffff


	//   ....[44]....
        /*00ec*/ 	.word	0xffffffff


	//   ....[45]....
        /*00f0*/ 	.word	0xffffffff


	//   ....[46]....
        /*00f4*/ 	.word	0xffffffff


	//   ....[47]....
        /*00f8*/ 	.word	0xffffffff


	//   ....[48]....
        /*00fc*/ 	.word	0xffffffff


	//   ....[49]....
        /*0100*/ 	.word	0xffffffff


	//   ....[50]....
        /*0104*/ 	.word	0xffffffff


	//   ....[51]....
        /*0108*/ 	.word	0xffffffff


	//   ....[52]....
        /*010c*/ 	.word	0xffffffff


	//   ....[53]....
        /*0110*/ 	.word	0xffffffff


	//   ....[54]....
        /*0114*/ 	.word	0xffffffff


	//   ....[55]....
        /*0118*/ 	.word	0xffffffff


	//   ....[56]....
        /*011c*/ 	.word	0xffffffff


	//----- nvinfo : EIATTR_COOP_GROUP_INSTR_OFFSETS
	.align		4
.L_958:
        /*0120*/ 	.byte	0x04, 0x28
        /*0122*/ 	.short	(.L_960 - .L_959)


	//   ....[0]....
.L_959:
        /*0124*/ 	.word	0x00000050


	//   ....[1]....
        /*0128*/ 	.word	0x00000b70


	//   ....[2]....
        /*012c*/ 	.word	0x00000ba0


	//   ....[3]....
        /*0130*/ 	.word	0x00000d70


	//   ....[4]....
        /*0134*/ 	.word	0x00000da0


	//   ....[5]....
        /*0138*/ 	.word	0x00000ec0


	//   ....[6]....
        /*013c*/ 	.word	0x00000ef0


	//   ....[7]....
        /*0140*/ 	.word	0x00001020


	//   ....[8]....
        /*0144*/ 	.word	0x00001060


	//   ....[9]....
        /*0148*/ 	.word	0x00001560


	//   ....[10]....
        /*014c*/ 	.word	0x00001590


	//   ....[11]....
        /*0150*/ 	.word	0x000015c0


	//   ....[12]....
        /*0154*/ 	.word	0x000015f0


	//   ....[13]....
        /*0158*/ 	.word	0x00001610


	//   ....[14]....
        /*015c*/ 	.word	0x00001630


	//   ....[15]....
        /*0160*/ 	.word	0x00001640


	//   ....[16]....
        /*0164*/ 	.word	0x00001750


	//   ....[17]....
        /*0168*/ 	.word	0x00001bd0


	//   ....[18]....
        /*016c*/ 	.word	0x00001c10


	//   ....[19]....
        /*0170*/ 	.word	0x00001c30


	//   ....[20]....
        /*0174*/ 	.word	0x00001c90


	//   ....[21]....
        /*0178*/ 	.word	0x00002210


	//   ....[22]....
        /*017c*/ 	.word	0x00002240


	//   ....[23]....
        /*0180*/ 	.word	0x00002260


	//   ....[24]....
        /*0184*/ 	.word	0x000022c0


	//   ....[25]....
        /*0188*/ 	.word	0x00003420


	//   ....[26]....
        /*018c*/ 	.word	0x00003440


	//   ....[27]....
        /*0190*/ 	.word	0x00003470


	//   ....[28]....
        /*0194*/ 	.word	0x00003490


	//   ....[29]....
        /*0198*/ 	.word	0x000046d0


	//   ....[30]....
        /*019c*/ 	.word	0x000046f0


	//   ....[31]....
        /*01a0*/ 	.word	0x00004770


	//   ....[32]....
        /*01a4*/ 	.word	0x00004790


	//   ....[33]....
        /*01a8*/ 	.word	0x00004b90


	//   ....[34]....
        /*01ac*/ 	.word	0x00004bc0


	//   ....[35]....
        /*01b0*/ 	.word	0x00004bf0


	//   ....[36]....
        /*01b4*/ 	.word	0x00004c10


	//   ....[37]....
        /*01b8*/ 	.word	0x00005970


	//   ....[38]....
        /*01bc*/ 	.word	0x00005990


	//   ....[39]....
        /*01c0*/ 	.word	0x000059b0


	//   ....[40]....
        /*01c4*/ 	.word	0x000059d0


	//   ....[41]....
        /*01c8*/ 	.word	0x000072a0


	//   ....[42]....
        /*01cc*/ 	.word	0x000072d0


	//   ....[43]....
        /*01d0*/ 	.word	0x000072f0


	//   ....[44]....
        /*01d4*/ 	.word	0x00007310


	//   ....[45]....
        /*01d8*/ 	.word	0x00007530


	//   ....[46]....
        /*01dc*/ 	.word	0x00007550


	//   ....[47]....
        /*01e0*/ 	.word	0x00007580


	//   ....[48]....
        /*01e4*/ 	.word	0x000075a0


	//   ....[49]....
        /*01e8*/ 	.word	0x00008240


	//   ....[50]....
        /*01ec*/ 	.word	0x00008280


	//   ....[51]....
        /*01f0*/ 	.word	0x000082b0


	//   ....[52]....
        /*01f4*/ 	.word	0x000082f0


	//   ....[53]....
        /*01f8*/ 	.word	0x00008340


	//   ....[54]....
        /*01fc*/ 	.word	0x00008360


	//   ....[55]....
        /*0200*/ 	.word	0x00008cc0


	//   ....[56]....
        /*0204*/ 	.word	0x00008cd0


	//----- nvinfo : EIATTR_EXIT_INSTR_OFFSETS
	.align		4
.L_960:
        /*0208*/ 	.byte	0x04, 0x1c
        /*020a*/ 	.short	(.L_962 - .L_961)


	//   ....[0]....
.L_961:
        /*020c*/ 	.word	0x00000170


	//   ....[1]....
        /*0210*/ 	.word	0x00008ce0


	//   ....[2]....
        /*0214*/ 	.word	0x00009580


	//   ....[3]....
        /*0218*/ 	.word	0x000095d0


	//   ....[4]....
        /*021c*/ 	.word	0x00009600


	//   ....[5]....
        /*0220*/ 	.word	0x00009660


	//   ....[6]....
        /*0224*/ 	.word	0x000098b0


	//----- nvinfo : EIATTR_CTAIDZ_USED
	.align		4
.L_962:
        /*0228*/ 	.byte	0x01, 0x04
	.zero		2


	//----- nvinfo : EIATTR_MAX_THREADS
	.align		4
        /*022c*/ 	.byte	0x04, 0x05
        /*022e*/ 	.short	(.L_964 - .L_963)
.L_963:
        /*0230*/ 	.word	0x00000100
        /*0234*/ 	.word	0x00000001
        /*0238*/ 	.word	0x00000001


	//----- nvinfo : EIATTR_CRS_STACK_SIZE
	.align		4
.L_964:
        /*023c*/ 	.byte	0x04, 0x1e
        /*023e*/ 	.short	(.L_966 - .L_965)
.L_965:
        /*0240*/ 	.word	0x00000000
.L_966:


//--------------------- .nv.info._ZN7cutlass13device_kernelIN5flash19enable_sm80_to_sm89INS1_16FlashAttnFwdSm80INS1_25CollectiveMainloopFwdSm80ILi8ELi2ELb0EN4cute5tupleIJNS5_1CILi128EEENS7_ILi64EEENS7_ILi192EEEEEELi192ENS_6half_tEfNS_4arch4Sm80ELb0ELb0ELb0ELb1ELb1ELb0ELb1ELb1EEENS1_21CollectiveEpilogueFwdINS6_IJS8_SA_S9_EEENS6_IJNS7_ILi1EEESI_SI_EEESC_SE_Li256ELb1ELb1ELb1ELb0EEENS1_36VarlenDynamicPersistentTileSchedulerILi128ELi64ELi256ELi256ELb1ELb1ELb0ELb0ELb1ELb1EEEEEEEEEvNT_6ParamsE --------------------------
	.section	.nv.info._ZN7cutlass13device_kernelIN5flash19enable_sm80_to_sm89INS1_16FlashAttnFwdSm80INS1_25CollectiveMainloopFwdSm80ILi8ELi2ELb0EN4cute5tupleIJNS5_1CILi128EEENS7_ILi64EEENS7_ILi192EEEEEELi192ENS_6half_tEfNS_4arch4Sm80ELb0ELb0ELb0ELb1ELb1ELb0ELb1ELb1EEENS1_21CollectiveEpilogueFwdINS6_IJS8_SA_S9_EEENS6_IJNS7_ILi1EEESI_SI_EEESC_SE_Li256ELb1ELb1ELb1ELb0EEENS1_36VarlenDynamicPersistentTileSchedulerILi128ELi64ELi256ELi256ELb1ELb1ELb0ELb0ELb1ELb1EEEEEEEEEvNT_6ParamsE,"",@"SHT_CUDA_INFO"
	.sectionflags	@""
	.align	4


	//----- nvinfo : EIATTR_CUDA_API_VERSION
	.align		4
        /*0000*/ 	.byte	0x04, 0x37
        /*0002*/ 	.short	(.L_968 - .L_967)
.L_967:
        /*0004*/ 	.word	0x00000082


	//----- nvinfo : EIATTR_SW2861232_WAR
	.align		4
.L_968:
        /*0008*/ 	.byte	0x01, 0x35
	.zero		2


	//----- nvinfo : EIATTR_PARAM_CBANK
	.align		4
        /*000c*/ 	.byte	0x04, 0x0a
        /*000e*/ 	.short	(.L_970 - .L_969)
	.align		4
.L_969:
        /*0010*/ 	.word	index@(.nv.constant0._ZN7cutlass13device_kernelIN5flash19enable_sm80_to_sm89INS1_16FlashAttnFwdSm80INS1_25CollectiveMainloopFwdSm80ILi8ELi2ELb0EN4cute5tupleIJNS5_1CILi128EEENS7_ILi64EEENS7_ILi192EEEEEELi192ENS_6half_tEfNS_4arch4Sm80ELb0ELb0ELb0ELb1ELb1ELb0ELb1ELb1EEENS1_21CollectiveEpilogueFwdINS6_IJS8_SA_S9_EEENS6_IJNS7_ILi1EEESI_SI_EEESC_SE_Li256ELb1ELb1ELb1ELb0EEENS1_36VarlenDynamicPersistentTileSchedulerILi128ELi64ELi256ELi256ELb1ELb1ELb0ELb0ELb1ELb1EEEEEEEEEvNT_6ParamsE)
        /*0014*/ 	.short	0x0160
        /*0016*/ 	.short	0x0438


	//----- nvinfo : EIATTR_CBANK_PARAM_SIZE
	.align		4
.L_970:
        /*0018*/ 	.byte	0x03, 0x19
        /*001a*/ 	.short	0x0438


	//----- nvinfo : EIATTR_KPARAM_INFO
	.align		4
        /*001c*/ 	.byte	0x04, 0x17
        /*001e*/ 	.short	(.L_972 - .L_971)
.L_971:
        /*0020*/ 	.word	0x00000000
        /*0024*/ 	.short	0x0000
        /*0026*/ 	.short	0x0000
        /*0028*/ 	.byte	0x00, 0xf0, 0xe1, 0x10


	//----- nvinfo : EIATTR_MAXREG_COUNT
	.align		4
.L_972:
        /*002c*/ 	.byte	0x03, 0x1b
        /*002e*/ 	.short	0x00ff


	//----- nvinfo : EIATTR_NUM_BARRIERS
	.align		4
        /*0030*/ 	.byte	0x02, 0x4c
        /*0032*/ 	.byte	0x06
	.zero		1


	//----- nvinfo : EIATTR_ANNOTATIONS
	.align		4
        /*0034*/ 	.byte	0x04, 0x55
        /*0036*/ 	.short	(.L_974 - .L_973)


	//   ....[0]....
.L_973:
        /*0038*/ 	.word	0x00000001
        /*003c*/ 	.byte	0x70, 0x00, 0x00, 0x00, 0x01, 0x00, 0x00, 0x00, 0xc0, 0x0f, 0x00, 0x00, 0x01, 0x00, 0x00, 0x00
        /*004c*/ 	.byte	0xa0, 0x11, 0x00, 0x00, 0x01, 0x00, 0x00, 0x00, 0x10, 0x12, 0x00, 0x00, 0x01, 0x00, 0x00, 0x00
        /*005c*/ 	.byte	0x50, 0x47, 0x00, 0x00, 0x01, 0x00, 0x00, 0x00, 0x60, 0x9d, 0x00, 0x00, 0x01, 0x00, 0x00, 0x00
        /*006c*/ 	.byte	0x90, 0x9d, 0x00, 0x00, 0x01, 0x00, 0x00, 0x00, 0x30, 0xc9, 0x00, 0x00


	//----- nvinfo : EIATTR_MERCURY_ISA_VERSION
	.align		4
.L_974:
        /*0078*/ 	.byte	0x03, 0x5f
        /*007a*/ 	.short	0x0000


	//----- nvinfo : EIATTR_INT_WARP_WIDE_INSTR_OFFSETS
	.align		4
        /*007c*/ 	.byte	0x04, 0x31
        /*007e*/ 	.short	(.L_976 - .L_975)


	//   ....[0]....
.L_975:
        /*0080*/ 	.word	0x000094e0


	//   ....[1]....
        /*0084*/ 	.word	0x00009560


	//----- nvinfo : EIATTR_COOP_GROUP_MASK_REGIDS
	.align		4
.L_976:
        /*0088*/ 	.byte	0x04, 0x29
        /*008a*/ 	.short	(.L_978 - .L_977)


	//   ....[0]....
.L_977:
        /*008c*/ 	.word	0xffffffff


	//   ....[1]....
        /*0090*/ 	.word	0xffffffff


	//   ....[2]....
        /*0094*/ 	.word	0xffffffff


	//   ....[3]....
        /*0098*/ 	.word	0xffffffff


	//   ....[4]....
        /*009c*/ 	.word	0xffffffff


	//   ....[5]....
        /*00a0*/ 	.word	0xffffffff


	//   ....[6]....
        /*00a4*/ 	.word	0xffffffff


	//   ....[7]....
        /*00a8*/ 	.word	0xffffffff


	//   ....[8]....
        /*00ac*/ 	.word	0xffffffff


	//   ....[9]....
        /*00b0*/ 	.word	0xffffffff


	//   ....[10]....
        /*00b4*/ 	.word	0xffffffff


	//   ....[11]....
        /*00b8*/ 	.word	0xffffffff


	//   ....[12]....
        /*00bc*/ 	.word	0xffffffff


	//   ....[13]....
        /*00c0*/ 	.word	0xffffffff


	//   ....[14]....
        /*00c4*/ 	.word	0xffffffff


	//   ....[15]....
        /*00c8*/ 	.word	0xffffffff


	//   ....[16]....
        /*00cc*/ 	.word	0xffffffff


	//   ....[17]....
        /*00d0*/ 	.word	0xffffffff


	//   ....[18]....
        /*00d4*/ 	.word	0xffffffff


	//   ....[19]....
        /*00d8*/ 	.word	0xffffffff


	//   ....[20]....
        /*00dc*/ 	.word	0xffffffff


	//   ....[21]....
        /*00e0*/ 	.word	0xffffffff


	//   ....[22]....
        /*00e4*/ 	.word	0xffffffff


	//   ....[23]....
        /*00e8*/ 	.word	0xffffffff


	//   ....[24]....
        /*00ec*/ 	.word	0xffffffff


	//   ....[25]....
        /*00f0*/ 	.word	0xffffffff


	//   ....[26]....
        /*00f4*/ 	.word	0xffffffff


	//   ....[27]....
        /*00f8*/ 	.word	0xffffffff


	//   ....[28]....
        /*00fc*/ 	.word	0xffffffff


	//   ....[29]....
        /*0100*/ 	.word	0xffffffff


	//   ....[30]....
        /*0104*/ 	.word	0xffffffff


	//   ....[31]....
        /*0108*/ 	.word	0xffffffff


	//   ....[32]....
        /*010c*/ 	.word	0xffffffff


	//   ....[33]....
        /*0110*/ 	.word	0xffffffff


	//   ....[34]....
        /*0114*/ 	.word	0xffffffff


	//   ....[35]....
        /*0118*/ 	.word	0xffffffff


	//   ....[36]....
        /*011c*/ 	.word	0xffffffff


	//   ....[37]....
        /*0120*/ 	.word	0xffffffff


	//   ....[38]....
        /*0124*/ 	.word	0xffffffff


	//   ....[39]....
        /*0128*/ 	.word	0xffffffff


	//   ....[40]....
        /*012c*/ 	.word	0xffffffff


	//   ....[41]....
        /*0130*/ 	.word	0xffffffff


	//   ....[42]....
        /*0134*/ 	.word	0xffffffff


	//   ....[43]....
        /*0138*/ 	.word	0xffffffff


	//   ....[44]....
        /*013c*/ 	.word	0xffffffff


	//   ....[45]....
        /*0140*/ 	.word	0xffffffff


	//   ....[46]....
        /*0144*/ 	.word	0xffffffff


	//   ....[47]....
        /*0148*/ 	.word	0xffffffff


	//   ....[48]....
        /*014c*/ 	.word	0xffffffff


	//   ....[49]....
        /*0150*/ 	.word	0xffffffff


	//   ....[50]....
        /*0154*/ 	.word	0xffffffff


	//   ....[51]....
        /*0158*/ 	.word	0xffffffff


	//   ....[52]....
        /*015c*/ 	.word	0xffffffff


	//   ....[53]....
        /*0160*/ 	.word	0xffffffff


	//   ....[54]....
        /*0164*/ 	.word	0xffffffff


	//   ....[55]....
        /*0168*/ 	.word	0xffffffff


	//   ....[56]....
        /*016c*/ 	.word	0xffffffff


	//   ....[57]....
        /*0170*/ 	.word	0xffffffff


	//   ....[58]....
        /*0174*/ 	.word	0xffffffff


	//   ....[59]....
        /*0178*/ 	.word	0xffffffff


	//   ....[60]....
        /*017c*/ 	.word	0xffffffff


	//   ....[61]....
        /*0180*/ 	.word	0xffffffff


	//   ....[62]....
        /*0184*/ 	.word	0xffffffff


	//   ....[63]....
        /*0188*/ 	.word	0xffffffff


	//   ....[64]....
        /*018c*/ 	.word	0xffffffff


	//   ....[65]....
        /*0190*/ 	.word	0xffffffff


	//   ....[66]....
        /*0194*/ 	.word	0xffffffff


	//   ....[67]....
        /*0198*/ 	.word	0xffffffff


	//   ....[68]....
        /*019c*/ 	.word	0xffffffff


	//   ....[69]....
        /*01a0*/ 	.word	0xffffffff


	//   ....[70]....
        /*01a4*/ 	.word	0xffffffff


	//   ....[71]....
        /*01a8*/ 	.word	0xffffffff


	//   ....[72]....
        /*01ac*/ 	.word	0xffffffff


	//   ....[73]....
        /*01b0*/ 	.word	0xffffffff


	//   ....[74]....
        /*01b4*/ 	.word	0xffffffff


	//   ....[75]....
        /*01b8*/ 	.word	0xffffffff


	//   ....[76]....
        /*01bc*/ 	.word	0xffffffff


	//   ....[77]....
        /*01c0*/ 	.word	0xffffffff


	//   ....[78]....
        /*01c4*/ 	.word	0xffffffff


	//   ....[79]....
        /*01c8*/ 	.word	0xffffffff


	//   ....[80]....
        /*01cc*/ 	.word	0xffffffff


	//   ....[81]....
        /*01d0*/ 	.word	0xffffffff


	//   ....[82]....
        /*01d4*/ 	.word	0xffffffff


	//   ....[83]....
        /*01d8*/ 	.word	0xffffffff


	//   ....[84]....
        /*01dc*/ 	.word	0xffffffff


	//   ....[85]....
        /*01e0*/ 	.word	0xffffffff


	//   ....[86]....
        /*01e4*/ 	.word	0xffffffff


	//   ....[87]....
        /*01e8*/ 	.word	0xffffffff


	//   ....[88]....
        /*01ec*/ 	.word	0xffffffff


	//   ....[89]....
        /*01f0*/ 	.word	0xffffffff


	//   ....[90]....
        /*01f4*/ 	.word	0xffffffff


	//   ....[91]....
        /*01f8*/ 	.word	0xffffffff


	//   ....[92]....
        /*01fc*/ 	.word	0xffffffff


	//   ....[93]....
        /*0200*/ 	.word	0xffffffff


	//   ....[94]....
        /*0204*/ 	.word	0xffffffff


	//   ....[95]....
        /*0208*/ 	.word	0xffffffff


	//   ....[96]....
        /*020c*/ 	.word	0xffffffff


	//   ....[97]....
        /*0210*/ 	.word	0xffffffff


	//   ....[98]....
        /*0214*/ 	.word	0xffffffff


	//   ....[99]....
        /*0218*/ 	.word	0xffffffff


	//   ....[100]....
        /*021c*/ 	.word	0xffffffff


	//   ....[101]....
        /*0220*/ 	.word	0xffffffff


	//   ....[102]....
        /*0224*/ 	.word	0xffffffff


	//   ....[103]....
        /*0228*/ 	.word	0xffffffff


	//   ....[104]....
        /*022c*/ 	.word	0xffffffff


	//   ....[105]....
        /*0230*/ 	.word	0xffffffff


	//   ....[106]....
        /*0234*/ 	.word	0xffffffff


	//   ....[107]....
        /*0238*/ 	.word	0xffffffff


	//   ....[108]....
        /*023c*/ 	.word	0xffffffff


	//   ....[109]....
        /*0240*/ 	.word	0xffffffff


	//   ....[110]....
        /*0244*/ 	.word	0xffffffff


	//   ....[111]....
        /*0248*/ 	.word	0xffffffff


	//   ....[112]....
        /*024c*/ 	.word	0xffffffff


	//   ....[113]....
        /*0250*/ 	.word	0xffffffff


	//   ....[114]....
        /*0254*/ 	.word	0xffffffff


	//   ....[115]....
        /*0258*/ 	.word	0xffffffff


	//   ....[116]....
        /*025c*/ 	.word	0xffffffff


	//   ....[117]....
        /*0260*/ 	.word	0xffffffff


	//   ....[118]....
        /*0264*/ 	.word	0xffffffff


	//   ....[119]....
        /*0268*/ 	.word	0xffffffff


	//   ....[120]....
        /*026c*/ 	.word	0xffffffff


	//   ....[121]....
        /*0270*/ 	.word	0xffffffff


	//   ....[122]....
        /*0274*/ 	.word	0xffffffff


	//   ....[123]....
        /*0278*/ 	.word	0xffffffff


	//   ....[124]....
        /*027c*/ 	.word	0xffffffff


	//   ....[125]....
        /*0280*/ 	.word	0xffffffff


	//   ....[126]....
        /*0284*/ 	.word	0xffffffff


	//   ....[127]....
        /*0288*/ 	.word	0xffffffff


	//   ....[128]....
        /*028c*/ 	.word	0xffffffff


	//   ....[129]....
        /*0290*/ 	.word	0xffffffff


	//   ....[130]....
        /*0294*/ 	.word	0xffffffff


	//   ....[131]....
        /*0298*/ 	.word	0xffffffff


	//   ....[132]....
        /*029c*/ 	.word	0xffffffff


	//   ....[133]....
        /*02a0*/ 	.word	0xffffffff


	//   ....[134]....
        /*02a4*/ 	.word	0xffffffff


	//   ....[135]....
        /*02a8*/ 	.word	0xffffffff


	//   ....[136]....
        /*02ac*/ 	.word	0xffffffff


	//   ....[137]....
        /*02b0*/ 	.word	0xffffffff


	//   ....[138]....
        /*02b4*/ 	.word	0xffffffff


	//   ....[139]....
        /*02b8*/ 	.word	0xffffffff


	//   ....[140]....
        /*02bc*/ 	.word	0xffffffff


	//   ....[141]....
        /*02c0*/ 	.word	0xffffffff


	//   ....[142]....
        /*02c4*/ 	.word	0xffffffff


	//   ....[143]....
        /*02c8*/ 	.word	0xffffffff


	//   ....[144]....
        /*02cc*/ 	.word	0xffffffff


	//   ....[145]....
        /*02d0*/ 	.word	0xffffffff


	//   ....[146]....
        /*02d4*/ 	.word	0xffffffff


	//   ....[147]....
        /*02d8*/ 	.word	0xffffffff


	//   ....[148]....
        /*02dc*/ 	.word	0xffffffff


	//   ....[149]....
        /*02e0*/ 	.word	0xffffffff


	//   ....[150]....
        /*02e4*/ 	.word	0xffffffff


	//   ....[151]....
        /*02e8*/ 	.word	0xffffffff


	//   ....[152]....
        /*02ec*/ 	.word	0xffffffff


	//   ....[153]....
        /*02f0*/ 	.word	0xffffffff


	//   ....[154]....
        /*02f4*/ 	.word	0xffffffff


	//   ....[155]....
        /*02f8*/ 	.word	0xffffffff


	//   ....[156]....
        /*02fc*/ 	.word	0xffffffff


	//   ....[157]....
        /*0300*/ 	.word	0xffffffff


	//   ....[158]....
        /*0304*/ 	.word	0xffffffff


	//   ....[159]....
        /*0308*/ 	.word	0xffffffff


	//   ....[160]....
        /*030c*/ 	.word	0xffffffff


	//   ....[161]....
        /*0310*/ 	.word	0xffffffff


	//   ....[162]....
        /*0314*/ 	.word	0xffffffff


	//   ....[163]....
        /*0318*/ 	.word	0xffffffff


	//   ....[164]....
        /*031c*/ 	.word	0xffffffff


	//   ....[165]....
        /*0320*/ 	.word	0xffffffff


	//   ....[166]....
        /*0324*/ 	.word	0xffffffff


	//   ....[167]....
        /*0328*/ 	.word	0xffffffff


	//   ....[168]....
        /*032c*/ 	.word	0xffffffff


	//   ....[169]....
        /*0330*/ 	.word	0xffffffff


	//   ....[170]....
        /*0334*/ 	.word	0xffffffff


	//   ....[171]....
        /*0338*/ 	.word	0xffffffff


	//   ....[172]....
        /*033c*/ 	.word	0xffffffff


	//   ....[173]....
        /*0340*/ 	.word	0xffffffff


	//   ....[174]....
        /*0344*/ 	.word	0xffffffff


	//   ....[175]....
        /*0348*/ 	.word	0xffffffff


	//   ....[176]....
        /*034c*/ 	.word	0xffffffff


	//   ....[177]....
        /*0350*/ 	.word	0xffffffff


	//   ....[178]....
        /*0354*/ 	.word	0xffffffff


	//   ....[179]....
        /*0358*/ 	.word	0xffffffff


	//   ....[180]....
        /*035c*/ 	.word	0xffffffff


	//   ....[181]....
        /*0360*/ 	.word	0xffffffff


	//   ....[182]....
        /*0364*/ 	.word	0xffffffff


	//   ....[183]....
        /*0368*/ 	.word	0xffffffff


	//   ....[184]....
        /*036c*/ 	.word	0xffffffff


	//   ....[185]....
        /*0370*/ 	.word	0xffffffff


	//   ....[186]....
        /*0374*/ 	.word	0xffffffff


	//   ....[187]....
        /*0378*/ 	.word	0xffffffff


	//   ....[188]....
        /*037c*/ 	.word	0xffffffff


	//----- nvinfo : EIATTR_COOP_GROUP_INSTR_OFFSETS
	.align		4
.L_978:
        /*0380*/ 	.byte	0x04, 0x28
        /*0382*/ 	.short	(.L_980 - .L_979)


	//   ....[0]....
.L_979:
        /*0384*/ 	.word	0x00000050


	//   ....[1]....
        /*0388*/ 	.word	0x000001e0


	//   ....[2]....
        /*038c*/ 	.word	0x00000210


	//   ....[3]....
        /*0390*/ 	.word	0x00000240


	//   ....[4]....
        /*0394*/ 	.word	0x00000270


	//   ....[5]....
        /*0398*/ 	.word	0x000002a0


	//   ....[6]....
        /*039c*/ 	.word	0x000002d0


	//   ....[7]....
        /*03a0*/ 	.word	0x00000440


	//   ....[8]....
        /*03a4*/ 	.word	0x00000480


	//   ....[9]....
        /*03a8*/ 	.word	0x000004b0


	//   ....[10]....
        /*03ac*/ 	.word	0x000004e0


	//   ....[11]....
        /*03b0*/ 	.word	0x00000510


	//   ....[12]....
        /*03b4*/ 	.word	0x00000540


	//   ....[13]....
        /*03b8*/ 	.word	0x000005d0


	//   ....[14]....
        /*03bc*/ 	.word	0x00000600


	//   ....[15]....
        /*03c0*/ 	.word	0x00000620


	//   ....[16]....
        /*03c4*/ 	.word	0x00000680


	//   ....[17]....
        /*03c8*/ 	.word	0x00002190


	//   ....[18]....
        /*03cc*/ 	.word	0x000021b0


	//   ....[19]....
        /*03d0*/ 	.word	0x00002320


	//   ....[20]....
        /*03d4*/ 	.word	0x00002330


	//   ....[21]....
        /*03d8*/ 	.word	0x00002490


	//   ....[22]....
        /*03dc*/ 	.word	0x000024b0


	//   ....[23]....
        /*03e0*/ 	.word	0x00002610


	//   ....[24]....
        /*03e4*/ 	.word	0x00002620


	//   ....[25]....
        /*03e8*/ 	.word	0x00002ab0


	//   ....[26]....
        /*03ec*/ 	.word	0x00002ad0


	//   ....[27]....
        /*03f0*/ 	.word	0x00002b00


	//   ....[28]....
        /*03f4*/ 	.word	0x00002b20


	//   ....[29]....
        /*03f8*/ 	.word	0x00002c10


	//   ....[30]....
        /*03fc*/ 	.word	0x00002c20


	//   ....[31]....
        /*0400*/ 	.word	0x00002c30


	//   ....[32]....
        /*0404*/ 	.word	0x00002d40


	//   ....[33]....
        /*0408*/ 	.word	0x000030e0


	//   ....[34]....
        /*040c*/ 	.word	0x00003100


	//   ....[35]....
        /*0410*/ 	.word	0x000031b0


	//   ....[36]....
        /*0414*/ 	.word	0x000031f0


	//   ....[37]....
        /*0418*/ 	.word	0x00003630


	//   ....[38]....
        /*041c*/ 	.word	0x00003650


	//   ....[39]....
        /*0420*/ 	.word	0x000036b0


	//   ....[40]....
        /*0424*/ 	.word	0x00003710


	//   ....[41]....
        /*0428*/ 	.word	0x00004740


	//   ....[42]....
        /*042c*/ 	.word	0x00004780


	//   ....[43]....
        /*0430*/ 	.word	0x000047a0


	//   ....[44]....
        /*0434*/ 	.word	0x000047e0


	//   ....[45]....
        /*0438*/ 	.word	0x00005b30


	//   ....[46]....
        /*043c*/ 	.word	0x00005b50


	//   ....[47]....
        /*0440*/ 	.word	0x00005bd0


	//   ....[48]....
        /*0444*/ 	.word	0x00005c30


	//   ....[49]....
        /*0448*/ 	.word	0x000060e0


	//   ....[50]....
        /*044c*/ 	.word	0x00006100


	//   ....[51]....
        /*0450*/ 	.word	0x000061e0


	//   ....[52]....
        /*0454*/ 	.word	0x00006210


	//   ....[53]....
        /*0458*/ 	.word	0x00006f70


	//   ....[54]....
        /*045c*/ 	.word	0x00006fa0


	//   ....[55]....
        /*0460*/ 	.word	0x00007240


	//   ....[56]....
        /*0464*/ 	.word	0x00007370


	//   ....[57]....
        /*0468*/ 	.word	0x00008980


	//   ....[58]....
        /*046c*/ 	.word	0x000089a0


	//   ....[59]....
        /*0470*/ 	.word	0x00008a80


	//   ....[60]....
        /*0474*/ 	.word	0x00008aa0


	//   ....[61]....
        /*0478*/ 	.word	0x00008cd0


	//   ....[62]....
        /*047c*/ 	.word	0x00008d00


	//   ....[63]....
        /*0480*/ 	.word	0x00008d10


	//   ....[64]....
        /*0484*/ 	.word	0x00008d40


	//   ....[65]....
        /*0488*/ 	.word	0x0000a0c0


	//   ....[66]....
        /*048c*/ 	.word	0x0000a0d0


	//   ....[67]....
        /*0490*/ 	.word	0x0000a0f0


	//   ....[68]....
        /*0494*/ 	.word	0x0000a110


	//   ....[69]....
        /*0498*/ 	.word	0x0000a460


	//   ....[70]....
        /*049c*/ 	.word	0x0000a480


	//   ....[71]....
        /*04a0*/ 	.word	0x0000a5e0


	//   ....[72]....
        /*04a4*/ 	.word	0x0000a5f0


	//   ....[73]....
        /*04a8*/ 	.word	0x0000a750


	//   ....[74]....
        /*04ac*/ 	.word	0x0000a770


	//   ....[75]....
        /*04b0*/ 	.word	0x0000a8d0


	//   ....[76]....
        /*04b4*/ 	.word	0x0000a8e0


	//   ....[77]....
        /*04b8*/ 	.word	0x0000ac20


	//   ....[78]....
        /*04bc*/ 	.word	0x0000ac40


	//   ....[79]....
        /*04c0*/ 	.word	0x0000b410


	//   ....[80]....
        /*04c4*/ 	.word	0x0000b420


	//   ....[81]....
        /*04c8*/ 	.word	0x0000c360


	//   ....[82]....
        /*04cc*/ 	.word	0x0000c380


	//   ....[83]....
        /*04d0*/ 	.word	0x0000c4f0


	//   ....[84]....
        /*04d4*/ 	.word	0x0000c500


	//   ....[85]....
        /*04d8*/ 	.word	0x0000c660


	//   ....[86]....
        /*04dc*/ 	.word	0x0000c680


	//   ....[87]....
        /*04e0*/ 	.word	0x0000c7e0


	//   ....[88]....
        /*04e4*/ 	.word	0x0000c7f0


	//   ....[89]....
        /*04e8*/ 	.word	0x0000c9e0


	//   ....[90]....
        /*04ec*/ 	.word	0x0000ca00


	//   ....[91]....
        /*04f0*/ 	.word	0x0000cb20


	//   ....[92]....
        /*04f4*/ 	.word	0x0000cb60


	//   ....[93]....
        /*04f8*/ 	.word	0x0000cb90


	//   ....[94]....
        /*04fc*/ 	.word	0x0000cbc0


	//   ....[95]....
        /*0500*/ 	.word	0x0000cbf0


	//   ....[96]....
        /*0504*/ 	.word	0x0000cc20


	//   ....[97]....
        /*0508*/ 	.word	0x0000cd70


	//   ....[98]....
        /*050c*/ 	.word	0x0000cdb0


	//   ....[99]....
        /*0510*/ 	.word	0x0000cde0


	//   ....[100]....
        /*0514*/ 	.word	0x0000ce10


	//   ....[101]....
        /*0518*/ 	.word	0x0000ce40


	//   ....[102]....
        /*051c*/ 	.word	0x0000ce70


	//   ....[103]....
        /*0520*/ 	.word	0x0000cf00


	//   ....[104]....
        /*0524*/ 	.word	0x0000cf30


	//   ....[105]....
        /*0528*/ 	.word	0x0000cf40


	//   ....[106]....
        /*052c*/ 	.word	0x0000cfa0


	//   ....[107]....
        /*0530*/ 	.word	0x0000d4d0


	//   ....[108]....
        /*0534*/ 	.word	0x0000d530


	//   ....[109]....
        /*0538*/ 	.word	0x0000d580


	//   ....[110]....
        /*053c*/ 	.word	0x0000d5d0


	//   ....[111]....
        /*0540*/ 	.word	0x0000d620


	//   ....[112]....
        /*0544*/ 	.word	0x0000d690


	//   ....[113]....
        /*0548*/ 	.word	0x0000d6e0


	//   ....[114]....
        /*054c*/ 	.word	0x0000d740


	//   ....[115]....
        /*0550*/ 	.word	0x0000d7b0


	//   ....[116]....
        /*0554*/ 	.word	0x0000d810


	//   ....[117]....
        /*0558*/ 	.word	0x0000d880


	//   ....[118]....
        /*055c*/ 	.word	0x0000d8f0


	//   ....[119]....
        /*0560*/ 	.word	0x0000d960


	//   ....[120]....
        /*0564*/ 	.word	0x0000d9c0


	//   ....[121]....
        /*0568*/ 	.word	0x0000da30


	//   ....[122]....
        /*056c*/ 	.word	0x0000daa0


	//   ....[123]....
        /*0570*/ 	.word	0x0000db10


	//   ....[124]....
        /*0574*/ 	.word	0x0000db70


	//   ....[125]....
        /*0578*/ 	.word	0x0000dbe0


	//   ....[126]....
        /*057c*/ 	.word	0x0000dc50


	//   ....[127]....
        /*0580*/ 	.word	0x0000dd90


	//   ....[128]....
        /*0584*/ 	.word	0x0000ddf0


	//   ....[129]....
        /*0588*/ 	.word	0x0000de60


	//   ....[130]....
        /*058c*/ 	.word	0x0000ded0


	//   ....[131]....
        /*0590*/ 	.word	0x0000e010


	//   ....[132]....
        /*0594*/ 	.word	0x0000e070


	//   ....[133]....
        /*0598*/ 	.word	0x0000e0d0


	//   ....[134]....
        /*059c*/ 	.word	0x0000e140


	//   ....[135]....
        /*05a0*/ 	.word	0x0000e1b0


	//   ....[136]....
        /*05a4*/ 	.word	0x0000e2f0


	//   ....[137]....
        /*05a8*/ 	.word	0x0000e350


	//   ....[138]....
        /*05ac*/ 	.word	0x0000e3c0


	//   ....[139]....
        /*05b0*/ 	.word	0x0000e430


	//   ....[140]....
        /*05b4*/ 	.word	0x0000e580


	//   ....[141]....
        /*05b8*/ 	.word	0x0000e5e0


	//   ....[142]....
        /*05bc*/ 	.word	0x0000e640


	//   ....[143]....
        /*05c0*/ 	.word	0x0000e6b0


	//   ....[144]....
        /*05c4*/ 	.word	0x0000e720


	//   ....[145]....
        /*05c8*/ 	.word	0x0000e870


	//   ....[146]....
        /*05cc*/ 	.word	0x0000e8d0


	//   ....[147]....
        /*05d0*/ 	.word	0x0000e930


	//   ....[148]....
        /*05d4*/ 	.word	0x0000e990


	//   ....[149]....
        /*05d8*/ 	.word	0x0000e9e0


	//   ....[150]....
        /*05dc*/ 	.word	0x0000ea30


	//   ....[151]....
        /*05e0*/ 	.word	0x0000eaa0


	//   ....[152]....
        /*05e4*/ 	.word	0x0000eb10


	//   ....[153]....
        /*05e8*/ 	.word	0x0000eb80


	//   ....[154]....
        /*05ec*/ 	.word	0x0000ebe0


	//   ....[155]....
        /*05f0*/ 	.word	0x0000ec50


	//   ....[156]....
        /*05f4*/ 	.word	0x0000ecc0


	//   ....[157]....
        /*05f8*/ 	.word	0x0000ed30


	//   ....[158]....
        /*05fc*/ 	.word	0x0000ed90


	//   ....[159]....
        /*0600*/ 	.word	0x0000ee00


	//   ....[160]....
        /*0604*/ 	.word	0x0000ee70


	//   ....[161]....
        /*0608*/ 	.word	0x0000eee0


	//   ....[162]....
        /*060c*/ 	.word	0x0000ef40


	//   ....[163]....
        /*0610*/ 	.word	0x0000efb0


	//   ....[164]....
        /*0614*/ 	.word	0x0000f020


	//   ....[165]....
        /*0618*/ 	.word	0x0000f090


	//   ....[166]....
        /*061c*/ 	.word	0x0000f0f0


	//   ....[167]....
        /*0620*/ 	.word	0x0000f160


	//   ....[168]....
        /*0624*/ 	.word	0x0000f1d0


	//   ....[169]....
        /*0628*/ 	.word	0x0000f240


	//   ....[170]....
        /*062c*/ 	.word	0x0000f2a0


	//   ....[171]....
        /*0630*/ 	.word	0x0000f310


	//   ....[172]....
        /*0634*/ 	.word	0x0000f380


	//   ....[173]....
        /*0638*/ 	.word	0x0000f3d0


	//   ....[174]....
        /*063c*/ 	.word	0x0000f410


	//   ....[175]....
        /*0640*/ 	.word	0x0000f460


	//   ....[176]....
        /*0644*/ 	.word	0x0000f4b0


	//   ....[177]....
        /*0648*/ 	.word	0x0000f500


	//   ....[178]....
        /*064c*/ 	.word	0x0000f570


	//   ....[179]....
        /*0650*/ 	.word	0x0000f5c0


	//   ....[180]....
        /*0654*/ 	.word	0x0000f610


	//   ....[181]....
        /*0658*/ 	.word	0x0000f660


	//   ....[182]....
        /*065c*/ 	.word	0x0000f6b0


	//   ....[183]....
        /*0660*/ 	.word	0x0000f700


	//   ....[184]....
        /*0664*/ 	.word	0x0000f770


	//   ....[185]....
        /*0668*/ 	.word	0x0000f7c0


	//   ....[186]....
        /*066c*/ 	.word	0x0000f820


	//   ....[187]....
        /*0670*/ 	.word	0x0000f880


	//   ....[188]....
        /*0674*/ 	.word	0x0000f8f0


	//----- nvinfo : EIATTR_EXIT_INSTR_OFFSETS
	.align		4
.L_980:
        /*0678*/ 	.byte	0x04, 0x1c
        /*067a*/ 	.short	(.L_982 - .L_981)


	//   ....[0]....
.L_981:
        /*067c*/ 	.word	0x00000b40


	//   ....[1]....
        /*0680*/ 	.word	0x0000d490


	//----- nvinfo : EIATTR_MAX_THREADS
	.align		4
.L_982:
        /*0684*/ 	.byte	0x04, 0x05
        /*0686*/ 	.short	(.L_984 - .L_983)
.L_983:
        /*0688*/ 	.word	0x00000100
        /*068c*/ 	.word	0x00000001
        /*0690*/ 	.word	0x00000001


	//----- nvinfo : EIATTR_CRS_STACK_SIZE
	.align		4
.L_984:
        /*0694*/ 	.byte	0x04, 0x1e
        /*0696*/ 	.short	(.L_986 - .L_985)
.L_985:
        /*0698*/ 	.word	0x00000000
.L_986:


//--------------------- .nv.info._ZN7cutlass13device_kernelIN5flash19enable_sm80_to_sm89INS1_16FlashAttnFwdSm80INS1_25CollectiveMainloopFwdSm80ILi8ELi2ELb0EN4cute5tupleIJNS5_1CILi128EEENS7_ILi64EEENS7_ILi192EEEEEELi192ENS_6half_tEfNS_4arch4Sm80ELb0ELb0ELb0ELb1ELb1ELb1ELb1ELb1EEENS1_21CollectiveEpilogueFwdINS6_IJS8_SA_S9_EEENS6_IJNS7_ILi1EEESI_SI_EEESC_SE_Li256ELb1ELb1ELb1ELb0EEENS1_36VarlenDynamicPersistentTileSchedulerILi128ELi64ELi256ELi256ELb1ELb1ELb0ELb0ELb1ELb1EEEEEEEEEvNT_6ParamsE --------------------------
	.section	.nv.info._ZN7cutlass13device_kernelIN5flash19enable_sm80_to_sm89INS1_16FlashAttnFwdSm80INS1_25CollectiveMainloopFwdSm80ILi8ELi2ELb0EN4cute5tupleIJNS5_1CILi128EEENS7_ILi64EEENS7_ILi192EEEEEELi192ENS_6half_tEfNS_4arch4Sm80ELb0ELb0ELb0ELb1ELb1ELb1ELb1ELb1EEENS1_21CollectiveEpilogueFwdINS6_IJS8_SA_S9_EEENS6_IJNS7_ILi1EEESI_SI_EEESC_SE_Li256ELb1ELb1ELb1ELb0EEENS1_36VarlenDynamicPersistentTileSchedulerILi128ELi64ELi256ELi256ELb1ELb1ELb0ELb0ELb1ELb1EEEEEEEEEvNT_6ParamsE,"",@"SHT_CUDA_INFO"
	.sectionflags	@""
	.align	4


	//----- nvinfo : EIATTR_CUDA_API_VERSION
	.align		4
        /*0000*/ 	.byte	0x04, 0x37
        /*0002*/ 	.short	(.L_988 - .L_987)
.L_987:
        /*0004*/ 	.word	0x00000082


	//----- nvinfo : EIATTR_SW2861232_WAR
	.align		4
.L_988:
        /*0008*/ 	.byte	0x01, 0x35
	.zero		2


	//----- nvinfo : EIATTR_PARAM_CBANK
	.align		4
        /*000c*/ 	.byte	0x04, 0x0a
        /*000e*/ 	.short	(.L_990 - .L_989)
	.align		4
.L_989:
        /*0010*/ 	.word	index@(.nv.constant0._ZN7cutlass13device_kernelIN5flash19enable_sm80_to_sm89INS1_16FlashAttnFwdSm80INS1_25CollectiveMainloopFwdSm80ILi8ELi2ELb0EN4cute5tupleIJNS5_1CILi128EEENS7_ILi64EEENS7_ILi192EEEEEELi192ENS_6half_tEfNS_4arch4Sm80ELb0ELb0ELb0ELb1ELb1ELb1ELb1ELb1EEENS1_21CollectiveEpilogueFwdINS6_IJS8_SA_S9_EEENS6_IJNS7_ILi1EEESI_SI_EEESC_SE_Li256ELb1ELb1ELb1ELb0EEENS1_36VarlenDynamicPersistentTileSchedulerILi128ELi64ELi256ELi256ELb1ELb1ELb0ELb0ELb1ELb1EEEEEEEEEvNT_6ParamsE)
        /*0014*/ 	.short	0x0160
        /*0016*/ 	.short	0x0438


	//----- nvinfo : EIATTR_CBANK_PARAM_SIZE
	.align		4
.L_990:
        /*0018*/ 	.byte	0x03, 0x19
        /*001a*/ 	.short	0x0438


	//----- nvinfo : EIATTR_KPARAM_INFO
	.align		4
        /*001c*/ 	.byte	0x04, 0x17
        /*001e*/ 	.short	(.L_992 - .L_991)
.L_991:
        /*0020*/ 	.word	0x00000000
        /*0024*/ 	.short	0x0000
        /*0026*/ 	.short	0x0000
        /*0028*/ 	.byte	0x00, 0xf0, 0xe1, 0x10


	//----- nvinfo : EIATTR_MAXREG_COUNT
	.align		4
.L_992:
        /*002c*/ 	.byte	0x03, 0x1b
        /*002e*/ 	.short	0x00ff


	//----- nvinfo : EIATTR_NUM_BARRIERS
	.align		4
        /*0030*/ 	.byte	0x02, 0x4c
        /*0032*/ 	.byte	0x06
	.zero		1


	//----- nvinfo : EIATTR_ANNOTATIONS
	.align		4
        /*0034*/ 	.byte	0x04, 0x55
        /*0036*/ 	.short	(.L_994 - .L_993)


	//   ....[0]....
.L_993:
        /* <DEDUP_REMOVED lines=21> */


	//----- nvinfo : EIATTR_MERCURY_ISA_VERSION
	.align		4
.L_994:
        /*0178*/ 	.byte	0x03, 0x5f
        /*017a*/ 	.short	0x0000


	//----- nvinfo : EIATTR_INT_WARP_WIDE_INSTR_OFFSETS
	.align		4
        /*017c*/ 	.byte	0x04, 0x31
        /*017e*/ 	.short	(.L_996 - .L_995)


	//   ....[0]....
.L_995:
        /*0180*/ 	.word	0x00014d20


	//   ....[1]....
        /*0184*/ 	.word	0x00014da0


	//----- nvinfo : EIATTR_COOP_GROUP_MASK_REGIDS
	.align		4
.L_996:
        /*0188*/ 	.byte	0x04, 0x29
        /*018a*/ 	.short	(.L_998 - .L_997)


	//   ....[0]....
.L_997:
        /*018c*/ 	.word	0xffffffff


	//   ....[1]....
        /*0190*/ 	.word	0xffffffff


	//   ....[2]....
        /*0194*/ 	.word	0xffffffff


	//   ....[3]....
        /*0198*/ 	.word	0xffffffff


	//   ....[4]....
        /*019c*/ 	.word	0xffffffff


	//   ....[5]....
        /*01a0*/ 	.word	0xffffffff


	//   ....[6]....
        /*01a4*/ 	.word	0xffffffff


	//   ....[7]....
        /*01a8*/ 	.word	0xffffffff


	//   ....[8]....
        /*01ac*/ 	.word	0xffffffff


	//   ....[9]....
        /*01b0*/ 	.word	0xffffffff


	//   ....[10]....
        /*01b4*/ 	.word	0xffffffff


	//   ....[11]....
        /*01b8*/ 	.word	0xffffffff


	//   ....[12]....
        /*01bc*/ 	.word	0xffffffff


	//   ....[13]....
        /*01c0*/ 	.word	0xffffffff


	//   ....[14]....
        /*01c4*/ 	.word	0xffffffff


	//   ....[15]....
        /*01c8*/ 	.word	0xffffffff


	//   ....[16]....
        /*01cc*/ 	.word	0xffffffff


	//   ....[17]....
        /*01d0*/ 	.word	0xffffffff


	//   ....[18]....
        /*01d4*/ 	.word	0xffffffff


	//   ....[19]....
        /*01d8*/ 	.word	0xffffffff


	//   ....[20]....
        /*01dc*/ 	.word	0xffffffff


	//   ....[21]....
        /*01e0*/ 	.word	0xffffffff


	//   ....[22]....
        /*01e4*/ 	.word	0xffffffff


	//   ....[23]....
        /*01e8*/ 	.word	0xffffffff


	//   ....[24]....
        /*01ec*/ 	.word	0xffffffff


	//   ....[25]....
        /*01f0*/ 	.word	0xffffffff


	//   ....[26]....
        /*01f4*/ 	.word	0xffffffff


	//   ....[27]....
        /*01f8*/ 	.word	0xffffffff


	//   ....[28]....
        /*01fc*/ 	.word	0xffffffff


	//   ....[29]....
        /*0200*/ 	.word	0xffffffff


	//   ....[30]....
        /*0204*/ 	.word	0xffffffff


	//   ....[31]....
        /*0208*/ 	.word	0xffffffff


	//   ....[32]....
        /*020c*/ 	.word	0xffffffff


	//   ....[33]....
        /*0210*/ 	.word	0xffffffff


	//   ....[34]....
        /*0214*/ 	.word	0xffffffff


	//   ....[35]....
        /*0218*/ 	.word	0xffffffff


	//   ....[36]....
        /*021c*/ 	.word	0xffffffff


	//   ....[37]....
        /*0220*/ 	.word	0xffffffff


	//   ....[38]....
        /*0224*/ 	.word	0xffffffff


	//   ....[39]....
        /*0228*/ 	.word	0xffffffff


	//   ....[40]....
        /*022c*/ 	.word	0xffffffff


	//   ....[41]....
        /*0230*/ 	.word	0xffffffff


	//   ....[42]....
        /*0234*/ 	.word	0xffffffff


	//   ....[43]....
        /*0238*/ 	.word	0xffffffff


	//   ....[44]....
        /*023c*/ 	.word	0xffffffff


	//   ....[45]....
        /*0240*/ 	.word	0xffffffff


	//   ....[46]....
        /*0244*/ 	.word	0xffffffff


	//   ....[47]....
        /*0248*/ 	.word	0xffffffff


	//   ....[48]....
        /*024c*/ 	.word	0xffffffff


	//   ....[49]....
        /*0250*/ 	.word	0xffffffff


	//   ....[50]....
        /*0254*/ 	.word	0xffffffff


	//   ....[51]....
        /*0258*/ 	.word	0xffffffff


	//   ....[52]....
        /*025c*/ 	.word	0xffffffff


	//   ....[53]....
        /*0260*/ 	.word	0xffffffff


	//   ....[54]....
        /*0264*/ 	.word	0xffffffff


	//   ....[55]....
        /*0268*/ 	.word	0xffffffff


	//   ....[56]....
        /*026c*/ 	.word	0xffffffff


	//   ....[57]....
        /*0270*/ 	.word	0xffffffff


	//   ....[58]....
        /*0274*/ 	.word	0xffffffff


	//   ....[59]....
        /*0278*/ 	.word	0xffffffff


	//   ....[60]....
        /*027c*/ 	.word	0xffffffff


	//   ....[61]....
        /*0280*/ 	.word	0xffffffff


	//   ....[62]....
        /*0284*/ 	.word	0xffffffff


	//   ....[63]....
        /*0288*/ 	.word	0xffffffff


	//   ....[64]....
        /*028c*/ 	.word	0xffffffff


	//   ....[65]....
        /*0290*/ 	.word	0xffffffff


	//   ....[66]....
        /*0294*/ 	.word	0xffffffff


	//   ....[67]....
        /*0298*/ 	.word	0xffffffff


	//   ....[68]....
        /*029c*/ 	.word	0xffffffff


	//   ....[69]....
        /*02a0*/ 	.word	0xffffffff


	//   ....[70]....
        /*02a4*/ 	.word	0xffffffff


	//   ....[71]....
        /*02a8*/ 	.word	0xffffffff


	//   ....[72]....
        /*02ac*/ 	.word	0xffffffff


	//   ....[73]....
        /*02b0*/ 	.word	0xffffffff


	//   ....[74]....
        /*02b4*/ 	.word	0xffffffff


	//   ....[75]....
        /*02b8*/ 	.word	0xffffffff


	//   ....[76]....
        /*02bc*/ 	.word	0xffffffff


	//   ....[77]....
        /*02c0*/ 	.word	0xffffffff


	//   ....[78]....
        /*02c4*/ 	.word	0xffffffff


	//   ....[79]....
        /*02c8*/ 	.word	0xffffffff


	//   ....[80]....
        /*02cc*/ 	.word	0xffffffff


	//   ....[81]....
        /*02d0*/ 	.word	0xffffffff


	//   ....[82]....
        /*02d4*/ 	.word	0xffffffff


	//   ....[83]....
        /*02d8*/ 	.word	0xffffffff


	//   ....[84]....
        /*02dc*/ 	.word	0xffffffff


	//   ....[85]....
        /*02e0*/ 	.word	0xffffffff


	//   ....[86]....
        /*02e4*/ 	.word	0xffffffff


	//   ....[87]....
        /*02e8*/ 	.word	0xffffffff


	//   ....[88]....
        /*02ec*/ 	.word	0xffffffff


	//   ....[89]....
        /*02f0*/ 	.word	0xffffffff


	//   ....[90]....
        /*02f4*/ 	.word	0xffffffff


	//   ....[91]....
        /*02f8*/ 	.word	0xffffffff


	//   ....[92]....
        /*02fc*/ 	.word	0xffffffff


	//   ....[93]....
        /*0300*/ 	.word	0xffffffff


	//   ....[94]....
        /*0304*/ 	.word	0xffffffff


	//   ....[95]....
        /*0308*/ 	.word	0xffffffff


	//   ....[96]....
        /*030c*/ 	.word	0xffffffff


	//   ....[97]....
        /*0310*/ 	.word	0xffffffff


	//   ....[98]....
        /*0314*/ 	.word	0xffffffff


	//   ....[99]....
        /*0318*/ 	.word	0xffffffff


	//   ....[100]....
        /*031c*/ 	.word	0xffffffff


	//   ....[101]....
        /*0320*/ 	.word	0xffffffff


	//   ....[102]....
        /*0324*/ 	.word	0xffffffff


	//   ....[103]....
        /*0328*/ 	.word	0xffffffff


	//   ....[104]....
        /*032c*/ 	.word	0xffffffff


	//   ....[105]....
        /*0330*/ 	.word	0xffffffff


	//   ....[106]....
        /*0334*/ 	.word	0xffffffff


	//   ....[107]....
        /*0338*/ 	.word	0xffffffff


	//   ....[108]....
        /*033c*/ 	.word	0xffffffff


	//   ....[109]....
        /*0340*/ 	.word	0xffffffff


	//   ....[110]....
        /*0344*/ 	.word	0xffffffff


	//   ....[111]....
        /*0348*/ 	.word	0xffffffff


	//   ....[112]....
        /*034c*/ 	.word	0xffffffff


	//   ....[113]....
        /*0350*/ 	.word	0xffffffff


	//   ....[114]....
        /*0354*/ 	.word	0xffffffff


	//   ....[115]....
        /*0358*/ 	.word	0xffffffff


	//   ....[116]....
        /*035c*/ 	.word	0xffffffff


	//   ....[117]....
        /*0360*/ 	.word	0xffffffff


	//   ....[118]....
        /*0364*/ 	.word	0xffffffff


	//   ....[119]....
        /*0368*/ 	.word	0xffffffff


	//   ....[120]....
        /*036c*/ 	.word	0xffffffff


	//   ....[121]....
        /*0370*/ 	.word	0xffffffff


	//   ....[122]....
        /*0374*/ 	.word	0xffffffff


	//   ....[123]....
        /*0378*/ 	.word	0xffffffff


	//   ....[124]....
        /*037c*/ 	.word	0xffffffff


	//   ....[125]....
        /*0380*/ 	.word	0xffffffff


	//   ....[126]....
        /*0384*/ 	.word	0xffffffff


	//   ....[127]....
        /*0388*/ 	.word	0xffffffff


	//   ....[128]....
        /*038c*/ 	.word	0xffffffff


	//   ....[129]....
        /*0390*/ 	.word	0xffffffff


	//   ....[130]....
        /*0394*/ 	.word	0xffffffff


	//   ....[131]....
        /*0398*/ 	.word	0xffffffff


	//   ....[132]....
        /*039c*/ 	.word	0xffffffff


	//   ....[133]....
        /*03a0*/ 	.word	0xffffffff


	//   ....[134]....
        /*03a4*/ 	.word	0xffffffff


	//   ....[135]....
        /*03a8*/ 	.word	0xffffffff


	//   ....[136]....
        /*03ac*/ 	.word	0xffffffff


	//   ....[137]....
        /*03b0*/ 	.word	0xffffffff


	//   ....[138]....
        /*03b4*/ 	.word	0xffffffff


	//   ....[139]....
        /*03b8*/ 	.word	0xffffffff


	//   ....[140]....
        /*03bc*/ 	.word	0xffffffff


	//   ....[141]....
        /*03c0*/ 	.word	0xffffffff


	//   ....[142]....
        /*03c4*/ 	.word	0xffffffff


	//   ....[143]....
        /*03c8*/ 	.word	0xffffffff


	//   ....[144]....
        /*03cc*/ 	.word	0xffffffff


	//   ....[145]....
        /*03d0*/ 	.word	0xffffffff


	//   ....[146]....
        /*03d4*/ 	.word	0xffffffff


	//   ....[147]....
        /*03d8*/ 	.word	0xffffffff


	//   ....[148]....
        /*03dc*/ 	.word	0xffffffff


	//   ....[149]....
        /*03e0*/ 	.word	0xffffffff


	//   ....[150]....
        /*03e4*/ 	.word	0xffffffff


	//   ....[151]....
        /*03e8*/ 	.word	0xffffffff


	//   ....[152]....
        /*03ec*/ 	.word	0xffffffff


	//   ....[153]....
        /*03f0*/ 	.word	0xffffffff


	//   ....[154]....
        /*03f4*/ 	.word	0xffffffff


	//   ....[155]....
        /*03f8*/ 	.word	0xffffffff


	//   ....[156]....
        /*03fc*/ 	.word	0xffffffff


	//   ....[157]....
        /*0400*/ 	.word	0xffffffff


	//   ....[158]....
        /*0404*/ 	.word	0xffffffff


	//   ....[159]....
        /*0408*/ 	.word	0xffffffff


	//   ....[160]....
        /*040c*/ 	.word	0xffffffff


	//   ....[161]....
        /*0410*/ 	.word	0xffffffff


	//   ....[162]....
        /*0414*/ 	.word	0xffffffff


	//   ....[163]....
        /*0418*/ 	.word	0xffffffff


	//   ....[164]....
        /*041c*/ 	.word	0xffffffff


	//   ....[165]....
        /*0420*/ 	.word	0xffffffff


	//   ....[166]....
        /*0424*/ 	.word	0xffffffff


	//   ....[167]....
        /*0428*/ 	.word	0xffffffff


	//   ....[168]....
        /*042c*/ 	.word	0xffffffff


	//   ....[169]....
        /*0430*/ 	.word	0xffffffff


	//   ....[170]....
        /*0434*/ 	.word	0xffffffff


	//   ....[171]....
        /*0438*/ 	.word	0xffffffff


	//   ....[172]....
        /*043c*/ 	.word	0xffffffff


	//   ....[173]....
        /*0440*/ 	.word	0xffffffff


	//   ....[174]....
        /*0444*/ 	.word	0xffffffff


	//   ....[175]....
        /*0448*/ 	.word	0xffffffff


	//   ....[176]....
        /*044c*/ 	.word	0xffffffff


	//   ....[177]....
        /*0450*/ 	.word	0xffffffff


	//   ....[178]....
        /*0454*/ 	.word	0xffffffff


	//   ....[179]....
        /*0458*/ 	.word	0xffffffff


	//   ....[180]....
        /*045c*/ 	.word	0xffffffff


	//   ....[181]....
        /*0460*/ 	.word	0xffffffff


	//   ....[182]....
        /*0464*/ 	.word	0xffffffff


	//   ....[183]....
        /*0468*/ 	.word	0xffffffff


	//   ....[184]....
        /*046c*/ 	.word	0xffffffff


	//   ....[185]....
        /*0470*/ 	.word	0xffffffff


	//   ....[186]....
        /*0474*/ 	.word	0xffffffff


	//   ....[187]....
        /*0478*/ 	.word	0xffffffff


	//   ....[188]....
        /*047c*/ 	.word	0xffffffff


	//   ....[189]....
        /*0480*/ 	.word	0xffffffff


	//   ....[190]....
        /*0484*/ 	.word	0xffffffff


	//   ....[191]....
        /*0488*/ 	.word	0xffffffff


	//   ....[192]....
        /*048c*/ 	.word	0xffffffff


	//   ....[193]....
        /*0490*/ 	.word	0xffffffff


	//   ....[194]....
        /*0494*/ 	.word	0xffffffff


	//   ....[195]....
        /*0498*/ 	.word	0xffffffff


	//   ....[196]....
        /*049c*/ 	.word	0xffffffff


	//   ....[197]....
        /*04a0*/ 	.word	0xffffffff


	//   ....[198]....
        /*04a4*/ 	.word	0xffffffff


	//   ....[199]....
        /*04a8*/ 	.word	0xffffffff


	//   ....[200]....
        /*04ac*/ 	.word	0xffffffff


	//   ....[201]....
        /*04b0*/ 	.word	0xffffffff


	//   ....[202]....
        /*04b4*/ 	.word	0xffffffff


	//   ....[203]....
        /*04b8*/ 	.word	0xffffffff


	//   ....[204]....
        /*04bc*/ 	.word	0xffffffff


	//   ....[205]....
        /*04c0*/ 	.word	0xffffffff


	//   ....[206]....
        /*04c4*/ 	.word	0xffffffff


	//   ....[207]....
        /*04c8*/ 	.word	0xffffffff


	//   ....[208]....
        /*04cc*/ 	.word	0xffffffff


	//   ....[209]....
        /*04d0*/ 	.word	0xffffffff


	//   ....[210]....
        /*04d4*/ 	.word	0xffffffff


	//   ....[211]....
        /*04d8*/ 	.word	0xffffffff


	//----- nvinfo : EIATTR_COOP_GROUP_INSTR_OFFSETS
	.align		4
.L_998:
        /*04dc*/ 	.byte	0x04, 0x28
        /*04de*/ 	.short	(.L_1000 - .L_999)


	//   ....[0]....
.L_999:
        /*04e0*/ 	.word	0x00000050


	//   ....[1]....
        /*04e4*/ 	.word	0x000001e0


	//   ....[2]....
        /*04e8*/ 	.word	0x00000210


	//   ....[3]....
        /*04ec*/ 	.word	0x00000240


	//   ....[4]....
        /*04f0*/ 	.word	0x00000270


	//   ....[5]....
        /*04f4*/ 	.word	0x000002a0


	//   ....[6]....
        /*04f8*/ 	.word	0x000002d0


	//   ....[7]....
        /*04fc*/ 	.word	0x00000440


	//   ....[8]....
        /*0500*/ 	.word	0x00000480


	//   ....[9]....
        /*0504*/ 	.word	0x000004b0


	//   ....[10]....
        /*0508*/ 	.word	0x000004e0


	//   ....[11]....
        /*050c*/ 	.word	0x00000510


	//   ....[12]....
        /*0510*/ 	.word	0x00000540


	//   ....[13]....
        /*0514*/ 	.word	0x000005d0


	//   ....[14]....
        /*0518*/ 	.word	0x00000600


	//   ....[15]....
        /*051c*/ 	.word	0x00000620


	//   ....[16]....
        /*0520*/ 	.word	0x00000680


	//   ....[17]....
        /*0524*/ 	.word	0x000037b0


	//   ....[18]....
        /*0528*/ 	.word	0x000037c0


	//   ....[19]....
        /*052c*/ 	.word	0x00005380


	//   ....[20]....
        /*0530*/ 	.word	0x00005390


	//   ....[21]....
        /*0534*/ 	.word	0x00006e80


	//   ....[22]....
        /*0538*/ 	.word	0x00006e90


	//   ....[23]....
        /*053c*/ 	.word	0x00007380


	//   ....[24]....
        /*0540*/ 	.word	0x00007390


	//   ....[25]....
        /*0544*/ 	.word	0x00008080


	//   ....[26]....
        /*0548*/ 	.word	0x000080a0


	//   ....[27]....
        /*054c*/ 	.word	0x000081d0


	//   ....[28]....
        /*0550*/ 	.word	0x000081e0


	//   ....[29]....
        /*0554*/ 	.word	0x00008310


	//   ....[30]....
        /*0558*/ 	.word	0x00008330


	//   ....[31]....
        /*055c*/ 	.word	0x00008460


	//   ....[32]....
        /*0560*/ 	.word	0x00008470


	//   ....[33]....
        /*0564*/ 	.word	0x00008990


	//   ....[34]....
        /*0568*/ 	.word	0x000089b0


	//   ....[35]....
        /*056c*/ 	.word	0x000089d0


	//   ....[36]....
        /*0570*/ 	.word	0x000089e0


	//   ....[37]....
        /*0574*/ 	.word	0x00008ad0


	//   ....[38]....
        /*0578*/ 	.word	0x00008b00


	//   ....[39]....
        /*057c*/ 	.word	0x00008b20


	//   ....[40]....
        /*0580*/ 	.word	0x00008c30


	//   ....[41]....
        /*0584*/ 	.word	0x00008fa0


	//   ....[42]....
        /*0588*/ 	.word	0x00008fc0


	//   ....[43]....
        /*058c*/ 	.word	0x000090a0


	//   ....[44]....
        /*0590*/ 	.word	0x000090e0


	//   ....[45]....
        /*0594*/ 	.word	0x000093e0


	//   ....[46]....
        /*0598*/ 	.word	0x00009400


	//   ....[47]....
        /*059c*/ 	.word	0x00009410


	//   ....[48]....
        /*05a0*/ 	.word	0x00009420


	//   ....[49]....
        /*05a4*/ 	.word	0x0000bf30


	//   ....[50]....
        /*05a8*/ 	.word	0x0000bf50


	//   ....[51]....
        /*05ac*/ 	.word	0x0000bf70


	//   ....[52]....
        /*05b0*/ 	.word	0x0000bf80


	//   ....[53]....
        /*05b4*/ 	.word	0x0000ee00


	//   ....[54]....
        /*05b8*/ 	.word	0x0000ee20


	//   ....[55]....
        /*05bc*/ 	.word	0x0000eeb0


	//   ....[56]....
        /*05c0*/ 	.word	0x0000ef10


	//   ....[57]....
        /*05c4*/ 	.word	0x0000ff60


	//   ....[58]....
        /*05c8*/ 	.word	0x0000fff0


	//   ....[59]....
        /*05cc*/ 	.word	0x00010000


	//   ....[60]....
        /*05d0*/ 	.word	0x00010030


	//   ....[61]....
        /*05d4*/ 	.word	0x00011340


	//   ....[62]....
        /*05d8*/ 	.word	0x00011360


	//   ....[63]....
        /*05dc*/ 	.word	0x00011450


	//   ....[64]....
        /*05e0*/ 	.word	0x00011470


	//   ....[65]....
        /*05e4*/ 	.word	0x00011900


	//   ....[66]....
        /*05e8*/ 	.word	0x00011920


	//   ....[67]....
        /*05ec*/ 	.word	0x00011a20


	//   ....[68]....
        /*05f0*/ 	.word	0x00011a60


	//   ....[69]....
        /*05f4*/ 	.word	0x000127c0


	//   ....[70]....
        /*05f8*/ 	.word	0x000127f0


	//   ....[71]....
        /*05fc*/ 	.word	0x00012a90


	//   ....[72]....
        /*0600*/ 	.word	0x00012bc0


	//   ....[73]....
        /*0604*/ 	.word	0x00014190


	//   ....[74]....
        /*0608*/ 	.word	0x000141b0


	//   ....[75]....
        /*060c*/ 	.word	0x000142c0


	//   ....[76]....
        /*0610*/ 	.word	0x000142f0


	//   ....[77]....
        /*0614*/ 	.word	0x00014510


	//   ....[78]....
        /*0618*/ 	.word	0x00014540


	//   ....[79]....
        /*061c*/ 	.word	0x00014550


	//   ....[80]....
        /*0620*/ 	.word	0x00014580


	//   ....[81]....
        /*0624*/ 	.word	0x00015a70


	//   ....[82]....
        /*0628*/ 	.word	0x00015a80


	//   ....[83]....
        /*062c*/ 	.word	0x00015aa0


	//   ....[84]....
        /*0630*/ 	.word	0x00015ac0


	//   ....[85]....
        /*0634*/ 	.word	0x00015e40


	//   ....[86]....
        /*0638*/ 	.word	0x00015e60


	//   ....[87]....
        /*063c*/ 	.word	0x00015f80


	//   ....[88]....
        /*0640*/ 	.word	0x00015f90


	//   ....[89]....
        /*0644*/ 	.word	0x000160c0


	//   ....[90]....
        /*0648*/ 	.word	0x000160e0


	//   ....[91]....
        /*064c*/ 	.word	0x00016210


	//   ....[92]....
        /*0650*/ 	.word	0x00016220


	//   ....[93]....
        /*0654*/ 	.word	0x00016540


	//   ....[94]....
        /*0658*/ 	.word	0x00016560


	//   ....[95]....
        /*065c*/ 	.word	0x00016ff0


	//   ....[96]....
        /*0660*/ 	.word	0x00017000


	//   ....[97]....
        /*0664*/ 	.word	0x00018210


	//   ....[98]....
        /*0668*/ 	.word	0x00018230


	//   ....[99]....
        /*066c*/ 	.word	0x00018360


	//   ....[100]....
        /*0670*/ 	.word	0x00018370


	//   ....[101]....
        /*0674*/ 	.word	0x000184a0


	//   ....[102]....
        /*0678*/ 	.word	0x000184c0


	//   ....[103]....
        /*067c*/ 	.word	0x000185f0


	//   ....[104]....
        /*0680*/ 	.word	0x00018600


	//   ....[105]....
        /*0684*/ 	.word	0x000187c0


	//   ....[106]....
        /*0688*/ 	.word	0x000187e0


	//   ....[107]....
        /*068c*/ 	.word	0x00018900


	//   ....[108]....
        /*0690*/ 	.word	0x00018940


	//   ....[109]....
        /*0694*/ 	.word	0x00018970


	//   ....[110]....
        /*0698*/ 	.word	0x000189a0


	//   ....[111]....
        /*069c*/ 	.word	0x000189d0


	//   ....[112]....
        /*06a0*/ 	.word	0x00018a00


	//   ....[113]....
        /*06a4*/ 	.word	0x00018b60


	//   ....[114]....
        /*06a8*/ 	.word	0x00018ba0


	//   ....[115]....
        /*06ac*/ 	.word	0x00018bd0


	//   ....[116]....
        /*06b0*/ 	.word	0x00018c00


	//   ....[117]....
        /*06b4*/ 	.word	0x00018c30


	//   ....[118]....
        /*06b8*/ 	.word	0x00018c60


	//   ....[119]....
        /*06bc*/ 	.word	0x00018cf0


	//   ....[120]....
        /*06c0*/ 	.word	0x00018d20


	//   ....[121]....
        /*06c4*/ 	.word	0x00018d30


	//   ....[122]....
        /*06c8*/ 	.word	0x00018d90


	//   ....[123]....
        /*06cc*/ 	.word	0x000192d0


	//   ....[124]....
        /*06d0*/ 	.word	0x00019330


	//   ....[125]....
        /*06d4*/ 	.word	0x00019380


	//   ....[126]....
        /*06d8*/ 	.word	0x000193d0


	//   ....[127]....
        /*06dc*/ 	.word	0x00019420


	//   ....[128]....
        /*06e0*/ 	.word	0x00019490


	//   ....[129]....
        /*06e4*/ 	.word	0x000194e0


	//   ....[130]....
        /*06e8*/ 	.word	0x00019540


	//   ....[131]....
        /*06ec*/ 	.word	0x000195b0


	//   ....[132]....
        /*06f0*/ 	.word	0x00019610


	//   ....[133]....
        /*06f4*/ 	.word	0x00019680


	//   ....[134]....
        /*06f8*/ 	.word	0x000196f0


	//   ....[135]....
        /*06fc*/ 	.word	0x00019760


	//   ....[136]....
        /*0700*/ 	.word	0x000197c0


	//   ....[137]....
        /*0704*/ 	.word	0x00019830


	//   ....[138]....
        /*0708*/ 	.word	0x000198a0


	//   ....[139]....
        /*070c*/ 	.word	0x00019910


	//   ....[140]....
        /*0710*/ 	.word	0x00019970


	//   ....[141]....
        /*0714*/ 	.word	0x000199e0


	//   ....[142]....
        /*0718*/ 	.word	0x00019a50


	//   ....[143]....
        /*071c*/ 	.word	0x00019bc0


	//   ....[144]....
        /*0720*/ 	.word	0x00019c20


	//   ....[145]....
        /*0724*/ 	.word	0x00019c90


	//   ....[146]....
        /*0728*/ 	.word	0x00019d00


	//   ....[147]....
        /*072c*/ 	.word	0x00019d70


	//   ....[148]....
        /*0730*/ 	.word	0x00019dd0


	//   ....[149]....
        /*0734*/ 	.word	0x00019e40


	//   ....[150]....
        /*0738*/ 	.word	0x00019eb0


	//   ....[151]....
        /*073c*/ 	.word	0x00019f20


	//   ....[152]....
        /*0740*/ 	.word	0x00019f80


	//   ....[153]....
        /*0744*/ 	.word	0x00019ff0


	//   ....[154]....
        /*0748*/ 	.word	0x0001a060


	//   ....[155]....
        /*074c*/ 	.word	0x0001a1d0


	//   ....[156]....
        /*0750*/ 	.word	0x0001a230


	//   ....[157]....
        /*0754*/ 	.word	0x0001a2a0


	//   ....[158]....
        /*0758*/ 	.word	0x0001a310


	//   ....[159]....
        /*075c*/ 	.word	0x0001a480


	//   ....[160]....
        /*0760*/ 	.word	0x0001a4e0


	//   ....[161]....
        /*0764*/ 	.word	0x0001a550


	//   ....[162]....
        /*0768*/ 	.word	0x0001a5c0


	//   ....[163]....
        /*076c*/ 	.word	0x0001a740


	//   ....[164]....
        /*0770*/ 	.word	0x0001a7a0


	//   ....[165]....
        /*0774*/ 	.word	0x0001a800


	//   ....[166]....
        /*0778*/ 	.word	0x0001a870


	//   ....[167]....
        /*077c*/ 	.word	0x0001a8e0


	//   ....[168]....
        /*0780*/ 	.word	0x0001aa60


	//   ....[169]....
        /*0784*/ 	.word	0x0001aac0


	//   ....[170]....
        /*0788*/ 	.word	0x0001ab20


	//   ....[171]....
        /*078c*/ 	.word	0x0001ab80


	//   ....[172]....
        /*0790*/ 	.word	0x0001abd0


	//   ....[173]....
        /*0794*/ 	.word	0x0001ac20


	//   ....[174]....
        /*0798*/ 	.word	0x0001ac90


	//   ....[175]....
        /*079c*/ 	.word	0x0001ad00


	//   ....[176]....
        /*07a0*/ 	.word	0x0001ad70


	//   ....[177]....
        /*07a4*/ 	.word	0x0001add0


	//   ....[178]....
        /*07a8*/ 	.word	0x0001ae40


	//   ....[179]....
        /*07ac*/ 	.word	0x0001aeb0


	//   ....[180]....
        /*07b0*/ 	.word	0x0001af20


	//   ....[181]....
        /*07b4*/ 	.word	0x0001af80


	//   ....[182]....
        /*07b8*/ 	.word	0x0001aff0


	//   ....[183]....
        /*07bc*/ 	.word	0x0001b060


	//   ....[184]....
        /*07c0*/ 	.word	0x0001b0d0


	//   ....[185]....
        /*07c4*/ 	.word	0x0001b130


	//   ....[186]....
        /*07c8*/ 	.word	0x0001b1a0


	//   ....[187]....
        /*07cc*/ 	.word	0x0001b210


	//   ....[188]....
        /*07d0*/ 	.word	0x0001b280


	//   ....[189]....
        /*07d4*/ 	.word	0x0001b2e0


	//   ....[190]....
        /*07d8*/ 	.word	0x0001b350


	//   ....[191]....
        /*07dc*/ 	.word	0x0001b3c0


	//   ....[192]....
        /*07e0*/ 	.word	0x0001b430


	//   ....[193]....
        /*07e4*/ 	.word	0x0001b490


	//   ....[194]....
        /*07e8*/ 	.word	0x0001b500


	//   ....[195]....
        /*07ec*/ 	.word	0x0001b570


	//   ....[196]....
        /*07f0*/ 	.word	0x0001b5c0


	//   ....[197]....
        /*07f4*/ 	.word	0x0001b600


	//   ....[198]....
        /*07f8*/ 	.word	0x0001b650


	//   ....[199]....
        /*07fc*/ 	.word	0x0001b6a0


	//   ....[200]....
        /*0800*/ 	.word	0x0001b6f0


	//   ....[201]....
        /*0804*/ 	.word	0x0001b760


	//   ....[202]....
        /*0808*/ 	.word	0x0001b7b0


	//   ....[203]....
        /*080c*/ 	.word	0x0001b800


	//   ....[204]....
        /*0810*/ 	.word	0x0001b850


	//   ....[205]....
        /*0814*/ 	.word	0x0001b8a0


	//   ....[206]....
        /*0818*/ 	.word	0x0001b8f0


	//   ....[207]....
        /*081c*/ 	.word	0x0001b960


	//   ....[208]....
        /*0820*/ 	.word	0x0001b9b0


	//   ....[209]....
        /*0824*/ 	.word	0x0001ba10


	//   ....[210]....
        /*0828*/ 	.word	0x0001ba70


	//   ....[211]....
        /*082c*/ 	.word	0x0001bae0


	//----- nvinfo : EIATTR_EXIT_INSTR_OFFSETS
	.align		4
.L_1000:
        /*0830*/ 	.byte	0x04, 0x1c
        /*0832*/ 	.short	(.L_1002 - .L_1001)


	//   ....[0]....
.L_1001:
        /*0834*/ 	.word	0x00000b40


	//   ....[1]....
        /*0838*/ 	.word	0x00019290


	//----- nvinfo : EIATTR_MAX_THREADS
	.align		4
.L_1002:
        /*083c*/ 	.byte	0x04, 0x05
        /*083e*/ 	.short	(.L_1004 - .L_1003)
.L_1003:
        /*0840*/ 	.word	0x00000100
        /*0844*/ 	.word	0x00000001
        /*0848*/ 	.word	0x00000001


	//----- nvinfo : EIATTR_CRS_STACK_SIZE
	.align		4
.L_1004:
        /*084c*/ 	.byte	0x04, 0x1e
        /*084e*/ 	.short	(.L_1006 - .L_1005)
.L_1005:
        /*0850*/ 	.word	0x00000000
.L_1006:


//--------------------- .nv.info._ZN7cutlass13device_kernelIN5flash19enable_sm80_to_sm89INS1_16FlashAttnFwdSm80INS1_25CollectiveMainloopFwdSm80ILi8ELi2ELb0EN4cute5tupleIJNS5_1CILi128EEENS7_ILi64EEENS7_ILi192EEEEEELi192ENS_6half_tEfNS_4arch4Sm80ELb0ELb1ELb0ELb0ELb1ELb0ELb1ELb1EEENS1_21CollectiveEpilogueFwdINS6_IJS8_SA_S9_EEENS6_IJNS7_ILi1EEESI_SI_EEESC_SE_Li256ELb0ELb1ELb1ELb0EEENS1_19SingleTileSchedulerILb0ELb1ELb1ELi128EEEEEEEEEvNT_6ParamsE --------------------------
	.section	.nv.info._ZN7cutlass13device_kernelIN5flash19enable_sm80_to_sm89INS1_16FlashAttnFwdSm80INS1_25CollectiveMainloopFwdSm80ILi8ELi2ELb0EN4cute5tupleIJNS5_1CILi128EEENS7_ILi64EEENS7_ILi192EEEEEELi192ENS_6half_tEfNS_4arch4Sm80ELb0ELb1ELb0ELb0ELb1ELb0ELb1ELb1EEENS1_21CollectiveEpilogueFwdINS6_IJS8_SA_S9_EEENS6_IJNS7_ILi1EEESI_SI_EEESC_SE_Li256ELb0ELb1ELb1ELb0EEENS1_19SingleTileSchedulerILb0ELb1ELb1ELi128EEEEEEEEEvNT_6ParamsE,"",@"SHT_CUDA_INFO"
	.sectionflags	@""
	.align	4


	//----- nvinfo : EIATTR_CUDA_API_VERSION
	.align		4
        /*0000*/ 	.byte	0x04, 0x37
        /*0002*/ 	.short	(.L_1008 - .L_1007)
.L_1007:
        /*0004*/ 	.word	0x00000082


	//----- nvinfo : EIATTR_SW2861232_WAR
	.align		4
.L_1008:
        /*0008*/ 	.byte	0x01, 0x35
	.zero		2


	//----- nvinfo : EIATTR_PARAM_CBANK
	.align		4
        /*000c*/ 	.byte	0x04, 0x0a
        /*000e*/ 	.short	(.L_1010 - .L_1009)
	.align		4
.L_1009:
        /*0010*/ 	.word	index@(.nv.constant0._ZN7cutlass13device_kernelIN5flash19enable_sm80_to_sm89INS1_16FlashAttnFwdSm80INS1_25CollectiveMainloopFwdSm80ILi8ELi2ELb0EN4cute5tupleIJNS5_1CILi128EEENS7_ILi64EEENS7_ILi192EEEEEELi192ENS_6half_tEfNS_4arch4Sm80ELb0ELb1ELb0ELb0ELb1ELb0ELb1ELb1EEENS1_21CollectiveEpilogueFwdINS6_IJS8_SA_S9_EEENS6_IJNS7_ILi1EEESI_SI_EEESC_SE_Li256ELb0ELb1ELb1ELb0EEENS1_19SingleTileSchedulerILb0ELb1ELb1ELi128EEEEEEEEEvNT_6ParamsE)
        /*0014*/ 	.short	0x0160
        /*0016*/ 	.short	0x0418


	//----- nvinfo : EIATTR_CBANK_PARAM_SIZE
	.align		4
.L_1010:
        /*0018*/ 	.byte	0x03, 0x19
        /*001a*/ 	.short	0x0418


	//----- nvinfo : EIATTR_KPARAM_INFO
	.align		4
        /*001c*/ 	.byte	0x04, 0x17
        /*001e*/ 	.short	(.L_1012 - .L_1011)
.L_1011:
        /*0020*/ 	.word	0x00000000
        /*0024*/ 	.short	0x0000
        /*0026*/ 	.short	0x0000
        /*0028*/ 	.byte	0x00, 0xf0, 0x61, 0x10


	//----- nvinfo : EIATTR_MAXREG_COUNT
	.align		4
.L_1012:
        /*002c*/ 	.byte	0x03, 0x1b
        /*002e*/ 	.short	0x00ff


	//----- nvinfo : EIATTR_NUM_BARRIERS
	.align		4
        /*0030*/ 	.byte	0x02, 0x4c
        /*0032*/ 	.byte	0x02
	.zero		1


	//----- nvinfo : EIATTR_MERCURY_ISA_VERSION
	.align		4
        /*0034*/ 	.byte	0x03, 0x5f
        /*0036*/ 	.short	0x0000


	//----- nvinfo : EIATTR_COOP_GROUP_MASK_REGIDS
	.align		4
        /*0038*/ 	.byte	0x04, 0x29
        /*003a*/ 	.short	(.L_1014 - .L_1013)


	//   ....[0]....
.L_1013:
        /*003c*/ 	.word	0xffffffff


	//   ....[1]....
        /*0040*/ 	.word	0xffffffff


	//   ....[2]....
        /*0044*/ 	.word	0xffffffff


	//   ....[3]....
        /*0048*/ 	.word	0xffffffff


	//   ....[4]....
        /*004c*/ 	.word	0xffffffff


	//   ....[5]....
        /*0050*/ 	.word	0xffffffff


	//   ....[6]....
        /*0054*/ 	.word	0xffffffff


	//   ....[7]....
        /*0058*/ 	.word	0xffffffff


	//   ....[8]....
        /*005c*/ 	.word	0xffffffff


	//   ....[9]....
        /*0060*/ 	.word	0xffffffff


	//   ....[10]....
        /*0064*/ 	.word	0xffffffff


	//   ....[11]....
        /*0068*/ 	.word	0xffffffff


	//   ....[12]....
        /*006c*/ 	.word	0xffffffff


	//   ....[13]....
        /*0070*/ 	.word	0xffffffff


	//   ....[14]....
        /*0074*/ 	.word	0xffffffff


	//   ....[15]....
        /*0078*/ 	.word	0xffffffff


	//   ....[16]....
        /*007c*/ 	.word	0xffffffff


	//   ....[17]....
        /*0080*/ 	.word	0xffffffff


	//   ....[18]....
        /*0084*/ 	.word	0xffffffff


	//   ....[19]....
        /*0088*/ 	.word	0xffffffff


	//   ....[20]....
        /*008c*/ 	.word	0xffffffff


	//   ....[21]....
        /*0090*/ 	.word	0xffffffff


	//   ....[22]....
        /*0094*/ 	.word	0xffffffff


	//   ....[23]....
        /*0098*/ 	.word	0xffffffff


	//   ....[24]....
        /*009c*/ 	.word	0xffffffff


	//   ....[25]....
        /*00a0*/ 	.word	0xffffffff


	//   ....[26]....
        /*00a4*/ 	.word	0xffffffff


	//   ....[27]....
        /*00a8*/ 	.word	0xffffffff


	//   ....[28]....
        /*00ac*/ 	.word	0xffffffff


	//   ....[29]....
        /*00b0*/ 	.word	0xffffffff


	//   ....[30]....
        /*00b4*/ 	.word	0xffffffff


	//   ....[31]....
        /*00b8*/ 	.word	0xffffffff


	//   ....[32]....
        /*00bc*/ 	.word	0xffffffff


	//   ....[33]....
        /*00c0*/ 	.word	0xffffffff


	//   ....[34]....
        /*00c4*/ 	.word	0xffffffff


	//   ....[35]....
        /*00c8*/ 	.word	0xffffffff


	//   ....[36]....
        /*00cc*/ 	.word	0xffffffff


	//   ....[37]....
        /*00d0*/ 	.word	0xffffffff


	//   ....[38]....
        /*00d4*/ 	.word	0xffffffff


	//   ....[39]....
        /*00d8*/ 	.word	0xffffffff


	//   ....[40]....
        /*00dc*/ 	.word	0xffffffff


	//   ....[41]....
        /*00e0*/ 	.word	0xffffffff


	//   ....[42]....
        /*00e4*/ 	.word	0xffffffff


	//   ....[43]....
        /*00e8*/ 	.word	0xffffffff


	//   ....[44]....
        /*00ec*/ 	.word	0xffffffff


	//   ....[45]....
        /*00f0*/ 	.word	0xffffffff


	//   ....[46]....
        /*00f4*/ 	.word	0xffffffff


	//   ....[47]....
        /*00f8*/ 	.word	0xffffffff


	//   ....[48]....
        /*00fc*/ 	.word	0xffffffff


	//   ....[49]....
        /*0100*/ 	.word	0xffffffff


	//   ....[50]....
        /*0104*/ 	.word	0xffffffff


	//   ....[51]....
        /*0108*/ 	.word	0xffffffff


	//   ....[52]....
        /*010c*/ 	.word	0xffffffff


	//   ....[53]....
        /*0110*/ 	.word	0xffffffff


	//   ....[54]....
        /*0114*/ 	.word	0xffffffff


	//   ....[55]....
        /*0118*/ 	.word	0xffffffff


	//   ....[56]....
        /*011c*/ 	.word	0xffffffff


	//   ....[57]....
        /*0120*/ 	.word	0xffffffff


	//   ....[58]....
        /*0124*/ 	.word	0xffffffff


	//   ....[59]....
        /*0128*/ 	.word	0xffffffff


	//   ....[60]....
        /*012c*/ 	.word	0xffffffff


	//   ....[61]....
        /*0130*/ 	.word	0xffffffff


	//   ....[62]....
        /*0134*/ 	.word	0xffffffff


	//   ....[63]....
        /*0138*/ 	.word	0xffffffff


	//   ....[64]....
        /*013c*/ 	.word	0xffffffff


	//   ....[65]....
        /*0140*/ 	.word	0xffffffff


	//   ....[66]....
        /*0144*/ 	.word	0xffffffff


	//   ....[67]....
        /*0148*/ 	.word	0xffffffff


	//   ....[68]....
        /*014c*/ 	.word	0xffffffff


	//   ....[69]....
        /*0150*/ 	.word	0xffffffff


	//   ....[70]....
        /*0154*/ 	.word	0xffffffff


	//   ....[71]....
        /*0158*/ 	.word	0xffffffff


	//   ....[72]....
        /*015c*/ 	.word	0xffffffff


	//   ....[73]....
        /*0160*/ 	.word	0xffffffff


	//   ....[74]....
        /*0164*/ 	.word	0xffffffff


	//   ....[75]....
        /*0168*/ 	.word	0xffffffff


	//   ....[76]....
        /*016c*/ 	.word	0xffffffff


	//   ....[77]....
        /*0170*/ 	.word	0xffffffff


	//   ....[78]....
        /*0174*/ 	.word	0xffffffff


	//   ....[79]....
        /*0178*/ 	.word	0xffffffff


	//   ....[80]....
        /*017c*/ 	.word	0xffffffff


	//   ....[81]....
        /*0180*/ 	.word	0xffffffff


	//   ....[82]....
        /*0184*/ 	.word	0xffffffff


	//   ....[83]....
        /*0188*/ 	.word	0xffffffff


	//   ....[84]....
        /*018c*/ 	.word	0xffffffff


	//   ....[85]....
        /*0190*/ 	.word	0xffffffff


	//   ....[86]....
        /*0194*/ 	.word	0xffffffff


	//----- nvinfo : EIATTR_COOP_GROUP_INSTR_OFFSETS
	.align		4
.L_1014:
        /*0198*/ 	.byte	0x04, 0x28
        /*019a*/ 	.short	(.L_1016 - .L_1015)


	//   ....[0]....
.L_1015:
        /*019c*/ 	.word	0x00000050


	//   ....[1]....
        /*01a0*/ 	.word	0x00001320


	//   ....[2]....
        /*01a4*/ 	.word	0x00001350


	//   ....[3]....
        /*01a8*/ 	.word	0x00001540


	//   ....[4]....
        /*01ac*/ 	.word	0x00001570


	//   ....[5]....
        /*01b0*/ 	.word	0x00001690


	//   ....[6]....
        /*01b4*/ 	.word	0x000016c0


	//   ....[7]....
        /*01b8*/ 	.word	0x000017d0


	//   ....[8]....
        /*01bc*/ 	.word	0x00001810


	//   ....[9]....
        /*01c0*/ 	.word	0x00001d70


	//   ....[10]....
        /*01c4*/ 	.word	0x00001d90


	//   ....[11]....
        /*01c8*/ 	.word	0x00001db0


	//   ....[12]....
        /*01cc*/ 	.word	0x00001dd0


	//   ....[13]....
        /*01d0*/ 	.word	0x00001e90


	//   ....[14]....
        /*01d4*/ 	.word	0x00001eb0


	//   ....[15]....
        /*01d8*/ 	.word	0x00001ed0


	//   ....[16]....
        /*01dc*/ 	.word	0x00001ef0


	//   ....[17]....
        /*01e0*/ 	.word	0x000023e0


	//   ....[18]....
        /*01e4*/ 	.word	0x00002410


	//   ....[19]....
        /*01e8*/ 	.word	0x00002430


	//   ....[20]....
        /*01ec*/ 	.word	0x00002440


	//   ....[21]....
        /*01f0*/ 	.word	0x00002a00


	//   ....[22]....
        /*01f4*/ 	.word	0x00002a30


	//   ....[23]....
        /*01f8*/ 	.word	0x00002a50


	//   ....[24]....
        /*01fc*/ 	.word	0x00002ab0


	//   ....[25]....
        /*0200*/ 	.word	0x00003770


	//   ....[26]....
        /*0204*/ 	.word	0x00003980


	//   ....[27]....
        /*0208*/ 	.word	0x00004210


	//   ....[28]....
        /*020c*/ 	.word	0x000044c0


	//   ....[29]....
        /*0210*/ 	.word	0x000044d0


	//   ....[30]....
        /*0214*/ 	.word	0x00004540


	//   ....[31]....
        /*0218*/ 	.word	0x00005710


	//   ....[32]....
        /*021c*/ 	.word	0x00005740


	//   ....[33]....
        /*0220*/ 	.word	0x00005760


	//   ....[34]....
        /*0224*/ 	.word	0x00005770


	//   ....[35]....
        /*0228*/ 	.word	0x00005e80


	//   ....[36]....
        /*022c*/ 	.word	0x00005ea0


	//   ....[37]....
        /*0230*/ 	.word	0x00005eb0


	//   ....[38]....
        /*0234*/ 	.word	0x00005ec0


	//   ....[39]....
        /*0238*/ 	.word	0x000061c0


	//   ....[40]....
        /*023c*/ 	.word	0x00006dd0


	//   ....[41]....
        /*0240*/ 	.word	0x000075b0


	//   ....[42]....
        /*0244*/ 	.word	0x00007700


	//   ....[43]....
        /*0248*/ 	.word	0x00007710


	//   ....[44]....
        /*024c*/ 	.word	0x00007730


	//   ....[45]....
        /*0250*/ 	.word	0x00009080


	//   ....[46]....
        /*0254*/ 	.word	0x000090b0


	//   ....[47]....
        /*0258*/ 	.word	0x000090c0


	//   ....[48]....
        /*025c*/ 	.word	0x000090d0


	//   ....[49]....
        /*0260*/ 	.word	0x00009850


	//   ....[50]....
        /*0264*/ 	.word	0x00009870


	//   ....[51]....
        /*0268*/ 	.word	0x00009880


	//   ....[52]....
        /*026c*/ 	.word	0x00009890


	//   ....[53]....
        /*0270*/ 	.word	0x0000a5f0


	//   ....[54]....
        /*0274*/ 	.word	0x0000a610


	//   ....[55]....
        /*0278*/ 	.word	0x0000a630


	//   ....[56]....
        /*027c*/ 	.word	0x0000a650


	//   ....[57]....
        /*0280*/ 	.word	0x0000bf50


	//   ....[58]....
        /*0284*/ 	.word	0x0000bf80


	//   ....[59]....
        /*0288*/ 	.word	0x0000bf90


	//   ....[60]....
        /*028c*/ 	.word	0x0000bfa0


	//   ....[61]....
        /*0290*/ 	.word	0x0000c4a0


	//   ....[62]....
        /*0294*/ 	.word	0x0000c4d0


	//   ....[63]....
        /*0298*/ 	.word	0x0000c4f0


	//   ....[64]....
        /*029c*/ 	.word	0x0000c500


	//   ....[65]....
        /*02a0*/ 	.word	0x0000cf70


	//   ....[66]....
        /*02a4*/ 	.word	0x0000d3b0


	//   ....[67]....
        /*02a8*/ 	.word	0x0000dbb0


	//   ....[68]....
        /*02ac*/ 	.word	0x0000dd00


	//   ....[69]....
        /*02b0*/ 	.word	0x0000dd10


	//   ....[70]....
        /*02b4*/ 	.word	0x0000dd30


	//   ....[71]....
        /*02b8*/ 	.word	0x0000f630


	//   ....[72]....
        /*02bc*/ 	.word	0x0000f660


	//   ....[73]....
        /*02c0*/ 	.word	0x0000f680


	//   ....[74]....
        /*02c4*/ 	.word	0x0000f690


	//   ....[75]....
        /*02c8*/ 	.word	0x0000f860


	//   ....[76]....
        /*02cc*/ 	.word	0x0000f890


	//   ....[77]....
        /*02d0*/ 	.word	0x0000f8d0


	//   ....[78]....
        /*02d4*/ 	.word	0x0000f8e0


	//   ....[79]....
        /*02d8*/ 	.word	0x000105e0


	//   ....[80]....
        /*02dc*/ 	.word	0x00010610


	//   ....[81]....
        /*02e0*/ 	.word	0x00010650


	//   ....[82]....
        /*02e4*/ 	.word	0x00010690


	//   ....[83]....
        /*02e8*/ 	.word	0x00010730


	//   ....[84]....
        /*02ec*/ 	.word	0x00010780


	//   ....[85]....
        /*02f0*/ 	.word	0x00011090


	//   ....[86]....
        /*02f4*/ 	.word	0x000110a0


	//----- nvinfo : EIATTR_EXIT_INSTR_OFFSETS
	.align		4
.L_1016:
        /*02f8*/ 	.byte	0x04, 0x1c
        /*02fa*/ 	.short	(.L_1018 - .L_1017)


	//   ....[0]....
.L_1017:
        /*02fc*/ 	.word	0x000001b0


	//   ....[1]....
        /*0300*/ 	.word	0x000110b0


	//   ....[2]....
        /*0304*/ 	.word	0x00011950


	//   ....[3]....
        /*0308*/ 	.word	0x000119a0


	//   ....[4]....
        /*030c*/ 	.word	0x000119d0


	//   ....[5]....
        /*0310*/ 	.word	0x00011a30


	//   ....[6]....
        /*0314*/ 	.word	0x00011cc0


	//----- nvinfo : EIATTR_CTAIDZ_USED
	.align		4
.L_1018:
        /*0318*/ 	.byte	0x01, 0x04
	.zero		2


	//----- nvinfo : EIATTR_MAX_THREADS
	.align		4
        /*031c*/ 	.byte	0x04, 0x05
        /*031e*/ 	.short	(.L_1020 - .L_1019)
.L_1019:
        /*0320*/ 	.word	0x00000100
        /*0324*/ 	.word	0x00000001
        /*0328*/ 	.word	0x00000001


	//----- nvinfo : EIATTR_CRS_STACK_SIZE
	.align		4
.L_1020:
        /*032c*/ 	.byte	0x04, 0x1e
        /*032e*/ 	.short	(.L_1022 - .L_1021)
.L_1021:
        /*0330*/ 	.word	0x00000000
.L_1022:


//--------------------- .nv.info._ZN7cutlass13device_kernelIN5flash19enable_sm80_to_sm89INS1_16FlashAttnFwdSm80INS1_25CollectiveMainloopFwdSm80ILi8ELi2ELb0EN4cute5tupleIJNS5_1CILi128EEENS7_ILi64EEENS7_ILi192EEEEEELi192ENS_6half_tEfNS_4arch4Sm80ELb0ELb1ELb0ELb1ELb1ELb0ELb1ELb1EEENS1_21CollectiveEpilogueFwdINS6_IJS8_SA_S9_EEENS6_IJNS7_ILi1EEESI_SI_EEESC_SE_Li256ELb1ELb1ELb1ELb0EEENS1_36VarlenDynamicPersistentTileSchedulerILi128ELi64ELi256ELi256ELb1ELb1ELb0ELb1ELb0ELb1EEEEEEEEEvNT_6ParamsE --------------------------
	.section	.nv.info._ZN7cutlass13device_kernelIN5flash19enable_sm80_to_sm89INS1_16FlashAttnFwdSm80INS1_25CollectiveMainloopFwdSm80ILi8ELi2ELb0EN4cute5tupleIJNS5_1CILi128EEENS7_ILi64EEENS7_ILi192EEEEEELi192ENS_6half_tEfNS_4arch4Sm80ELb0ELb1ELb0ELb1ELb1ELb0ELb1ELb1EEENS1_21CollectiveEpilogueFwdINS6_IJS8_SA_S9_EEENS6_IJNS7_ILi1EEESI_SI_EEESC_SE_Li256ELb1ELb1ELb1ELb0EEENS1_36VarlenDynamicPersistentTileSchedulerILi128ELi64ELi256ELi256ELb1ELb1ELb0ELb1ELb0ELb1EEEEEEEEEvNT_6ParamsE,"",@"SHT_CUDA_INFO"
	.sectionflags	@""
	.align	4


	//----- nvinfo : EIATTR_CUDA_API_VERSION
	.align		4
        /*0000*/ 	.byte	0x04, 0x37
        /*0002*/ 	.short	(.L_1024 - .L_1023)
.L_1023:
        /*0004*/ 	.word	0x00000082


	//----- nvinfo : EIATTR_SW2861232_WAR
	.align		4
.L_1024:
        /*0008*/ 	.byte	0x01, 0x35
	.zero		2


	//----- nvinfo : EIATTR_PARAM_CBANK
	.align		4
        /*000c*/ 	.byte	0x04, 0x0a
        /*000e*/ 	.short	(.L_1026 - .L_1025)
	.align		4
.L_1025:
        /*0010*/ 	.word	index@(.nv.constant0._ZN7cutlass13device_kernelIN5flash19enable_sm80_to_sm89INS1_16FlashAttnFwdSm80INS1_25CollectiveMainloopFwdSm80ILi8ELi2ELb0EN4cute5tupleIJNS5_1CILi128EEENS7_ILi64EEENS7_ILi192EEEEEELi192ENS_6half_tEfNS_4arch4Sm80ELb0ELb1ELb0ELb1ELb1ELb0ELb1ELb1EEENS1_21CollectiveEpilogueFwdINS6_IJS8_SA_S9_EEENS6_IJNS7_ILi1EEESI_SI_EEESC_SE_Li256ELb1ELb1ELb1ELb0EEENS1_36VarlenDynamicPersistentTileSchedulerILi128ELi64ELi256ELi256ELb1ELb1ELb0ELb1ELb0ELb1EEEEEEEEEvNT_6ParamsE)
        /*0014*/ 	.short	0x0160
        /*0016*/ 	.short	0x0438


	//----- nvinfo : EIATTR_CBANK_PARAM_SIZE
	.align		4
.L_1026:
        /*0018*/ 	.byte	0x03, 0x19
        /*001a*/ 	.short	0x0438


	//----- nvinfo : EIATTR_KPARAM_INFO
	.align		4
        /*001c*/ 	.byte	0x04, 0x17
        /*001e*/ 	.short	(.L_1028 - .L_1027)
.L_1027:
        /*0020*/ 	.word	0x00000000
        /*0024*/ 	.short	0x0000
        /*0026*/ 	.short	0x0000
        /*0028*/ 	.byte	0x00, 0xf0, 0xe1, 0x10


	//----- nvinfo : EIATTR_MAXREG_COUNT
	.align		4
.L_1028:
        /*002c*/ 	.byte	0x03, 0x1b
        /*002e*/ 	.short	0x00ff


	//----- nvinfo : EIATTR_NUM_BARRIERS
	.align		4
        /*0030*/ 	.byte	0x02, 0x4c
        /*0032*/ 	.byte	0x06
	.zero		1


	//----- nvinfo : EIATTR_ANNOTATIONS
	.align		4
        /*0034*/ 	.byte	0x04, 0x55
        /*0036*/ 	.short	(.L_1030 - .L_1029)


	//   ....[0]....
.L_1029:
        /*0038*/ 	.word	0x00000001
        /*003c*/ 	.byte	0x70, 0x00, 0x00, 0x00, 0x01, 0x00, 0x00, 0x00, 0x00, 0x14, 0x00, 0x00, 0x01, 0x00, 0x00, 0x00
        /*004c*/ 	.byte	0x90, 0x16, 0x00, 0x00, 0x01, 0x00, 0x00, 0x00, 0xa0, 0x52, 0x00, 0x00, 0x01, 0x00, 0x00, 0x00
        /*005c*/ 	.byte	0x20, 0x28, 0x01, 0x00, 0x01, 0x00, 0x00, 0x00, 0x20, 0x54, 0x01, 0x00


	//----- nvinfo : EIATTR_MERCURY_ISA_VERSION
	.align		4
.L_1030:
        /*0068*/ 	.byte	0x03, 0x5f
        /*006a*/ 	.short	0x0000


	//----- nvinfo : EIATTR_INT_WARP_WIDE_INSTR_OFFSETS
	.align		4
        /*006c*/ 	.byte	0x04, 0x31
        /*006e*/ 	.short	(.L_1032 - .L_1031)


	//   ....[0]....
.L_1031:
        /*0070*/ 	.word	0x00011fb0


	//   ....[1]....
        /*0074*/ 	.word	0x00012030


	//----- nvinfo : EIATTR_COOP_GROUP_MASK_REGIDS
	.align		4
.L_1032:
        /*0078*/ 	.byte	0x04, 0x29
        /*007a*/ 	.short	(.L_1034 - .L_1033)


	//   ....[0]....
.L_1033:
        /*007c*/ 	.word	0xffffffff


	//   ....[1]....
        /*0080*/ 	.word	0xffffffff


	//   ....[2]....
        /*0084*/ 	.word	0xffffffff


	//   ....[3]....
        /*0088*/ 	.word	0xffffffff


	//   ....[4]....
        /*008c*/ 	.word	0xffffffff


	//   ....[5]....
        /*0090*/ 	.word	0xffffffff


	//   ....[6]....
        /*0094*/ 	.word	0xffffffff


	//   ....[7]....
        /*0098*/ 	.word	0xffffffff


	//   ....[8]....
        /*009c*/ 	.word	0xffffffff


	//   ....[9]....
        /*00a0*/ 	.word	0xffffffff


	//   ....[10]....
        /*00a4*/ 	.word	0xffffffff


	//   ....[11]....
        /*00a8*/ 	.word	0xffffffff


	//   ....[12]....
        /*00ac*/ 	.word	0xffffffff


	//   ....[13]....
        /*00b0*/ 	.word	0xffffffff


	//   ....[14]....
        /*00b4*/ 	.word	0xffffffff


	//   ....[15]....
        /*00b8*/ 	.word	0xffffffff


	//   ....[16]....
        /*00bc*/ 	.word	0xffffffff


	//   ....[17]....
        /*00c0*/ 	.word	0xffffffff


	//   ....[18]....
        /*00c4*/ 	.word	0xffffffff


	//   ....[19]....
        /*00c8*/ 	.word	0xffffffff


	//   ....[20]....
        /*00cc*/ 	.word	0xffffffff


	//   ....[21]....
        /*00d0*/ 	.word	0xffffffff


	//   ....[22]....
        /*00d4*/ 	.word	0xffffffff


	//   ....[23]....
        /*00d8*/ 	.word	0xffffffff


	//   ....[24]....
        /*00dc*/ 	.word	0xffffffff


	//   ....[25]....
        /*00e0*/ 	.word	0xffffffff


	//   ....[26]....
        /*00e4*/ 	.word	0xffffffff


	//   ....[27]....
        /*00e8*/ 	.word	0xffffffff


	//   ....[28]....
        /*00ec*/ 	.word	0xffffffff


	//   ....[29]....
        /*00f0*/ 	.word	0xffffffff


	//   ....[30]....
        /*00f4*/ 	.word	0xffffffff


	//   ....[31]....
        /*00f8*/ 	.word	0xffffffff


	//   ....[32]....
        /*00fc*/ 	.word	0xffffffff


	//   ....[33]....
        /*0100*/ 	.word	0xffffffff


	//   ....[34]....
        /*0104*/ 	.word	0xffffffff


	//   ....[35]....
        /*0108*/ 	.word	0xffffffff


	//   ....[36]....
        /*010c*/ 	.word	0xffffffff


	//   ....[37]....
        /*0110*/ 	.word	0xffffffff


	//   ....[38]....
        /*0114*/ 	.word	0xffffffff


	//   ....[39]....
        /*0118*/ 	.word	0xffffffff


	//   ....[40]....
        /*011c*/ 	.word	0xffffffff


	//   ....[41]....
        /*0120*/ 	.word	0xffffffff


	//   ....[42]....
        /*0124*/ 	.word	0xffffffff


	//   ....[43]....
        /*0128*/ 	.word	0xffffffff


	//   ....[44]....
        /*012c*/ 	.word	0xffffffff


	//   ....[45]....
        /*0130*/ 	.word	0xffffffff


	//   ....[46]....
        /*0134*/ 	.word	0xffffffff


	//   ....[47]....
        /*0138*/ 	.word	0xffffffff


	//   ....[48]....
        /*013c*/ 	.word	0xffffffff


	//   ....[49]....
        /*0140*/ 	.word	0xffffffff


	//   ....[50]....
        /*0144*/ 	.word	0xffffffff


	//   ....[51]....
        /*0148*/ 	.word	0xffffffff


	//   ....[52]....
        /*014c*/ 	.word	0xffffffff


	//   ....[53]....
        /*0150*/ 	.word	0xffffffff


	//   ....[54]....
        /*0154*/ 	.word	0xffffffff


	//   ....[55]....
        /*0158*/ 	.word	0xffffffff


	//   ....[56]....
        /*015c*/ 	.word	0xffffffff


	//   ....[57]....
        /*0160*/ 	.word	0xffffffff


	//   ....[58]....
        /*0164*/ 	.word	0xffffffff


	//   ....[59]....
        /*0168*/ 	.word	0xffffffff


	//   ....[60]....
        /*016c*/ 	.word	0xffffffff


	//   ....[61]....
        /*0170*/ 	.word	0xffffffff


	//   ....[62]....
        /*0174*/ 	.word	0xffffffff


	//   ....[63]....
        /*0178*/ 	.word	0xffffffff


	//   ....[64]....
        /*017c*/ 	.word	0xffffffff


	//   ....[65]....
        /*0180*/ 	.word	0xffffffff


	//   ....[66]....
        /*0184*/ 	.word	0xffffffff


	//   ....[67]....
        /*0188*/ 	.word	0xffffffff


	//   ....[68]....
        /*018c*/ 	.word	0xffffffff


	//   ....[69]....
        /*0190*/ 	.word	0xffffffff


	//   ....[70]....
        /*0194*/ 	.word	0xffffffff


	//   ....[71]....
        /*0198*/ 	.word	0xffffffff


	//   ....[72]....
        /*019c*/ 	.word	0xffffffff


	//   ....[73]....
        /*01a0*/ 	.word	0xffffffff


	//   ....[74]....
        /*01a4*/ 	.word	0xffffffff


	//   ....[75]....
        /*01a8*/ 	.word	0xffffffff


	//   ....[76]....
        /*01ac*/ 	.word	0xffffffff


	//   ....[77]....
        /*01b0*/ 	.word	0xffffffff


	//   ....[78]....
        /*01b4*/ 	.word	0xffffffff


	//   ....[79]....
        /*01b8*/ 	.word	0xffffffff


	//   ....[80]....
        /*01bc*/ 	.word	0xffffffff


	//   ....[81]....
        /*01c0*/ 	.word	0xffffffff


	//   ....[82]....
        /*01c4*/ 	.word	0xffffffff


	//   ....[83]....
        /*01c8*/ 	.word	0xffffffff


	//   ....[84]....
        /*01cc*/ 	.word	0xffffffff


	//   ....[85]....
        /*01d0*/ 	.word	0xffffffff


	//   ....[86]....
        /*01d4*/ 	.word	0xffffffff


	//   ....[87]....
        /*01d8*/ 	.word	0xffffffff


	//   ....[88]....
        /*01dc*/ 	.word	0xffffffff


	//   ....[89]....
        /*01e0*/ 	.word	0xffffffff


	//   ....[90]....
        /*01e4*/ 	.word	0xffffffff


	//   ....[91]....
        /*01e8*/ 	.word	0xffffffff


	//   ....[92]....
        /*01ec*/ 	.word	0xffffffff


	//   ....[93]....
        /*01f0*/ 	.word	0xffffffff


	//   ....[94]....
        /*01f4*/ 	.word	0xffffffff


	//   ....[95]....
        /*01f8*/ 	.word	0xffffffff


	//   ....[96]....
        /*01fc*/ 	.word	0xffffffff


	//   ....[97]....
        /*0200*/ 	.word	0xffffffff


	//   ....[98]....
        /*0204*/ 	.word	0xffffffff


	//   ....[99]....
        /*0208*/ 	.word	0xffffffff


	//   ....[100]....
        /*020c*/ 	.word	0xffffffff


	//   ....[101]....
        /*0210*/ 	.word	0xffffffff


	//   ....[102]....
        /*0214*/ 	.word	0xffffffff


	//   ....[103]....
        /*0218*/ 	.word	0xffffffff


	//   ....[104]....
        /*021c*/ 	.word	0xffffffff


	//   ....[105]....
        /*0220*/ 	.word	0xffffffff


	//   ....[106]....
        /*0224*/ 	.word	0xffffffff


	//   ....[107]....
        /*0228*/ 	.word	0xffffffff


	//   ....[108]....
        /*022c*/ 	.word	0xffffffff


	//   ....[109]....
        /*0230*/ 	.word	0xffffffff


	//   ....[110]....
        /*0234*/ 	.word	0xffffffff


	//   ....[111]....
        /*0238*/ 	.word	0xffffffff


	//   ....[112]....
        /*023c*/ 	.word	0xffffffff


	//   ....[113]....
        /*0240*/ 	.word	0xffffffff


	//   ....[114]....
        /*0244*/ 	.word	0xffffffff


	//   ....[115]....
        /*0248*/ 	.word	0xffffffff


	//   ....[116]....
        /*024c*/ 	.word	0xffffffff


	//   ....[117]....
        /*0250*/ 	.word	0xffffffff


	//   ....[118]....
        /*0254*/ 	.word	0xffffffff


	//   ....[119]....
        /*0258*/ 	.word	0xffffffff


	//   ....[120]....
        /*025c*/ 	.word	0xffffffff


	//   ....[121]....
        /*0260*/ 	.word	0xffffffff


	//   ....[122]....
        /*0264*/ 	.word	0xffffffff


	//   ....[123]....
        /*0268*/ 	.word	0xffffffff


	//   ....[124]....
        /*026c*/ 	.word	0xffffffff


	//   ....[125]....
        /*0270*/ 	.word	0xffffffff


	//   ....[126]....
        /*0274*/ 	.word	0xffffffff


	//   ....[127]....
        /*0278*/ 	.word	0xffffffff


	//   ....[128]....
        /*027c*/ 	.word	0xffffffff


	//   ....[129]....
        /*0280*/ 	.word	0xffffffff


	//   ....[130]....
        /*0284*/ 	.word	0xffffffff


	//   ....[131]....
        /*0288*/ 	.word	0xffffffff


	//   ....[132]....
        /*028c*/ 	.word	0xffffffff


	//   ....[133]....
        /*0290*/ 	.word	0xffffffff


	//   ....[134]....
        /*0294*/ 	.word	0xffffffff


	//   ....[135]....
        /*0298*/ 	.word	0xffffffff


	//   ....[136]....
        /*029c*/ 	.word	0xffffffff


	//   ....[137]....
        /*02a0*/ 	.word	0xffffffff


	//   ....[138]....
        /*02a4*/ 	.word	0xffffffff


	//   ....[139]....
        /*02a8*/ 	.word	0xffffffff


	//   ....[140]....
        /*02ac*/ 	.word	0xffffffff


	//   ....[141]....
        /*02b0*/ 	.word	0xffffffff


	//   ....[142]....
        /*02b4*/ 	.word	0xffffffff


	//   ....[143]....
        /*02b8*/ 	.word	0xffffffff


	//   ....[144]....
        /*02bc*/ 	.word	0xffffffff


	//   ....[145]....
        /*02c0*/ 	.word	0xffffffff


	//   ....[146]....
        /*02c4*/ 	.word	0xffffffff


	//   ....[147]....
        /*02c8*/ 	.word	0xffffffff


	//   ....[148]....
        /*02cc*/ 	.word	0xffffffff


	//   ....[149]....
        /*02d0*/ 	.word	0xffffffff


	//   ....[150]....
        /*02d4*/ 	.word	0xffffffff


	//   ....[151]....
        /*02d8*/ 	.word	0xffffffff


	//   ....[152]....
        /*02dc*/ 	.word	0xffffffff


	//   ....[153]....
        /*02e0*/ 	.word	0xffffffff


	//   ....[154]....
        /*02e4*/ 	.word	0xffffffff


	//   ....[155]....
        /*02e8*/ 	.word	0xffffffff


	//   ....[156]....
        /*02ec*/ 	.word	0xffffffff


	//   ....[157]....
        /*02f0*/ 	.word	0xffffffff


	//   ....[158]....
        /*02f4*/ 	.word	0xffffffff


	//   ....[159]....
        /*02f8*/ 	.word	0xffffffff


	//   ....[160]....
        /*02fc*/ 	.word	0xffffffff


	//   ....[161]....
        /*0300*/ 	.word	0xffffffff


	//   ....[162]....
        /*0304*/ 	.word	0xffffffff


	//   ....[163]....
        /*0308*/ 	.word	0xffffffff


	//   ....[164]....
        /*030c*/ 	.word	0xffffffff


	//   ....[165]....
        /*0310*/ 	.word	0xffffffff


	//   ....[166]....
        /*0314*/ 	.word	0xffffffff


	//   ....[167]....
        /*0318*/ 	.word	0xffffffff


	//   ....[168]....
        /*031c*/ 	.word	0xffffffff


	//   ....[169]....
        /*0320*/ 	.word	0xffffffff


	//   ....[170]....
        /*0324*/ 	.word	0xffffffff


	//   ....[171]....
        /*0328*/ 	.word	0xffffffff


	//   ....[172]....
        /*032c*/ 	.word	0xffffffff


	//   ....[173]....
        /*0330*/ 	.word	0xffffffff


	//   ....[174]....
        /*0334*/ 	.word	0xffffffff


	//   ....[175]....
        /*0338*/ 	.word	0xffffffff


	//   ....[176]....
        /*033c*/ 	.word	0xffffffff


	//   ....[177]....
        /*0340*/ 	.word	0xffffffff


	//   ....[178]....
        /*0344*/ 	.word	0xffffffff


	//   ....[179]....
        /*0348*/ 	.word	0xffffffff


	//   ....[180]....
        /*034c*/ 	.word	0xffffffff


	//   ....[181]....
        /*0350*/ 	.word	0xffffffff


	//   ....[182]....
        /*0354*/ 	.word	0xffffffff


	//   ....[183]....
        /*0358*/ 	.word	0xffffffff


	//   ....[184]....
        /*035c*/ 	.word	0xffffffff


	//   ....[185]....
        /*0360*/ 	.word	0xffffffff


	//   ....[186]....
        /*0364*/ 	.word	0xffffffff


	//   ....[187]....
        /*0368*/ 	.word	0xffffffff


	//   ....[188]....
        /*036c*/ 	.word	0xffffffff


	//   ....[189]....
        /*0370*/ 	.word	0xffffffff


	//   ....[190]....
        /*0374*/ 	.word	0xffffffff


	//   ....[191]....
        /*0378*/ 	.word	0xffffffff


	//   ....[192]....
        /*037c*/ 	.word	0xffffffff


	//   ....[193]....
        /*0380*/ 	.word	0xffffffff


	//   ....[194]....
        /*0384*/ 	.word	0xffffffff


	//   ....[195]....
        /*0388*/ 	.word	0xffffffff


	//   ....[196]....
        /*038c*/ 	.word	0xffffffff


	//   ....[197]....
        /*0390*/ 	.word	0xffffffff


	//   ....[198]....
        /*0394*/ 	.word	0xffffffff


	//   ....[199]....
        /*0398*/ 	.word	0xffffffff


	//   ....[200]....
        /*039c*/ 	.word	0xffffffff


	//   ....[201]....
        /*03a0*/ 	.word	0xffffffff


	//   ....[202]....
        /*03a4*/ 	.word	0xffffffff


	//   ....[203]....
        /*03a8*/ 	.word	0xffffffff


	//   ....[204]....
        /*03ac*/ 	.word	0xffffffff


	//   ....[205]....
        /*03b0*/ 	.word	0xffffffff


	//   ....[206]....
        /*03b4*/ 	.word	0xffffffff


	//   ....[207]....
        /*03b8*/ 	.word	0xffffffff


	//   ....[208]....
        /*03bc*/ 	.word	0xffffffff


	//   ....[209]....
        /*03c0*/ 	.word	0xffffffff


	//   ....[210]....
        /*03c4*/ 	.word	0xffffffff


	//   ....[211]....
        /*03c8*/ 	.word	0xffffffff


	//   ....[212]....
        /*03cc*/ 	.word	0xffffffff


	//   ....[213]....
        /*03d0*/ 	.word	0xffffffff


	//   ....[214]....
        /*03d4*/ 	.word	0xffffffff


	//   ....[215]....
        /*03d8*/ 	.word	0xffffffff


	//   ....[216]....
        /*03dc*/ 	.word	0xffffffff


	//   ....[217]....
        /*03e0*/ 	.word	0xffffffff


	//   ....[218]....
        /*03e4*/ 	.word	0xffffffff


	//   ....[219]....
        /*03e8*/ 	.word	0xffffffff


	//   ....[220]....
        /*03ec*/ 	.word	0xffffffff


	//   ....[221]....
        /*03f0*/ 	.word	0xffffffff


	//   ....[222]....
        /*03f4*/ 	.word	0xffffffff


	//   ....[223]....
        /*03f8*/ 	.word	0xffffffff


	//   ....[224]....
        /*03fc*/ 	.word	0xffffffff


	//   ....[225]....
        /*0400*/ 	.word	0xffffffff


	//   ....[226]....
        /*0404*/ 	.word	0xffffffff


	//   ....[227]....
        /*0408*/ 	.word	0xffffffff


	//   ....[228]....
        /*040c*/ 	.word	0xffffffff


	//   ....[229]....
        /*0410*/ 	.word	0xffffffff


	//   ....[230]....
        /*0414*/ 	.word	0xffffffff


	//   ....[231]....
        /*0418*/ 	.word	0xffffffff


	//   ....[232]....
        /*041c*/ 	.word	0xffffffff


	//   ....[233]....
        /*0420*/ 	.word	0xffffffff


	//----- nvinfo : EIATTR_COOP_GROUP_INSTR_OFFSETS
	.align		4
.L_1034:
        /*0424*/ 	.byte	0x04, 0x28
        /*0426*/ 	.short	(.L_1036 - .L_1035)


	//   ....[0]....
.L_1035:
        /*0428*/ 	.word	0x00000050


	//   ....[1]....
        /*042c*/ 	.word	0x000001e0


	//   ....[2]....
        /*0430*/ 	.word	0x00000210


	//   ....[3]....
        /*0434*/ 	.word	0x00000240


	//   ....[4]....
        /*0438*/ 	.word	0x00000270


	//   ....[5]....
        /*043c*/ 	.word	0x000002a0


	//   ....[6]....
        /*0440*/ 	.word	0x000002d0


	//   ....[7]....
        /*0444*/ 	.word	0x00000430


	//   ....[8]....
        /*0448*/ 	.word	0x00000470


	//   ....[9]....
        /*044c*/ 	.word	0x000004a0


	//   ....[10]....
        /*0450*/ 	.word	0x000004d0


	//   ....[11]....
        /*0454*/ 	.word	0x00000500


	//   ....[12]....
        /*0458*/ 	.word	0x00000530


	//   ....[13]....
        /*045c*/ 	.word	0x000005c0


	//   ....[14]....
        /*0460*/ 	.word	0x00000600


	//   ....[15]....
        /*0464*/ 	.word	0x00000620


	//   ....[16]....
        /*0468*/ 	.word	0x00000680


	//   ....[17]....
        /*046c*/ 	.word	0x000029c0


	//   ....[18]....
        /*0470*/ 	.word	0x000029e0


	//   ....[19]....
        /*0474*/ 	.word	0x00002b50


	//   ....[20]....
        /*0478*/ 	.word	0x00002b60


	//   ....[21]....
        /*047c*/ 	.word	0x00002cc0


	//   ....[22]....
        /*0480*/ 	.word	0x00002ce0


	//   ....[23]....
        /*0484*/ 	.word	0x00002e40


	//   ....[24]....
        /*0488*/ 	.word	0x00002e50


	//   ....[25]....
        /*048c*/ 	.word	0x00003320


	//   ....[26]....
        /*0490*/ 	.word	0x00003340


	//   ....[27]....
        /*0494*/ 	.word	0x00003350


	//   ....[28]....
        /*0498*/ 	.word	0x00003360


	//   ....[29]....
        /*049c*/ 	.word	0x00003500


	//   ....[30]....
        /*04a0*/ 	.word	0x00003510


	//   ....[31]....
        /*04a4*/ 	.word	0x00003560


	//   ....[32]....
        /*04a8*/ 	.word	0x00003570


	//   ....[33]....
        /*04ac*/ 	.word	0x00003980


	//   ....[34]....
        /*04b0*/ 	.word	0x000039a0


	//   ....[35]....
        /*04b4*/ 	.word	0x00003a70


	//   ....[36]....
        /*04b8*/ 	.word	0x00003ab0


	//   ....[37]....
        /*04bc*/ 	.word	0x00003f00


	//   ....[38]....
        /*04c0*/ 	.word	0x00003f20


	//   ....[39]....
        /*04c4*/ 	.word	0x00003ff0


	//   ....[40]....
        /*04c8*/ 	.word	0x00004030


	//   ....[41]....
        /*04cc*/ 	.word	0x00004b90


	//   ....[42]....
        /*04d0*/ 	.word	0x00004df0


	//   ....[43]....
        /*04d4*/ 	.word	0x00005570


	//   ....[44]....
        /*04d8*/ 	.word	0x00005820


	//   ....[45]....
        /*04dc*/ 	.word	0x00005840


	//   ....[46]....
        /*04e0*/ 	.word	0x000058a0


	//   ....[47]....
        /*04e4*/ 	.word	0x00006b70


	//   ....[48]....
        /*04e8*/ 	.word	0x00006b90


	//   ....[49]....
        /*04ec*/ 	.word	0x00006bf0


	//   ....[50]....
        /*04f0*/ 	.word	0x00006c20


	//   ....[51]....
        /*04f4*/ 	.word	0x000073d0


	//   ....[52]....
        /*04f8*/ 	.word	0x000073f0


	//   ....[53]....
        /*04fc*/ 	.word	0x000074f0


	//   ....[54]....
        /*0500*/ 	.word	0x00007530


	//   ....[55]....
        /*0504*/ 	.word	0x00007ee0


	//   ....[56]....
        /*0508*/ 	.word	0x00008600


	//   ....[57]....
        /*050c*/ 	.word	0x00008900


	//   ....[58]....
        /*0510*/ 	.word	0x00008930


	//   ....[59]....
        /*0514*/ 	.word	0x00009290


	//   ....[60]....
        /*0518*/ 	.word	0x000092b0


	//   ....[61]....
        /*051c*/ 	.word	0x0000a770


	//   ....[62]....
        /*0520*/ 	.word	0x0000a790


	//   ....[63]....
        /*0524*/ 	.word	0x0000a8a0


	//   ....[64]....
        /*0528*/ 	.word	0x0000a8d0


	//   ....[65]....
        /*052c*/ 	.word	0x0000b060


	//   ....[66]....
        /*0530*/ 	.word	0x0000b080


	//   ....[67]....
        /*0534*/ 	.word	0x0000b180


	//   ....[68]....
        /*0538*/ 	.word	0x0000b1c0


	//   ....[69]....
        /*053c*/ 	.word	0x0000bf30


	//   ....[70]....
        /*0540*/ 	.word	0x0000bf60


	//   ....[71]....
        /*0544*/ 	.word	0x0000c200


	//   ....[72]....
        /*0548*/ 	.word	0x0000c330


	//   ....[73]....
        /*054c*/ 	.word	0x0000d960


	//   ....[74]....
        /*0550*/ 	.word	0x0000d980


	//   ....[75]....
        /*0554*/ 	.word	0x0000da90


	//   ....[76]....
        /*0558*/ 	.word	0x0000dad0


	//   ....[77]....
        /*055c*/ 	.word	0x0000e000


	//   ....[78]....
        /*0560*/ 	.word	0x0000e020


	//   ....[79]....
        /*0564*/ 	.word	0x0000e120


	//   ....[80]....
        /*0568*/ 	.word	0x0000e160


	//   ....[81]....
        /*056c*/ 	.word	0x0000ec50


	//   ....[82]....
        /*0570*/ 	.word	0x0000f260


	//   ....[83]....
        /*0574*/ 	.word	0x0000f560


	//   ....[84]....
        /*0578*/ 	.word	0x0000f590


	//   ....[85]....
        /*057c*/ 	.word	0x0000feb0


	//   ....[86]....
        /*0580*/ 	.word	0x0000fed0


	//   ....[87]....
        /*0584*/ 	.word	0x000113d0


	//   ....[88]....
        /*0588*/ 	.word	0x000113f0


	//   ....[89]....
        /*058c*/ 	.word	0x00011500


	//   ....[90]....
        /*0590*/ 	.word	0x00011540


	//   ....[91]....
        /*0594*/ 	.word	0x00011790


	//   ....[92]....
        /*0598*/ 	.word	0x000117c0


	//   ....[93]....
        /*059c*/ 	.word	0x000117d0


	//   ....[94]....
        /*05a0*/ 	.word	0x00011800


	//   ....[95]....
        /*05a4*/ 	.word	0x00012b80


	//   ....[96]....
        /*05a8*/ 	.word	0x00012bb0


	//   ....[97]....
        /*05ac*/ 	.word	0x00012bc0


	//   ....[98]....
        /*05b0*/ 	.word	0x00012bd0


	//   ....[99]....
        /*05b4*/ 	.word	0x00012f30


	//   ....[100]....
        /*05b8*/ 	.word	0x00012f50


	//   ....[101]....
        /*05bc*/ 	.word	0x000130b0


	//   ....[102]....
        /*05c0*/ 	.word	0x000130c0


	//   ....[103]....
        /*05c4*/ 	.word	0x00013220


	//   ....[104]....
        /*05c8*/ 	.word	0x00013240


	//   ....[105]....
        /*05cc*/ 	.word	0x000133a0


	//   ....[106]....
        /*05d0*/ 	.word	0x000133b0


	//   ....[107]....
        /*05d4*/ 	.word	0x000136f0


	//   ....[108]....
        /*05d8*/ 	.word	0x00013710


	//   ....[109]....
        /*05dc*/ 	.word	0x00013ee0


	//   ....[110]....
        /*05e0*/ 	.word	0x00013ef0


	//   ....[111]....
        /*05e4*/ 	.word	0x00014e50


	//   ....[112]....
        /*05e8*/ 	.word	0x00014e70


	//   ....[113]....
        /*05ec*/ 	.word	0x00014fe0


	//   ....[114]....
        /*05f0*/ 	.word	0x00014ff0


	//   ....[115]....
        /*05f4*/ 	.word	0x00015150


	//   ....[116]....
        /*05f8*/ 	.word	0x00015170


	//   ....[117]....
        /*05fc*/ 	.word	0x000152d0


	//   ....[118]....
        /*0600*/ 	.word	0x000152e0


	//   ....[119]....
        /*0604*/ 	.word	0x000154e0


	//   ....[120]....
        /*0608*/ 	.word	0x00015500


	//   ....[121]....
        /*060c*/ 	.word	0x00015620


	//   ....[122]....
        /*0610*/ 	.word	0x00015660


	//   ....[123]....
        /*0614*/ 	.word	0x00015690


	//   ....[124]....
        /*0618*/ 	.word	0x000156c0


	//   ....[125]....
        /*061c*/ 	.word	0x000156f0


	//   ....[126]....
        /*0620*/ 	.word	0x00015720


	//   ....[127]....
        /*0624*/ 	.word	0x00015870


	//   ....[128]....
        /*0628*/ 	.word	0x000158b0


	//   ....[129]....
        /*062c*/ 	.word	0x000158e0


	//   ....[130]....
        /*0630*/ 	.word	0x00015910


	//   ....[131]....
        /*0634*/ 	.word	0x00015940


	//   ....[132]....
        /*0638*/ 	.word	0x00015970


	//   ....[133]....
        /*063c*/ 	.word	0x00015a00


	//   ....[134]....
        /*0640*/ 	.word	0x00015a40


	//   ....[135]....
        /*0644*/ 	.word	0x00015a50


	//   ....[136]....
        /*0648*/ 	.word	0x00015ab0


	//   ....[137]....
        /*064c*/ 	.word	0x00016470


	//   ....[138]....
        /*0650*/ 	.word	0x000164d0


	//   ....[139]....
        /*0654*/ 	.word	0x00016520


	//   ....[140]....
        /*0658*/ 	.word	0x00016570


	//   ....[141]....
        /*065c*/ 	.word	0x000165c0


	//   ....[142]....
        /*0660*/ 	.word	0x00016630


	//   ....[143]....
        /*0664*/ 	.word	0x00016680


	//   ....[144]....
        /*0668*/ 	.word	0x000166f0


	//   ....[145]....
        /*066c*/ 	.word	0x00016760


	//   ....[146]....
        /*0670*/ 	.word	0x000167d0


	//   ....[147]....
        /*0674*/ 	.word	0x00016840


	//   ....[148]....
        /*0678*/ 	.word	0x000168b0


	//   ....[149]....
        /*067c*/ 	.word	0x00016920


	//   ....[150]....
        /*0680*/ 	.word	0x00016980


	//   ....[151]....
        /*0684*/ 	.word	0x000169f0


	//   ....[152]....
        /*0688*/ 	.word	0x00016a60


	//   ....[153]....
        /*068c*/ 	.word	0x00016ad0


	//   ....[154]....
        /*0690*/ 	.word	0x00016b30


	//   ....[155]....
        /*0694*/ 	.word	0x00016ba0


	//   ....[156]....
        /*0698*/ 	.word	0x00016c10


	//   ....[157]....
        /*069c*/ 	.word	0x00016d80


	//   ....[158]....
        /*06a0*/ 	.word	0x00016de0


	//   ....[159]....
        /*06a4*/ 	.word	0x00016e50


	//   ....[160]....
        /*06a8*/ 	.word	0x00016ec0


	//   ....[161]....
        /*06ac*/ 	.word	0x00017030


	//   ....[162]....
        /*06b0*/ 	.word	0x00017090


	//   ....[163]....
        /*06b4*/ 	.word	0x00017100


	//   ....[164]....
        /*06b8*/ 	.word	0x00017170


	//   ....[165]....
        /*06bc*/ 	.word	0x000172e0


	//   ....[166]....
        /*06c0*/ 	.word	0x00017340


	//   ....[167]....
        /*06c4*/ 	.word	0x000173b0


	//   ....[168]....
        /*06c8*/ 	.word	0x00017420


	//   ....[169]....
        /*06cc*/ 	.word	0x000175a0


	//   ....[170]....
        /*06d0*/ 	.word	0x00017600


	//   ....[171]....
        /*06d4*/ 	.word	0x00017670


	//   ....[172]....
        /*06d8*/ 	.word	0x000176e0


	//   ....[173]....
        /*06dc*/ 	.word	0x00017860


	//   ....[174]....
        /*06e0*/ 	.word	0x000178c0


	//   ....[175]....
        /*06e4*/ 	.word	0x00017930


	//   ....[176]....
        /*06e8*/ 	.word	0x000179a0


	//   ....[177]....
        /*06ec*/ 	.word	0x00017b20


	//   ....[178]....
        /*06f0*/ 	.word	0x00017b80


	//   ....[179]....
        /*06f4*/ 	.word	0x00017be0


	//   ....[180]....
        /*06f8*/ 	.word	0x00017c50


	//   ....[181]....
        /*06fc*/ 	.word	0x00017cc0


	//   ....[182]....
        /*0700*/ 	.word	0x00017e40


	//   ....[183]....
        /*0704*/ 	.word	0x00017ea0


	//   ....[184]....
        /*0708*/ 	.word	0x00017f10


	//   ....[185]....
        /*070c*/ 	.word	0x00017f80


	//   ....[186]....
        /*0710*/ 	.word	0x00018100


	//   ....[187]....
        /*0714*/ 	.word	0x00018160


	//   ....[188]....
        /*0718*/ 	.word	0x000181d0


	//   ....[189]....
        /*071c*/ 	.word	0x00018240


	//   ....[190]....
        /*0720*/ 	.word	0x000183c0


	//   ....[191]....
        /*0724*/ 	.word	0x00018420


	//   ....[192]....
        /*0728*/ 	.word	0x00018480


	//   ....[193]....
        /*072c*/ 	.word	0x000184e0


	//   ....[194]....
        /*0730*/ 	.word	0x00018530


	//   ....[195]....
        /*0734*/ 	.word	0x00018580


	//   ....[196]....
        /*0738*/ 	.word	0x000185f0


	//   ....[197]....
        /*073c*/ 	.word	0x00018660


	//   ....[198]....
        /*0740*/ 	.word	0x000186d0


	//   ....[199]....
        /*0744*/ 	.word	0x00018730


	//   ....[200]....
        /*0748*/ 	.word	0x000187a0


	//   ....[201]....
        /*074c*/ 	.word	0x00018810


	//   ....[202]....
        /*0750*/ 	.word	0x00018880


	//   ....[203]....
        /*0754*/ 	.word	0x000188e0


	//   ....[204]....
        /*0758*/ 	.word	0x00018950


	//   ....[205]....
        /*075c*/ 	.word	0x000189c0


	//   ....[206]....
        /*0760*/ 	.word	0x00018a30


	//   ....[207]....
        /*0764*/ 	.word	0x00018a90


	//   ....[208]....
        /*0768*/ 	.word	0x00018b00


	//   ....[209]....
        /*076c*/ 	.word	0x00018b70


	//   ....[210]....
        /*0770*/ 	.word	0x00018be0


	//   ....[211]....
        /*0774*/ 	.word	0x00018c40


	//   ....[212]....
        /*0778*/ 	.word	0x00018cb0


	//   ....[213]....
        /*077c*/ 	.word	0x00018d20


	//   ....[214]....
        /*0780*/ 	.word	0x00018d90


	//   ....[215]....
        /*0784*/ 	.word	0x00018df0


	//   ....[216]....
        /*0788*/ 	.word	0x00018e60


	//   ....[217]....
        /*078c*/ 	.word	0x00018ed0


	//   ....[218]....
        /*0790*/ 	.word	0x00018f20


	//   ....[219]....
        /*0794*/ 	.word	0x00018f60


	//   ....[220]....
        /*0798*/ 	.word	0x00018fb0


	//   ....[221]....
        /*079c*/ 	.word	0x00019000


	//   ....[222]....
        /*07a0*/ 	.word	0x00019050


	//   ....[223]....
        /*07a4*/ 	.word	0x000190c0


	//   ....[224]....
        /*07a8*/ 	.word	0x00019110


	//   ....[225]....
        /*07ac*/ 	.word	0x00019160


	//   ....[226]....
        /*07b0*/ 	.word	0x000191b0


	//   ....[227]....
        /*07b4*/ 	.word	0x00019200


	//   ....[228]....
        /*07b8*/ 	.word	0x00019250


	//   ....[229]....
        /*07bc*/ 	.word	0x000192c0


	//   ....[230]....
        /*07c0*/ 	.word	0x00019310


	//   ....[231]....
        /*07c4*/ 	.word	0x00019380


	//   ....[232]....
        /*07c8*/ 	.word	0x000193e0


	//   ....[233]....
        /*07cc*/ 	.word	0x00019450


	//----- nvinfo : EIATTR_EXIT_INSTR_OFFSETS
	.align		4
.L_1036:
        /*07d0*/ 	.byte	0x04, 0x1c
        /*07d2*/ 	.short	(.L_1038 - .L_1037)


	//   ....[0]....
.L_1037:
        /*07d4*/ 	.word	0x00000fe0


	//   ....[1]....
        /*07d8*/ 	.word	0x00016430


	//----- nvinfo : EIATTR_MAX_THREADS
	.align		4
.L_1038:
        /*07dc*/ 	.byte	0x04, 0x05
        /*07de*/ 	.short	(.L_1040 - .L_1039)
.L_1039:
        /*07e0*/ 	.word	0x00000100
        /*07e4*/ 	.word	0x00000001
        /*07e8*/ 	.word	0x00000001


	//----- nvinfo : EIATTR_CRS_STACK_SIZE
	.align		4
.L_1040:
        /*07ec*/ 	.byte	0x04, 0x1e
        /*07ee*/ 	.short	(.L_1042 - .L_1041)
.L_1041:
        /*07f0*/ 	.word	0x00000000
.L_1042:


//--------------------- .nv.info._ZN7cutlass13device_kernelIN5flash19enable_sm80_to_sm89INS1_16FlashAttnFwdSm80INS1_25CollectiveMainloopFwdSm80ILi8ELi2ELb0EN4cute5tupleIJNS5_1CILi128EEENS7_ILi64EEENS7_ILi192EEEEEELi192ENS_6half_tEfNS_4arch4Sm80ELb0ELb1ELb0ELb1ELb1ELb1ELb1ELb1EEENS1_21CollectiveEpilogueFwdINS6_IJS8_SA_S9_EEENS6_IJNS7_ILi1EEESI_SI_EEESC_SE_Li256ELb1ELb1ELb1ELb0EEENS1_36VarlenDynamicPersistentTileSchedulerILi128ELi64ELi256ELi256ELb1ELb1ELb0ELb1ELb0ELb1EEEEEEEEEvNT_6ParamsE --------------------------
	.section	.nv.info._ZN7cutlass13device_kernelIN5flash19enable_sm80_to_sm89INS1_16FlashAttnFwdSm80INS1_25CollectiveMainloopFwdSm80ILi8ELi2ELb0EN4cute5tupleIJNS5_1CILi128EEENS7_ILi64EEENS7_ILi192EEEEEELi192ENS_6half_tEfNS_4arch4Sm80ELb0ELb1ELb0ELb1ELb1ELb1ELb1ELb1EEENS1_21CollectiveEpilogueFwdINS6_IJS8_SA_S9_EEENS6_IJNS7_ILi1EEESI_SI_EEESC_SE_Li256ELb1ELb1ELb1ELb0EEENS1_36VarlenDynamicPersistentTileSchedulerILi128ELi64ELi256ELi256ELb1ELb1ELb0ELb1ELb0ELb1EEEEEEEEEvNT_6ParamsE,"",@"SHT_CUDA_INFO"
	.sectionflags	@""
	.align	4


	//----- nvinfo : EIATTR_CUDA_API_VERSION
	.align		4
        /*0000*/ 	.byte	0x04, 0x37
        /*0002*/ 	.short	(.L_1044 - .L_1043)
.L_1043:
        /*0004*/ 	.word	0x00000082


	//----- nvinfo : EIATTR_SW2861232_WAR
	.align		4
.L_1044:
        /*0008*/ 	.byte	0x01, 0x35
	.zero		2


	//----- nvinfo : EIATTR_PARAM_CBANK
	.align		4
        /*000c*/ 	.byte	0x04, 0x0a
        /*000e*/ 	.short	(.L_1046 - .L_1045)
	.align		4
.L_1045:
        /*0010*/ 	.word	index@(.nv.constant0._ZN7cutlass13device_kernelIN5flash19enable_sm80_to_sm89INS1_16FlashAttnFwdSm80INS1_25CollectiveMainloopFwdSm80ILi8ELi2ELb0EN4cute5tupleIJNS5_1CILi128EEENS7_ILi64EEENS7_ILi192EEEEEELi192ENS_6half_tEfNS_4arch4Sm80ELb0ELb1ELb0ELb1ELb1ELb1ELb1ELb1EEENS1_21CollectiveEpilogueFwdINS6_IJS8_SA_S9_EEENS6_IJNS7_ILi1EEESI_SI_EEESC_SE_Li256ELb1ELb1ELb1ELb0EEENS1_36VarlenDynamicPersistentTileSchedulerILi128ELi64ELi256ELi256ELb1ELb1ELb0ELb1ELb0ELb1EEEEEEEEEvNT_6ParamsE)
        /*0014*/ 	.short	0x0160
        /*0016*/ 	.short	0x0438


	//----- nvinfo : EIATTR_CBANK_PARAM_SIZE
	.align		4
.L_1046:
        /*0018*/ 	.byte	0x03, 0x19
        /*001a*/ 	.short	0x0438


	//----- nvinfo : EIATTR_KPARAM_INFO
	.align		4
        /*001c*/ 	.byte	0x04, 0x17
        /*001e*/ 	.short	(.L_1048 - .L_1047)
.L_1047:
        /*0020*/ 	.word	0x00000000
        /*0024*/ 	.short	0x0000
        /*0026*/ 	.short	0x0000
        /*0028*/ 	.byte	0x00, 0xf0, 0xe1, 0x10


	//----- nvinfo : EIATTR_MAXREG_COUNT
	.align		4
.L_1048:
        /*002c*/ 	.byte	0x03, 0x1b
        /*002e*/ 	.short	0x00ff


	//----- nvinfo : EIATTR_NUM_BARRIERS
	.align		4
        /*0030*/ 	.byte	0x02, 0x4c
        /*0032*/ 	.byte	0x06
	.zero		1


	//----- nvinfo : EIATTR_ANNOTATIONS
	.align		4
        /*0034*/ 	.byte	0x04, 0x55
        /*0036*/ 	.short	(.L_1050 - .L_1049)


	//   ....[0]....
.L_1049:
        /* <DEDUP_REMOVED lines=17> */


	//----- nvinfo : EIATTR_MERCURY_ISA_VERSION
	.align		4
.L_1050:
        /*0130*/ 	.byte	0x03, 0x5f
        /*0132*/ 	.short	0x0000


	//----- nvinfo : EIATTR_INT_WARP_WIDE_INSTR_OFFSETS
	.align		4
        /*0134*/ 	.byte	0x04, 0x31
        /*0136*/ 	.short	(.L_1052 - .L_1051)


	//   ....[0]....
.L_1051:
        /*0138*/ 	.word	0x0001e940


	//   ....[1]....
        /*013c*/ 	.word	0x0001e9c0


	//----- nvinfo : EIATTR_COOP_GROUP_MASK_REGIDS
	.align		4
.L_1052:
        /*0140*/ 	.byte	0x04, 0x29
        /*0142*/ 	.short	(.L_1054 - .L_1053)


	//   ....[0]....
.L_1053:
        /*0144*/ 	.word	0xffffffff


	//   ....[1]....
        /*0148*/ 	.word	0xffffffff


	//   ....[2]....
        /*014c*/ 	.word	0xffffffff


	//   ....[3]....
        /*0150*/ 	.word	0xffffffff


	//   ....[4]....
        /*0154*/ 	.word	0xffffffff


	//   ....[5]....
        /*0158*/ 	.word	0xffffffff


	//   ....[6]....
        /*015c*/ 	.word	0xffffffff


	//   ....[7]....
        /*0160*/ 	.word	0xffffffff


	//   ....[8]....
        /*0164*/ 	.word	0xffffffff


	//   ....[9]....
        /*0168*/ 	.word	0xffffffff


	//   ....[10]....
        /*016c*/ 	.word	0xffffffff


	//   ....[11]....
        /*0170*/ 	.word	0xffffffff


	//   ....[12]....
        /*0174*/ 	.word	0xffffffff


	//   ....[13]....
        /*0178*/ 	.word	0xffffffff


	//   ....[14]....
        /*017c*/ 	.word	0xffffffff


	//   ....[15]....
        /*0180*/ 	.word	0xffffffff


	//   ....[16]....
        /*0184*/ 	.word	0xffffffff


	//   ....[17]....
        /*0188*/ 	.word	0xffffffff


	//   ....[18]....
        /*018c*/ 	.word	0xffffffff


	//   ....[19]....
        /*0190*/ 	.word	0xffffffff


	//   ....[20]....
        /*0194*/ 	.word	0xffffffff


	//   ....[21]....
        /*0198*/ 	.word	0xffffffff


	//   ....[22]....
        /*019c*/ 	.word	0xffffffff


	//   ....[23]....
        /*01a0*/ 	.word	0xffffffff


	//   ....[24]....
        /*01a4*/ 	.word	0xffffffff


	//   ....[25]....
        /*01a8*/ 	.word	0xffffffff


	//   ....[26]....
        /*01ac*/ 	.word	0xffffffff


	//   ....[27]....
        /*01b0*/ 	.word	0xffffffff


	//   ....[28]....
        /*01b4*/ 	.word	0xffffffff


	//   ....[29]....
        /*01b8*/ 	.word	0xffffffff


	//   ....[30]....
        /*01bc*/ 	.word	0xffffffff


	//   ....[31]....
        /*01c0*/ 	.word	0xffffffff


	//   ....[32]....
        /*01c4*/ 	.word	0xffffffff


	//   ....[33]....
        /*01c8*/ 	.word	0xffffffff


	//   ....[34]....
        /*01cc*/ 	.word	0xffffffff


	//   ....[35]....
        /*01d0*/ 	.word	0xffffffff


	//   ....[36]....
        /*01d4*/ 	.word	0xffffffff


	//   ....[37]....
        /*01d8*/ 	.word	0xffffffff


	//   ....[38]....
        /*01dc*/ 	.word	0xffffffff


	//   ....[39]....
        /*01e0*/ 	.word	0xffffffff


	//   ....[40]....
        /*01e4*/ 	.word	0xffffffff


	//   ....[41]....
        /*01e8*/ 	.word	0xffffffff


	//   ....[42]....
        /*01ec*/ 	.word	0xffffffff


	//   ....[43]....
        /*01f0*/ 	.word	0xffffffff


	//   ....[44]....
        /*01f4*/ 	.word	0xffffffff


	//   ....[45]....
        /*01f8*/ 	.word	0xffffffff


	//   ....[46]....
        /*01fc*/ 	.word	0xffffffff


	//   ....[47]....
        /*0200*/ 	.word	0xffffffff


	//   ....[48]....
        /*0204*/ 	.word	0xffffffff


	//   ....[49]....
        /*0208*/ 	.word	0xffffffff


	//   ....[50]....
        /*020c*/ 	.word	0xffffffff


	//   ....[51]....
        /*0210*/ 	.word	0xffffffff


	//   ....[52]....
        /*0214*/ 	.word	0xffffffff


	//   ....[53]....
        /*0218*/ 	.word	0xffffffff


	//   ....[54]....
        /*021c*/ 	.word	0xffffffff


	//   ....[55]....
        /*0220*/ 	.word	0xffffffff


	//   ....[56]....
        /*0224*/ 	.word	0xffffffff


	//   ....[57]....
        /*0228*/ 	.word	0xffffffff


	//   ....[58]....
        /*022c*/ 	.word	0xffffffff


	//   ....[59]....
        /*0230*/ 	.word	0xffffffff


	//   ....[60]....
        /*0234*/ 	.word	0xffffffff


	//   ....[61]....
        /*0238*/ 	.word	0xffffffff


	//   ....[62]....
        /*023c*/ 	.word	0xffffffff


	//   ....[63]....
        /*0240*/ 	.word	0xffffffff


	//   ....[64]....
        /*0244*/ 	.word	0xffffffff


	//   ....[65]....
        /*0248*/ 	.word	0xffffffff


	//   ....[66]....
        /*024c*/ 	.word	0xffffffff


	//   ....[67]....
        /*0250*/ 	.word	0xffffffff


	//   ....[68]....
        /*0254*/ 	.word	0xffffffff


	//   ....[69]....
        /*0258*/ 	.word	0xffffffff


	//   ....[70]....
        /*025c*/ 	.word	0xffffffff


	//   ....[71]....
        /*0260*/ 	.word	0xffffffff


	//   ....[72]....
        /*0264*/ 	.word	0xffffffff


	//   ....[73]....
        /*0268*/ 	.word	0xffffffff


	//   ....[74]....
        /*026c*/ 	.word	0xffffffff


	//   ....[75]....
        /*0270*/ 	.word	0xffffffff


	//   ....[76]....
        /*0274*/ 	.word	0xffffffff


	//   ....[77]....
        /*0278*/ 	.word	0xffffffff


	//   ....[78]....
        /*027c*/ 	.word	0xffffffff


	//   ....[79]....
        /*0280*/ 	.word	0xffffffff


	//   ....[80]....
        /*0284*/ 	.word	0xffffffff


	//   ....[81]....
        /*0288*/ 	.word	0xffffffff


	//   ....[82]....
        /*028c*/ 	.word	0xffffffff


	//   ....[83]....
        /*0290*/ 	.word	0xffffffff


	//   ....[84]....
        /*0294*/ 	.word	0xffffffff


	//   ....[85]....
        /*0298*/ 	.word	0xffffffff


	//   ....[86]....
        /*029c*/ 	.word	0xffffffff


	//   ....[87]....
        /*02a0*/ 	.word	0xffffffff


	//   ....[88]....
        /*02a4*/ 	.word	0xffffffff


	//   ....[89]....
        /*02a8*/ 	.word	0xffffffff


	//   ....[90]....
        /*02ac*/ 	.word	0xffffffff


	//   ....[91]....
        /*02b0*/ 	.word	0xffffffff


	//   ....[92]....
        /*02b4*/ 	.word	0xffffffff


	//   ....[93]....
        /*02b8*/ 	.word	0xffffffff


	//   ....[94]....
        /*02bc*/ 	.word	0xffffffff


	//   ....[95]....
        /*02c0*/ 	.word	0xffffffff


	//   ....[96]....
        /*02c4*/ 	.word	0xffffffff


	//   ....[97]....
        /*02c8*/ 	.word	0xffffffff


	//   ....[98]....
        /*02cc*/ 	.word	0xffffffff


	//   ....[99]....
        /*02d0*/ 	.word	0xffffffff


	//   ....[100]....
        /*02d4*/ 	.word	0xffffffff


	//   ....[101]....
        /*02d8*/ 	.word	0xffffffff


	//   ....[102]....
        /*02dc*/ 	.word	0xffffffff


	//   ....[103]....
        /*02e0*/ 	.word	0xffffffff


	//   ....[104]....
        /*02e4*/ 	.word	0xffffffff


	//   ....[105]....
        /*02e8*/ 	.word	0xffffffff


	//   ....[106]....
        /*02ec*/ 	.word	0xffffffff


	//   ....[107]....
        /*02f0*/ 	.word	0xffffffff


	//   ....[108]....
        /*02f4*/ 	.word	0xffffffff


	//   ....[109]....
        /*02f8*/ 	.word	0xffffffff


	//   ....[110]....
        /*02fc*/ 	.word	0xffffffff


	//   ....[111]....
        /*0300*/ 	.word	0xffffffff


	//   ....[112]....
        /*0304*/ 	.word	0xffffffff


	//   ....[113]....
        /*0308*/ 	.word	0xffffffff


	//   ....[114]....
        /*030c*/ 	.word	0xffffffff


	//   ....[115]....
        /*0310*/ 	.word	0xffffffff


	//   ....[116]....
        /*0314*/ 	.word	0xffffffff


	//   ....[117]....
        /*0318*/ 	.word	0xffffffff


	//   ....[118]....
        /*031c*/ 	.word	0xffffffff


	//   ....[119]....
        /*0320*/ 	.word	0xffffffff


	//   ....[120]....
        /*0324*/ 	.word	0xffffffff


	//   ....[121]....
        /*0328*/ 	.word	0xffffffff


	//   ....[122]....
        /*032c*/ 	.word	0xffffffff


	//   ....[123]....
        /*0330*/ 	.word	0xffffffff


	//   ....[124]....
        /*0334*/ 	.word	0xffffffff


	//   ....[125]....
        /*0338*/ 	.word	0xffffffff


	//   ....[126]....
        /*033c*/ 	.word	0xffffffff


	//   ....[127]....
        /*0340*/ 	.word	0xffffffff


	//   ....[128]....
        /*0344*/ 	.word	0xffffffff


	//   ....[129]....
        /*0348*/ 	.word	0xffffffff


	//   ....[130]....
        /*034c*/ 	.word	0xffffffff


	//   ....[131]....
        /*0350*/ 	.word	0xffffffff


	//   ....[132]....
        /*0354*/ 	.word	0xffffffff


	//   ....[133]....
        /*0358*/ 	.word	0xffffffff


	//   ....[134]....
        /*035c*/ 	.word	0xffffffff


	//   ....[135]....
        /*0360*/ 	.word	0xffffffff


	//   ....[136]....
        /*0364*/ 	.word	0xffffffff


	//   ....[137]....
        /*0368*/ 	.word	0xffffffff


	//   ....[138]....
        /*036c*/ 	.word	0xffffffff


	//   ....[139]....
        /*0370*/ 	.word	0xffffffff


	//   ....[140]....
        /*0374*/ 	.word	0xffffffff


	//   ....[141]....
        /*0378*/ 	.word	0xffffffff


	//   ....[142]....
        /*037c*/ 	.word	0xffffffff


	//   ....[143]....
        /*0380*/ 	.word	0xffffffff


	//   ....[144]....
        /*0384*/ 	.word	0xffffffff


	//   ....[145]....
        /*0388*/ 	.word	0xffffffff


	//   ....[146]....
        /*038c*/ 	.word	0xffffffff


	//   ....[147]....
        /*0390*/ 	.word	0xffffffff


	//   ....[148]....
        /*0394*/ 	.word	0xffffffff


	//   ....[149]....
        /*0398*/ 	.word	0xffffffff


	//   ....[150]....
        /*039c*/ 	.word	0xffffffff


	//   ....[151]....
        /*03a0*/ 	.word	0xffffffff


	//   ....[152]....
        /*03a4*/ 	.word	0xffffffff


	//   ....[153]....
        /*03a8*/ 	.word	0xffffffff


	//   ....[154]....
        /*03ac*/ 	.word	0xffffffff


	//   ....[155]....
        /*03b0*/ 	.word	0xffffffff


	//   ....[156]....
        /*03b4*/ 	.word	0xffffffff


	//   ....[157]....
        /*03b8*/ 	.word	0xffffffff


	//   ....[158]....
        /*03bc*/ 	.word	0xffffffff


	//   ....[159]....
        /*03c0*/ 	.word	0xffffffff


	//   ....[160]....
        /*03c4*/ 	.word	0xffffffff


	//   ....[161]....
        /*03c8*/ 	.word	0xffffffff


	//   ....[162]....
        /*03cc*/ 	.word	0xffffffff


	//   ....[163]....
        /*03d0*/ 	.word	0xffffffff


	//   ....[164]....
        /*03d4*/ 	.word	0xffffffff


	//   ....[165]....
        /*03d8*/ 	.word	0xffffffff


	//   ....[166]....
        /*03dc*/ 	.word	0xffffffff


	//   ....[167]....
        /*03e0*/ 	.word	0xffffffff


	//   ....[168]....
        /*03e4*/ 	.word	0xffffffff


	//   ....[169]....
        /*03e8*/ 	.word	0xffffffff


	//   ....[170]....
        /*03ec*/ 	.word	0xffffffff


	//   ....[171]....
        /*03f0*/ 	.word	0xffffffff


	//   ....[172]....
        /*03f4*/ 	.word	0xffffffff


	//   ....[173]....
        /*03f8*/ 	.word	0xffffffff


	//   ....[174]....
        /*03fc*/ 	.word	0xffffffff


	//   ....[175]....
        /*0400*/ 	.word	0xffffffff


	//   ....[176]....
        /*0404*/ 	.word	0xffffffff


	//   ....[177]....
        /*0408*/ 	.word	0xffffffff


	//   ....[178]....
        /*040c*/ 	.word	0xffffffff


	//   ....[179]....
        /*0410*/ 	.word	0xffffffff


	//   ....[180]....
        /*0414*/ 	.word	0xffffffff


	//   ....[181]....
        /*0418*/ 	.word	0xffffffff


	//   ....[182]....
        /*041c*/ 	.word	0xffffffff


	//   ....[183]....
        /*0420*/ 	.word	0xffffffff


	//   ....[184]....
        /*0424*/ 	.word	0xffffffff


	//   ....[185]....
        /*0428*/ 	.word	0xffffffff


	//   ....[186]....
        /*042c*/ 	.word	0xffffffff


	//   ....[187]....
        /*0430*/ 	.word	0xffffffff


	//   ....[188]....
        /*0434*/ 	.word	0xffffffff


	//   ....[189]....
        /*0438*/ 	.word	0xffffffff


	//   ....[190]....
        /*043c*/ 	.word	0xffffffff


	//   ....[191]....
        /*0440*/ 	.word	0xffffffff


	//   ....[192]....
        /*0444*/ 	.word	0xffffffff


	//   ....[193]....
        /*0448*/ 	.word	0xffffffff


	//   ....[194]....
        /*044c*/ 	.word	0xffffffff


	//   ....[195]....
        /*0450*/ 	.word	0xffffffff


	//   ....[196]....
        /*0454*/ 	.word	0xffffffff


	//   ....[197]....
        /*0458*/ 	.word	0xffffffff


	//   ....[198]....
        /*045c*/ 	.word	0xffffffff


	//   ....[199]....
        /*0460*/ 	.word	0xffffffff


	//   ....[200]....
        /*0464*/ 	.word	0xffffffff


	//   ....[201]....
        /*0468*/ 	.word	0xffffffff


	//   ....[202]....
        /*046c*/ 	.word	0xffffffff


	//   ....[203]....
        /*0470*/ 	.word	0xffffffff


	//   ....[204]....
        /*0474*/ 	.word	0xffffffff


	//   ....[205]....
        /*0478*/ 	.word	0xffffffff


	//   ....[206]....
        /*047c*/ 	.word	0xffffffff


	//   ....[207]....
        /*0480*/ 	.word	0xffffffff


	//   ....[208]....
        /*0484*/ 	.word	0xffffffff


	//   ....[209]....
        /*0488*/ 	.word	0xffffffff


	//   ....[210]....
        /*048c*/ 	.word	0xffffffff


	//   ....[211]....
        /*0490*/ 	.word	0xffffffff


	//   ....[212]....
        /*0494*/ 	.word	0xffffffff


	//   ....[213]....
        /*0498*/ 	.word	0xffffffff


	//   ....[214]....
        /*049c*/ 	.word	0xffffffff


	//   ....[215]....
        /*04a0*/ 	.word	0xffffffff


	//   ....[216]....
        /*04a4*/ 	.word	0xffffffff


	//   ....[217]....
        /*04a8*/ 	.word	0xffffffff


	//   ....[218]....
        /*04ac*/ 	.word	0xffffffff


	//   ....[219]....
        /*04b0*/ 	.word	0xffffffff


	//   ....[220]....
        /*04b4*/ 	.word	0xffffffff


	//   ....[221]....
        /*04b8*/ 	.word	0xffffffff


	//   ....[222]....
        /*04bc*/ 	.word	0xffffffff


	//   ....[223]....
        /*04c0*/ 	.word	0xffffffff


	//   ....[224]....
        /*04c4*/ 	.word	0xffffffff


	//   ....[225]....
        /*04c8*/ 	.word	0xffffffff


	//   ....[226]....
        /*04cc*/ 	.word	0xffffffff


	//   ....[227]....
        /*04d0*/ 	.word	0xffffffff


	//   ....[228]....
        /*04d4*/ 	.word	0xffffffff


	//   ....[229]....
        /*04d8*/ 	.word	0xffffffff


	//   ....[230]....
        /*04dc*/ 	.word	0xffffffff


	//   ....[231]....
        /*04e0*/ 	.word	0xffffffff


	//   ....[232]....
        /*04e4*/ 	.word	0xffffffff


	//   ....[233]....
        /*04e8*/ 	.word	0xffffffff


	//   ....[234]....
        /*04ec*/ 	.word	0xffffffff


	//   ....[235]....
        /*04f0*/ 	.word	0xffffffff


	//   ....[236]....
        /*04f4*/ 	.word	0xffffffff


	//   ....[237]....
        /*04f8*/ 	.word	0xffffffff


	//   ....[238]....
        /*04fc*/ 	.word	0xffffffff


	//   ....[239]....
        /*0500*/ 	.word	0xffffffff


	//   ....[240]....
        /*0504*/ 	.word	0xffffffff


	//   ....[241]....
        /*0508*/ 	.word	0xffffffff


	//   ....[242]....
        /*050c*/ 	.word	0xffffffff


	//   ....[243]....
        /*0510*/ 	.word	0xffffffff


	//   ....[244]....
        /*0514*/ 	.word	0xffffffff


	//   ....[245]....
        /*0518*/ 	.word	0xffffffff


	//   ....[246]....
        /*051c*/ 	.word	0xffffffff


	//   ....[247]....
        /*0520*/ 	.word	0xffffffff


	//   ....[248]....
        /*0524*/ 	.word	0xffffffff


	//   ....[249]....
        /*0528*/ 	.word	0xffffffff


	//   ....[250]....
        /*052c*/ 	.word	0xffffffff


	//   ....[251]....
        /*0530*/ 	.word	0xffffffff


	//   ....[252]....
        /*0534*/ 	.word	0xffffffff


	//   ....[253]....
        /*0538*/ 	.word	0xffffffff


	//   ....[254]....
        /*053c*/ 	.word	0xffffffff


	//   ....[255]....
        /*0540*/ 	.word	0xffffffff


	//   ....[0]....
        /*0544*/ 	.word	0xffffffff


	//   ....[1]....
        /*0548*/ 	.word	0xffffffff


	//   ....[2]....
        /*054c*/ 	.word	0xffffffff


	//   ....[3]....
        /*0550*/ 	.word	0xffffffff


	//   ....[4]....
        /*0554*/ 	.word	0xffffffff


	//   ....[5]....
        /*0558*/ 	.word	0xffffffff


	//   ....[6]....
        /*055c*/ 	.word	0xffffffff


	//   ....[7]....
        /*0560*/ 	.word	0xffffffff


	//   ....[8]....
        /*0564*/ 	.word	0xffffffff


	//   ....[9]....
        /*0568*/ 	.word	0xffffffff


	//   ....[10]....
        /*056c*/ 	.word	0xffffffff


	//   ....[11]....
        /*0570*/ 	.word	0xffffffff


	//   ....[12]....
        /*0574*/ 	.word	0xffffffff


	//   ....[13]....
        /*0578*/ 	.word	0xffffffff


	//   ....[14]....
        /*057c*/ 	.word	0xffffffff


	//   ....[15]....
        /*0580*/ 	.word	0xffffffff


	//   ....[16]....
        /*0584*/ 	.word	0xffffffff


	//   ....[17]....
        /*0588*/ 	.word	0xffffffff


	//----- nvinfo : EIATTR_COOP_GROUP_INSTR_OFFSETS
	.align		4
.L_1054:
        /*058c*/ 	.byte	0x04, 0x28
        /*058e*/ 	.short	(.L_1056 - .L_1055)


	//   ....[0]....
.L_1055:
        /*0590*/ 	.word	0x00000050


	//   ....[1]....
        /*0594*/ 	.word	0x000001e0


	//   ....[2]....
        /*0598*/ 	.word	0x00000210


	//   ....[3]....
        /*059c*/ 	.word	0x00000240


	//   ....[4]....
        /*05a0*/ 	.word	0x00000270


	//   ....[5]....
        /*05a4*/ 	.word	0x000002a0


	//   ....[6]....
        /*05a8*/ 	.word	0x000002d0


	//   ....[7]....
        /*05ac*/ 	.word	0x00000430


	//   ....[8]....
        /*05b0*/ 	.word	0x00000470


	//   ....[9]....
        /*05b4*/ 	.word	0x000004a0


	//   ....[10]....
        /*05b8*/ 	.word	0x000004d0


	//   ....[11]....
        /*05bc*/ 	.word	0x00000500


	//   ....[12]....
        /*05c0*/ 	.word	0x00000530


	//   ....[13]....
        /*05c4*/ 	.word	0x000005c0


	//   ....[14]....
        /*05c8*/ 	.word	0x00000600


	//   ....[15]....
        /*05cc*/ 	.word	0x00000620


	//   ....[16]....
        /*05d0*/ 	.word	0x00000680


	//   ....[17]....
        /*05d4*/ 	.word	0x00003ee0


	//   ....[18]....
        /*05d8*/ 	.word	0x00003ef0


	//   ....[19]....
        /*05dc*/ 	.word	0x00005a60


	//   ....[20]....
        /*05e0*/ 	.word	0x00005a70


	//   ....[21]....
        /*05e4*/ 	.word	0x00007560


	//   ....[22]....
        /*05e8*/ 	.word	0x00007570


	//   ....[23]....
        /*05ec*/ 	.word	0x00007a60


	//   ....[24]....
        /*05f0*/ 	.word	0x00007a70


	//   ....[25]....
        /*05f4*/ 	.word	0x00008b40


	//   ....[26]....
        /*05f8*/ 	.word	0x00008b60


	//   ....[27]....
        /*05fc*/ 	.word	0x00008c90


	//   ....[28]....
        /*0600*/ 	.word	0x00008ca0


	//   ....[29]....
        /*0604*/ 	.word	0x00008dd0


	//   ....[30]....
        /*0608*/ 	.word	0x00008df0


	//   ....[31]....
        /*060c*/ 	.word	0x00008f20


	//   ....[32]....
        /*0610*/ 	.word	0x00008f30


	//   ....[33]....
        /*0614*/ 	.word	0x00009410


	//   ....[34]....
        /*0618*/ 	.word	0x00009420


	//   ....[35]....
        /*061c*/ 	.word	0x00009430


	//   ....[36]....
        /*0620*/ 	.word	0x00009440


	//   ....[37]....
        /*0624*/ 	.word	0x000095b0


	//   ....[38]....
        /*0628*/ 	.word	0x000095d0


	//   ....[39]....
        /*062c*/ 	.word	0x00009620


	//   ....[40]....
        /*0630*/ 	.word	0x000097d0


	//   ....[41]....
        /*0634*/ 	.word	0x00009a30


	//   ....[42]....
        /*0638*/ 	.word	0x00009a50


	//   ....[43]....
        /*063c*/ 	.word	0x00009b20


	//   ....[44]....
        /*0640*/ 	.word	0x00009b60


	//   ....[45]....
        /*0644*/ 	.word	0x00009f80


	//   ....[46]....
        /*0648*/ 	.word	0x00009fa0


	//   ....[47]....
        /*064c*/ 	.word	0x00009fb0


	//   ....[48]....
        /*0650*/ 	.word	0x00009fc0


	//   ....[49]....
        /*0654*/ 	.word	0x0000a7d0


	//   ....[50]....
        /*0658*/ 	.word	0x0000a7e0


	//   ....[51]....
        /*065c*/ 	.word	0x0000a7f0


	//   ....[52]....
        /*0660*/ 	.word	0x0000a800


	//   ....[53]....
        /*0664*/ 	.word	0x0000d4c0


	//   ....[54]....
        /*0668*/ 	.word	0x0000d4e0


	//   ....[55]....
        /*066c*/ 	.word	0x0000d500


	//   ....[56]....
        /*0670*/ 	.word	0x0000d510


	//   ....[57]....
        /*0674*/ 	.word	0x0000daf0


	//   ....[58]....
        /*0678*/ 	.word	0x0000db00


	//   ....[59]....
        /*067c*/ 	.word	0x0000db10


	//   ....[60]....
        /*0680*/ 	.word	0x0000db20


	//   ....[61]....
        /*0684*/ 	.word	0x00010a40


	//   ....[62]....
        /*0688*/ 	.word	0x00010a60


	//   ....[63]....
        /*068c*/ 	.word	0x00010b30


	//   ....[64]....
        /*0690*/ 	.word	0x00010b70


	//   ....[65]....
        /*0694*/ 	.word	0x00011680


	//   ....[66]....
        /*0698*/ 	.word	0x00011930


	//   ....[67]....
        /*069c*/ 	.word	0x000120d0


	//   ....[68]....
        /*06a0*/ 	.word	0x00012370


	//   ....[69]....
        /*06a4*/ 	.word	0x00012380


	//   ....[70]....
        /*06a8*/ 	.word	0x000123d0


	//   ....[71]....
        /*06ac*/ 	.word	0x00013670


	//   ....[72]....
        /*06b0*/ 	.word	0x00013690


	//   ....[73]....
        /*06b4*/ 	.word	0x00013770


	//   ....[74]....
        /*06b8*/ 	.word	0x000137a0


	//   ....[75]....
        /*06bc*/ 	.word	0x00013ec0


	//   ....[76]....
        /*06c0*/ 	.word	0x00013ee0


	//   ....[77]....
        /*06c4*/ 	.word	0x00013fe0


	//   ....[78]....
        /*06c8*/ 	.word	0x00014020


	//   ....[79]....
        /*06cc*/ 	.word	0x000149d0


	//   ....[80]....
        /*06d0*/ 	.word	0x000150f0


	//   ....[81]....
        /*06d4*/ 	.word	0x000153f0


	//   ....[82]....
        /*06d8*/ 	.word	0x00015420


	//   ....[83]....
        /*06dc*/ 	.word	0x00015d90


	//   ....[84]....
        /*06e0*/ 	.word	0x00015db0


	//   ....[85]....
        /*06e4*/ 	.word	0x00017230


	//   ....[86]....
        /*06e8*/ 	.word	0x00017250


	//   ....[87]....
        /*06ec*/ 	.word	0x00017350


	//   ....[88]....
        /*06f0*/ 	.word	0x00017390


	//   ....[89]....
        /*06f4*/ 	.word	0x00017ad0


	//   ....[90]....
        /*06f8*/ 	.word	0x00017af0


	//   ....[91]....
        /*06fc*/ 	.word	0x00017bf0


	//   ....[92]....
        /*0700*/ 	.word	0x00017c30


	//   ....[93]....
        /*0704*/ 	.word	0x000189a0


	//   ....[94]....
        /*0708*/ 	.word	0x000189d0


	//   ....[95]....
        /*070c*/ 	.word	0x00018c70


	//   ....[96]....
        /*0710*/ 	.word	0x00018da0


	//   ....[97]....
        /*0714*/ 	.word	0x0001a390


	//   ....[98]....
        /*0718*/ 	.word	0x0001a3b0


	//   ....[99]....
        /*071c*/ 	.word	0x0001a4c0


	//   ....[100]....
        /*0720*/ 	.word	0x0001a4f0


	//   ....[101]....
        /*0724*/ 	.word	0x0001a9e0


	//   ....[102]....
        /*0728*/ 	.word	0x0001aa00


	//   ....[103]....
        /*072c*/ 	.word	0x0001ab00


	//   ....[104]....
        /*0730*/ 	.word	0x0001ab40


	//   ....[105]....
        /*0734*/ 	.word	0x0001b630


	//   ....[106]....
        /*0738*/ 	.word	0x0001bc40


	//   ....[107]....
        /*073c*/ 	.word	0x0001bf40


	//   ....[108]....
        /*0740*/ 	.word	0x0001bf70


	//   ....[109]....
        /*0744*/ 	.word	0x0001c890


	//   ....[110]....
        /*0748*/ 	.word	0x0001c8b0


	//   ....[111]....
        /*074c*/ 	.word	0x0001dd80


	//   ....[112]....
        /*0750*/ 	.word	0x0001dda0


	//   ....[113]....
        /*0754*/ 	.word	0x0001deb0


	//   ....[114]....
        /*0758*/ 	.word	0x0001dee0


	//   ....[115]....
        /*075c*/ 	.word	0x0001e120


	//   ....[116]....
        /*0760*/ 	.word	0x0001e150


	//   ....[117]....
        /*0764*/ 	.word	0x0001e160


	//   ....[118]....
        /*0768*/ 	.word	0x0001e190


	//   ....[119]....
        /*076c*/ 	.word	0x0001f6a0


	//   ....[120]....
        /*0770*/ 	.word	0x0001f6d0


	//   ....[121]....
        /*0774*/ 	.word	0x0001f6e0


	//   ....[122]....
        /*0778*/ 	.word	0x0001f6f0


	//   ....[123]....
        /*077c*/ 	.word	0x0001fa70


	//   ....[124]....
        /*0780*/ 	.word	0x0001fa90


	//   ....[125]....
        /*0784*/ 	.word	0x0001fbb0


	//   ....[126]....
        /*0788*/ 	.word	0x0001fbc0


	//   ....[127]....
        /*078c*/ 	.word	0x0001fcf0


	//   ....[128]....
        /*0790*/ 	.word	0x0001fd10


	//   ....[129]....
        /*0794*/ 	.word	0x0001fe40


	//   ....[130]....
        /*0798*/ 	.word	0x0001fe50


	//   ....[131]....
        /*079c*/ 	.word	0x00020170


	//   ....[132]....
        /*07a0*/ 	.word	0x00020190


	//   ....[133]....
        /*07a4*/ 	.word	0x00020b60


	//   ....[134]....
        /*07a8*/ 	.word	0x00020b70


	//   ....[135]....
        /*07ac*/ 	.word	0x00021ce0


	//   ....[136]....
        /*07b0*/ 	.word	0x00021d00


	//   ....[137]....
        /*07b4*/ 	.word	0x00021e30


	//   ....[138]....
        /*07b8*/ 	.word	0x00021e40


	//   ....[139]....
        /*07bc*/ 	.word	0x00021f70


	//   ....[140]....
        /*07c0*/ 	.word	0x00021f90


	//   ....[141]....
        /*07c4*/ 	.word	0x000220c0


	//   ....[142]....
        /*07c8*/ 	.word	0x000220d0


	//   ....[143]....
        /*07cc*/ 	.word	0x00022290


	//   ....[144]....
        /*07d0*/ 	.word	0x000222b0


	//   ....[145]....
        /*07d4*/ 	.word	0x000223d0


	//   ....[146]....
        /*07d8*/ 	.word	0x00022410


	//   ....[147]....
        /*07dc*/ 	.word	0x00022440


	//   ....[148]....
        /*07e0*/ 	.word	0x00022470


	//   ....[149]....
        /*07e4*/ 	.word	0x000224a0


	//   ....[150]....
        /*07e8*/ 	.word	0x000224d0


	//   ....[151]....
        /*07ec*/ 	.word	0x00022630


	//   ....[152]....
        /*07f0*/ 	.word	0x00022670


	//   ....[153]....
        /*07f4*/ 	.word	0x000226a0


	//   ....[154]....
        /*07f8*/ 	.word	0x000226d0


	//   ....[155]....
        /*07fc*/ 	.word	0x00022700


	//   ....[156]....
        /*0800*/ 	.word	0x00022730


	//   ....[157]....
        /*0804*/ 	.word	0x000227c0


	//   ....[158]....
        /*0808*/ 	.word	0x00022800


	//   ....[159]....
        /*080c*/ 	.word	0x00022810


	//   ....[160]....
        /*0810*/ 	.word	0x00022870


	//   ....[161]....
        /*0814*/ 	.word	0x00023220


	//   ....[162]....
        /*0818*/ 	.word	0x00023280


	//   ....[163]....
        /*081c*/ 	.word	0x000232d0


	//   ....[164]....
        /*0820*/ 	.word	0x00023320


	//   ....[165]....
        /*0824*/ 	.word	0x00023370


	//   ....[166]....
        /*0828*/ 	.word	0x000233e0


	//   ....[167]....
        /*082c*/ 	.word	0x00023430


	//   ....[168]....
        /*0830*/ 	.word	0x000234a0


	//   ....[169]....
        /*0834*/ 	.word	0x00023510


	//   ....[170]....
        /*0838*/ 	.word	0x00023580


	//   ....[171]....
        /*083c*/ 	.word	0x000235f0


	//   ....[172]....
        /*0840*/ 	.word	0x00023660


	//   ....[173]....
        /*0844*/ 	.word	0x000236d0


	//   ....[174]....
        /*0848*/ 	.word	0x00023730


	//   ....[175]....
        /*084c*/ 	.word	0x000237a0


	//   ....[176]....
        /*0850*/ 	.word	0x00023810


	//   ....[177]....
        /*0854*/ 	.word	0x00023880


	//   ....[178]....
        /*0858*/ 	.word	0x000238e0


	//   ....[179]....
        /*085c*/ 	.word	0x00023950


	//   ....[180]....
        /*0860*/ 	.word	0x000239c0


	//   ....[181]....
        /*0864*/ 	.word	0x00023b30


	//   ....[182]....
        /*0868*/ 	.word	0x00023b90


	//   ....[183]....
        /*086c*/ 	.word	0x00023c00


	//   ....[184]....
        /*0870*/ 	.word	0x00023c70


	//   ....[185]....
        /*0874*/ 	.word	0x00023cd0


	//   ....[186]....
        /*0878*/ 	.word	0x00023d30


	//   ....[187]....
        /*087c*/ 	.word	0x00023da0


	//   ....[188]....
        /*0880*/ 	.word	0x00023e00


	//   ....[189]....
        /*0884*/ 	.word	0x00023e60


	//   ....[190]....
        /*0888*/ 	.word	0x00023ec0


	//   ....[191]....
        /*088c*/ 	.word	0x00023f30


	//   ....[192]....
        /*0890*/ 	.word	0x00023fa0


	//   ....[193]....
        /*0894*/ 	.word	0x00024010


	//   ....[194]....
        /*0898*/ 	.word	0x00024070


	//   ....[195]....
        /*089c*/ 	.word	0x000240e0


	//   ....[196]....
        /*08a0*/ 	.word	0x00024140


	//   ....[197]....
        /*08a4*/ 	.word	0x000241b0


	//   ....[198]....
        /*08a8*/ 	.word	0x00024210


	//   ....[199]....
        /*08ac*/ 	.word	0x00024280


	//   ....[200]....
        /*08b0*/ 	.word	0x000242f0


	//   ....[201]....
        /*08b4*/ 	.word	0x00024460


	//   ....[202]....
        /*08b8*/ 	.word	0x000244c0


	//   ....[203]....
        /*08bc*/ 	.word	0x00024530


	//   ....[204]....
        /*08c0*/ 	.word	0x000245a0


	//   ....[205]....
        /*08c4*/ 	.word	0x00024710


	//   ....[206]....
        /*08c8*/ 	.word	0x00024770


	//   ....[207]....
        /*08cc*/ 	.word	0x000247e0


	//   ....[208]....
        /*08d0*/ 	.word	0x00024850


	//   ....[209]....
        /*08d4*/ 	.word	0x000249d0


	//   ....[210]....
        /*08d8*/ 	.word	0x00024a30


	//   ....[211]....
        /*08dc*/ 	.word	0x00024aa0


	//   ....[212]....
        /*08e0*/ 	.word	0x00024b10


	//   ....[213]....
        /*08e4*/ 	.word	0x00024c90


	//   ....[214]....
        /*08e8*/ 	.word	0x00024cf0


	//   ....[215]....
        /*08ec*/ 	.word	0x00024d60


	//   ....[216]....
        /*08f0*/ 	.word	0x00024dd0


	//   ....[217]....
        /*08f4*/ 	.word	0x00024f50


	//   ....[218]....
        /*08f8*/ 	.word	0x00024fb0


	//   ....[219]....
        /*08fc*/ 	.word	0x00025010


	//   ....[220]....
        /*0900*/ 	.word	0x00025080


	//   ....[221]....
        /*0904*/ 	.word	0x000250f0


	//   ....[222]....
        /*0908*/ 	.word	0x00025270


	//   ....[223]....
        /*090c*/ 	.word	0x000252d0


	//   ....[224]....
        /*0910*/ 	.word	0x00025340


	//   ....[225]....
        /*0914*/ 	.word	0x000253b0


	//   ....[226]....
        /*0918*/ 	.word	0x00025530


	//   ....[227]....
        /*091c*/ 	.word	0x00025590


	//   ....[228]....
        /*0920*/ 	.word	0x00025600


	//   ....[229]....
        /*0924*/ 	.word	0x00025670


	//   ....[230]....
        /*0928*/ 	.word	0x000257f0


	//   ....[231]....
        /*092c*/ 	.word	0x00025850


	//   ....[232]....
        /*0930*/ 	.word	0x000258b0


	//   ....[233]....
        /*0934*/ 	.word	0x00025910


	//   ....[234]....
        /*0938*/ 	.word	0x00025960


	//   ....[235]....
        /*093c*/ 	.word	0x000259b0


	//   ....[236]....
        /*0940*/ 	.word	0x00025a20


	//   ....[237]....
        /*0944*/ 	.word	0x00025a90


	//   ....[238]....
        /*0948*/ 	.word	0x00025b00


	//   ....[239]....
        /*094c*/ 	.word	0x00025b60


	//   ....[240]....
        /*0950*/ 	.word	0x00025bd0


	//   ....[241]....
        /*0954*/ 	.word	0x00025c40


	//   ....[242]....
        /*0958*/ 	.word	0x00025cb0


	//   ....[243]....
        /*095c*/ 	.word	0x00025d10


	//   ....[244]....
        /*0960*/ 	.word	0x00025d80


	//   ....[245]....
        /*0964*/ 	.word	0x00025df0


	//   ....[246]....
        /*0968*/ 	.word	0x00025e60


	//   ....[247]....
        /*096c*/ 	.word	0x00025ec0


	//   ....[248]....
        /*0970*/ 	.word	0x00025f30


	//   ....[249]....
        /*0974*/ 	.word	0x00025fa0


	//   ....[250]....
        /*0978*/ 	.word	0x00026010


	//   ....[251]....
        /*097c*/ 	.word	0x00026070


	//   ....[252]....
        /*0980*/ 	.word	0x000260e0


	//   ....[253]....
        /*0984*/ 	.word	0x00026150


	//   ....[254]....
        /*0988*/ 	.word	0x000261c0


	//   ....[255]....
        /*098c*/ 	.word	0x00026220


	//   ....[0]....
        /*0990*/ 	.word	0x00026290


	//   ....[1]....
        /*0994*/ 	.word	0x00026300


	//   ....[2]....
        /*0998*/ 	.word	0x00026350


	//   ....[3]....
        /*099c*/ 	.word	0x00026390


	//   ....[4]....
        /*09a0*/ 	.word	0x000263e0


	//   ....[5]....
        /*09a4*/ 	.word	0x00026430


	//   ....[6]....
        /*09a8*/ 	.word	0x00026480


	//   ....[7]....
        /*09ac*/ 	.word	0x000264f0


	//   ....[8]....
        /*09b0*/ 	.word	0x00026540


	//   ....[9]....
        /*09b4*/ 	.word	0x00026590


	//   ....[10]....
        /*09b8*/ 	.word	0x000265e0


	//   ....[11]....
        /*09bc*/ 	.word	0x00026630


	//   ....[12]....
        /*09c0*/ 	.word	0x00026680


	//   ....[13]....
        /*09c4*/ 	.word	0x000266f0


	//   ....[14]....
        /*09c8*/ 	.word	0x00026740


	//   ....[15]....
        /*09cc*/ 	.word	0x000267b0


	//   ....[16]....
        /*09d0*/ 	.word	0x00026810


	//   ....[17]....
        /*09d4*/ 	.word	0x00026880


	//----- nvinfo : EIATTR_EXIT_INSTR_OFFSETS
	.align		4
.L_1056:
        /*09d8*/ 	.byte	0x04, 0x1c
        /*09da*/ 	.short	(.L_1058 - .L_1057)


	//   ....[0]....
.L_1057:
        /*09dc*/ 	.word	0x00000fe0


	//   ....[1]....
        /*09e0*/ 	.word	0x000231e0


	//----- nvinfo : EIATTR_MAX_THREADS
	.align		4
.L_1058:
        /*09e4*/ 	.byte	0x04, 0x05
        /*09e6*/ 	.short	(.L_1060 - .L_1059)
.L_1059:
        /*09e8*/ 	.word	0x00000100
        /*09ec*/ 	.word	0x00000001
        /*09f0*/ 	.word	0x00000001


	//----- nvinfo : EIATTR_CRS_STACK_SIZE
	.align		4
.L_1060:
        /*09f4*/ 	.byte	0x04, 0x1e
        /*09f6*/ 	.short	(.L_1062 - .L_1061)
.L_1061:
        /*09f8*/ 	.word	0x00000000
.L_1062:


//--------------------- .nv.info._ZN7cutlass13device_kernelIN5flash19enable_sm80_to_sm89INS1_16FlashAttnFwdSm80INS1_25CollectiveMainloopFwdSm80ILi8ELi2ELb0EN4cute5tupleIJNS5_1CILi128EEENS7_ILi64EEENS7_ILi192EEEEEELi192ENS_6half_tEfNS_4arch4Sm80ELb1ELb0ELb0ELb0ELb1ELb0ELb1ELb1EEENS1_21CollectiveEpilogueFwdINS6_IJS8_SA_S9_EEENS6_IJNS7_ILi1EEESI_SI_EEESC_SE_Li256ELb0ELb1ELb1ELb0EEENS1_30DynamicPersistentTileSchedulerILi256ELi256ELb1ELb1ELb0EEEEEEEEEvNT_6ParamsE --------------------------
	.section	.nv.info._ZN7cutlass13device_kernelIN5flash19enable_sm80_to_sm89INS1_16FlashAttnFwdSm80INS1_25CollectiveMainloopFwdSm80ILi8ELi2ELb0EN4cute5tupleIJNS5_1CILi128EEENS7_ILi64EEENS7_ILi192EEEEEELi192ENS_6half_tEfNS_4arch4Sm80ELb1ELb0ELb0ELb0ELb1ELb0ELb1ELb1EEENS1_21CollectiveEpilogueFwdINS6_IJS8_SA_S9_EEENS6_IJNS7_ILi1EEESI_SI_EEESC_SE_Li256ELb0ELb1ELb1ELb0EEENS1_30DynamicPersistentTileSchedulerILi256ELi256ELb1ELb1ELb0EEEEEEEEEvNT_6ParamsE,"",@"SHT_CUDA_INFO"
	.sectionflags	@""
	.align	4


	//----- nvinfo : EIATTR_CUDA_API_VERSION
	.align		4
        /*0000*/ 	.byte	0x04, 0x37
        /*0002*/ 	.short	(.L_1064 - .L_1063)
.L_1063:
        /*0004*/ 	.word	0x00000082


	//----- nvinfo : EIATTR_SW2861232_WAR
	.align		4
.L_1064:
        /*0008*/ 	.byte	0x01, 0x35
	.zero		2


	//----- nvinfo : EIATTR_PARAM_CBANK
	.align		4
        /*000c*/ 	.byte	0x04, 0x0a
        /*000e*/ 	.short	(.L_1066 - .L_1065)
	.align		4
.L_1065:
        /*0010*/ 	.word	index@(.nv.constant0._ZN7cutlass13device_kernelIN5flash19enable_sm80_to_sm89INS1_16FlashAttnFwdSm80INS1_25CollectiveMainloopFwdSm80ILi8ELi2ELb0EN4cute5tupleIJNS5_1CILi128EEENS7_ILi64EEENS7_ILi192EEEEEELi192ENS_6half_tEfNS_4arch4Sm80ELb1ELb0ELb0ELb0ELb1ELb0ELb1ELb1EEENS1_21CollectiveEpilogueFwdINS6_IJS8_SA_S9_EEENS6_IJNS7_ILi1EEESI_SI_EEESC_SE_Li256ELb0ELb1ELb1ELb0EEENS1_30DynamicPersistentTileSchedulerILi256ELi256ELb1ELb1ELb0EEEEEEEEEvNT_6ParamsE)
        /*0014*/ 	.short	0x0160
        /*0016*/ 	.short	0x0428


	//----- nvinfo : EIATTR_CBANK_PARAM_SIZE
	.align		4
.L_1066:
        /*0018*/ 	.byte	0x03, 0x19
        /*001a*/ 	.short	0x0428


	//----- nvinfo : EIATTR_KPARAM_INFO
	.align		4
        /*001c*/ 	.byte	0x04, 0x17
        /*001e*/ 	.short	(.L_1068 - .L_1067)
.L_1067:
        /*0020*/ 	.word	0x00000000
        /*0024*/ 	.short	0x0000
        /*0026*/ 	.short	0x0000
        /*0028*/ 	.byte	0x00, 0xf0, 0xa1, 0x10


	//----- nvinfo : EIATTR_MAXREG_COUNT
	.align		4
.L_1068:
        /*002c*/ 	.byte	0x03, 0x1b
        /*002e*/ 	.short	0x00ff


	//----- nvinfo : EIATTR_NUM_BARRIERS
	.align		4
        /*0030*/ 	.byte	0x02, 0x4c
        /*0032*/ 	.byte	0x06
	.zero		1


	//----- nvinfo : EIATTR_ANNOTATIONS
	.align		4
        /*0034*/ 	.byte	0x04, 0x55
        /*0036*/ 	.short	(.L_1070 - .L_1069)


	//   ....[0]....
.L_1069:
        /*0038*/ 	.word	0x00000001
        /*003c*/ 	.byte	0x70, 0x00, 0x00, 0x00, 0x01, 0x00, 0x00, 0x00, 0xf0, 0x04, 0x00, 0x00, 0x01, 0x00, 0x00, 0x00
        /*004c*/ 	.byte	0xf0, 0x05, 0x00, 0x00, 0x01, 0x00, 0x00, 0x00, 0x70, 0x06, 0x00, 0x00, 0x01, 0x00, 0x00, 0x00
        /*005c*/ 	.byte	0xe0, 0x2d, 0x00, 0x00, 0x01, 0x00, 0x00, 0x00, 0xa0, 0x36, 0x00, 0x00, 0x01, 0x00, 0x00, 0x00
        /*006c*/ 	.byte	0x60, 0xc2, 0x00, 0x00, 0x01, 0x00, 0x00, 0x00, 0xa0, 0xc2, 0x00, 0x00, 0x01, 0x00, 0x00, 0x00
        /*007c*/ 	.byte	0x90, 0xd9, 0x00, 0x00


	//----- nvinfo : EIATTR_MERCURY_ISA_VERSION
	.align		4
.L_1070:
        /*0080*/ 	.byte	0x03, 0x5f
        /*0082*/ 	.short	0x0000


	//----- nvinfo : EIATTR_INT_WARP_WIDE_INSTR_OFFSETS
	.align		4
        /*0084*/ 	.byte	0x04, 0x31
        /*0086*/ 	.short	(.L_1072 - .L_1071)


	//   ....[0]....
.L_1071:
        /*0088*/ 	.word	0x0000c090


	//   ....[1]....
        /*008c*/ 	.word	0x0000c110


	//----- nvinfo : EIATTR_COOP_GROUP_MASK_REGIDS
	.align		4
.L_1072:
        /*0090*/ 	.byte	0x04, 0x29
        /*0092*/ 	.short	(.L_1074 - .L_1073)


	//   ....[0]....
.L_1073:
        /*0094*/ 	.word	0xffffffff


	//   ....[1]....
        /*0098*/ 	.word	0xffffffff


	//   ....[2]....
        /*009c*/ 	.word	0xffffffff


	//   ....[3]....
        /*00a0*/ 	.word	0xffffffff


	//   ....[4]....
        /*00a4*/ 	.word	0xffffffff


	//   ....[5]....
        /*00a8*/ 	.word	0xffffffff


	//   ....[6]....
        /*00ac*/ 	.word	0xffffffff


	//   ....[7]....
        /*00b0*/ 	.word	0xffffffff


	//   ....[8]....
        /*00b4*/ 	.word	0xffffffff


	//   ....[9]....
        /*00b8*/ 	.word	0xffffffff


	//   ....[10]....
        /*00bc*/ 	.word	0xffffffff


	//   ....[11]....
        /*00c0*/ 	.word	0xffffffff


	//   ....[12]....
        /*00c4*/ 	.word	0xffffffff


	//   ....[13]....
        /*00c8*/ 	.word	0xffffffff


	//   ....[14]....
        /*00cc*/ 	.word	0xffffffff


	//   ....[15]....
        /*00d0*/ 	.word	0xffffffff


	//   ....[16]....
        /*00d4*/ 	.word	0xffffffff


	//   ....[17]....
        /*00d8*/ 	.word	0xffffffff


	//   ....[18]....
        /*00dc*/ 	.word	0xffffffff


	//   ....[19]....
        /*00e0*/ 	.word	0xffffffff


	//   ....[20]....
        /*00e4*/ 	.word	0xffffffff


	//   ....[21]....
        /*00e8*/ 	.word	0xffffffff


	//   ....[22]....
        /*00ec*/ 	.word	0xffffffff


	//   ....[23]....
        /*00f0*/ 	.word	0xffffffff


	//   ....[24]....
        /*00f4*/ 	.word	0xffffffff


	//   ....[25]....
        /*00f8*/ 	.word	0xffffffff


	//   ....[26]....
        /*00fc*/ 	.word	0xffffffff


	//   ....[27]....
        /*0100*/ 	.word	0xffffffff


	//   ....[28]....
        /*0104*/ 	.word	0xffffffff


	//   ....[29]....
        /*0108*/ 	.word	0xffffffff


	//   ....[30]....
        /*010c*/ 	.word	0xffffffff


	//   ....[31]....
        /*0110*/ 	.word	0xffffffff


	//   ....[32]....
        /*0114*/ 	.word	0xffffffff


	//   ....[33]....
        /*0118*/ 	.word	0xffffffff


	//   ....[34]....
        /*011c*/ 	.word	0xffffffff


	//   ....[35]....
        /*0120*/ 	.word	0xffffffff


	//   ....[36]....
        /*0124*/ 	.word	0xffffffff


	//   ....[37]....
        /*0128*/ 	.word	0xffffffff


	//   ....[38]....
        /*012c*/ 	.word	0xffffffff


	//   ....[39]....
        /*0130*/ 	.word	0xffffffff


	//   ....[40]....
        /*0134*/ 	.word	0xffffffff


	//   ....[41]....
        /*0138*/ 	.word	0xffffffff


	//   ....[42]....
        /*013c*/ 	.word	0xffffffff


	//   ....[43]....
        /*0140*/ 	.word	0xffffffff


	//   ....[44]....
        /*0144*/ 	.word	0xffffffff


	//   ....[45]....
        /*0148*/ 	.word	0xffffffff


	//   ....[46]....
        /*014c*/ 	.word	0xffffffff


	//   ....[47]....
        /*0150*/ 	.word	0xffffffff


	//   ....[48]....
        /*0154*/ 	.word	0xffffffff


	//   ....[49]....
        /*0158*/ 	.word	0xffffffff


	//   ....[50]....
        /*015c*/ 	.word	0xffffffff


	//   ....[51]....
        /*0160*/ 	.word	0xffffffff


	//   ....[52]....
        /*0164*/ 	.word	0xffffffff


	//   ....[53]....
        /*0168*/ 	.word	0xffffffff


	//   ....[54]....
        /*016c*/ 	.word	0xffffffff


	//   ....[55]....
        /*0170*/ 	.word	0xffffffff


	//   ....[56]....
        /*0174*/ 	.word	0xffffffff


	//   ....[57]....
        /*0178*/ 	.word	0xffffffff


	//   ....[58]....
        /*017c*/ 	.word	0xffffffff


	//   ....[59]....
        /*0180*/ 	.word	0xffffffff


	//   ....[60]....
        /*0184*/ 	.word	0xffffffff


	//   ....[61]....
        /*0188*/ 	.word	0xffffffff


	//   ....[62]....
        /*018c*/ 	.word	0xffffffff


	//   ....[63]....
        /*0190*/ 	.word	0xffffffff


	//   ....[64]....
        /*0194*/ 	.word	0xffffffff


	//   ....[65]....
        /*0198*/ 	.word	0xffffffff


	//   ....[66]....
        /*019c*/ 	.word	0xffffffff


	//   ....[67]....
        /*01a0*/ 	.word	0xffffffff


	//   ....[68]....
        /*01a4*/ 	.word	0xffffffff


	//   ....[69]....
        /*01a8*/ 	.word	0xffffffff


	//   ....[70]....
        /*01ac*/ 	.word	0xffffffff


	//   ....[71]....
        /*01b0*/ 	.word	0xffffffff


	//   ....[72]....
        /*01b4*/ 	.word	0xffffffff


	//   ....[73]....
        /*01b8*/ 	.word	0xffffffff


	//   ....[74]....
        /*01bc*/ 	.word	0xffffffff


	//   ....[75]....
        /*01c0*/ 	.word	0xffffffff


	//   ....[76]....
        /*01c4*/ 	.word	0xffffffff


	//   ....[77]....
        /*01c8*/ 	.word	0xffffffff


	//   ....[78]....
        /*01cc*/ 	.word	0xffffffff


	//   ....[79]....
        /*01d0*/ 	.word	0xffffffff


	//   ....[80]....
        /*01d4*/ 	.word	0xffffffff


	//   ....[81]....
        /*01d8*/ 	.word	0xffffffff


	//   ....[82]....
        /*01dc*/ 	.word	0xffffffff


	//   ....[83]....
        /*01e0*/ 	.word	0xffffffff


	//   ....[84]....
        /*01e4*/ 	.word	0xffffffff


	//   ....[85]....
        /*01e8*/ 	.word	0xffffffff


	//   ....[86]....
        /*01ec*/ 	.word	0xffffffff


	//   ....[87]....
        /*01f0*/ 	.word	0xffffffff


	//   ....[88]....
        /*01f4*/ 	.word	0xffffffff


	//   ....[89]....
        /*01f8*/ 	.word	0xffffffff


	//   ....[90]....
        /*01fc*/ 	.word	0xffffffff


	//   ....[91]....
        /*0200*/ 	.word	0xffffffff


	//   ....[92]....
        /*0204*/ 	.word	0xffffffff


	//   ....[93]....
        /*0208*/ 	.word	0xffffffff


	//   ....[94]....
        /*020c*/ 	.word	0xffffffff


	//   ....[95]....
        /*0210*/ 	.word	0xffffffff


	//   ....[96]....
        /*0214*/ 	.word	0xffffffff


	//   ....[97]....
        /*0218*/ 	.word	0xffffffff


	//   ....[98]....
        /*021c*/ 	.word	0xffffffff


	//   ....[99]....
        /*0220*/ 	.word	0xffffffff


	//   ....[100]....
        /*0224*/ 	.word	0xffffffff


	//   ....[101]....
        /*0228*/ 	.word	0xffffffff


	//   ....[102]....
        /*022c*/ 	.word	0xffffffff


	//   ....[103]....
        /*0230*/ 	.word	0xffffffff


	//   ....[104]....
        /*0234*/ 	.word	0xffffffff


	//   ....[105]....
        /*0238*/ 	.word	0xffffffff


	//   ....[106]....
        /*023c*/ 	.word	0xffffffff


	//   ....[107]....
        /*0240*/ 	.word	0xffffffff


	//   ....[108]....
        /*0244*/ 	.word	0xffffffff


	//   ....[109]....
        /*0248*/ 	.word	0xffffffff


	//   ....[110]....
        /*024c*/ 	.word	0xffffffff


	//   ....[111]....
        /*0250*/ 	.word	0xffffffff


	//   ....[112]....
        /*0254*/ 	.word	0xffffffff


	//   ....[113]....
        /*0258*/ 	.word	0xffffffff


	//   ....[114]....
        /*025c*/ 	.word	0xffffffff


	//   ....[115]....
        /*0260*/ 	.word	0xffffffff


	//   ....[116]....
        /*0264*/ 	.word	0xffffffff


	//----- nvinfo : EIATTR_COOP_GROUP_INSTR_OFFSETS
	.align		4
.L_1074:
        /*0268*/ 	.byte	0x04, 0x28
        /*026a*/ 	.short	(.L_1076 - .L_1075)


	//   ....[0]....
.L_1075:
        /*026c*/ 	.word	0x00000050


	//   ....[1]....
        /*0270*/ 	.word	0x000015e0


	//   ....[2]....
        /*0274*/ 	.word	0x00001600


	//   ....[3]....
        /*0278*/ 	.word	0x00001780


	//   ....[4]....
        /*027c*/ 	.word	0x00001790


	//   ....[5]....
        /*0280*/ 	.word	0x000018f0


	//   ....[6]....
        /*0284*/ 	.word	0x00001910


	//   ....[7]....
        /*0288*/ 	.word	0x00001a70


	//   ....[8]....
        /*028c*/ 	.word	0x00001a80


	//   ....[9]....
        /*0290*/ 	.word	0x00001f90


	//   ....[10]....
        /*0294*/ 	.word	0x00001fb0


	//   ....[11]....
        /*0298*/ 	.word	0x00001fd0


	//   ....[12]....
        /*029c*/ 	.word	0x00001fe0


	//   ....[13]....
        /*02a0*/ 	.word	0x000020d0


	//   ....[14]....
        /*02a4*/ 	.word	0x000020f0


	//   ....[15]....
        /*02a8*/ 	.word	0x00002120


	//   ....[16]....
        /*02ac*/ 	.word	0x000021f0


	//   ....[17]....
        /*02b0*/ 	.word	0x000025b0


	//   ....[18]....
        /*02b4*/ 	.word	0x000025d0


	//   ....[19]....
        /*02b8*/ 	.word	0x00002660


	//   ....[20]....
        /*02bc*/ 	.word	0x000026c0


	//   ....[21]....
        /*02c0*/ 	.word	0x00002b20


	//   ....[22]....
        /*02c4*/ 	.word	0x00002b40


	//   ....[23]....
        /*02c8*/ 	.word	0x00002c40


	//   ....[24]....
        /*02cc*/ 	.word	0x00002c60


	//   ....[25]....
        /*02d0*/ 	.word	0x00003790


	//   ....[26]....
        /*02d4*/ 	.word	0x000037a0


	//   ....[27]....
        /*02d8*/ 	.word	0x00003d70


	//   ....[28]....
        /*02dc*/ 	.word	0x00003f40


	//   ....[29]....
        /*02e0*/ 	.word	0x00003f80


	//   ....[30]....
        /*02e4*/ 	.word	0x00003ff0


	//   ....[31]....
        /*02e8*/ 	.word	0x000051f0


	//   ....[32]....
        /*02ec*/ 	.word	0x00005210


	//   ....[33]....
        /*02f0*/ 	.word	0x00005310


	//   ....[34]....
        /*02f4*/ 	.word	0x00005330


	//   ....[35]....
        /*02f8*/ 	.word	0x00005890


	//   ....[36]....
        /*02fc*/ 	.word	0x000058b0


	//   ....[37]....
        /*0300*/ 	.word	0x000059b0


	//   ....[38]....
        /*0304*/ 	.word	0x000059f0


	//   ....[39]....
        /*0308*/ 	.word	0x00006420


	//   ....[40]....
        /*030c*/ 	.word	0x00006460


	//   ....[41]....
        /*0310*/ 	.word	0x00006b60


	//   ....[42]....
        /*0314*/ 	.word	0x00006be0


	//   ....[43]....
        /*0318*/ 	.word	0x00006c00


	//   ....[44]....
        /*031c*/ 	.word	0x00006c20


	//   ....[45]....
        /*0320*/ 	.word	0x00008620


	//   ....[46]....
        /*0324*/ 	.word	0x00008640


	//   ....[47]....
        /*0328*/ 	.word	0x00008730


	//   ....[48]....
        /*032c*/ 	.word	0x00008750


	//   ....[49]....
        /*0330*/ 	.word	0x00008c80


	//   ....[50]....
        /*0334*/ 	.word	0x00008ca0


	//   ....[51]....
        /*0338*/ 	.word	0x00008da0


	//   ....[52]....
        /*033c*/ 	.word	0x00008de0


	//   ....[53]....
        /*0340*/ 	.word	0x00009b10


	//   ....[54]....
        /*0344*/ 	.word	0x00009b30


	//   ....[55]....
        /*0348*/ 	.word	0x00009b60


	//   ....[56]....
        /*034c*/ 	.word	0x00009bc0


	//   ....[57]....
        /*0350*/ 	.word	0x0000b500


	//   ....[58]....
        /*0354*/ 	.word	0x0000b520


	//   ....[59]....
        /*0358*/ 	.word	0x0000b5c0


	//   ....[60]....
        /*035c*/ 	.word	0x0000b620


	//   ....[61]....
        /*0360*/ 	.word	0x0000b870


	//   ....[62]....
        /*0364*/ 	.word	0x0000b8a0


	//   ....[63]....
        /*0368*/ 	.word	0x0000b8b0


	//   ....[64]....
        /*036c*/ 	.word	0x0000b8e0


	//   ....[65]....
        /*0370*/ 	.word	0x0000c250


	//   ....[66]....
        /*0374*/ 	.word	0x0000c8d0


	//   ....[67]....
        /*0378*/ 	.word	0x0000c900


	//   ....[68]....
        /*037c*/ 	.word	0x0000c920


	//   ....[69]....
        /*0380*/ 	.word	0x0000c940


	//   ....[70]....
        /*0384*/ 	.word	0x0000ca30


	//   ....[71]....
        /*0388*/ 	.word	0x0000ca50


	//   ....[72]....
        /*038c*/ 	.word	0x0000d0c0


	//   ....[73]....
        /*0390*/ 	.word	0x0000d0d0


	//   ....[74]....
        /*0394*/ 	.word	0x0000da10


	//   ....[75]....
        /*0398*/ 	.word	0x0000daf0


	//   ....[76]....
        /*039c*/ 	.word	0x0000db60


	//   ....[77]....
        /*03a0*/ 	.word	0x0000dbd0


	//   ....[78]....
        /*03a4*/ 	.word	0x0000dc30


	//   ....[79]....
        /*03a8*/ 	.word	0x0000dca0


	//   ....[80]....
        /*03ac*/ 	.word	0x0000dd10


	//   ....[81]....
        /*03b0*/ 	.word	0x0000dd80


	//   ....[82]....
        /*03b4*/ 	.word	0x0000dde0


	//   ....[83]....
        /*03b8*/ 	.word	0x0000de50


	//   ....[84]....
        /*03bc*/ 	.word	0x0000dec0


	//   ....[85]....
        /*03c0*/ 	.word	0x0000e030


	//   ....[86]....
        /*03c4*/ 	.word	0x0000e090


	//   ....[87]....
        /*03c8*/ 	.word	0x0000e100


	//   ....[88]....
        /*03cc*/ 	.word	0x0000e170


	//   ....[89]....
        /*03d0*/ 	.word	0x0000e2e0


	//   ....[90]....
        /*03d4*/ 	.word	0x0000e340


	//   ....[91]....
        /*03d8*/ 	.word	0x0000e3b0


	//   ....[92]....
        /*03dc*/ 	.word	0x0000e420


	//   ....[93]....
        /*03e0*/ 	.word	0x0000e590


	//   ....[94]....
        /*03e4*/ 	.word	0x0000e5f0


	//   ....[95]....
        /*03e8*/ 	.word	0x0000e660


	//   ....[96]....
        /*03ec*/ 	.word	0x0000e6d0


	//   ....[97]....
        /*03f0*/ 	.word	0x0000e850


	//   ....[98]....
        /*03f4*/ 	.word	0x0000e8b0


	//   ....[99]....
        /*03f8*/ 	.word	0x0000e920


	//   ....[100]....
        /*03fc*/ 	.word	0x0000e990


	//   ....[101]....
        /*0400*/ 	.word	0x0000eb10


	//   ....[102]....
        /*0404*/ 	.word	0x0000eb70


	//   ....[103]....
        /*0408*/ 	.word	0x0000ebe0


	//   ....[104]....
        /*040c*/ 	.word	0x0000ec50


	//   ....[105]....
        /*0410*/ 	.word	0x0000edd0


	//   ....[106]....
        /*0414*/ 	.word	0x0000ee30


	//   ....[107]....
        /*0418*/ 	.word	0x0000ee90


	//   ....[108]....
        /*041c*/ 	.word	0x0000ef00


	//   ....[109]....
        /*0420*/ 	.word	0x0000ef70


	//   ....[110]....
        /*0424*/ 	.word	0x0000f0f0


	//   ....[111]....
        /*0428*/ 	.word	0x0000f150


	//   ....[112]....
        /*042c*/ 	.word	0x0000f1b0


	//   ....[113]....
        /*0430*/ 	.word	0x0000f210


	//   ....[114]....
        /*0434*/ 	.word	0x0000f260


	//   ....[115]....
        /*0438*/ 	.word	0x0000f2b0


	//   ....[116]....
        /*043c*/ 	.word	0x0000f320


	//----- nvinfo : EIATTR_EXIT_INSTR_OFFSETS
	.align		4
.L_1076:
        /*0440*/ 	.byte	0x04, 0x1c
        /*0442*/ 	.short	(.L_1078 - .L_1077)


	//   ....[0]....
.L_1077:
        /*0444*/ 	.word	0x000000a0


	//   ....[1]....
        /*0448*/ 	.word	0x0000daa0


	//----- nvinfo : EIATTR_MAX_THREADS
	.align		4
.L_1078:
        /*044c*/ 	.byte	0x04, 0x05
        /*044e*/ 	.short	(.L_1080 - .L_1079)
.L_1079:
        /*0450*/ 	.word	0x00000100
        /*0454*/ 	.word	0x00000001
        /*0458*/ 	.word	0x00000001


	//----- nvinfo : EIATTR_CRS_STACK_SIZE
	.align		4
.L_1080:
        /*045c*/ 	.byte	0x04, 0x1e
        /*045e*/ 	.short	(.L_1082 - .L_1081)
.L_1081:
        /*0460*/ 	.word	0x00000000
.L_1082:


//--------------------- .nv.info._ZN7cutlass13device_kernelIN5flash19enable_sm80_to_sm89INS1_16FlashAttnFwdSm80INS1_25CollectiveMainloopFwdSm80ILi8ELi2ELb0EN4cute5tupleIJNS5_1CILi128EEENS7_ILi64EEENS7_ILi192EEEEEELi192ENS_6half_tEfNS_4arch4Sm80ELb1ELb0ELb0ELb1ELb1ELb0ELb1ELb1EEENS1_21CollectiveEpilogueFwdINS6_IJS8_SA_S9_EEENS6_IJNS7_ILi1EEESI_SI_EEESC_SE_Li256ELb1ELb1ELb1ELb0EEENS1_36VarlenDynamicPersistentTileSchedulerILi128ELi64ELi256ELi256ELb1ELb1ELb0ELb1ELb1ELb1EEEEEEEEEvNT_6ParamsE --------------------------
	.section	.nv.info._ZN7cutlass13device_kernelIN5flash19enable_sm80_to_sm89INS1_16FlashAttnFwdSm80INS1_25CollectiveMainloopFwdSm80ILi8ELi2ELb0EN4cute5tupleIJNS5_1CILi128EEENS7_ILi64EEENS7_ILi192EEEEEELi192ENS_6half_tEfNS_4arch4Sm80ELb1ELb0ELb0ELb1ELb1ELb0ELb1ELb1EEENS1_21CollectiveEpilogueFwdINS6_IJS8_SA_S9_EEENS6_IJNS7_ILi1EEESI_SI_EEESC_SE_Li256ELb1ELb1ELb1ELb0EEENS1_36VarlenDynamicPersistentTileSchedulerILi128ELi64ELi256ELi256ELb1ELb1ELb0ELb1ELb1ELb1EEEEEEEEEvNT_6ParamsE,"",@"SHT_CUDA_INFO"
	.sectionflags	@""
	.align	4


	//----- nvinfo : EIATTR_CUDA_API_VERSION
	.align		4
        /*0000*/ 	.byte	0x04, 0x37
        /*0002*/ 	.short	(.L_1084 - .L_1083)
.L_1083:
        /*0004*/ 	.word	0x00000082


	//----- nvinfo : EIATTR_SW2861232_WAR
	.align		4
.L_1084:
        /*0008*/ 	.byte	0x01, 0x35
	.zero		2


	//----- nvinfo : EIATTR_PARAM_CBANK
	.align		4
        /*000c*/ 	.byte	0x04, 0x0a
        /*000e*/ 	.short	(.L_1086 - .L_1085)
	.align		4
.L_1085:
        /*0010*/ 	.word	index@(.nv.constant0._ZN7cutlass13device_kernelIN5flash19enable_sm80_to_sm89INS1_16FlashAttnFwdSm80INS1_25CollectiveMainloopFwdSm80ILi8ELi2ELb0EN4cute5tupleIJNS5_1CILi128EEENS7_ILi64EEENS7_ILi192EEEEEELi192ENS_6half_tEfNS_4arch4Sm80ELb1ELb0ELb0ELb1ELb1ELb0ELb1ELb1EEENS1_21CollectiveEpilogueFwdINS6_IJS8_SA_S9_EEENS6_IJNS7_ILi1EEESI_SI_EEESC_SE_Li256ELb1ELb1ELb1ELb0EEENS1_36VarlenDynamicPersistentTileSchedulerILi128ELi64ELi256ELi256ELb1ELb1ELb0ELb1ELb1ELb1EEEEEEEEEvNT_6ParamsE)
        /*0014*/ 	.short	0x0160
        /*0016*/ 	.short	0x0438


	//----- nvinfo : EIATTR_CBANK_PARAM_SIZE
	.align		4
.L_1086:
        /*0018*/ 	.byte	0x03, 0x19
        /*001a*/ 	.short	0x0438


	//----- nvinfo : EIATTR_KPARAM_INFO
	.align		4
        /*001c*/ 	.byte	0x04, 0x17
        /*001e*/ 	.short	(.L_1088 - .L_1087)
.L_1087:
        /*0020*/ 	.word	0x00000000
        /*0024*/ 	.short	0x0000
        /*0026*/ 	.short	0x0000
        /*0028*/ 	.byte	0x00, 0xf0, 0xe1, 0x10


	//----- nvinfo : EIATTR_MAXREG_COUNT
	.align		4
.L_1088:
        /*002c*/ 	.byte	0x03, 0x1b
        /*002e*/ 	.short	0x00ff


	//----- nvinfo : EIATTR_NUM_BARRIERS
	.align		4
        /*0030*/ 	.byte	0x02, 0x4c
        /*0032*/ 	.byte	0x06
	.zero		1


	//----- nvinfo : EIATTR_ANNOTATIONS
	.align		4
        /*0034*/ 	.byte	0x04, 0x55
        /*0036*/ 	.short	(.L_1090 - .L_1089)


	//   ....[0]....
.L_1089:
        /* <DEDUP_REMOVED lines=9> */


	//----- nvinfo : EIATTR_MERCURY_ISA_VERSION
	.align		4
.L_1090:
        /*00b0*/ 	.byte	0x03, 0x5f
        /*00b2*/ 	.short	0x0000


	//----- nvinfo : EIATTR_INT_WARP_WIDE_INSTR_OFFSETS
	.align		4
        /*00b4*/ 	.byte	0x04, 0x31
        /*00b6*/ 	.short	(.L_1092 - .L_1091)


	//   ....[0]....
.L_1091:
        /*00b8*/ 	.word	0x0000d160


	//   ....[1]....
        /*00bc*/ 	.word	0x0000d1e0


	//----- nvinfo : EIATTR_COOP_GROUP_MASK_REGIDS
	.align		4
.L_1092:
        /*00c0*/ 	.byte	0x04, 0x29
        /*00c2*/ 	.short	(.L_1094 - .L_1093)


	//   ....[0]....
.L_1093:
        /*00c4*/ 	.word	0xffffffff


	//   ....[1]....
        /*00c8*/ 	.word	0xffffffff


	//   ....[2]....
        /*00cc*/ 	.word	0xffffffff


	//   ....[3]....
        /*00d0*/ 	.word	0xffffffff


	//   ....[4]....
        /*00d4*/ 	.word	0xffffffff


	//   ....[5]....
        /*00d8*/ 	.word	0xffffffff


	//   ....[6]....
        /*00dc*/ 	.word	0xffffffff


	//   ....[7]....
        /*00e0*/ 	.word	0xffffffff


	//   ....[8]....
        /*00e4*/ 	.word	0xffffffff


	//   ....[9]....
        /*00e8*/ 	.word	0xffffffff


	//   ....[10]....
        /*00ec*/ 	.word	0xffffffff


	//   ....[11]....
        /*00f0*/ 	.word	0xffffffff


	//   ....[12]....
        /*00f4*/ 	.word	0xffffffff


	//   ....[13]....
        /*00f8*/ 	.word	0xffffffff


	//   ....[14]....
        /*00fc*/ 	.word	0xffffffff


	//   ....[15]....
        /*0100*/ 	.word	0xffffffff


	//   ....[16]....
        /*0104*/ 	.word	0xffffffff


	//   ....[17]....
        /*0108*/ 	.word	0xffffffff


	//   ....[18]....
        /*010c*/ 	.word	0xffffffff


	//   ....[19]....
        /*0110*/ 	.word	0xffffffff


	//   ....[20]....
        /*0114*/ 	.word	0xffffffff


	//   ....[21]....
        /*0118*/ 	.word	0xffffffff


	//   ....[22]....
        /*011c*/ 	.word	0xffffffff


	//   ....[23]....
        /*0120*/ 	.word	0xffffffff


	//   ....[24]....
        /*0124*/ 	.word	0xffffffff


	//   ....[25]....
        /*0128*/ 	.word	0xffffffff


	//   ....[26]....
        /*012c*/ 	.word	0xffffffff


	//   ....[27]....
        /*0130*/ 	.word	0xffffffff


	//   ....[28]....
        /*0134*/ 	.word	0xffffffff


	//   ....[29]....
        /*0138*/ 	.word	0xffffffff


	//   ....[30]....
        /*013c*/ 	.word	0xffffffff


	//   ....[31]....
        /*0140*/ 	.word	0xffffffff


	//   ....[32]....
        /*0144*/ 	.word	0xffffffff


	//   ....[33]....
        /*0148*/ 	.word	0xffffffff


	//   ....[34]....
        /*014c*/ 	.word	0xffffffff


	//   ....[35]....
        /*0150*/ 	.word	0xffffffff


	//   ....[36]....
        /*0154*/ 	.word	0xffffffff


	//   ....[37]....
        /*0158*/ 	.word	0xffffffff


	//   ....[38]....
        /*015c*/ 	.word	0xffffffff


	//   ....[39]....
        /*0160*/ 	.word	0xffffffff


	//   ....[40]....
        /*0164*/ 	.word	0xffffffff


	//   ....[41]....
        /*0168*/ 	.word	0xffffffff


	//   ....[42]....
        /*016c*/ 	.word	0xffffffff


	//   ....[43]....
        /*0170*/ 	.word	0xffffffff


	//   ....[44]....
        /*0174*/ 	.word	0xffffffff


	//   ....[45]....
        /*0178*/ 	.word	0xffffffff


	//   ....[46]....
        /*017c*/ 	.word	0xffffffff


	//   ....[47]....
        /*0180*/ 	.word	0xffffffff


	//   ....[48]....
        /*0184*/ 	.word	0xffffffff


	//   ....[49]....
        /*0188*/ 	.word	0xffffffff


	//   ....[50]....
        /*018c*/ 	.word	0xffffffff


	//   ....[51]....
        /*0190*/ 	.word	0xffffffff


	//   ....[52]....
        /*0194*/ 	.word	0xffffffff


	//   ....[53]....
        /*0198*/ 	.word	0xffffffff


	//   ....[54]....
        /*019c*/ 	.word	0xffffffff


	//   ....[55]....
        /*01a0*/ 	.word	0xffffffff


	//   ....[56]....
        /*01a4*/ 	.word	0xffffffff


	//   ....[57]....
        /*01a8*/ 	.word	0xffffffff


	//   ....[58]....
        /*01ac*/ 	.word	0xffffffff


	//   ....[59]....
        /*01b0*/ 	.word	0xffffffff


	//   ....[60]....
        /*01b4*/ 	.word	0xffffffff


	//   ....[61]....
        /*01b8*/ 	.word	0xffffffff


	//   ....[62]....
        /*01bc*/ 	.word	0xffffffff


	//   ....[63]....
        /*01c0*/ 	.word	0xffffffff


	//   ....[64]....
        /*01c4*/ 	.word	0xffffffff


	//   ....[65]....
        /*01c8*/ 	.word	0xffffffff


	//   ....[66]....
        /*01cc*/ 	.word	0xffffffff


	//   ....[67]....
        /*01d0*/ 	.word	0xffffffff


	//   ....[68]....
        /*01d4*/ 	.word	0xffffffff


	//   ....[69]....
        /*01d8*/ 	.word	0xffffffff


	//   ....[70]....
        /*01dc*/ 	.word	0xffffffff


	//   ....[71]....
        /*01e0*/ 	.word	0xffffffff


	//   ....[72]....
        /*01e4*/ 	.word	0xffffffff


	//   ....[73]....
        /*01e8*/ 	.word	0xffffffff


	//   ....[74]....
        /*01ec*/ 	.word	0xffffffff


	//   ....[75]....
        /*01f0*/ 	.word	0xffffffff


	//   ....[76]....
        /*01f4*/ 	.word	0xffffffff


	//   ....[77]....
        /*01f8*/ 	.word	0xffffffff


	//   ....[78]....
        /*01fc*/ 	.word	0xffffffff


	//   ....[79]....
        /*0200*/ 	.word	0xffffffff


	//   ....[80]....
        /*0204*/ 	.word	0xffffffff


	//   ....[81]....
        /*0208*/ 	.word	0xffffffff


	//   ....[82]....
        /*020c*/ 	.word	0xffffffff


	//   ....[83]....
        /*0210*/ 	.word	0xffffffff


	//   ....[84]....
        /*0214*/ 	.word	0xffffffff


	//   ....[85]....
        /*0218*/ 	.word	0xffffffff


	//   ....[86]....
        /*021c*/ 	.word	0xffffffff


	//   ....[87]....
        /*0220*/ 	.word	0xffffffff


	//   ....[88]....
        /*0224*/ 	.word	0xffffffff


	//   ....[89]....
        /*0228*/ 	.word	0xffffffff


	//   ....[90]....
        /*022c*/ 	.word	0xffffffff


	//   ....[91]....
        /*0230*/ 	.word	0xffffffff


	//   ....[92]....
        /*0234*/ 	.word	0xffffffff


	//   ....[93]....
        /*0238*/ 	.word	0xffffffff


	//   ....[94]....
        /*023c*/ 	.word	0xffffffff


	//   ....[95]....
        /*0240*/ 	.word	0xffffffff


	//   ....[96]....
        /*0244*/ 	.word	0xffffffff


	//   ....[97]....
        /*0248*/ 	.word	0xffffffff


	//   ....[98]....
        /*024c*/ 	.word	0xffffffff


	//   ....[99]....
        /*0250*/ 	.word	0xffffffff


	//   ....[100]....
        /*0254*/ 	.word	0xffffffff


	//   ....[101]....
        /*0258*/ 	.word	0xffffffff


	//   ....[102]....
        /*025c*/ 	.word	0xffffffff


	//   ....[103]....
        /*0260*/ 	.word	0xffffffff


	//   ....[104]....
        /*0264*/ 	.word	0xffffffff


	//   ....[105]....
        /*0268*/ 	.word	0xffffffff


	//   ....[106]....
        /*026c*/ 	.word	0xffffffff


	//   ....[107]....
        /*0270*/ 	.word	0xffffffff


	//   ....[108]....
        /*0274*/ 	.word	0xffffffff


	//   ....[109]....
        /*0278*/ 	.word	0xffffffff


	//   ....[110]....
        /*027c*/ 	.word	0xffffffff


	//   ....[111]....
        /*0280*/ 	.word	0xffffffff


	//   ....[112]....
        /*0284*/ 	.word	0xffffffff


	//   ....[113]....
        /*0288*/ 	.word	0xffffffff


	//   ....[114]....
        /*028c*/ 	.word	0xffffffff


	//   ....[115]....
        /*0290*/ 	.word	0xffffffff


	//   ....[116]....
        /*0294*/ 	.word	0xffffffff


	//   ....[117]....
        /*0298*/ 	.word	0xffffffff


	//   ....[118]....
        /*029c*/ 	.word	0xffffffff


	//   ....[119]....
        /*02a0*/ 	.word	0xffffffff


	//   ....[120]....
        /*02a4*/ 	.word	0xffffffff


	//   ....[121]....
        /*02a8*/ 	.word	0xffffffff


	//   ....[122]....
        /*02ac*/ 	.word	0xffffffff


	//   ....[123]....
        /*02b0*/ 	.word	0xffffffff


	//   ....[124]....
        /*02b4*/ 	.word	0xffffffff


	//   ....[125]....
        /*02b8*/ 	.word	0xffffffff


	//   ....[126]....
        /*02bc*/ 	.word	0xffffffff


	//   ....[127]....
        /*02c0*/ 	.word	0xffffffff


	//   ....[128]....
        /*02c4*/ 	.word	0xffffffff


	//   ....[129]....
        /*02c8*/ 	.word	0xffffffff


	//   ....[130]....
        /*02cc*/ 	.word	0xffffffff


	//   ....[131]....
        /*02d0*/ 	.word	0xffffffff


	//   ....[132]....
        /*02d4*/ 	.word	0xffffffff


	//   ....[133]....
        /*02d8*/ 	.word	0xffffffff


	//   ....[134]....
        /*02dc*/ 	.word	0xffffffff


	//   ....[135]....
        /*02e0*/ 	.word	0xffffffff


	//   ....[136]....
        /*02e4*/ 	.word	0xffffffff


	//   ....[137]....
        /*02e8*/ 	.word	0xffffffff


	//   ....[138]....
        /*02ec*/ 	.word	0xffffffff


	//   ....[139]....
        /*02f0*/ 	.word	0xffffffff


	//   ....[140]....
        /*02f4*/ 	.word	0xffffffff


	//   ....[141]....
        /*02f8*/ 	.word	0xffffffff


	//   ....[142]....
        /*02fc*/ 	.word	0xffffffff


	//   ....[143]....
        /*0300*/ 	.word	0xffffffff


	//   ....[144]....
        /*0304*/ 	.word	0xffffffff


	//   ....[145]....
        /*0308*/ 	.word	0xffffffff


	//   ....[146]....
        /*030c*/ 	.word	0xffffffff


	//   ....[147]....
        /*0310*/ 	.word	0xffffffff


	//   ....[148]....
        /*0314*/ 	.word	0xffffffff


	//   ....[149]....
        /*0318*/ 	.word	0xffffffff


	//   ....[150]....
        /*031c*/ 	.word	0xffffffff


	//   ....[151]....
        /*0320*/ 	.word	0xffffffff


	//   ....[152]....
        /*0324*/ 	.word	0xffffffff


	//   ....[153]....
        /*0328*/ 	.word	0xffffffff


	//   ....[154]....
        /*032c*/ 	.word	0xffffffff


	//   ....[155]....
        /*0330*/ 	.word	0xffffffff


	//   ....[156]....
        /*0334*/ 	.word	0xffffffff


	//   ....[157]....
        /*0338*/ 	.word	0xffffffff


	//   ....[158]....
        /*033c*/ 	.word	0xffffffff


	//   ....[159]....
        /*0340*/ 	.word	0xffffffff


	//   ....[160]....
        /*0344*/ 	.word	0xffffffff


	//   ....[161]....
        /*0348*/ 	.word	0xffffffff


	//   ....[162]....
        /*034c*/ 	.word	0xffffffff


	//   ....[163]....
        /*0350*/ 	.word	0xffffffff


	//   ....[164]....
        /*0354*/ 	.word	0xffffffff


	//   ....[165]....
        /*0358*/ 	.word	0xffffffff


	//   ....[166]....
        /*035c*/ 	.word	0xffffffff


	//   ....[167]....
        /*0360*/ 	.word	0xffffffff


	//   ....[168]....
        /*0364*/ 	.word	0xffffffff


	//   ....[169]....
        /*0368*/ 	.word	0xffffffff


	//   ....[170]....
        /*036c*/ 	.word	0xffffffff


	//   ....[171]....
        /*0370*/ 	.word	0xffffffff


	//   ....[172]....
        /*0374*/ 	.word	0xffffffff


	//   ....[173]....
        /*0378*/ 	.word	0xffffffff


	//   ....[174]....
        /*037c*/ 	.word	0xffffffff


	//   ....[175]....
        /*0380*/ 	.word	0xffffffff


	//   ....[176]....
        /*0384*/ 	.word	0xffffffff


	//   ....[177]....
        /*0388*/ 	.word	0xffffffff


	//   ....[178]....
        /*038c*/ 	.word	0xffffffff


	//   ....[179]....
        /*0390*/ 	.word	0xffffffff


	//   ....[180]....
        /*0394*/ 	.word	0xffffffff


	//   ....[181]....
        /*0398*/ 	.word	0xffffffff


	//   ....[182]....
        /*039c*/ 	.word	0xffffffff


	//   ....[183]....
        /*03a0*/ 	.word	0xffffffff


	//   ....[184]....
        /*03a4*/ 	.word	0xffffffff


	//   ....[185]....
        /*03a8*/ 	.word	0xffffffff


	//   ....[186]....
        /*03ac*/ 	.word	0xffffffff


	//   ....[187]....
        /*03b0*/ 	.word	0xffffffff


	//   ....[188]....
        /*03b4*/ 	.word	0xffffffff


	//   ....[189]....
        /*03b8*/ 	.word	0xffffffff


	//   ....[190]....
        /*03bc*/ 	.word	0xffffffff


	//   ....[191]....
        /*03c0*/ 	.word	0xffffffff


	//   ....[192]....
        /*03c4*/ 	.word	0xffffffff


	//   ....[193]....
        /*03c8*/ 	.word	0xffffffff


	//   ....[194]....
        /*03cc*/ 	.word	0xffffffff


	//   ....[195]....
        /*03d0*/ 	.word	0xffffffff


	//   ....[196]....
        /*03d4*/ 	.word	0xffffffff


	//   ....[197]....
        /*03d8*/ 	.word	0xffffffff


	//   ....[198]....
        /*03dc*/ 	.word	0xffffffff


	//   ....[199]....
        /*03e0*/ 	.word	0xffffffff


	//   ....[200]....
        /*03e4*/ 	.word	0xffffffff


	//   ....[201]....
        /*03e8*/ 	.word	0xffffffff


	//   ....[202]....
        /*03ec*/ 	.word	0xffffffff


	//   ....[203]....
        /*03f0*/ 	.word	0xffffffff


	//   ....[204]....
        /*03f4*/ 	.word	0xffffffff


	//   ....[205]....
        /*03f8*/ 	.word	0xffffffff


	//   ....[206]....
        /*03fc*/ 	.word	0xffffffff


	//   ....[207]....
        /*0400*/ 	.word	0xffffffff


	//   ....[208]....
        /*0404*/ 	.word	0xffffffff


	//   ....[209]....
        /*0408*/ 	.word	0xffffffff


	//   ....[210]....
        /*040c*/ 	.word	0xffffffff


	//   ....[211]....
        /*0410*/ 	.word	0xffffffff


	//----- nvinfo : EIATTR_COOP_GROUP_INSTR_OFFSETS
	.align		4
.L_1094:
        /*0414*/ 	.byte	0x04, 0x28
        /*0416*/ 	.short	(.L_1096 - .L_1095)


	//   ....[0]....
.L_1095:
        /*0418*/ 	.word	0x00000050


	//   ....[1]....
        /*041c*/ 	.word	0x000001e0


	//   ....[2]....
        /*0420*/ 	.word	0x00000210


	//   ....[3]....
        /*0424*/ 	.word	0x00000240


	//   ....[4]....
        /*0428*/ 	.word	0x00000270


	//   ....[5]....
        /*042c*/ 	.word	0x000002a0


	//   ....[6]....
        /*0430*/ 	.word	0x000002d0


	//   ....[7]....
        /*0434*/ 	.word	0x00000430


	//   ....[8]....
        /*0438*/ 	.word	0x00000470


	//   ....[9]....
        /*043c*/ 	.word	0x000004a0


	//   ....[10]....
        /*0440*/ 	.word	0x000004d0


	//   ....[11]....
        /*0444*/ 	.word	0x00000500


	//   ....[12]....
        /*0448*/ 	.word	0x00000530


	//   ....[13]....
        /*044c*/ 	.word	0x000005c0


	//   ....[14]....
        /*0450*/ 	.word	0x00000600


	//   ....[15]....
        /*0454*/ 	.word	0x00000620


	//   ....[16]....
        /*0458*/ 	.word	0x00000680


	//   ....[17]....
        /*045c*/ 	.word	0x00002740


	//   ....[18]....
        /*0460*/ 	.word	0x00002760


	//   ....[19]....
        /*0464*/ 	.word	0x000028d0


	//   ....[20]....
        /*0468*/ 	.word	0x000028e0


	//   ....[21]....
        /*046c*/ 	.word	0x00002a40


	//   ....[22]....
        /*0470*/ 	.word	0x00002a60


	//   ....[23]....
        /*0474*/ 	.word	0x00002bc0


	//   ....[24]....
        /*0478*/ 	.word	0x00002bd0


	//   ....[25]....
        /*047c*/ 	.word	0x00003080


	//   ....[26]....
        /*0480*/ 	.word	0x000030a0


	//   ....[27]....
        /*0484*/ 	.word	0x000030c0


	//   ....[28]....
        /*0488*/ 	.word	0x000030d0


	//   ....[29]....
        /*048c*/ 	.word	0x000031c0


	//   ....[30]....
        /*0490*/ 	.word	0x000031e0


	//   ....[31]....
        /*0494*/ 	.word	0x00003210


	//   ....[32]....
        /*0498*/ 	.word	0x000032e0


	//   ....[33]....
        /*049c*/ 	.word	0x000036a0


	//   ....[34]....
        /*04a0*/ 	.word	0x000036c0


	//   ....[35]....
        /*04a4*/ 	.word	0x00003750


	//   ....[36]....
        /*04a8*/ 	.word	0x000037b0


	//   ....[37]....
        /*04ac*/ 	.word	0x00003c10


	//   ....[38]....
        /*04b0*/ 	.word	0x00003c30


	//   ....[39]....
        /*04b4*/ 	.word	0x00003d30


	//   ....[40]....
        /*04b8*/ 	.word	0x00003d50


	//   ....[41]....
        /*04bc*/ 	.word	0x00004870


	//   ....[42]....
        /*04c0*/ 	.word	0x00004890


	//   ....[43]....
        /*04c4*/ 	.word	0x00004f60


	//   ....[44]....
        /*04c8*/ 	.word	0x00004fe0


	//   ....[45]....
        /*04cc*/ 	.word	0x00005000


	//   ....[46]....
        /*04d0*/ 	.word	0x00005020


	//   ....[47]....
        /*04d4*/ 	.word	0x00006300


	//   ....[48]....
        /*04d8*/ 	.word	0x00006320


	//   ....[49]....
        /*04dc*/ 	.word	0x00006420


	//   ....[50]....
        /*04e0*/ 	.word	0x00006440


	//   ....[51]....
        /*04e4*/ 	.word	0x00006980


	//   ....[52]....
        /*04e8*/ 	.word	0x000069a0


	//   ....[53]....
        /*04ec*/ 	.word	0x00006aa0


	//   ....[54]....
        /*04f0*/ 	.word	0x00006ae0


	//   ....[55]....
        /*04f4*/ 	.word	0x00007510


	//   ....[56]....
        /*04f8*/ 	.word	0x00007550


	//   ....[57]....
        /*04fc*/ 	.word	0x00007b30


	//   ....[58]....
        /*0500*/ 	.word	0x00007c30


	//   ....[59]....
        /*0504*/ 	.word	0x00007d10


	//   ....[60]....
        /*0508*/ 	.word	0x00007d50


	//   ....[61]....
        /*050c*/ 	.word	0x000096f0


	//   ....[62]....
        /*0510*/ 	.word	0x00009710


	//   ....[63]....
        /*0514*/ 	.word	0x00009800


	//   ....[64]....
        /*0518*/ 	.word	0x00009820


	//   ....[65]....
        /*051c*/ 	.word	0x00009d50


	//   ....[66]....
        /*0520*/ 	.word	0x00009d70


	//   ....[67]....
        /*0524*/ 	.word	0x00009e70


	//   ....[68]....
        /*0528*/ 	.word	0x00009eb0


	//   ....[69]....
        /*052c*/ 	.word	0x0000abe0


	//   ....[70]....
        /*0530*/ 	.word	0x0000ac10


	//   ....[71]....
        /*0534*/ 	.word	0x0000aeb0


	//   ....[72]....
        /*0538*/ 	.word	0x0000afe0


	//   ....[73]....
        /*053c*/ 	.word	0x0000c5d0


	//   ....[74]....
        /*0540*/ 	.word	0x0000c5f0


	//   ....[75]....
        /*0544*/ 	.word	0x0000c690


	//   ....[76]....
        /*0548*/ 	.word	0x0000c6f0


	//   ....[77]....
        /*054c*/ 	.word	0x0000c940


	//   ....[78]....
        /*0550*/ 	.word	0x0000c970


	//   ....[79]....
        /*0554*/ 	.word	0x0000c980


	//   ....[80]....
        /*0558*/ 	.word	0x0000c9b0


	//   ....[81]....
        /*055c*/ 	.word	0x0000dd90


	//   ....[82]....
        /*0560*/ 	.word	0x0000dda0


	//   ....[83]....
        /*0564*/ 	.word	0x0000ddb0


	//   ....[84]....
        /*0568*/ 	.word	0x0000ddc0


	//   ....[85]....
        /*056c*/ 	.word	0x0000e120


	//   ....[86]....
        /*0570*/ 	.word	0x0000e140


	//   ....[87]....
        /*0574*/ 	.word	0x0000e2a0


	//   ....[88]....
        /*0578*/ 	.word	0x0000e2b0


	//   ....[89]....
        /*057c*/ 	.word	0x0000e410


	//   ....[90]....
        /*0580*/ 	.word	0x0000e430


	//   ....[91]....
        /*0584*/ 	.word	0x0000e590


	//   ....[92]....
        /*0588*/ 	.word	0x0000e5a0


	//   ....[93]....
        /*058c*/ 	.word	0x0000e8e0


	//   ....[94]....
        /*0590*/ 	.word	0x0000e900


	//   ....[95]....
        /*0594*/ 	.word	0x0000f250


	//   ....[96]....
        /*0598*/ 	.word	0x0000f260


	//   ....[97]....
        /*059c*/ 	.word	0x00010260


	//   ....[98]....
        /*05a0*/ 	.word	0x00010280


	//   ....[99]....
        /*05a4*/ 	.word	0x000103f0


	//   ....[100]....
        /*05a8*/ 	.word	0x00010400


	//   ....[101]....
        /*05ac*/ 	.word	0x00010560


	//   ....[102]....
        /*05b0*/ 	.word	0x00010580


	//   ....[103]....
        /*05b4*/ 	.word	0x000106e0


	//   ....[104]....
        /*05b8*/ 	.word	0x000106f0


	//   ....[105]....
        /*05bc*/ 	.word	0x000108e0


	//   ....[106]....
        /*05c0*/ 	.word	0x00010900


	//   ....[107]....
        /*05c4*/ 	.word	0x00010a20


	//   ....[108]....
        /*05c8*/ 	.word	0x00010a60


	//   ....[109]....
        /*05cc*/ 	.word	0x00010a90


	//   ....[110]....
        /*05d0*/ 	.word	0x00010ac0


	//   ....[111]....
        /*05d4*/ 	.word	0x00010af0


	//   ....[112]....
        /*05d8*/ 	.word	0x00010b20


	//   ....[113]....
        /*05dc*/ 	.word	0x00010c70


	//   ....[114]....
        /*05e0*/ 	.word	0x00010cb0


	//   ....[115]....
        /*05e4*/ 	.word	0x00010ce0


	//   ....[116]....
        /*05e8*/ 	.word	0x00010d10


	//   ....[117]....
        /*05ec*/ 	.word	0x00010d40


	//   ....[118]....
        /*05f0*/ 	.word	0x00010d70


	//   ....[119]....
        /*05f4*/ 	.word	0x00010e00


	//   ....[120]....
        /*05f8*/ 	.word	0x00010e40


	//   ....[121]....
        /*05fc*/ 	.word	0x00010e50


	//   ....[122]....
        /*0600*/ 	.word	0x00010eb0


	//   ....[123]....
        /*0604*/ 	.word	0x00011870


	//   ....[124]....
        /*0608*/ 	.word	0x000118d0


	//   ....[125]....
        /*060c*/ 	.word	0x00011920


	//   ....[126]....
        /*0610*/ 	.word	0x00011970


	//   ....[127]....
        /*0614*/ 	.word	0x000119c0


	//   ....[128]....
        /*0618*/ 	.word	0x00011a30


	//   ....[129]....
        /*061c*/ 	.word	0x00011a80


	//   ....[130]....
        /*0620*/ 	.word	0x00011af0


	//   ....[131]....
        /*0624*/ 	.word	0x00011b60


	//   ....[132]....
        /*0628*/ 	.word	0x00011bc0


	//   ....[133]....
        /*062c*/ 	.word	0x00011c30


	//   ....[134]....
        /*0630*/ 	.word	0x00011ca0


	//   ....[135]....
        /*0634*/ 	.word	0x00011d10


	//   ....[136]....
        /*0638*/ 	.word	0x00011d70


	//   ....[137]....
        /*063c*/ 	.word	0x00011de0


	//   ....[138]....
        /*0640*/ 	.word	0x00011e50


	//   ....[139]....
        /*0644*/ 	.word	0x00011ec0


	//   ....[140]....
        /*0648*/ 	.word	0x00011f20


	//   ....[141]....
        /*064c*/ 	.word	0x00011f90


	//   ....[142]....
        /*0650*/ 	.word	0x00012000


	//   ....[143]....
        /*0654*/ 	.word	0x00012170


	//   ....[144]....
        /*0658*/ 	.word	0x000121d0


	//   ....[145]....
        /*065c*/ 	.word	0x00012240


	//   ....[146]....
        /*0660*/ 	.word	0x000122b0


	//   ....[147]....
        /*0664*/ 	.word	0x00012420


	//   ....[148]....
        /*0668*/ 	.word	0x00012480


	//   ....[149]....
        /*066c*/ 	.word	0x000124f0


	//   ....[150]....
        /*0670*/ 	.word	0x00012560


	//   ....[151]....
        /*0674*/ 	.word	0x000126d0


	//   ....[152]....
        /*0678*/ 	.word	0x00012730


	//   ....[153]....
        /*067c*/ 	.word	0x000127a0


	//   ....[154]....
        /*0680*/ 	.word	0x00012810


	//   ....[155]....
        /*0684*/ 	.word	0x00012990


	//   ....[156]....
        /*0688*/ 	.word	0x000129f0


	//   ....[157]....
        /*068c*/ 	.word	0x00012a60


	//   ....[158]....
        /*0690*/ 	.word	0x00012ad0


	//   ....[159]....
        /*0694*/ 	.word	0x00012c50


	//   ....[160]....
        /*0698*/ 	.word	0x00012cb0


	//   ....[161]....
        /*069c*/ 	.word	0x00012d20


	//   ....[162]....
        /*06a0*/ 	.word	0x00012d90


	//   ....[163]....
        /*06a4*/ 	.word	0x00012f10


	//   ....[164]....
        /*06a8*/ 	.word	0x00012f70


	//   ....[165]....
        /*06ac*/ 	.word	0x00012fd0


	//   ....[166]....
        /*06b0*/ 	.word	0x00013040


	//   ....[167]....
        /*06b4*/ 	.word	0x000130b0


	//   ....[168]....
        /*06b8*/ 	.word	0x00013230


	//   ....[169]....
        /*06bc*/ 	.word	0x00013290


	//   ....[170]....
        /*06c0*/ 	.word	0x000132f0


	//   ....[171]....
        /*06c4*/ 	.word	0x00013350


	//   ....[172]....
        /*06c8*/ 	.word	0x000133a0


	//   ....[173]....
        /*06cc*/ 	.word	0x000133f0


	//   ....[174]....
        /*06d0*/ 	.word	0x00013460


	//   ....[175]....
        /*06d4*/ 	.word	0x000134d0


	//   ....[176]....
        /*06d8*/ 	.word	0x00013540


	//   ....[177]....
        /*06dc*/ 	.word	0x000135a0


	//   ....[178]....
        /*06e0*/ 	.word	0x00013610


	//   ....[179]....
        /*06e4*/ 	.word	0x00013680


	//   ....[180]....
        /*06e8*/ 	.word	0x000136f0


	//   ....[181]....
        /*06ec*/ 	.word	0x00013750


	//   ....[182]....
        /*06f0*/ 	.word	0x000137c0


	//   ....[183]....
        /*06f4*/ 	.word	0x00013830


	//   ....[184]....
        /*06f8*/ 	.word	0x000138a0


	//   ....[185]....
        /*06fc*/ 	.word	0x00013900


	//   ....[186]....
        /*0700*/ 	.word	0x00013970


	//   ....[187]....
        /*0704*/ 	.word	0x000139e0


	//   ....[188]....
        /*0708*/ 	.word	0x00013a50


	//   ....[189]....
        /*070c*/ 	.word	0x00013ab0


	//   ....[190]....
        /*0710*/ 	.word	0x00013b20


	//   ....[191]....
        /*0714*/ 	.word	0x00013b90


	//   ....[192]....
        /*0718*/ 	.word	0x00013c00


	//   ....[193]....
        /*071c*/ 	.word	0x00013c60


	//   ....[194]....
        /*0720*/ 	.word	0x00013cd0


	//   ....[195]....
        /*0724*/ 	.word	0x00013d40


	//   ....[196]....
        /*0728*/ 	.word	0x00013d90


	//   ....[197]....
        /*072c*/ 	.word	0x00013dd0


	//   ....[198]....
        /*0730*/ 	.word	0x00013e20


	//   ....[199]....
        /*0734*/ 	.word	0x00013e70


	//   ....[200]....
        /*0738*/ 	.word	0x00013ec0


	//   ....[201]....
        /*073c*/ 	.word	0x00013f30


	//   ....[202]....
        /*0740*/ 	.word	0x00013f80


	//   ....[203]....
        /*0744*/ 	.word	0x00013fd0


	//   ....[204]....
        /*0748*/ 	.word	0x00014020


	//   ....[205]....
        /*074c*/ 	.word	0x00014070


	//   ....[206]....
        /*0750*/ 	.word	0x000140c0


	//   ....[207]....
        /*0754*/ 	.word	0x00014130


	//   ....[208]....
        /*0758*/ 	.word	0x00014180


	//   ....[209]....
        /*075c*/ 	.word	0x000141f0


	//   ....[210]....
        /*0760*/ 	.word	0x00014250


	//   ....[211]....
        /*0764*/ 	.word	0x000142c0


	//----- nvinfo : EIATTR_EXIT_INSTR_OFFSETS
	.align		4
.L_1096:
        /*0768*/ 	.byte	0x04, 0x1c
        /*076a*/ 	.short	(.L_1098 - .L_1097)


	//   ....[0]....
.L_1097:
        /*076c*/ 	.word	0x00000fe0


	//   ....[1]....
        /*0770*/ 	.word	0x00011830


	//----- nvinfo : EIATTR_MAX_THREADS
	.align		4
.L_1098:
        /*0774*/ 	.byte	0x04, 0x05
        /*0776*/ 	.short	(.L_1100 - .L_1099)
.L_1099:
        /*0778*/ 	.word	0x00000100
        /*077c*/ 	.word	0x00000001
        /*0780*/ 	.word	0x00000001


	//----- nvinfo : EIATTR_CRS_STACK_SIZE
	.align		4
.L_1100:
        /*0784*/ 	.byte	0x04, 0x1e
        /*0786*/ 	.short	(.L_1102 - .L_1101)
.L_1101:
        /*0788*/ 	.word	0x00000000
.L_1102:


//--------------------- .nv.info._ZN7cutlass13device_kernelIN5flash19enable_sm80_to_sm89INS1_16FlashAttnFwdSm80INS1_25CollectiveMainloopFwdSm80ILi8ELi2ELb0EN4cute5tupleIJNS5_1CILi128EEENS7_ILi64EEENS7_ILi192EEEEEELi192ENS_6half_tEfNS_4arch4Sm80ELb1ELb0ELb0ELb1ELb1ELb1ELb1ELb1EEENS1_21CollectiveEpilogueFwdINS6_IJS8_SA_S9_EEENS6_IJNS7_ILi1EEESI_SI_EEESC_SE_Li256ELb1ELb1ELb1ELb0EEENS1_36VarlenDynamicPersistentTileSchedulerILi128ELi64ELi256ELi256ELb1ELb1ELb0ELb1ELb1ELb1EEEEEEEEEvNT_6ParamsE --------------------------
	.section	.nv.info._ZN7cutlass13device_kernelIN5flash19enable_sm80_to_sm89INS1_16FlashAttnFwdSm80INS1_25CollectiveMainloopFwdSm80ILi8ELi2ELb0EN4cute5tupleIJNS5_1CILi128EEENS7_ILi64EEENS7_ILi192EEEEEELi192ENS_6half_tEfNS_4arch4Sm80ELb1ELb0ELb0ELb1ELb1ELb1ELb1ELb1EEENS1_21CollectiveEpilogueFwdINS6_IJS8_SA_S9_EEENS6_IJNS7_ILi1EEESI_SI_EEESC_SE_Li256ELb1ELb1ELb1ELb0EEENS1_36VarlenDynamicPersistentTileSchedulerILi128ELi64ELi256ELi256ELb1ELb1ELb0ELb1ELb1ELb1EEEEEEEEEvNT_6ParamsE,"",@"SHT_CUDA_INFO"
	.sectionflags	@""
	.align	4


	//----- nvinfo : EIATTR_CUDA_API_VERSION
	.align		4
        /*0000*/ 	.byte	0x04, 0x37
        /*0002*/ 	.short	(.L_1104 - .L_1103)
.L_1103:
        /*0004*/ 	.word	0x00000082


	//----- nvinfo : EIATTR_SW2861232_WAR
	.align		4
.L_1104:
        /*0008*/ 	.byte	0x01, 0x35
	.zero		2


	//----- nvinfo : EIATTR_PARAM_CBANK
	.align		4
        /*000c*/ 	.byte	0x04, 0x0a
        /*000e*/ 	.short	(.L_1106 - .L_1105)
	.align		4
.L_1105:
        /*0010*/ 	.word	index@(.nv.constant0._ZN7cutlass13device_kernelIN5flash19enable_sm80_to_sm89INS1_16FlashAttnFwdSm80INS1_25CollectiveMainloopFwdSm80ILi8ELi2ELb0EN4cute5tupleIJNS5_1CILi128EEENS7_ILi64EEENS7_ILi192EEEEEELi192ENS_6half_tEfNS_4arch4Sm80ELb1ELb0ELb0ELb1ELb1ELb1ELb1ELb1EEENS1_21CollectiveEpilogueFwdINS6_IJS8_SA_S9_EEENS6_IJNS7_ILi1EEESI_SI_EEESC_SE_Li256ELb1ELb1ELb1ELb0EEENS1_36VarlenDynamicPersistentTileSchedulerILi128ELi64ELi256ELi256ELb1ELb1ELb0ELb1ELb1ELb1EEEEEEEEEvNT_6ParamsE)
        /*0014*/ 	.short	0x0160
        /*0016*/ 	.short	0x0438


	//----- nvinfo : EIATTR_CBANK_PARAM_SIZE
	.align		4
.L_1106:
        /*0018*/ 	.byte	0x03, 0x19
        /*001a*/ 	.short	0x0438


	//----- nvinfo : EIATTR_KPARAM_INFO
	.align		4
        /*001c*/ 	.byte	0x04, 0x17
        /*001e*/ 	.short	(.L_1108 - .L_1107)
.L_1107:
        /*0020*/ 	.word	0x00000000
        /*0024*/ 	.short	0x0000
        /*0026*/ 	.short	0x0000
        /*0028*/ 	.byte	0x00, 0xf0, 0xe1, 0x10


	//----- nvinfo : EIATTR_MAXREG_COUNT
	.align		4
.L_1108:
        /*002c*/ 	.byte	0x03, 0x1b
        /*002e*/ 	.short	0x00ff


	//----- nvinfo : EIATTR_NUM_BARRIERS
	.align		4
        /*0030*/ 	.byte	0x02, 0x4c
        /*0032*/ 	.byte	0x06
	.zero		1


	//----- nvinfo : EIATTR_ANNOTATIONS
	.align		4
        /*0034*/ 	.byte	0x04, 0x55
        /*0036*/ 	.short	(.L_1110 - .L_1109)


	//   ....[0]....
.L_1109:
        /* <DEDUP_REMOVED lines=64> */


	//----- nvinfo : EIATTR_MERCURY_ISA_VERSION
	.align		4
.L_1110:
        /*0420*/ 	.byte	0x03, 0x5f
        /*0422*/ 	.short	0x0000


	//----- nvinfo : EIATTR_INT_WARP_WIDE_INSTR_OFFSETS
	.align		4
        /*0424*/ 	.byte	0x04, 0x31
        /*0426*/ 	.short	(.L_1112 - .L_1111)


	//   ....[0]....
.L_1111:
        /*0428*/ 	.word	0x00019ce0


	//   ....[1]....
        /*042c*/ 	.word	0x00019d60


	//----- nvinfo : EIATTR_COOP_GROUP_MASK_REGIDS
	.align		4
.L_1112:
        /*0430*/ 	.byte	0x04, 0x29
        /*0432*/ 	.short	(.L_1114 - .L_1113)


	//   ....[0]....
.L_1113:
        /*0434*/ 	.word	0xffffffff


	//   ....[1]....
        /*0438*/ 	.word	0xffffffff


	//   ....[2]....
        /*043c*/ 	.word	0xffffffff


	//   ....[3]....
        /*0440*/ 	.word	0xffffffff


	//   ....[4]....
        /*0444*/ 	.word	0xffffffff


	//   ....[5]....
        /*0448*/ 	.word	0xffffffff


	//   ....[6]....
        /*044c*/ 	.word	0xffffffff


	//   ....[7]....
        /*0450*/ 	.word	0xffffffff


	//   ....[8]....
        /*0454*/ 	.word	0xffffffff


	//   ....[9]....
        /*0458*/ 	.word	0xffffffff


	//   ....[10]....
        /*045c*/ 	.word	0xffffffff


	//   ....[11]....
        /*0460*/ 	.word	0xffffffff


	//   ....[12]....
        /*0464*/ 	.word	0xffffffff


	//   ....[13]....
        /*0468*/ 	.word	0xffffffff


	//   ....[14]....
        /*046c*/ 	.word	0xffffffff


	//   ....[15]....
        /*0470*/ 	.word	0xffffffff


	//   ....[16]....
        /*0474*/ 	.word	0xffffffff


	//   ....[17]....
        /*0478*/ 	.word	0xffffffff


	//   ....[18]....
        /*047c*/ 	.word	0xffffffff


	//   ....[19]....
        /*0480*/ 	.word	0xffffffff


	//   ....[20]....
        /*0484*/ 	.word	0xffffffff


	//   ....[21]....
        /*0488*/ 	.word	0xffffffff


	//   ....[22]....
        /*048c*/ 	.word	0xffffffff


	//   ....[23]....
        /*0490*/ 	.word	0xffffffff


	//   ....[24]....
        /*0494*/ 	.word	0xffffffff


	//   ....[25]....
        /*0498*/ 	.word	0xffffffff


	//   ....[26]....
        /*049c*/ 	.word	0xffffffff


	//   ....[27]....
        /*04a0*/ 	.word	0xffffffff


	//   ....[28]....
        /*04a4*/ 	.word	0xffffffff


	//   ....[29]....
        /*04a8*/ 	.word	0xffffffff


	//   ....[30]....
        /*04ac*/ 	.word	0xffffffff


	//   ....[31]....
        /*04b0*/ 	.word	0xffffffff


	//   ....[32]....
        /*04b4*/ 	.word	0xffffffff


	//   ....[33]....
        /*04b8*/ 	.word	0xffffffff


	//   ....[34]....
        /*04bc*/ 	.word	0xffffffff


	//   ....[35]....
        /*04c0*/ 	.word	0xffffffff


	//   ....[36]....
        /*04c4*/ 	.word	0xffffffff


	//   ....[37]....
        /*04c8*/ 	.word	0xffffffff


	//   ....[38]....
        /*04cc*/ 	.word	0xffffffff


	//   ....[39]....
        /*04d0*/ 	.word	0xffffffff


	//   ....[40]....
        /*04d4*/ 	.word	0xffffffff


	//   ....[41]....
        /*04d8*/ 	.word	0xffffffff


	//   ....[42]....
        /*04dc*/ 	.word	0xffffffff


	//   ....[43]....
        /*04e0*/ 	.word	0xffffffff


	//   ....[44]....
        /*04e4*/ 	.word	0xffffffff


	//   ....[45]....
        /*04e8*/ 	.word	0xffffffff


	//   ....[46]....
        /*04ec*/ 	.word	0xffffffff


	//   ....[47]....
        /*04f0*/ 	.word	0xffffffff


	//   ....[48]....
        /*04f4*/ 	.word	0xffffffff


	//   ....[49]....
        /*04f8*/ 	.word	0xffffffff


	//   ....[50]....
        /*04fc*/ 	.word	0xffffffff


	//   ....[51]....
        /*0500*/ 	.word	0xffffffff


	//   ....[52]....
        /*0504*/ 	.word	0xffffffff


	//   ....[53]....
        /*0508*/ 	.word	0xffffffff


	//   ....[54]....
        /*050c*/ 	.word	0xffffffff


	//   ....[55]....
        /*0510*/ 	.word	0xffffffff


	//   ....[56]....
        /*0514*/ 	.word	0xffffffff


	//   ....[57]....
        /*0518*/ 	.word	0xffffffff


	//   ....[58]....
        /*051c*/ 	.word	0xffffffff


	//   ....[59]....
        /*0520*/ 	.word	0xffffffff


	//   ....[60]....
        /*0524*/ 	.word	0xffffffff


	//   ....[61]....
        /*0528*/ 	.word	0xffffffff


	//   ....[62]....
        /*052c*/ 	.word	0xffffffff


	//   ....[63]....
        /*0530*/ 	.word	0xffffffff


	//   ....[64]....
        /*0534*/ 	.word	0xffffffff


	//   ....[65]....
        /*0538*/ 	.word	0xffffffff


	//   ....[66]....
        /*053c*/ 	.word	0xffffffff


	//   ....[67]....
        /*0540*/ 	.word	0xffffffff


	//   ....[68]....
        /*0544*/ 	.word	0xffffffff


	//   ....[69]....
        /*0548*/ 	.word	0xffffffff


	//   ....[70]....
        /*054c*/ 	.word	0xffffffff


	//   ....[71]....
        /*0550*/ 	.word	0xffffffff


	//   ....[72]....
        /*0554*/ 	.word	0xffffffff


	//   ....[73]....
        /*0558*/ 	.word	0xffffffff


	//   ....[74]....
        /*055c*/ 	.word	0xffffffff


	//   ....[75]....
        /*0560*/ 	.word	0xffffffff


	//   ....[76]....
        /*0564*/ 	.word	0xffffffff


	//   ....[77]....
        /*0568*/ 	.word	0xffffffff


	//   ....[78]....
        /*056c*/ 	.word	0xffffffff


	//   ....[79]....
        /*0570*/ 	.word	0xffffffff


	//   ....[80]....
        /*0574*/ 	.word	0xffffffff


	//   ....[81]....
        /*0578*/ 	.word	0xffffffff


	//   ....[82]....
        /*057c*/ 	.word	0xffffffff


	//   ....[83]....
        /*0580*/ 	.word	0xffffffff


	//   ....[84]....
        /*0584*/ 	.word	0xffffffff


	//   ....[85]....
        /*0588*/ 	.word	0xffffffff


	//   ....[86]....
        /*058c*/ 	.word	0xffffffff


	//   ....[87]....
        /*0590*/ 	.word	0xffffffff


	//   ....[88]....
        /*0594*/ 	.word	0xffffffff


	//   ....[89]....
        /*0598*/ 	.word	0xffffffff


	//   ....[90]....
        /*059c*/ 	.word	0xffffffff


	//   ....[91]....
        /*05a0*/ 	.word	0xffffffff


	//   ....[92]....
        /*05a4*/ 	.word	0xffffffff


	//   ....[93]....
        /*05a8*/ 	.word	0xffffffff


	//   ....[94]....
        /*05ac*/ 	.word	0xffffffff


	//   ....[95]....
        /*05b0*/ 	.word	0xffffffff


	//   ....[96]....
        /*05b4*/ 	.word	0xffffffff


	//   ....[97]....
        /*05b8*/ 	.word	0xffffffff


	//   ....[98]....
        /*05bc*/ 	.word	0xffffffff


	//   ....[99]....
        /*05c0*/ 	.word	0xffffffff


	//   ....[100]....
        /*05c4*/ 	.word	0xffffffff


	//   ....[101]....
        /*05c8*/ 	.word	0xffffffff


	//   ....[102]....
        /*05cc*/ 	.word	0xffffffff


	//   ....[103]....
        /*05d0*/ 	.word	0xffffffff


	//   ....[104]....
        /*05d4*/ 	.word	0xffffffff


	//   ....[105]....
        /*05d8*/ 	.word	0xffffffff


	//   ....[106]....
        /*05dc*/ 	.word	0xffffffff


	//   ....[107]....
        /*05e0*/ 	.word	0xffffffff


	//   ....[108]....
        /*05e4*/ 	.word	0xffffffff


	//   ....[109]....
        /*05e8*/ 	.word	0xffffffff


	//   ....[110]....
        /*05ec*/ 	.word	0xffffffff


	//   ....[111]....
        /*05f0*/ 	.word	0xffffffff


	//   ....[112]....
        /*05f4*/ 	.word	0xffffffff


	//   ....[113]....
        /*05f8*/ 	.word	0xffffffff


	//   ....[114]....
        /*05fc*/ 	.word	0xffffffff


	//   ....[115]....
        /*0600*/ 	.word	0xffffffff


	//   ....[116]....
        /*0604*/ 	.word	0xffffffff


	//   ....[117]....
        /*0608*/ 	.word	0xffffffff


	//   ....[118]....
        /*060c*/ 	.word	0xffffffff


	//   ....[119]....
        /*0610*/ 	.word	0xffffffff


	//   ....[120]....
        /*0614*/ 	.word	0xffffffff


	//   ....[121]....
        /*0618*/ 	.word	0xffffffff


	//   ....[122]....
        /*061c*/ 	.word	0xffffffff


	//   ....[123]....
        /*0620*/ 	.word	0xffffffff


	//   ....[124]....
        /*0624*/ 	.word	0xffffffff


	//   ....[125]....
        /*0628*/ 	.word	0xffffffff


	//   ....[126]....
        /*062c*/ 	.word	0xffffffff


	//   ....[127]....
        /*0630*/ 	.word	0xffffffff


	//   ....[128]....
        /*0634*/ 	.word	0xffffffff


	//   ....[129]....
        /*0638*/ 	.word	0xffffffff


	//   ....[130]....
        /*063c*/ 	.word	0xffffffff


	//   ....[131]....
        /*0640*/ 	.word	0xffffffff


	//   ....[132]....
        /*0644*/ 	.word	0xffffffff


	//   ....[133]....
        /*0648*/ 	.word	0xffffffff


	//   ....[134]....
        /*064c*/ 	.word	0xffffffff


	//   ....[135]....
        /*0650*/ 	.word	0xffffffff


	//   ....[136]....
        /*0654*/ 	.word	0xffffffff


	//   ....[137]....
        /*0658*/ 	.word	0xffffffff


	//   ....[138]....
        /*065c*/ 	.word	0xffffffff


	//   ....[139]....
        /*0660*/ 	.word	0xffffffff


	//   ....[140]....
        /*0664*/ 	.word	0xffffffff


	//   ....[141]....
        /*0668*/ 	.word	0xffffffff


	//   ....[142]....
        /*066c*/ 	.word	0xffffffff


	//   ....[143]....
        /*0670*/ 	.word	0xffffffff


	//   ....[144]....
        /*0674*/ 	.word	0xffffffff


	//   ....[145]....
        /*0678*/ 	.word	0xffffffff


	//   ....[146]....
        /*067c*/ 	.word	0xffffffff


	//   ....[147]....
        /*0680*/ 	.word	0xffffffff


	//   ....[148]....
        /*0684*/ 	.word	0xffffffff


	//   ....[149]....
        /*0688*/ 	.word	0xffffffff


	//   ....[150]....
        /*068c*/ 	.word	0xffffffff


	//   ....[151]....
        /*0690*/ 	.word	0xffffffff


	//   ....[152]....
        /*0694*/ 	.word	0xffffffff


	//   ....[153]....
        /*0698*/ 	.word	0xffffffff


	//   ....[154]....
        /*069c*/ 	.word	0xffffffff


	//   ....[155]....
        /*06a0*/ 	.word	0xffffffff


	//   ....[156]....
        /*06a4*/ 	.word	0xffffffff


	//   ....[157]....
        /*06a8*/ 	.word	0xffffffff


	//   ....[158]....
        /*06ac*/ 	.word	0xffffffff


	//   ....[159]....
        /*06b0*/ 	.word	0xffffffff


	//   ....[160]....
        /*06b4*/ 	.word	0xffffffff


	//   ....[161]....
        /*06b8*/ 	.word	0xffffffff


	//   ....[162]....
        /*06bc*/ 	.word	0xffffffff


	//   ....[163]....
        /*06c0*/ 	.word	0xffffffff


	//   ....[164]....
        /*06c4*/ 	.word	0xffffffff


	//   ....[165]....
        /*06c8*/ 	.word	0xffffffff


	//   ....[166]....
        /*06cc*/ 	.word	0xffffffff


	//   ....[167]....
        /*06d0*/ 	.word	0xffffffff


	//   ....[168]....
        /*06d4*/ 	.word	0xffffffff


	//   ....[169]....
        /*06d8*/ 	.word	0xffffffff


	//   ....[170]....
        /*06dc*/ 	.word	0xffffffff


	//   ....[171]....
        /*06e0*/ 	.word	0xffffffff


	//   ....[172]....
        /*06e4*/ 	.word	0xffffffff


	//   ....[173]....
        /*06e8*/ 	.word	0xffffffff


	//   ....[174]....
        /*06ec*/ 	.word	0xffffffff


	//   ....[175]....
        /*06f0*/ 	.word	0xffffffff


	//   ....[176]....
        /*06f4*/ 	.word	0xffffffff


	//   ....[177]....
        /*06f8*/ 	.word	0xffffffff


	//   ....[178]....
        /*06fc*/ 	.word	0xffffffff


	//   ....[179]....
        /*0700*/ 	.word	0xffffffff


	//   ....[180]....
        /*0704*/ 	.word	0xffffffff


	//   ....[181]....
        /*0708*/ 	.word	0xffffffff


	//   ....[182]....
        /*070c*/ 	.word	0xffffffff


	//   ....[183]....
        /*0710*/ 	.word	0xffffffff


	//   ....[184]....
        /*0714*/ 	.word	0xffffffff


	//   ....[185]....
        /*0718*/ 	.word	0xffffffff


	//   ....[186]....
        /*071c*/ 	.word	0xffffffff


	//   ....[187]....
        /*0720*/ 	.word	0xffffffff


	//   ....[188]....
        /*0724*/ 	.word	0xffffffff


	//   ....[189]....
        /*0728*/ 	.word	0xffffffff


	//   ....[190]....
        /*072c*/ 	.word	0xffffffff


	//   ....[191]....
        /*0730*/ 	.word	0xffffffff


	//   ....[192]....
        /*0734*/ 	.word	0xffffffff


	//   ....[193]....
        /*0738*/ 	.word	0xffffffff


	//   ....[194]....
        /*073c*/ 	.word	0xffffffff


	//   ....[195]....
        /*0740*/ 	.word	0xffffffff


	//   ....[196]....
        /*0744*/ 	.word	0xffffffff


	//   ....[197]....
        /*0748*/ 	.word	0xffffffff


	//   ....[198]....
        /*074c*/ 	.word	0xffffffff


	//   ....[199]....
        /*0750*/ 	.word	0xffffffff


	//   ....[200]....
        /*0754*/ 	.word	0xffffffff


	//   ....[201]....
        /*0758*/ 	.word	0xffffffff


	//   ....[202]....
        /*075c*/ 	.word	0xffffffff


	//   ....[203]....
        /*0760*/ 	.word	0xffffffff


	//   ....[204]....
        /*0764*/ 	.word	0xffffffff


	//   ....[205]....
        /*0768*/ 	.word	0xffffffff


	//   ....[206]....
        /*076c*/ 	.word	0xffffffff


	//   ....[207]....
        /*0770*/ 	.word	0xffffffff


	//   ....[208]....
        /*0774*/ 	.word	0xffffffff


	//   ....[209]....
        /*0778*/ 	.word	0xffffffff


	//   ....[210]....
        /*077c*/ 	.word	0xffffffff


	//   ....[211]....
        /*0780*/ 	.word	0xffffffff


	//   ....[212]....
        /*0784*/ 	.word	0xffffffff


	//   ....[213]....
        /*0788*/ 	.word	0xffffffff


	//   ....[214]....
        /*078c*/ 	.word	0xffffffff


	//   ....[215]....
        /*0790*/ 	.word	0xffffffff


	//   ....[216]....
        /*0794*/ 	.word	0xffffffff


	//   ....[217]....
        /*0798*/ 	.word	0xffffffff


	//   ....[218]....
        /*079c*/ 	.word	0xffffffff


	//   ....[219]....
        /*07a0*/ 	.word	0xffffffff


	//   ....[220]....
        /*07a4*/ 	.word	0xffffffff


	//   ....[221]....
        /*07a8*/ 	.word	0xffffffff


	//   ....[222]....
        /*07ac*/ 	.word	0xffffffff


	//   ....[223]....
        /*07b0*/ 	.word	0xffffffff


	//   ....[224]....
        /*07b4*/ 	.word	0xffffffff


	//   ....[225]....
        /*07b8*/ 	.word	0xffffffff


	//   ....[226]....
        /*07bc*/ 	.word	0xffffffff


	//   ....[227]....
        /*07c0*/ 	.word	0xffffffff


	//   ....[228]....
        /*07c4*/ 	.word	0xffffffff


	//   ....[229]....
        /*07c8*/ 	.word	0xffffffff


	//   ....[230]....
        /*07cc*/ 	.word	0xffffffff


	//   ....[231]....
        /*07d0*/ 	.word	0xffffffff


	//   ....[232]....
        /*07d4*/ 	.word	0xffffffff


	//   ....[233]....
        /*07d8*/ 	.word	0xffffffff


	//   ....[234]....
        /*07dc*/ 	.word	0xffffffff


	//   ....[235]....
        /*07e0*/ 	.word	0xffffffff


	//   ....[236]....
        /*07e4*/ 	.word	0xffffffff


	//   ....[237]....
        /*07e8*/ 	.word	0xffffffff


	//   ....[238]....
        /*07ec*/ 	.word	0xffffffff


	//   ....[239]....
        /*07f0*/ 	.word	0xffffffff


	//   ....[240]....
        /*07f4*/ 	.word	0xffffffff


	//   ....[241]....
        /*07f8*/ 	.word	0xffffffff


	//   ....[242]....
        /*07fc*/ 	.word	0xffffffff


	//   ....[243]....
        /*0800*/ 	.word	0xffffffff


	//   ....[244]....
        /*0804*/ 	.word	0xffffffff


	//   ....[245]....
        /*0808*/ 	.word	0xffffffff


	//   ....[246]....
        /*080c*/ 	.word	0xffffffff


	//   ....[247]....
        /*0810*/ 	.word	0xffffffff


	//   ....[248]....
        /*0814*/ 	.word	0xffffffff


	//   ....[249]....
        /*0818*/ 	.word	0xffffffff


	//   ....[250]....
        /*081c*/ 	.word	0xffffffff


	//   ....[251]....
        /*0820*/ 	.word	0xffffffff


	//----- nvinfo : EIATTR_COOP_GROUP_INSTR_OFFSETS
	.align		4
.L_1114:
        /*0824*/ 	.byte	0x04, 0x28
        /*0826*/ 	.short	(.L_1116 - .L_1115)


	//   ....[0]....
.L_1115:
        /*0828*/ 	.word	0x00000050


	//   ....[1]....
        /*082c*/ 	.word	0x00000200


	//   ....[2]....
        /*0830*/ 	.word	0x00000230


	//   ....[3]....
        /*0834*/ 	.word	0x00000260


	//   ....[4]....
        /*0838*/ 	.word	0x00000290


	//   ....[5]....
        /*083c*/ 	.word	0x000002c0


	//   ....[6]....
        /*0840*/ 	.word	0x000002f0


	//   ....[7]....
        /*0844*/ 	.word	0x00000450


	//   ....[8]....
        /*0848*/ 	.word	0x00000490


	//   ....[9]....
        /*084c*/ 	.word	0x000004c0


	//   ....[10]....
        /*0850*/ 	.word	0x000004f0


	//   ....[11]....
        /*0854*/ 	.word	0x00000520


	//   ....[12]....
        /*0858*/ 	.word	0x00000550


	//   ....[13]....
        /*085c*/ 	.word	0x000005e0


	//   ....[14]....
        /*0860*/ 	.word	0x00000630


	//   ....[15]....
        /*0864*/ 	.word	0x00000650


	//   ....[16]....
        /*0868*/ 	.word	0x000006b0


	//   ....[17]....
        /*086c*/ 	.word	0x00003e20


	//   ....[18]....
        /*0870*/ 	.word	0x00003e30


	//   ....[19]....
        /*0874*/ 	.word	0x000059a0


	//   ....[20]....
        /*0878*/ 	.word	0x000059b0


	//   ....[21]....
        /*087c*/ 	.word	0x000074a0


	//   ....[22]....
        /*0880*/ 	.word	0x000074b0


	//   ....[23]....
        /*0884*/ 	.word	0x000079a0


	//   ....[24]....
        /*0888*/ 	.word	0x000079b0


	//   ....[25]....
        /*088c*/ 	.word	0x00008790


	//   ....[26]....
        /*0890*/ 	.word	0x000087b0


	//   ....[27]....
        /*0894*/ 	.word	0x000088e0


	//   ....[28]....
        /*0898*/ 	.word	0x000088f0


	//   ....[29]....
        /*089c*/ 	.word	0x00008a20


	//   ....[30]....
        /*08a0*/ 	.word	0x00008a40


	//   ....[31]....
        /*08a4*/ 	.word	0x00008b70


	//   ....[32]....
        /*08a8*/ 	.word	0x00008b80


	//   ....[33]....
        /*08ac*/ 	.word	0x00009020


	//   ....[34]....
        /*08b0*/ 	.word	0x00009050


	//   ....[35]....
        /*08b4*/ 	.word	0x00009070


	//   ....[36]....
        /*08b8*/ 	.word	0x00009080


	//   ....[37]....
        /*08bc*/ 	.word	0x00009180


	//   ....[38]....
        /*08c0*/ 	.word	0x000091b0


	//   ....[39]....
        /*08c4*/ 	.word	0x000091e0


	//   ....[40]....
        /*08c8*/ 	.word	0x00009280


	//   ....[41]....
        /*08cc*/ 	.word	0x00009650


	//   ....[42]....
        /*08d0*/ 	.word	0x00009670


	//   ....[43]....
        /*08d4*/ 	.word	0x00009700


	//   ....[44]....
        /*08d8*/ 	.word	0x00009760


	//   ....[45]....
        /*08dc*/ 	.word	0x00009ba0


	//   ....[46]....
        /*08e0*/ 	.word	0x00009bc0


	//   ....[47]....
        /*08e4*/ 	.word	0x00009bd0


	//   ....[48]....
        /*08e8*/ 	.word	0x00009be0


	//   ....[49]....
        /*08ec*/ 	.word	0x0000a400


	//   ....[50]....
        /*08f0*/ 	.word	0x0000a410


	//   ....[51]....
        /*08f4*/ 	.word	0x0000a420


	//   ....[52]....
        /*08f8*/ 	.word	0x0000a430


	//   ....[53]....
        /*08fc*/ 	.word	0x0000d120


	//   ....[54]....
        /*0900*/ 	.word	0x0000d140


	//   ....[55]....
        /*0904*/ 	.word	0x0000d160


	//   ....[56]....
        /*0908*/ 	.word	0x0000d170


	//   ....[57]....
        /*090c*/ 	.word	0x0000d770


	//   ....[58]....
        /*0910*/ 	.word	0x0000d780


	//   ....[59]....
        /*0914*/ 	.word	0x0000d790


	//   ....[60]....
        /*0918*/ 	.word	0x0000d7a0


	//   ....[61]....
        /*091c*/ 	.word	0x00010720


	//   ....[62]....
        /*0920*/ 	.word	0x00010740


	//   ....[63]....
        /*0924*/ 	.word	0x00010840


	//   ....[64]....
        /*0928*/ 	.word	0x00010860


	//   ....[65]....
        /*092c*/ 	.word	0x00011420


	//   ....[66]....
        /*0930*/ 	.word	0x00011430


	//   ....[67]....
        /*0934*/ 	.word	0x00011a80


	//   ....[68]....
        /*0938*/ 	.word	0x00011bb0


	//   ....[69]....
        /*093c*/ 	.word	0x00011bc0


	//   ....[70]....
        /*0940*/ 	.word	0x00011bf0


	//   ....[71]....
        /*0944*/ 	.word	0x00012eb0


	//   ....[72]....
        /*0948*/ 	.word	0x00012ed0


	//   ....[73]....
        /*094c*/ 	.word	0x00012fc0


	//   ....[74]....
        /*0950*/ 	.word	0x00012fe0


	//   ....[75]....
        /*0954*/ 	.word	0x00013520


	//   ....[76]....
        /*0958*/ 	.word	0x00013540


	//   ....[77]....
        /*095c*/ 	.word	0x00013640


	//   ....[78]....
        /*0960*/ 	.word	0x00013680


	//   ....[79]....
        /*0964*/ 	.word	0x000140d0


	//   ....[80]....
        /*0968*/ 	.word	0x00014110


	//   ....[81]....
        /*096c*/ 	.word	0x000146b0


	//   ....[82]....
        /*0970*/ 	.word	0x000147e0


	//   ....[83]....
        /*0974*/ 	.word	0x00014900


	//   ....[84]....
        /*0978*/ 	.word	0x00014940


	//   ....[85]....
        /*097c*/ 	.word	0x000162a0


	//   ....[86]....
        /*0980*/ 	.word	0x000162c0


	//   ....[87]....
        /*0984*/ 	.word	0x000163d0


	//   ....[88]....
        /*0988*/ 	.word	0x00016400


	//   ....[89]....
        /*098c*/ 	.word	0x000168d0


	//   ....[90]....
        /*0990*/ 	.word	0x000168f0


	//   ....[91]....
        /*0994*/ 	.word	0x000169f0


	//   ....[92]....
        /*0998*/ 	.word	0x00016a30


	//   ....[93]....
        /*099c*/ 	.word	0x00017760


	//   ....[94]....
        /*09a0*/ 	.word	0x00017790


	//   ....[95]....
        /*09a4*/ 	.word	0x00017a30


	//   ....[96]....
        /*09a8*/ 	.word	0x00017b60


	//   ....[97]....
        /*09ac*/ 	.word	0x00019130


	//   ....[98]....
        /*09b0*/ 	.word	0x00019150


	//   ....[99]....
        /*09b4*/ 	.word	0x00019260


	//   ....[100]....
        /*09b8*/ 	.word	0x00019290


	//   ....[101]....
        /*09bc*/ 	.word	0x000194b0


	//   ....[102]....
        /*09c0*/ 	.word	0x000194e0


	//   ....[103]....
        /*09c4*/ 	.word	0x000194f0


	//   ....[104]....
        /*09c8*/ 	.word	0x00019520


	//   ....[105]....
        /*09cc*/ 	.word	0x0001aae0


	//   ....[106]....
        /*09d0*/ 	.word	0x0001aaf0


	//   ....[107]....
        /*09d4*/ 	.word	0x0001ab10


	//   ....[108]....
        /*09d8*/ 	.word	0x0001ab30


	//   ....[109]....
        /*09dc*/ 	.word	0x0001aeb0


	//   ....[110]....
        /*09e0*/ 	.word	0x0001aed0


	//   ....[111]....
        /*09e4*/ 	.word	0x0001aff0


	//   ....[112]....
        /*09e8*/ 	.word	0x0001b000


	//   ....[113]....
        /*09ec*/ 	.word	0x0001b130


	//   ....[114]....
        /*09f0*/ 	.word	0x0001b150


	//   ....[115]....
        /*09f4*/ 	.word	0x0001b280


	//   ....[116]....
        /*09f8*/ 	.word	0x0001b290


	//   ....[117]....
        /*09fc*/ 	.word	0x0001b5c0


	//   ....[118]....
        /*0a00*/ 	.word	0x0001b5e0


	//   ....[119]....
        /*0a04*/ 	.word	0x0001c090


	//   ....[120]....
        /*0a08*/ 	.word	0x0001c0a0


	//   ....[121]....
        /*0a0c*/ 	.word	0x0001d370


	//   ....[122]....
        /*0a10*/ 	.word	0x0001d390


	//   ....[123]....
        /*0a14*/ 	.word	0x0001d4c0


	//   ....[124]....
        /*0a18*/ 	.word	0x0001d4d0


	//   ....[125]....
        /*0a1c*/ 	.word	0x0001d600


	//   ....[126]....
        /*0a20*/ 	.word	0x0001d620


	//   ....[127]....
        /*0a24*/ 	.word	0x0001d750


	//   ....[128]....
        /*0a28*/ 	.word	0x0001d760


	//   ....[129]....
        /*0a2c*/ 	.word	0x0001d950


	//   ....[130]....
        /*0a30*/ 	.word	0x0001d970


	//   ....[131]....
        /*0a34*/ 	.word	0x0001daa0


	//   ....[132]....
        /*0a38*/ 	.word	0x0001dae0


	//   ....[133]....
        /*0a3c*/ 	.word	0x0001db10


	//   ....[134]....
        /*0a40*/ 	.word	0x0001db40


	//   ....[135]....
        /*0a44*/ 	.word	0x0001db70


	//   ....[136]....
        /*0a48*/ 	.word	0x0001dba0


	//   ....[137]....
        /*0a4c*/ 	.word	0x0001dd10


	//   ....[138]....
        /*0a50*/ 	.word	0x0001dd50


	//   ....[139]....
        /*0a54*/ 	.word	0x0001dd80


	//   ....[140]....
        /*0a58*/ 	.word	0x0001ddb0


	//   ....[141]....
        /*0a5c*/ 	.word	0x0001dde0


	//   ....[142]....
        /*0a60*/ 	.word	0x0001de10


	//   ....[143]....
        /*0a64*/ 	.word	0x0001dea0


	//   ....[144]....
        /*0a68*/ 	.word	0x0001df00


	//   ....[145]....
        /*0a6c*/ 	.word	0x0001df10


	//   ....[146]....
        /*0a70*/ 	.word	0x0001df70


	//   ....[147]....
        /*0a74*/ 	.word	0x0001e9d0


	//   ....[148]....
        /*0a78*/ 	.word	0x0001ea30


	//   ....[149]....
        /*0a7c*/ 	.word	0x0001ea80


	//   ....[150]....
        /*0a80*/ 	.word	0x0001ead0


	//   ....[151]....
        /*0a84*/ 	.word	0x0001eb20


	//   ....[152]....
        /*0a88*/ 	.word	0x0001eb90


	//   ....[153]....
        /*0a8c*/ 	.word	0x0001ebe0


	//   ....[154]....
        /*0a90*/ 	.word	0x0001ec50


	//   ....[155]....
        /*0a94*/ 	.word	0x0001ecc0


	//   ....[156]....
        /*0a98*/ 	.word	0x0001ed20


	//   ....[157]....
        /*0a9c*/ 	.word	0x0001ed90


	//   ....[158]....
        /*0aa0*/ 	.word	0x0001ee00


	//   ....[159]....
        /*0aa4*/ 	.word	0x0001ee70


	//   ....[160]....
        /*0aa8*/ 	.word	0x0001eed0


	//   ....[161]....
        /*0aac*/ 	.word	0x0001ef40


	//   ....[162]....
        /*0ab0*/ 	.word	0x0001efb0


	//   ....[163]....
        /*0ab4*/ 	.word	0x0001f020


	//   ....[164]....
        /*0ab8*/ 	.word	0x0001f080


	//   ....[165]....
        /*0abc*/ 	.word	0x0001f0f0


	//   ....[166]....
        /*0ac0*/ 	.word	0x0001f160


	//   ....[167]....
        /*0ac4*/ 	.word	0x0001f2d0


	//   ....[168]....
        /*0ac8*/ 	.word	0x0001f330


	//   ....[169]....
        /*0acc*/ 	.word	0x0001f3a0


	//   ....[170]....
        /*0ad0*/ 	.word	0x0001f410


	//   ....[171]....
        /*0ad4*/ 	.word	0x0001f470


	//   ....[172]....
        /*0ad8*/ 	.word	0x0001f4d0


	//   ....[173]....
        /*0adc*/ 	.word	0x0001f540


	//   ....[174]....
        /*0ae0*/ 	.word	0x0001f5a0


	//   ....[175]....
        /*0ae4*/ 	.word	0x0001f600


	//   ....[176]....
        /*0ae8*/ 	.word	0x0001f660


	//   ....[177]....
        /*0aec*/ 	.word	0x0001f6d0


	//   ....[178]....
        /*0af0*/ 	.word	0x0001f740


	//   ....[179]....
        /*0af4*/ 	.word	0x0001f7b0


	//   ....[180]....
        /*0af8*/ 	.word	0x0001f810


	//   ....[181]....
        /*0afc*/ 	.word	0x0001f880


	//   ....[182]....
        /*0b00*/ 	.word	0x0001f8e0


	//   ....[183]....
        /*0b04*/ 	.word	0x0001f950


	//   ....[184]....
        /*0b08*/ 	.word	0x0001f9b0


	//   ....[185]....
        /*0b0c*/ 	.word	0x0001fa20


	//   ....[186]....
        /*0b10*/ 	.word	0x0001fa90


	//   ....[187]....
        /*0b14*/ 	.word	0x0001fc00


	//   ....[188]....
        /*0b18*/ 	.word	0x0001fc60


	//   ....[189]....
        /*0b1c*/ 	.word	0x0001fcd0


	//   ....[190]....
        /*0b20*/ 	.word	0x0001fd40


	//   ....[191]....
        /*0b24*/ 	.word	0x0001feb0


	//   ....[192]....
        /*0b28*/ 	.word	0x0001ff10


	//   ....[193]....
        /*0b2c*/ 	.word	0x0001ff80


	//   ....[194]....
        /*0b30*/ 	.word	0x0001fff0


	//   ....[195]....
        /*0b34*/ 	.word	0x00020170


	//   ....[196]....
        /*0b38*/ 	.word	0x000201d0


	//   ....[197]....
        /*0b3c*/ 	.word	0x00020240


	//   ....[198]....
        /*0b40*/ 	.word	0x000202b0


	//   ....[199]....
        /*0b44*/ 	.word	0x00020430


	//   ....[200]....
        /*0b48*/ 	.word	0x00020490


	//   ....[201]....
        /*0b4c*/ 	.word	0x00020500


	//   ....[202]....
        /*0b50*/ 	.word	0x00020570


	//   ....[203]....
        /*0b54*/ 	.word	0x000206f0


	//   ....[204]....
        /*0b58*/ 	.word	0x00020750


	//   ....[205]....
        /*0b5c*/ 	.word	0x000207b0


	//   ....[206]....
        /*0b60*/ 	.word	0x00020820


	//   ....[207]....
        /*0b64*/ 	.word	0x00020890


	//   ....[208]....
        /*0b68*/ 	.word	0x00020a10


	//   ....[209]....
        /*0b6c*/ 	.word	0x00020a70


	//   ....[210]....
        /*0b70*/ 	.word	0x00020ad0


	//   ....[211]....
        /*0b74*/ 	.word	0x00020b30


	//   ....[212]....
        /*0b78*/ 	.word	0x00020b80


	//   ....[213]....
        /*0b7c*/ 	.word	0x00020bd0


	//   ....[214]....
        /*0b80*/ 	.word	0x00020c40


	//   ....[215]....
        /*0b84*/ 	.word	0x00020cb0


	//   ....[216]....
        /*0b88*/ 	.word	0x00020d20


	//   ....[217]....
        /*0b8c*/ 	.word	0x00020d80


	//   ....[218]....
        /*0b90*/ 	.word	0x00020df0


	//   ....[219]....
        /*0b94*/ 	.word	0x00020e60


	//   ....[220]....
        /*0b98*/ 	.word	0x00020ed0


	//   ....[221]....
        /*0b9c*/ 	.word	0x00020f30


	//   ....[222]....
        /*0ba0*/ 	.word	0x00020fa0


	//   ....[223]....
        /*0ba4*/ 	.word	0x00021010


	//   ....[224]....
        /*0ba8*/ 	.word	0x00021080


	//   ....[225]....
        /*0bac*/ 	.word	0x000210e0


	//   ....[226]....
        /*0bb0*/ 	.word	0x00021150


	//   ....[227]....
        /*0bb4*/ 	.word	0x000211c0


	//   ....[228]....
        /*0bb8*/ 	.word	0x00021230


	//   ....[229]....
        /*0bbc*/ 	.word	0x00021290


	//   ....[230]....
        /*0bc0*/ 	.word	0x00021300


	//   ....[231]....
        /*0bc4*/ 	.word	0x00021370


	//   ....[232]....
        /*0bc8*/ 	.word	0x000213e0


	//   ....[233]....
        /*0bcc*/ 	.word	0x00021440


	//   ....[234]....
        /*0bd0*/ 	.word	0x000214b0


	//   ....[235]....
        /*0bd4*/ 	.word	0x00021520


	//   ....[236]....
        /*0bd8*/ 	.word	0x00021570


	//   ....[237]....
        /*0bdc*/ 	.word	0x000215b0


	//   ....[238]....
        /*0be0*/ 	.word	0x00021600


	//   ....[239]....
        /*0be4*/ 	.word	0x00021650


	//   ....[240]....
        /*0be8*/ 	.word	0x000216a0


	//   ....[241]....
        /*0bec*/ 	.word	0x00021710


	//   ....[242]....
        /*0bf0*/ 	.word	0x00021760


	//   ....[243]....
        /*0bf4*/ 	.word	0x000217b0


	//   ....[244]....
        /*0bf8*/ 	.word	0x00021800


	//   ....[245]....
        /*0bfc*/ 	.word	0x00021850


	//   ....[246]....
        /*0c00*/ 	.word	0x000218a0


	//   ....[247]....
        /*0c04*/ 	.word	0x00021910


	//   ....[248]....
        /*0c08*/ 	.word	0x00021960


	//   ....[249]....
        /*0c0c*/ 	.word	0x000219d0


	//   ....[250]....
        /*0c10*/ 	.word	0x00021a30


	//   ....[251]....
        /*0c14*/ 	.word	0x00021aa0


	//----- nvinfo : EIATTR_EXIT_INSTR_OFFSETS
	.align		4
.L_1116:
        /*0c18*/ 	.byte	0x04, 0x1c
        /*0c1a*/ 	.short	(.L_1118 - .L_1117)


	//   ....[0]....
.L_1117:
        /*0c1c*/ 	.word	0x000010d0


	//   ....[1]....
        /*0c20*/ 	.word	0x0001e990


	//----- nvinfo : EIATTR_MAX_THREADS
	.align		4
.L_1118:
        /*0c24*/ 	.byte	0x04, 0x05
        /*0c26*/ 	.short	(.L_1120 - .L_1119)
.L_1119:
        /*0c28*/ 	.word	0x00000100
        /*0c2c*/ 	.word	0x00000001
        /*0c30*/ 	.word	0x00000001


	//----- nvinfo : EIATTR_CRS_STACK_SIZE
	.align		4
.L_1120:
        /*0c34*/ 	.byte	0x04, 0x1e
        /*0c36*/ 	.short	(.L_1122 - .L_1121)
.L_1121:
        /*0c38*/ 	.word	0x00000000
.L_1122:


//--------------------- .nv.callgraph             --------------------------
	.section	.nv.callgraph,"",@"SHT_CUDA_CALLGRAPH"
	.align	4
	.sectionentsize	8
	.align		4
        /*0000*/ 	.word	0x00000000
	.align		4
        /*0004*/ 	.word	0xffffffff
	.align		4
        /*0008*/ 	.word	0x00000000
	.align		4
        /*000c*/ 	.word	0xfffffffe
	.align		4
        /*0010*/ 	.word	0x00000000
	.align		4
        /*0014*/ 	.word	0xfffffffd
	.align		4
        /*0018*/ 	.word	0x00000000
	.align		4
        /*001c*/ 	.word	0xfffffffc


//--------------------- .nv.rel.action            --------------------------
	.section	.nv.rel.action,"",@"SHT_CUDA_RELOCINFO"
	.align	8
	.sectionentsize	8
        /*0000*/ 	.byte	0x73, 0x00, 0x00, 0x00, 0x00, 0x00, 0x00, 0x00, 0x00, 0x00, 0x00, 0x11, 0x25, 0x00, 0x05, 0x36


//--------------------- .nv.constant4             --------------------------
	.section	.nv.constant4,"a",@progbits
	.align	8
	.align		8
.nv.constant4:
        /*0000*/ 	.dword	_ZN89_INTERNAL_2c70e413_53_flash_fwd_hdim192_fp16_paged_split_softcapall_sm80_cu_59c7631c_29734cuda3std3__45__cpo5beginE
	.align		8
        /*0008*/ 	.dword	_ZN89_INTERNAL_2c70e413_53_flash_fwd_hdim192_fp16_paged_split_softcapall_sm80_cu_59c7631c_29734cuda3std3__45__cpo3endE
	.align		8
        /*0010*/ 	.dword	_ZN89_INTERNAL_2c70e413_53_flash_fwd_hdim192_fp16_paged_split_softcapall_sm80_cu_59c7631c_29734cuda3std3__45__cpo6cbeginE
	.align		8
        /*0018*/ 	.dword	_ZN89_INTERNAL_2c70e413_53_flash_fwd_hdim192_fp16_paged_split_softcapall_sm80_cu_59c7631c_29734cuda3std3__45__cpo4cendE
	.align		8
        /*0020*/ 	.dword	_ZN89_INTERNAL_2c70e413_53_flash_fwd_hdim192_fp16_paged_split_softcapall_sm80_cu_59c7631c_29734cuda3std3__491_GLOBAL__N__2c70e413_53_flash_fwd_hdim192_fp16_paged_split_softcapall_sm80_cu_59c7631c_29736ignoreE
	.align		8
        /*0028*/ 	.dword	_ZN89_INTERNAL_2c70e413_53_flash_fwd_hdim192_fp16_paged_split_softcapall_sm80_cu_59c7631c_29734cuda3std3__419piecewise_constructE
	.align		8
        /*0030*/ 	.dword	_ZN89_INTERNAL_2c70e413_53_flash_fwd_hdim192_fp16_paged_split_softcapall_sm80_cu_59c7631c_29734cuda3std3__48in_placeE
	.align		8
        /*0038*/ 	.dword	_ZN89_INTERNAL_2c70e413_53_flash_fwd_hdim192_fp16_paged_split_softcapall_sm80_cu_59c7631c_29734cuda3std6ranges3__45__cpo4swapE
	.align		8
        /*0040*/ 	.dword	_ZN89_INTERNAL_2c70e413_53_flash_fwd_hdim192_fp16_paged_split_softcapall_sm80_cu_59c7631c_29734cuda3std6ranges3__45__cpo9iter_moveE
	.align		8
        /*0048*/ 	.dword	_ZN89_INTERNAL_2c70e413_53_flash_fwd_hdim192_fp16_paged_split_softcapall_sm80_cu_59c7631c_29734cute7productE
	.align		8
        /*0050*/ 	.dword	_ZN89_INTERNAL_2c70e413_53_flash_fwd_hdim192_fp16_paged_split_softcapall_sm80_cu_59c7631c_29734cute1_E


//--------------------- .nv.constant0._ZN7cutlass13device_kernelIN5flash19enable_sm80_to_sm89INS1_16FlashAttnFwdSm80INS1_25CollectiveMainloopFwdSm80ILi8ELi1ELb0EN4cute5tupleIJNS5_1CILi128EEENS7_ILi64EEENS7_ILi192EEEEEELi192ENS_6half_tEfNS_4arch4Sm80ELb0ELb0ELb1ELb0ELb1ELb0ELb1ELb1EEENS1_21CollectiveEpilogueFwdINS6_IJS8_SA_S9_EEENS6_IJNS7_ILi1EEESI_SI_EEESC_SE_Li256ELb0ELb1ELb1ELb0EEENS1_19SingleTileSchedulerILb0ELb1ELb1ELi128EEEEEEEEEvNT_6ParamsE --------------------------
	.section	.nv.constant0._ZN7cutlass13device_kernelIN5flash19enable_sm80_to_sm89INS1_16FlashAttnFwdSm80INS1_25CollectiveMainloopFwdSm80ILi8ELi1ELb0EN4cute5tupleIJNS5_1CILi128EEENS7_ILi64EEENS7_ILi192EEEEEELi192ENS_6half_tEfNS_4arch4Sm80ELb0ELb0ELb1ELb0ELb1ELb0ELb1ELb1EEENS1_21CollectiveEpilogueFwdINS6_IJS8_SA_S9_EEENS6_IJNS7_ILi1EEESI_SI_EEESC_SE_Li256ELb0ELb1ELb1ELb0EEENS1_19SingleTileSchedulerILb0ELb1ELb1ELi128EEEEEEEEEvNT_6ParamsE,"a",@progbits
	.sectionflags	@""
	.align	4
.nv.constant0._ZN7cutlass13device_kernelIN5flash19enable_sm80_to_sm89INS1_16FlashAttnFwdSm80INS1_25CollectiveMainloopFwdSm80ILi8ELi1ELb0EN4cute5tupleIJNS5_1CILi128EEENS7_ILi64EEENS7_ILi192EEEEEELi192ENS_6half_tEfNS_4arch4Sm80ELb0ELb0ELb1ELb0ELb1ELb0ELb1ELb1EEENS1_21CollectiveEpilogueFwdINS6_IJS8_SA_S9_EEENS6_IJNS7_ILi1EEESI_SI_EEESC_SE_Li256ELb0ELb1ELb1ELb0EEENS1_19SingleTileSchedulerILb0ELb1ELb1ELi128EEEEEEEEEvNT_6ParamsE:
	.zero		1400


//--------------------- .nv.constant0._ZN7cutlass13device_kernelIN5flash19enable_sm80_to_sm89INS1_16FlashAttnFwdSm80INS1_25CollectiveMainloopFwdSm80ILi8ELi1ELb0EN4cute5tupleIJNS5_1CILi128EEENS7_ILi64EEENS7_ILi192EEEEEELi192ENS_6half_tEfNS_4arch4Sm80ELb0ELb0ELb1ELb1ELb1ELb0ELb1ELb1EEENS1_21CollectiveEpilogueFwdINS6_IJS8_SA_S9_EEENS6_IJNS7_ILi1EEESI_SI_EEESC_SE_Li256ELb1ELb1ELb1ELb0EEENS1_36VarlenDynamicPersistentTileSchedulerILi128ELi64ELi256ELi256ELb1ELb1ELb0ELb0ELb1ELb1EEEEEEEEEvNT_6ParamsE --------------------------
	.section	.nv.constant0._ZN7cutlass13device_kernelIN5flash19enable_sm80_to_sm89INS1_16FlashAttnFwdSm80INS1_25CollectiveMainloopFwdSm80ILi8ELi1ELb0EN4cute5tupleIJNS5_1CILi128EEENS7_ILi64EEENS7_ILi192EEEEEELi192ENS_6half_tEfNS_4arch4Sm80ELb0ELb0ELb1ELb1ELb1ELb0ELb1ELb1EEENS1_21CollectiveEpilogueFwdINS6_IJS8_SA_S9_EEENS6_IJNS7_ILi1EEESI_SI_EEESC_SE_Li256ELb1ELb1ELb1ELb0EEENS1_36VarlenDynamicPersistentTileSchedulerILi128ELi64ELi256ELi256ELb1ELb1ELb0ELb0ELb1ELb1EEEEEEEEEvNT_6ParamsE,"a",@progbits
	.sectionflags	@""
	.align	4
.nv.constant0._ZN7cutlass13device_kernelIN5flash19enable_sm80_to_sm89INS1_16FlashAttnFwdSm80INS1_25CollectiveMainloopFwdSm80ILi8ELi1ELb0EN4cute5tupleIJNS5_1CILi128EEENS7_ILi64EEENS7_ILi192EEEEEELi192ENS_6half_tEfNS_4arch4Sm80ELb0ELb0ELb1ELb1ELb1ELb0ELb1ELb1EEENS1_21CollectiveEpilogueFwdINS6_IJS8_SA_S9_EEENS6_IJNS7_ILi1EEESI_SI_EEESC_SE_Li256ELb1ELb1ELb1ELb0EEENS1_36VarlenDynamicPersistentTileSchedulerILi128ELi64ELi256ELi256ELb1ELb1ELb0ELb0ELb1ELb1EEEEEEEEEvNT_6ParamsE:
	.zero		1432


//--------------------- .nv.constant0._ZN7cutlass13device_kernelIN5flash19enable_sm80_to_sm89INS1_16FlashAttnFwdSm80INS1_25CollectiveMainloopFwdSm80ILi8ELi1ELb0EN4cute5tupleIJNS5_1CILi128EEENS7_ILi64EEENS7_ILi192EEEEEELi192ENS_6half_tEfNS_4arch4Sm80ELb0ELb0ELb1ELb1ELb1ELb1ELb1ELb1EEENS1_21CollectiveEpilogueFwdINS6_IJS8_SA_S9_EEENS6_IJNS7_ILi1EEESI_SI_EEESC_SE_Li256ELb1ELb1ELb1ELb0EEENS1_36VarlenDynamicPersistentTileSchedulerILi128ELi64ELi256ELi256ELb1ELb1ELb0ELb0ELb1ELb1EEEEEEEEEvNT_6ParamsE --------------------------
	.section	.nv.constant0._ZN7cutlass13device_kernelIN5flash19enable_sm80_to_sm89INS1_16FlashAttnFwdSm80INS1_25CollectiveMainloopFwdSm80ILi8ELi1ELb0EN4cute5tupleIJNS5_1CILi128EEENS7_ILi64EEENS7_ILi192EEEEEELi192ENS_6half_tEfNS_4arch4Sm80ELb0ELb0ELb1ELb1ELb1ELb1ELb1ELb1EEENS1_21CollectiveEpilogueFwdINS6_IJS8_SA_S9_EEENS6_IJNS7_ILi1EEESI_SI_EEESC_SE_Li256ELb1ELb1ELb1ELb0EEENS1_36VarlenDynamicPersistentTileSchedulerILi128ELi64ELi256ELi256ELb1ELb1ELb0ELb0ELb1ELb1EEEEEEEEEvNT_6ParamsE,"a",@progbits
	.sectionflags	@""
	.align	4
.nv.constant0._ZN7cutlass13device_kernelIN5flash19enable_sm80_to_sm89INS1_16FlashAttnFwdSm80INS1_25CollectiveMainloopFwdSm80ILi8ELi1ELb0EN4cute5tupleIJNS5_1CILi128EEENS7_ILi64EEENS7_ILi192EEEEEELi192ENS_6half_tEfNS_4arch4Sm80ELb0ELb0ELb1ELb1ELb1ELb1ELb1ELb1EEENS1_21CollectiveEpilogueFwdINS6_IJS8_SA_S9_EEENS6_IJNS7_ILi1EEESI_SI_EEESC_SE_Li256ELb1ELb1ELb1ELb0EEENS1_36VarlenDynamicPersistentTileSchedulerILi128ELi64ELi256ELi256ELb1ELb1ELb0ELb0ELb1ELb1EEEEEEEEEvNT_6ParamsE:
	.zero		1432


//--------------------- .nv.constant0._ZN7cutlass13device_kernelIN5flash19enable_sm80_to_sm89INS1_16FlashAttnFwdSm80INS1_25CollectiveMainloopFwdSm80ILi8ELi1ELb0EN4cute5tupleIJNS5_1CILi128EEENS7_ILi64EEENS7_ILi192EEEEEELi192ENS_6half_tEfNS_4arch4Sm80ELb0ELb1ELb1ELb0ELb1ELb0ELb1ELb1EEENS1_21CollectiveEpilogueFwdINS6_IJS8_SA_S9_EEENS6_IJNS7_ILi1EEESI_SI_EEESC_SE_Li256ELb0ELb1ELb1ELb0EEENS1_19SingleTileSchedulerILb0ELb1ELb1ELi128EEEEEEEEEvNT_6ParamsE --------------------------
	.section	.nv.constant0._ZN7cutlass13device_kernelIN5flash19enable_sm80_to_sm89INS1_16FlashAttnFwdSm80INS1_25CollectiveMainloopFwdSm80ILi8ELi1ELb0EN4cute5tupleIJNS5_1CILi128EEENS7_ILi64EEENS7_ILi192EEEEEELi192ENS_6half_tEfNS_4arch4Sm80ELb0ELb1ELb1ELb0ELb1ELb0ELb1ELb1EEENS1_21CollectiveEpilogueFwdINS6_IJS8_SA_S9_EEENS6_IJNS7_ILi1EEESI_SI_EEESC_SE_Li256ELb0ELb1ELb1ELb0EEENS1_19SingleTileSchedulerILb0ELb1ELb1ELi128EEEEEEEEEvNT_6ParamsE,"a",@progbits
	.sectionflags	@""
	.align	4
.nv.constant0._ZN7cutlass13device_kernelIN5flash19enable_sm80_to_sm89INS1_16FlashAttnFwdSm80INS1_25CollectiveMainloopFwdSm80ILi8ELi1ELb0EN4cute5tupleIJNS5_1CILi128EEENS7_ILi64EEENS7_ILi192EEEEEELi192ENS_6half_tEfNS_4arch4Sm80ELb0ELb1ELb1ELb0ELb1ELb0ELb1ELb1EEENS1_21CollectiveEpilogueFwdINS6_IJS8_SA_S9_EEENS6_IJNS7_ILi1EEESI_SI_EEESC_SE_Li256ELb0ELb1ELb1ELb0EEENS1_19SingleTileSchedulerILb0ELb1ELb1ELi128EEEEEEEEEvNT_6ParamsE:
	.zero		1400


//--------------------- .nv.constant0._ZN7cutlass13device_kernelIN5flash19enable_sm80_to_sm89INS1_16FlashAttnFwdSm80INS1_25CollectiveMainloopFwdSm80ILi8ELi1ELb0EN4cute5tupleIJNS5_1CILi128EEENS7_ILi64EEENS7_ILi192EEEEEELi192ENS_6half_tEfNS_4arch4Sm80ELb0ELb1ELb1ELb1ELb1ELb0ELb1ELb1EEENS1_21CollectiveEpilogueFwdINS6_IJS8_SA_S9_EEENS6_IJNS7_ILi1EEESI_SI_EEESC_SE_Li256ELb1ELb1ELb1ELb0EEENS1_36VarlenDynamicPersistentTileSchedulerILi128ELi64ELi256ELi256ELb1ELb1ELb0ELb1ELb0ELb1EEEEEEEEEvNT_6ParamsE --------------------------
	.section	.nv.constant0._ZN7cutlass13device_kernelIN5flash19enable_sm80_to_sm89INS1_16FlashAttnFwdSm80INS1_25CollectiveMainloopFwdSm80ILi8ELi1ELb0EN4cute5tupleIJNS5_1CILi128EEENS7_ILi64EEENS7_ILi192EEEEEELi192ENS_6half_tEfNS_4arch4Sm80ELb0ELb1ELb1ELb1ELb1ELb0ELb1ELb1EEENS1_21CollectiveEpilogueFwdINS6_IJS8_SA_S9_EEENS6_IJNS7_ILi1EEESI_SI_EEESC_SE_Li256ELb1ELb1ELb1ELb0EEENS1_36VarlenDynamicPersistentTileSchedulerILi128ELi64ELi256ELi256ELb1ELb1ELb0ELb1ELb0ELb1EEEEEEEEEvNT_6ParamsE,"a",@progbits
	.sectionflags	@""
	.align	4
.nv.constant0._ZN7cutlass13device_kernelIN5flash19enable_sm80_to_sm89INS1_16FlashAttnFwdSm80INS1_25CollectiveMainloopFwdSm80ILi8ELi1ELb0EN4cute5tupleIJNS5_1CILi128EEENS7_ILi64EEENS7_ILi192EEEEEELi192ENS_6half_tEfNS_4arch4Sm80ELb0ELb1ELb1ELb1ELb1ELb0ELb1ELb1EEENS1_21CollectiveEpilogueFwdINS6_IJS8_SA_S9_EEENS6_IJNS7_ILi1EEESI_SI_EEESC_SE_Li256ELb1ELb1ELb1ELb0EEENS1_36VarlenDynamicPersistentTileSchedulerILi128ELi64ELi256ELi256ELb1ELb1ELb0ELb1ELb0ELb1EEEEEEEEEvNT_6ParamsE:
	.zero		1432


//--------------------- .nv.constant0._ZN7cutlass13device_kernelIN5flash19enable_sm80_to_sm89INS1_16FlashAttnFwdSm80INS1_25CollectiveMainloopFwdSm80ILi8ELi1ELb0EN4cute5tupleIJNS5_1CILi128EEENS7_ILi64EEENS7_ILi192EEEEEELi192ENS_6half_tEfNS_4arch4Sm80ELb0ELb1ELb1ELb1ELb1ELb1ELb1ELb1EEENS1_21CollectiveEpilogueFwdINS6_IJS8_SA_S9_EEENS6_IJNS7_ILi1EEESI_SI_EEESC_SE_Li256ELb1ELb1ELb1ELb0EEENS1_36VarlenDynamicPersistentTileSchedulerILi128ELi64ELi256ELi256ELb1ELb1ELb0ELb1ELb0ELb1EEEEEEEEEvNT_6ParamsE --------------------------
	.section	.nv.constant0._ZN7cutlass13device_kernelIN5flash19enable_sm80_to_sm89INS1_16FlashAttnFwdSm80INS1_25CollectiveMainloopFwdSm80ILi8ELi1ELb0EN4cute5tupleIJNS5_1CILi128EEENS7_ILi64EEENS7_ILi192EEEEEELi192ENS_6half_tEfNS_4arch4Sm80ELb0ELb1ELb1ELb1ELb1ELb1ELb1ELb1EEENS1_21CollectiveEpilogueFwdINS6_IJS8_SA_S9_EEENS6_IJNS7_ILi1EEESI_SI_EEESC_SE_Li256ELb1ELb1ELb1ELb0EEENS1_36VarlenDynamicPersistentTileSchedulerILi128ELi64ELi256ELi256ELb1ELb1ELb0ELb1ELb0ELb1EEEEEEEEEvNT_6ParamsE,"a",@progbits
	.sectionflags	@""
	.align	4
.nv.constant0._ZN7cutlass13device_kernelIN5flash19enable_sm80_to_sm89INS1_16FlashAttnFwdSm80INS1_25CollectiveMainloopFwdSm80ILi8ELi1ELb0EN4cute5tupleIJNS5_1CILi128EEENS7_ILi64EEENS7_ILi192EEEEEELi192ENS_6half_tEfNS_4arch4Sm80ELb0ELb1ELb1ELb1ELb1ELb1ELb1ELb1EEENS1_21CollectiveEpilogueFwdINS6_IJS8_SA_S9_EEENS6_IJNS7_ILi1EEESI_SI_EEESC_SE_Li256ELb1ELb1ELb1ELb0EEENS1_36VarlenDynamicPersistentTileSchedulerILi128ELi64ELi256ELi256ELb1ELb1ELb0ELb1ELb0ELb1EEEEEEEEEvNT_6ParamsE:
	.zero		1432


//--------------------- .nv.constant0._ZN7cutlass13device_kernelIN5flash19enable_sm80_to_sm89INS1_16FlashAttnFwdSm80INS1_25CollectiveMainloopFwdSm80ILi8ELi1ELb0EN4cute5tupleIJNS5_1CILi128EEENS7_ILi64EEENS7_ILi192EEEEEELi192ENS_6half_tEfNS_4arch4Sm80ELb1ELb0ELb1ELb0ELb1ELb0ELb1ELb1EEENS1_21CollectiveEpilogueFwdINS6_IJS8_SA_S9_EEENS6_IJNS7_ILi1EEESI_SI_EEESC_SE_Li256ELb0ELb1ELb1ELb0EEENS1_30DynamicPersistentTileSchedulerILi256ELi256ELb1ELb1ELb0EEEEEEEEEvNT_6ParamsE --------------------------
	.section	.nv.constant0._ZN7cutlass13device_kernelIN5flash19enable_sm80_to_sm89INS1_16FlashAttnFwdSm80INS1_25CollectiveMainloopFwdSm80ILi8ELi1ELb0EN4cute5tupleIJNS5_1CILi128EEENS7_ILi64EEENS7_ILi192EEEEEELi192ENS_6half_tEfNS_4arch4Sm80ELb1ELb0ELb1ELb0ELb1ELb0ELb1ELb1EEENS1_21CollectiveEpilogueFwdINS6_IJS8_SA_S9_EEENS6_IJNS7_ILi1EEESI_SI_EEESC_SE_Li256ELb0ELb1ELb1ELb0EEENS1_30DynamicPersistentTileSchedulerILi256ELi256ELb1ELb1ELb0EEEEEEEEEvNT_6ParamsE,"a",@progbits
	.sectionflags	@""
	.align	4
.nv.constant0._ZN7cutlass13device_kernelIN5flash19enable_sm80_to_sm89INS1_16FlashAttnFwdSm80INS1_25CollectiveMainloopFwdSm80ILi8ELi1ELb0EN4cute5tupleIJNS5_1CILi128EEENS7_ILi64EEENS7_ILi192EEEEEELi192ENS_6half_tEfNS_4arch4Sm80ELb1ELb0ELb1ELb0ELb1ELb0ELb1ELb1EEENS1_21CollectiveEpilogueFwdINS6_IJS8_SA_S9_EEENS6_IJNS7_ILi1EEESI_SI_EEESC_SE_Li256ELb0ELb1ELb1ELb0EEENS1_30DynamicPersistentTileSchedulerILi256ELi256ELb1ELb1ELb0EEEEEEEEEvNT_6ParamsE:
	.zero		1416


//--------------------- .nv.constant0._ZN7cutlass13device_kernelIN5flash19enable_sm80_to_sm89INS1_16FlashAttnFwdSm80INS1_25CollectiveMainloopFwdSm80ILi8ELi1ELb0EN4cute5tupleIJNS5_1CILi128EEENS7_ILi64EEENS7_ILi192EEEEEELi192ENS_6half_tEfNS_4arch4Sm80ELb1ELb0ELb1ELb1ELb1ELb0ELb1ELb1EEENS1_21CollectiveEpilogueFwdINS6_IJS8_SA_S9_EEENS6_IJNS7_ILi1EEESI_SI_EEESC_SE_Li256ELb1ELb1ELb1ELb0EEENS1_36VarlenDynamicPersistentTileSchedulerILi128ELi64ELi256ELi256ELb1ELb1ELb0ELb1ELb1ELb1EEEEEEEEEvNT_6ParamsE --------------------------
	.section	.nv.constant0._ZN7cutlass13device_kernelIN5flash19enable_sm80_to_sm89INS1_16FlashAttnFwdSm80INS1_25CollectiveMainloopFwdSm80ILi8ELi1ELb0EN4cute5tupleIJNS5_1CILi128EEENS7_ILi64EEENS7_ILi192EEEEEELi192ENS_6half_tEfNS_4arch4Sm80ELb1ELb0ELb1ELb1ELb1ELb0ELb1ELb1EEENS1_21CollectiveEpilogueFwdINS6_IJS8_SA_S9_EEENS6_IJNS7_ILi1EEESI_SI_EEESC_SE_Li256ELb1ELb1ELb1ELb0EEENS1_36VarlenDynamicPersistentTileSchedulerILi128ELi64ELi256ELi256ELb1ELb1ELb0ELb1ELb1ELb1EEEEEEEEEvNT_6ParamsE,"a",@progbits
	.sectionflags	@""
	.align	4
.nv.constant0._ZN7cutlass13device_kernelIN5flash19enable_sm80_to_sm89INS1_16FlashAttnFwdSm80INS1_25CollectiveMainloopFwdSm80ILi8ELi1ELb0EN4cute5tupleIJNS5_1CILi128EEENS7_ILi64EEENS7_ILi192EEEEEELi192ENS_6half_tEfNS_4arch4Sm80ELb1ELb0ELb1ELb1ELb1ELb0ELb1ELb1EEENS1_21CollectiveEpilogueFwdINS6_IJS8_SA_S9_EEENS6_IJNS7_ILi1EEESI_SI_EEESC_SE_Li256ELb1ELb1ELb1ELb0EEENS1_36VarlenDynamicPersistentTileSchedulerILi128ELi64ELi256ELi256ELb1ELb1ELb0ELb1ELb1ELb1EEEEEEEEEvNT_6ParamsE:
	.zero		1432


//--------------------- .nv.constant0._ZN7cutlass13device_kernelIN5flash19enable_sm80_to_sm89INS1_16FlashAttnFwdSm80INS1_25CollectiveMainloopFwdSm80ILi8ELi1ELb0EN4cute5tupleIJNS5_1CILi128EEENS7_ILi64EEENS7_ILi192EEEEEELi192ENS_6half_tEfNS_4arch4Sm80ELb1ELb0ELb1ELb1ELb1ELb1ELb1ELb1EEENS1_21CollectiveEpilogueFwdINS6_IJS8_SA_S9_EEENS6_IJNS7_ILi1EEESI_SI_EEESC_SE_Li256ELb1ELb1ELb1ELb0EEENS1_36VarlenDynamicPersistentTileSchedulerILi128ELi64ELi256ELi256ELb1ELb1ELb0ELb1ELb1ELb1EEEEEEEEEvNT_6ParamsE --------------------------
	.section	.nv.constant0._ZN7cutlass13device_kernelIN5flash19enable_sm80_to_sm89INS1_16FlashAttnFwdSm80INS1_25CollectiveMainloopFwdSm80ILi8ELi1ELb0EN4cute5tupleIJNS5_1CILi128EEENS7_ILi64EEENS7_ILi192EEEEEELi192ENS_6half_tEfNS_4arch4Sm80ELb1ELb0ELb1ELb1ELb1ELb1ELb1ELb1EEENS1_21CollectiveEpilogueFwdINS6_IJS8_SA_S9_EEENS6_IJNS7_ILi1EEESI_SI_EEESC_SE_Li256ELb1ELb1ELb1ELb0EEENS1_36VarlenDynamicPersistentTileSchedulerILi128ELi64ELi256ELi256ELb1ELb1ELb0ELb1ELb1ELb1EEEEEEEEEvNT_6ParamsE,"a",@progbits
	.sectionflags	@""
	.align	4
.nv.constant0._ZN7cutlass13device_kernelIN5flash19enable_sm80_to_sm89INS1_16FlashAttnFwdSm80INS1_25CollectiveMainloopFwdSm80ILi8ELi1ELb0EN4cute5tupleIJNS5_1CILi128EEENS7_ILi64EEENS7_ILi192EEEEEELi192ENS_6half_tEfNS_4arch4Sm80ELb1ELb0ELb1ELb1ELb1ELb1ELb1ELb1EEENS1_21CollectiveEpilogueFwdINS6_IJS8_SA_S9_EEENS6_IJNS7_ILi1EEESI_SI_EEESC_SE_Li256ELb1ELb1ELb1ELb0EEENS1_36VarlenDynamicPersistentTileSchedulerILi128ELi64ELi256ELi256ELb1ELb1ELb0ELb1ELb1ELb1EEEEEEEEEvNT_6ParamsE:
	.zero		1432


//--------------------- .nv.constant0._ZN7cutlass13device_kernelIN5flash19enable_sm80_to_sm89INS1_16FlashAttnFwdSm80INS1_25CollectiveMainloopFwdSm80ILi8ELi2ELb0EN4cute5tupleIJNS5_1CILi128EEENS7_ILi64EEENS7_ILi192EEEEEELi192ENS_6half_tEfNS_4arch4Sm80ELb0ELb0ELb1ELb0ELb1ELb0ELb1ELb1EEENS1_21CollectiveEpilogueFwdINS6_IJS8_SA_S9_EEENS6_IJNS7_ILi1EEESI_SI_EEESC_SE_Li256ELb0ELb1ELb1ELb0EEENS1_19SingleTileSchedulerILb0ELb1ELb1ELi128EEEEEEEEEvNT_6ParamsE --------------------------
	.section	.nv.constant0._ZN7cutlass13device_kernelIN5flash19enable_sm80_to_sm89INS1_16FlashAttnFwdSm80INS1_25CollectiveMainloopFwdSm80ILi8ELi2ELb0EN4cute5tupleIJNS5_1CILi128EEENS7_ILi64EEENS7_ILi192EEEEEELi192ENS_6half_tEfNS_4arch4Sm80ELb0ELb0ELb1ELb0ELb1ELb0ELb1ELb1EEENS1_21CollectiveEpilogueFwdINS6_IJS8_SA_S9_EEENS6_IJNS7_ILi1EEESI_SI_EEESC_SE_Li256ELb0ELb1ELb1ELb0EEENS1_19SingleTileSchedulerILb0ELb1ELb1ELi128EEEEEEEEEvNT_6ParamsE,"a",@progbits
	.sectionflags	@""
	.align	4
.nv.constant0._ZN7cutlass13device_kernelIN5flash19enable_sm80_to_sm89INS1_16FlashAttnFwdSm80INS1_25CollectiveMainloopFwdSm80ILi8ELi2ELb0EN4cute5tupleIJNS5_1CILi128EEENS7_ILi64EEENS7_ILi192EEEEEELi192ENS_6half_tEfNS_4arch4Sm80ELb0ELb0ELb1ELb0ELb1ELb0ELb1ELb1EEENS1_21CollectiveEpilogueFwdINS6_IJS8_SA_S9_EEENS6_IJNS7_ILi1EEESI_SI_EEESC_SE_Li256ELb0ELb1ELb1ELb0EEENS1_19SingleTileSchedulerILb0ELb1ELb1ELi128EEEEEEEEEvNT_6ParamsE:
	.zero		1400


//--------------------- .nv.constant0._ZN7cutlass13device_kernelIN5flash19enable_sm80_to_sm89INS1_16FlashAttnFwdSm80INS1_25CollectiveMainloopFwdSm80ILi8ELi2ELb0EN4cute5tupleIJNS5_1CILi128EEENS7_ILi64EEENS7_ILi192EEEEEELi192ENS_6half_tEfNS_4arch4Sm80ELb0ELb0ELb1ELb1ELb1ELb0ELb1ELb1EEENS1_21CollectiveEpilogueFwdINS6_IJS8_SA_S9_EEENS6_IJNS7_ILi1EEESI_SI_EEESC_SE_Li256ELb1ELb1ELb1ELb0EEENS1_36VarlenDynamicPersistentTileSchedulerILi128ELi64ELi256ELi256ELb1ELb1ELb0ELb0ELb1ELb1EEEEEEEEEvNT_6ParamsE --------------------------
	.section	.nv.constant0._ZN7cutlass13device_kernelIN5flash19enable_sm80_to_sm89INS1_16FlashAttnFwdSm80INS1_25CollectiveMainloopFwdSm80ILi8ELi2ELb0EN4cute5tupleIJNS5_1CILi128EEENS7_ILi64EEENS7_ILi192EEEEEELi192ENS_6half_tEfNS_4arch4Sm80ELb0ELb0ELb1ELb1ELb1ELb0ELb1ELb1EEENS1_21CollectiveEpilogueFwdINS6_IJS8_SA_S9_EEENS6_IJNS7_ILi1EEESI_SI_EEESC_SE_Li256ELb1ELb1ELb1ELb0EEENS1_36VarlenDynamicPersistentTileSchedulerILi128ELi64ELi256ELi256ELb1ELb1ELb0ELb0ELb1ELb1EEEEEEEEEvNT_6ParamsE,"a",@progbits
	.sectionflags	@""
	.align	4
.nv.constant0._ZN7cutlass13device_kernelIN5flash19enable_sm80_to_sm89INS1_16FlashAttnFwdSm80INS1_25CollectiveMainloopFwdSm80ILi8ELi2ELb0EN4cute5tupleIJNS5_1CILi128EEENS7_ILi64EEENS7_ILi192EEEEEELi192ENS_6half_tEfNS_4arch4Sm80ELb0ELb0ELb1ELb1ELb1ELb0ELb1ELb1EEENS1_21CollectiveEpilogueFwdINS6_IJS8_SA_S9_EEENS6_IJNS7_ILi1EEESI_SI_EEESC_SE_Li256ELb1ELb1ELb1ELb0EEENS1_36VarlenDynamicPersistentTileSchedulerILi128ELi64ELi256ELi256ELb1ELb1ELb0ELb0ELb1ELb1EEEEEEEEEvNT_6ParamsE:
	.zero		1432


//--------------------- .nv.constant0._ZN7cutlass13device_kernelIN5flash19enable_sm80_to_sm89INS1_16FlashAttnFwdSm80INS1_25CollectiveMainloopFwdSm80ILi8ELi2ELb0EN4cute5tupleIJNS5_1CILi128EEENS7_ILi64EEENS7_ILi192EEEEEELi192ENS_6half_tEfNS_4arch4Sm80ELb0ELb0ELb1ELb1ELb1ELb1ELb1ELb1EEENS1_21CollectiveEpilogueFwdINS6_IJS8_SA_S9_EEENS6_IJNS7_ILi1EEESI_SI_EEESC_SE_Li256ELb1ELb1ELb1ELb0EEENS1_36VarlenDynamicPersistentTileSchedulerILi128ELi64ELi256ELi256ELb1ELb1ELb0ELb0ELb1ELb1EEEEEEEEEvNT_6ParamsE --------------------------
	.section	.nv.constant0._ZN7cutlass13device_kernelIN5flash19enable_sm80_to_sm89INS1_16FlashAttnFwdSm80INS1_25CollectiveMainloopFwdSm80ILi8ELi2ELb0EN4cute5tupleIJNS5_1CILi128EEENS7_ILi64EEENS7_ILi192EEEEEELi192ENS_6half_tEfNS_4arch4Sm80ELb0ELb0ELb1ELb1ELb1ELb1ELb1ELb1EEENS1_21CollectiveEpilogueFwdINS6_IJS8_SA_S9_EEENS6_IJNS7_ILi1EEESI_SI_EEESC_SE_Li256ELb1ELb1ELb1ELb0EEENS1_36VarlenDynamicPersistentTileSchedulerILi128ELi64ELi256ELi256ELb1ELb1ELb0ELb0ELb1ELb1EEEEEEEEEvNT_6ParamsE,"a",@progbits
	.sectionflags	@""
	.align	4
.nv.constant0._ZN7cutlass13device_kernelIN5flash19enable_sm80_to_sm89INS1_16FlashAttnFwdSm80INS1_25CollectiveMainloopFwdSm80ILi8ELi2ELb0EN4cute5tupleIJNS5_1CILi128EEENS7_ILi64EEENS7_ILi192EEEEEELi192ENS_6half_tEfNS_4arch4Sm80ELb0ELb0ELb1ELb1ELb1ELb1ELb1ELb1EEENS1_21CollectiveEpilogueFwdINS6_IJS8_SA_S9_EEENS6_IJNS7_ILi1EEESI_SI_EEESC_SE_Li256ELb1ELb1ELb1ELb0EEENS1_36VarlenDynamicPersistentTileSchedulerILi128ELi64ELi256ELi256ELb1ELb1ELb0ELb0ELb1ELb1EEEEEEEEEvNT_6ParamsE:
	.zero		1432


//--------------------- .nv.constant0._ZN7cutlass13device_kernelIN5flash19enable_sm80_to_sm89INS1_16FlashAttnFwdSm80INS1_25CollectiveMainloopFwdSm80ILi8ELi2ELb0EN4cute5tupleIJNS5_1CILi128EEENS7_ILi64EEENS7_ILi192EEEEEELi192ENS_6half_tEfNS_4arch4Sm80ELb0ELb1ELb1ELb0ELb1ELb0ELb1ELb1EEENS1_21CollectiveEpilogueFwdINS6_IJS8_SA_S9_EEENS6_IJNS7_ILi1EEESI_SI_EEESC_SE_Li256ELb0ELb1ELb1ELb0EEENS1_19SingleTileSchedulerILb0ELb1ELb1ELi128EEEEEEEEEvNT_6ParamsE --------------------------
	.section	.nv.constant0._ZN7cutlass13device_kernelIN5flash19enable_sm80_to_sm89INS1_16FlashAttnFwdSm80INS1_25CollectiveMainloopFwdSm80ILi8ELi2ELb0EN4cute5tupleIJNS5_1CILi128EEENS7_ILi64EEENS7_ILi192EEEEEELi192ENS_6half_tEfNS_4arch4Sm80ELb0ELb1ELb1ELb0ELb1ELb0ELb1ELb1EEENS1_21CollectiveEpilogueFwdINS6_IJS8_SA_S9_EEENS6_IJNS7_ILi1EEESI_SI_EEESC_SE_Li256ELb0ELb1ELb1ELb0EEENS1_19SingleTileSchedulerILb0ELb1ELb1ELi128EEEEEEEEEvNT_6ParamsE,"a",@progbits
	.sectionflags	@""
	.align	4
.nv.constant0._ZN7cutlass13device_kernelIN5flash19enable_sm80_to_sm89INS1_16FlashAttnFwdSm80INS1_25CollectiveMainloopFwdSm80ILi8ELi2ELb0EN4cute5tupleIJNS5_1CILi128EEENS7_ILi64EEENS7_ILi192EEEEEELi192ENS_6half_tEfNS_4arch4Sm80ELb0ELb1ELb1ELb0ELb1ELb0ELb1ELb1EEENS1_21CollectiveEpilogueFwdINS6_IJS8_SA_S9_EEENS6_IJNS7_ILi1EEESI_SI_EEESC_SE_Li256ELb0ELb1ELb1ELb0EEENS1_19SingleTileSchedulerILb0ELb1ELb1ELi128EEEEEEEEEvNT_6ParamsE:
	.zero		1400


//--------------------- .nv.constant0._ZN7cutlass13device_kernelIN5flash19enable_sm80_to_sm89INS1_16FlashAttnFwdSm80INS1_25CollectiveMainloopFwdSm80ILi8ELi2ELb0EN4cute5tupleIJNS5_1CILi128EEENS7_ILi64EEENS7_ILi192EEEEEELi192ENS_6half_tEfNS_4arch4Sm80ELb0ELb1ELb1ELb1ELb1ELb0ELb1ELb1EEENS1_21CollectiveEpilogueFwdINS6_IJS8_SA_S9_EEENS6_IJNS7_ILi1EEESI_SI_EEESC_SE_Li256ELb1ELb1ELb1ELb0EEENS1_36VarlenDynamicPersistentTileSchedulerILi128ELi64ELi256ELi256ELb1ELb1ELb0ELb1ELb0ELb1EEEEEEEEEvNT_6ParamsE --------------------------
	.section	.nv.constant0._ZN7cutlass13device_kernelIN5flash19enable_sm80_to_sm89INS1_16FlashAttnFwdSm80INS1_25CollectiveMainloopFwdSm80ILi8ELi2ELb0EN4cute5tupleIJNS5_1CILi128EEENS7_ILi64EEENS7_ILi192EEEEEELi192ENS_6half_tEfNS_4arch4Sm80ELb0ELb1ELb1ELb1ELb1ELb0ELb1ELb1EEENS1_21CollectiveEpilogueFwdINS6_IJS8_SA_S9_EEENS6_IJNS7_ILi1EEESI_SI_EEESC_SE_Li256ELb1ELb1ELb1ELb0EEENS1_36VarlenDynamicPersistentTileSchedulerILi128ELi64ELi256ELi256ELb1ELb1ELb0ELb1ELb0ELb1EEEEEEEEEvNT_6ParamsE,"a",@progbits
	.sectionflags	@""
	.align	4
.nv.constant0._ZN7cutlass13device_kernelIN5flash19enable_sm80_to_sm89INS1_16FlashAttnFwdSm80INS1_25CollectiveMainloopFwdSm80ILi8ELi2ELb0EN4cute5tupleIJNS5_1CILi128EEENS7_ILi64EEENS7_ILi192EEEEEELi192ENS_6half_tEfNS_4arch4Sm80ELb0ELb1ELb1ELb1ELb1ELb0ELb1ELb1EEENS1_21CollectiveEpilogueFwdINS6_IJS8_SA_S9_EEENS6_IJNS7_ILi1EEESI_SI_EEESC_SE_Li256ELb1ELb1ELb1ELb0EEENS1_36VarlenDynamicPersistentTileSchedulerILi128ELi64ELi256ELi256ELb1ELb1ELb0ELb1ELb0ELb1EEEEEEEEEvNT_6ParamsE:
	.zero		1432


//--------------------- .nv.constant0._ZN7cutlass13device_kernelIN5flash19enable_sm80_to_sm89INS1_16FlashAttnFwdSm80INS1_25CollectiveMainloopFwdSm80ILi8ELi2ELb0EN4cute5tupleIJNS5_1CILi128EEENS7_ILi64EEENS7_ILi192EEEEEELi192ENS_6half_tEfNS_4arch4Sm80ELb0ELb1ELb1ELb1ELb1ELb1ELb1ELb1EEENS1_21CollectiveEpilogueFwdINS6_IJS8_SA_S9_EEENS6_IJNS7_ILi1EEESI_SI_EEESC_SE_Li256ELb1ELb1ELb1ELb0EEENS1_36VarlenDynamicPersistentTileSchedulerILi128ELi64ELi256ELi256ELb1ELb1ELb0ELb1ELb0ELb1EEEEEEEEEvNT_6ParamsE --------------------------
	.section	.nv.constant0._ZN7cutlass13device_kernelIN5flash19enable_sm80_to_sm89INS1_16FlashAttnFwdSm80INS1_25CollectiveMainloopFwdSm80ILi8ELi2ELb0EN4cute5tupleIJNS5_1CILi128EEENS7_ILi64EEENS7_ILi192EEEEEELi192ENS_6half_tEfNS_4arch4Sm80ELb0ELb1ELb1ELb1ELb1ELb1ELb1ELb1EEENS1_21CollectiveEpilogueFwdINS6_IJS8_SA_S9_EEENS6_IJNS7_ILi1EEESI_SI_EEESC_SE_Li256ELb1ELb1ELb1ELb0EEENS1_36VarlenDynamicPersistentTileSchedulerILi128ELi64ELi256ELi256ELb1ELb1ELb0ELb1ELb0ELb1EEEEEEEEEvNT_6ParamsE,"a",@progbits
	.sectionflags	@""
	.align	4
.nv.constant0._ZN7cutlass13device_kernelIN5flash19enable_sm80_to_sm89INS1_16FlashAttnFwdSm80INS1_25CollectiveMainloopFwdSm80ILi8ELi2ELb0EN4cute5tupleIJNS5_1CILi128EEENS7_ILi64EEENS7_ILi192EEEEEELi192ENS_6half_tEfNS_4arch4Sm80ELb0ELb1ELb1ELb1ELb1ELb1ELb1ELb1EEENS1_21CollectiveEpilogueFwdINS6_IJS8_SA_S9_EEENS6_IJNS7_ILi1EEESI_SI_EEESC_SE_Li256ELb1ELb1ELb1ELb0EEENS1_36VarlenDynamicPersistentTileSchedulerILi128ELi64ELi256ELi256ELb1ELb1ELb0ELb1ELb0ELb1EEEEEEEEEvNT_6ParamsE:
	.zero		1432


//--------------------- .nv.constant0._ZN7cutlass13device_kernelIN5flash19enable_sm80_to_sm89INS1_16FlashAttnFwdSm80INS1_25CollectiveMainloopFwdSm80ILi8ELi2ELb0EN4cute5tupleIJNS5_1CILi128EEENS7_ILi64EEENS7_ILi192EEEEEELi192ENS_6half_tEfNS_4arch4Sm80ELb1ELb0ELb1ELb0ELb1ELb0ELb1ELb1EEENS1_21CollectiveEpilogueFwdINS6_IJS8_SA_S9_EEENS6_IJNS7_ILi1EEESI_SI_EEESC_SE_Li256ELb0ELb1ELb1ELb0EEENS1_30DynamicPersistentTileSchedulerILi256ELi256ELb1ELb1ELb0EEEEEEEEEvNT_6ParamsE --------------------------
	.section	.nv.constant0._ZN7cutlass13device_kernelIN5flash19enable_sm80_to_sm89INS1_16FlashAttnFwdSm80INS1_25CollectiveMainloopFwdSm80ILi8ELi2ELb0EN4cute5tupleIJNS5_1CILi128EEENS7_ILi64EEENS7_ILi192EEEEEELi192ENS_6half_tEfNS_4arch4Sm80ELb1ELb0ELb1ELb0ELb1ELb0ELb1ELb1EEENS1_21CollectiveEpilogueFwdINS6_IJS8_SA_S9_EEENS6_IJNS7_ILi1EEESI_SI_EEESC_SE_Li256ELb0ELb1ELb1ELb0EEENS1_30DynamicPersistentTileSchedulerILi256ELi256ELb1ELb1ELb0EEEEEEEEEvNT_6ParamsE,"a",@progbits
	.sectionflags	@""
	.align	4
.nv.constant0._ZN7cutlass13device_kernelIN5flash19enable_sm80_to_sm89INS1_16FlashAttnFwdSm80INS1_25CollectiveMainloopFwdSm80ILi8ELi2ELb0EN4cute5tupleIJNS5_1CILi128EEENS7_ILi64EEENS7_ILi192EEEEEELi192ENS_6half_tEfNS_4arch4Sm80ELb1ELb0ELb1ELb0ELb1ELb0ELb1ELb1EEENS1_21CollectiveEpilogueFwdINS6_IJS8_SA_S9_EEENS6_IJNS7_ILi1EEESI_SI_EEESC_SE_Li256ELb0ELb1ELb1ELb0EEENS1_30DynamicPersistentTileSchedulerILi256ELi256ELb1ELb1ELb0EEEEEEEEEvNT_6ParamsE:
	.zero		1416


//--------------------- .nv.constant0._ZN7cutlass13device_kernelIN5flash19enable_sm80_to_sm89INS1_16FlashAttnFwdSm80INS1_25CollectiveMainloopFwdSm80ILi8ELi2ELb0EN4cute5tupleIJNS5_1CILi128EEENS7_ILi64EEENS7_ILi192EEEEEELi192ENS_6half_tEfNS_4arch4Sm80ELb1ELb0ELb1ELb1ELb1ELb0ELb1ELb1EEENS1_21CollectiveEpilogueFwdINS6_IJS8_SA_S9_EEENS6_IJNS7_ILi1EEESI_SI_EEESC_SE_Li256ELb1ELb1ELb1ELb0EEENS1_36VarlenDynamicPersistentTileSchedulerILi128ELi64ELi256ELi256ELb1ELb1ELb0ELb1ELb1ELb1EEEEEEEEEvNT_6ParamsE --------------------------
	.section	.nv.constant0._ZN7cutlass13device_kernelIN5flash19enable_sm80_to_sm89INS1_16FlashAttnFwdSm80INS1_25CollectiveMainloopFwdSm80ILi8ELi2ELb0EN4cute5tupleIJNS5_1CILi128EEENS7_ILi64EEENS7_ILi192EEEEEELi192ENS_6half_tEfNS_4arch4Sm80ELb1ELb0ELb1ELb1ELb1ELb0ELb1ELb1EEENS1_21CollectiveEpilogueFwdINS6_IJS8_SA_S9_EEENS6_IJNS7_ILi1EEESI_SI_EEESC_SE_Li256ELb1ELb1ELb1ELb0EEENS1_36VarlenDynamicPersistentTileSchedulerILi128ELi64ELi256ELi256ELb1ELb1ELb0ELb1ELb1ELb1EEEEEEEEEvNT_6ParamsE,"a",@progbits
	.sectionflags	@""
	.align	4
.nv.constant0._ZN7cutlass13device_kernelIN5flash19enable_sm80_to_sm89INS1_16FlashAttnFwdSm80INS1_25CollectiveMainloopFwdSm80ILi8ELi2ELb0EN4cute5tupleIJNS5_1CILi128EEENS7_ILi64EEENS7_ILi192EEEEEELi192ENS_6half_tEfNS_4arch4Sm80ELb1ELb0ELb1ELb1ELb1ELb0ELb1ELb1EEENS1_21CollectiveEpilogueFwdINS6_IJS8_SA_S9_EEENS6_IJNS7_ILi1EEESI_SI_EEESC_SE_Li256ELb1ELb1ELb1ELb0EEENS1_36VarlenDynamicPersistentTileSchedulerILi128ELi64ELi256ELi256ELb1ELb1ELb0ELb1ELb1ELb1EEEEEEEEEvNT_6ParamsE:
	.zero		1432


//--------------------- .nv.constant0._ZN7cutlass13device_kernelIN5flash19enable_sm80_to_sm89INS1_16FlashAttnFwdSm80INS1_25CollectiveMainloopFwdSm80ILi8ELi2ELb0EN4cute5tupleIJNS5_1CILi128EEENS7_ILi64EEENS7_ILi192EEEEEELi192ENS_6half_tEfNS_4arch4Sm80ELb1ELb0ELb1ELb1ELb1ELb1ELb1ELb1EEENS1_21CollectiveEpilogueFwdINS6_IJS8_SA_S9_EEENS6_IJNS7_ILi1EEESI_SI_EEESC_SE_Li256ELb1ELb1ELb1ELb0EEENS1_36VarlenDynamicPersistentTileSchedulerILi128ELi64ELi256ELi256ELb1ELb1ELb0ELb1ELb1ELb1EEEEEEEEEvNT_6ParamsE --------------------------
	.section	.nv.constant0._ZN7cutlass13device_kernelIN5flash19enable_sm80_to_sm89INS1_16FlashAttnFwdSm80INS1_25CollectiveMainloopFwdSm80ILi8ELi2ELb0EN4cute5tupleIJNS5_1CILi128EEENS7_ILi64EEENS7_ILi192EEEEEELi192ENS_6half_tEfNS_4arch4Sm80ELb1ELb0ELb1ELb1ELb1ELb1ELb1ELb1EEENS1_21CollectiveEpilogueFwdINS6_IJS8_SA_S9_EEENS6_IJNS7_ILi1EEESI_SI_EEESC_SE_Li256ELb1ELb1ELb1ELb0EEENS1_36VarlenDynamicPersistentTileSchedulerILi128ELi64ELi256ELi256ELb1ELb1ELb0ELb1ELb1ELb1EEEEEEEEEvNT_6ParamsE,"a",@progbits
	.sectionflags	@""
	.align	4
.nv.constant0._ZN7cutlass13device_kernelIN5flash19enable_sm80_to_sm89INS1_16FlashAttnFwdSm80INS1_25CollectiveMainloopFwdSm80ILi8ELi2ELb0EN4cute5tupleIJNS5_1CILi128EEENS7_ILi64EEENS7_ILi192EEEEEELi192ENS_6half_tEfNS_4arch4Sm80ELb1ELb0ELb1ELb1ELb1ELb1ELb1ELb1EEENS1_21CollectiveEpilogueFwdINS6_IJS8_SA_S9_EEENS6_IJNS7_ILi1EEESI_SI_EEESC_SE_Li256ELb1ELb1ELb1ELb0EEENS1_36VarlenDynamicPersistentTileSchedulerILi128ELi64ELi256ELi256ELb1ELb1ELb0ELb1ELb1ELb1EEEEEEEEEvNT_6ParamsE:
	.zero		1432


//--------------------- .nv.constant0._ZN7cutlass13device_kernelIN5flash19enable_sm80_to_sm89INS1_16FlashAttnFwdSm80INS1_25CollectiveMainloopFwdSm80ILi8ELi1ELb0EN4cute5tupleIJNS5_1CILi128EEENS7_ILi64EEENS7_ILi192EEEEEELi192ENS_6half_tEfNS_4arch4Sm80ELb0ELb0ELb0ELb0ELb1ELb0ELb1ELb1EEENS1_21CollectiveEpilogueFwdINS6_IJS8_SA_S9_EEENS6_IJNS7_ILi1EEESI_SI_EEESC_SE_Li256ELb0ELb1ELb1ELb0EEENS1_19SingleTileSchedulerILb0ELb1ELb1ELi128EEEEEEEEEvNT_6ParamsE --------------------------
	.section	.nv.constant0._ZN7cutlass13device_kernelIN5flash19enable_sm80_to_sm89INS1_16FlashAttnFwdSm80INS1_25CollectiveMainloopFwdSm80ILi8ELi1ELb0EN4cute5tupleIJNS5_1CILi128EEENS7_ILi64EEENS7_ILi192EEEEEELi192ENS_6half_tEfNS_4arch4Sm80ELb0ELb0ELb0ELb0ELb1ELb0ELb1ELb1EEENS1_21CollectiveEpilogueFwdINS6_IJS8_SA_S9_EEENS6_IJNS7_ILi1EEESI_SI_EEESC_SE_Li256ELb0ELb1ELb1ELb0EEENS1_19SingleTileSchedulerILb0ELb1ELb1ELi128EEEEEEEEEvNT_6ParamsE,"a",@progbits
	.sectionflags	@""
	.align	4
.nv.constant0._ZN7cutlass13device_kernelIN5flash19enable_sm80_to_sm89INS1_16FlashAttnFwdSm80INS1_25CollectiveMainloopFwdSm80ILi8ELi1ELb0EN4cute5tupleIJNS5_1CILi128EEENS7_ILi64EEENS7_ILi192EEEEEELi192ENS_6half_tEfNS_4arch4Sm80ELb0ELb0ELb0ELb0ELb1ELb0ELb1ELb1EEENS1_21CollectiveEpilogueFwdINS6_IJS8_SA_S9_EEENS6_IJNS7_ILi1EEESI_SI_EEESC_SE_Li256ELb0ELb1ELb1ELb0EEENS1_19SingleTileSchedulerILb0ELb1ELb1ELi128EEEEEEEEEvNT_6ParamsE:
	.zero		1400


//--------------------- .nv.constant0._ZN7cutlass13device_kernelIN5flash19enable_sm80_to_sm89INS1_16FlashAttnFwdSm80INS1_25CollectiveMainloopFwdSm80ILi8ELi1ELb0EN4cute5tupleIJNS5_1CILi128EEENS7_ILi64EEENS7_ILi192EEEEEELi192ENS_6half_tEfNS_4arch4Sm80ELb0ELb0ELb0ELb1ELb1ELb0ELb1ELb1EEENS1_21CollectiveEpilogueFwdINS6_IJS8_SA_S9_EEENS6_IJNS7_ILi1EEESI_SI_EEESC_SE_Li256ELb1ELb1ELb1ELb0EEENS1_36VarlenDynamicPersistentTileSchedulerILi128ELi64ELi256ELi256ELb1ELb1ELb0ELb0ELb1ELb1EEEEEEEEEvNT_6ParamsE --------------------------
	.section	.nv.constant0._ZN7cutlass13device_kernelIN5flash19enable_sm80_to_sm89INS1_16FlashAttnFwdSm80INS1_25CollectiveMainloopFwdSm80ILi8ELi1ELb0EN4cute5tupleIJNS5_1CILi128EEENS7_ILi64EEENS7_ILi192EEEEEELi192ENS_6half_tEfNS_4arch4Sm80ELb0ELb0ELb0ELb1ELb1ELb0ELb1ELb1EEENS1_21CollectiveEpilogueFwdINS6_IJS8_SA_S9_EEENS6_IJNS7_ILi1EEESI_SI_EEESC_SE_Li256ELb1ELb1ELb1ELb0EEENS1_36VarlenDynamicPersistentTileSchedulerILi128ELi64ELi256ELi256ELb1ELb1ELb0ELb0ELb1ELb1EEEEEEEEEvNT_6ParamsE,"a",@progbits
	.sectionflags	@""
	.align	4
.nv.constant0._ZN7cutlass13device_kernelIN5flash19enable_sm80_to_sm89INS1_16FlashAttnFwdSm80INS1_25CollectiveMainloopFwdSm80ILi8ELi1ELb0EN4cute5tupleIJNS5_1CILi128EEENS7_ILi64EEENS7_ILi192EEEEEELi192ENS_6half_tEfNS_4arch4Sm80ELb0ELb0ELb0ELb1ELb1ELb0ELb1ELb1EEENS1_21CollectiveEpilogueFwdINS6_IJS8_SA_S9_EEENS6_IJNS7_ILi1EEESI_SI_EEESC_SE_Li256ELb1ELb1ELb1ELb0EEENS1_36VarlenDynamicPersistentTileSchedulerILi128ELi64ELi256ELi256ELb1ELb1ELb0ELb0ELb1ELb1EEEEEEEEEvNT_6ParamsE:
	.zero		1432


//--------------------- .nv.constant0._ZN7cutlass13device_kernelIN5flash19enable_sm80_to_sm89INS1_16FlashAttnFwdSm80INS1_25CollectiveMainloopFwdSm80ILi8ELi1ELb0EN4cute5tupleIJNS5_1CILi128EEENS7_ILi64EEENS7_ILi192EEEEEELi192ENS_6half_tEfNS_4arch4Sm80ELb0ELb0ELb0ELb1ELb1ELb1ELb1ELb1EEENS1_21CollectiveEpilogueFwdINS6_IJS8_SA_S9_EEENS6_IJNS7_ILi1EEESI_SI_EEESC_SE_Li256ELb1ELb1ELb1ELb0EEENS1_36VarlenDynamicPersistentTileSchedulerILi128ELi64ELi256ELi256ELb1ELb1ELb0ELb0ELb1ELb1EEEEEEEEEvNT_6ParamsE --------------------------
	.section	.nv.constant0._ZN7cutlass13device_kernelIN5flash19enable_sm80_to_sm89INS1_16FlashAttnFwdSm80INS1_25CollectiveMainloopFwdSm80ILi8ELi1ELb0EN4cute5tupleIJNS5_1CILi128EEENS7_ILi64EEENS7_ILi192EEEEEELi192ENS_6half_tEfNS_4arch4Sm80ELb0ELb0ELb0ELb1ELb1ELb1ELb1ELb1EEENS1_21CollectiveEpilogueFwdINS6_IJS8_SA_S9_EEENS6_IJNS7_ILi1EEESI_SI_EEESC_SE_Li256ELb1ELb1ELb1ELb0EEENS1_36VarlenDynamicPersistentTileSchedulerILi128ELi64ELi256ELi256ELb1ELb1ELb0ELb0ELb1ELb1EEEEEEEEEvNT_6ParamsE,"a",@progbits
	.sectionflags	@""
	.align	4
.nv.constant0._ZN7cutlass13device_kernelIN5flash19enable_sm80_to_sm89INS1_16FlashAttnFwdSm80INS1_25CollectiveMainloopFwdSm80ILi8ELi1ELb0EN4cute5tupleIJNS5_1CILi128EEENS7_ILi64EEENS7_ILi192EEEEEELi192ENS_6half_tEfNS_4arch4Sm80ELb0ELb0ELb0ELb1ELb1ELb1ELb1ELb1EEENS1_21CollectiveEpilogueFwdINS6_IJS8_SA_S9_EEENS6_IJNS7_ILi1EEESI_SI_EEESC_SE_Li256ELb1ELb1ELb1ELb0EEENS1_36VarlenDynamicPersistentTileSchedulerILi128ELi64ELi256ELi256ELb1ELb1ELb0ELb0ELb1ELb1EEEEEEEEEvNT_6ParamsE:
	.zero		1432


//--------------------- .nv.constant0._ZN7cutlass13device_kernelIN5flash19enable_sm80_to_sm89INS1_16FlashAttnFwdSm80INS1_25CollectiveMainloopFwdSm80ILi8ELi1ELb0EN4cute5tupleIJNS5_1CILi128EEENS7_ILi64EEENS7_ILi192EEEEEELi192ENS_6half_tEfNS_4arch4Sm80ELb0ELb1ELb0ELb0ELb1ELb0ELb1ELb1EEENS1_21CollectiveEpilogueFwdINS6_IJS8_SA_S9_EEENS6_IJNS7_ILi1EEESI_SI_EEESC_SE_Li256ELb0ELb1ELb1ELb0EEENS1_19SingleTileSchedulerILb0ELb1ELb1ELi128EEEEEEEEEvNT_6ParamsE --------------------------
	.section	.nv.constant0._ZN7cutlass13device_kernelIN5flash19enable_sm80_to_sm89INS1_16FlashAttnFwdSm80INS1_25CollectiveMainloopFwdSm80ILi8ELi1ELb0EN4cute5tupleIJNS5_1CILi128EEENS7_ILi64EEENS7_ILi192EEEEEELi192ENS_6half_tEfNS_4arch4Sm80ELb0ELb1ELb0ELb0ELb1ELb0ELb1ELb1EEENS1_21CollectiveEpilogueFwdINS6_IJS8_SA_S9_EEENS6_IJNS7_ILi1EEESI_SI_EEESC_SE_Li256ELb0ELb1ELb1ELb0EEENS1_19SingleTileSchedulerILb0ELb1ELb1ELi128EEEEEEEEEvNT_6ParamsE,"a",@progbits
	.sectionflags	@""
	.align	4
.nv.constant0._ZN7cutlass13device_kernelIN5flash19enable_sm80_to_sm89INS1_16FlashAttnFwdSm80INS1_25CollectiveMainloopFwdSm80ILi8ELi1ELb0EN4cute5tupleIJNS5_1CILi128EEENS7_ILi64EEENS7_ILi192EEEEEELi192ENS_6half_tEfNS_4arch4Sm80ELb0ELb1ELb0ELb0ELb1ELb0ELb1ELb1EEENS1_21CollectiveEpilogueFwdINS6_IJS8_SA_S9_EEENS6_IJNS7_ILi1EEESI_SI_EEESC_SE_Li256ELb0ELb1ELb1ELb0EEENS1_19SingleTileSchedulerILb0ELb1ELb1ELi128EEEEEEEEEvNT_6ParamsE:
	.zero		1400


//--------------------- .nv.constant0._ZN7cutlass13device_kernelIN5flash19enable_sm80_to_sm89INS1_16FlashAttnFwdSm80INS1_25CollectiveMainloopFwdSm80ILi8ELi1ELb0EN4cute5tupleIJNS5_1CILi128EEENS7_ILi64EEENS7_ILi192EEEEEELi192ENS_6half_tEfNS_4arch4Sm80ELb0ELb1ELb0ELb1ELb1ELb0ELb1ELb1EEENS1_21CollectiveEpilogueFwdINS6_IJS8_SA_S9_EEENS6_IJNS7_ILi1EEESI_SI_EEESC_SE_Li256ELb1ELb1ELb1ELb0EEENS1_36VarlenDynamicPersistentTileSchedulerILi128ELi64ELi256ELi256ELb1ELb1ELb0ELb1ELb0ELb1EEEEEEEEEvNT_6ParamsE --------------------------
	.section	.nv.constant0._ZN7cutlass13device_kernelIN5flash19enable_sm80_to_sm89INS1_16FlashAttnFwdSm80INS1_25CollectiveMainloopFwdSm80ILi8ELi1ELb0EN4cute5tupleIJNS5_1CILi128EEENS7_ILi64EEENS7_ILi192EEEEEELi192ENS_6half_tEfNS_4arch4Sm80ELb0ELb1ELb0ELb1ELb1ELb0ELb1ELb1EEENS1_21CollectiveEpilogueFwdINS6_IJS8_SA_S9_EEENS6_IJNS7_ILi1EEESI_SI_EEESC_SE_Li256ELb1ELb1ELb1ELb0EEENS1_36VarlenDynamicPersistentTileSchedulerILi128ELi64ELi256ELi256ELb1ELb1ELb0ELb1ELb0ELb1EEEEEEEEEvNT_6ParamsE,"a",@progbits
	.sectionflags	@""
	.align	4
.nv.constant0._ZN7cutlass13device_kernelIN5flash19enable_sm80_to_sm89INS1_16FlashAttnFwdSm80INS1_25CollectiveMainloopFwdSm80ILi8ELi1ELb0EN4cute5tupleIJNS5_1CILi128EEENS7_ILi64EEENS7_ILi192EEEEEELi192ENS_6half_tEfNS_4arch4Sm80ELb0ELb1ELb0ELb1ELb1ELb0ELb1ELb1EEENS1_21CollectiveEpilogueFwdINS6_IJS8_SA_S9_EEENS6_IJNS7_ILi1EEESI_SI_EEESC_SE_Li256ELb1ELb1ELb1ELb0EEENS1_36VarlenDynamicPersistentTileSchedulerILi128ELi64ELi256ELi256ELb1ELb1ELb0ELb1ELb0ELb1EEEEEEEEEvNT_6ParamsE:
	.zero		1432


//--------------------- .nv.constant0._ZN7cutlass13device_kernelIN5flash19enable_sm80_to_sm89INS1_16FlashAttnFwdSm80INS1_25CollectiveMainloopFwdSm80ILi8ELi1ELb0EN4cute5tupleIJNS5_1CILi128EEENS7_ILi64EEENS7_ILi192EEEEEELi192ENS_6half_tEfNS_4arch4Sm80ELb0ELb1ELb0ELb1ELb1ELb1ELb1ELb1EEENS1_21CollectiveEpilogueFwdINS6_IJS8_SA_S9_EEENS6_IJNS7_ILi1EEESI_SI_EEESC_SE_Li256ELb1ELb1ELb1ELb0EEENS1_36VarlenDynamicPersistentTileSchedulerILi128ELi64ELi256ELi256ELb1ELb1ELb0ELb1ELb0ELb1EEEEEEEEEvNT_6ParamsE --------------------------
	.section	.nv.constant0._ZN7cutlass13device_kernelIN5flash19enable_sm80_to_sm89INS1_16FlashAttnFwdSm80INS1_25CollectiveMainloopFwdSm80ILi8ELi1ELb0EN4cute5tupleIJNS5_1CILi128EEENS7_ILi64EEENS7_ILi192EEEEEELi192ENS_6half_tEfNS_4arch4Sm80ELb0ELb1ELb0ELb1ELb1ELb1ELb1ELb1EEENS1_21CollectiveEpilogueFwdINS6_IJS8_SA_S9_EEENS6_IJNS7_ILi1EEESI_SI_EEESC_SE_Li256ELb1ELb1ELb1ELb0EEENS1_36VarlenDynamicPersistentTileSchedulerILi128ELi64ELi256ELi256ELb1ELb1ELb0ELb1ELb0ELb1EEEEEEEEEvNT_6ParamsE,"a",@progbits
	.sectionflags	@""
	.align	4
.nv.constant0._ZN7cutlass13device_kernelIN5flash19enable_sm80_to_sm89INS1_16FlashAttnFwdSm80INS1_25CollectiveMainloopFwdSm80ILi8ELi1ELb0EN4cute5tupleIJNS5_1CILi128EEENS7_ILi64EEENS7_ILi192EEEEEELi192ENS_6half_tEfNS_4arch4Sm80ELb0ELb1ELb0ELb1ELb1ELb1ELb1ELb1EEENS1_21CollectiveEpilogueFwdINS6_IJS8_SA_S9_EEENS6_IJNS7_ILi1EEESI_SI_EEESC_SE_Li256ELb1ELb1ELb1ELb0EEENS1_36VarlenDynamicPersistentTileSchedulerILi128ELi64ELi256ELi256ELb1ELb1ELb0ELb1ELb0ELb1EEEEEEEEEvNT_6ParamsE:
	.zero		1432


//--------------------- .nv.constant0._ZN7cutlass13device_kernelIN5flash19enable_sm80_to_sm89INS1_16FlashAttnFwdSm80INS1_25CollectiveMainloopFwdSm80ILi8ELi1ELb0EN4cute5tupleIJNS5_1CILi128EEENS7_ILi64EEENS7_ILi192EEEEEELi192ENS_6half_tEfNS_4arch4Sm80ELb1ELb0ELb0ELb0ELb1ELb0ELb1ELb1EEENS1_21CollectiveEpilogueFwdINS6_IJS8_SA_S9_EEENS6_IJNS7_ILi1EEESI_SI_EEESC_SE_Li256ELb0ELb1ELb1ELb0EEENS1_30DynamicPersistentTileSchedulerILi256ELi256ELb1ELb1ELb0EEEEEEEEEvNT_6ParamsE --------------------------
	.section	.nv.constant0._ZN7cutlass13device_kernelIN5flash19enable_sm80_to_sm89INS1_16FlashAttnFwdSm80INS1_25CollectiveMainloopFwdSm80ILi8ELi1ELb0EN4cute5tupleIJNS5_1CILi128EEENS7_ILi64EEENS7_ILi192EEEEEELi192ENS_6half_tEfNS_4arch4Sm80ELb1ELb0ELb0ELb0ELb1ELb0ELb1ELb1EEENS1_21CollectiveEpilogueFwdINS6_IJS8_SA_S9_EEENS6_IJNS7_ILi1EEESI_SI_EEESC_SE_Li256ELb0ELb1ELb1ELb0EEENS1_30DynamicPersistentTileSchedulerILi256ELi256ELb1ELb1ELb0EEEEEEEEEvNT_6ParamsE,"a",@progbits
	.sectionflags	@""
	.align	4
.nv.constant0._ZN7cutlass13device_kernelIN5flash19enable_sm80_to_sm89INS1_16FlashAttnFwdSm80INS1_25CollectiveMainloopFwdSm80ILi8ELi1ELb0EN4cute5tupleIJNS5_1CILi128EEENS7_ILi64EEENS7_ILi192EEEEEELi192ENS_6half_tEfNS_4arch4Sm80ELb1ELb0ELb0ELb0ELb1ELb0ELb1ELb1EEENS1_21CollectiveEpilogueFwdINS6_IJS8_SA_S9_EEENS6_IJNS7_ILi1EEESI_SI_EEESC_SE_Li256ELb0ELb1ELb1ELb0EEENS1_30DynamicPersistentTileSchedulerILi256ELi256ELb1ELb1ELb0EEEEEEEEEvNT_6ParamsE:
	.zero		1416


//--------------------- .nv.constant0._ZN7cutlass13device_kernelIN5flash19enable_sm80_to_sm89INS1_16FlashAttnFwdSm80INS1_25CollectiveMainloopFwdSm80ILi8ELi1ELb0EN4cute5tupleIJNS5_1CILi128EEENS7_ILi64EEENS7_ILi192EEEEEELi192ENS_6half_tEfNS_4arch4Sm80ELb1ELb0ELb0ELb1ELb1ELb0ELb1ELb1EEENS1_21CollectiveEpilogueFwdINS6_IJS8_SA_S9_EEENS6_IJNS7_ILi1EEESI_SI_EEESC_SE_Li256ELb1ELb1ELb1ELb0EEENS1_36VarlenDynamicPersistentTileSchedulerILi128ELi64ELi256ELi256ELb1ELb1ELb0ELb1ELb1ELb1EEEEEEEEEvNT_6ParamsE --------------------------
	.section	.nv.constant0._ZN7cutlass13device_kernelIN5flash19enable_sm80_to_sm89INS1_16FlashAttnFwdSm80INS1_25CollectiveMainloopFwdSm80ILi8ELi1ELb0EN4cute5tupleIJNS5_1CILi128EEENS7_ILi64EEENS7_ILi192EEEEEELi192ENS_6half_tEfNS_4arch4Sm80ELb1ELb0ELb0ELb1ELb1ELb0ELb1ELb1EEENS1_21CollectiveEpilogueFwdINS6_IJS8_SA_S9_EEENS6_IJNS7_ILi1EEESI_SI_EEESC_SE_Li256ELb1ELb1ELb1ELb0EEENS1_36VarlenDynamicPersistentTileSchedulerILi128ELi64ELi256ELi256ELb1ELb1ELb0ELb1ELb1ELb1EEEEEEEEEvNT_6ParamsE,"a",@progbits
	.sectionflags	@""
	.align	4
.nv.constant0._ZN7cutlass13device_kernelIN5flash19enable_sm80_to_sm89INS1_16FlashAttnFwdSm80INS1_25CollectiveMainloopFwdSm80ILi8ELi1ELb0EN4cute5tupleIJNS5_1CILi128EEENS7_ILi64EEENS7_ILi192EEEEEELi192ENS_6half_tEfNS_4arch4Sm80ELb1ELb0ELb0ELb1ELb1ELb0ELb1ELb1EEENS1_21CollectiveEpilogueFwdINS6_IJS8_SA_S9_EEENS6_IJNS7_ILi1EEESI_SI_EEESC_SE_Li256ELb1ELb1ELb1ELb0EEENS1_36VarlenDynamicPersistentTileSchedulerILi128ELi64ELi256ELi256ELb1ELb1ELb0ELb1ELb1ELb1EEEEEEEEEvNT_6ParamsE:
	.zero		1432


//--------------------- .nv.constant0._ZN7cutlass13device_kernelIN5flash19enable_sm80_to_sm89INS1_16FlashAttnFwdSm80INS1_25CollectiveMainloopFwdSm80ILi8ELi1ELb0EN4cute5tupleIJNS5_1CILi128EEENS7_ILi64EEENS7_ILi192EEEEEELi192ENS_6half_tEfNS_4arch4Sm80ELb1ELb0ELb0ELb1ELb1ELb1ELb1ELb1EEENS1_21CollectiveEpilogueFwdINS6_IJS8_SA_S9_EEENS6_IJNS7_ILi1EEESI_SI_EEESC_SE_Li256ELb1ELb1ELb1ELb0EEENS1_36VarlenDynamicPersistentTileSchedulerILi128ELi64ELi256ELi256ELb1ELb1ELb0ELb1ELb1ELb1EEEEEEEEEvNT_6ParamsE --------------------------
	.section	.nv.constant0._ZN7cutlass13device_kernelIN5flash19enable_sm80_to_sm89INS1_16FlashAttnFwdSm80INS1_25CollectiveMainloopFwdSm80ILi8ELi1ELb0EN4cute5tupleIJNS5_1CILi128EEENS7_ILi64EEENS7_ILi192EEEEEELi192ENS_6half_tEfNS_4arch4Sm80ELb1ELb0ELb0ELb1ELb1ELb1ELb1ELb1EEENS1_21CollectiveEpilogueFwdINS6_IJS8_SA_S9_EEENS6_IJNS7_ILi1EEESI_SI_EEESC_SE_Li256ELb1ELb1ELb1ELb0EEENS1_36VarlenDynamicPersistentTileSchedulerILi128ELi64ELi256ELi256ELb1ELb1ELb0ELb1ELb1ELb1EEEEEEEEEvNT_6ParamsE,"a",@progbits
	.sectionflags	@""
	.align	4
.nv.constant0._ZN7cutlass13device_kernelIN5flash19enable_sm80_to_sm89INS1_16FlashAttnFwdSm80INS1_25CollectiveMainloopFwdSm80ILi8ELi1ELb0EN4cute5tupleIJNS5_1CILi128EEENS7_ILi64EEENS7_ILi192EEEEEELi192ENS_6half_tEfNS_4arch4Sm80ELb1ELb0ELb0ELb1ELb1ELb1ELb1ELb1EEENS1_21CollectiveEpilogueFwdINS6_IJS8_SA_S9_EEENS6_IJNS7_ILi1EEESI_SI_EEESC_SE_Li256ELb1ELb1ELb1ELb0EEENS1_36VarlenDynamicPersistentTileSchedulerILi128ELi64ELi256ELi256ELb1ELb1ELb0ELb1ELb1ELb1EEEEEEEEEvNT_6ParamsE:
	.zero		1432


//--------------------- .nv.constant0._ZN7cutlass13device_kernelIN5flash19enable_sm80_to_sm89INS1_16FlashAttnFwdSm80INS1_25CollectiveMainloopFwdSm80ILi8ELi2ELb0EN4cute5tupleIJNS5_1CILi128EEENS7_ILi64EEENS7_ILi192EEEEEELi192ENS_6half_tEfNS_4arch4Sm80ELb0ELb0ELb0ELb0ELb1ELb0ELb1ELb1EEENS1_21CollectiveEpilogueFwdINS6_IJS8_SA_S9_EEENS6_IJNS7_ILi1EEESI_SI_EEESC_SE_Li256ELb0ELb1ELb1ELb0EEENS1_19SingleTileSchedulerILb0ELb1ELb1ELi128EEEEEEEEEvNT_6ParamsE --------------------------
	.section	.nv.constant0._ZN7cutlass13device_kernelIN5flash19enable_sm80_to_sm89INS1_16FlashAttnFwdSm80INS1_25CollectiveMainloopFwdSm80ILi8ELi2ELb0EN4cute5tupleIJNS5_1CILi128EEENS7_ILi64EEENS7_ILi192EEEEEELi192ENS_6half_tEfNS_4arch4Sm80ELb0ELb0ELb0ELb0ELb1ELb0ELb1ELb1EEENS1_21CollectiveEpilogueFwdINS6_IJS8_SA_S9_EEENS6_IJNS7_ILi1EEESI_SI_EEESC_SE_Li256ELb0ELb1ELb1ELb0EEENS1_19SingleTileSchedulerILb0ELb1ELb1ELi128EEEEEEEEEvNT_6ParamsE,"a",@progbits
	.sectionflags	@""
	.align	4
.nv.constant0._ZN7cutlass13device_kernelIN5flash19enable_sm80_to_sm89INS1_16FlashAttnFwdSm80INS1_25CollectiveMainloopFwdSm80ILi8ELi2ELb0EN4cute5tupleIJNS5_1CILi128EEENS7_ILi64EEENS7_ILi192EEEEEELi192ENS_6half_tEfNS_4arch4Sm80ELb0ELb0ELb0ELb0ELb1ELb0ELb1ELb1EEENS1_21CollectiveEpilogueFwdINS6_IJS8_SA_S9_EEENS6_IJNS7_ILi1EEESI_SI_EEESC_SE_Li256ELb0ELb1ELb1ELb0EEENS1_19SingleTileSchedulerILb0ELb1ELb1ELi128EEEEEEEEEvNT_6ParamsE:
	.zero		1400


//--------------------- .nv.constant0._ZN7cutlass13device_kernelIN5flash19enable_sm80_to_sm89INS1_16FlashAttnFwdSm80INS1_25CollectiveMainloopFwdSm80ILi8ELi2ELb0EN4cute5tupleIJNS5_1CILi128EEENS7_ILi64EEENS7_ILi192EEEEEELi192ENS_6half_tEfNS_4arch4Sm80ELb0ELb0ELb0ELb1ELb1ELb0ELb1ELb1EEENS1_21CollectiveEpilogueFwdINS6_IJS8_SA_S9_EEENS6_IJNS7_ILi1EEESI_SI_EEESC_SE_Li256ELb1ELb1ELb1ELb0EEENS1_36VarlenDynamicPersistentTileSchedulerILi128ELi64ELi256ELi256ELb1ELb1ELb0ELb0ELb1ELb1EEEEEEEEEvNT_6ParamsE --------------------------
	.section	.nv.constant0._ZN7cutlass13device_kernelIN5flash19enable_sm80_to_sm89INS1_16FlashAttnFwdSm80INS1_25CollectiveMainloopFwdSm80ILi8ELi2ELb0EN4cute5tupleIJNS5_1CILi128EEENS7_ILi64EEENS7_ILi192EEEEEELi192ENS_6half_tEfNS_4arch4Sm80ELb0ELb0ELb0ELb1ELb1ELb0ELb1ELb1EEENS1_21CollectiveEpilogueFwdINS6_IJS8_SA_S9_EEENS6_IJNS7_ILi1EEESI_SI_EEESC_SE_Li256ELb1ELb1ELb1ELb0EEENS1_36VarlenDynamicPersistentTileSchedulerILi128ELi64ELi256ELi256ELb1ELb1ELb0ELb0ELb1ELb1EEEEEEEEEvNT_6ParamsE,"a",@progbits
	.sectionflags	@""
	.align	4
.nv.constant0._ZN7cutlass13device_kernelIN5flash19enable_sm80_to_sm89INS1_16FlashAttnFwdSm80INS1_25CollectiveMainloopFwdSm80ILi8ELi2ELb0EN4cute5tupleIJNS5_1CILi128EEENS7_ILi64EEENS7_ILi192EEEEEELi192ENS_6half_tEfNS_4arch4Sm80ELb0ELb0ELb0ELb1ELb1ELb0ELb1ELb1EEENS1_21CollectiveEpilogueFwdINS6_IJS8_SA_S9_EEENS6_IJNS7_ILi1EEESI_SI_EEESC_SE_Li256ELb1ELb1ELb1ELb0EEENS1_36VarlenDynamicPersistentTileSchedulerILi128ELi64ELi256ELi256ELb1ELb1ELb0ELb0ELb1ELb1EEEEEEEEEvNT_6ParamsE:
	.zero		1432


//--------------------- .nv.constant0._ZN7cutlass13device_kernelIN5flash19enable_sm80_to_sm89INS1_16FlashAttnFwdSm80INS1_25CollectiveMainloopFwdSm80ILi8ELi2ELb0EN4cute5tupleIJNS5_1CILi128EEENS7_ILi64EEENS7_ILi192EEEEEELi192ENS_6half_tEfNS_4arch4Sm80ELb0ELb0ELb0ELb1ELb1ELb1ELb1ELb1EEENS1_21CollectiveEpilogueFwdINS6_IJS8_SA_S9_EEENS6_IJNS7_ILi1EEESI_SI_EEESC_SE_Li256ELb1ELb1ELb1ELb0EEENS1_36VarlenDynamicPersistentTileSchedulerILi128ELi64ELi256ELi256ELb1ELb1ELb0ELb0ELb1ELb1EEEEEEEEEvNT_6ParamsE --------------------------
	.section	.nv.constant0._ZN7cutlass13device_kernelIN5flash19enable_sm80_to_sm89INS1_16FlashAttnFwdSm80INS1_25CollectiveMainloopFwdSm80ILi8ELi2ELb0EN4cute5tupleIJNS5_1CILi128EEENS7_ILi64EEENS7_ILi192EEEEEELi192ENS_6half_tEfNS_4arch4Sm80ELb0ELb0ELb0ELb1ELb1ELb1ELb1ELb1EEENS1_21CollectiveEpilogueFwdINS6_IJS8_SA_S9_EEENS6_IJNS7_ILi1EEESI_SI_EEESC_SE_Li256ELb1ELb1ELb1ELb0EEENS1_36VarlenDynamicPersistentTileSchedulerILi128ELi64ELi256ELi256ELb1ELb1ELb0ELb0ELb1ELb1EEEEEEEEEvNT_6ParamsE,"a",@progbits
	.sectionflags	@""
	.align	4
.nv.constant0._ZN7cutlass13device_kernelIN5flash19enable_sm80_to_sm89INS1_16FlashAttnFwdSm80INS1_25CollectiveMainloopFwdSm80ILi8ELi2ELb0EN4cute5tupleIJNS5_1CILi128EEENS7_ILi64EEENS7_ILi192EEEEEELi192ENS_6half_tEfNS_4arch4Sm80ELb0ELb0ELb0ELb1ELb1ELb1ELb1ELb1EEENS1_21CollectiveEpilogueFwdINS6_IJS8_SA_S9_EEENS6_IJNS7_ILi1EEESI_SI_EEESC_SE_Li256ELb1ELb1ELb1ELb0EEENS1_36VarlenDynamicPersistentTileSchedulerILi128ELi64ELi256ELi256ELb1ELb1ELb0ELb0ELb1ELb1EEEEEEEEEvNT_6ParamsE:
	.zero		1432


//--------------------- .nv.constant0._ZN7cutlass13device_kernelIN5flash19enable_sm80_to_sm89INS1_16FlashAttnFwdSm80INS1_25CollectiveMainloopFwdSm80ILi8ELi2ELb0EN4cute5tupleIJNS5_1CILi128EEENS7_ILi64EEENS7_ILi192EEEEEELi192ENS_6half_tEfNS_4arch4Sm80ELb0ELb1ELb0ELb0ELb1ELb0ELb1ELb1EEENS1_21CollectiveEpilogueFwdINS6_IJS8_SA_S9_EEENS6_IJNS7_ILi1EEESI_SI_EEESC_SE_Li256ELb0ELb1ELb1ELb0EEENS1_19SingleTileSchedulerILb0ELb1ELb1ELi128EEEEEEEEEvNT_6ParamsE --------------------------
	.section	.nv.constant0._ZN7cutlass13device_kernelIN5flash19enable_sm80_to_sm89INS1_16FlashAttnFwdSm80INS1_25CollectiveMainloopFwdSm80ILi8ELi2ELb0EN4cute5tupleIJNS5_1CILi128EEENS7_ILi64EEENS7_ILi192EEEEEELi192ENS_6half_tEfNS_4arch4Sm80ELb0ELb1ELb0ELb0ELb1ELb0ELb1ELb1EEENS1_21CollectiveEpilogueFwdINS6_IJS8_SA_S9_EEENS6_IJNS7_ILi1EEESI_SI_EEESC_SE_Li256ELb0ELb1ELb1ELb0EEENS1_19SingleTileSchedulerILb0ELb1ELb1ELi128EEEEEEEEEvNT_6ParamsE,"a",@progbits
	.sectionflags	@""
	.align	4
.nv.constant0._ZN7cutlass13device_kernelIN5flash19enable_sm80_to_sm89INS1_16FlashAttnFwdSm80INS1_25CollectiveMainloopFwdSm80ILi8ELi2ELb0EN4cute5tupleIJNS5_1CILi128EEENS7_ILi64EEENS7_ILi192EEEEEELi192ENS_6half_tEfNS_4arch4Sm80ELb0ELb1ELb0ELb0ELb1ELb0ELb1ELb1EEENS1_21CollectiveEpilogueFwdINS6_IJS8_SA_S9_EEENS6_IJNS7_ILi1EEESI_SI_EEESC_SE_Li256ELb0ELb1ELb1ELb0EEENS1_19SingleTileSchedulerILb0ELb1ELb1ELi128EEEEEEEEEvNT_6ParamsE:
	.zero		1400


//--------------------- .nv.constant0._ZN7cutlass13device_kernelIN5flash19enable_sm80_to_sm89INS1_16FlashAttnFwdSm80INS1_25CollectiveMainloopFwdSm80ILi8ELi2ELb0EN4cute5tupleIJNS5_1CILi128EEENS7_ILi64EEENS7_ILi192EEEEEELi192ENS_6half_tEfNS_4arch4Sm80ELb0ELb1ELb0ELb1ELb1ELb0ELb1ELb1EEENS1_21CollectiveEpilogueFwdINS6_IJS8_SA_S9_EEENS6_IJNS7_ILi1EEESI_SI_EEESC_SE_Li256ELb1ELb1ELb1ELb0EEENS1_36VarlenDynamicPersistentTileSchedulerILi128ELi64ELi256ELi256ELb1ELb1ELb0ELb1ELb0ELb1EEEEEEEEEvNT_6ParamsE --------------------------
	.section	.nv.constant0._ZN7cutlass13device_kernelIN5flash19enable_sm80_to_sm89INS1_16FlashAttnFwdSm80INS1_25CollectiveMainloopFwdSm80ILi8ELi2ELb0EN4cute5tupleIJNS5_1CILi128EEENS7_ILi64EEENS7_ILi192EEEEEELi192ENS_6half_tEfNS_4arch4Sm80ELb0ELb1ELb0ELb1ELb1ELb0ELb1ELb1EEENS1_21CollectiveEpilogueFwdINS6_IJS8_SA_S9_EEENS6_IJNS7_ILi1EEESI_SI_EEESC_SE_Li256ELb1ELb1ELb1ELb0EEENS1_36VarlenDynamicPersistentTileSchedulerILi128ELi64ELi256ELi256ELb1ELb1ELb0ELb1ELb0ELb1EEEEEEEEEvNT_6ParamsE,"a",@progbits
	.sectionflags	@""
	.align	4
.nv.constant0._ZN7cutlass13device_kernelIN5flash19enable_sm80_to_sm89INS1_16FlashAttnFwdSm80INS1_25CollectiveMainloopFwdSm80ILi8ELi2ELb0EN4cute5tupleIJNS5_1CILi128EEENS7_ILi64EEENS7_ILi192EEEEEELi192ENS_6half_tEfNS_4arch4Sm80ELb0ELb1ELb0ELb1ELb1ELb0ELb1ELb1EEENS1_21CollectiveEpilogueFwdINS6_IJS8_SA_S9_EEENS6_IJNS7_ILi1EEESI_SI_EEESC_SE_Li256ELb1ELb1ELb1ELb0EEENS1_36VarlenDynamicPersistentTileSchedulerILi128ELi64ELi256ELi256ELb1ELb1ELb0ELb1ELb0ELb1EEEEEEEEEvNT_6ParamsE:
	.zero		1432


//--------------------- .nv.constant0._ZN7cutlass13device_kernelIN5flash19enable_sm80_to_sm89INS1_16FlashAttnFwdSm80INS1_25CollectiveMainloopFwdSm80ILi8ELi2ELb0EN4cute5tupleIJNS5_1CILi128EEENS7_ILi64EEENS7_ILi192EEEEEELi192ENS_6half_tEfNS_4arch4Sm80ELb0ELb1ELb0ELb1ELb1ELb1ELb1ELb1EEENS1_21CollectiveEpilogueFwdINS6_IJS8_SA_S9_EEENS6_IJNS7_ILi1EEESI_SI_EEESC_SE_Li256ELb1ELb1ELb1ELb0EEENS1_36VarlenDynamicPersistentTileSchedulerILi128ELi64ELi256ELi256ELb1ELb1ELb0ELb1ELb0ELb1EEEEEEEEEvNT_6ParamsE --------------------------
	.section	.nv.constant0._ZN7cutlass13device_kernelIN5flash19enable_sm80_to_sm89INS1_16FlashAttnFwdSm80INS1_25CollectiveMainloopFwdSm80ILi8ELi2ELb0EN4cute5tupleIJNS5_1CILi128EEENS7_ILi64EEENS7_ILi192EEEEEELi192ENS_6half_tEfNS_4arch4Sm80ELb0ELb1ELb0ELb1ELb1ELb1ELb1ELb1EEENS1_21CollectiveEpilogueFwdINS6_IJS8_SA_S9_EEENS6_IJNS7_ILi1EEESI_SI_EEESC_SE_Li256ELb1ELb1ELb1ELb0EEENS1_36VarlenDynamicPersistentTileSchedulerILi128ELi64ELi256ELi256ELb1ELb1ELb0ELb1ELb0ELb1EEEEEEEEEvNT_6ParamsE,"a",@progbits
	.sectionflags	@""
	.align	4
.nv.constant0._ZN7cutlass13device_kernelIN5flash19enable_sm80_to_sm89INS1_16FlashAttnFwdSm80INS1_25CollectiveMainloopFwdSm80ILi8ELi2ELb0EN4cute5tupleIJNS5_1CILi128EEENS7_ILi64EEENS7_ILi192EEEEEELi192ENS_6half_tEfNS_4arch4Sm80ELb0ELb1ELb0ELb1ELb1ELb1ELb1ELb1EEENS1_21CollectiveEpilogueFwdINS6_IJS8_SA_S9_EEENS6_IJNS7_ILi1EEESI_SI_EEESC_SE_Li256ELb1ELb1ELb1ELb0EEENS1_36VarlenDynamicPersistentTileSchedulerILi128ELi64ELi256ELi256ELb1ELb1ELb0ELb1ELb0ELb1EEEEEEEEEvNT_6ParamsE:
	.zero		1432


//--------------------- .nv.constant0._ZN7cutlass13device_kernelIN5flash19enable_sm80_to_sm89INS1_16FlashAttnFwdSm80INS1_25CollectiveMainloopFwdSm80ILi8ELi2ELb0EN4cute5tupleIJNS5_1CILi128EEENS7_ILi64EEENS7_ILi192EEEEEELi192ENS_6half_tEfNS_4arch4Sm80ELb1ELb0ELb0ELb0ELb1ELb0ELb1ELb1EEENS1_21CollectiveEpilogueFwdINS6_IJS8_SA_S9_EEENS6_IJNS7_ILi1EEESI_SI_EEESC_SE_Li256ELb0ELb1ELb1ELb0EEENS1_30DynamicPersistentTileSchedulerILi256ELi256ELb1ELb1ELb0EEEEEEEEEvNT_6ParamsE --------------------------
	.section	.nv.constant0._ZN7cutlass13device_kernelIN5flash19enable_sm80_to_sm89INS1_16FlashAttnFwdSm80INS1_25CollectiveMainloopFwdSm80ILi8ELi2ELb0EN4cute5tupleIJNS5_1CILi128EEENS7_ILi64EEENS7_ILi192EEEEEELi192ENS_6half_tEfNS_4arch4Sm80ELb1ELb0ELb0ELb0ELb1ELb0ELb1ELb1EEENS1_21CollectiveEpilogueFwdINS6_IJS8_SA_S9_EEENS6_IJNS7_ILi1EEESI_SI_EEESC_SE_Li256ELb0ELb1ELb1ELb0EEENS1_30DynamicPersistentTileSchedulerILi256ELi256ELb1ELb1ELb0EEEEEEEEEvNT_6ParamsE,"a",@progbits
	.sectionflags	@""
	.align	4
.nv.constant0._ZN7cutlass13device_kernelIN5flash19enable_sm80_to_sm89INS1_16FlashAttnFwdSm80INS1_25CollectiveMainloopFwdSm80ILi8ELi2ELb0EN4cute5tupleIJNS5_1CILi128EEENS7_ILi64EEENS7_ILi192EEEEEELi192ENS_6half_tEfNS_4arch4Sm80ELb1ELb0ELb0ELb0ELb1ELb0ELb1ELb1EEENS1_21CollectiveEpilogueFwdINS6_IJS8_SA_S9_EEENS6_IJNS7_ILi1EEESI_SI_EEESC_SE_Li256ELb0ELb1ELb1ELb0EEENS1_30DynamicPersistentTileSchedulerILi256ELi256ELb1ELb1ELb0EEEEEEEEEvNT_6ParamsE:
	.zero		1416


//--------------------- .nv.constant0._ZN7cutlass13device_kernelIN5flash19enable_sm80_to_sm89INS1_16FlashAttnFwdSm80INS1_25CollectiveMainloopFwdSm80ILi8ELi2ELb0EN4cute5tupleIJNS5_1CILi128EEENS7_ILi64EEENS7_ILi192EEEEEELi192ENS_6half_tEfNS_4arch4Sm80ELb1ELb0ELb0ELb1ELb1ELb0ELb1ELb1EEENS1_21CollectiveEpilogueFwdINS6_IJS8_SA_S9_EEENS6_IJNS7_ILi1EEESI_SI_EEESC_SE_Li256ELb1ELb1ELb1ELb0EEENS1_36VarlenDynamicPersistentTileSchedulerILi128ELi64ELi256ELi256ELb1ELb1ELb0ELb1ELb1ELb1EEEEEEEEEvNT_6ParamsE --------------------------
	.section	.nv.constant0._ZN7cutlass13device_kernelIN5flash19enable_sm80_to_sm89INS1_16FlashAttnFwdSm80INS1_25CollectiveMainloopFwdSm80ILi8ELi2ELb0EN4cute5tupleIJNS5_1CILi128EEENS7_ILi64EEENS7_ILi192EEEEEELi192ENS_6half_tEfNS_4arch4Sm80ELb1ELb0ELb0ELb1ELb1ELb0ELb1ELb1EEENS1_21CollectiveEpilogueFwdINS6_IJS8_SA_S9_EEENS6_IJNS7_ILi1EEESI_SI_EEESC_SE_Li256ELb1ELb1ELb1ELb0EEENS1_36VarlenDynamicPersistentTileSchedulerILi128ELi64ELi256ELi256ELb1ELb1ELb0ELb1ELb1ELb1EEEEEEEEEvNT_6ParamsE,"a",@progbits
	.sectionflags	@""
	.align	4
.nv.constant0._ZN7cutlass13device_kernelIN5flash19enable_sm80_to_sm89INS1_16FlashAttnFwdSm80INS1_25CollectiveMainloopFwdSm80ILi8ELi2ELb0EN4cute5tupleIJNS5_1CILi128EEENS7_ILi64EEENS7_ILi192EEEEEELi192ENS_6half_tEfNS_4arch4Sm80ELb1ELb0ELb0ELb1ELb1ELb0ELb1ELb1EEENS1_21CollectiveEpilogueFwdINS6_IJS8_SA_S9_EEENS6_IJNS7_ILi1EEESI_SI_EEESC_SE_Li256ELb1ELb1ELb1ELb0EEENS1_36VarlenDynamicPersistentTileSchedulerILi128ELi64ELi256ELi256ELb1ELb1ELb0ELb1ELb1ELb1EEEEEEEEEvNT_6ParamsE:
	.zero		1432


//--------------------- .nv.constant0._ZN7cutlass13device_kernelIN5flash19enable_sm80_to_sm89INS1_16FlashAttnFwdSm80INS1_25CollectiveMainloopFwdSm80ILi8ELi2ELb0EN4cute5tupleIJNS5_1CILi128EEENS7_ILi64EEENS7_ILi192EEEEEELi192ENS_6half_tEfNS_4arch4Sm80ELb1ELb0ELb0ELb1ELb1ELb1ELb1ELb1EEENS1_21CollectiveEpilogueFwdINS6_IJS8_SA_S9_EEENS6_IJNS7_ILi1EEESI_SI_EEESC_SE_Li256ELb1ELb1ELb1ELb0EEENS1_36VarlenDynamicPersistentTileSchedulerILi128ELi64ELi256ELi256ELb1ELb1ELb0ELb1ELb1ELb1EEEEEEEEEvNT_6ParamsE --------------------------
	.section	.nv.constant0._ZN7cutlass13device_kernelIN5flash19enable_sm80_to_sm89INS1_16FlashAttnFwdSm80INS1_25CollectiveMainloopFwdSm80ILi8ELi2ELb0EN4cute5tupleIJNS5_1CILi128EEENS7_ILi64EEENS7_ILi192EEEEEELi192ENS_6half_tEfNS_4arch4Sm80ELb1ELb0ELb0ELb1ELb1ELb1ELb1ELb1EEENS1_21CollectiveEpilogueFwdINS6_IJS8_SA_S9_EEENS6_IJNS7_ILi1EEESI_SI_EEESC_SE_Li256ELb1ELb1ELb1ELb0EEENS1_36VarlenDynamicPersistentTileSchedulerILi128ELi64ELi256ELi256ELb1ELb1ELb0ELb1ELb1ELb1EEEEEEEEEvNT_6ParamsE,"a",@progbits
	.sectionflags	@""
	.align	4
.nv.constant0._ZN7cutlass13device_kernelIN5flash19enable_sm80_to_sm89INS1_16FlashAttnFwdSm80INS1_25CollectiveMainloopFwdSm80ILi8ELi2ELb0EN4cute5tupleIJNS5_1CILi128EEENS7_ILi64EEENS7_ILi192EEEEEELi192ENS_6half_tEfNS_4arch4Sm80ELb1ELb0ELb0ELb1ELb1ELb1ELb1ELb1EEENS1_21CollectiveEpilogueFwdINS6_IJS8_SA_S9_EEENS6_IJNS7_ILi1EEESI_SI_EEESC_SE_Li256ELb1ELb1ELb1ELb0EEENS1_36VarlenDynamicPersistentTileSchedulerILi128ELi64ELi256ELi256ELb1ELb1ELb0ELb1ELb1ELb1EEEEEEEEEvNT_6ParamsE:
	.zero		1432


//--------------------- .text._ZN7cutlass13device_kernelIN5flash19enable_sm80_to_sm89INS1_16FlashAttnFwdSm80INS1_25CollectiveMainloopFwdSm80ILi8ELi1ELb0EN4cute5tupleIJNS5_1CILi128EEENS7_ILi64EEENS7_ILi192EEEEEELi192ENS_6half_tEfNS_4arch4Sm80ELb0ELb0ELb1ELb0ELb1ELb0ELb1ELb1EEENS1_21CollectiveEpilogueFwdINS6_IJS8_SA_S9_EEENS6_IJNS7_ILi1EEESI_SI_EEESC_SE_Li256ELb0ELb1ELb1ELb0EEENS1_19SingleTileSchedulerILb0ELb1ELb1ELi128EEEEEEEEEvNT_6ParamsE --------------------------
	.section	.text._ZN7cutlass13device_kernelIN5flash19enable_sm80_to_sm89INS1_16FlashAttnFwdSm80INS1_25CollectiveMainloopFwdSm80ILi8ELi1ELb0EN4cute5tupleIJNS5_1CILi128EEENS7_ILi64EEENS7_ILi192EEEEEELi192ENS_6half_tEfNS_4arch4Sm80ELb0ELb0ELb1ELb0ELb1ELb0ELb1ELb1EEENS1_21CollectiveEpilogueFwdINS6_IJS8_SA_S9_EEENS6_IJNS7_ILi1EEESI_SI_EEESC_SE_Li256ELb0ELb1ELb1ELb0EEENS1_19SingleTileSchedulerILb0ELb1ELb1ELi128EEEEEEEEEvNT_6ParamsE,"ax",@progbits
	.sectioninfo	@"SHI_REGISTERS=252"
	.align	128
.text._ZN7cutlass13device_kernelIN5flash19enable_sm80_to_sm89INS1_16FlashAttnFwdSm80INS1_25CollectiveMainloopFwdSm80ILi8ELi1ELb0EN4cute5tupleIJNS5_1CILi128EEENS7_ILi64EEENS7_ILi192EEEEEELi192ENS_6half_tEfNS_4arch4Sm80ELb0ELb0ELb1ELb0ELb1ELb0ELb1ELb1EEENS1_21CollectiveEpilogueFwdINS6_IJS8_SA_S9_EEENS6_IJNS7_ILi1EEESI_SI_EEESC_SE_Li256ELb0ELb1ELb1ELb0EEENS1_19SingleTileSchedulerILb0ELb1ELb1ELi128EEEEEEEEEvNT_6ParamsE:
        .type           _ZN7cutlass13device_kernelIN5flash19enable_sm80_to_sm89INS1_16FlashAttnFwdSm80INS1_25CollectiveMainloopFwdSm80ILi8ELi1ELb0EN4cute5tupleIJNS5_1CILi128EEENS7_ILi64EEENS7_ILi192EEEEEELi192ENS_6half_tEfNS_4arch4Sm80ELb0ELb0ELb1ELb0ELb1ELb0ELb1ELb1EEENS1_21CollectiveEpilogueFwdINS6_IJS8_SA_S9_EEENS6_IJNS7_ILi1EEESI_SI_EEESC_SE_Li256ELb0ELb1ELb1ELb0EEENS1_19SingleTileSchedulerILb0ELb1ELb1ELi128EEEEEEEEEvNT_6ParamsE,@function
        .size           _ZN7cutlass13device_kernelIN5flash19enable_sm80_to_sm89INS1_16FlashAttnFwdSm80INS1_25CollectiveMainloopFwdSm80ILi8ELi1ELb0EN4cute5tupleIJNS5_1CILi128EEENS7_ILi64EEENS7_ILi192EEEEEELi192ENS_6half_tEfNS_4arch4Sm80ELb0ELb0ELb1ELb0ELb1ELb0ELb1ELb1EEENS1_21CollectiveEpilogueFwdINS6_IJS8_SA_S9_EEENS6_IJNS7_ILi1EEESI_SI_EEESC_SE_Li256ELb0ELb1ELb1ELb0EEENS1_19SingleTileSchedulerILb0ELb1ELb1ELi128EEEEEEEEEvNT_6ParamsE,(.L_x_6170 - _ZN7cutlass13device_kernelIN5flash19enable_sm80_to_sm89INS1_16FlashAttnFwdSm80INS1_25CollectiveMainloopFwdSm80ILi8ELi1ELb0EN4cute5tupleIJNS5_1CILi128EEENS7_ILi64EEENS7_ILi192EEEEEELi192ENS_6half_tEfNS_4arch4Sm80ELb0ELb0ELb1ELb0ELb1ELb0ELb1ELb1EEENS1_21CollectiveEpilogueFwdINS6_IJS8_SA_S9_EEENS6_IJNS7_ILi1EEESI_SI_EEESC_SE_Li256ELb0ELb1ELb1ELb0EEENS1_19SingleTileSchedulerILb0ELb1ELb1ELi128EEEEEEEEEvNT_6ParamsE)
        .other          _ZN7cutlass13device_kernelIN5flash19enable_sm80_to_sm89INS1_16FlashAttnFwdSm80INS1_25CollectiveMainloopFwdSm80ILi8ELi1ELb0EN4cute5tupleIJNS5_1CILi128EEENS7_ILi64EEENS7_ILi192EEEEEELi192ENS_6half_tEfNS_4arch4Sm80ELb0ELb0ELb1ELb0ELb1ELb0ELb1ELb1EEENS1_21CollectiveEpilogueFwdINS6_IJS8_SA_S9_EEENS6_IJNS7_ILi1EEESI_SI_EEESC_SE_Li256ELb0ELb1ELb1ELb0EEENS1_19SingleTileSchedulerILb0ELb1ELb1ELi128EEEEEEEEEvNT_6ParamsE,@"STO_CUDA_ENTRY STV_DEFAULT"
_ZN7cutlass13device_kernelIN5flash19enable_sm80_to_sm89INS1_16FlashAttnFwdSm80INS1_25CollectiveMainloopFwdSm80ILi8ELi1ELb0EN4cute5tupleIJNS5_1CILi128EEENS7_ILi64EEENS7_ILi192EEEEEELi192ENS_6half_tEfNS_4arch4Sm80ELb0ELb0ELb1ELb0ELb1ELb0ELb1ELb1EEENS1_21CollectiveEpilogueFwdINS6_IJS8_SA_S9_EEENS6_IJNS7_ILi1EEESI_SI_EEESC_SE_Li256ELb0ELb1ELb1ELb0EEENS1_19SingleTileSchedulerILb0ELb1ELb1ELi128EEEEEEEEEvNT_6ParamsE:
[----:B------:R-:W-:Y:S02]  /*0000*/  MOV R1, c[0x0][0x28] ;  /* 0x00000a0000017a02 */ /* 0x000fe40000000f00 */
[----:B------:R-:W1:Y:S01]  /*0010*/  S2R R3, SR_TID.X ;  /* 0x0000000000037919 */ /* 0x000e620000002100 */
[----:B------:R-:W2:Y:S08]  /*0020*/  S2UR UR6, SR_CTAID.Y ;  /* 0x00000000000679c3 */ /* 0x000eb00000002600 */
[----:B------:R-:W3:Y:S01]  /*0030*/  S2UR UR11, SR_CTAID.Z ;  /* 0x00000000000b79c3 */ /* 0x000ee20000002700 */
[----:B-1----:R-:W-:-:S06]  /*0040*/  SHF.R.U32.HI R0, RZ, 0x5, R3 ;  /* 0x00000005ff007819 */ /* 0x002fcc0000011603 */
[----:B------:R-:W1:Y:S02]  /*0050*/  SHFL.IDX PT, R0, R0, RZ, 0x1f ;  /* 0x00001fff00007589 */ /* 0x000e6400000e0000 */
[----:B-1----:R-:W-:-:S13]  /*0060*/  ISETP.NE.AND P0, PT, R0, RZ, PT ;  /* 0x000000ff0000720c */ /* 0x002fda0003f05270 */
[----:B--23--:R-:W-:Y:S05]  /*0070*/  @!P0 BRA `(.L_x_0) ;  /* 0x0000009000008947 */ /* 0x00cfea0003800000 */
[----:B------:R-:W-:Y:S01]  /*0080*/  MOV R0, c[0x0][0x550] ;  /* 0x0001540000007a02 */ /* 0x000fe20000000f00 */
[----:B------:R-:W-:-:S03]  /*0090*/  UMOV UR10, UR6 ;  /* 0x00000006000a7c82 */ /* 0x000fc60008000000 */
[----:B------:R-:W-:-:S13]  /*00a0*/  ISETP.NE.AND P0, PT, R0, 0x1, PT ;  /* 0x000000010000780c */ /* 0x000fda0003f05270 */
[----:B------:R-:W-:Y:S05]  /*00b0*/  @!P0 BRA `(.L_x_1) ;  /* 0x000000b000008947 */ /* 0x000fea0003800000 */
[----:B------:R-:W-:Y:S02]  /*00c0*/  ULDC UR4, c[0x0][0x554] ;  /* 0x0001550000047ab9 */ /* 0x000fe40000000800 */
[----:B------:R-:W-:Y:S02]  /*00d0*/  UIMAD.WIDE.U32 UR4, UR6, UR4, URZ ;  /* 0x00000004060472a5 */ /* 0x000fe4000f8e003f */
[----:B------:R-:W-:Y:S02]  /*00e0*/  ULDC UR10, c[0x0][0x558] ;  /* 0x00015600000a7ab9 */ /* 0x000fe40000000800 */
[----:B------:R-:W-:Y:S01]  /*00f0*/  USHF.R.U32.HI UR10, URZ, UR10, UR5 ;  /* 0x0000000a3f0a7299 */ /* 0x000fe20008011605 */
[----:B------:R-:W-:Y:S05]  /*0100*/  BRA `(.L_x_1) ;  /* 0x0000006000007947 */ /* 0x000fea0003800000 */
.L_x_0:
[----:B------:R-:W-:Y:S02]  /*0110*/  ULDC.64 UR4, c[0x0][0x550] ;  /* 0x0001540000047ab9 */ /* 0x000fe40000000a00 */
[----:B------:R-:W-:Y:S02]  /*0120*/  UISETP.NE.AND UP0, UPT, UR4, 0x1, UPT ;  /* 0x000000010400788c */ /* 0x000fe4000bf05270 */
[----:B------:R-:W-:-:S02]  /*0130*/  UIMAD.WIDE.U32 UR8, UR6, UR5, URZ ;  /* 0x00000005060872a5 */ /* 0x000fc4000f8e003f */
[----:B------:R-:W-:Y:S02]  /*0140*/  ULDC UR4, c[0x0][0x558] ;  /* 0x0001560000047ab9 */ /* 0x000fe40000000800 */
[----:B------:R-:W-:-:S05]  /*0150*/  UMOV UR10, UR6 ;  /* 0x00000006000a7c82 */ /* 0x000fca0008000000 */
[----:B------:R-:W-:-:S03]  /*0160*/  @UP0 USHF.R.U32.HI UR10, URZ, UR4, UR9 ;  /* 0x000000043f0a0299 */ /* 0x000fc60008011609 */
.L_x_1:
[----:B------:R-:W-:Y:S01]  /*0170*/  ISETP.LE.AND P0, PT, RZ, UR11, PT ;  /* 0x0000000bff007c0c */ /* 0x000fe2000bf03270 */
[----:B------:R-:W-:Y:S02]  /*0180*/  UIADD3 UR4, -UR10, URZ, URZ ;  /* 0x0000003f0a047290 */ /* 0x000fe4000fffe13f */
[----:B------:R-:W-:Y:S02]  /*0190*/  ULDC UR7, c[0x0][0x550] ;  /* 0x0001540000077ab9 */ /* 0x000fe40000000800 */
[----:B------:R-:W-:-:S08]  /*01a0*/  UIMAD UR7, UR4, UR7, UR6 ;  /* 0x00000007040772a4 */ /* 0x000fd0000f8e0206 */
[----:B------:R-:W-:Y:S05]  /*01b0*/  @!P0 EXIT ;  /* 0x000000000000894d */ /* 0x000fea0003800000 */
[----:B------:R-:W-:Y:S02]  /*01c0*/  ULDC.64 UR4, c[0x0][0x370] ;  /* 0x0000dc0000047ab9 */ /* 0x000fe40000000a00 */
[----:B------:R-:W-:Y:S02]  /*01d0*/  UISETP.NE.U32.AND UP0, UPT, URZ, UR4, UPT ;  /* 0x000000043f00728c */ /* 0x000fe4000bf05070 */
[----:B------:R-:W-:Y:S02]  /*01e0*/  ULDC.64 UR8, c[0x0][0x370] ;  /* 0x0000dc0000087ab9 */ /* 0x000fe40000000a00 */
[----:B------:R-:W-:Y:S02]  /*01f0*/  UISETP.NE.AND.EX UP0, UPT, URZ, UR5, UPT, UP0 ;  /* 0x000000053f00728c */ /* 0x000fe4000bf05300 */
[----:B------:R-:W-:-:S04]  /*0200*/  ULDC.64 UR12, c[0x0][0x118] ;  /* 0x00004600000c7ab9 */ /* 0x000fc80000000a00 */
[----:B------:R-:W-:-:S05]  /*0210*/  PLOP3.LUT P0, PT, PT, PT, UP0, 0x80, 0x0 ;  /* 0x000000000000781c */ /* 0x000fca0003f0f008 */
[----:B------:R-:W-:Y:S02]  /*0220*/  @UP0 UMOV UR4, 0x4 ;  /* 0x0000000400040882 */ /* 0x000fe40000000000 */
[----:B------:R-:W-:-:S06]  /*0230*/  @UP0 UIMAD.WIDE UR4, UR11, UR4, UR8 ;  /* 0x000000040b0402a5 */ /* 0x000fcc000f8e0208 */
[----:B------:R-:W-:Y:S02]  /*0240*/  IMAD.U32 R4, RZ, RZ, UR4 ;  /* 0x00000004ff047e24 */ /* 0x000fe4000f8e00ff */
[----:B------:R-:W-:-:S05]  /*0250*/  IMAD.U32 R5, RZ, RZ, UR5 ;  /* 0x00000005ff057e24 */ /* 0x000fca000f8e00ff */
[----:B------:R-:W2:Y:S01]  /*0260*/  @P0 LDG.E R4, [R4.64] ;  /* 0x0000000c04040981 */ /* 0x000ea2000c1e1900 */
[----:B------:R-:W-:Y:S02]  /*0270*/  ULDC UR4, c[0x0][0x2ac] ;  /* 0x0000ab0000047ab9 */ /* 0x000fe40000000800 */
[----:B------:R-:W-:Y:S02]  /*0280*/  ULDC UR9, c[0x0][0x1d0] ;  /* 0x0000740000097ab9 */ /* 0x000fe40000000800 */
[----:B------:R-:W-:Y:S02]  /*0290*/  UIMAD UR9, UR4, UR9, URZ ;  /* 0x00000009040972a4 */ /* 0x000fe4000f8e023f */
[----:B------:R-:W-:Y:S02]  /*02a0*/  UMOV UR8, URZ ;  /* 0x0000003f00087c82 */ /* 0x000fe40008000000 */
[----:B------:R-:W-:Y:S02]  /*02b0*/  UISETP.GE.AND UP0, UPT, UR9, 0x1, UPT ;  /* 0x000000010900788c */ /* 0x000fe4000bf06270 */
[----:B------:R-:W-:-:S02]  /*02c0*/  UIADD3 UR5, UR9, 0x3f, URZ ;  /* 0x0000003f09057890 */ /* 0x000fc4000fffe03f */
[----:B------:R-:W-:Y:S02]  /*02d0*/  UMOV UR19, URZ ;  /* 0x0000003f00137c82 */ /* 0x000fe40008000000 */
[----:B------:R-:W-:-:S04]  /*02e0*/  USHF.R.S32.HI UR4, URZ, 0x1f, UR5 ;  /* 0x0000001f3f047899 */ /* 0x000fc80008011405 */
[----:B------:R-:W-:-:S04]  /*02f0*/  ULEA.HI UR4, UR4, UR5, URZ, 0x6 ;  /* 0x0000000504047291 */ /* 0x000fc8000f8f303f */
[----:B------:R-:W-:Y:S01]  /*0300*/  USHF.R.S32.HI UR6, URZ, 0x6, UR4 ;  /* 0x000000063f067899 */ /* 0x000fe20008011404 */
[----:B--2---:R1:W2:Y:S01]  /*0310*/  @P0 R2UR UR8, R4 ;  /* 0x00000000040803c2 */ /* 0x0042a200000e0000 */
[----:B------:R-:W-:-:S13]  /*0320*/  PLOP3.LUT P0, PT, PT, PT, UP0, 0x80, 0x0 ;  /* 0x000000000000781c */ /* 0x000fda0003f0f008 */
[----:B------:R-:W-:Y:S05]  /*0330*/  @!P0 BRA `(.L_x_2) ;  /* 0x0000024000008947 */ /* 0x000fea0003800000 */
[----:B------:R-:W-:Y:S02]  /*0340*/  USHF.R.U32.HI UR4, URZ, 0x10, UR7 ;  /* 0x000000103f047899 */ /* 0x000fe40008011607 */
[----:B------:R-:W-:Y:S02]  /*0350*/  ULDC UR5, c[0x0][0x338] ;  /* 0x0000ce0000057ab9 */ /* 0x000fe40000000800 */
[----:B------:R-:W-:Y:S02]  /*0360*/  UISETP.NE.AND UP0, UPT, UR4, URZ, UPT ;  /* 0x0000003f0400728c */ /* 0x000fe4000bf05270 */
[----:B------:R-:W-:Y:S02]  /*0370*/  UMOV UR18, URZ ;  /* 0x0000003f00127c82 */ /* 0x000fe40008000000 */
[----:B------:R-:W-:-:S04]  /*0380*/  USEL UR5, UR4, UR5, UP0 ;  /* 0x0000000504057287 */ /* 0x000fc80008000000 */
[----:B------:R-:W-:Y:S02]  /*0390*/  UIADD3 UR17, UR6, -0x1, UR5 ;  /* 0xffffffff06117890 */ /* 0x000fe4000fffe005 */
[----:B------:R-:W-:-:S05]  /*03a0*/  IMAD.U32 R0, RZ, RZ, UR5 ;  /* 0x00000005ff007e24 */ /* 0x000fca000f8e00ff */
[-C--:B------:R-:W-:Y:S02]  /*03b0*/  IABS R2, R0.reuse ;  /* 0x0000000000027213 */ /* 0x080fe40000000000 */
[----:B------:R-:W-:-:S03]  /*03c0*/  IABS R0, R0 ;  /* 0x0000000000007213 */ /* 0x000fc60000000000 */
[----:B------:R-:W-:Y:S02]  /*03d0*/  IMAD.MOV.U32 R5, RZ, RZ, R2 ;  /* 0x000000ffff057224 */ /* 0x000fe400078e0002 */
[----:B------:R-:W-:Y:S01]  /*03e0*/  IMAD.U32 R2, RZ, RZ, UR17 ;  /* 0x00000011ff027e24 */ /* 0x000fe2000f8e00ff */
[----:B------:R-:W-:Y:S01]  /*03f0*/  ULOP3.LUT UR17, UR17, UR5, URZ, 0x3c, !UPT ;  /* 0x0000000511117292 */ /* 0x000fe2000f8e3c3f */
[----:B------:R-:W3:Y:S01]  /*0400*/  R2UR UR16, R5 ;  /* 0x00000000051073c2 */ /* 0x000ee200000e0000 */
[----:B------:R-:W-:Y:S02]  /*0410*/  IMAD.MOV R0, RZ, RZ, -R0 ;  /* 0x000000ffff007224 */ /* 0x000fe400078e0a00 */
[----:B------:R-:W-:-:S05]  /*0420*/  IABS R2, R2 ;  /* 0x0000000200027213 */ /* 0x000fca0000000000 */
[----:B------:R-:W4:Y:S08]  /*0430*/  R2UR UR15, R2 ;  /* 0x00000000020f73c2 */ /* 0x000f3000000e0000 */
[----:B------:R-:W5:Y:S01]  /*0440*/  R2UR UR14, R0 ;  /* 0x00000000000e73c2 */ /* 0x000f6200000e0000 */
[----:B---3--:R-:W3:Y:S08]  /*0450*/  I2F.RP R6, UR16 ;  /* 0x0000001000067d06 */ /* 0x008ef00008209400 */
[----:B-1-3--:R-:W1:Y:S02]  /*0460*/  MUFU.RCP R4, R6 ;  /* 0x0000000600047308 */ /* 0x00ae640000001000 */
[----:B-1----:R-:W-:-:S06]  /*0470*/  IADD3 R4, R4, 0xffffffe, RZ ;  /* 0x0ffffffe04047810 */ /* 0x002fcc0007ffe0ff */
[----:B------:R-:W1:Y:S02]  /*0480*/  F2I.FTZ.U32.TRUNC.NTZ R4, R4 ;  /* 0x0000000400047305 */ /* 0x000e64000021f000 */
[----:B-1----:R-:W1:Y:S02]  /*0490*/  R2UR UR19, R4 ;  /* 0x00000000041373c2 */ /* 0x002e6400000e0000 */
[----:B-1----:R-:W-:-:S04]  /*04a0*/  UIADD3 UR4, URZ, -UR19, URZ ;  /* 0x800000133f047290 */ /* 0x002fc8000fffe03f */
[----:B------:R-:W-:-:S04]  /*04b0*/  UIMAD UR4, UR4, UR16, URZ ;  /* 0x00000010040472a4 */ /* 0x000fc8000f8e023f */
[----:B------:R-:W-:-:S04]  /*04c0*/  UIMAD.WIDE.U32 UR18, UR19, UR4, UR18 ;  /* 0x00000004131272a5 */ /* 0x000fc8000f8e0012 */
[----:B----4-:R-:W-:-:S04]  /*04d0*/  UIMAD.WIDE.U32 UR18, UR19, UR15, URZ ;  /* 0x0000000f131272a5 */ /* 0x010fc8000f8e003f */
[----:B-----5:R-:W-:-:S04]  /*04e0*/  UIMAD UR14, UR19, UR14, UR15 ;  /* 0x0000000e130e72a4 */ /* 0x020fc8000f8e020f */
[----:B------:R-:W-:-:S11]  /*04f0*/  UISETP.GT.U32.AND UP0, UPT, UR16, UR14, UPT ;  /* 0x0000000e1000728c */ /* 0x000fd6000bf04070 */
[----:B------:R-:W-:Y:S02]  /*0500*/  @!UP0 UIADD3 UR14, UR14, -UR16, URZ ;  /* 0x800000100e0e8290 */ /* 0x000fe4000fffe03f */
[----:B------:R-:W-:Y:S02]  /*0510*/  @!UP0 UIADD3 UR19, UR19, 0x1, URZ ;  /* 0x0000000113138890 */ /* 0x000fe4000fffe03f */
[----:B------:R-:W-:Y:S02]  /*0520*/  UISETP.GE.U32.AND UP1, UPT, UR14, UR16, UPT ;  /* 0x000000100e00728c */ /* 0x000fe4000bf26070 */
[----:B------:R-:W-:-:S09]  /*0530*/  UISETP.GE.AND UP0, UPT, UR17, URZ, UPT ;  /* 0x0000003f1100728c */ /* 0x000fd2000bf06270 */
[----:B------:R-:W-:Y:S02]  /*0540*/  @UP1 UIADD3 UR19, UR19, 0x1, URZ ;  /* 0x0000000113131890 */ /* 0x000fe4000fffe03f */
[----:B------:R-:W-:Y:S02]  /*0550*/  UISETP.NE.AND UP1, UPT, UR5, URZ, UPT ;  /* 0x0000003f0500728c */ /* 0x000fe4000bf25270 */
[----:B------:R-:W-:-:S09]  /*0560*/  @!UP0 UIADD3 UR19, -UR19, URZ, URZ ;  /* 0x0000003f13138290 */ /* 0x000fd2000fffe13f */
[----:B------:R-:W-:Y:S02]  /*0570*/  @!UP1 ULOP3.LUT UR19, URZ, UR5, URZ, 0x33, !UPT ;  /* 0x000000053f139292 */ /* 0x000fe4000f8e333f */
.L_x_2:
[----:B------:R-:W-:Y:S01]  /*0580*/  ULOP3.LUT UR7, UR7, 0xffff, URZ, 0xc0, !UPT ;  /* 0x0000ffff07077892 */ /* 0x000fe2000f8ec03f */
[----:B------:R-:W-:Y:S01]  /*0590*/  PLOP3.LUT P2, PT, PT, PT, PT, 0x80, 0x0 ;  /* 0x000000000000781c */ /* 0x000fe20003f4f070 */
[----:B------:R-:W-:Y:S01]  /*05a0*/  IMAD.MOV.U32 R5, RZ, RZ, RZ ;  /* 0x000000ffff057224 */ /* 0x000fe200078e00ff */
[----:B------:R-:W-:Y:S01]  /*05b0*/  CS2R R96, SRZ ;  /* 0x0000000000607805 */ /* 0x000fe2000001ff00 */
[----:B------:R-:W-:Y:S01]  /*05c0*/  UIMAD UR7, UR7, UR19, URZ ;  /* 0x00000013070772a4 */ /* 0x000fe2000f8e023f */
[----:B------:R-:W-:Y:S01]  /*05d0*/  IMAD.MOV.U32 R2, RZ, RZ, RZ ;  /* 0x000000ffff027224 */ /* 0x000fe200078e00ff */
[----:B------:R-:W-:Y:S01]  /*05e0*/  CS2R R94, SRZ ;  /* 0x00000000005e7805 */ /* 0x000fe2000001ff00 */
[----:B------:R-:W-:Y:S01]  /*05f0*/  CS2R R92, SRZ ;  /* 0x00000000005c7805 */ /* 0x000fe2000001ff00 */
[----:B------:R-:W-:Y:S01]  /*0600*/  UIADD3 UR19, UR7, UR19, URZ ;  /* 0x0000001307137290 */ /* 0x000fe2000fffe03f */
[----:B------:R-:W-:Y:S01]  /*0610*/  CS2R R90, SRZ ;  /* 0x00000000005a7805 */ /* 0x000fe2000001ff00 */
[----:B------:R-:W-:Y:S01]  /*0620*/  CS2R R88, SRZ ;  /* 0x0000000000587805 */ /* 0x000fe2000001ff00 */
[----:B------:R-:W-:Y:S01]  /*0630*/  CS2R R86, SRZ ;  /* 0x0000000000567805 */ /* 0x000fe2000001ff00 */
[----:B------:R-:W-:Y:S01]  /*0640*/  UISETP.LT.AND UP0, UPT, UR6, UR19, UPT ;  /* 0x000000130600728c */ /* 0x000fe2000bf01270 */
[----:B------:R-:W-:Y:S01]  /*0650*/  CS2R R84, SRZ ;  /* 0x0000000000547805 */ /* 0x000fe2000001ff00 */
[----:B------:R-:W-:Y:S01]  /*0660*/  CS2R R82, SRZ ;  /* 0x0000000000527805 */ /* 0x000fe2000001ff00 */
[----:B------:R-:W-:Y:S01]  /*0670*/  CS2R R80, SRZ ;  /* 0x0000000000507805 */ /* 0x000fe2000001ff00 */
[----:B------:R-:W-:Y:S01]  /*0680*/  USEL UR6, UR6, UR19, UP0 ;  /* 0x0000001306067287 */ /* 0x000fe20008000000 */
[----:B------:R-:W-:Y:S01]  /*0690*/  CS2R R78, SRZ ;  /* 0x00000000004e7805 */ /* 0x000fe2000001ff00 */
[----:B------:R-:W-:Y:S01]  /*06a0*/  CS2R R76, SRZ ;  /* 0x00000000004c7805 */ /* 0x000fe2000001ff00 */
[----:B------:R-:W-:Y:S01]  /*06b0*/  CS2R R74, SRZ ;  /* 0x00000000004a7805 */ /* 0x000fe2000001ff00 */
[----:B------:R-:W-:Y:S01]  /*06c0*/  UISETP.GT.AND UP0, UPT, UR6, UR7, UPT ;  /* 0x000000070600728c */ /* 0x000fe2000bf04270 */
[----:B------:R-:W-:Y:S01]  /*06d0*/  CS2R R72, SRZ ;  /* 0x0000000000487805 */ /* 0x000fe2000001ff00 */
[----:B------:R-:W-:Y:S01]  /*06e0*/  CS2R R70, SRZ ;  /* 0x0000000000467805 */ /* 0x000fe2000001ff00 */
[----:B------:R-:W-:Y:S01]  /*06f0*/  CS2R R68, SRZ ;  /* 0x0000000000447805 */ /* 0x000fe2000001ff00 */
[----:B------:R-:W-:Y:S01]  /*0700*/  CS2R R66, SRZ ;  /* 0x0000000000427805 */ /* 0x000fe2000001ff00 */
[----:B------:R-:W-:Y:S01]  /*0710*/  CS2R R64, SRZ ;  /* 0x0000000000407805 */ /* 0x000fe2000001ff00 */
[----:B------:R-:W-:Y:S01]  /*0720*/  PLOP3.LUT P0, PT, PT, PT, UP0, 0x80, 0x0 ;  /* 0x000000000000781c */ /* 0x000fe20003f0f008 */
[----:B------:R-:W-:Y:S01]  /*0730*/  CS2R R62, SRZ ;  /* 0x00000000003e7805 */ /* 0x000fe2000001ff00 */
        /* <DEDUP_REMOVED lines=30> */
[----:B------:R-:W-:Y:S05]  /*0920*/  @!P0 BRA `(.L_x_3) ;  /* 0x0000742000008947 */ /* 0x000fea0003800000 */
[----:B------:R-:W-:Y:S02]  /*0930*/  ULDC.64 UR4, c[0x0][0x340] ;  /* 0x0000d00000047ab9 */ /* 0x000fe40000000a00 */
[----:B------:R-:W-:-:S02]  /*0940*/  UISETP.NE.U32.AND UP0, UPT, URZ, UR4, UPT ;  /* 0x000000043f00728c */ /* 0x000fc4000bf05070 */
[----:B------:R-:W-:Y:S02]  /*0950*/  ULDC.64 UR14, c[0x0][0x340] ;  /* 0x0000d000000e7ab9 */ /* 0x000fe40000000a00 */
[----:B------:R-:W-:-:S06]  /*0960*/  UISETP.NE.AND.EX UP0, UPT, URZ, UR5, UPT, UP0 ;  /* 0x000000053f00728c */ /* 0x000fcc000bf05300 */
[----:B------:R-:W-:-:S05]  /*0970*/  PLOP3.LUT P0, PT, PT, PT, UP0, 0x80, 0x0 ;  /* 0x000000000000781c */ /* 0x000fca0003f0f008 */
[----:B------:R-:W-:Y:S02]  /*0980*/  @UP0 UMOV UR4, 0x4 ;  /* 0x0000000400040882 */ /* 0x000fe40000000000 */
[----:B------:R-:W-:-:S06]  /*0990*/  @UP0 UIMAD.WIDE UR4, UR11, UR4, UR14 ;  /* 0x000000040b0402a5 */ /* 0x000fcc000f8e020e */
[----:B------:R-:W-:Y:S02]  /*09a0*/  IMAD.U32 R8, RZ, RZ, UR4 ;  /* 0x00000004ff087e24 */ /* 0x000fe4000f8e00ff */
[----:B------:R-:W-:Y:S01]  /*09b0*/  IMAD.U32 R9, RZ, RZ, UR5 ;  /* 0x00000005ff097e24 */ /* 0x000fe2000f8e00ff */
[----:B------:R-:W3:Y:S01]  /*09c0*/  S2R R10, SR_CTAID.X ;  /* 0x00000000000a7919 */ /* 0x000ee20000002500 */
[----:B------:R-:W-:Y:S01]  /*09d0*/  SHF.R.S32.HI R12, RZ, 0x1f, R3 ;  /* 0x0000001fff0c7819 */ /* 0x000fe20000011403 */
[----:B------:R-:W-:Y:S01]  /*09e0*/  IMAD.MOV.U32 R0, RZ, RZ, c[0x0][0x2c4] ;  /* 0x0000b100ff007624 */ /* 0x000fe200078e00ff */
[----:B------:R-:W-:Y:S01]  /*09f0*/  USHF.R.S32.HI UR14, URZ, 0x1f, UR10 ;  /* 0x0000001f3f0e7899 */ /* 0x000fe2000801140a */
[----:B------:R3:W4:Y:S01]  /*0a00*/  @P0 LDG.E R8, [R8.64] ;  /* 0x0000000c08080981 */ /* 0x000722000c1e1900 */
[-C--:B------:R-:W-:Y:S01]  /*0a10*/  LEA.HI R7, R12, R3.reuse, RZ, 0x3 ;  /* 0x000000030c077211 */ /* 0x080fe200078f18ff */
[----:B------:R-:W-:Y:S01]  /*0a20*/  ULDC.64 UR4, c[0x0][0x1b8] ;  /* 0x00006e0000047ab9 */ /* 0x000fe20000000a00 */
[----:B------:R-:W-:Y:S01]  /*0a30*/  ISETP.NE.AND P1, PT, R0, 0x1, PT ;  /* 0x000000010000780c */ /* 0x000fe20003f25270 */
[----:B------:R-:W-:Y:S01]  /*0a40*/  UIMAD UR14, UR14, UR4, URZ ;  /* 0x000000040e0e72a4 */ /* 0x000fe2000f8e023f */
[----:B------:R-:W-:Y:S01]  /*0a50*/  LOP3.LUT R2, R7, 0xfffffff8, RZ, 0xc0, !PT ;  /* 0xfffffff807027812 */ /* 0x000fe200078ec0ff */
[----:B------:R-:W-:Y:S01]  /*0a60*/  UIMAD.WIDE.U32 UR16, UR10, UR4, URZ ;  /* 0x000000040a1072a5 */ /* 0x000fe2000f8e003f */
[----:B------:R-:W-:Y:S01]  /*0a70*/  SHF.R.S32.HI R7, RZ, 0x3, R7 ;  /* 0x00000003ff077819 */ /* 0x000fe20000011407 */
[----:B------:R-:W-:Y:S01]  /*0a80*/  UIMAD UR14, UR10, UR5, UR14 ;  /* 0x000000050a0e72a4 */ /* 0x000fe2000f8e020e */
[----:B------:R-:W-:Y:S01]  /*0a90*/  LEA.HI R11, R12, R3, RZ, 0x4 ;  /* 0x000000030c0b7211 */ /* 0x000fe200078f20ff */
[----:B------:R-:W-:Y:S01]  /*0aa0*/  IMAD.IADD R2, R3, 0x1, -R2 ;  /* 0x0000000103027824 */ /* 0x000fe200078e0a02 */
[----:B------:R-:W-:Y:S01]  /*0ab0*/  USHF.R.S32.HI UR15, URZ, 0x1f, UR11 ;  /* 0x0000001f3f0f7899 */ /* 0x000fe2000801140b */
[----:B------:R-:W-:Y:S01]  /*0ac0*/  IMAD.SHL.U32 R6, R7, 0x40, RZ ;  /* 0x0000004007067824 */ /* 0x000fe200078e00ff */
[----:B------:R-:W-:Y:S01]  /*0ad0*/  ULDC.64 UR4, c[0x0][0x1c0] ;  /* 0x0000700000047ab9 */ /* 0x000fe20000000a00 */
[C---:B------:R-:W-:Y:S01]  /*0ae0*/  IMAD R210, R2.reuse, 0x20, R7 ;  /* 0x0000002002d27824 */ /* 0x040fe200078e0207 */
[----:B------:R-:W-:Y:S01]  /*0af0*/  UIADD3 UR17, UR17, UR14, URZ ;  /* 0x0000000e11117290 */ /* 0x000fe2000fffe03f */
[----:B------:R-:W-:Y:S01]  /*0b00*/  IMAD.SHL.U32 R135, R2, 0x8, RZ ;  /* 0x0000000802877824 */ /* 0x000fe200078e00ff */
[----:B------:R-:W-:Y:S01]  /*0b10*/  UIMAD UR15, UR15, UR4, URZ ;  /* 0x000000040f0f72a4 */ /* 0x000fe2000f8e023f */
[----:B------:R-:W-:Y:S01]  /*0b20*/  LOP3.LUT R6, R6, 0x1c0, RZ, 0xc0, !PT ;  /* 0x000001c006067812 */ /* 0x000fe200078ec0ff */
[----:B------:R-:W-:Y:S01]  /*0b30*/  UIMAD.WIDE.U32 UR16, UR11, UR4, UR16 ;  /* 0x000000040b1072a5 */ /* 0x000fe2000f8e0010 */
[----:B------:R-:W-:Y:S01]  /*0b40*/  BSSY B0, `(.L_x_4) ;  /* 0x0000046000007945 */ /* 0x000fe20003800000 */
[----:B------:R-:W-:Y:S01]  /*0b50*/  UIMAD UR5, UR11, UR5, UR15 ;  /* 0x000000050b0572a4 */ /* 0x000fe2000f8e020f */
[----:B------:R-:W-:Y:S01]  /*0b60*/  LOP3.LUT R207, R6, 0x38, R135, 0xf8, !PT ;  /* 0x0000003806cf7812 */ /* 0x000fe200078ef887 */
[----:B------:R-:W-:Y:S01]  /*0b70*/  ULDC UR4, c[0x0][0x168] ;  /* 0x00005a0000047ab9 */ /* 0x000fe20000000800 */
[C---:B------:R-:W-:Y:S01]  /*0b80*/  IADD3 R16, R135.reuse, 0x80, RZ ;  /* 0x0000008087107810 */ /* 0x040fe20007ffe0ff */
[----:B---3--:R-:W-:Y:S01]  /*0b90*/  IMAD R9, R10, 0x80, R210 ;  /* 0x000000800a097824 */ /* 0x008fe200078e02d2 */
[----:B------:R-:W-:Y:S01]  /*0ba0*/  UIADD3 UR5, UR17, UR5, URZ ;  /* 0x0000000511057290 */ /* 0x000fe2000fffe03f */
[----:B------:R-:W-:Y:S01]  /*0bb0*/  IMAD.U32 R15, RZ, RZ, UR17 ;  /* 0x00000011ff0f7e24 */ /* 0x000fe2000f8e00ff */
[----:B------:R-:W-:Y:S01]  /*0bc0*/  ISETP.GE.AND P5, PT, R135, c[0x0][0x198], PT ;  /* 0x0000660087007a0c */ /* 0x000fe20003fa6270 */
[----:B------:R-:W-:Y:S01]  /*0bd0*/  @P1 IMAD.HI.U32 R0, R9, c[0x0][0x2c8], RZ ;  /* 0x0000b20009001a27 */ /* 0x000fe200078e00ff */
[----:B------:R-:W-:-:S03]  /*0be0*/  ISETP.GE.AND P3, PT, R16, c[0x0][0x198], PT ;  /* 0x0000660010007a0c */ /* 0x000fc60003f66270 */
[----:B------:R-:W-:Y:S01]  /*0bf0*/  IMAD.MOV.U32 R5, RZ, RZ, R9 ;  /* 0x000000ffff057224 */ /* 0x000fe200078e0009 */
[----:B------:R-:W-:Y:S01]  /*0c00*/  @P1 SHF.R.U32.HI R5, RZ, c[0x0][0x2cc], R0 ;  /* 0x0000b300ff051a19 */ /* 0x000fe20000011600 */
[----:B------:R-:W-:Y:S02]  /*0c10*/  IMAD.U32 R14, RZ, RZ, UR16 ;  /* 0x00000010ff0e7e24 */ /* 0x000fe4000f8e00ff */
[----:B------:R-:W-:Y:S01]  /*0c20*/  IMAD.U32 R15, RZ, RZ, UR5 ;  /* 0x00000005ff0f7e24 */ /* 0x000fe2000f8e00ff */
[--C-:B-1----:R-:W-:Y:S01]  /*0c30*/  SHF.R.S32.HI R4, RZ, 0x1f, R5.reuse ;  /* 0x0000001fff047819 */ /* 0x102fe20000011405 */
[----:B------:R-:W-:Y:S01]  /*0c40*/  IMAD.MOV R0, RZ, RZ, -R5 ;  /* 0x000000ffff007224 */ /* 0x000fe200078e0a05 */
[----:B------:R-:W-:Y:S01]  /*0c50*/  ULDC UR5, c[0x0][0x2c4] ;  /* 0x0000b10000057ab9 */ /* 0x000fe20000000800 */
[----:B------:R-:W-:Y:S01]  /*0c60*/  IMAD.WIDE.U32 R14, R5, c[0x0][0x1b0], R14 ;  /* 0x00006c00050e7a25 */ /* 0x000fe200078e000e */
[----:B------:R-:W-:-:S03]  /*0c70*/  UIMAD UR4, UR5, UR4, URZ ;  /* 0x00000004050472a4 */ /* 0x000fc6000f8e023f */
[----:B------:R-:W-:Y:S02]  /*0c80*/  IMAD R0, R0, c[0x0][0x2c4], R9 ;  /* 0x0000b10000007a24 */ /* 0x000fe400078e0209 */
[----:B------:R-:W-:Y:S02]  /*0c90*/  IMAD R4, R4, c[0x0][0x1b0], RZ ;  /* 0x00006c0004047a24 */ /* 0x000fe400078e02ff */
[----:B------:R-:W-:Y:S01]  /*0ca0*/  IMAD R10, R10, 0x80, R7 ;  /* 0x000000800a0a7824 */ /* 0x000fe200078e0207 */
[----:B------:R-:W-:Y:S01]  /*0cb0*/  SHF.R.S32.HI R9, RZ, 0x1f, R0 ;  /* 0x0000001fff097819 */ /* 0x000fe20000011400 */
[----:B------:R-:W-:-:S04]  /*0cc0*/  IMAD R5, R5, c[0x0][0x1b4], R4 ;  /* 0x00006d0005057a24 */ /* 0x000fc800078e0204 */
[----:B------:R-:W-:Y:S02]  /*0cd0*/  IMAD.IADD R15, R15, 0x1, R5 ;  /* 0x000000010f0f7824 */ /* 0x000fe400078e0205 */
[----:B------:R-:W-:Y:S02]  /*0ce0*/  IMAD R9, R9, c[0x0][0x1a8], RZ ;  /* 0x00006a0009097a24 */ /* 0x000fe400078e02ff */
[----:B------:R-:W-:Y:S01]  /*0cf0*/  IMAD.WIDE.U32 R4, R0, c[0x0][0x1a8], R14 ;  /* 0x00006a0000047a25 */ /* 0x000fe200078e000e */
[----:B------:R-:W-:-:S03]  /*0d00*/  LEA.HI R14, R12, R3, RZ, 0x6 ;  /* 0x000000030c0e7211 */ /* 0x000fc600078f30ff */
[----:B------:R-:W-:Y:S01]  /*0d10*/  IMAD R9, R0, c[0x0][0x1ac], R9 ;  /* 0x00006b0000097a24 */ /* 0x000fe200078e0209 */
[----:B------:R-:W-:Y:S01]  /*0d20*/  LOP3.LUT R0, R11, 0xfffffff0, RZ, 0xc0, !PT ;  /* 0xfffffff00b007812 */ /* 0x000fe200078ec0ff */
[----:B------:R-:W-:Y:S01]  /*0d30*/  IMAD.SHL.U32 R14, R14, 0x8, RZ ;  /* 0x000000080e0e7824 */ /* 0x000fe200078e00ff */
[C---:B------:R-:W-:Y:S01]  /*0d40*/  LEA R17, P1, R4.reuse, c[0x0][0x160], 0x1 ;  /* 0x0000580004117a11 */ /* 0x040fe200078208ff */
[----:B------:R-:W-:Y:S02]  /*0d50*/  IMAD.IADD R9, R5, 0x1, R9 ;  /* 0x0000000105097824 */ /* 0x000fe400078e0209 */
[----:B------:R-:W-:Y:S01]  /*0d60*/  IMAD.IADD R5, R3, 0x1, -R0 ;  /* 0x0000000103057824 */ /* 0x000fe200078e0a00 */
[----:B------:R-:W-:Y:S01]  /*0d70*/  SHF.R.U32.HI R0, RZ, 0x3, R6 ;  /* 0x00000003ff007819 */ /* 0x000fe20000011606 */
[----:B------:R1:W3:Y:S01]  /*0d80*/  SHFL.IDX PT, R18, R17, RZ, 0x181f ;  /* 0x00181fff11127589 */ /* 0x0002e200000e0000 */
[----:B------:R-:W-:Y:S02]  /*0d90*/  LEA.HI.X R9, R4, c[0x0][0x164], R9, 0x1, P1 ;  /* 0x0000590004097a11 */ /* 0x000fe400008f0c09 */
[----:B------:R-:W-:-:S02]  /*0da0*/  SHF.R.S32.HI R4, RZ, 0x1f, R5 ;  /* 0x0000001fff047819 */ /* 0x000fc40000011405 */
[----:B------:R-:W-:Y:S01]  /*0db0*/  LOP3.LUT R207, R207, R0, RZ, 0x3c, !PT ;  /* 0x00000000cfcf7212 */ /* 0x000fe200078e3cff */
[----:B------:R-:W-:Y:S01]  /*0dc0*/  IMAD.MOV.U32 R0, RZ, RZ, 0x10 ;  /* 0x00000010ff007424 */ /* 0x000fe200078e00ff */
[----:B------:R-:W-:Y:S01]  /*0dd0*/  LEA.HI R4, R4, R5, RZ, 0x3 ;  /* 0x0000000504047211 */ /* 0x000fe200078f18ff */
[----:B------:R1:W2:Y:S01]  /*0de0*/  SHFL.IDX PT, R19, R9, RZ, 0x181f ;  /* 0x00181fff09137589 */ /* 0x0002a200000e0000 */
[----:B------:R-:W-:Y:S02]  /*0df0*/  LOP3.LUT R207, R207, 0xfffffe00, R14, 0xf8, !PT ;  /* 0xfffffe00cfcf7812 */ /* 0x000fe400078ef80e */
[----:B------:R-:W-:-:S05]  /*0e00*/  LOP3.LUT R6, R4, 0xfffffff8, RZ, 0xc0, !PT ;  /* 0xfffffff804067812 */ /* 0x000fca00078ec0ff */
[----:B------:R-:W-:Y:S02]  /*0e10*/  IMAD.IADD R6, R5, 0x1, -R6 ;  /* 0x0000000105067824 */ /* 0x000fe400078e0a06 */
[----:B------:R-:W-:Y:S01]  /*0e20*/  IMAD.MOV.U32 R5, RZ, RZ, 0x20 ;  /* 0x00000020ff057424 */ /* 0x000fe200078e00ff */
[----:B----4-:R4:W5:Y:S01]  /*0e30*/  @P0 R2UR UR14, R8 ;  /* 0x00000000080e03c2 */ /* 0x01096200000e0000 */
[----:B------:R-:W-:Y:S01]  /*0e40*/  ISETP.GE.AND P0, PT, R10, UR4, PT ;  /* 0x000000040a007c0c */ /* 0x000fe2000bf06270 */
[----:B-----5:R-:W-:Y:S01]  /*0e50*/  @!UP0 UMOV UR14, UR11 ;  /* 0x0000000b000e8c82 */ /* 0x020fe20008000000 */
[----:B----4-:R-:W-:-:S04]  /*0e60*/  IADD3 R8, R135, 0x40, RZ ;  /* 0x0000004087087810 */ /* 0x010fc80007ffe0ff */
[----:B------:R-:W-:-:S04]  /*0e70*/  ISETP.GE.AND P4, PT, R8, c[0x0][0x198], PT ;  /* 0x0000660008007a0c */ /* 0x000fc80003f86270 */
[----:B------:R-:W-:-:S05]  /*0e80*/  R2P PR, R6, 0x6 ;  /* 0x0000000606007804 */ /* 0x000fca0000000000 */
[----:B------:R-:W-:Y:S02]  /*0e90*/  SEL R0, R0, 0xfffffff0, !P1 ;  /* 0xfffffff000007807 */ /* 0x000fe40004800000 */
[----:B------:R-:W-:Y:S01]  /*0ea0*/  SEL R5, R5, 0xffffffe0, !P2 ;  /* 0xffffffe005057807 */ /* 0x000fe20005000000 */
[----:B------:R-:W-:Y:S05]  /*0eb0*/  @P0 BRA `(.L_x_5) ;  /* 0x000000e000000947 */ /* 0x000fea0003800000 */
[----:B-123--:R-:W-:Y:S01]  /*0ec0*/  SHF.R.S32.HI R15, RZ, 0x1f, R8 ;  /* 0x0000001fff0f7819 */ /* 0x00efe20000011408 */
[----:B------:R-:W-:Y:S01]  /*0ed0*/  IMAD.WIDE R20, R135, 0x2, R18 ;  /* 0x0000000287147825 */ /* 0x000fe200078e0212 */
[----:B------:R-:W-:Y:S02]  /*0ee0*/  SHF.R.S32.HI R13, RZ, 0x1f, R16 ;  /* 0x0000001fff0d7819 */ /* 0x000fe40000011410 */
[----:B------:R-:W-:Y:S01]  /*0ef0*/  LEA.HI R14, R15, R8, RZ, 0x3 ;  /* 0x000000080f0e7211 */ /* 0x000fe200078f18ff */
[----:B------:R-:W-:Y:S01]  /*0f00*/  IMAD.SHL.U32 R15, R207, 0x2, RZ ;  /* 0x00000002cf0f7824 */ /* 0x000fe200078e00ff */
[----:B------:R-:W-:Y:S02]  /*0f10*/  LEA.HI R13, R13, R16, RZ, 0x3 ;  /* 0x000000100d0d7211 */ /* 0x000fe400078f18ff */
[----:B------:R-:W-:-:S02]  /*0f20*/  LOP3.LUT R14, R14, 0xfffffff8, RZ, 0xc0, !PT ;  /* 0xfffffff80e0e7812 */ /* 0x000fc400078ec0ff */
[----:B------:R-:W-:Y:S01]  /*0f30*/  LOP3.LUT R13, R13, 0xfffffff8, RZ, 0xc0, !PT ;  /* 0xfffffff80d0d7812 */ /* 0x000fe200078ec0ff */
[----:B------:R-:W-:Y:S01]  /*0f40*/  @!PT LDS RZ, [RZ] ;  /* 0x00000000fffff984 */ /* 0x000fe20000000800 */
[----:B------:R1:W-:Y:S02]  /*0f50*/  LDGSTS.E.BYPASS.LTC128B.128 [R15+0xc100], [R20.64], !P5 ;  /* 0x0c100000140f7fae */ /* 0x0003e4000e901d4c */
[----:B------:R-:W-:-:S04]  /*0f60*/  IMAD.WIDE R22, R14, 0x2, R18 ;  /* 0x000000020e167825 */ /* 0x000fc800078e0212 */
[----:B------:R-:W-:Y:S01]  /*0f70*/  IMAD.WIDE R18, R13, 0x2, R18 ;  /* 0x000000020d127825 */ /* 0x000fe200078e0212 */
[----:B------:R1:W-:Y:S04]  /*0f80*/  LDGSTS.E.BYPASS.LTC128B.128 [R15+0x10100], [R22.64], !P4 ;  /* 0x10100000160f7fae */ /* 0x0003e8000e101d4c */
[----:B------:R1:W-:Y:S02]  /*0f90*/  LDGSTS.E.BYPASS.LTC128B.128 [R15+0x14100], [R18.64], !P3 ;  /* 0x14100000120f7fae */ /* 0x0003e4000d901d4c */
.L_x_5:
[----:B-123--:R-:W-:Y:S05]  /*0fa0*/  BSYNC B0 ;  /* 0x0000000000007941 */ /* 0x00efea0003800000 */
.L_x_4:
[----:B------:R-:W-:Y:S01]  /*0fb0*/  IADD3 R13, R10, 0x20, RZ ;  /* 0x000000200a0d7810 */ /* 0x000fe20007ffe0ff */
[----:B------:R1:W2:Y:S01]  /*0fc0*/  SHFL.IDX PT, R19, R9, 0x1, 0x181f ;  /* 0x00381f0009137f89 */ /* 0x0002a200000e0000 */
[----:B------:R-:W-:Y:S02]  /*0fd0*/  BSSY B0, `(.L_x_6) ;  /* 0x0000012000007945 */ /* 0x000fe40003800000 */
[----:B------:R-:W-:Y:S01]  /*0fe0*/  ISETP.GE.AND P0, PT, R13, UR4, PT ;  /* 0x000000040d007c0c */ /* 0x000fe2000bf06270 */
[----:B------:R1:W3:-:S12]  /*0ff0*/  SHFL.IDX PT, R18, R17, 0x1, 0x181f ;  /* 0x00381f0011127f89 */ /* 0x0002d800000e0000 */
[----:B------:R-:W-:Y:S05]  /*1000*/  @P0 BRA `(.L_x_7) ;  /* 0x000000e000000947 */ /* 0x000fea0003800000 */
[----:B------:R-:W-:Y:S01]  /*1010*/  SHF.R.S32.HI R15, RZ, 0x1f, R8 ;  /* 0x0000001fff0f7819 */ /* 0x000fe20000011408 */
[----:B--23--:R-:W-:Y:S01]  /*1020*/  IMAD.WIDE R20, R135, 0x2, R18 ;  /* 0x0000000287147825 */ /* 0x00cfe200078e0212 */
[----:B------:R-:W-:Y:S02]  /*1030*/  SHF.R.S32.HI R13, RZ, 0x1f, R16 ;  /* 0x0000001fff0d7819 */ /* 0x000fe40000011410 */
[----:B------:R-:W-:Y:S01]  /*1040*/  LEA.HI R14, R15, R8, RZ, 0x3 ;  /* 0x000000080f0e7211 */ /* 0x000fe200078f18ff */
[----:B------:R-:W-:Y:S01]  /*1050*/  IMAD.SHL.U32 R15, R207, 0x2, RZ ;  /* 0x00000002cf0f7824 */ /* 0x000fe200078e00ff */
[----:B------:R-:W-:Y:S02]  /*1060*/  LEA.HI R13, R13, R16, RZ, 0x3 ;  /* 0x000000100d0d7211 */ /* 0x000fe400078f18ff */
[----:B------:R-:W-:Y:S02]  /*1070*/  LOP3.LUT R14, R14, 0xfffffff8, RZ, 0xc0, !PT ;  /* 0xfffffff80e0e7812 */ /* 0x000fe400078ec0ff */
[----:B------:R-:W-:Y:S01]  /*1080*/  LOP3.LUT R13, R13, 0xfffffff8, RZ, 0xc0, !PT ;  /* 0xfffffff80d0d7812 */ /* 0x000fe200078ec0ff */
[----:B------:R-:W-:Y:S01]  /*1090*/  @!PT LDS RZ, [RZ] ;  /* 0x00000000fffff984 */ /* 0x000fe20000000800 */
[----:B------:R2:W-:Y:S02]  /*10a0*/  LDGSTS.E.BYPASS.LTC128B.128 [R15+0xd100], [R20.64], !P5 ;  /* 0x0d100000140f7fae */ /* 0x0005e4000e901d4c */
[----:B------:R-:W-:-:S04]  /*10b0*/  IMAD.WIDE R22, R14, 0x2, R18 ;  /* 0x000000020e167825 */ /* 0x000fc800078e0212 */
[----:B------:R-:W-:Y:S01]  /*10c0*/  IMAD.WIDE R18, R13, 0x2, R18 ;  /* 0x000000020d127825 */ /* 0x000fe200078e0212 */
[----:B------:R2:W-:Y:S04]  /*10d0*/  LDGSTS.E.BYPASS.LTC128B.128 [R15+0x11100], [R22.64], !P4 ;  /* 0x11100000160f7fae */ /* 0x0005e8000e101d4c */
[----:B------:R2:W-:Y:S02]  /*10e0*/  LDGSTS.E.BYPASS.LTC128B.128 [R15+0x15100], [R18.64], !P3 ;  /* 0x15100000120f7fae */ /* 0x0005e4000d901d4c */
.L_x_7:
[----:B------:R-:W-:Y:S05]  /*10f0*/  BSYNC B0 ;  /* 0x0000000000007941 */ /* 0x000fea0003800000 */
.L_x_6:
[----:B------:R-:W-:Y:S01]  /*1100*/  IADD3 R13, R10, 0x40, RZ ;  /* 0x000000400a0d7810 */ /* 0x000fe20007ffe0ff */
[----:B--2---:R2:W4:Y:S01]  /*1110*/  SHFL.IDX PT, R19, R9, 0x2, 0x181f ;  /* 0x00581f0009137f89 */ /* 0x00452200000e0000 */
[----:B------:R-:W-:Y:S02]  /*1120*/  BSSY B0, `(.L_x_8) ;  /* 0x0000012000007945 */ /* 0x000fe40003800000 */
[----:B------:R-:W-:Y:S01]  /*1130*/  ISETP.GE.AND P0, PT, R13, UR4, PT ;  /* 0x000000040d007c0c */ /* 0x000fe2000bf06270 */
[----:B---3--:R2:W3:-:S12]  /*1140*/  SHFL.IDX PT, R18, R17, 0x2, 0x181f ;  /* 0x00581f0011127f89 */ /* 0x0084d800000e0000 */
[----:B------:R-:W-:Y:S05]  /*1150*/  @P0 BRA `(.L_x_9) ;  /* 0x000000e000000947 */ /* 0x000fea0003800000 */
[----:B------:R-:W-:Y:S01]  /*1160*/  SHF.R.S32.HI R15, RZ, 0x1f, R8 ;  /* 0x0000001fff0f7819 */ /* 0x000fe20000011408 */
[----:B---34-:R-:W-:Y:S01]  /*1170*/  IMAD.WIDE R20, R135, 0x2, R18 ;  /* 0x0000000287147825 */ /* 0x018fe200078e0212 */
        /* <DEDUP_REMOVED lines=12> */
.L_x_9:
[----:B------:R-:W-:Y:S05]  /*1240*/  BSYNC B0 ;  /* 0x0000000000007941 */ /* 0x000fea0003800000 */
.L_x_8:
[----:B------:R-:W-:Y:S01]  /*1250*/  UIADD3 UR11, UR6, -0x1, URZ ;  /* 0xffffffff060b7890 */ /* 0x000fe2000fffe03f */
[----:B------:R-:W-:Y:S01]  /*1260*/  IMAD.MOV.U32 R13, RZ, RZ, c[0x0][0x2b8] ;  /* 0x0000ae00ff0d7624 */ /* 0x000fe200078e00ff */
[----:B---3--:R-:W-:Y:S01]  /*1270*/  SHFL.IDX PT, R18, R17, 0x3, 0x181f ;  /* 0x00781f0011127f89 */ /* 0x008fe200000e0000 */
[----:B------:R-:W-:Y:S01]  /*1280*/  IADD3 R10, R10, 0x60, RZ ;  /* 0x000000600a0a7810 */ /* 0x000fe20007ffe0ff */
[----:B------:R-:W-:Y:S01]  /*1290*/  IMAD.SHL.U32 R207, R207, 0x2, RZ ;  /* 0x00000002cfcf7824 */ /* 0x000fe200078e00ff */
[----:B------:R-:W-:Y:S01]  /*12a0*/  SHF.R.S32.HI R133, RZ, 0x1f, R16 ;  /* 0x0000001fff857819 */ /* 0x000fe20000011410 */
[----:B----4-:R3:W4:Y:S01]  /*12b0*/  SHFL.IDX PT, R19, R9, 0x3, 0x181f ;  /* 0x00781f0009137f89 */ /* 0x01072200000e0000 */
[----:B------:R-:W-:Y:S01]  /*12c0*/  ISETP.NE.AND P0, PT, R13, 0x1, PT ;  /* 0x000000010d00780c */ /* 0x000fe20003f05270 */
[----:B------:R-:W-:Y:S01]  /*12d0*/  IMAD.U32 R13, RZ, RZ, UR11 ;  /* 0x0000000bff0d7e24 */ /* 0x000fe2000f8e00ff */
[----:B------:R-:W-:Y:S01]  /*12e0*/  ISETP.GE.AND P2, PT, R10, UR4, PT ;  /* 0x000000040a007c0c */ /* 0x000fe2000bf46270 */
[----:B------:R-:W-:Y:S01]  /*12f0*/  USHF.R.S32.HI UR15, URZ, 0x1f, UR14 ;  /* 0x0000001f3f0f7899 */ /* 0x000fe2000801140e */
[----:B------:R-:W-:Y:S01]  /*1300*/  LEA.HI R133, R133, R16, RZ, 0x3 ;  /* 0x0000001085857211 */ /* 0x000fe200078f18ff */
[----:B------:R-:W-:Y:S01]  /*1310*/  IMAD R13, R13, 0x40, R210 ;  /* 0x000000400d0d7824 */ /* 0x000fe200078e02d2 */
[----:B------:R-:W-:Y:S01]  /*1320*/  ULDC.64 UR4, c[0x0][0x2b0] ;  /* 0x0000ac0000047ab9 */ /* 0x000fe20000000a00 */
[----:B------:R-:W-:Y:S01]  /*1330*/  IMAD.MOV.U32 R208, RZ, RZ, RZ ;  /* 0x000000ffffd07224 */ /* 0x000fe200078e00ff */
[----:B------:R-:W-:Y:S01]  /*1340*/  LOP3.LUT R133, R133, 0xfffffff8, RZ, 0xc0, !PT ;  /* 0xfffffff885857812 */ /* 0x000fe200078ec0ff */
[----:B------:R-:W-:Y:S01]  /*1350*/  UIMAD UR15, UR15, UR4, URZ ;  /* 0x000000040f0f72a4 */ /* 0x000fe2000f8e023f */
[C---:B------:R-:W-:Y:S01]  /*1360*/  IADD3 R209, R13.reuse, UR8, RZ ;  /* 0x000000080dd17c10 */ /* 0x040fe2000fffe0ff */
[----:B------:R-:W-:Y:S01]  /*1370*/  UIMAD.WIDE.U32 UR16, UR14, UR4, URZ ;  /* 0x000000040e1072a5 */ /* 0x000fe2000f8e003f */
[----:B------:R-:W-:Y:S01]  /*1380*/  ISETP.GE.AND P6, PT, R13, UR9, PT ;  /* 0x000000090d007c0c */ /* 0x000fe2000bfc6270 */
[----:B------:R-:W-:Y:S01]  /*1390*/  UIMAD UR15, UR14, UR5, UR15 ;  /* 0x000000050e0f72a4 */ /* 0x000fe2000f8e020f */
[----:B------:R-:W-:Y:S01]  /*13a0*/  SHF.R.S32.HI R13, RZ, 0x1f, R8 ;  /* 0x0000001fff0d7819 */ /* 0x000fe20000011408 */
[----:B------:R-:W-:Y:S01]  /*13b0*/  @P0 IMAD.HI.U32 R10, R209, c[0x0][0x2bc], RZ ;  /* 0x0000af00d10a0a27 */ /* 0x000fe200078e00ff */
[----:B------:R-:W-:Y:S01]  /*13c0*/  ISETP.GT.OR P6, PT, R210, 0x3f, P6 ;  /* 0x0000003fd200780c */ /* 0x000fe200037c4670 */
[----:B------:R-:W-:Y:S01]  /*13d0*/  UIADD3 UR15, UR17, UR15, URZ ;  /* 0x0000000f110f7290 */ /* 0x000fe2000fffe03f */
[----:B------:R-:W-:Y:S01]  /*13e0*/  LEA.HI R134, R13, R8, RZ, 0x3 ;  /* 0x000000080d867211 */ /* 0x000fe200078f18ff */
[----:B-123--:R-:W-:-:S03]  /*13f0*/  IMAD.MOV.U32 R9, RZ, RZ, R209 ;  /* 0x000000ffff097224 */ /* 0x00efc600078e00d1 */
[----:B------:R-:W-:Y:S01]  /*1400*/  LOP3.LUT R134, R134, 0xfffffff8, RZ, 0xc0, !PT ;  /* 0xfffffff886867812 */ /* 0x000fe200078ec0ff */
[----:B----4-:R-:W-:Y:S01]  /*1410*/  @!P2 IMAD.WIDE R22, R135, 0x2, R18 ;  /* 0x000000028716a825 */ /* 0x010fe200078e0212 */
[----:B------:R-:W-:Y:S01]  /*1420*/  @P0 SHF.R.U32.HI R9, RZ, c[0x0][0x2c0], R10 ;  /* 0x0000b000ff090a19 */ /* 0x000fe2000001160a */
[----:B------:R-:W-:Y:S02]  /*1430*/  USHF.R.S32.HI UR14, URZ, 0x1f, UR10 ;  /* 0x0000001f3f0e7899 */ /* 0x000fe4000801140a */
[--C-:B------:R-:W-:Y:S01]  /*1440*/  @!P2 IMAD.WIDE R20, R134, 0x2, R18.reuse ;  /* 0x000000028614a825 */ /* 0x100fe200078e0212 */
[----:B------:R-:W-:Y:S01]  /*1450*/  @!PT LDS RZ, [RZ] ;  /* 0x00000000fffff984 */ /* 0x000fe20000000800 */
[----:B------:R1:W-:Y:S01]  /*1460*/  @!P2 LDGSTS.E.BYPASS.LTC128B.128 [R207+0xf100], [R22.64], !P5 ;  /* 0x0f10000016cfafae */ /* 0x0003e2000e901d4c */
[----:B------:R-:W-:Y:S01]  /*1470*/  @!P6 IADD3 R13, P1, R9, UR16, RZ ;  /* 0x00000010090dec10 */ /* 0x000fe2000ff3e0ff */
[----:B------:R-:W-:Y:S01]  /*1480*/  ULDC.64 UR4, c[0x0][0x1e8] ;  /* 0x00007a0000047ab9 */ /* 0x000fe20000000a00 */
[----:B------:R-:W-:Y:S01]  /*1490*/  @!P2 IMAD.WIDE R18, R133, 0x2, R18 ;  /* 0x000000028512a825 */ /* 0x000fe200078e0212 */
[----:B------:R2:W-:Y:S01]  /*14a0*/  @!P2 LDGSTS.E.BYPASS.LTC128B.128 [R207+0x13100], [R20.64], !P4 ;  /* 0x1310000014cfafae */ /* 0x0005e2000e101d4c */
[----:B------:R-:W-:-:S02]  /*14b0*/  @!P6 LEA.HI.X.SX32 R10, R9, UR15, 0x1, P1 ;  /* 0x0000000f090aec11 */ /* 0x000fc400088f0eff */
[C---:B------:R-:W-:Y:S01]  /*14c0*/  @!P6 LEA R14, P1, R13.reuse, c[0x0][0x2a0], 0x2 ;  /* 0x0000a8000d0eea11 */ /* 0x040fe200078210ff */
[----:B------:R3:W-:Y:S03]  /*14d0*/  @!P2 LDGSTS.E.BYPASS.LTC128B.128 [R207+0x17100], [R18.64], !P3 ;  /* 0x1710000012cfafae */ /* 0x0007e6000d901d4c */
[----:B------:R-:W-:Y:S01]  /*14e0*/  @!P6 LEA.HI.X R15, R13, c[0x0][0x2a4], R10, 0x2, P1 ;  /* 0x0000a9000d0fea11 */ /* 0x000fe200008f140a */
[----:B------:R-:W0:Y:S04]  /*14f0*/  LDGDEPBAR ;  /* 0x00000000000079af */ /* 0x000e280000000000 */
[----:B------:R-:W-:Y:S06]  /*1500*/  BAR.SYNC.DEFER_BLOCKING 0x0 ;  /* 0x0000000000007b1d */ /* 0x000fec0000010000 */
[----:B------:R4:W5:Y:S01]  /*1510*/  @!P6 LDG.E R208, [R14.64] ;  /* 0x0000000c0ed0e981 */ /* 0x000962000c1e1900 */
[----:B------:R-:W-:Y:S01]  /*1520*/  IMAD.MOV R10, RZ, RZ, -R9 ;  /* 0x000000ffff0a7224 */ /* 0x000fe200078e0a09 */
[----:B------:R-:W-:Y:S01]  /*1530*/  UIMAD UR18, UR14, UR4, URZ ;  /* 0x000000040e1272a4 */ /* 0x000fe2000f8e023f */
[----:B---3--:R-:W-:Y:S01]  /*1540*/  SHF.R.S32.HI R18, RZ, 0x4, R11 ;  /* 0x00000004ff127819 */ /* 0x008fe2000001140b */
[----:B------:R-:W-:Y:S01]  /*1550*/  UIMAD.WIDE.U32 UR20, UR10, UR4, URZ ;  /* 0x000000040a1472a5 */ /* 0x000fe2000f8e003f */
[----:B------:R-:W-:Y:S01]  /*1560*/  IMAD R209, R10, c[0x0][0x2b8], R209 ;  /* 0x0000ae000ad17a24 */ /* 0x000fe200078e02d1 */
[----:B------:R-:W-:Y:S01]  /*1570*/  UIMAD UR18, UR10, UR5, UR18 ;  /* 0x000000050a1272a4 */ /* 0x000fe2000f8e0212 */
[----:B------:R-:W-:Y:S01]  /*1580*/  LEA.HI R11, R11, R18, RZ, 0x1 ;  /* 0x000000120b0b7211 */ /* 0x000fe200078f08ff */
[----:B------:R-:W-:Y:S01]  /*1590*/  UIMAD UR9, UR11, -0x40, UR9 ;  /* 0xffffffc00b0978a4 */ /* 0x000fe2000f8e0209 */
[----:B------:R-:W-:Y:S01]  /*15a0*/  IMAD.WIDE.U32 R24, R209, c[0x0][0x1e0], RZ ;  /* 0x00007800d1187a25 */ /* 0x000fe200078e00ff */
[----:B------:R-:W-:Y:S01]  /*15b0*/  SHF.R.S32.HI R10, RZ, 0x1f, R209 ;  /* 0x0000001fff0a7819 */ /* 0x000fe200000114d1 */
[----:B------:R-:W-:Y:S01]  /*15c0*/  UIADD3 UR18, UR21, UR18, URZ ;  /* 0x0000001215127290 */ /* 0x000fe2000fffe03f */
[----:B------:R-:W-:Y:S01]  /*15d0*/  LOP3.LUT R11, R11, 0xfffffffe, RZ, 0xc0, !PT ;  /* 0xfffffffe0b0b7812 */ /* 0x000fe200078ec0ff */
[----:B------:R-:W-:Y:S01]  /*15e0*/  ULDC.64 UR4, c[0x0][0x210] ;  /* 0x0000840000047ab9 */ /* 0x000fe20000000a00 */
[----:B------:R-:W-:Y:S01]  /*15f0*/  LOP3.LUT P2, RZ, R2, 0x2, RZ, 0xc0, !PT ;  /* 0x0000000202ff7812 */ /* 0x000fe2000784c0ff */
[C---:B-1----:R-:W-:Y:S01]  /*1600*/  IMAD R22, R10.reuse, c[0x0][0x1e0], RZ ;  /* 0x000078000a167a24 */ /* 0x042fe200078e02ff */
[----:B------:R-:W-:Y:S01]  /*1610*/  UIMAD UR14, UR14, UR4, URZ ;  /* 0x000000040e0e72a4 */ /* 0x000fe2000f8e023f */
[----:B------:R-:W-:Y:S01]  /*1620*/  IMAD R10, R10, c[0x0][0x208], RZ ;  /* 0x000082000a0a7a24 */ /* 0x000fe200078e02ff */
[----:B------:R-:W-:Y:S01]  /*1630*/  UIMAD.WIDE.U32 UR22, UR10, UR4, URZ ;  /* 0x000000040a1672a5 */ /* 0x000fe2000f8e003f */
[C---:B--2---:R-:W-:Y:S01]  /*1640*/  IMAD R20, R209.reuse, c[0x0][0x1e4], R22 ;  /* 0x00007900d1147a24 */ /* 0x044fe200078e0216 */
[----:B------:R-:W-:Y:S01]  /*1650*/  UIMAD UR5, UR10, UR5, UR14 ;  /* 0x000000050a0572a4 */ /* 0x000fe2000f8e020e */
[----:B------:R-:W-:Y:S01]  /*1660*/  IMAD R19, R209, c[0x0][0x20c], R10 ;  /* 0x00008300d1137a24 */ /* 0x000fe200078e020a */
[----:B------:R-:W-:Y:S01]  /*1670*/  ISETP.GE.AND P3, PT, R135, c[0x0][0x1d4], PT ;  /* 0x0000750087007a0c */ /* 0x000fe20003f66270 */
[----:B------:R-:W-:Y:S01]  /*1680*/  IMAD.IADD R21, R25, 0x1, R20 ;  /* 0x0000000119157824 */ /* 0x000fe200078e0214 */
[----:B------:R-:W-:Y:S01]  /*1690*/  UIADD3 UR5, UR23, UR5, URZ ;  /* 0x0000000517057290 */ /* 0x000fe2000fffe03f */
[----:B------:R-:W-:Y:S01]  /*16a0*/  IMAD.MOV.U32 R20, RZ, RZ, R24 ;  /* 0x000000ffff147224 */ /* 0x000fe200078e0018 */
[----:B------:R-:W-:Y:S01]  /*16b0*/  UISETP.GT.AND UP0, UPT, UR11, UR7, UPT ;  /* 0x000000070b00728c */ /* 0x000fe2000bf04270 */
[----:B----4-:R-:W-:Y:S01]  /*16c0*/  IMAD.SHL.U32 R15, R2, 0x40, RZ ;  /* 0x00000040020f7824 */ /* 0x010fe200078e00ff */
[----:B------:R-:W-:Y:S01]  /*16d0*/  SHF.R.S32.HI R144, RZ, 0x1f, R135 ;  /* 0x0000001fff907819 */ /* 0x000fe20000011487 */
[----:B------:R-:W-:Y:S01]  /*16e0*/  IMAD.SHL.U32 R14, R7, 0x8, RZ ;  /* 0x00000008070e7824 */ /* 0x000fe200078e00ff */
[----:B------:R-:W-:Y:S01]  /*16f0*/  IADD3 R211, R207, 0x100, RZ ;  /* 0x00000100cfd37810 */ /* 0x000fe20007ffe0ff */
[----:B------:R-:W-:Y:S01]  /*1700*/  IMAD.WIDE.U32 R22, R209, c[0x0][0x208], RZ ;  /* 0x00008200d1167a25 */ /* 0x000fe200078e00ff */
[----:B------:R-:W-:-:S02]  /*1710*/  LOP3.LUT R15, R15, 0x1c0, RZ, 0xc0, !PT ;  /* 0x000001c00f0f7812 */ /* 0x000fc400078ec0ff */
[----:B------:R-:W-:Y:S01]  /*1720*/  SHF.R.S32.HI R145, RZ, 0x1f, R134 ;  /* 0x0000001fff917819 */ /* 0x000fe20000011486 */
[----:B------:R-:W-:Y:S01]  /*1730*/  IMAD.IADD R11, R18, 0x1, -R11 ;  /* 0x00000001120b7824 */ /* 0x000fe200078e0a0b */
[----:B------:R-:W-:Y:S01]  /*1740*/  LOP3.LUT R14, R15, 0x8, R14, 0xf8, !PT ;  /* 0x000000080f0e7812 */ /* 0x000fe200078ef80e */
[----:B------:R-:W-:Y:S01]  /*1750*/  IMAD.MOV.U32 R18, RZ, RZ, R22 ;  /* 0x000000ffff127224 */ /* 0x000fe200078e0016 */
[----:B------:R-:W-:Y:S01]  /*1760*/  SHF.R.U32.HI R15, RZ, 0x3, R15 ;  /* 0x00000003ff0f7819 */ /* 0x000fe2000001160f */
[----:B------:R-:W-:Y:S01]  /*1770*/  IMAD.SHL.U32 R6, R6, 0x40, RZ ;  /* 0x0000004006067824 */ /* 0x000fe200078e00ff */
[----:B------:R-:W-:Y:S02]  /*1780*/  IADD3 R19, R23, R19, RZ ;  /* 0x0000001317137210 */ /* 0x000fe40007ffe0ff */
[----:B------:R-:W-:Y:S02]  /*1790*/  LOP3.LUT R14, R14, R15, RZ, 0x3c, !PT ;  /* 0x0000000f0e0e7212 */ /* 0x000fe400078e3cff */
[----:B------:R-:W-:-:S03]  /*17a0*/  LOP3.LUT R6, R6, 0x1c0, RZ, 0xc0, !PT ;  /* 0x000001c006067812 */ /* 0x000fc600078ec0ff */
[----:B------:R-:W-:-:S04]  /*17b0*/  IMAD R205, R11, 0x200, R14 ;  /* 0x000002000bcd7824 */ /* 0x000fc800078e020e */
[----:B------:R-:W-:-:S05]  /*17c0*/  IMAD.SHL.U32 R205, R205, 0x2, RZ ;  /* 0x00000002cdcd7824 */ /* 0x000fca00078e00ff */
[C---:B------:R-:W-:Y:S02]  /*17d0*/  IADD3 R17, R205.reuse, 0x6100, RZ ;  /* 0x00006100cd117810 */ /* 0x040fe40007ffe0ff */
[----:B------:R-:W-:Y:S02]  /*17e0*/  IADD3 R204, R205, 0x6120, RZ ;  /* 0x00006120cdcc7810 */ /* 0x000fe40007ffe0ff */
[----:B------:R-:W-:Y:S02]  /*17f0*/  @P2 IADD3 R204, R17, -0x20, RZ ;  /* 0xffffffe011cc2810 */ /* 0x000fe40007ffe0ff */
[----:B------:R-:W-:Y:S02]  /*1800*/  ISETP.GE.AND P2, PT, R8, c[0x0][0x1d4], PT ;  /* 0x0000750008007a0c */ /* 0x000fe40003f46270 */
[C---:B------:R-:W-:Y:S02]  /*1810*/  IADD3 R195, R204.reuse, 0x800, RZ ;  /* 0x00000800ccc37810 */ /* 0x040fe40007ffe0ff */
[----:B------:R-:W-:-:S02]  /*1820*/  IADD3 R194, R204, 0x1000, RZ ;  /* 0x00001000ccc27810 */ /* 0x000fc40007ffe0ff */
[C---:B------:R-:W-:Y:S02]  /*1830*/  IADD3 R193, R204.reuse, 0x1800, RZ ;  /* 0x00001800ccc17810 */ /* 0x040fe40007ffe0ff */
[C---:B------:R-:W-:Y:S02]  /*1840*/  IADD3 R191, R204.reuse, 0x2000, RZ ;  /* 0x00002000ccbf7810 */ /* 0x040fe40007ffe0ff */
[C---:B------:R-:W-:Y:S02]  /*1850*/  IADD3 R190, R204.reuse, 0x2800, RZ ;  /* 0x00002800ccbe7810 */ /* 0x040fe40007ffe0ff */
[C---:B------:R-:W-:Y:S02]  /*1860*/  IADD3 R189, R204.reuse, 0x3000, RZ ;  /* 0x00003000ccbd7810 */ /* 0x040fe40007ffe0ff */
[C---:B------:R-:W-:Y:S02]  /*1870*/  IADD3 R188, R204.reuse, 0x3800, RZ ;  /* 0x00003800ccbc7810 */ /* 0x040fe40007ffe0ff */
[----:B------:R-:W-:-:S02]  /*1880*/  IADD3 R187, R204, 0x4000, RZ ;  /* 0x00004000ccbb7810 */ /* 0x000fc40007ffe0ff */
[C---:B------:R-:W-:Y:S02]  /*1890*/  IADD3 R186, R204.reuse, 0x4800, RZ ;  /* 0x00004800ccba7810 */ /* 0x040fe40007ffe0ff */
[C---:B------:R-:W-:Y:S02]  /*18a0*/  IADD3 R185, R204.reuse, 0x5000, RZ ;  /* 0x00005000ccb97810 */ /* 0x040fe40007ffe0ff */
[----:B------:R-:W-:Y:S02]  /*18b0*/  IADD3 R184, R204, 0x5800, RZ ;  /* 0x00005800ccb87810 */ /* 0x000fe40007ffe0ff */
[----:B-----5:R-:W-:Y:S01]  /*18c0*/  SHF.R.S32.HI R13, RZ, 0x1f, R208 ;  /* 0x0000001fff0d7819 */ /* 0x020fe200000114d0 */
[----:B------:R-:W-:-:S04]  /*18d0*/  IMAD.WIDE.U32 R20, R208, c[0x0][0x1f0], R20 ;  /* 0x00007c00d0147a25 */ /* 0x000fc800078e0014 */
[C---:B------:R-:W-:Y:S02]  /*18e0*/  IMAD R9, R13.reuse, c[0x0][0x1f0], RZ ;  /* 0x00007c000d097a24 */ /* 0x040fe400078e02ff */
[----:B------:R-:W-:Y:S02]  /*18f0*/  IMAD R15, R13, c[0x0][0x218], RZ ;  /* 0x000086000d0f7a24 */ /* 0x000fe400078e02ff */
[----:B------:R-:W-:Y:S01]  /*1900*/  IMAD R10, R208, c[0x0][0x1f4], R9 ;  /* 0x00007d00d00a7a24 */ /* 0x000fe200078e0209 */
[----:B------:R-:W-:Y:S01]  /*1910*/  IADD3 R9, P1, R20, UR20, RZ ;  /* 0x0000001414097c10 */ /* 0x000fe2000ff3e0ff */
[----:B------:R-:W-:Y:S02]  /*1920*/  IMAD R22, R208, c[0x0][0x21c], R15 ;  /* 0x00008700d0167a24 */ /* 0x000fe400078e020f */
[----:B------:R-:W-:Y:S01]  /*1930*/  IMAD.SHL.U32 R13, R11, 0x8, RZ ;  /* 0x000000080b0d7824 */ /* 0x000fe200078e00ff */
[----:B------:R-:W-:Y:S02]  /*1940*/  IADD3.X R20, R21, UR18, R10, P1, !PT ;  /* 0x0000001215147c10 */ /* 0x000fe40008ffe40a */
[----:B------:R-:W-:-:S02]  /*1950*/  LEA R10, P1, R9, c[0x0][0x1c8], 0x1 ;  /* 0x00007200090a7a11 */ /* 0x000fc400078208ff */
[----:B------:R-:W-:Y:S02]  /*1960*/  LOP3.LUT R13, R6, 0x8, R13, 0xf8, !PT ;  /* 0x00000008060d7812 */ /* 0x000fe400078ef80d */
[----:B------:R-:W-:Y:S01]  /*1970*/  LEA.HI.X R9, R9, c[0x0][0x1cc], R20, 0x1, P1 ;  /* 0x0000730009097a11 */ /* 0x000fe200008f0c14 */
[----:B------:R-:W-:Y:S01]  /*1980*/  IMAD.WIDE.U32 R20, R208, c[0x0][0x218], R18 ;  /* 0x00008600d0147a25 */ /* 0x000fe200078e0012 */
[----:B------:R-:W-:Y:S01]  /*1990*/  SHFL.IDX PT, R14, R10, 0x1, 0x181f ;  /* 0x00381f000a0e7f89 */ /* 0x000fe200000e0000 */
[----:B------:R-:W-:-:S03]  /*19a0*/  SHF.R.U32.HI R6, RZ, 0x3, R6 ;  /* 0x00000003ff067819 */ /* 0x000fc60000011606 */
[----:B------:R-:W-:Y:S01]  /*19b0*/  SHFL.IDX PT, R18, R10, RZ, 0x181f ;  /* 0x00181fff0a127589 */ /* 0x000fe200000e0000 */
[----:B------:R-:W-:Y:S02]  /*19c0*/  IADD3 R11, P1, R20, UR22, RZ ;  /* 0x00000016140b7c10 */ /* 0x000fe4000ff3e0ff */
[----:B------:R-:W-:Y:S01]  /*19d0*/  IADD3 R20, -R7, UR9, RZ ;  /* 0x0000000907147c10 */ /* 0x000fe2000fffe1ff */
[----:B------:R-:W1:Y:S01]  /*19e0*/  SHFL.IDX PT, R19, R9, RZ, 0x181f ;  /* 0x00181fff09137589 */ /* 0x000e6200000e0000 */
[----:B------:R-:W-:Y:S02]  /*19f0*/  IADD3.X R22, R21, UR5, R22, P1, !PT ;  /* 0x0000000515167c10 */ /* 0x000fe40008ffe416 */
[C---:B------:R-:W-:Y:S01]  /*1a00*/  ISETP.GE.AND P5, PT, R20.reuse, 0x1, PT ;  /* 0x000000011400780c */ /* 0x040fe20003fa6270 */
[----:B------:R-:W2:Y:S01]  /*1a10*/  SHFL.IDX PT, R15, R9, 0x1, 0x181f ;  /* 0x00381f00090f7f89 */ /* 0x000ea200000e0000 */
[----:B------:R-:W-:Y:S02]  /*1a20*/  LEA R7, P1, R11, c[0x0][0x1f8], 0x1 ;  /* 0x00007e000b077a11 */ /* 0x000fe400078208ff */
[----:B------:R-:W-:-:S02]  /*1a30*/  ISETP.GT.AND P4, PT, R20, 0x20, PT ;  /* 0x000000201400780c */ /* 0x000fc40003f84270 */
[----:B------:R-:W-:Y:S01]  /*1a40*/  LEA.HI.X R22, R11, c[0x0][0x1fc], R22, 0x1, P1 ;  /* 0x00007f000b167a11 */ /* 0x000fe200008f0c16 */
[----:B------:R-:W3:Y:S01]  /*1a50*/  SHFL.IDX PT, R36, R7, RZ, 0x181f ;  /* 0x00181fff07247589 */ /* 0x000ee200000e0000 */
[----:B------:R-:W-:Y:S02]  /*1a60*/  ISETP.GE.AND P1, PT, R16, c[0x0][0x1d4], PT ;  /* 0x0000750010007a0c */ /* 0x000fe40003f26270 */
[----:B------:R-:W-:Y:S01]  /*1a70*/  LOP3.LUT R6, R13, R6, RZ, 0x3c, !PT ;  /* 0x000000060d067212 */ /* 0x000fe200078e3cff */
[----:B------:R4:W5:Y:S04]  /*1a80*/  SHFL.IDX PT, R56, R7, 0x1, 0x181f ;  /* 0x00381f0007387f89 */ /* 0x00096800000e0000 */
[----:B------:R-:W3:Y:S04]  /*1a90*/  SHFL.IDX PT, R10, R22, RZ, 0x181f ;  /* 0x00181fff160a7589 */ /* 0x000ee800000e0000 */
[----:B------:R5:W3:Y:S01]  /*1aa0*/  SHFL.IDX PT, R9, R22, 0x1, 0x181f ;  /* 0x00381f0016097f89 */ /* 0x000ae200000e0000 */
[----:B-1----:R-:W-:-:S04]  /*1ab0*/  @P5 IMAD.WIDE R26, R135, 0x2, R18 ;  /* 0x00000002871a5825 */ /* 0x002fc800078e0212 */
[C-C-:B------:R-:W-:Y:S01]  /*1ac0*/  @P5 IMAD.WIDE R24, R134.reuse, 0x2, R18.reuse ;  /* 0x0000000286185825 */ /* 0x140fe200078e0212 */
[----:B------:R1:W-:Y:S03]  /*1ad0*/  @P5 LDGSTS.E.BYPASS.LTC128B.128 [R207+0x6100], [R26.64], !P3 ;  /* 0x061000001acf5fae */ /* 0x0003e6000d901d4c */
[----:B------:R-:W-:Y:S01]  /*1ae0*/  @P5 IMAD.WIDE R30, R133, 0x2, R18 ;  /* 0x00000002851e5825 */ /* 0x000fe200078e0212 */
[----:B------:R1:W-:Y:S03]  /*1af0*/  @P5 LDGSTS.E.BYPASS.LTC128B.128 [R207+0x8100], [R24.64], !P2 ;  /* 0x0810000018cf5fae */ /* 0x0003e6000d101d4c */
[--C-:B--2---:R-:W-:Y:S01]  /*1b00*/  @P4 IMAD.WIDE R28, R135, 0x2, R14.reuse ;  /* 0x00000002871c4825 */ /* 0x104fe200078e020e */
[----:B------:R2:W-:Y:S03]  /*1b10*/  @P5 LDGSTS.E.BYPASS.LTC128B.128 [R207+0xa100], [R30.64], !P1 ;  /* 0x0a1000001ecf5fae */ /* 0x0005e6000c901d4c */
[--C-:B------:R-:W-:Y:S01]  /*1b20*/  @P4 IMAD.WIDE R32, R134, 0x2, R14.reuse ;  /* 0x0000000286204825 */ /* 0x100fe200078e020e */
[----:B------:R2:W-:Y:S03]  /*1b30*/  @P4 LDGSTS.E.BYPASS.LTC128B.128 [R207+0x7100], [R28.64], !P3 ;  /* 0x071000001ccf4fae */ /* 0x0005e6000d901d4c */
[----:B------:R-:W-:Y:S01]  /*1b40*/  @P4 IMAD.WIDE R34, R133, 0x2, R14 ;  /* 0x0000000285224825 */ /* 0x000fe200078e020e */
[----:B------:R1:W-:Y:S03]  /*1b50*/  @P4 LDGSTS.E.BYPASS.LTC128B.128 [R207+0x9100], [R32.64], !P2 ;  /* 0x0910000020cf4fae */ /* 0x0003e6000d101d4c */
[----:B------:R-:W-:Y:S01]  /*1b60*/  IMAD.WIDE R18, R135, 0x2, RZ ;  /* 0x0000000287127825 */ /* 0x000fe200078e02ff */
[----:B------:R1:W-:Y:S03]  /*1b70*/  @P4 LDGSTS.E.BYPASS.LTC128B.128 [R207+0xb100], [R34.64], !P1 ;  /* 0x0b10000022cf4fae */ /* 0x0003e6000c901d4c */
[----:B----4-:R-:W-:Y:S01]  /*1b80*/  IMAD.SHL.U32 R7, R4, 0x40, RZ ;  /* 0x0000004004077824 */ /* 0x010fe200078e00ff */
[----:B------:R-:W0:Y:S01]  /*1b90*/  LDGDEPBAR ;  /* 0x00000000000079af */ /* 0x000e220000000000 */
[----:B---3--:R-:W-:Y:S01]  /*1ba0*/  IADD3 R40, P4, R36, R18, RZ ;  /* 0x0000001224287210 */ /* 0x008fe20007f9e0ff */
[----:B------:R-:W-:Y:S01]  /*1bb0*/  IMAD.WIDE R14, R134, 0x2, RZ ;  /* 0x00000002860e7825 */ /* 0x000fe200078e02ff */
[----:B------:R-:W-:-:S02]  /*1bc0*/  LEA.HI R4, R12, R3, RZ, 0x5 ;  /* 0x000000030c047211 */ /* 0x000fc400078f28ff */
[----:B-----5:R-:W-:Y:S01]  /*1bd0*/  IADD3 R22, P5, R18, R56, RZ ;  /* 0x0000003812167210 */ /* 0x020fe20007fbe0ff */
[----:B------:R-:W-:Y:S01]  /*1be0*/  IMAD.WIDE R12, R133, 0x2, RZ ;  /* 0x00000002850c7825 */ /* 0x000fe200078e02ff */
[----:B------:R-:W-:Y:S02]  /*1bf0*/  SHF.L.U32 R206, R4, 0x5, RZ ;  /* 0x0000000504ce7819 */ /* 0x000fe400000006ff */
[----:B------:R-:W-:Y:S01]  /*1c00*/  IADD3 R38, P6, R36, R14, RZ ;  /* 0x0000000e24267210 */ /* 0x000fe20007fde0ff */
[----:B------:R-:W-:Y:S01]  /*1c10*/  IMAD.X R41, R10, 0x1, R19, P4 ;  /* 0x000000010a297824 */ /* 0x000fe200020e0613 */
[----:B------:R-:W-:Y:S01]  /*1c20*/  IADD3 R58, P4, R14, R56, RZ ;  /* 0x000000380e3a7210 */ /* 0x000fe20007f9e0ff */
[----:B------:R-:W-:Y:S01]  /*1c30*/  IMAD.X R23, R19, 0x1, R9, P5 ;  /* 0x0000000113177824 */ /* 0x000fe200028e0609 */
[----:B------:R-:W-:Y:S01]  /*1c40*/  IADD3 R36, P5, R36, R12, RZ ;  /* 0x0000000c24247210 */ /* 0x000fe20007fbe0ff */
[----:B------:R-:W-:Y:S01]  /*1c50*/  IMAD.X R39, R10, 0x1, R15, P6 ;  /* 0x000000010a277824 */ /* 0x000fe200030e060f */
[----:B------:R-:W-:Y:S01]  /*1c60*/  LOP3.LUT R7, R7, 0xfffffe00, RZ, 0xc0, !PT ;  /* 0xfffffe0007077812 */ /* 0x000fe200078ec0ff */
[----:B------:R-:W-:Y:S01]  /*1c70*/  IMAD.X R59, R15, 0x1, R9, P4 ;  /* 0x000000010f3b7824 */ /* 0x000fe200020e0609 */
[----:B------:R-:W-:Y:S01]  /*1c80*/  LOP3.LUT R206, R206, 0x7ffffc00, RZ, 0xc0, !PT ;  /* 0x7ffffc00cece7812 */ /* 0x000fe200078ec0ff */
[----:B------:R-:W-:Y:S01]  /*1c90*/  IMAD.X R37, R10, 0x1, R13, P5 ;  /* 0x000000010a257824 */ /* 0x000fe200028e060d */
[----:B------:R-:W-:-:S02]  /*1ca0*/  IADD3 R56, P4, R12, R56, RZ ;  /* 0x000000380c387210 */ /* 0x000fc40007f9e0ff */
[----:B------:R-:W-:Y:S02]  /*1cb0*/  ISETP.GE.AND P5, PT, R135, c[0x0][0x1d4], PT ;  /* 0x0000750087007a0c */ /* 0x000fe40003fa6270 */
[----:B------:R-:W-:Y:S01]  /*1cc0*/  IADD3 R206, R6, R7, R206 ;  /* 0x0000000706ce7210 */ /* 0x000fe20007ffe0ce */
[----:B------:R-:W-:-:S04]  /*1cd0*/  DEPBAR.LE SB0, 0x1 ;  /* 0x000080400000791a */ /* 0x000fc80000000000 */
[----:B------:R-:W-:-:S04]  /*1ce0*/  DEPBAR.LE SB0, 0x0 ;  /* 0x000080000000791a */ /* 0x000fc80000000000 */
[----:B------:R-:W-:Y:S01]  /*1cf0*/  BAR.SYNC.DEFER_BLOCKING 0x0 ;  /* 0x0000000000007b1d */ /* 0x000fe20000010000 */
[----:B------:R-:W-:Y:S01]  /*1d00*/  IMAD.X R57, R13, 0x1, R9, P4 ;  /* 0x000000010d397824 */ /* 0x000fe200020e0609 */
[----:B------:R-:W-:Y:S01]  /*1d10*/  ISETP.LT.OR P4, PT, R20, 0x1, P5 ;  /* 0x000000011400780c */ /* 0x000fe20002f81670 */
[----:B------:R-:W-:Y:S01]  /*1d20*/  IMAD.SHL.U32 R206, R206, 0x2, RZ ;  /* 0x00000002cece7824 */ /* 0x000fe200078e00ff */
[----:B------:R-:W-:Y:S02]  /*1d30*/  ISETP.GE.AND P6, PT, R8, c[0x0][0x1d4], PT ;  /* 0x0000750008007a0c */ /* 0x000fe40003fc6270 */
[----:B------:R-:W-:Y:S01]  /*1d40*/  ISETP.GE.AND P5, PT, R16, c[0x0][0x1d4], PT ;  /* 0x0000750010007a0c */ /* 0x000fe20003fa6270 */
[----:B------:R-:W-:Y:S01]  /*1d50*/  IMAD R201, R5, 0x2, R206 ;  /* 0x0000000205c97824 */ /* 0x000fe200078e02ce */
[----:B------:R-:W-:Y:S02]  /*1d60*/  LEA R202, R0, R206, 0x1 ;  /* 0x000000ce00ca7211 */ /* 0x000fe400078e08ff */
[----:B------:R-:W-:-:S03]  /*1d70*/  LOP3.LUT R203, R6, R7, RZ, 0xfc, !PT ;  /* 0x0000000706cb7212 */ /* 0x000fc600078efcff */
[----:B------:R-:W-:Y:S01]  /*1d80*/  IMAD R199, R5, 0x2, R202 ;  /* 0x0000000205c77824 */ /* 0x000fe200078e02ca */
[----:B-1----:R-:W-:Y:S04]  /*1d90*/  LDSM.16.M88.4 R24, [R206+0xc100] ;  /* 0x00c10000ce18783b */ /* 0x002fe80000000200 */
[----:B------:R-:W-:Y:S04]  /*1da0*/  LDSM.16.M88.4 R52, [R202+0xc100] ;  /* 0x00c10000ca34783b */ /* 0x000fe80000000200 */
[----:B--2---:R-:W1:Y:S04]  /*1db0*/  LDSM.16.M88.4 R28, [R205+0x6100] ;  /* 0x00610000cd1c783b */ /* 0x004e680000000200 */
[----:B------:R-:W2:Y:S04]  /*1dc0*/  LDSM.16.M88.4 R44, [R205+0x6900] ;  /* 0x00690000cd2c783b */ /* 0x000ea80000000200 */
[----:B------:R-:W-:Y:S04]  /*1dd0*/  LDSM.16.M88.4 R72, [R205+0x7100] ;  /* 0x00710000cd48783b */ /* 0x000fe80000000200 */
[----:B------:R-:W-:Y:S04]  /*1de0*/  LDSM.16.M88.4 R32, [R205+0x7900] ;  /* 0x00790000cd20783b */ /* 0x000fe80000000200 */
[----:B------:R-:W3:Y:S04]  /*1df0*/  LDSM.16.M88.4 R12, [R204] ;  /* 0x00000000cc0c783b */ /* 0x000ee80000000200 */
[----:B------:R-:W4:Y:S04]  /*1e00*/  LDSM.16.M88.4 R8, [R204+0x800] ;  /* 0x00080000cc08783b */ /* 0x000f280000000200 */
[----:B------:R-:W-:Y:S04]  /*1e10*/  LDSM.16.M88.4 R80, [R204+0x1000] ;  /* 0x00100000cc50783b */ /* 0x000fe80000000200 */
[----:B------:R-:W-:Y:S04]  /*1e20*/  LDSM.16.M88.4 R76, [R204+0x1800] ;  /* 0x00180000cc4c783b */ /* 0x000fe80000000200 */
[----:B------:R-:W-:Y:S01]  /*1e30*/  @!PT LDS RZ, [RZ] ;  /* 0x00000000fffff984 */ /* 0x000fe20000000800 */
[----:B------:R-:W-:Y:S01]  /*1e40*/  @!PT LDS RZ, [RZ] ;  /* 0x00000000fffff984 */ /* 0x000fe20000000800 */
[----:B------:R-:W-:Y:S01]  /*1e50*/  @!PT LDS RZ, [RZ] ;  /* 0x00000000fffff984 */ /* 0x000fe20000000800 */
[----:B------:R5:W-:Y:S01]  /*1e60*/  LDGSTS.E.BYPASS.LTC128B.128 [R207+0x100], [R40.64], !P4 ;  /* 0x0010000028cf7fae */ /* 0x000be2000e101d4c */
[----:B------:R-:W-:-:S02]  /*1e70*/  ISETP.LT.OR P4, PT, R20, 0x1, P6 ;  /* 0x000000011400780c */ /* 0x000fc40003781670 */
[C---:B------:R-:W-:Y:S01]  /*1e80*/  ISETP.LT.OR P6, PT, R20.reuse, 0x21, P6 ;  /* 0x000000211400780c */ /* 0x040fe200037c1670 */
[C---:B-1----:R-:W-:Y:S10]  /*1e90*/  HMMA.16816.F32 R16, R24.reuse, R28, RZ ;  /* 0x0000001c1810723c */ /* 0x042ff400000018ff */
[----:B------:R1:W-:Y:S01]  /*1ea0*/  LDGSTS.E.BYPASS.LTC128B.128 [R207+0x2100], [R38.64], !P4 ;  /* 0x0210000026cf7fae */ /* 0x0003e2000e101d4c */
[C---:B------:R-:W-:Y:S01]  /*1eb0*/  ISETP.LT.OR P4, PT, R20.reuse, 0x1, P5 ;  /* 0x000000011400780c */ /* 0x040fe20002f81670 */
[----:B--2---:R-:W-:Y:S01]  /*1ec0*/  HMMA.16816.F32 R48, R24, R44, RZ ;  /* 0x0000002c1830723c */ /* 0x004fe200000018ff */
[----:B------:R-:W-:-:S07]  /*1ed0*/  ISETP.LT.OR P5, PT, R20, 0x21, P5 ;  /* 0x000000211400780c */ /* 0x000fce0002fa1670 */
[----:B------:R-:W-:Y:S04]  /*1ee0*/  HMMA.16816.F32 R28, R24, R30, RZ ;  /* 0x0000001e181c723c */ /* 0x000fe800000018ff */
[----:B------:R1:W-:Y:S01]  /*1ef0*/  LDGSTS.E.BYPASS.LTC128B.128 [R207+0x4100], [R36.64], !P4 ;  /* 0x0410000024cf7fae */ /* 0x0003e2000e101d4c */
[----:B------:R-:W-:-:S03]  /*1f00*/  ISETP.GE.AND P4, PT, R135, c[0x0][0x1d4], PT ;  /* 0x0000750087007a0c */ /* 0x000fc60003f86270 */
[----:B------:R-:W-:Y:S01]  /*1f10*/  HMMA.16816.F32 R44, R24, R46, RZ ;  /* 0x0000002e182c723c */ /* 0x000fe200000018ff */
[----:B------:R-:W-:-:S07]  /*1f20*/  ISETP.LT.OR P4, PT, R20, 0x21, P4 ;  /* 0x000000211400780c */ /* 0x000fce0002781670 */
[----:B---3--:R-:W-:Y:S06]  /*1f30*/  HMMA.16816.F32 R16, R52, R12, R16 ;  /* 0x0000000c3410723c */ /* 0x008fec0000001810 */
[----:B------:R2:W-:Y:S01]  /*1f40*/  LDGSTS.E.BYPASS.LTC128B.128 [R207+0x1100], [R22.64], !P4 ;  /* 0x0110000016cf7fae */ /* 0x0005e2000e101d4c */
[----:B------:R-:W-:Y:S01]  /*1f50*/  LOP3.LUT P4, RZ, R2, 0x4, RZ, 0xc0, !PT ;  /* 0x0000000402ff7812 */ /* 0x000fe2000788c0ff */
[----:B------:R-:W-:Y:S01]  /*1f60*/  IMAD.MOV.U32 R2, RZ, RZ, 0x40 ;  /* 0x00000040ff027424 */ /* 0x000fe200078e00ff */
[----:B-----5:R-:W-:Y:S01]  /*1f70*/  HMMA.16816.F32 R40, R24, R72, RZ ;  /* 0x000000481828723c */ /* 0x020fe200000018ff */
[----:B------:R3:W-:Y:S01]  /*1f80*/  LDGSTS.E.BYPASS.LTC128B.128 [R207+0x3100], [R58.64], !P6 ;  /* 0x031000003acf7fae */ /* 0x0007e2000f101d4c */
[----:B------:R-:W-:-:S02]  /*1f90*/  ISETP.GT.AND P6, PT, R210, 0x3f, PT ;  /* 0x0000003fd200780c */ /* 0x000fc40003fc4270 */
[----:B------:R-:W-:Y:S01]  /*1fa0*/  SEL R2, R2, 0xffffffc0, !P4 ;  /* 0xffffffc002027807 */ /* 0x000fe20006000000 */
[----:B------:R3:W-:Y:S01]  /*1fb0*/  LDGSTS.E.BYPASS.LTC128B.128 [R207+0x5100], [R56.64], !P5 ;  /* 0x0510000038cf7fae */ /* 0x0007e2000e901d4c */
[----:B------:R-:W-:Y:S02]  /*1fc0*/  PLOP3.LUT P4, PT, PT, PT, UP0, 0x80, 0x0 ;  /* 0x000000000000781c */ /* 0x000fe40003f8f008 */
[C---:B------:R-:W-:Y:S01]  /*1fd0*/  HMMA.16816.F32 R72, R24.reuse, R74, RZ ;  /* 0x0000004a1848723c */ /* 0x040fe200000018ff */
[----:B------:R-:W-:Y:S01]  /*1fe0*/  IMAD.IADD R200, R205, 0x1, R2 ;  /* 0x00000001cdc87824 */ /* 0x000fe200078e0202 */
[----:B------:R-:W-:Y:S01]  /*1ff0*/  LDSM.16.M88.4 R64, [R201+0xc100] ;  /* 0x00c10000c940783b */ /* 0x000fe20000000200 */
[----:B------:R-:W-:Y:S01]  /*2000*/  IMAD.IADD R192, R2, 0x1, R204 ;  /* 0x0000000102c07824 */ /* 0x000fe200078e02cc */
[----:B------:R-:W-:Y:S02]  /*2010*/  SHF.R.S32.HI R2, RZ, 0x1f, R133 ;  /* 0x0000001fff027819 */ /* 0x000fe40000011485 */
[----:B-1----:R-:W1:Y:S02]  /*2020*/  LDSM.16.M88.4 R36, [R200+0x6100] ;  /* 0x00610000c824783b */ /* 0x002e640000000200 */
[C---:B------:R-:W-:Y:S02]  /*2030*/  HMMA.16816.F32 R68, R24.reuse, R32, RZ ;  /* 0x000000201844723c */ /* 0x040fe400000018ff */
[----:B------:R-:W-:Y:S04]  /*2040*/  LDSM.16.M88.4 R60, [R200+0x7100] ;  /* 0x00710000c83c783b */ /* 0x000fe80000000200 */
[----:B------:R-:W-:Y:S02]  /*2050*/  LDSM.16.M88.4 R84, [R192+0x1000] ;  /* 0x00100000c054783b */ /* 0x000fe40000000200 */
[----:B------:R-:W-:Y:S02]  /*2060*/  HMMA.16816.F32 R24, R24, R34, RZ ;  /* 0x000000221818723c */ /* 0x000fe400000018ff */
[----:B--2---:R-:W2:Y:S04]  /*2070*/  LDSM.16.M88.4 R20, [R200+0x6900] ;  /* 0x00690000c814783b */ /* 0x004ea80000000200 */
[----:B------:R-:W-:Y:S02]  /*2080*/  LDSM.16.M88.4 R32, [R200+0x7900] ;  /* 0x00790000c820783b */ /* 0x000fe40000000200 */
[C---:B------:R-:W-:Y:S02]  /*2090*/  HMMA.16816.F32 R28, R52.reuse, R14, R28 ;  /* 0x0000000e341c723c */ /* 0x040fe4000000181c */
[----:B---3--:R-:W-:Y:S04]  /*20a0*/  LDSM.16.M88.4 R56, [R199+0xc100] ;  /* 0x00c10000c738783b */ /* 0x008fe80000000200 */
[----:B------:R-:W3:Y:S02]  /*20b0*/  LDSM.16.M88.4 R12, [R192] ;  /* 0x00000000c00c783b */ /* 0x000ee40000000200 */
[C---:B----4-:R-:W-:Y:S02]  /*20c0*/  HMMA.16816.F32 R48, R52.reuse, R8, R48 ;  /* 0x000000083430723c */ /* 0x050fe40000001830 */
[----:B------:R-:W-:Y:S04]  /*20d0*/  LDSM.16.M88.4 R88, [R204+0x4000] ;  /* 0x00400000cc58783b */ /* 0x000fe80000000200 */
[----:B------:R-:W0:Y:S02]  /*20e0*/  LDGDEPBAR ;  /* 0x00000000000079af */ /* 0x000e240000000000 */
[----:B------:R-:W-:Y:S02]  /*20f0*/  HMMA.16816.F32 R44, R52, R10, R44 ;  /* 0x0000000a342c723c */ /* 0x000fe4000000182c */
[----:B------:R-:W4:Y:S06]  /*2100*/  LDSM.16.M88.4 R8, [R192+0x800] ;  /* 0x00080000c008783b */ /* 0x000f2c0000000200 */
[----:B-1----:R-:W-:Y:S08]  /*2110*/  HMMA.16816.F32 R16, R64, R36, R16 ;  /* 0x000000244010723c */ /* 0x002ff00000001810 */
[C---:B------:R-:W-:Y:S08]  /*2120*/  HMMA.16816.F32 R40, R52.reuse, R80, R40 ;  /* 0x000000503428723c */ /* 0x040ff00000001828 */
[C---:B------:R-:W-:Y:S01]  /*2130*/  HMMA.16816.F32 R72, R52.reuse, R82, R72 ;  /* 0x000000523448723c */ /* 0x040fe20000001848 */
[----:B------:R-:W-:Y:S07]  /*2140*/  LDSM.16.M88.4 R80, [R192+0x1800] ;  /* 0x00180000c050783b */ /* 0x000fee0000000200 */
[C---:B------:R-:W-:Y:S08]  /*2150*/  HMMA.16816.F32 R68, R52.reuse, R76, R68 ;  /* 0x0000004c3444723c */ /* 0x040ff00000001844 */
[----:B------:R-:W-:Y:S01]  /*2160*/  HMMA.16816.F32 R24, R52, R78, R24 ;  /* 0x0000004e3418723c */ /* 0x000fe20000001818 */
[----:B------:R-:W-:Y:S04]  /*2170*/  LDSM.16.M88.4 R52, [R205+0x8100] ;  /* 0x00810000cd34783b */ /* 0x000fe80000000200 */
[----:B------:R-:W-:Y:S03]  /*2180*/  LDSM.16.M88.4 R76, [R205+0x9100] ;  /* 0x00910000cd4c783b */ /* 0x000fe60000000200 */
[C---:B------:R-:W-:Y:S01]  /*2190*/  HMMA.16816.F32 R28, R64.reuse, R38, R28 ;  /* 0x00000026401c723c */ /* 0x040fe2000000181c */
[----:B------:R-:W1:Y:S07]  /*21a0*/  LDSM.16.M88.4 R36, [R206+0x10100] ;  /* 0x01010000ce24783b */ /* 0x000e6e0000000200 */
[C---:B--2---:R-:W-:Y:S08]  /*21b0*/  HMMA.16816.F32 R48, R64.reuse, R20, R48 ;  /* 0x000000144030723c */ /* 0x044ff00000001830 */
[----:B------:R-:W-:Y:S01]  /*21c0*/  HMMA.16816.F32 R44, R64, R22, R44 ;  /* 0x00000016402c723c */ /* 0x000fe2000000182c */
[----:B------:R-:W2:Y:S07]  /*21d0*/  LDSM.16.M88.4 R20, [R205+0x8900] ;  /* 0x00890000cd14783b */ /* 0x000eae0000000200 */
[----:B---3--:R-:W-:Y:S08]  /*21e0*/  HMMA.16816.F32 R16, R56, R12, R16 ;  /* 0x0000000c3810723c */ /* 0x008ff00000001810 */
        /* <DEDUP_REMOVED lines=8> */
[----:B------:R-:W3:Y:S07]  /*2270*/  LDSM.16.M88.4 R12, [R202+0x10100] ;  /* 0x01010000ca0c783b */ /* 0x000eee0000000200 */
[C---:B----4-:R-:W-:Y:S08]  /*2280*/  HMMA.16816.F32 R48, R56.reuse, R8, R48 ;  /* 0x000000083830723c */ /* 0x050ff00000001830 */
[----:B------:R-:W-:Y:S01]  /*2290*/  HMMA.16816.F32 R44, R56, R10, R44 ;  /* 0x0000000a382c723c */ /* 0x000fe2000000182c */
[----:B------:R-:W4:Y:S07]  /*22a0*/  LDSM.16.M88.4 R8, [R204+0x2800] ;  /* 0x00280000cc08783b */ /* 0x000f2e0000000200 */
        /* <DEDUP_REMOVED lines=9> */
[----:B------:R-:W-:Y:S07]  /*2340*/  LDSM.16.M88.4 R52, [R200+0x8100] ;  /* 0x00810000c834783b */ /* 0x000fee0000000200 */
[C---:B--2---:R-:W-:Y:S08]  /*2350*/  HMMA.16816.F32 R48, R36.reuse, R20, R48 ;  /* 0x000000142430723c */ /* 0x044ff00000001830 */
[----:B------:R-:W-:Y:S01]  /*2360*/  HMMA.16816.F32 R44, R36, R22, R44 ;  /* 0x00000016242c723c */ /* 0x000fe2000000182c */
[----:B------:R-:W1:Y:S07]  /*2370*/  LDSM.16.M88.4 R20, [R201+0x10100] ;  /* 0x01010000c914783b */ /* 0x000e6e0000000200 */
        /* <DEDUP_REMOVED lines=9> */
[----:B------:R-:W2:Y:S07]  /*2410*/  LDSM.16.M88.4 R32, [R192+0x2000] ;  /* 0x00200000c020783b */ /* 0x000eae0000000200 */
[C---:B----4-:R-:W-:Y:S08]  /*2420*/  HMMA.16816.F32 R48, R12.reuse, R8, R48 ;  /* 0x000000080c30723c */ /* 0x050ff00000001830 */
[----:B------:R-:W-:Y:S01]  /*2430*/  HMMA.16816.F32 R44, R12, R10, R44 ;  /* 0x0000000a0c2c723c */ /* 0x000fe2000000182c */
[----:B------:R-:W3:Y:S07]  /*2440*/  LDSM.16.M88.4 R8, [R200+0x9100] ;  /* 0x00910000c808783b */ /* 0x000eee0000000200 */
[----:B-1----:R-:W-:Y:S08]  /*2450*/  HMMA.16816.F32 R16, R20, R52, R16 ;  /* 0x000000341410723c */ /* 0x002ff00000001810 */
[C---:B------:R-:W-:Y:S08]  /*2460*/  HMMA.16816.F32 R40, R12.reuse, R24, R40 ;  /* 0x000000180c28723c */ /* 0x040ff00000001828 */
[C---:B------:R-:W-:Y:S01]  /*2470*/  HMMA.16816.F32 R72, R12.reuse, R26, R72 ;  /* 0x0000001a0c48723c */ /* 0x040fe20000001848 */
[----:B------:R-:W-:Y:S07]  /*2480*/  LDSM.16.M88.4 R24, [R200+0x9900] ;  /* 0x00990000c818783b */ /* 0x000fee0000000200 */
[C---:B------:R-:W-:Y:S08]  /*2490*/  HMMA.16816.F32 R68, R12.reuse, R56, R68 ;  /* 0x000000380c44723c */ /* 0x040ff00000001844 */
[----:B------:R-:W-:Y:S01]  /*24a0*/  HMMA.16816.F32 R64, R12, R58, R64 ;  /* 0x0000003a0c40723c */ /* 0x000fe20000001840 */
[----:B------:R-:W1:Y:S04]  /*24b0*/  LDSM.16.M88.4 R12, [R205+0xa100] ;  /* 0x00a10000cd0c783b */ /* 0x000e680000000200 */
[----:B------:R-:W-:Y:S03]  /*24c0*/  LDSM.16.M88.4 R56, [R205+0xa900] ;  /* 0x00a90000cd38783b */ /* 0x000fe60000000200 */
[----:B--2---:R-:W-:Y:S08]  /*24d0*/  HMMA.16816.F32 R16, R80, R32, R16 ;  /* 0x000000205010723c */ /* 0x004ff00000001810 */
[C---:B------:R-:W-:Y:S01]  /*24e0*/  HMMA.16816.F32 R28, R20.reuse, R54, R28 ;  /* 0x00000036141c723c */ /* 0x040fe2000000181c */
[----:B------:R-:W-:Y:S07]  /*24f0*/  LDSM.16.M88.4 R52, [R205+0xb100] ;  /* 0x00b10000cd34783b */ /* 0x000fee0000000200 */
[C---:B------:R-:W-:Y:S08]  /*2500*/  HMMA.16816.F32 R48, R20.reuse, R36, R48 ;  /* 0x000000241430723c */ /* 0x040ff00000001830 */
[C---:B------:R-:W-:Y:S01]  /*2510*/  HMMA.16816.F32 R44, R20.reuse, R38, R44 ;  /* 0x00000026142c723c */ /* 0x040fe2000000182c */
[----:B------:R-:W2:Y:S07]  /*2520*/  LDSM.16.M88.4 R36, [R202+0x14100] ;  /* 0x01410000ca24783b */ /* 0x000eae0000000200 */
[C---:B---3--:R-:W-:Y:S08]  /*2530*/  HMMA.16816.F32 R40, R20.reuse, R8, R40 ;  /* 0x000000081428723c */ /* 0x048ff00000001828 */
[----:B------:R-:W-:Y:S01]  /*2540*/  HMMA.16816.F32 R72, R20, R10, R72 ;  /* 0x0000000a1448723c */ /* 0x000fe20000001848 */
[----:B------:R-:W3:Y:S07]  /*2550*/  LDSM.16.M88.4 R8, [R192+0x2800] ;  /* 0x00280000c008783b */ /* 0x000eee0000000200 */
[----:B-1----:R-:W-:Y:S08]  /*2560*/  HMMA.16816.F32 R16, R60, R12, R16 ;  /* 0x0000000c3c10723c */ /* 0x002ff00000001810 */
[----:B------:R-:W-:Y:S08]  /*2570*/  HMMA.16816.F32 R68, R20, R24, R68 ;  /* 0x000000181444723c */ /* 0x000ff00000001844 */
[----:B------:R-:W-:Y:S01]  /*2580*/  HMMA.16816.F32 R28, R80, R34, R28 ;  /* 0x00000022501c723c */ /* 0x000fe2000000181c */
[----:B------:R-:W-:Y:S07]  /*2590*/  LDSM.16.M88.4 R32, [R204+0x4800] ;  /* 0x00480000cc20783b */ /* 0x000fee0000000200 */
[----:B------:R-:W-:Y:S01]  /*25a0*/  HMMA.16816.F32 R64, R20, R26, R64 ;  /* 0x0000001a1440723c */ /* 0x000fe20000001840 */
[----:B------:R-:W-:Y:S04]  /*25b0*/  LDSM.16.M88.4 R24, [R201+0x14100] ;  /* 0x01410000c918783b */ /* 0x000fe80000000200 */
[----:B------:R-:W1:Y:S03]  /*25c0*/  LDSM.16.M88.4 R20, [R200+0xa100] ;  /* 0x00a10000c814783b */ /* 0x000e660000000200 */
[----:B--2---:R-:W-:Y:S08]  /*25d0*/  HMMA.16816.F32 R16, R36, R88, R16 ;  /* 0x000000582410723c */ /* 0x004ff00000001810 */
[C---:B---3--:R-:W-:Y:S08]  /*25e0*/  HMMA.16816.F32 R48, R80.reuse, R8, R48 ;  /* 0x000000085030723c */ /* 0x048ff00000001830 */
[----:B------:R-:W-:Y:S01]  /*25f0*/  HMMA.16816.F32 R44, R80, R10, R44 ;  /* 0x0000000a502c723c */ /* 0x000fe2000000182c */
[----:B------:R-:W-:Y:S07]  /*2600*/  LDSM.16.M88.4 R8, [R192+0x4000] ;  /* 0x00400000c008783b */ /* 0x000fee0000000200 */
[----:B------:R-:W-:Y:S01]  /*2610*/  HMMA.16816.F32 R28, R60, R14, R28 ;  /* 0x0000000e3c1c723c */ /* 0x000fe2000000181c */
[----:B------:R-:W2:Y:S07]  /*2620*/  LDSM.16.M88.4 R12, [R199+0x14100] ;  /* 0x01410000c70c783b */ /* 0x000eae0000000200 */
[----:B------:R-:W-:Y:S08]  /*2630*/  HMMA.16816.F32 R40, R80, R84, R40 ;  /* 0x000000545028723c */ /* 0x000ff00000001828 */
[----:B-1----:R-:W-:Y:S08]  /*2640*/  HMMA.16816.F32 R16, R24, R20, R16 ;  /* 0x000000141810723c */ /* 0x002ff00000001810 */
[C---:B------:R-:W-:Y:S08]  /*2650*/  HMMA.16816.F32 R48, R60.reuse, R56, R48 ;  /* 0x000000383c30723c */ /* 0x040ff00000001830 */
[----:B------:R-:W-:Y:S01]  /*2660*/  HMMA.16816.F32 R44, R60, R58, R44 ;  /* 0x0000003a3c2c723c */ /* 0x000fe2000000182c */
[----:B------:R-:W1:Y:S07]  /*2670*/  LDSM.16.M88.4 R56, [R204+0x5000] ;  /* 0x00500000cc38783b */ /* 0x000e6e0000000200 */
[----:B------:R-:W-:Y:S01]  /*2680*/  HMMA.16816.F32 R28, R36, R90, R28 ;  /* 0x0000005a241c723c */ /* 0x000fe2000000181c */
[----:B------:R-:W3:Y:S07]  /*2690*/  LDSM.16.M88.4 R88, [R200+0xa900] ;  /* 0x00a90000c858783b */ /* 0x000eee0000000200 */
[----:B--2---:R-:W-:Y:S08]  /*26a0*/  HMMA.16816.F32 R16, R12, R8, R16 ;  /* 0x000000080c10723c */ /* 0x004ff00000001810 */
[----:B------:R-:W-:Y:S08]  /*26b0*/  HMMA.16816.F32 R40, R60, R52, R40 ;  /* 0x000000343c28723c */ /* 0x000ff00000001828 */
[----:B------:R-:W-:Y:S08]  /*26c0*/  HMMA.16816.F32 R72, R80, R86, R72 ;  /* 0x000000565048723c */ /* 0x000ff00000001848 */
[----:B------:R-:W-:Y:S01]  /*26d0*/  HMMA.16816.F32 R48, R36, R32, R48 ;  /* 0x000000202430723c */ /* 0x000fe20000001830 */
[----:B------:R-:W-:-:S07]  /*26e0*/  FMUL.FTZ R16, R16, c[0x0][0x320] ;  /* 0x0000c80010107a20 */ /* 0x000fce0000410000 */
[----:B------:R-:W-:Y:S01]  /*26f0*/  HMMA.16816.F32 R44, R36, R34, R44 ;  /* 0x00000022242c723c */ /* 0x000fe2000000182c */
[----:B------:R-:W2:Y:S07]  /*2700*/  LDSM.16.M88.4 R32, [R205+0xb900] ;  /* 0x00b90000cd20783b */ /* 0x000eae0000000200 */
[----:B------:R-:W-:Y:S01]  /*2710*/  HMMA.16816.F32 R28, R24, R22, R28 ;  /* 0x00000016181c723c */ /* 0x000fe2000000181c */
[----:B------:R-:W4:Y:S07]  /*2720*/  LDSM.16.M88.4 R20, [R192+0x4800] ;  /* 0x00480000c014783b */ /* 0x000f2e0000000200 */
[C---:B------:R-:W-:Y:S01]  /*2730*/  HMMA.16816.F32 R68, R80.reuse, R76, R68 ;  /* 0x0000004c5044723c */ /* 0x040fe20000001844 */
[----:B------:R5:W2:Y:S06]  /*2740*/  MUFU.TANH R76, R16 ;  /* 0x00000010004c7308 */ /* 0x000aac0000002400 */
[----:B------:R-:W-:Y:S01]  /*2750*/  FMUL.FTZ R77, R19, c[0x0][0x320] ;  /* 0x0000c800134d7a20 */ /* 0x000fe20000410000 */
[----:B------:R-:W-:Y:S05]  /*2760*/  HMMA.16816.F32 R64, R80, R78, R64 ;  /* 0x0000004e5040723c */ /* 0x000fea0000001840 */
[----:B------:R-:W2:Y:S03]  /*2770*/  MUFU.TANH R77, R77 ;  /* 0x0000004d004d7308 */ /* 0x000ea60000002400 */
[----:B-1----:R-:W-:Y:S07]  /*2780*/  HMMA.16816.F32 R40, R36, R56, R40 ;  /* 0x000000382428723c */ /* 0x002fee0000001828 */
[----:B------:R-:W-:Y:S01]  /*2790*/  FMUL.FTZ R56, R17, c[0x0][0x320] ;  /* 0x0000c80011387a20 */ /* 0x000fe20000410000 */
[----:B------:R-:W-:Y:S01]  /*27a0*/  HMMA.16816.F32 R72, R60, R54, R72 ;  /* 0x000000363c48723c */ /* 0x000fe20000001848 */
[----:B------:R-:W-:Y:S01]  /*27b0*/  FMUL.FTZ R57, R18, c[0x0][0x320] ;  /* 0x0000c80012397a20 */ /* 0x000fe20000410000 */
[----:B------:R-:W-:Y:S03]  /*27c0*/  LDSM.16.M88.4 R52, [R192+0x5000] ;  /* 0x00500000c034783b */ /* 0x000fe60000000200 */
[----:B------:R-:W1:Y:S01]  /*27d0*/  MUFU.TANH R56, R56 ;  /* 0x0000003800387308 */ /* 0x000e620000002400 */
[----:B-----5:R-:W5:Y:S02]  /*27e0*/  LDSM.16.M88.4 R16, [R204+0x5800] ;  /* 0x00580000cc10783b */ /* 0x020f640000000200 */
[C---:B---3--:R-:W-:Y:S05]  /*27f0*/  HMMA.16816.F32 R48, R24.reuse, R88, R48 ;  /* 0x000000581830723c */ /* 0x048fea0000001830 */
[----:B------:R-:W3:Y:S03]  /*2800*/  MUFU.TANH R57, R57 ;  /* 0x0000003900397308 */ /* 0x000ee60000002400 */
[----:B------:R-:W-:Y:S08]  /*2810*/  HMMA.16816.F32 R44, R24, R90, R44 ;  /* 0x0000005a182c723c */ /* 0x000ff0000000182c */
[----:B------:R-:W-:Y:S01]  /*2820*/  HMMA.16816.F32 R28, R12, R10, R28 ;  /* 0x0000000a0c1c723c */ /* 0x000fe2000000181c */
[----:B------:R-:W1:Y:S07]  /*2830*/  LDSM.16.M88.4 R8, [R200+0xb100] ;  /* 0x00b10000c808783b */ /* 0x000e6e0000000200 */
[C---:B--2---:R-:W-:Y:S08]  /*2840*/  HMMA.16816.F32 R68, R60.reuse, R32, R68 ;  /* 0x000000203c44723c */ /* 0x044ff00000001844 */
[----:B------:R-:W-:Y:S08]  /*2850*/  HMMA.16816.F32 R64, R60, R34, R64 ;  /* 0x000000223c40723c */ /* 0x000ff00000001840 */
[----:B----4-:R-:W-:Y:S01]  /*2860*/  HMMA.16816.F32 R48, R12, R20, R48 ;  /* 0x000000140c30723c */ /* 0x010fe20000001830 */
[----:B------:R-:W-:-:S02]  /*2870*/  FMUL.FTZ R28, R28, c[0x0][0x320] ;  /* 0x0000c8001c1c7a20 */ /* 0x000fc40000410000 */
[----:B------:R-:W-:Y:S02]  /*2880*/  FMUL.FTZ R29, R29, c[0x0][0x320] ;  /* 0x0000c8001d1d7a20 */ /* 0x000fe40000410000 */
[----:B------:R-:W-:Y:S02]  /*2890*/  FMUL.FTZ R30, R30, c[0x0][0x320] ;  /* 0x0000c8001e1e7a20 */ /* 0x000fe40000410000 */
[----:B------:R-:W-:Y:S01]  /*28a0*/  FMUL.FTZ R31, R31, c[0x0][0x320] ;  /* 0x0000c8001f1f7a20 */ /* 0x000fe20000410000 */
[----:B------:R-:W-:Y:S01]  /*28b0*/  HMMA.16816.F32 R72, R36, R58, R72 ;  /* 0x0000003a2448723c */ /* 0x000fe20000001848 */
[----:B------:R-:W2:Y:S07]  /*28c0*/  MUFU.TANH R28, R28 ;  /* 0x0000001c001c7308 */ /* 0x000eae0000002400 */
[----:B------:R-:W-:Y:S01]  /*28d0*/  HMMA.16816.F32 R44, R12, R22, R44 ;  /* 0x000000160c2c723c */ /* 0x000fe2000000182c */
[----:B------:R-:W4:Y:S01]  /*28e0*/  LDSM.16.M88.4 R20, [R200+0xb900] ;  /* 0x00b90000c814783b */ /* 0x000f220000000200 */
[----:B------:R-:W1:Y:S06]  /*28f0*/  MUFU.TANH R29, R29 ;  /* 0x0000001d001d7308 */ /* 0x000e6c0000002400 */
[----:B-----5:R-:W-:Y:S01]  /*2900*/  HMMA.16816.F32 R68, R36, R16, R68 ;  /* 0x000000102444723c */ /* 0x020fe20000001844 */
[----:B------:R-:W-:Y:S01]  /*2910*/  FMUL.FTZ R32, R48, c[0x0][0x320] ;  /* 0x0000c80030207a20 */ /* 0x000fe20000410000 */
[----:B------:R-:W2:Y:S01]  /*2920*/  MUFU.TANH R30, R30 ;  /* 0x0000001e001e7308 */ /* 0x000ea20000002400 */
[----:B------:R-:W-:-:S04]  /*2930*/  FMUL.FTZ R33, R49, c[0x0][0x320] ;  /* 0x0000c80031217a20 */ /* 0x000fc80000410000 */
[----:B------:R-:W-:Y:S01]  /*2940*/  FMUL.FTZ R16, R50, c[0x0][0x320] ;  /* 0x0000c80032107a20 */ /* 0x000fe20000410000 */
[----:B------:R-:W-:Y:S01]  /*2950*/  HMMA.16816.F32 R64, R36, R18, R64 ;  /* 0x000000122440723c */ /* 0x000fe20000001840 */
[----:B------:R-:W-:Y:S01]  /*2960*/  FMUL.FTZ R17, R51, c[0x0][0x320] ;  /* 0x0000c80033117a20 */ /* 0x000fe20000410000 */
[----:B------:R-:W2:Y:S06]  /*2970*/  MUFU.TANH R31, R31 ;  /* 0x0000001f001f7308 */ /* 0x000eac0000002400 */
[----:B-1----:R-:W-:Y:S01]  /*2980*/  HMMA.16816.F32 R40, R24, R8, R40 ;  /* 0x000000081828723c */ /* 0x002fe20000001828 */
[----:B------:R-:W-:Y:S01]  /*2990*/  FMUL.FTZ R35, R44, c[0x0][0x320] ;  /* 0x0000c8002c237a20 */ /* 0x000fe20000410000 */
[----:B------:R-:W1:Y:S01]  /*29a0*/  MUFU.TANH R32, R32 ;  /* 0x0000002000207308 */ /* 0x000e620000002400 */
[----:B------:R-:W-:-:S02]  /*29b0*/  FMUL.FTZ R34, R45, c[0x0][0x320] ;  /* 0x0000c8002d227a20 */ /* 0x000fc40000410000 */
[----:B------:R-:W-:Y:S02]  /*29c0*/  FMUL.FTZ R18, R46, c[0x0][0x320] ;  /* 0x0000c8002e127a20 */ /* 0x000fe40000410000 */
[----:B------:R-:W-:Y:S01]  /*29d0*/  FMUL.FTZ R19, R47, c[0x0][0x320] ;  /* 0x0000c8002f137a20 */ /* 0x000fe20000410000 */
[----:B------:R-:W-:Y:S01]  /*29e0*/  HMMA.16816.F32 R72, R24, R10, R72 ;  /* 0x0000000a1848723c */ /* 0x000fe20000001848 */
[----:B------:R-:W5:Y:S01]  /*29f0*/  LDSM.16.M88.4 R8, [R192+0x5800] ;  /* 0x00580000c008783b */ /* 0x000f620000000200 */
[----:B------:R-:W1:Y:S01]  /*2a00*/  MUFU.TANH R33, R33 ;  /* 0x0000002100217308 */ /* 0x000e620000002400 */
[----:B------:R-:W-:-:S05]  /*2a10*/  DEPBAR.LE SB0, 0x0 ;  /* 0x000080000000791a */ /* 0x000fca0000000000 */
[C---:B----4-:R-:W-:Y:S02]  /*2a20*/  HMMA.16816.F32 R68, R24.reuse, R20, R68 ;  /* 0x000000141844723c */ /* 0x050fe40000001844 */
[----:B------:R-:W4:Y:S06]  /*2a30*/  MUFU.TANH R16, R16 ;  /* 0x0000001000107308 */ /* 0x000f2c0000002400 */
[----:B------:R-:W-:Y:S02]  /*2a40*/  HMMA.16816.F32 R64, R24, R22, R64 ;  /* 0x000000161840723c */ /* 0x000fe40000001840 */
[----:B------:R-:W1:Y:S06]  /*2a50*/  MUFU.TANH R17, R17 ;  /* 0x0000001100117308 */ /* 0x000e6c0000002400 */
[C---:B------:R-:W-:Y:S02]  /*2a60*/  HMMA.16816.F32 R40, R12.reuse, R52, R40 ;  /* 0x000000340c28723c */ /* 0x040fe40000001828 */
[----:B------:R-:W1:Y:S06]  /*2a70*/  MUFU.TANH R35, R35 ;  /* 0x0000002300237308 */ /* 0x000e6c0000002400 */
[C---:B------:R-:W-:Y:S02]  /*2a80*/  HMMA.16816.F32 R72, R12.reuse, R54, R72 ;  /* 0x000000360c48723c */ /* 0x040fe40000001848 */
[----:B------:R-:W1:Y:S06]  /*2a90*/  MUFU.TANH R34, R34 ;  /* 0x0000002200227308 */ /* 0x000e6c0000002400 */
[C---:B-----5:R-:W-:Y:S02]  /*2aa0*/  HMMA.16816.F32 R68, R12.reuse, R8, R68 ;  /* 0x000000080c44723c */ /* 0x060fe40000001844 */
[----:B------:R-:W1:Y:S06]  /*2ab0*/  MUFU.TANH R18, R18 ;  /* 0x0000001200127308 */ /* 0x000e6c0000002400 */
[----:B------:R-:W-:Y:S01]  /*2ac0*/  HMMA.16816.F32 R64, R12, R10, R64 ;  /* 0x0000000a0c40723c */ /* 0x000fe20000001840 */
[----:B------:R-:W-:Y:S01]  /*2ad0*/  FMUL.FTZ R40, R40, c[0x0][0x320] ;  /* 0x0000c80028287a20 */ /* 0x000fe20000410000 */
[----:B------:R-:W1:Y:S01]  /*2ae0*/  MUFU.TANH R19, R19 ;  /* 0x0000001300137308 */ /* 0x000e620000002400 */
[----:B------:R-:W-:-:S02]  /*2af0*/  FMUL.FTZ R41, R41, c[0x0][0x320] ;  /* 0x0000c80029297a20 */ /* 0x000fc40000410000 */
[----:B------:R-:W-:Y:S02]  /*2b00*/  FMUL.FTZ R42, R42, c[0x0][0x320] ;  /* 0x0000c8002a2a7a20 */ /* 0x000fe40000410000 */
[----:B------:R-:W-:Y:S02]  /*2b10*/  FMUL.FTZ R43, R43, c[0x0][0x320] ;  /* 0x0000c8002b2b7a20 */ /* 0x000fe40000410000 */
[----:B------:R-:W-:Y:S01]  /*2b20*/  FMUL.FTZ R72, R72, c[0x0][0x320] ;  /* 0x0000c80048487a20 */ /* 0x000fe20000410000 */
[----:B------:R1:W1:Y:S01]  /*2b30*/  MUFU.TANH R171, R40 ;  /* 0x0000002800ab7308 */ /* 0x0002620000002400 */
[----:B------:R-:W-:Y:S02]  /*2b40*/  FMUL.FTZ R73, R73, c[0x0][0x320] ;  /* 0x0000c80049497a20 */ /* 0x000fe40000410000 */
[----:B------:R-:W-:Y:S02]  /*2b50*/  FMUL.FTZ R74, R74, c[0x0][0x320] ;  /* 0x0000c8004a4a7a20 */ /* 0x000fe40000410000 */
[----:B------:R-:W-:-:S02]  /*2b60*/  FMUL.FTZ R75, R75, c[0x0][0x320] ;  /* 0x0000c8004b4b7a20 */ /* 0x000fc40000410000 */
[----:B------:R-:W-:Y:S01]  /*2b70*/  FMUL.FTZ R68, R68, c[0x0][0x320] ;  /* 0x0000c80044447a20 */ /* 0x000fe20000410000 */
[----:B------:R1:W1:Y:S01]  /*2b80*/  MUFU.TANH R163, R41 ;  /* 0x0000002900a37308 */ /* 0x0002620000002400 */
[----:B------:R-:W-:Y:S02]  /*2b90*/  FMUL.FTZ R69, R69, c[0x0][0x320] ;  /* 0x0000c80045457a20 */ /* 0x000fe40000410000 */
[----:B------:R-:W-:Y:S02]  /*2ba0*/  FMUL.FTZ R70, R70, c[0x0][0x320] ;  /* 0x0000c80046467a20 */ /* 0x000fe40000410000 */
[----:B------:R-:W-:Y:S02]  /*2bb0*/  FMUL.FTZ R71, R71, c[0x0][0x320] ;  /* 0x0000c80047477a20 */ /* 0x000fe40000410000 */
[----:B------:R-:W-:Y:S01]  /*2bc0*/  FMUL.FTZ R64, R64, c[0x0][0x320] ;  /* 0x0000c80040407a20 */ /* 0x000fe20000410000 */
[----:B------:R1:W1:Y:S01]  /*2bd0*/  MUFU.TANH R166, R42 ;  /* 0x0000002a00a67308 */ /* 0x0002620000002400 */
[----:B------:R-:W-:-:S02]  /*2be0*/  FMUL.FTZ R65, R65, c[0x0][0x320] ;  /* 0x0000c80041417a20 */ /* 0x000fc40000410000 */
[----:B------:R-:W-:Y:S02]  /*2bf0*/  FMUL.FTZ R66, R66, c[0x0][0x320] ;  /* 0x0000c80042427a20 */ /* 0x000fe40000410000 */
[----:B------:R-:W-:-:S03]  /*2c00*/  FMUL.FTZ R67, R67, c[0x0][0x320] ;  /* 0x0000c80043437a20 */ /* 0x000fc60000410000 */
[----:B------:R1:W1:Y:S08]  /*2c10*/  MUFU.TANH R176, R43 ;  /* 0x0000002b00b07308 */ /* 0x0002700000002400 */
        /* <DEDUP_REMOVED lines=11> */
[----:B------:R1:W1:Y:S01]  /*2cd0*/  MUFU.TANH R164, R67 ;  /* 0x0000004300a47308 */ /* 0x0002620000002400 */
[----:B------:R-:W-:Y:S06]  /*2ce0*/  BAR.SYNC.DEFER_BLOCKING 0x0 ;  /* 0x0000000000007b1d */ /* 0x000fec0000010000 */
[----:B------:R-:W-:Y:S05]  /*2cf0*/  @!P4 BRA `(.L_x_10) ;  /* 0x000004300000c947 */ /* 0x000fea0003800000 */
[----:B--234-:R-:W-:Y:S01]  /*2d00*/  ULEA UR11, UR11, UR8, 0x6 ;  /* 0x000000080b0b7291 */ /* 0x01cfe2000f8e303f */
[----:B------:R-:W-:-:S05]  /*2d10*/  IMAD.MOV.U32 R208, RZ, RZ, RZ ;  /* 0x000000ffffd07224 */ /* 0x000fca00078e00ff */
[----:B------:R-:W-:-:S05]  /*2d20*/  IMAD.U32 R209, RZ, RZ, UR11 ;  /* 0x0000000bffd17e24 */ /* 0x000fca000f8e00ff */
[----:B------:R-:W-:-:S05]  /*2d30*/  IADD3 R209, R209, -0x40, R210 ;  /* 0xffffffc0d1d17810 */ /* 0x000fca0007ffe0d2 */
[----:B------:R-:W-:-:S04]  /*2d40*/  @P0 IMAD.HI.U32 R7, R209, c[0x0][0x2bc], RZ ;  /* 0x0000af00d1070a27 */ /* 0x000fc800078e00ff */
[----:B------:R-:W-:Y:S01]  /*2d50*/  IMAD.MOV.U32 R6, RZ, RZ, R209 ;  /* 0x000000ffff067224 */ /* 0x000fe200078e00d1 */
[----:B------:R-:W-:-:S04]  /*2d60*/  @P0 SHF.R.U32.HI R6, RZ, c[0x0][0x2c0], R7 ;  /* 0x0000b000ff060a19 */ /* 0x000fc80000011607 */
[----:B------:R-:W-:-:S04]  /*2d70*/  @!P6 IADD3 R10, P4, R6, UR16, RZ ;  /* 0x00000010060aec10 */ /* 0x000fc8000ff9e0ff */
[----:B------:R-:W-:Y:S02]  /*2d80*/  @!P6 LEA.HI.X.SX32 R7, R6, UR15, 0x1, P4 ;  /* 0x0000000f0607ec11 */ /* 0x000fe4000a0f0eff */
[----:B------:R-:W-:-:S04]  /*2d90*/  @!P6 LEA R8, P4, R10, c[0x0][0x2a0], 0x2 ;  /* 0x0000a8000a08ea11 */ /* 0x000fc800078810ff */
[----:B------:R-:W-:-:S05]  /*2da0*/  @!P6 LEA.HI.X R9, R10, c[0x0][0x2a4], R7, 0x2, P4 ;  /* 0x0000a9000a09ea11 */ /* 0x000fca00020f1407 */
[----:B------:R-:W2:Y:S01]  /*2db0*/  @!P6 LDG.E R208, [R8.64] ;  /* 0x0000000c08d0e981 */ /* 0x000ea2000c1e1900 */
[----:B------:R-:W-:Y:S01]  /*2dc0*/  IMAD.MOV R6, RZ, RZ, -R6 ;  /* 0x000000ffff067224 */ /* 0x000fe200078e0a06 */
[----:B------:R-:W-:Y:S02]  /*2dd0*/  SEL R22, RZ, 0x10, P1 ;  /* 0x00000010ff167807 */ /* 0x000fe40000800000 */
[----:B------:R-:W-:Y:S01]  /*2de0*/  SHF.L.U64.HI R12, R135, 0x1, R144 ;  /* 0x00000001870c7819 */ /* 0x000fe20000010290 */
[----:B------:R-:W-:Y:S01]  /*2df0*/  IMAD R209, R6, c[0x0][0x2b8], R209 ;  /* 0x0000ae0006d17a24 */ /* 0x000fe200078e02d1 */
[----:B------:R-:W-:-:S03]  /*2e00*/  IADD3 R13, -R22, 0x10, RZ ;  /* 0x00000010160d7810 */ /* 0x000fc60007ffe1ff */
[----:B------:R-:W-:Y:S01]  /*2e10*/  IMAD.WIDE.U32 R10, R209, c[0x0][0x1e0], RZ ;  /* 0x00007800d10a7a25 */ /* 0x000fe200078e00ff */
[----:B------:R-:W-:Y:S02]  /*2e20*/  SHF.R.S32.HI R6, RZ, 0x1f, R209 ;  /* 0x0000001fff067819 */ /* 0x000fe400000114d1 */
[----:B------:R-:W-:-:S03]  /*2e30*/  LOP3.LUT R13, R13, 0xf, RZ, 0xc0, !PT ;  /* 0x0000000f0d0d7812 */ /* 0x000fc600078ec0ff */
[----:B------:R-:W-:-:S04]  /*2e40*/  IMAD R6, R6, c[0x0][0x1e0], RZ ;  /* 0x0000780006067a24 */ /* 0x000fc800078e02ff */
[----:B------:R-:W-:-:S04]  /*2e50*/  IMAD R7, R209, c[0x0][0x1e4], R6 ;  /* 0x00007900d1077a24 */ /* 0x000fc800078e0206 */
[----:B------:R-:W-:Y:S01]  /*2e60*/  IMAD.IADD R11, R11, 0x1, R7 ;  /* 0x000000010b0b7824 */ /* 0x000fe200078e0207 */
[----:B--2---:R-:W-:-:S03]  /*2e70*/  SHF.R.S32.HI R7, RZ, 0x1f, R208 ;  /* 0x0000001fff077819 */ /* 0x004fc600000114d0 */
[----:B------:R-:W-:Y:S01]  /*2e80*/  IMAD.WIDE.U32 R8, R208, c[0x0][0x1f0], R10 ;  /* 0x00007c00d0087a25 */ /* 0x000fe200078e000a */
[----:B------:R-:W-:-:S03]  /*2e90*/  SEL R10, RZ, 0x10, P3 ;  /* 0x00000010ff0a7807 */ /* 0x000fc60001800000 */
[----:B------:R-:W-:Y:S01]  /*2ea0*/  IMAD R7, R7, c[0x0][0x1f0], RZ ;  /* 0x00007c0007077a24 */ /* 0x000fe200078e02ff */
[----:B------:R-:W-:Y:S01]  /*2eb0*/  IADD3 R23, P4, R8, UR20, RZ ;  /* 0x0000001408177c10 */ /* 0x000fe2000ff9e0ff */
[----:B------:R-:W-:Y:S01]  /*2ec0*/  IMAD.SHL.U32 R11, R135, 0x2, RZ ;  /* 0x00000002870b7824 */ /* 0x000fe200078e00ff */
[----:B------:R-:W-:Y:S01]  /*2ed0*/  IADD3 R26, -R10, 0x10, RZ ;  /* 0x000000100a1a7810 */ /* 0x000fe20007ffe1ff */
[----:B------:R-:W-:Y:S01]  /*2ee0*/  IMAD R6, R208, c[0x0][0x1f4], R7 ;  /* 0x00007d00d0067a24 */ /* 0x000fe200078e0207 */
[----:B------:R-:W-:Y:S02]  /*2ef0*/  SEL R7, RZ, 0x10, P2 ;  /* 0x00000010ff077807 */ /* 0x000fe40001000000 */
[----:B------:R-:W-:Y:S02]  /*2f00*/  LOP3.LUT R26, R26, 0xf, RZ, 0xc0, !PT ;  /* 0x0000000f1a1a7812 */ /* 0x000fe400078ec0ff */
[----:B------:R-:W-:Y:S02]  /*2f10*/  IADD3.X R8, R9, UR18, R6, P4, !PT ;  /* 0x0000001209087c10 */ /* 0x000fe4000a7fe406 */
[----:B------:R-:W-:-:S02]  /*2f20*/  LEA R6, P4, R23, c[0x0][0x1c8], 0x1 ;  /* 0x0000720017067a11 */ /* 0x000fc400078808ff */
[----:B------:R-:W-:Y:S02]  /*2f30*/  IADD3 R25, -R7, 0x10, RZ ;  /* 0x0000001007197810 */ /* 0x000fe40007ffe1ff */
[----:B------:R-:W-:Y:S01]  /*2f40*/  LEA.HI.X R23, R23, c[0x0][0x1cc], R8, 0x1, P4 ;  /* 0x0000730017177a11 */ /* 0x000fe200020f0c08 */
[----:B------:R-:W2:Y:S01]  /*2f50*/  SHFL.IDX PT, R14, R6, 0x1, 0x181f ;  /* 0x00381f00060e7f89 */ /* 0x000ea200000e0000 */
[C---:B------:R-:W-:Y:S01]  /*2f60*/  IMAD.SHL.U32 R8, R134.reuse, 0x2, RZ ;  /* 0x0000000286087824 */ /* 0x040fe200078e00ff */
[----:B------:R-:W-:Y:S02]  /*2f70*/  LOP3.LUT R25, R25, 0xf, RZ, 0xc0, !PT ;  /* 0x0000000f19197812 */ /* 0x000fe400078ec0ff */
[----:B------:R-:W3:Y:S01]  /*2f80*/  SHFL.IDX PT, R15, R23, 0x1, 0x181f ;  /* 0x00381f00170f7f89 */ /* 0x000ee200000e0000 */
[----:B------:R-:W-:-:S03]  /*2f90*/  SHF.L.U64.HI R9, R134, 0x1, R145 ;  /* 0x0000000186097819 */ /* 0x000fc60000010291 */
[----:B------:R4:W5:Y:S04]  /*2fa0*/  SHFL.IDX PT, R21, R6, RZ, 0x181f ;  /* 0x00181fff06157589 */ /* 0x00096800000e0000 */
[----:B------:R-:W1:Y:S01]  /*2fb0*/  SHFL.IDX PT, R20, R23, RZ, 0x181f ;  /* 0x00181fff17147589 */ /* 0x000e6200000e0000 */
[----:B--2---:R-:W-:-:S04]  /*2fc0*/  IADD3 R26, P5, P4, R26, R14, R11 ;  /* 0x0000000e1a1a7210 */ /* 0x004fc80007cbe00b */
[----:B---3--:R-:W-:Y:S02]  /*2fd0*/  IADD3.X R27, RZ, R15, R12, P5, P4 ;  /* 0x0000000fff1b7210 */ /* 0x008fe40002fe840c */
[----:B------:R-:W-:Y:S01]  /*2fe0*/  IADD3 R24, P5, P4, R25, R14, R8 ;  /* 0x0000000e19187210 */ /* 0x000fe20007cbe008 */
[----:B----4-:R-:W-:-:S03]  /*2ff0*/  IMAD.SHL.U32 R6, R133, 0x2, RZ ;  /* 0x0000000285067824 */ /* 0x010fc600078e00ff */
[----:B------:R-:W-:Y:S02]  /*3000*/  IADD3.X R25, RZ, R15, R9, P5, P4 ;  /* 0x0000000fff197210 */ /* 0x000fe40002fe8409 */
[----:B------:R-:W-:Y:S02]  /*3010*/  IADD3 R14, P5, P4, R13, R14, R6 ;  /* 0x0000000e0d0e7210 */ /* 0x000fe40007cbe006 */
[----:B------:R-:W-:-:S04]  /*3020*/  SHF.L.U64.HI R13, R133, 0x1, R2 ;  /* 0x00000001850d7819 */ /* 0x000fc80000010202 */
[----:B------:R-:W-:Y:S02]  /*3030*/  IADD3.X R15, RZ, R15, R13, P5, P4 ;  /* 0x0000000fff0f7210 */ /* 0x000fe40002fe840d */
[C---:B-----5:R-:W-:Y:S02]  /*3040*/  IADD3 R36, P5, R21.reuse, R11, RZ ;  /* 0x0000000b15247210 */ /* 0x060fe40007fbe0ff */
[----:B------:R-:W-:-:S03]  /*3050*/  IADD3 R8, P4, R21, R8, RZ ;  /* 0x0000000815087210 */ /* 0x000fc60007f9e0ff */
[----:B-1----:R-:W-:Y:S01]  /*3060*/  IMAD.X R37, R20, 0x1, R12, P5 ;  /* 0x0000000114257824 */ /* 0x002fe200028e060c */
[----:B------:R-:W-:Y:S01]  /*3070*/  ISETP.NE.U32.AND P5, PT, R10, RZ, PT ;  /* 0x000000ff0a00720c */ /* 0x000fe20003fa5070 */
[C---:B------:R-:W-:Y:S01]  /*3080*/  IMAD.X R9, R20.reuse, 0x1, R9, P4 ;  /* 0x0000000114097824 */ /* 0x040fe200020e0609 */
[----:B------:R-:W-:Y:S02]  /*3090*/  IADD3 R10, P4, R21, R6, RZ ;  /* 0x00000006150a7210 */ /* 0x000fe40007f9e0ff */
[----:B------:R1:W-:Y:S03]  /*30a0*/  LDGSTS.E.BYPASS.LTC128B.128 [R207+0x6100], [R36.64], !P3 ;  /* 0x0610000024cf7fae */ /* 0x0003e6000d901d4c */
[----:B------:R-:W-:Y:S01]  /*30b0*/  IMAD.X R11, R20, 0x1, R13, P4 ;  /* 0x00000001140b7824 */ /* 0x000fe200020e060d */
[----:B------:R1:W-:Y:S01]  /*30c0*/  LDGSTS.E.BYPASS.LTC128B.128 [R207+0x8100], [R8.64], !P2 ;  /* 0x0810000008cf7fae */ /* 0x0003e2000d101d4c */
[----:B------:R-:W-:-:S03]  /*30d0*/  ISETP.NE.U32.AND P4, PT, R7, RZ, PT ;  /* 0x000000ff0700720c */ /* 0x000fc60003f85070 */
[----:B------:R1:W-:Y:S04]  /*30e0*/  LDGSTS.E.BYPASS.LTC128B.128 [R207+0xa100], [R10.64], !P1 ;  /* 0x0a1000000acf7fae */ /* 0x0003e8000c901d4c */
[----:B------:R1:W-:Y:S01]  /*30f0*/  LDGSTS.E.BYPASS.LTC128B.128.ZFILL [R207+0x7100], [R26.64], P5 ;  /* 0x071000001acf7fae */ /* 0x0003e2000a941d4c */
[----:B------:R-:W-:-:S05]  /*3100*/  ISETP.NE.U32.AND P5, PT, R22, RZ, PT ;  /* 0x000000ff1600720c */ /* 0x000fca0003fa5070 */
[----:B------:R1:W-:Y:S08]  /*3110*/  LDGSTS.E.BYPASS.LTC128B.128.ZFILL [R207+0x9100], [R24.64], P4 ;  /* 0x0910000018cf7fae */ /* 0x0003f0000a141d4c */
[----:B------:R1:W-:Y:S02]  /*3120*/  LDGSTS.E.BYPASS.LTC128B.128.ZFILL [R207+0xb100], [R14.64], P5 ;  /* 0x0b1000000ecf7fae */ /* 0x0003e4000a941d4c */
.L_x_10:
[----:B--234-:R-:W-:Y:S01]  /*3130*/  LOP3.LUT R4, R4, 0xffffffe0, RZ, 0xc0, !PT ;  /* 0xffffffe004047812 */ /* 0x01cfe200078ec0ff */
[----:B------:R-:W-:Y:S01]  /*3140*/  IMAD.SHL.U32 R203, R203, 0x2, RZ ;  /* 0x00000002cbcb7824 */ /* 0x000fe200078e00ff */
[----:B------:R-:W-:Y:S01]  /*3150*/  UIADD3 UR6, UR6, -0x2, URZ ;  /* 0xfffffffe06067890 */ /* 0x000fe2000fffe03f */
[----:B------:R-:W0:Y:S02]  /*3160*/  LDGDEPBAR ;  /* 0x00000000000079af */ /* 0x000e240000000000 */
[----:B------:R-:W-:Y:S01]  /*3170*/  IMAD.IADD R7, R3, 0x1, -R4 ;  /* 0x0000000103077824 */ /* 0x000fe200078e0a04 */
[----:B------:R-:W-:Y:S01]  /*3180*/  UISETP.GE.AND UP0, UPT, UR6, UR7, UPT ;  /* 0x000000070600728c */ /* 0x000fe2000bf06270 */
[----:B------:R-:W-:Y:S01]  /*3190*/  IMAD.U32 R3, RZ, RZ, UR9 ;  /* 0x00000009ff037e24 */ /* 0x000fe2000f8e00ff */
[----:B-1----:R-:W-:Y:S01]  /*31a0*/  LDSM.16.MT88.4 R40, [R203+0x2100] ;  /* 0x00210000cb28783b */ /* 0x002fe20000004200 */
[C---:B------:R-:W-:Y:S01]  /*31b0*/  IMAD R197, R5.reuse, 0x2, R203 ;  /* 0x0000000205c57824 */ /* 0x040fe200078e02cb */
[----:B------:R-:W-:Y:S01]  /*31c0*/  SHF.R.S32.HI R4, RZ, 0x1f, R7 ;  /* 0x0000001fff047819 */ /* 0x000fe20000011407 */
[----:B------:R-:W-:Y:S01]  /*31d0*/  IMAD R198, R0, 0x2, R203 ;  /* 0x0000000200c67824 */ /* 0x000fe200078e02cb */
[----:B------:R-:W-:Y:S02]  /*31e0*/  LDSM.16.MT88.4 R124, [R203+0x100] ;  /* 0x00010000cb7c783b */ /* 0x000fe40000004200 */
[----:B------:R-:W-:Y:S01]  /*31f0*/  LEA.HI R4, R4, R7, RZ, 0x2 ;  /* 0x0000000704047211 */ /* 0x000fe200078f10ff */
[----:B------:R-:W-:Y:S01]  /*3200*/  IMAD R196, R5, 0x2, R198 ;  /* 0x0000000205c47824 */ /* 0x000fe200078e02c6 */
[----:B------:R-:W-:Y:S02]  /*3210*/  LDSM.16.MT88.4 R116, [R198+0x100] ;  /* 0x00010000c674783b */ /* 0x000fe40000004200 */
[----:B------:R-:W-:-:S02]  /*3220*/  LOP3.LUT R4, R4, 0x7ffffffc, RZ, 0xc0, !PT ;  /* 0x7ffffffc04047812 */ /* 0x000fc400078ec0ff */
[----:B------:R-:W-:Y:S03]  /*3230*/  LDSM.16.MT88.4 R108, [R197+0x100] ;  /* 0x00010000c56c783b */ /* 0x000fe60000004200 */
[----:B------:R-:W-:Y:S01]  /*3240*/  IMAD.IADD R4, R7, 0x1, -R4 ;  /* 0x0000000107047824 */ /* 0x000fe200078e0a04 */
[----:B------:R-:W-:Y:S03]  /*3250*/  LDSM.16.MT88.4 R100, [R196+0x100] ;  /* 0x00010000c464783b */ /* 0x000fe60000004200 */
[----:B------:R-:W-:Y:S01]  /*3260*/  IMAD R3, R4, -0x2, R3 ;  /* 0xfffffffe04037824 */ /* 0x000fe200078e0203 */
[----:B------:R-:W-:Y:S04]  /*3270*/  LDSM.16.MT88.4 R48, [R198+0x2100] ;  /* 0x00210000c630783b */ /* 0x000fe80000004200 */
[C---:B------:R-:W-:Y:S01]  /*3280*/  ISETP.GT.AND P5, PT, R3.reuse, RZ, PT ;  /* 0x000000ff0300720c */ /* 0x040fe20003fa4270 */
[----:B------:R-:W-:Y:S01]  /*3290*/  LDSM.16.MT88.4 R64, [R196+0x2100] ;  /* 0x00210000c440783b */ /* 0x000fe20000004200 */
[----:B------:R-:W-:-:S02]  /*32a0*/  ISETP.GT.AND P4, PT, R3, 0x1, PT ;  /* 0x000000010300780c */ /* 0x000fc40003f84270 */
[----:B------:R-:W-:Y:S01]  /*32b0*/  FSEL R57, R57, -INF , P5 ;  /* 0xff80000039397808 */ /* 0x000fe20002800000 */
[----:B------:R-:W-:Y:S01]  /*32c0*/  LDSM.16.MT88.4 R72, [R203+0x4100] ;  /* 0x00410000cb48783b */ /* 0x000fe20000004200 */
[----:B------:R-:W-:Y:S02]  /*32d0*/  FSEL R76, R76, -INF , P5 ;  /* 0xff8000004c4c7808 */ /* 0x000fe40002800000 */
[----:B------:R-:W-:Y:S01]  /*32e0*/  ISETP.GT.AND P5, PT, R3, 0x8, PT ;  /* 0x000000080300780c */ /* 0x000fe20003fa4270 */
[----:B------:R-:W-:Y:S01]  /*32f0*/  LDSM.16.MT88.4 R80, [R198+0x4100] ;  /* 0x00410000c650783b */ /* 0x000fe20000004200 */
[----:B------:R-:W-:Y:S02]  /*3300*/  FSEL R6, R77, -INF , P4 ;  /* 0xff8000004d067808 */ /* 0x000fe40002000000 */
[----:B------:R-:W-:Y:S01]  /*3310*/  FSEL R15, R56, -INF , P4 ;  /* 0xff800000380f7808 */ /* 0x000fe20002000000 */
[----:B------:R-:W-:Y:S01]  /*3320*/  LDSM.16.MT88.4 R88, [R197+0x4100] ;  /* 0x00410000c558783b */ /* 0x000fe20000004200 */
[----:B------:R-:W-:-:S02]  /*3330*/  FSEL R30, R30, -INF , P5 ;  /* 0xff8000001e1e7808 */ /* 0x000fc40002800000 */
[----:B------:R-:W-:Y:S01]  /*3340*/  FSEL R21, R28, -INF , P5 ;  /* 0xff8000001c157808 */ /* 0x000fe20002800000 */
[----:B------:R-:W-:Y:S01]  /*3350*/  LDSM.16.MT88.4 R136, [R198+0x900] ;  /* 0x00090000c688783b */ /* 0x000fe20000004200 */
[C---:B------:R-:W-:Y:S02]  /*3360*/  ISETP.GT.AND P4, PT, R3.reuse, 0x9, PT ;  /* 0x000000090300780c */ /* 0x040fe40003f84270 */
[----:B------:R-:W-:Y:S01]  /*3370*/  ISETP.GT.AND P5, PT, R3, 0x10, PT ;  /* 0x000000100300780c */ /* 0x000fe20003fa4270 */
[----:B------:R-:W-:Y:S01]  /*3380*/  LDSM.16.MT88.4 R24, [R198+0x2900] ;  /* 0x00290000c618783b */ /* 0x000fe20000004200 */
[----:B------:R-:W-:Y:S02]  /*3390*/  FSEL R4, R31, -INF , P4 ;  /* 0xff8000001f047808 */ /* 0x000fe40002000000 */
[----:B------:R-:W-:Y:S02]  /*33a0*/  FSEL R29, R29, -INF , P4 ;  /* 0xff8000001d1d7808 */ /* 0x000fe40002000000 */
[----:B------:R-:W-:-:S02]  /*33b0*/  FSEL R14, R16, -INF , P5 ;  /* 0xff800000100e7808 */ /* 0x000fc40002800000 */
[----:B------:R-:W-:Y:S02]  /*33c0*/  ISETP.GT.AND P4, PT, R3, 0x11, PT ;  /* 0x000000110300780c */ /* 0x000fe40003f84270 */
[----:B------:R-:W-:Y:S02]  /*33d0*/  FMNMX.FTZ R16, R76, R15, !PT ;  /* 0x0000000f4c107209 */ /* 0x000fe40007810000 */
[----:B------:R-:W-:Y:S02]  /*33e0*/  FSEL R12, R17, -INF , P4 ;  /* 0xff800000110c7808 */ /* 0x000fe40002000000 */
[----:B------:R-:W-:Y:S02]  /*33f0*/  FMNMX.FTZ R16, R21, R16, !PT ;  /* 0x0000001015107209 */ /* 0x000fe40007810000 */
[----:B------:R-:W-:Y:S02]  /*3400*/  FMNMX.FTZ R17, R57, R6, !PT ;  /* 0x0000000639117209 */ /* 0x000fe40007810000 */
[----:B------:R-:W-:-:S02]  /*3410*/  FSEL R13, R32, -INF , P5 ;  /* 0xff800000200d7808 */ /* 0x000fc40002800000 */
[----:B------:R-:W-:Y:S02]  /*3420*/  FMNMX.FTZ R16, R29, R16, !PT ;  /* 0x000000101d107209 */ /* 0x000fe40007810000 */
[----:B------:R-:W-:Y:S02]  /*3430*/  FMNMX.FTZ R17, R30, R17, !PT ;  /* 0x000000111e117209 */ /* 0x000fe40007810000 */
[----:B------:R-:W-:Y:S02]  /*3440*/  ISETP.GT.AND P5, PT, R3, 0x18, PT ;  /* 0x000000180300780c */ /* 0x000fe40003fa4270 */
[----:B------:R-:W-:Y:S02]  /*3450*/  FSEL R11, R33, -INF , P4 ;  /* 0xff800000210b7808 */ /* 0x000fe40002000000 */
[----:B------:R-:W-:Y:S02]  /*3460*/  FMNMX.FTZ R16, R13, R16, !PT ;  /* 0x000000100d107209 */ /* 0x000fe40007810000 */
[----:B------:R-:W-:-:S02]  /*3470*/  FMNMX.FTZ R17, R4, R17, !PT ;  /* 0x0000001104117209 */ /* 0x000fc40007810000 */
[----:B------:R-:W-:Y:S02]  /*3480*/  ISETP.GT.AND P4, PT, R3, 0x19, PT ;  /* 0x000000190300780c */ /* 0x000fe40003f84270 */
[----:B------:R-:W-:Y:S02]  /*3490*/  FSEL R9, R35, -INF , P5 ;  /* 0xff80000023097808 */ /* 0x000fe40002800000 */
[----:B------:R-:W-:Y:S02]  /*34a0*/  FMNMX.FTZ R16, R11, R16, !PT ;  /* 0x000000100b107209 */ /* 0x000fe40007810000 */
[----:B------:R-:W-:Y:S02]  /*34b0*/  FMNMX.FTZ R17, R14, R17, !PT ;  /* 0x000000110e117209 */ /* 0x000fe40007810000 */
[----:B------:R-:W-:Y:S02]  /*34c0*/  FSEL R10, R18, -INF , P5 ;  /* 0xff800000120a7808 */ /* 0x000fe40002800000 */
[----:B------:R-:W-:-:S02]  /*34d0*/  ISETP.GT.AND P5, PT, R3, 0x20, PT ;  /* 0x000000200300780c */ /* 0x000fc40003fa4270 */
[----:B------:R-:W-:Y:S02]  /*34e0*/  FSEL R7, R34, -INF , P4 ;  /* 0xff80000022077808 */ /* 0x000fe40002000000 */
[----:B------:R-:W-:Y:S01]  /*34f0*/  FMNMX.FTZ R16, R9, R16, !PT ;  /* 0x0000001009107209 */ /* 0x000fe20007810000 */
[----:B------:R-:W-:Y:S01]  /*3500*/  LDSM.16.MT88.4 R32, [R197+0x900] ;  /* 0x00090000c520783b */ /* 0x000fe20000004200 */
[----:B------:R-:W-:Y:S02]  /*3510*/  FMNMX.FTZ R17, R12, R17, !PT ;  /* 0x000000110c117209 */ /* 0x000fe40007810000 */
[----:B------:R-:W-:Y:S02]  /*3520*/  FSEL R8, R19, -INF , P4 ;  /* 0xff80000013087808 */ /* 0x000fe40002000000 */
[----:B------:R-:W-:Y:S02]  /*3530*/  ISETP.GT.AND P4, PT, R3, 0x21, PT ;  /* 0x000000210300780c */ /* 0x000fe40003f84270 */
[----:B------:R-:W-:-:S02]  /*3540*/  FSEL R171, R171, -INF , P5 ;  /* 0xff800000abab7808 */ /* 0x000fc40002800000 */
[----:B------:R-:W-:Y:S02]  /*3550*/  FMNMX.FTZ R16, R7, R16, !PT ;  /* 0x0000001007107209 */ /* 0x000fe40007810000 */
[----:B------:R-:W-:Y:S02]  /*3560*/  FMNMX.FTZ R17, R10, R17, !PT ;  /* 0x000000110a117209 */ /* 0x000fe40007810000 */
[----:B------:R-:W-:Y:S02]  /*3570*/  FSEL R166, R166, -INF , P5 ;  /* 0xff800000a6a67808 */ /* 0x000fe40002800000 */
[----:B------:R-:W-:Y:S02]  /*3580*/  ISETP.GT.AND P5, PT, R3, 0x28, PT ;  /* 0x000000280300780c */ /* 0x000fe40003fa4270 */
[----:B------:R-:W-:Y:S02]  /*3590*/  FSEL R163, R163, -INF , P4 ;  /* 0xff800000a3a37808 */ /* 0x000fe40002000000 */
[----:B------:R-:W-:-:S02]  /*35a0*/  FMNMX.FTZ R16, R171, R16, !PT ;  /* 0x00000010ab107209 */ /* 0x000fc40007810000 */
[----:B------:R-:W-:Y:S02]  /*35b0*/  FMNMX.FTZ R17, R8, R17, !PT ;  /* 0x0000001108117209 */ /* 0x000fe40007810000 */
[----:B------:R-:W-:Y:S02]  /*35c0*/  FSEL R176, R176, -INF , P4 ;  /* 0xff800000b0b07808 */ /* 0x000fe40002000000 */
[----:B------:R-:W-:Y:S02]  /*35d0*/  ISETP.GT.AND P4, PT, R3, 0x29, PT ;  /* 0x000000290300780c */ /* 0x000fe40003f84270 */
[----:B------:R-:W-:Y:S02]  /*35e0*/  FSEL R169, R169, -INF , P5 ;  /* 0xff800000a9a97808 */ /* 0x000fe40002800000 */
[----:B------:R-:W-:Y:S02]  /*35f0*/  FMNMX.FTZ R16, R163, R16, !PT ;  /* 0x00000010a3107209 */ /* 0x000fe40007810000 */
[----:B------:R-:W-:-:S02]  /*3600*/  FMNMX.FTZ R17, R166, R17, !PT ;  /* 0x00000011a6117209 */ /* 0x000fc40007810000 */
[----:B------:R-:W-:Y:S02]  /*3610*/  FSEL R168, R168, -INF , P5 ;  /* 0xff800000a8a87808 */ /* 0x000fe40002800000 */
[----:B------:R-:W-:Y:S02]  /*3620*/  ISETP.GT.AND P5, PT, R3, 0x30, PT ;  /* 0x000000300300780c */ /* 0x000fe40003fa4270 */
[----:B------:R-:W-:Y:S02]  /*3630*/  FSEL R165, R165, -INF , P4 ;  /* 0xff800000a5a57808 */ /* 0x000fe40002000000 */
[----:B------:R-:W-:Y:S02]  /*3640*/  FMNMX.FTZ R16, R169, R16, !PT ;  /* 0x00000010a9107209 */ /* 0x000fe40007810000 */
[----:B------:R-:W-:Y:S02]  /*3650*/  FMNMX.FTZ R17, R176, R17, !PT ;  /* 0x00000011b0117209 */ /* 0x000fe40007810000 */
[----:B------:R-:W-:-:S02]  /*3660*/  FSEL R174, R174, -INF , P4 ;  /* 0xff800000aeae7808 */ /* 0x000fc40002000000 */
[----:B------:R-:W-:Y:S02]  /*3670*/  ISETP.GT.AND P4, PT, R3, 0x31, PT ;  /* 0x000000310300780c */ /* 0x000fe40003f84270 */
[----:B------:R-:W-:Y:S02]  /*3680*/  FSEL R175, R175, -INF , P5 ;  /* 0xff800000afaf7808 */ /* 0x000fe40002800000 */
[----:B------:R-:W-:Y:S02]  /*3690*/  FMNMX.FTZ R16, R165, R16, !PT ;  /* 0x00000010a5107209 */ /* 0x000fe40007810000 */
[----:B------:R-:W-:Y:S02]  /*36a0*/  FMNMX.FTZ R17, R168, R17, !PT ;  /* 0x00000011a8117209 */ /* 0x000fe40007810000 */
[----:B------:R-:W-:Y:S02]  /*36b0*/  FSEL R170, R170, -INF , P5 ;  /* 0xff800000aaaa7808 */ /* 0x000fe40002800000 */
[----:B------:R-:W-:-:S02]  /*36c0*/  ISETP.GT.AND P5, PT, R3, 0x38, PT ;  /* 0x000000380300780c */ /* 0x000fc40003fa4270 */
[----:B------:R-:W-:Y:S02]  /*36d0*/  FSEL R173, R173, -INF , P4 ;  /* 0xff800000adad7808 */ /* 0x000fe40002000000 */
[----:B------:R-:W-:Y:S02]  /*36e0*/  FMNMX.FTZ R16, R175, R16, !PT ;  /* 0x00000010af107209 */ /* 0x000fe40007810000 */
[----:B------:R-:W-:Y:S02]  /*36f0*/  FMNMX.FTZ R17, R174, R17, !PT ;  /* 0x00000011ae117209 */ /* 0x000fe40007810000 */
[----:B------:R-:W-:Y:S02]  /*3700*/  FSEL R142, R142, -INF , P4 ;  /* 0xff8000008e8e7808 */ /* 0x000fe40002000000 */
[----:B------:R-:W-:Y:S02]  /*3710*/  ISETP.GT.AND P4, PT, R3, 0x39, PT ;  /* 0x000000390300780c */ /* 0x000fe40003f84270 */
[----:B------:R-:W-:-:S02]  /*3720*/  FSEL R143, R143, -INF , P5 ;  /* 0xff8000008f8f7808 */ /* 0x000fc40002800000 */
[----:B------:R-:W-:Y:S02]  /*3730*/  FMNMX.FTZ R16, R173, R16, !PT ;  /* 0x00000010ad107209 */ /* 0x000fe40007810000 */
[----:B------:R-:W-:Y:S02]  /*3740*/  FMNMX.FTZ R17, R170, R17, !PT ;  /* 0x00000011aa117209 */ /* 0x000fe40007810000 */
[----:B------:R-:W-:Y:S02]  /*3750*/  FSEL R141, R141, -INF , P4 ;  /* 0xff8000008d8d7808 */ /* 0x000fe40002000000 */
[----:B------:R-:W-:Y:S02]  /*3760*/  FMNMX.FTZ R16, R143, R16, !PT ;  /* 0x000000108f107209 */ /* 0x000fe40007810000 */
[----:B------:R-:W-:Y:S02]  /*3770*/  FSEL R140, R140, -INF , P5 ;  /* 0xff8000008c8c7808 */ /* 0x000fe40002800000 */
[----:B------:R-:W-:-:S02]  /*3780*/  FMNMX.FTZ R17, R142, R17, !PT ;  /* 0x000000118e117209 */ /* 0x000fc40007810000 */
[----:B------:R-:W-:Y:S02]  /*3790*/  FMNMX.FTZ R3, R141, R16, !PT ;  /* 0x000000108d037209 */ /* 0x000fe40007810000 */
[----:B------:R-:W-:Y:S02]  /*37a0*/  FSEL R164, R164, -INF , P4 ;  /* 0xff800000a4a47808 */ /* 0x000fe40002000000 */
[----:B------:R-:W-:Y:S01]  /*37b0*/  FMNMX.FTZ R17, R140, R17, !PT ;  /* 0x000000118c117209 */ /* 0x000fe20007810000 */
[----:B------:R-:W1:Y:S03]  /*37c0*/  SHFL.BFLY PT, R16, R3, 0x2, 0x1f ;  /* 0x0c401f0003107f89 */ /* 0x000e6600000e0000 */
[----:B------:R-:W-:-:S05]  /*37d0*/  FMNMX.FTZ R18, R164, R17, !PT ;  /* 0x00000011a4127209 */ /* 0x000fca0007810000 */
[----:B------:R-:W2:Y:S01]  /*37e0*/  SHFL.BFLY PT, R19, R18, 0x2, 0x1f ;  /* 0x0c401f0012137f89 */ /* 0x000ea200000e0000 */
[----:B-1----:R-:W-:-:S05]  /*37f0*/  FMNMX.FTZ R17, R3, R16, !PT ;  /* 0x0000001003117209 */ /* 0x002fca0007810000 */
[----:B------:R-:W1:Y:S01]  /*3800*/  SHFL.BFLY PT, R132, R17, 0x1, 0x1f ;  /* 0x0c201f0011847f89 */ /* 0x000e6200000e0000 */
[----:B--2---:R-:W-:-:S05]  /*3810*/  FMNMX.FTZ R16, R18, R19, !PT ;  /* 0x0000001312107209 */ /* 0x004fca0007810000 */
[----:B------:R-:W2:Y:S01]  /*3820*/  SHFL.BFLY PT, R3, R16, 0x1, 0x1f ;  /* 0x0c201f0010037f89 */ /* 0x000ea200000e0000 */
[----:B-1----:R-:W-:-:S04]  /*3830*/  FMNMX.FTZ R132, R17, R132, !PT ;  /* 0x0000008411847209 */ /* 0x002fc80007810000 */
[C---:B------:R-:W-:Y:S01]  /*3840*/  FSETP.NEU.FTZ.AND P4, PT, R132.reuse, -INF , PT ;  /* 0xff8000008400780b */ /* 0x040fe20003f9d000 */
[----:B------:R-:W-:Y:S01]  /*3850*/  FMUL.FTZ R172, R132, c[0x0][0x2d0] ;  /* 0x0000b40084ac7a20 */ /* 0x000fe20000410000 */
[----:B--2---:R-:W-:-:S04]  /*3860*/  FMNMX.FTZ R3, R3, R16, !PT ;  /* 0x0000001003037209 */ /* 0x004fc80007810000 */
[----:B------:R-:W-:Y:S01]  /*3870*/  FSEL R172, R172, RZ, P4 ;  /* 0x000000ffacac7208 */ /* 0x000fe20002000000 */
[----:B------:R-:W-:Y:S01]  /*3880*/  LDSM.16.MT88.4 R16, [R197+0x2900] ;  /* 0x00290000c510783b */ /* 0x000fe20000004200 */
[C---:B------:R-:W-:Y:S01]  /*3890*/  FSETP.NEU.FTZ.AND P4, PT, R3.reuse, -INF , PT ;  /* 0xff8000000300780b */ /* 0x040fe20003f9d000 */
[----:B------:R-:W-:Y:S02]  /*38a0*/  FMUL.FTZ R167, R3, c[0x0][0x2d0] ;  /* 0x0000b40003a77a20 */ /* 0x000fe40000410000 */
[--C-:B------:R-:W-:Y:S02]  /*38b0*/  FFMA.FTZ R157, R76, c[0x0][0x2d0], -R172.reuse ;  /* 0x0000b4004c9d7a23 */ /* 0x100fe400000108ac */
[--C-:B------:R-:W-:Y:S01]  /*38c0*/  FFMA.FTZ R156, R15, c[0x0][0x2d0], -R172.reuse ;  /* 0x0000b4000f9c7a23 */ /* 0x100fe200000108ac */
[----:B------:R-:W-:Y:S01]  /*38d0*/  FSEL R167, R167, RZ, P4 ;  /* 0x000000ffa7a77208 */ /* 0x000fe20002000000 */
[--C-:B------:R-:W-:Y:S01]  /*38e0*/  FFMA.FTZ R154, R21, c[0x0][0x2d0], -R172.reuse ;  /* 0x0000b400159a7a23 */ /* 0x100fe200000108ac */
[----:B------:R-:W-:Y:S01]  /*38f0*/  PLOP3.LUT P4, PT, PT, PT, UP0, 0x80, 0x0 ;  /* 0x000000000000781c */ /* 0x000fe20003f8f008 */
[----:B------:R-:W-:Y:S01]  /*3900*/  FFMA.FTZ R151, R29, c[0x0][0x2d0], -R172 ;  /* 0x0000b4001d977a23 */ /* 0x000fe200000108ac */
[----:B------:R-:W-:Y:S01]  /*3910*/  MUFU.EX2 R157, R157 ;  /* 0x0000009d009d7308 */ /* 0x000fe20000000800 */
[--C-:B------:R-:W-:Y:S01]  /*3920*/  FFMA.FTZ R158, R57, c[0x0][0x2d0], -R167.reuse ;  /* 0x0000b400399e7a23 */ /* 0x100fe200000108a7 */
[----:B------:R-:W-:Y:S01]  /*3930*/  LDSM.16.MT88.4 R20, [R203+0x900] ;  /* 0x00090000cb14783b */ /* 0x000fe20000004200 */
[----:B------:R-:W-:-:S02]  /*3940*/  FFMA.FTZ R159, R6, c[0x0][0x2d0], -R167 ;  /* 0x0000b400069f7a23 */ /* 0x000fc400000108a7 */
[--C-:B------:R-:W-:Y:S01]  /*3950*/  FFMA.FTZ R161, R30, c[0x0][0x2d0], -R167.reuse ;  /* 0x0000b4001ea17a23 */ /* 0x100fe200000108a7 */
[----:B------:R-:W1:Y:S01]  /*3960*/  LDSM.16.MT88.4 R56, [R197+0x2100] ;  /* 0x00210000c538783b */ /* 0x000e620000004200 */
[--C-:B------:R-:W-:Y:S01]  /*3970*/  FFMA.FTZ R152, R4, c[0x0][0x2d0], -R167.reuse ;  /* 0x0000b40004987a23 */ /* 0x100fe200000108a7 */
[----:B------:R-:W2:Y:S01]  /*3980*/  MUFU.EX2 R156, R156 ;  /* 0x0000009c009c7308 */ /* 0x000ea20000000800 */
[--C-:B------:R-:W-:Y:S01]  /*3990*/  FFMA.FTZ R146, R7, c[0x0][0x2d0], -R172.reuse ;  /* 0x0000b40007927a23 */ /* 0x100fe200000108ac */
[----:B------:R-:W-:Y:S01]  /*39a0*/  LDSM.16.MT88.4 R28, [R196+0x900] ;  /* 0x00090000c41c783b */ /* 0x000fe20000004200 */
[--C-:B------:R-:W-:Y:S02]  /*39b0*/  FFMA.FTZ R150, R11, c[0x0][0x2d0], -R172.reuse ;  /* 0x0000b4000b967a23 */ /* 0x100fe400000108ac */
[----:B------:R-:W-:Y:S01]  /*39c0*/  FFMA.FTZ R149, R9, c[0x0][0x2d0], -R172 ;  /* 0x0000b40009957a23 */ /* 0x000fe200000108ac */
[----:B------:R-:W3:Y:S01]  /*39d0*/  LDSM.16.MT88.4 R4, [R196+0x4100] ;  /* 0x00410000c404783b */ /* 0x000ee20000004200 */
[--C-:B------:R-:W-:Y:S01]  /*39e0*/  FFMA.FTZ R147, R10, c[0x0][0x2d0], -R167.reuse ;  /* 0x0000b4000a937a23 */ /* 0x100fe200000108a7 */
[----:B------:R-:W-:Y:S01]  /*39f0*/  MUFU.EX2 R154, R154 ;  /* 0x0000009a009a7308 */ /* 0x000fe20000000800 */
[----:B------:R-:W-:-:S02]  /*3a00*/  FFMA.FTZ R0, R8, c[0x0][0x2d0], -R167 ;  /* 0x0000b40008007a23 */ /* 0x000fc400000108a7 */
[----:B------:R-:W4:Y:S01]  /*3a10*/  LDSM.16.MT88.4 R8, [R203+0x2900] ;  /* 0x00290000cb08783b */ /* 0x000f220000004200 */
[--C-:B------:R-:W-:Y:S02]  /*3a20*/  FFMA.FTZ R155, R13, c[0x0][0x2d0], -R172.reuse ;  /* 0x0000b4000d9b7a23 */ /* 0x100fe400000108ac */
[--C-:B------:R-:W-:Y:S02]  /*3a30*/  FFMA.FTZ R153, R14, c[0x0][0x2d0], -R167.reuse ;  /* 0x0000b4000e997a23 */ /* 0x100fe400000108a7 */
[----:B------:R-:W5:Y:S01]  /*3a40*/  MUFU.EX2 R151, R151 ;  /* 0x0000009700977308 */ /* 0x000f620000000800 */
[----:B--2---:R-:W-:Y:S01]  /*3a50*/  F2FP.PACK_AB R96, R156, R157 ;  /* 0x0000009d9c60723e */ /* 0x004fe200000000ff */
[----:B------:R-:W-:Y:S02]  /*3a60*/  FFMA.FTZ R148, R12, c[0x0][0x2d0], -R167 ;  /* 0x0000b4000c947a23 */ /* 0x000fe400000108a7 */
[----:B------:R-:W2:Y:S01]  /*3a70*/  LDSM.16.MT88.4 R12, [R196+0x2900] ;  /* 0x00290000c40c783b */ /* 0x000ea20000004200 */
[----:B------:R-:W-:-:S02]  /*3a80*/  FFMA.FTZ R160, R171, c[0x0][0x2d0], -R172 ;  /* 0x0000b400aba07a23 */ /* 0x000fc400000108ac */
[--C-:B------:R-:W-:Y:S01]  /*3a90*/  FFMA.FTZ R162, R169, c[0x0][0x2d0], -R172.reuse ;  /* 0x0000b400a9a27a23 */ /* 0x100fe200000108ac */
[----:B------:R-:W-:Y:S01]  /*3aa0*/  MUFU.EX2 R158, R158 ;  /* 0x0000009e009e7308 */ /* 0x000fe20000000800 */
[--C-:B------:R-:W-:Y:S02]  /*3ab0*/  FFMA.FTZ R163, R163, c[0x0][0x2d0], -R172.reuse ;  /* 0x0000b400a3a37a23 */ /* 0x100fe400000108ac */
[----:B------:R-:W-:Y:S02]  /*3ac0*/  FFMA.FTZ R165, R165, c[0x0][0x2d0], -R172 ;  /* 0x0000b400a5a57a23 */ /* 0x000fe400000108ac */
[--C-:B------:R-:W-:Y:S02]  /*3ad0*/  FFMA.FTZ R166, R166, c[0x0][0x2d0], -R167.reuse ;  /* 0x0000b400a6a67a23 */ /* 0x100fe400000108a7 */
[--C-:B------:R-:W-:Y:S01]  /*3ae0*/  FFMA.FTZ R169, R176, c[0x0][0x2d0], -R167.reuse ;  /* 0x0000b400b0a97a23 */ /* 0x100fe200000108a7 */
[----:B------:R-:W1:Y:S01]  /*3af0*/  MUFU.EX2 R159, R159 ;  /* 0x0000009f009f7308 */ /* 0x000e620000000800 */
[----:B-----5:R-:W-:Y:S01]  /*3b00*/  F2FP.PACK_AB R98, R151, R154 ;  /* 0x0000009a9762723e */ /* 0x020fe200000000ff */
[----:B------:R-:W-:-:S02]  /*3b10*/  FFMA.FTZ R168, R168, c[0x0][0x2d0], -R167 ;  /* 0x0000b400a8a87a23 */ /* 0x000fc400000108a7 */
[--C-:B------:R-:W-:Y:S02]  /*3b20*/  FFMA.FTZ R171, R174, c[0x0][0x2d0], -R167.reuse ;  /* 0x0000b400aeab7a23 */ /* 0x100fe400000108a7 */
[--C-:B------:R-:W-:Y:S02]  /*3b30*/  FFMA.FTZ R174, R175, c[0x0][0x2d0], -R172.reuse ;  /* 0x0000b400afae7a23 */ /* 0x100fe400000108ac */
[----:B------:R-:W-:Y:S01]  /*3b40*/  MUFU.EX2 R161, R161 ;  /* 0x000000a100a17308 */ /* 0x000fe20000000800 */
[--C-:B------:R-:W-:Y:S02]  /*3b50*/  FFMA.FTZ R173, R173, c[0x0][0x2d0], -R172.reuse ;  /* 0x0000b400adad7a23 */ /* 0x100fe400000108ac */
[--C-:B------:R-:W-:Y:S02]  /*3b60*/  FFMA.FTZ R175, R143, c[0x0][0x2d0], -R172.reuse ;  /* 0x0000b4008faf7a23 */ /* 0x100fe400000108ac */
[----:B------:R-:W-:Y:S02]  /*3b70*/  FFMA.FTZ R172, R141, c[0x0][0x2d0], -R172 ;  /* 0x0000b4008dac7a23 */ /* 0x000fe400000108ac */
[--C-:B------:R-:W-:Y:S01]  /*3b80*/  FFMA.FTZ R170, R170, c[0x0][0x2d0], -R167.reuse ;  /* 0x0000b400aaaa7a23 */ /* 0x100fe200000108a7 */
[----:B------:R-:W5:Y:S01]  /*3b90*/  MUFU.EX2 R152, R152 ;  /* 0x0000009800987308 */ /* 0x000f620000000800 */
[----:B-1----:R-:W-:Y:S01]  /*3ba0*/  F2FP.PACK_AB R97, R159, R158 ;  /* 0x0000009e9f61723e */ /* 0x002fe200000000ff */
[----:B------:R-:W-:-:S02]  /*3bb0*/  FFMA.FTZ R177, R142, c[0x0][0x2d0], -R167 ;  /* 0x0000b4008eb17a23 */ /* 0x000fc400000108a7 */
[--C-:B------:R-:W-:Y:S02]  /*3bc0*/  FFMA.FTZ R176, R140, c[0x0][0x2d0], -R167.reuse ;  /* 0x0000b4008cb07a23 */ /* 0x100fe400000108a7 */
[----:B------:R-:W-:Y:S01]  /*3bd0*/  FFMA.FTZ R219, R164, c[0x0][0x2d0], -R167 ;  /* 0x0000b400a4db7a23 */ /* 0x000fe200000108a7 */
[----:B------:R-:W-:Y:S01]  /*3be0*/  LDSM.16.MT88.4 R140, [R198+0x1900] ;  /* 0x00190000c68c783b */ /* 0x000fe20000004200 */
[----:B------:R-:W-:Y:S01]  /*3bf0*/  MUFU.EX2 R155, R155 ;  /* 0x0000009b009b7308 */ /* 0x000fe20000000800 */
[----:B------:R-:W-:Y:S02]  /*3c00*/  FADD.FTZ R157, R157, R156 ;  /* 0x0000009c9d9d7221 */ /* 0x000fe40000010000 */
[----:B------:R-:W-:Y:S02]  /*3c10*/  FADD.FTZ R158, R158, R159 ;  /* 0x0000009f9e9e7221 */ /* 0x000fe40000010000 */
[----:B------:R-:W-:Y:S01]  /*3c20*/  FADD.FTZ R154, R154, R157 ;  /* 0x0000009d9a9a7221 */ /* 0x000fe20000010000 */
[----:B-----5:R-:W-:-:S02]  /*3c30*/  F2FP.PACK_AB R99, R152, R161 ;  /* 0x000000a19863723e */ /* 0x020fc400000000ff */
[----:B------:R-:W1:Y:S01]  /*3c40*/  MUFU.EX2 R150, R150 ;  /* 0x0000009600967308 */ /* 0x000e620000000800 */
[----:B------:R-:W-:Y:S02]  /*3c50*/  FADD.FTZ R161, R161, R158 ;  /* 0x0000009ea1a17221 */ /* 0x000fe40000010000 */
[----:B------:R-:W-:Y:S02]  /*3c60*/  FADD.FTZ R154, R151, R154 ;  /* 0x0000009a979a7221 */ /* 0x000fe40000010000 */
[----:B------:R-:W-:Y:S01]  /*3c70*/  FADD.FTZ R152, R152, R161 ;  /* 0x000000a198987221 */ /* 0x000fe20000010000 */
[C---:B------:R-:W-:Y:S02]  /*3c80*/  HMMA.16816.F32 R36, R96.reuse, R40, RZ ;  /* 0x000000286024723c */ /* 0x040fe400000018ff */
[----:B------:R-:W-:Y:S06]  /*3c90*/  MUFU.EX2 R149, R149 ;  /* 0x0000009500957308 */ /* 0x000fec0000000800 */
[C---:B------:R-:W-:Y:S02]  /*3ca0*/  HMMA.16816.F32 R52, R96.reuse, R56, RZ ;  /* 0x000000386034723c */ /* 0x040fe400000018ff */
[----:B------:R-:W-:Y:S06]  /*3cb0*/  MUFU.EX2 R146, R146 ;  /* 0x0000009200927308 */ /* 0x000fec0000000800 */
[C---:B------:R-:W-:Y:S02]  /*3cc0*/  HMMA.16816.F32 R40, R96.reuse, R42, RZ ;  /* 0x0000002a6028723c */ /* 0x040fe400000018ff */
[----:B------:R-:W-:Y:S06]  /*3cd0*/  MUFU.EX2 R153, R153 ;  /* 0x0000009900997308 */ /* 0x000fec0000000800 */
[C---:B------:R-:W-:Y:S02]  /*3ce0*/  HMMA.16816.F32 R56, R96.reuse, R58, RZ ;  /* 0x0000003a6038723c */ /* 0x040fe400000018ff */
[----:B------:R-:W5:Y:S06]  /*3cf0*/  MUFU.EX2 R148, R148 ;  /* 0x0000009400947308 */ /* 0x000f6c0000000800 */
[C---:B------:R-:W-:Y:S02]  /*3d00*/  HMMA.16816.F32 R128, R96.reuse, R124, RZ ;  /* 0x0000007c6080723c */ /* 0x040fe400000018ff */
[----:B------:R-:W-:Y:S06]  /*3d10*/  MUFU.EX2 R147, R147 ;  /* 0x0000009300937308 */ /* 0x000fec0000000800 */
[C---:B------:R-:W-:Y:S02]  /*3d20*/  HMMA.16816.F32 R120, R96.reuse, R116, RZ ;  /* 0x000000746078723c */ /* 0x040fe400000018ff */
[----:B------:R-:W1:Y:S06]  /*3d30*/  MUFU.EX2 R0, R0 ;  /* 0x0000000000007308 */ /* 0x000e6c0000000800 */
        /* <DEDUP_REMOVED lines=31> */
[----:B------:R-:W2:Y:S06]  /*3f30*/  MUFU.EX2 R219, R219 ;  /* 0x000000db00db7308 */ /* 0x000eac0000000800 */
[C---:B---3--:R-:W-:Y:S07]  /*3f40*/  HMMA.16816.F32 R92, R96.reuse, R4, RZ ;  /* 0x00000004605c723c */ /* 0x048fee00000018ff */
[----:B-1----:R-:W-:Y:S01]  /*3f50*/  F2FP.PACK_AB R4, R150, R155 ;  /* 0x0000009b9604723e */ /* 0x002fe200000000ff */
[----:B------:R-:W-:Y:S01]  /*3f60*/  HMMA.16816.F32 R96, R96, R6, RZ ;  /* 0x000000066060723c */ /* 0x000fe200000018ff */
[----:B-----5:R-:W-:Y:S01]  /*3f70*/  F2FP.PACK_AB R5, R148, R153 ;  /* 0x000000999405723e */ /* 0x020fe200000000ff */
[----:B------:R-:W-:-:S02]  /*3f80*/  FADD.FTZ R155, R155, R154 ;  /* 0x0000009a9b9b7221 */ /* 0x000fc40000010000 */
[----:B------:R-:W-:Y:S02]  /*3f90*/  FADD.FTZ R153, R153, R152 ;  /* 0x0000009899997221 */ /* 0x000fe40000010000 */
[----:B------:R-:W-:Y:S01]  /*3fa0*/  FADD.FTZ R150, R150, R155 ;  /* 0x0000009b96967221 */ /* 0x000fe20000010000 */
[----:B------:R-:W-:Y:S01]  /*3fb0*/  F2FP.PACK_AB R6, R146, R149 ;  /* 0x000000959206723e */ /* 0x000fe200000000ff */
[----:B------:R-:W-:Y:S01]  /*3fc0*/  FADD.FTZ R148, R148, R153 ;  /* 0x0000009994947221 */ /* 0x000fe20000010000 */
[----:B------:R-:W-:Y:S01]  /*3fd0*/  F2FP.PACK_AB R7, R0, R147 ;  /* 0x000000930007723e */ /* 0x000fe200000000ff */
[----:B------:R-:W-:Y:S02]  /*3fe0*/  FADD.FTZ R149, R149, R150 ;  /* 0x0000009695957221 */ /* 0x000fe40000010000 */
[----:B------:R-:W-:Y:S02]  /*3ff0*/  FADD.FTZ R147, R147, R148 ;  /* 0x0000009493937221 */ /* 0x000fe40000010000 */
[----:B------:R-:W-:-:S02]  /*4000*/  FADD.FTZ R149, R146, R149 ;  /* 0x0000009592957221 */ /* 0x000fc40000010000 */
[----:B----4-:R-:W-:Y:S01]  /*4010*/  HMMA.16816.F32 R36, R4, R8, R36 ;  /* 0x000000080424723c */ /* 0x010fe20000001824 */
[----:B------:R-:W-:-:S07]  /*4020*/  FADD.FTZ R147, R0, R147 ;  /* 0x0000009300937221 */ /* 0x000fce0000010000 */
[C---:B------:R-:W-:Y:S01]  /*4030*/  HMMA.16816.F32 R40, R4.reuse, R10, R40 ;  /* 0x0000000a0428723c */ /* 0x040fe20000001828 */
[----:B------:R-:W1:Y:S07]  /*4040*/  LDSM.16.MT88.4 R8, [R198+0x4900] ;  /* 0x00490000c608783b */ /* 0x000e6e0000004200 */
[C---:B------:R-:W-:Y:S08]  /*4050*/  HMMA.16816.F32 R52, R4.reuse, R16, R52 ;  /* 0x000000100434723c */ /* 0x040ff00000001834 */
[C---:B------:R-:W-:Y:S01]  /*4060*/  HMMA.16816.F32 R56, R4.reuse, R18, R56 ;  /* 0x000000120438723c */ /* 0x040fe20000001838 */
[----:B------:R-:W3:Y:S07]  /*4070*/  LDSM.16.MT88.4 R16, [R197+0x4900] ;  /* 0x00490000c510783b */ /* 0x000eee0000004200 */
[C---:B------:R-:W-:Y:S08]  /*4080*/  HMMA.16816.F32 R128, R4.reuse, R20, R128 ;  /* 0x000000140480723c */ /* 0x040ff00000001880 */
[C---:B------:R-:W-:Y:S01]  /*4090*/  HMMA.16816.F32 R124, R4.reuse, R22, R124 ;  /* 0x00000016047c723c */ /* 0x040fe2000000187c */
[----:B------:R-:W4:Y:S07]  /*40a0*/  LDSM.16.MT88.4 R20, [R203+0x4900] ;  /* 0x00490000cb14783b */ /* 0x000f2e0000004200 */
[C---:B--2---:R-:W-:Y:S08]  /*40b0*/  HMMA.16816.F32 R60, R4.reuse, R12, R60 ;  /* 0x0000000c043c723c */ /* 0x044ff0000000183c */
[C---:B------:R-:W-:Y:S01]  /*40c0*/  HMMA.16816.F32 R64, R4.reuse, R14, R64 ;  /* 0x0000000e0440723c */ /* 0x040fe20000001840 */
[----:B------:R-:W2:Y:S07]  /*40d0*/  LDSM.16.MT88.4 R12, [R196+0x4900] ;  /* 0x00490000c40c783b */ /* 0x000eae0000004200 */
[C---:B-1----:R-:W-:Y:S08]  /*40e0*/  HMMA.16816.F32 R76, R4.reuse, R8, R76 ;  /* 0x00000008044c723c */ /* 0x042ff0000000184c */
[C---:B------:R-:W-:Y:S01]  /*40f0*/  HMMA.16816.F32 R80, R4.reuse, R10, R80 ;  /* 0x0000000a0450723c */ /* 0x040fe20000001850 */
[----:B------:R-:W1:Y:S07]  /*4100*/  LDSM.16.MT88.4 R8, [R203+0x1100] ;  /* 0x00110000cb08783b */ /* 0x000e6e0000004200 */
[C---:B---3--:R-:W-:Y:S08]  /*4110*/  HMMA.16816.F32 R84, R4.reuse, R16, R84 ;  /* 0x000000100454723c */ /* 0x048ff00000001854 */
[C---:B------:R-:W-:Y:S01]  /*4120*/  HMMA.16816.F32 R88, R4.reuse, R18, R88 ;  /* 0x000000120458723c */ /* 0x040fe20000001858 */
[----:B------:R-:W3:Y:S07]  /*4130*/  LDSM.16.MT88.4 R16, [R198+0x1100] ;  /* 0x00110000c610783b */ /* 0x000eee0000004200 */
[C---:B------:R-:W-:Y:S08]  /*4140*/  HMMA.16816.F32 R120, R4.reuse, R136, R120 ;  /* 0x000000880478723c */ /* 0x040ff00000001878 */
[C---:B------:R-:W-:Y:S01]  /*4150*/  HMMA.16816.F32 R116, R4.reuse, R138, R116 ;  /* 0x0000008a0474723c */ /* 0x040fe20000001874 */
[----:B------:R-:W-:Y:S07]  /*4160*/  LDSM.16.MT88.4 R136, [R197+0x1900] ;  /* 0x00190000c588783b */ /* 0x000fee0000004200 */
        /* <DEDUP_REMOVED lines=9> */
[C---:B----4-:R-:W-:Y:S08]  /*4200*/  HMMA.16816.F32 R68, R4.reuse, R20, R68 ;  /* 0x000000140444723c */ /* 0x050ff00000001844 */
[C---:B------:R-:W-:Y:S01]  /*4210*/  HMMA.16816.F32 R72, R4.reuse, R22, R72 ;  /* 0x000000160448723c */ /* 0x040fe20000001848 */
[----:B------:R-:W-:Y:S07]  /*4220*/  LDSM.16.MT88.4 R20, [R203+0x5100] ;  /* 0x00510000cb14783b */ /* 0x000fee0000004200 */
[C---:B--2---:R-:W-:Y:S08]  /*4230*/  HMMA.16816.F32 R92, R4.reuse, R12, R92 ;  /* 0x0000000c045c723c */ /* 0x044ff0000000185c */
[----:B------:R-:W-:Y:S01]  /*4240*/  HMMA.16816.F32 R96, R4, R14, R96 ;  /* 0x0000000e0460723c */ /* 0x000fe20000001860 */
[----:B------:R-:W2:Y:S06]  /*4250*/  LDSM.16.MT88.4 R12, [R203+0x3100] ;  /* 0x00310000cb0c783b */ /* 0x000eac0000004200 */
[----:B------:R-:W-:Y:S01]  /*4260*/  F2FP.PACK_AB R4, R163, R160 ;  /* 0x000000a0a304723e */ /* 0x000fe200000000ff */
[----:B------:R-:W-:Y:S01]  /*4270*/  FADD.FTZ R160, R160, R149 ;  /* 0x00000095a0a07221 */ /* 0x000fe20000010000 */
[----:B------:R-:W-:-:S02]  /*4280*/  F2FP.PACK_AB R6, R165, R162 ;  /* 0x000000a2a506723e */ /* 0x000fc400000000ff */
[----:B------:R-:W-:Y:S01]  /*4290*/  F2FP.PACK_AB R5, R169, R166 ;  /* 0x000000a6a905723e */ /* 0x000fe200000000ff */
[----:B------:R-:W-:Y:S01]  /*42a0*/  FADD.FTZ R166, R166, R147 ;  /* 0x00000093a6a67221 */ /* 0x000fe20000010000 */
[----:B------:R-:W-:Y:S01]  /*42b0*/  F2FP.PACK_AB R7, R171, R168 ;  /* 0x000000a8ab07723e */ /* 0x000fe200000000ff */
[----:B------:R-:W-:Y:S02]  /*42c0*/  FADD.FTZ R163, R163, R160 ;  /* 0x000000a0a3a37221 */ /* 0x000fe40000010000 */
[----:B------:R-:W-:Y:S02]  /*42d0*/  FADD.FTZ R169, R169, R166 ;  /* 0x000000a6a9a97221 */ /* 0x000fe40000010000 */
[----:B------:R-:W-:Y:S02]  /*42e0*/  FADD.FTZ R162, R162, R163 ;  /* 0x000000a3a2a27221 */ /* 0x000fe40000010000 */
[----:B-1----:R-:W-:Y:S01]  /*42f0*/  HMMA.16816.F32 R128, R4, R8, R128 ;  /* 0x000000080480723c */ /* 0x002fe20000001880 */
[----:B------:R-:W-:-:S02]  /*4300*/  FADD.FTZ R168, R168, R169 ;  /* 0x000000a9a8a87221 */ /* 0x000fc40000010000 */
[----:B------:R-:W-:Y:S02]  /*4310*/  FADD.FTZ R165, R165, R162 ;  /* 0x000000a2a5a57221 */ /* 0x000fe40000010000 */
[----:B------:R-:W-:-:S03]  /*4320*/  FADD.FTZ R171, R171, R168 ;  /* 0x000000a8abab7221 */ /* 0x000fc60000010000 */
[C---:B------:R-:W-:Y:S01]  /*4330*/  HMMA.16816.F32 R124, R4.reuse, R10, R124 ;  /* 0x0000000a047c723c */ /* 0x040fe2000000187c */
[----:B------:R-:W1:Y:S07]  /*4340*/  LDSM.16.MT88.4 R8, [R197+0x3100] ;  /* 0x00310000c508783b */ /* 0x000e6e0000004200 */
[C---:B---3--:R-:W-:Y:S08]  /*4350*/  HMMA.16816.F32 R120, R4.reuse, R16, R120 ;  /* 0x000000100478723c */ /* 0x048ff00000001878 */
[C---:B------:R-:W-:Y:S01]  /*4360*/  HMMA.16816.F32 R116, R4.reuse, R18, R116 ;  /* 0x000000120474723c */ /* 0x040fe20000001874 */
[----:B------:R-:W3:Y:S07]  /*4370*/  LDSM.16.MT88.4 R16, [R196+0x3100] ;  /* 0x00310000c410783b */ /* 0x000eee0000004200 */
[C---:B--2---:R-:W-:Y:S08]  /*4380*/  HMMA.16816.F32 R36, R4.reuse, R12, R36 ;  /* 0x0000000c0424723c */ /* 0x044ff00000001824 */
[C---:B------:R-:W-:Y:S01]  /*4390*/  HMMA.16816.F32 R40, R4.reuse, R14, R40 ;  /* 0x0000000e0428723c */ /* 0x040fe20000001828 */
[----:B------:R-:W2:Y:S07]  /*43a0*/  LDSM.16.MT88.4 R12, [R198+0x5100] ;  /* 0x00510000c60c783b */ /* 0x000eae0000004200 */
[C---:B------:R-:W-:Y:S08]  /*43b0*/  HMMA.16816.F32 R68, R4.reuse, R20, R68 ;  /* 0x000000140444723c */ /* 0x040ff00000001844 */
[C---:B-1----:R-:W-:Y:S08]  /*43c0*/  HMMA.16816.F32 R52, R4.reuse, R8, R52 ;  /* 0x000000080434723c */ /* 0x042ff00000001834 */
        /* <DEDUP_REMOVED lines=8> */
[C---:B------:R-:W-:Y:S01]  /*4450*/  HMMA.16816.F32 R72, R4.reuse, R22, R72 ;  /* 0x000000160448723c */ /* 0x040fe20000001848 */
[----:B------:R-:W-:Y:S07]  /*4460*/  LDSM.16.MT88.4 R20, [R196+0x3900] ;  /* 0x00390000c414783b */ /* 0x000fee0000004200 */
        /* <DEDUP_REMOVED lines=8> */
[----:B------:R-:W4:Y:S07]  /*44f0*/  LDSM.16.MT88.4 R32, [R196+0x1900] ;  /* 0x00190000c420783b */ /* 0x000f2e0000004200 */
[C---:B------:R-:W-:Y:S08]  /*4500*/  HMMA.16816.F32 R104, R4.reuse, R28, R104 ;  /* 0x0000001c0468723c */ /* 0x040ff00000001868 */
[C---:B------:R-:W-:Y:S01]  /*4510*/  HMMA.16816.F32 R100, R4.reuse, R30, R100 ;  /* 0x0000001e0464723c */ /* 0x040fe20000001864 */
[----:B------:R-:W5:Y:S07]  /*4520*/  LDSM.16.MT88.4 R28, [R198+0x3900] ;  /* 0x00390000c61c783b */ /* 0x000f6e0000004200 */
[C---:B------:R-:W-:Y:S08]  /*4530*/  HMMA.16816.F32 R44, R4.reuse, R24, R44 ;  /* 0x00000018042c723c */ /* 0x040ff0000000182c */
[----:B------:R-:W-:Y:S01]  /*4540*/  HMMA.16816.F32 R48, R4, R26, R48 ;  /* 0x0000001a0430723c */ /* 0x000fe20000001830 */
[----:B------:R-:W3:Y:S06]  /*4550*/  LDSM.16.MT88.4 R24, [R197+0x3900] ;  /* 0x00390000c518783b */ /* 0x000eec0000004200 */
        /* <DEDUP_REMOVED lines=9> */
[----:B--2---:R-:W-:Y:S01]  /*45f0*/  HMMA.16816.F32 R128, R4, R12, R128 ;  /* 0x0000000c0480723c */ /* 0x004fe20000001880 */
[----:B------:R-:W-:-:S02]  /*4600*/  FADD.FTZ R176, R176, R177 ;  /* 0x000000b1b0b07221 */ /* 0x000fc40000010000 */
[----:B------:R-:W-:Y:S02]  /*4610*/  FADD.FTZ R221, R172, R175 ;  /* 0x000000afacdd7221 */ /* 0x000fe40000010000 */
[----:B------:R-:W-:-:S03]  /*4620*/  FADD.FTZ R219, R219, R176 ;  /* 0x000000b0dbdb7221 */ /* 0x000fc60000010000 */
        /* <DEDUP_REMOVED lines=9> */
[C---:B------:R-:W-:Y:S08]  /*46c0*/  HMMA.16816.F32 R116, R4.reuse, R142, R116 ;  /* 0x0000008e0474723c */ /* 0x040ff00000001874 */
[C---:B------:R-:W-:Y:S08]  /*46d0*/  HMMA.16816.F32 R112, R4.reuse, R136, R112 ;  /* 0x000000880470723c */ /* 0x040ff00000001870 */
[C---:B------:R-:W-:Y:S08]  /*46e0*/  HMMA.16816.F32 R108, R4.reuse, R138, R108 ;  /* 0x0000008a046c723c */ /* 0x040ff0000000186c */
[C---:B----4-:R-:W-:Y:S08]  /*46f0*/  HMMA.16816.F32 R104, R4.reuse, R32, R104 ;  /* 0x000000200468723c */ /* 0x050ff00000001868 */
[C---:B------:R-:W-:Y:S08]  /*4700*/  HMMA.16816.F32 R100, R4.reuse, R34, R100 ;  /* 0x000000220464723c */ /* 0x040ff00000001864 */
[C---:B-----5:R-:W-:Y:S08]  /*4710*/  HMMA.16816.F32 R44, R4.reuse, R28, R44 ;  /* 0x0000001c042c723c */ /* 0x060ff0000000182c */
[C---:B------:R-:W-:Y:S08]  /*4720*/  HMMA.16816.F32 R48, R4.reuse, R30, R48 ;  /* 0x0000001e0430723c */ /* 0x040ff00000001830 */
[C---:B------:R-:W-:Y:S08]  /*4730*/  HMMA.16816.F32 R52, R4.reuse, R24, R52 ;  /* 0x000000180434723c */ /* 0x040ff00000001834 */
[C---:B------:R-:W-:Y:S08]  /*4740*/  HMMA.16816.F32 R56, R4.reuse, R26, R56 ;  /* 0x0000001a0438723c */ /* 0x040ff00000001838 */
[C---:B------:R-:W-:Y:S08]  /*4750*/  HMMA.16816.F32 R60, R4.reuse, R20, R60 ;  /* 0x00000014043c723c */ /* 0x040ff0000000183c */
[C---:B------:R-:W-:Y:S08]  /*4760*/  HMMA.16816.F32 R64, R4.reuse, R22, R64 ;  /* 0x000000160440723c */ /* 0x040ff00000001840 */
[C---:B--2---:R-:W-:Y:S08]  /*4770*/  HMMA.16816.F32 R76, R4.reuse, R12, R76 ;  /* 0x0000000c044c723c */ /* 0x044ff0000000184c */
[C---:B------:R-:W-:Y:S08]  /*4780*/  HMMA.16816.F32 R80, R4.reuse, R14, R80 ;  /* 0x0000000e0450723c */ /* 0x040ff00000001850 */
[C---:B-1----:R-:W-:Y:S08]  /*4790*/  HMMA.16816.F32 R84, R4.reuse, R8, R84 ;  /* 0x000000080454723c */ /* 0x042ff00000001854 */
[C---:B------:R-:W-:Y:S08]  /*47a0*/  HMMA.16816.F32 R88, R4.reuse, R10, R88 ;  /* 0x0000000a0458723c */ /* 0x040ff00000001858 */
[C---:B---3--:R-:W-:Y:S08]  /*47b0*/  HMMA.16816.F32 R92, R4.reuse, R16, R92 ;  /* 0x00000010045c723c */ /* 0x048ff0000000185c */
[----:B------:R-:W-:Y:S01]  /*47c0*/  HMMA.16816.F32 R96, R4, R18, R96 ;  /* 0x000000120460723c */ /* 0x000fe20000001860 */
[----:B------:R-:W-:Y:S08]  /*47d0*/  @!P4 BRA `(.L_x_11) ;  /* 0x00002dc00000c947 */ /* 0x000ff00003800000 */
[C---:B------:R-:W-:Y:S01]  /*47e0*/  SHF.L.U64.HI R217, R135.reuse, 0x1, R144 ;  /* 0x0000000187d97819 */ /* 0x040fe20000010290 */
[----:B------:R-:W-:Y:S01]  /*47f0*/  IMAD.SHL.U32 R216, R135, 0x2, RZ ;  /* 0x0000000287d87824 */ /* 0x000fe200078e00ff */
[C---:B------:R-:W-:Y:S01]  /*4800*/  SHF.L.U64.HI R215, R134.reuse, 0x1, R145 ;  /* 0x0000000186d77819 */ /* 0x040fe20000010291 */
[----:B------:R-:W-:Y:S01]  /*4810*/  IMAD.SHL.U32 R214, R134, 0x2, RZ ;  /* 0x0000000286d67824 */ /* 0x000fe200078e00ff */
[----:B------:R-:W-:Y:S01]  /*4820*/  MOV R0, R3 ;  /* 0x0000000300007202 */ /* 0x000fe20000000f00 */
[----:B------:R-:W-:Y:S01]  /*4830*/  IMAD.MOV.U32 R135, RZ, RZ, R132 ;  /* 0x000000ffff877224 */ /* 0x000fe200078e0084 */
[----:B------:R-:W-:-:S02]  /*4840*/  SHF.L.U64.HI R213, R133, 0x1, R2 ;  /* 0x0000000185d57819 */ /* 0x000fc40000010202 */
[----:B------:R-:W-:Y:S01]  /*4850*/  SHF.L.U32 R212, R133, 0x1, RZ ;  /* 0x0000000185d47819 */ /* 0x000fe200000006ff */
[----:B------:R-:W-:Y:S06]  /*4860*/  BRA `(.L_x_12) ;  /* 0x0000032000007947 */ /* 0x000fec0003800000 */
.L_x_14:
[----:B------:R-:W-:Y:S01]  /*4870*/  ULEA UR4, UR6, UR8, 0x6 ;  /* 0x0000000806047291 */ /* 0x000fe2000f8e303f */
[----:B------:R-:W-:Y:S05]  /*4880*/  IMAD.MOV.U32 R208, RZ, RZ, RZ ;  /* 0x000000ffffd07224 */ /* 0x000fea00078e00ff */
[----:B------:R-:W-:Y:S05]  /*4890*/  IMAD.U32 R209, RZ, RZ, UR4 ;  /* 0x00000004ffd17e24 */ /* 0x000fea000f8e00ff */
[----:B------:R-:W-:Y:S05]  /*48a0*/  IADD3 R209, R209, -0x40, R210 ;  /* 0xffffffc0d1d17810 */ /* 0x000fea0007ffe0d2 */
[----:B------:R-:W-:Y:S04]  /*48b0*/  @P0 IMAD.HI.U32 R3, R209, c[0x0][0x2bc], RZ ;  /* 0x0000af00d1030a27 */ /* 0x000fe800078e00ff */
[----:B------:R-:W-:Y:S01]  /*48c0*/  IMAD.MOV.U32 R2, RZ, RZ, R209 ;  /* 0x000000ffff027224 */ /* 0x000fe200078e00d1 */
[----:B------:R-:W-:Y:S04]  /*48d0*/  @P0 SHF.R.U32.HI R2, RZ, c[0x0][0x2c0], R3 ;  /* 0x0000b000ff020a19 */ /* 0x000fe80000011603 */
[C---:B------:R-:W-:Y:S04]  /*48e0*/  @!P6 IADD3 R6, P4, R2.reuse, UR16, RZ ;  /* 0x000000100206ec10 */ /* 0x040fe8000ff9e0ff */
[----:B------:R-:W-:Y:S01]  /*48f0*/  @!P6 LEA.HI.X.SX32 R3, R2, UR15, 0x1, P4 ;  /* 0x0000000f0203ec11 */ /* 0x000fe2000a0f0eff */
[----:B------:R-:W-:Y:S01]  /*4900*/  IMAD.MOV R2, RZ, RZ, -R2 ;  /* 0x000000ffff027224 */ /* 0x000fe200078e0a02 */
[----:B------:R-:W-:Y:S03]  /*4910*/  @!P6 LEA R4, P4, R6, c[0x0][0x2a0], 0x2 ;  /* 0x0000a8000604ea11 */ /* 0x000fe600078810ff */
[----:B------:R-:W-:Y:S01]  /*4920*/  IMAD R209, R2, c[0x0][0x2b8], R209 ;  /* 0x0000ae0002d17a24 */ /* 0x000fe200078e02d1 */
[----:B------:R-:W-:Y:S04]  /*4930*/  @!P6 LEA.HI.X R5, R6, c[0x0][0x2a4], R3, 0x2, P4 ;  /* 0x0000a9000605ea11 */ /* 0x000fe800020f1403 */
[----:B------:R-:W-:Y:S01]  /*4940*/  SHF.R.S32.HI R3, RZ, 0x1f, R209 ;  /* 0x0000001fff037819 */ /* 0x000fe200000114d1 */
[----:B------:R1:W2:Y:S04]  /*4950*/  @!P6 LDG.E R208, [R4.64] ;  /* 0x0000000c04d0e981 */ /* 0x0002a8000c1e1900 */
[----:B------:R-:W-:Y:S04]  /*4960*/  IMAD R3, R3, c[0x0][0x1e0], RZ ;  /* 0x0000780003037a24 */ /* 0x000fe800078e02ff */
[C---:B------:R-:W-:Y:S02]  /*4970*/  IMAD R3, R209.reuse, c[0x0][0x1e4], R3 ;  /* 0x00007900d1037a24 */ /* 0x040fe400078e0203 */
[----:B-1----:R-:W-:Y:S04]  /*4980*/  IMAD.WIDE.U32 R4, R209, c[0x0][0x1e0], RZ ;  /* 0x00007800d1047a25 */ /* 0x002fe800078e00ff */
[----:B------:R-:W-:Y:S01]  /*4990*/  IMAD.IADD R5, R5, 0x1, R3 ;  /* 0x0000000105057824 */ /* 0x000fe200078e0203 */
[----:B--2---:R-:W-:Y:S03]  /*49a0*/  SHF.R.S32.HI R2, RZ, 0x1f, R208 ;  /* 0x0000001fff027819 */ /* 0x004fe600000114d0 */
[----:B------:R-:W-:Y:S04]  /*49b0*/  IMAD.WIDE.U32 R4, R208, c[0x0][0x1f0], R4 ;  /* 0x00007c00d0047a25 */ /* 0x000fe800078e0004 */
[----:B------:R-:W-:Y:S01]  /*49c0*/  IMAD R2, R2, c[0x0][0x1f0], RZ ;  /* 0x00007c0002027a24 */ /* 0x000fe200078e02ff */
[----:B------:R-:W-:Y:S03]  /*49d0*/  IADD3 R3, P4, R4, UR20, RZ ;  /* 0x0000001404037c10 */ /* 0x000fe6000ff9e0ff */
[----:B------:R-:W-:Y:S05]  /*49e0*/  IMAD R2, R208, c[0x0][0x1f4], R2 ;  /* 0x00007d00d0027a24 */ /* 0x000fea00078e0202 */
[----:B------:R-:W-:Y:S02]  /*49f0*/  IADD3.X R2, R5, UR18, R2, P4, !PT ;  /* 0x0000001205027c10 */ /* 0x000fe4000a7fe402 */
[C---:B------:R-:W-:Y:S04]  /*4a00*/  LEA R15, P4, R3.reuse, c[0x0][0x1c8], 0x1 ;  /* 0x00007200030f7a11 */ /* 0x040fe800078808ff */
[----:B------:R-:W-:Y:S01]  /*4a10*/  LEA.HI.X R14, R3, c[0x0][0x1cc], R2, 0x1, P4 ;  /* 0x00007300030e7a11 */ /* 0x000fe200020f0c02 */
[----:B------:R-:W1:Y:S04]  /*4a20*/  SHFL.IDX PT, R5, R15, RZ, 0x181f ;  /* 0x00181fff0f057589 */ /* 0x000e6800000e0000 */
[----:B------:R-:W2:Y:S04]  /*4a30*/  SHFL.IDX PT, R4, R14, RZ, 0x181f ;  /* 0x00181fff0e047589 */ /* 0x000ea800000e0000 */
[----:B------:R-:W3:Y:S04]  /*4a40*/  SHFL.IDX PT, R3, R15, 0x1, 0x181f ;  /* 0x00381f000f037f89 */ /* 0x000ee800000e0000 */
[----:B------:R-:W4:Y:S01]  /*4a50*/  SHFL.IDX PT, R2, R14, 0x1, 0x181f ;  /* 0x00381f000e027f89 */ /* 0x000f2200000e0000 */
[C---:B-1----:R-:W-:Y:S02]  /*4a60*/  IADD3 R8, P5, R5.reuse, R216, RZ ;  /* 0x000000d805087210 */ /* 0x042fe40007fbe0ff */
[C---:B------:R-:W-:Y:S02]  /*4a70*/  IADD3 R6, P4, R5.reuse, R214, RZ ;  /* 0x000000d605067210 */ /* 0x040fe40007f9e0ff */
[C---:B--2---:R-:W-:Y:S02]  /*4a80*/  IADD3.X R9, R4.reuse, R217, RZ, P5, !PT ;  /* 0x000000d904097210 */ /* 0x044fe40002ffe4ff */
[----:B------:R-:W-:Y:S01]  /*4a90*/  IADD3 R12, P5, R5, R212, RZ ;  /* 0x000000d4050c7210 */ /* 0x000fe20007fbe0ff */
[C---:B------:R-:W-:Y:S01]  /*4aa0*/  IMAD.X R7, R4.reuse, 0x1, R215, P4 ;  /* 0x0000000104077824 */ /* 0x040fe200020e06d7 */
[C---:B---3--:R-:W-:Y:S01]  /*4ab0*/  IADD3 R10, P4, R3.reuse, R216, RZ ;  /* 0x000000d8030a7210 */ /* 0x048fe20007f9e0ff */
[----:B------:R1:W-:Y:S02]  /*4ac0*/  LDGSTS.E.BYPASS.LTC128B.128 [R207+0x6100], [R8.64], !P3 ;  /* 0x0610000008cf7fae */ /* 0x0003e4000d901d4c */
[----:B------:R-:W-:Y:S01]  /*4ad0*/  IMAD.X R13, R4, 0x1, R213, P5 ;  /* 0x00000001040d7824 */ /* 0x000fe200028e06d5 */
[C---:B------:R-:W-:Y:S01]  /*4ae0*/  IADD3 R4, P5, R3.reuse, R214, RZ ;  /* 0x000000d603047210 */ /* 0x040fe20007fbe0ff */
[----:B------:R1:W-:Y:S01]  /*4af0*/  LDGSTS.E.BYPASS.LTC128B.128 [R207+0x8100], [R6.64], !P2 ;  /* 0x0810000006cf7fae */ /* 0x0003e2000d101d4c */
[C---:B----4-:R-:W-:Y:S01]  /*4b00*/  IMAD.X R11, R2.reuse, 0x1, R217, P4 ;  /* 0x00000001020b7824 */ /* 0x050fe200020e06d9 */
[----:B------:R-:W-:Y:S02]  /*4b10*/  IADD3 R14, P4, R3, R212, RZ ;  /* 0x000000d4030e7210 */ /* 0x000fe40007f9e0ff */
[----:B------:R1:W-:Y:S01]  /*4b20*/  LDGSTS.E.BYPASS.LTC128B.128 [R207+0xa100], [R12.64], !P1 ;  /* 0x0a1000000ccf7fae */ /* 0x0003e2000c901d4c */
[C---:B------:R-:W-:Y:S02]  /*4b30*/  IADD3.X R5, R2.reuse, R215, RZ, P5, !PT ;  /* 0x000000d702057210 */ /* 0x040fe40002ffe4ff */
[----:B------:R-:W-:Y:S01]  /*4b40*/  IMAD.X R15, R2, 0x1, R213, P4 ;  /* 0x00000001020f7824 */ /* 0x000fe200020e06d5 */
[----:B------:R1:W-:Y:S04]  /*4b50*/  LDGSTS.E.BYPASS.LTC128B.128 [R207+0x7100], [R10.64], !P3 ;  /* 0x071000000acf7fae */ /* 0x0003e8000d901d4c */
[----:B------:R1:W-:Y:S04]  /*4b60*/  LDGSTS.E.BYPASS.LTC128B.128 [R207+0x9100], [R4.64], !P2 ;  /* 0x0910000004cf7fae */ /* 0x0003e8000d101d4c */
[----:B------:R1:W-:Y:S01]  /*4b70*/  LDGSTS.E.BYPASS.LTC128B.128 [R207+0xb100], [R14.64], !P1 ;  /* 0x0b1000000ecf7fae */ /* 0x0003e2000c901d4c */
[----:B------:R-:W-:-:S05]  /*4b80*/  BRA `(.L_x_13) ;  /* 0x000010a000007947 */ /* 0x000fca0003800000 */
.L_x_12:
[----:B------:R-:W-:Y:S04]  /*4b90*/  DEPBAR.LE SB0, 0x0 ;  /* 0x000080000000791a */ /* 0x000fe80000000000 */
[----:B------:R-:W-:Y:S01]  /*4ba0*/  BAR.SYNC.DEFER_BLOCKING 0x0 ;  /* 0x0000000000007b1d */ /* 0x000fe20000010000 */
[----:B------:R-:W-:Y:S01]  /*4bb0*/  SHF.R.S32.HI R133, RZ, 0x1f, R209 ;  /* 0x0000001fff857819 */ /* 0x000fe200000114d1 */
[----:B------:R-:W-:Y:S01]  /*4bc0*/  IMAD.WIDE.U32 R222, R209, c[0x0][0x208], RZ ;  /* 0x00008200d1de7a25 */ /* 0x000fe200078e00ff */
[----:B------:R-:W-:Y:S01]  /*4bd0*/  SHF.R.S32.HI R3, RZ, 0x1f, R208 ;  /* 0x0000001fff037819 */ /* 0x000fe200000114d0 */
[----:B------:R-:W-:Y:S02]  /*4be0*/  UISETP.GT.AND UP0, UPT, UR6, UR7, UPT ;  /* 0x000000070600728c */ /* 0x000fe4000bf04270 */
[----:B------:R-:W-:Y:S02]  /*4bf0*/  IMAD R133, R133, c[0x0][0x208], RZ ;  /* 0x0000820085857a24 */ /* 0x000fe400078e02ff */
[----:B------:R-:W-:Y:S02]  /*4c00*/  IMAD R3, R3, c[0x0][0x218], RZ ;  /* 0x0000860003037a24 */ /* 0x000fe400078e02ff */
[----:B------:R-:W-:Y:S02]  /*4c10*/  IMAD R133, R209, c[0x0][0x20c], R133 ;  /* 0x00008300d1857a24 */ /* 0x000fe400078e0285 */
[C---:B------:R-:W-:Y:S03]  /*4c20*/  IMAD R3, R208.reuse, c[0x0][0x21c], R3 ;  /* 0x00008700d0037a24 */ /* 0x040fe600078e0203 */
[----:B------:R-:W-:Y:S05]  /*4c30*/  IADD3 R223, R223, R133, RZ ;  /* 0x00000085dfdf7210 */ /* 0x000fea0007ffe0ff */
[----:B------:R-:W-:Y:S01]  /*4c40*/  IMAD.WIDE.U32 R222, R208, c[0x0][0x218], R222 ;  /* 0x00008600d0de7a25 */ /* 0x000fe200078e00de */
[----:B------:R-:W-:Y:S04]  /*4c50*/  LDSM.16.M88.4 R136, [R206+0xc100] ;  /* 0x00c10000ce88783b */ /* 0x000fe80000000200 */
[----:B------:R-:W-:Y:S04]  /*4c60*/  IADD3 R2, P4, R222, UR22, RZ ;  /* 0x00000016de027c10 */ /* 0x000fe8000ff9e0ff */
[----:B------:R-:W-:Y:S01]  /*4c70*/  IADD3.X R3, R223, UR5, R3, P4, !PT ;  /* 0x00000005df037c10 */ /* 0x000fe2000a7fe403 */
[----:B------:R-:W1:Y:S01]  /*4c80*/  LDSM.16.M88.4 R140, [R205+0x6100] ;  /* 0x00610000cd8c783b */ /* 0x000e620000000200 */
[C---:B------:R-:W-:Y:S04]  /*4c90*/  LEA R133, P4, R2.reuse, c[0x0][0x1f8], 0x1 ;  /* 0x00007e0002857a11 */ /* 0x040fe800078808ff */
[----:B------:R-:W-:Y:S02]  /*4ca0*/  LEA.HI.X R132, R2, c[0x0][0x1fc], R3, 0x1, P4 ;  /* 0x00007f0002847a11 */ /* 0x000fe400020f0c03 */
[----:B------:R-:W2:Y:S07]  /*4cb0*/  LDSM.16.M88.4 R144, [R205+0x6900] ;  /* 0x00690000cd90783b */ /* 0x000eae0000000200 */
[----:B------:R-:W3:Y:S07]  /*4cc0*/  LDSM.16.M88.4 R148, [R205+0x7100] ;  /* 0x00710000cd94783b */ /* 0x000eee0000000200 */
[----:B------:R-:W-:Y:S07]  /*4cd0*/  LDSM.16.M88.4 R152, [R205+0x7900] ;  /* 0x00790000cd98783b */ /* 0x000fee0000000200 */
[----:B------:R-:W-:Y:S07]  /*4ce0*/  LDSM.16.M88.4 R156, [R202+0xc100] ;  /* 0x00c10000ca9c783b */ /* 0x000fee0000000200 */
[----:B------:R-:W-:Y:S01]  /*4cf0*/  LDSM.16.M88.4 R160, [R204] ;  /* 0x00000000cca0783b */ /* 0x000fe20000000200 */
[C---:B-1----:R-:W-:Y:S06]  /*4d00*/  HMMA.16816.F32 R4, R136.reuse, R140, RZ ;  /* 0x0000008c8804723c */ /* 0x042fec00000018ff */
[----:B------:R-:W-:Y:S02]  /*4d10*/  LDSM.16.M88.4 R164, [R195] ;  /* 0x00000000c3a4783b */ /* 0x000fe40000000200 */
[C---:B------:R-:W-:Y:S05]  /*4d20*/  HMMA.16816.F32 R8, R136.reuse, R142, RZ ;  /* 0x0000008e8808723c */ /* 0x040fea00000018ff */
[----:B------:R-:W1:Y:S03]  /*4d30*/  SHFL.IDX PT, R225, R133, RZ, 0x181f ;  /* 0x00181fff85e17589 */ /* 0x000e6600000e0000 */
[C---:B--2---:R-:W-:Y:S04]  /*4d40*/  HMMA.16816.F32 R12, R136.reuse, R144, RZ ;  /* 0x00000090880c723c */ /* 0x044fe800000018ff */
[----:B------:R-:W2:Y:S04]  /*4d50*/  SHFL.IDX PT, R2, R132, RZ, 0x181f ;  /* 0x00181fff84027589 */ /* 0x000ea800000e0000 */
[C---:B------:R-:W-:Y:S03]  /*4d60*/  HMMA.16816.F32 R16, R136.reuse, R146, RZ ;  /* 0x000000928810723c */ /* 0x040fe600000018ff */
[----:B------:R-:W-:Y:S05]  /*4d70*/  LDSM.16.M88.4 R168, [R194] ;  /* 0x00000000c2a8783b */ /* 0x000fea0000000200 */
[C---:B---3--:R-:W-:Y:S02]  /*4d80*/  HMMA.16816.F32 R20, R136.reuse, R148, RZ ;  /* 0x000000948814723c */ /* 0x048fe400000018ff */
[----:B------:R-:W3:Y:S02]  /*4d90*/  SHFL.IDX PT, R3, R133, 0x1, 0x181f ;  /* 0x00381f0085037f89 */ /* 0x000ee400000e0000 */
[C---:B-1----:R-:W-:Y:S02]  /*4da0*/  IADD3 R228, P5, R225.reuse, R216, RZ ;  /* 0x000000d8e1e47210 */ /* 0x042fe40007fbe0ff */
[C---:B------:R-:W-:Y:S02]  /*4db0*/  IADD3 R226, P4, R225.reuse, R214, RZ ;  /* 0x000000d6e1e27210 */ /* 0x040fe40007f9e0ff */
[C---:B------:R-:W-:Y:S01]  /*4dc0*/  HMMA.16816.F32 R24, R136.reuse, R150, RZ ;  /* 0x000000968818723c */ /* 0x040fe200000018ff */
[----:B------:R-:W1:Y:S03]  /*4dd0*/  SHFL.IDX PT, R134, R132, 0x1, 0x181f ;  /* 0x00381f0084867f89 */ /* 0x000e6600000e0000 */
[C---:B--2---:R-:W-:Y:S02]  /*4de0*/  IADD3.X R229, R2.reuse, R217, RZ, P5, !PT ;  /* 0x000000d902e57210 */ /* 0x044fe40002ffe4ff */
[C---:B------:R-:W-:Y:S02]  /*4df0*/  IADD3.X R227, R2.reuse, R215, RZ, P4, !PT ;  /* 0x000000d702e37210 */ /* 0x040fe400027fe4ff */
[C---:B------:R-:W-:Y:S01]  /*4e00*/  HMMA.16816.F32 R28, R136.reuse, R152, RZ ;  /* 0x00000098881c723c */ /* 0x040fe200000018ff */
[----:B------:R-:W2:Y:S03]  /*4e10*/  LDSM.16.M88.4 R172, [R193] ;  /* 0x00000000c1ac783b */ /* 0x000ea60000000200 */
[----:B------:R-:W-:Y:S04]  /*4e20*/  IADD3 R224, P5, R225, R212, RZ ;  /* 0x000000d4e1e07210 */ /* 0x000fe80007fbe0ff */
[----:B------:R-:W-:Y:S01]  /*4e30*/  HMMA.16816.F32 R32, R136, R154, RZ ;  /* 0x0000009a8820723c */ /* 0x000fe200000018ff */
[----:B------:R-:W-:Y:S01]  /*4e40*/  @!PT LDS RZ, [RZ] ;  /* 0x00000000fffff984 */ /* 0x000fe20000000800 */
[----:B------:R-:W-:Y:S01]  /*4e50*/  @!PT LDS RZ, [RZ] ;  /* 0x00000000fffff984 */ /* 0x000fe20000000800 */
[----:B------:R-:W-:Y:S01]  /*4e60*/  @!PT LDS RZ, [RZ] ;  /* 0x00000000fffff984 */ /* 0x000fe20000000800 */
[----:B------:R4:W-:Y:S03]  /*4e70*/  LDGSTS.E.BYPASS.LTC128B.128 [R211], [R228.64], !P3 ;  /* 0x00000000e4d37fae */ /* 0x0009e6000d901d4c */
[----:B------:R-:W-:Y:S02]  /*4e80*/  IADD3.X R225, R2, R213, RZ, P5, !PT ;  /* 0x000000d502e17210 */ /* 0x000fe40002ffe4ff */
[C---:B---3--:R-:W-:Y:S02]  /*4e90*/  IADD3 R222, P4, R3.reuse, R216, RZ ;  /* 0x000000d803de7210 */ /* 0x048fe40007f9e0ff */
[C---:B------:R-:W-:Y:S01]  /*4ea0*/  HMMA.16816.F32 R4, R156.reuse, R160, R4 ;  /* 0x000000a09c04723c */ /* 0x040fe20000001804 */
[----:B------:R3:W-:Y:S04]  /*4eb0*/  LDGSTS.E.BYPASS.LTC128B.128 [R211+0x2000], [R226.64], !P2 ;  /* 0x02000000e2d37fae */ /* 0x0007e8000d101d4c */
[C---:B-1----:R-:W-:Y:S02]  /*4ec0*/  IADD3.X R223, R134.reuse, R217, RZ, P4, !PT ;  /* 0x000000d986df7210 */ /* 0x042fe400027fe4ff */
[C---:B------:R-:W-:Y:S01]  /*4ed0*/  IADD3 R132, P5, R3.reuse, R214, RZ ;  /* 0x000000d603847210 */ /* 0x040fe20007fbe0ff */
[C---:B------:R-:W-:Y:S01]  /*4ee0*/  HMMA.16816.F32 R8, R156.reuse, R162, R8 ;  /* 0x000000a29c08723c */ /* 0x040fe20000001808 */
[----:B------:R1:W-:Y:S03]  /*4ef0*/  LDGSTS.E.BYPASS.LTC128B.128 [R211+0x4000], [R224.64], !P1 ;  /* 0x04000000e0d37fae */ /* 0x0003e6000c901d4c */
[C---:B------:R-:W-:Y:S02]  /*4f00*/  IADD3.X R133, R134.reuse, R215, RZ, P5, !PT ;  /* 0x000000d786857210 */ /* 0x040fe40002ffe4ff */
[----:B------:R-:W-:Y:S02]  /*4f10*/  IADD3 R2, P4, R3, R212, RZ ;  /* 0x000000d403027210 */ /* 0x000fe40007f9e0ff */
[C---:B------:R-:W-:Y:S01]  /*4f20*/  HMMA.16816.F32 R12, R156.reuse, R164, R12 ;  /* 0x000000a49c0c723c */ /* 0x040fe2000000180c */
[----:B------:R5:W-:Y:S03]  /*4f30*/  LDGSTS.E.BYPASS.LTC128B.128 [R211+0x1000], [R222.64], !P3 ;  /* 0x01000000ded37fae */ /* 0x000be6000d901d4c */
[----:B------:R-:W-:Y:S02]  /*4f40*/  IADD3.X R3, R134, R213, RZ, P4, !PT ;  /* 0x000000d586037210 */ /* 0x000fe400027fe4ff */
[----:B------:R-:W-:Y:S02]  /*4f50*/  PLOP3.LUT P4, PT, PT, PT, UP0, 0x80, 0x0 ;  /* 0x000000000000781c */ /* 0x000fe40003f8f008 */
[C---:B------:R-:W-:Y:S01]  /*4f60*/  HMMA.16816.F32 R16, R156.reuse, R166, R16 ;  /* 0x000000a69c10723c */ /* 0x040fe20000001810 */
[----:B------:R1:W-:Y:S07]  /*4f70*/  LDGSTS.E.BYPASS.LTC128B.128 [R211+0x3000], [R132.64], !P2 ;  /* 0x0300000084d37fae */ /* 0x0003ee000d101d4c */
[C---:B------:R-:W-:Y:S01]  /*4f80*/  HMMA.16816.F32 R20, R156.reuse, R168, R20 ;  /* 0x000000a89c14723c */ /* 0x040fe20000001814 */
[----:B------:R1:W-:Y:S07]  /*4f90*/  LDGSTS.E.BYPASS.LTC128B.128 [R211+0x5000], [R2.64], !P1 ;  /* 0x0500000002d37fae */ /* 0x0003ee000c901d4c */
[C---:B------:R-:W-:Y:S01]  /*4fa0*/  HMMA.16816.F32 R24, R156.reuse, R170, R24 ;  /* 0x000000aa9c18723c */ /* 0x040fe20000001818 */
[----:B------:R-:W-:Y:S07]  /*4fb0*/  LDSM.16.M88.4 R176, [R201+0xc100] ;  /* 0x00c10000c9b0783b */ /* 0x000fee0000000200 */
[C---:B--2---:R-:W-:Y:S01]  /*4fc0*/  HMMA.16816.F32 R28, R156.reuse, R172, R28 ;  /* 0x000000ac9c1c723c */ /* 0x044fe2000000181c */
[----:B------:R-:W2:Y:S07]  /*4fd0*/  LDSM.16.M88.4 R180, [R200+0x6100] ;  /* 0x00610000c8b4783b */ /* 0x000eae0000000200 */
[----:B------:R-:W-:Y:S01]  /*4fe0*/  HMMA.16816.F32 R32, R156, R174, R32 ;  /* 0x000000ae9c20723c */ /* 0x000fe20000001820 */
[----:B------:R-:W1:Y:S07]  /*4ff0*/  LDSM.16.M88.4 R136, [R200+0x6900] ;  /* 0x00690000c888783b */ /* 0x000e6e0000000200 */
[----:B------:R-:W1:Y:S07]  /*5000*/  LDSM.16.M88.4 R140, [R200+0x7100] ;  /* 0x00710000c88c783b */ /* 0x000e6e0000000200 */
[----:B------:R-:W0:Y:S07]  /*5010*/  LDGDEPBAR ;  /* 0x00000000000079af */ /* 0x000e2e0000000000 */
[----:B------:R-:W3:Y:S07]  /*5020*/  LDSM.16.M88.4 R144, [R200+0x7900] ;  /* 0x00790000c890783b */ /* 0x000eee0000000200 */
[----:B------:R-:W-:Y:S01]  /*5030*/  LDSM.16.M88.4 R148, [R199+0xc100] ;  /* 0x00c10000c794783b */ /* 0x000fe20000000200 */
[C---:B--2---:R-:W-:Y:S06]  /*5040*/  HMMA.16816.F32 R4, R176.reuse, R180, R4 ;  /* 0x000000b4b004723c */ /* 0x044fec0000001804 */
[----:B------:R-:W2:Y:S02]  /*5050*/  LDSM.16.M88.4 R152, [R192] ;  /* 0x00000000c098783b */ /* 0x000ea40000000200 */
[C---:B------:R-:W-:Y:S05]  /*5060*/  HMMA.16816.F32 R8, R176.reuse, R182, R8 ;  /* 0x000000b6b008723c */ /* 0x040fea0000001808 */
[----:B------:R-:W2:Y:S03]  /*5070*/  LDSM.16.M88.4 R156, [R192+0x800] ;  /* 0x00080000c09c783b */ /* 0x000ea60000000200 */
[C---:B-1----:R-:W-:Y:S04]  /*5080*/  HMMA.16816.F32 R12, R176.reuse, R136, R12 ;  /* 0x00000088b00c723c */ /* 0x042fe8000000180c */
[----:B------:R-:W1:Y:S04]  /*5090*/  LDSM.16.M88.4 R160, [R192+0x1000] ;  /* 0x00100000c0a0783b */ /* 0x000e680000000200 */
[C---:B------:R-:W-:Y:S03]  /*50a0*/  HMMA.16816.F32 R16, R176.reuse, R138, R16 ;  /* 0x0000008ab010723c */ /* 0x040fe60000001810 */
[----:B------:R-:W1:Y:S05]  /*50b0*/  LDSM.16.M88.4 R164, [R192+0x1800] ;  /* 0x00180000c0a4783b */ /* 0x000e6a0000000200 */
[C---:B------:R-:W-:Y:S02]  /*50c0*/  HMMA.16816.F32 R20, R176.reuse, R140, R20 ;  /* 0x0000008cb014723c */ /* 0x040fe40000001814 */
[----:B------:R-:W-:Y:S06]  /*50d0*/  LDSM.16.M88.4 R168, [R206+0x10100] ;  /* 0x01010000cea8783b */ /* 0x000fec0000000200 */
[C---:B------:R-:W-:Y:S01]  /*50e0*/  HMMA.16816.F32 R24, R176.reuse, R142, R24 ;  /* 0x0000008eb018723c */ /* 0x040fe20000001818 */
[----:B------:R-:W1:Y:S07]  /*50f0*/  LDSM.16.M88.4 R172, [R205+0x8100] ;  /* 0x00810000cdac783b */ /* 0x000e6e0000000200 */
[C---:B---3--:R-:W-:Y:S01]  /*5100*/  HMMA.16816.F32 R28, R176.reuse, R144, R28 ;  /* 0x00000090b01c723c */ /* 0x048fe2000000181c */
[----:B------:R-:W3:Y:S07]  /*5110*/  LDSM.16.M88.4 R136, [R205+0x8900] ;  /* 0x00890000cd88783b */ /* 0x000eee0000000200 */
[----:B------:R-:W-:Y:S01]  /*5120*/  HMMA.16816.F32 R32, R176, R146, R32 ;  /* 0x00000092b020723c */ /* 0x000fe20000001820 */
[----:B------:R-:W3:Y:S07]  /*5130*/  LDSM.16.M88.4 R140, [R205+0x9100] ;  /* 0x00910000cd8c783b */ /* 0x000eee0000000200 */
[C---:B--2---:R-:W-:Y:S01]  /*5140*/  HMMA.16816.F32 R4, R148.reuse, R152, R4 ;  /* 0x000000989404723c */ /* 0x044fe20000001804 */
[----:B------:R-:W2:Y:S07]  /*5150*/  LDSM.16.M88.4 R144, [R205+0x9900] ;  /* 0x00990000cd90783b */ /* 0x000eae0000000200 */
[C---:B------:R-:W-:Y:S01]  /*5160*/  HMMA.16816.F32 R8, R148.reuse, R154, R8 ;  /* 0x0000009a9408723c */ /* 0x040fe20000001808 */
[----:B------:R-:W-:Y:S07]  /*5170*/  LDSM.16.M88.4 R176, [R202+0x10100] ;  /* 0x01010000cab0783b */ /* 0x000fee0000000200 */
[C---:B------:R-:W-:Y:S01]  /*5180*/  HMMA.16816.F32 R12, R148.reuse, R156, R12 ;  /* 0x0000009c940c723c */ /* 0x040fe2000000180c */
[----:B------:R-:W2:Y:S07]  /*5190*/  LDSM.16.M88.4 R180, [R191] ;  /* 0x00000000bfb4783b */ /* 0x000eae0000000200 */
[C---:B------:R-:W-:Y:S01]  /*51a0*/  HMMA.16816.F32 R16, R148.reuse, R158, R16 ;  /* 0x0000009e9410723c */ /* 0x040fe20000001810 */
[----:B------:R-:W-:Y:S07]  /*51b0*/  LDSM.16.M88.4 R152, [R189] ;  /* 0x00000000bd98783b */ /* 0x000fee0000000200 */
[C---:B-1----:R-:W-:Y:S01]  /*51c0*/  HMMA.16816.F32 R20, R148.reuse, R160, R20 ;  /* 0x000000a09414723c */ /* 0x042fe20000001814 */
[----:B------:R-:W-:Y:S07]  /*51d0*/  LDSM.16.M88.4 R156, [R188] ;  /* 0x00000000bc9c783b */ /* 0x000fee0000000200 */
[C---:B------:R-:W-:Y:S01]  /*51e0*/  HMMA.16816.F32 R24, R148.reuse, R162, R24 ;  /* 0x000000a29418723c */ /* 0x040fe20000001818 */
[----:B------:R-:W-:Y:S07]  /*51f0*/  LDSM.16.M88.4 R160, [R201+0x10100] ;  /* 0x01010000c9a0783b */ /* 0x000fee0000000200 */
[C---:B------:R-:W-:Y:S08]  /*5200*/  HMMA.16816.F32 R28, R148.reuse, R164, R28 ;  /* 0x000000a4941c723c */ /* 0x040ff0000000181c */
[----:B------:R-:W-:Y:S01]  /*5210*/  HMMA.16816.F32 R32, R148, R166, R32 ;  /* 0x000000a69420723c */ /* 0x000fe20000001820 */
[----:B------:R-:W1:Y:S07]  /*5220*/  LDSM.16.M88.4 R148, [R190] ;  /* 0x00000000be94783b */ /* 0x000e6e0000000200 */
[C---:B------:R-:W-:Y:S01]  /*5230*/  HMMA.16816.F32 R4, R168.reuse, R172, R4 ;  /* 0x000000aca804723c */ /* 0x040fe20000001804 */
[----:B------:R-:W1:Y:S07]  /*5240*/  LDSM.16.M88.4 R164, [R200+0x8100] ;  /* 0x00810000c8a4783b */ /* 0x000e6e0000000200 */
[C---:B------:R-:W-:Y:S01]  /*5250*/  HMMA.16816.F32 R8, R168.reuse, R174, R8 ;  /* 0x000000aea808723c */ /* 0x040fe20000001808 */
[----:B------:R-:W-:Y:S07]  /*5260*/  LDSM.16.M88.4 R172, [R192+0x2000] ;  /* 0x00200000c0ac783b */ /* 0x000fee0000000200 */
[C---:B---3--:R-:W-:Y:S08]  /*5270*/  HMMA.16816.F32 R12, R168.reuse, R136, R12 ;  /* 0x00000088a80c723c */ /* 0x048ff0000000180c */
[C---:B------:R-:W-:Y:S01]  /*5280*/  HMMA.16816.F32 R16, R168.reuse, R138, R16 ;  /* 0x0000008aa810723c */ /* 0x040fe20000001810 */
[----:B------:R-:W3:Y:S07]  /*5290*/  LDSM.16.M88.4 R136, [R200+0x8900] ;  /* 0x00890000c888783b */ /* 0x000eee0000000200 */
[C---:B------:R-:W-:Y:S08]  /*52a0*/  HMMA.16816.F32 R20, R168.reuse, R140, R20 ;  /* 0x0000008ca814723c */ /* 0x040ff00000001814 */
[C---:B------:R-:W-:Y:S01]  /*52b0*/  HMMA.16816.F32 R24, R168.reuse, R142, R24 ;  /* 0x0000008ea818723c */ /* 0x040fe20000001818 */
[----:B------:R-:W3:Y:S07]  /*52c0*/  LDSM.16.M88.4 R140, [R200+0x9100] ;  /* 0x00910000c88c783b */ /* 0x000eee0000000200 */
[C---:B--2---:R-:W-:Y:S08]  /*52d0*/  HMMA.16816.F32 R28, R168.reuse, R144, R28 ;  /* 0x00000090a81c723c */ /* 0x044ff0000000181c */
[----:B------:R-:W-:Y:S01]  /*52e0*/  HMMA.16816.F32 R32, R168, R146, R32 ;  /* 0x00000092a820723c */ /* 0x000fe20000001820 */
[----:B------:R-:W2:Y:S07]  /*52f0*/  LDSM.16.M88.4 R144, [R200+0x9900] ;  /* 0x00990000c890783b */ /* 0x000eae0000000200 */
[C---:B------:R-:W-:Y:S01]  /*5300*/  HMMA.16816.F32 R4, R176.reuse, R180, R4 ;  /* 0x000000b4b004723c */ /* 0x040fe20000001804 */
[----:B------:R-:W2:Y:S07]  /*5310*/  LDSM.16.M88.4 R168, [R199+0x10100] ;  /* 0x01010000c7a8783b */ /* 0x000eae0000000200 */
[C---:B------:R-:W-:Y:S01]  /*5320*/  HMMA.16816.F32 R8, R176.reuse, R182, R8 ;  /* 0x000000b6b008723c */ /* 0x040fe20000001808 */
[----:B------:R-:W-:Y:S07]  /*5330*/  LDSM.16.M88.4 R180, [R205+0xa100] ;  /* 0x00a10000cdb4783b */ /* 0x000fee0000000200 */
[C---:B-1----:R-:W-:Y:S08]  /*5340*/  HMMA.16816.F32 R12, R176.reuse, R148, R12 ;  /* 0x00000094b00c723c */ /* 0x042ff0000000180c */
[C---:B------:R-:W-:Y:S01]  /*5350*/  HMMA.16816.F32 R16, R176.reuse, R150, R16 ;  /* 0x00000096b010723c */ /* 0x040fe20000001810 */
[----:B------:R-:W1:Y:S07]  /*5360*/  LDSM.16.M88.4 R148, [R192+0x2800] ;  /* 0x00280000c094783b */ /* 0x000e6e0000000200 */
[C---:B------:R-:W-:Y:S08]  /*5370*/  HMMA.16816.F32 R20, R176.reuse, R152, R20 ;  /* 0x00000098b014723c */ /* 0x040ff00000001814 */
[C---:B------:R-:W-:Y:S01]  /*5380*/  HMMA.16816.F32 R24, R176.reuse, R154, R24 ;  /* 0x0000009ab018723c */ /* 0x040fe20000001818 */
[----:B------:R-:W1:Y:S07]  /*5390*/  LDSM.16.M88.4 R152, [R192+0x3000] ;  /* 0x00300000c098783b */ /* 0x000e6e0000000200 */
[C---:B------:R-:W-:Y:S08]  /*53a0*/  HMMA.16816.F32 R28, R176.reuse, R156, R28 ;  /* 0x0000009cb01c723c */ /* 0x040ff0000000181c */
[----:B------:R-:W-:Y:S01]  /*53b0*/  HMMA.16816.F32 R32, R176, R158, R32 ;  /* 0x0000009eb020723c */ /* 0x000fe20000001820 */
[----:B------:R-:W1:Y:S07]  /*53c0*/  LDSM.16.M88.4 R156, [R192+0x3800] ;  /* 0x00380000c09c783b */ /* 0x000e6e0000000200 */
[C---:B------:R-:W-:Y:S01]  /*53d0*/  HMMA.16816.F32 R4, R160.reuse, R164, R4 ;  /* 0x000000a4a004723c */ /* 0x040fe20000001804 */
[----:B------:R-:W1:Y:S07]  /*53e0*/  LDSM.16.M88.4 R176, [R206+0x14100] ;  /* 0x01410000ceb0783b */ /* 0x000e6e0000000200 */
[C---:B------:R-:W-:Y:S01]  /*53f0*/  HMMA.16816.F32 R8, R160.reuse, R166, R8 ;  /* 0x000000a6a008723c */ /* 0x040fe20000001808 */
[----:B------:R-:W-:Y:S07]  /*5400*/  LDSM.16.M88.4 R164, [R187] ;  /* 0x00000000bba4783b */ /* 0x000fee0000000200 */
        /* <DEDUP_REMOVED lines=15> */
[----:B------:R-:W1:Y:S07]  /*5500*/  LDSM.16.M88.4 R148, [R186] ;  /* 0x00000000ba94783b */ /* 0x000e6e0000000200 */
[C---:B------:R-:W-:Y:S08]  /*5510*/  HMMA.16816.F32 R20, R168.reuse, R152, R20 ;  /* 0x00000098a814723c */ /* 0x040ff00000001814 */
[C---:B------:R-:W-:Y:S01]  /*5520*/  HMMA.16816.F32 R24, R168.reuse, R154, R24 ;  /* 0x0000009aa818723c */ /* 0x040fe20000001818 */
[----:B------:R-:W1:Y:S07]  /*5530*/  LDSM.16.M88.4 R152, [R185] ;  /* 0x00000000b998783b */ /* 0x000e6e0000000200 */
[C---:B------:R-:W-:Y:S08]  /*5540*/  HMMA.16816.F32 R28, R168.reuse, R156, R28 ;  /* 0x0000009ca81c723c */ /* 0x040ff0000000181c */
[----:B------:R-:W-:Y:S01]  /*5550*/  HMMA.16816.F32 R32, R168, R158, R32 ;  /* 0x0000009ea820723c */ /* 0x000fe20000001820 */
[----:B------:R-:W1:Y:S07]  /*5560*/  LDSM.16.M88.4 R156, [R184] ;  /* 0x00000000b89c783b */ /* 0x000e6e0000000200 */
[----:B------:R-:W1:Y:S01]  /*5570*/  LDSM.16.M88.4 R168, [R201+0x14100] ;  /* 0x01410000c9a8783b */ /* 0x000e620000000200 */
[C---:B------:R-:W-:Y:S08]  /*5580*/  HMMA.16816.F32 R4, R176.reuse, R180, R4 ;  /* 0x000000b4b004723c */ /* 0x040ff00000001804 */
[C---:B------:R-:W-:Y:S01]  /*5590*/  HMMA.16816.F32 R8, R176.reuse, R182, R8 ;  /* 0x000000b6b008723c */ /* 0x040fe20000001808 */
[----:B------:R-:W-:Y:S07]  /*55a0*/  LDSM.16.M88.4 R180, [R192+0x4000] ;  /* 0x00400000c0b4783b */ /* 0x000fee0000000200 */
[C---:B---3--:R-:W-:Y:S08]  /*55b0*/  HMMA.16816.F32 R12, R176.reuse, R136, R12 ;  /* 0x00000088b00c723c */ /* 0x048ff0000000180c */
[C---:B------:R-:W-:Y:S01]  /*55c0*/  HMMA.16816.F32 R16, R176.reuse, R138, R16 ;  /* 0x0000008ab010723c */ /* 0x040fe20000001810 */
[----:B------:R-:W3:Y:S07]  /*55d0*/  LDSM.16.M88.4 R136, [R200+0xa900] ;  /* 0x00a90000c888783b */ /* 0x000eee0000000200 */
[C---:B------:R-:W-:Y:S08]  /*55e0*/  HMMA.16816.F32 R20, R176.reuse, R140, R20 ;  /* 0x0000008cb014723c */ /* 0x040ff00000001814 */
[C---:B------:R-:W-:Y:S01]  /*55f0*/  HMMA.16816.F32 R24, R176.reuse, R142, R24 ;  /* 0x0000008eb018723c */ /* 0x040fe20000001818 */
[----:B------:R-:W1:Y:S07]  /*5600*/  LDSM.16.M88.4 R140, [R200+0xb100] ;  /* 0x00b10000c88c783b */ /* 0x000e6e0000000200 */
[C---:B--2---:R-:W-:Y:S08]  /*5610*/  HMMA.16816.F32 R28, R176.reuse, R144, R28 ;  /* 0x00000090b01c723c */ /* 0x044ff0000000181c */
[----:B------:R-:W-:Y:S01]  /*5620*/  HMMA.16816.F32 R32, R176, R146, R32 ;  /* 0x00000092b020723c */ /* 0x000fe20000001820 */
[----:B------:R-:W2:Y:S07]  /*5630*/  LDSM.16.M88.4 R144, [R200+0xb900] ;  /* 0x00b90000c890783b */ /* 0x000eae0000000200 */
[----:B------:R-:W2:Y:S01]  /*5640*/  LDSM.16.M88.4 R176, [R199+0x14100] ;  /* 0x01410000c7b0783b */ /* 0x000ea20000000200 */
[C---:B------:R-:W-:Y:S08]  /*5650*/  HMMA.16816.F32 R4, R160.reuse, R164, R4 ;  /* 0x000000a4a004723c */ /* 0x040ff00000001804 */
[C---:B------:R-:W-:Y:S08]  /*5660*/  HMMA.16816.F32 R8, R160.reuse, R166, R8 ;  /* 0x000000a6a008723c */ /* 0x040ff00000001808 */
[C---:B-1----:R-:W-:Y:S08]  /*5670*/  HMMA.16816.F32 R12, R160.reuse, R148, R12 ;  /* 0x00000094a00c723c */ /* 0x042ff0000000180c */
[C---:B------:R-:W-:Y:S08]  /*5680*/  HMMA.16816.F32 R16, R160.reuse, R150, R16 ;  /* 0x00000096a010723c */ /* 0x040ff00000001810 */
[C---:B------:R-:W-:Y:S08]  /*5690*/  HMMA.16816.F32 R20, R160.reuse, R152, R20 ;  /* 0x00000098a014723c */ /* 0x040ff00000001814 */
[C---:B------:R-:W-:Y:S08]  /*56a0*/  HMMA.16816.F32 R24, R160.reuse, R154, R24 ;  /* 0x0000009aa018723c */ /* 0x040ff00000001818 */
[C---:B------:R-:W-:Y:S08]  /*56b0*/  HMMA.16816.F32 R28, R160.reuse, R156, R28 ;  /* 0x0000009ca01c723c */ /* 0x040ff0000000181c */
[----:B------:R-:W-:Y:S08]  /*56c0*/  HMMA.16816.F32 R32, R160, R158, R32 ;  /* 0x0000009ea020723c */ /* 0x000ff00000001820 */
[C---:B------:R-:W-:Y:S08]  /*56d0*/  HMMA.16816.F32 R4, R168.reuse, R172, R4 ;  /* 0x000000aca804723c */ /* 0x040ff00000001804 */
[C---:B------:R-:W-:Y:S08]  /*56e0*/  HMMA.16816.F32 R8, R168.reuse, R174, R8 ;  /* 0x000000aea808723c */ /* 0x040ff00000001808 */
[C---:B---3--:R-:W-:Y:S08]  /*56f0*/  HMMA.16816.F32 R12, R168.reuse, R136, R12 ;  /* 0x00000088a80c723c */ /* 0x048ff0000000180c */
[C---:B------:R-:W-:Y:S01]  /*5700*/  HMMA.16816.F32 R16, R168.reuse, R138, R16 ;  /* 0x0000008aa810723c */ /* 0x040fe20000001810 */
[----:B------:R-:W1:Y:S07]  /*5710*/  LDSM.16.M88.4 R136, [R192+0x4800] ;  /* 0x00480000c088783b */ /* 0x000e6e0000000200 */
[C---:B------:R-:W-:Y:S08]  /*5720*/  HMMA.16816.F32 R20, R168.reuse, R140, R20 ;  /* 0x0000008ca814723c */ /* 0x040ff00000001814 */
[C---:B------:R-:W-:Y:S01]  /*5730*/  HMMA.16816.F32 R24, R168.reuse, R142, R24 ;  /* 0x0000008ea818723c */ /* 0x040fe20000001818 */
[----:B------:R-:W3:Y:S07]  /*5740*/  LDSM.16.M88.4 R140, [R192+0x5000] ;  /* 0x00500000c08c783b */ /* 0x000eee0000000200 */
[C---:B--2---:R-:W-:Y:S08]  /*5750*/  HMMA.16816.F32 R28, R168.reuse, R144, R28 ;  /* 0x00000090a81c723c */ /* 0x044ff0000000181c */
[----:B------:R-:W-:Y:S08]  /*5760*/  HMMA.16816.F32 R32, R168, R146, R32 ;  /* 0x00000092a820723c */ /* 0x000ff00000001820 */
[C---:B------:R-:W-:Y:S08]  /*5770*/  HMMA.16816.F32 R4, R176.reuse, R180, R4 ;  /* 0x000000b4b004723c */ /* 0x040ff00000001804 */
[C---:B------:R-:W-:Y:S08]  /*5780*/  HMMA.16816.F32 R8, R176.reuse, R182, R8 ;  /* 0x000000b6b008723c */ /* 0x040ff00000001808 */
[C---:B-1----:R-:W-:Y:S08]  /*5790*/  HMMA.16816.F32 R12, R176.reuse, R136, R12 ;  /* 0x00000088b00c723c */ /* 0x042ff0000000180c */
[C---:B------:R-:W-:Y:S01]  /*57a0*/  HMMA.16816.F32 R16, R176.reuse, R138, R16 ;  /* 0x0000008ab010723c */ /* 0x040fe20000001810 */
[----:B------:R-:W1:Y:S01]  /*57b0*/  LDSM.16.M88.4 R136, [R192+0x5800] ;  /* 0x00580000c088783b */ /* 0x000e620000000200 */
[----:B------:R-:W-:Y:S04]  /*57c0*/  DEPBAR.LE SB0, 0x0 ;  /* 0x000080000000791a */ /* 0x000fe80000000000 */
[----:B------:R-:W-:Y:S02]  /*57d0*/  FMUL.FTZ R244, R4, c[0x0][0x320] ;  /* 0x0000c80004f47a20 */ /* 0x000fe40000410000 */
[C---:B---3--:R-:W-:Y:S04]  /*57e0*/  HMMA.16816.F32 R20, R176.reuse, R140, R20 ;  /* 0x0000008cb014723c */ /* 0x048fe80000001814 */
[----:B------:R-:W2:Y:S01]  /*57f0*/  MUFU.TANH R244, R244 ;  /* 0x000000f400f47308 */ /* 0x000ea20000002400 */
[----:B------:R-:W-:Y:S01]  /*5800*/  BAR.SYNC.DEFER_BLOCKING 0x0 ;  /* 0x0000000000007b1d */ /* 0x000fe20000010000 */
[----:B------:R-:W-:Y:S02]  /*5810*/  FMUL.FTZ R242, R5, c[0x0][0x320] ;  /* 0x0000c80005f27a20 */ /* 0x000fe40000410000 */
[C---:B------:R-:W-:Y:S04]  /*5820*/  HMMA.16816.F32 R24, R176.reuse, R142, R24 ;  /* 0x0000008eb018723c */ /* 0x040fe80000001818 */
[----:B------:R-:W-:Y:S02]  /*5830*/  FMUL.FTZ R245, R6, c[0x0][0x320] ;  /* 0x0000c80006f57a20 */ /* 0x000fe40000410000 */
[----:B------:R-:W3:Y:S01]  /*5840*/  MUFU.TANH R242, R242 ;  /* 0x000000f200f27308 */ /* 0x000ee20000002400 */
[----:B------:R-:W-:Y:S02]  /*5850*/  FMUL.FTZ R243, R7, c[0x0][0x320] ;  /* 0x0000c80007f37a20 */ /* 0x000fe40000410000 */
[----:B------:R-:W-:Y:S03]  /*5860*/  FMUL.FTZ R246, R8, c[0x0][0x320] ;  /* 0x0000c80008f67a20 */ /* 0x000fe60000410000 */
[----:B------:R-:W-:Y:S02]  /*5870*/  FMUL.FTZ R248, R9, c[0x0][0x320] ;  /* 0x0000c80009f87a20 */ /* 0x000fe40000410000 */
[----:B------:R-:W-:Y:S02]  /*5880*/  FMUL.FTZ R249, R10, c[0x0][0x320] ;  /* 0x0000c8000af97a20 */ /* 0x000fe40000410000 */
[----:B------:R-:W2:Y:S01]  /*5890*/  MUFU.TANH R245, R245 ;  /* 0x000000f500f57308 */ /* 0x000ea20000002400 */
[----:B------:R-:W-:Y:S02]  /*58a0*/  FMUL.FTZ R247, R11, c[0x0][0x320] ;  /* 0x0000c8000bf77a20 */ /* 0x000fe40000410000 */
[----:B------:R-:W-:Y:S02]  /*58b0*/  FMUL.FTZ R240, R12, c[0x0][0x320] ;  /* 0x0000c8000cf07a20 */ /* 0x000fe40000410000 */
[----:B------:R-:W-:Y:S02]  /*58c0*/  FMUL.FTZ R238, R13, c[0x0][0x320] ;  /* 0x0000c8000dee7a20 */ /* 0x000fe40000410000 */
[----:B------:R-:W-:Y:S01]  /*58d0*/  FMUL.FTZ R241, R14, c[0x0][0x320] ;  /* 0x0000c8000ef17a20 */ /* 0x000fe20000410000 */
[C---:B-1----:R-:W-:Y:S02]  /*58e0*/  HMMA.16816.F32 R28, R176.reuse, R136, R28 ;  /* 0x00000088b01c723c */ /* 0x042fe4000000181c */
[----:B------:R-:W1:Y:S01]  /*58f0*/  MUFU.TANH R243, R243 ;  /* 0x000000f300f37308 */ /* 0x000e620000002400 */
[----:B------:R-:W-:Y:S02]  /*5900*/  FMUL.FTZ R239, R15, c[0x0][0x320] ;  /* 0x0000c8000fef7a20 */ /* 0x000fe40000410000 */
[----:B------:R-:W-:Y:S02]  /*5910*/  FMUL.FTZ R236, R16, c[0x0][0x320] ;  /* 0x0000c80010ec7a20 */ /* 0x000fe40000410000 */
[----:B------:R-:W-:Y:S01]  /*5920*/  FMUL.FTZ R234, R17, c[0x0][0x320] ;  /* 0x0000c80011ea7a20 */ /* 0x000fe20000410000 */
[----:B------:R-:W-:Y:S04]  /*5930*/  HMMA.16816.F32 R32, R176, R138, R32 ;  /* 0x0000008ab020723c */ /* 0x000fe80000001820 */
[----:B------:R-:W1:Y:S01]  /*5940*/  MUFU.TANH R246, R246 ;  /* 0x000000f600f67308 */ /* 0x000e620000002400 */
[----:B------:R-:W-:Y:S02]  /*5950*/  FMUL.FTZ R237, R18, c[0x0][0x320] ;  /* 0x0000c80012ed7a20 */ /* 0x000fe40000410000 */
[----:B------:R-:W-:Y:S02]  /*5960*/  FMUL.FTZ R235, R19, c[0x0][0x320] ;  /* 0x0000c80013eb7a20 */ /* 0x000fe40000410000 */
[----:B------:R-:W-:Y:S03]  /*5970*/  FMUL.FTZ R232, R20, c[0x0][0x320] ;  /* 0x0000c80014e87a20 */ /* 0x000fe60000410000 */
[----:B------:R-:W-:Y:S02]  /*5980*/  FMUL.FTZ R230, R21, c[0x0][0x320] ;  /* 0x0000c80015e67a20 */ /* 0x000fe40000410000 */
[----:B------:R-:W1:Y:S01]  /*5990*/  MUFU.TANH R248, R248 ;  /* 0x000000f800f87308 */ /* 0x000e620000002400 */
[----:B------:R-:W-:Y:S02]  /*59a0*/  FMUL.FTZ R233, R22, c[0x0][0x320] ;  /* 0x0000c80016e97a20 */ /* 0x000fe40000410000 */
[----:B------:R-:W-:Y:S02]  /*59b0*/  FMUL.FTZ R231, R23, c[0x0][0x320] ;  /* 0x0000c80017e77a20 */ /* 0x000fe40000410000 */
[----:B----4-:R-:W-:Y:S02]  /*59c0*/  FMUL.FTZ R228, R24, c[0x0][0x320] ;  /* 0x0000c80018e47a20 */ /* 0x010fe40000410000 */
[----:B------:R-:W-:Y:S02]  /*59d0*/  FMUL.FTZ R226, R25, c[0x0][0x320] ;  /* 0x0000c80019e27a20 */ /* 0x000fe40000410000 */
[----:B------:R-:W-:Y:S01]  /*59e0*/  FMUL.FTZ R229, R26, c[0x0][0x320] ;  /* 0x0000c8001ae57a20 */ /* 0x000fe20000410000 */
[----:B------:R-:W4:Y:S01]  /*59f0*/  MUFU.TANH R249, R249 ;  /* 0x000000f900f97308 */ /* 0x000f220000002400 */
[----:B------:R-:W-:Y:S02]  /*5a00*/  FMUL.FTZ R227, R27, c[0x0][0x320] ;  /* 0x0000c8001be37a20 */ /* 0x000fe40000410000 */
[----:B-----5:R-:W-:Y:S02]  /*5a10*/  FMUL.FTZ R222, R28, c[0x0][0x320] ;  /* 0x0000c8001cde7a20 */ /* 0x020fe40000410000 */
[----:B------:R-:W-:Y:S02]  /*5a20*/  FMUL.FTZ R224, R29, c[0x0][0x320] ;  /* 0x0000c8001de07a20 */ /* 0x000fe40000410000 */
[----:B------:R-:W-:Y:S02]  /*5a30*/  FMUL.FTZ R225, R30, c[0x0][0x320] ;  /* 0x0000c8001ee17a20 */ /* 0x000fe40000410000 */
[----:B------:R-:W-:Y:S01]  /*5a40*/  FMUL.FTZ R223, R31, c[0x0][0x320] ;  /* 0x0000c8001fdf7a20 */ /* 0x000fe20000410000 */
[----:B------:R-:W1:Y:S01]  /*5a50*/  MUFU.TANH R247, R247 ;  /* 0x000000f700f77308 */ /* 0x000e620000002400 */
[----:B------:R-:W-:Y:S02]  /*5a60*/  FMUL.FTZ R220, R32, c[0x0][0x320] ;  /* 0x0000c80020dc7a20 */ /* 0x000fe40000410000 */
[----:B------:R-:W-:Y:S02]  /*5a70*/  FMUL.FTZ R218, R33, c[0x0][0x320] ;  /* 0x0000c80021da7a20 */ /* 0x000fe40000410000 */
[----:B------:R-:W-:Y:S02]  /*5a80*/  FMUL.FTZ R134, R34, c[0x0][0x320] ;  /* 0x0000c80022867a20 */ /* 0x000fe40000410000 */
[----:B------:R-:W-:Y:S03]  /*5a90*/  FMUL.FTZ R35, R35, c[0x0][0x320] ;  /* 0x0000c80023237a20 */ /* 0x000fe60000410000 */
[----:B------:R-:W1:Y:S10]  /*5aa0*/  MUFU.TANH R240, R240 ;  /* 0x000000f000f07308 */ /* 0x000e740000002400 */
        /* <DEDUP_REMOVED lines=22> */
[----:B------:R1:W1:Y:S02]  /*5c10*/  MUFU.TANH R133, R35 ;  /* 0x0000002300857308 */ /* 0x0002640000002400 */
[----:B-1234-:R-:W-:-:S05]  /*5c20*/  @P4 BRA `(.L_x_14) ;  /* 0xffffec4000004947 */ /* 0x01efca000383ffff */
.L_x_13:
[----:B------:R-:W-:Y:S01]  /*5c30*/  FMNMX.FTZ R2, R245, R0, !PT ;  /* 0x00000000f5027209 */ /* 0x000fe20007810000 */
[----:B-1----:R-:W-:Y:S01]  /*5c40*/  LDSM.16.MT88.4 R12, [R203+0x100] ;  /* 0x00010000cb0c783b */ /* 0x002fe20000004200 */
[----:B------:R-:W-:Y:S01]  /*5c50*/  FMNMX.FTZ R11, R244, R135, !PT ;  /* 0x00000087f40b7209 */ /* 0x000fe20007810000 */
[----:B------:R-:W-:Y:S01]  /*5c60*/  UISETP.GT.AND UP0, UPT, UR6, UR7, UPT ;  /* 0x000000070600728c */ /* 0x000fe2000bf04270 */
[----:B------:R-:W-:Y:S01]  /*5c70*/  FMNMX.FTZ R2, R243, R2, !PT ;  /* 0x00000002f3027209 */ /* 0x000fe20007810000 */
[----:B------:R-:W-:Y:S01]  /*5c80*/  UIADD3 UR6, UR6, -0x1, URZ ;  /* 0xffffffff06067890 */ /* 0x000fe2000fffe03f */
[----:B------:R-:W-:Y:S02]  /*5c90*/  FMNMX.FTZ R11, R242, R11, !PT ;  /* 0x0000000bf20b7209 */ /* 0x000fe40007810000 */
[----:B------:R-:W-:Y:S01]  /*5ca0*/  FMNMX.FTZ R2, R249, R2, !PT ;  /* 0x00000002f9027209 */ /* 0x000fe20007810000 */
[----:B------:R-:W-:Y:S01]  /*5cb0*/  LDSM.16.MT88.4 R20, [R198+0x100] ;  /* 0x00010000c614783b */ /* 0x000fe20000004200 */
[----:B------:R-:W-:Y:S02]  /*5cc0*/  FMNMX.FTZ R11, R246, R11, !PT ;  /* 0x0000000bf60b7209 */ /* 0x000fe40007810000 */
[----:B------:R-:W-:Y:S02]  /*5cd0*/  FMNMX.FTZ R2, R247, R2, !PT ;  /* 0x00000002f7027209 */ /* 0x000fe40007810000 */
        /* <DEDUP_REMOVED lines=31> */
[----:B------:R-:W-:Y:S01]  /*5ed0*/  PLOP3.LUT P4, PT, PT, PT, UP0, 0x80, 0x0 ;  /* 0x000000000000781c */ /* 0x000fe20003f8f008 */
[----:B------:R-:W-:Y:S08]  /*5ee0*/  SHFL.BFLY PT, R2, R7, 0x2, 0x1f ;  /* 0x0c401f0007027f89 */ /* 0x000ff000000e0000 */
[----:B------:R-:W1:Y:S08]  /*5ef0*/  SHFL.BFLY PT, R6, R5, 0x2, 0x1f ;  /* 0x0c401f0005067f89 */ /* 0x000e7000000e0000 */
[----:B------:R-:W-:Y:S08]  /*5f00*/  LDSM.16.MT88.4 R160, [R196+0x3900] ;  /* 0x00390000c4a0783b */ /* 0x000ff00000004200 */
[----:B------:R-:W-:Y:S08]  /*5f10*/  LDSM.16.MT88.4 R164, [R203+0x5900] ;  /* 0x00590000cba4783b */ /* 0x000ff00000004200 */
[----:B------:R-:W0:Y:S01]  /*5f20*/  LDGDEPBAR ;  /* 0x00000000000079af */ /* 0x000e220000000000 */
[----:B-1----:R-:W-:Y:S02]  /*5f30*/  FMNMX.FTZ R9, R5, R6, !PT ;  /* 0x0000000605097209 */ /* 0x002fe40007810000 */
[----:B------:R-:W-:Y:S05]  /*5f40*/  FMNMX.FTZ R4, R7, R2, !PT ;  /* 0x0000000207047209 */ /* 0x000fea0007810000 */
[----:B------:R-:W1:Y:S08]  /*5f50*/  SHFL.BFLY PT, R132, R9, 0x1, 0x1f ;  /* 0x0c201f0009847f89 */ /* 0x000e7000000e0000 */
[----:B------:R-:W2:Y:S01]  /*5f60*/  SHFL.BFLY PT, R3, R4, 0x1, 0x1f ;  /* 0x0c201f0004037f89 */ /* 0x000ea200000e0000 */
[----:B-1----:R-:W-:Y:S05]  /*5f70*/  FMNMX.FTZ R132, R9, R132, !PT ;  /* 0x0000008409847209 */ /* 0x002fea0007810000 */
[C---:B------:R-:W-:Y:S02]  /*5f80*/  FMUL.FTZ R145, R132.reuse, c[0x0][0x2d0] ;  /* 0x0000b40084917a20 */ /* 0x040fe40000410000 */
[----:B------:R-:W-:Y:S01]  /*5f90*/  FADD.FTZ R2, -R132, R135 ;  /* 0x0000008784027221 */ /* 0x000fe20000010100 */
[----:B--2---:R-:W-:Y:S01]  /*5fa0*/  FMNMX.FTZ R3, R3, R4, !PT ;  /* 0x0000000403037209 */ /* 0x004fe20007810000 */
[--C-:B------:R-:W-:Y:S01]  /*5fb0*/  FFMA.FTZ R175, R244, c[0x0][0x2d0], -R145.reuse ;  /* 0x0000b400f4af7a23 */ /* 0x100fe20000010891 */
[----:B------:R-:W-:Y:S01]  /*5fc0*/  MOV R135, R132 ;  /* 0x0000008400877202 */ /* 0x000fe20000000f00 */
[--C-:B------:R-:W-:Y:S02]  /*5fd0*/  FFMA.FTZ R174, R242, c[0x0][0x2d0], -R145.reuse ;  /* 0x0000b400f2ae7a23 */ /* 0x100fe40000010891 */
[C---:B------:R-:W-:Y:S02]  /*5fe0*/  FMUL.FTZ R144, R3.reuse, c[0x0][0x2d0] ;  /* 0x0000b40003907a20 */ /* 0x040fe40000410000 */
[----:B------:R-:W-:Y:S01]  /*5ff0*/  FADD.FTZ R5, -R3, R0 ;  /* 0x0000000003057221 */ /* 0x000fe20000010100 */
[----:B------:R-:W-:Y:S01]  /*6000*/  MUFU.EX2 R175, R175 ;  /* 0x000000af00af7308 */ /* 0x000fe20000000800 */
[--C-:B------:R-:W-:Y:S02]  /*6010*/  FFMA.FTZ R173, R246, c[0x0][0x2d0], -R145.reuse ;  /* 0x0000b400f6ad7a23 */ /* 0x100fe40000010891 */
[--C-:B------:R-:W-:Y:S02]  /*6020*/  FFMA.FTZ R172, R248, c[0x0][0x2d0], -R145.reuse ;  /* 0x0000b400f8ac7a23 */ /* 0x100fe40000010891 */
[--C-:B------:R-:W-:Y:S02]  /*6030*/  FFMA.FTZ R171, R245, c[0x0][0x2d0], -R144.reuse ;  /* 0x0000b400f5ab7a23 */ /* 0x100fe40000010890 */
[--C-:B------:R-:W-:Y:S02]  /*6040*/  FFMA.FTZ R170, R243, c[0x0][0x2d0], -R144.reuse ;  /* 0x0000b400f3aa7a23 */ /* 0x100fe40000010890 */
[--C-:B------:R-:W-:Y:S01]  /*6050*/  FFMA.FTZ R169, R249, c[0x0][0x2d0], -R144.reuse ;  /* 0x0000b400f9a97a23 */ /* 0x100fe20000010890 */
[----:B------:R-:W-:Y:S01]  /*6060*/  MUFU.EX2 R174, R174 ;  /* 0x000000ae00ae7308 */ /* 0x000fe20000000800 */
[--C-:B------:R-:W-:Y:S02]  /*6070*/  FFMA.FTZ R168, R247, c[0x0][0x2d0], -R144.reuse ;  /* 0x0000b400f7a87a23 */ /* 0x100fe40000010890 */
[----:B------:R-:W-:Y:S02]  /*6080*/  FMUL.FTZ R0, R5, c[0x0][0x2d0] ;  /* 0x0000b40005007a20 */ /* 0x000fe40000410000 */
[----:B------:R-:W-:Y:S02]  /*6090*/  FMUL.FTZ R6, R2, c[0x0][0x2d0] ;  /* 0x0000b40002067a20 */ /* 0x000fe40000410000 */
[--C-:B------:R-:W-:Y:S02]  /*60a0*/  FFMA.FTZ R176, R240, c[0x0][0x2d0], -R145.reuse ;  /* 0x0000b400f0b07a23 */ /* 0x100fe40000010891 */
[--C-:B------:R-:W-:Y:S01]  /*60b0*/  FFMA.FTZ R177, R238, c[0x0][0x2d0], -R145.reuse ;  /* 0x0000b400eeb17a23 */ /* 0x100fe20000010891 */
[----:B------:R-:W1:Y:S01]  /*60c0*/  MUFU.EX2 R2, R6 ;  /* 0x0000000600027308 */ /* 0x000e620000000800 */
[--C-:B------:R-:W-:Y:S02]  /*60d0*/  FFMA.FTZ R178, R241, c[0x0][0x2d0], -R144.reuse ;  /* 0x0000b400f1b27a23 */ /* 0x100fe40000010890 */
[--C-:B------:R-:W-:Y:S02]  /*60e0*/  FFMA.FTZ R179, R239, c[0x0][0x2d0], -R144.reuse ;  /* 0x0000b400efb37a23 */ /* 0x100fe40000010890 */
[--C-:B------:R-:W-:Y:S02]  /*60f0*/  FFMA.FTZ R180, R236, c[0x0][0x2d0], -R145.reuse ;  /* 0x0000b400ecb47a23 */ /* 0x100fe40000010891 */
[--C-:B------:R-:W-:Y:S02]  /*6100*/  FFMA.FTZ R181, R234, c[0x0][0x2d0], -R145.reuse ;  /* 0x0000b400eab57a23 */ /* 0x100fe40000010891 */
[--C-:B------:R-:W-:Y:S01]  /*6110*/  FFMA.FTZ R182, R237, c[0x0][0x2d0], -R144.reuse ;  /* 0x0000b400edb67a23 */ /* 0x100fe20000010890 */
[----:B------:R-:W2:Y:S01]  /*6120*/  MUFU.EX2 R0, R0 ;  /* 0x0000000000007308 */ /* 0x000ea20000000800 */
[--C-:B------:R-:W-:Y:S02]  /*6130*/  FFMA.FTZ R183, R235, c[0x0][0x2d0], -R144.reuse ;  /* 0x0000b400ebb77a23 */ /* 0x100fe40000010890 */
[--C-:B------:R-:W-:Y:S02]  /*6140*/  FFMA.FTZ R232, R232, c[0x0][0x2d0], -R145.reuse ;  /* 0x0000b400e8e87a23 */ /* 0x100fe40000010891 */
[--C-:B------:R-:W-:Y:S02]  /*6150*/  FFMA.FTZ R235, R230, c[0x0][0x2d0], -R145.reuse ;  /* 0x0000b400e6eb7a23 */ /* 0x100fe40000010891 */
[--C-:B------:R-:W-:Y:S02]  /*6160*/  FFMA.FTZ R230, R233, c[0x0][0x2d0], -R144.reuse ;  /* 0x0000b400e9e67a23 */ /* 0x100fe40000010890 */
[--C-:B------:R-:W-:Y:S01]  /*6170*/  FFMA.FTZ R231, R231, c[0x0][0x2d0], -R144.reuse ;  /* 0x0000b400e7e77a23 */ /* 0x100fe20000010890 */
[----:B------:R-:W-:Y:S01]  /*6180*/  MUFU.EX2 R173, R173 ;  /* 0x000000ad00ad7308 */ /* 0x000fe20000000800 */
[--C-:B------:R-:W-:Y:S02]  /*6190*/  FFMA.FTZ R228, R228, c[0x0][0x2d0], -R145.reuse ;  /* 0x0000b400e4e47a23 */ /* 0x100fe40000010891 */
[--C-:B------:R-:W-:Y:S02]  /*61a0*/  FFMA.FTZ R233, R226, c[0x0][0x2d0], -R145.reuse ;  /* 0x0000b400e2e97a23 */ /* 0x100fe40000010891 */
[----:B-1----:R-:W-:Y:S01]  /*61b0*/  FMUL.FTZ R4, R2, R128 ;  /* 0x0000008002047220 */ /* 0x002fe20000410000 */
[----:B------:R-:W-:Y:S01]  /*61c0*/  F2FP.PACK_AB R128, R174, R175 ;  /* 0x000000afae80723e */ /* 0x000fe200000000ff */
[C---:B------:R-:W-:Y:S02]  /*61d0*/  FMUL.FTZ R5, R2.reuse, R129 ;  /* 0x0000008102057220 */ /* 0x040fe40000410000 */
[C---:B------:R-:W-:Y:S01]  /*61e0*/  FMUL.FTZ R8, R2.reuse, R124 ;  /* 0x0000007c02087220 */ /* 0x040fe20000410000 */
[----:B------:R-:W1:Y:S01]  /*61f0*/  MUFU.EX2 R172, R172 ;  /* 0x000000ac00ac7308 */ /* 0x000e620000000800 */
[C---:B------:R-:W-:Y:S02]  /*6200*/  FMUL.FTZ R9, R2.reuse, R125 ;  /* 0x0000007d02097220 */ /* 0x040fe40000410000 */
[----:B------:R-:W-:Y:S02]  /*6210*/  FMUL.FTZ R16, R2, R116 ;  /* 0x0000007402107220 */ /* 0x000fe40000410000 */
[C---:B--2---:R-:W-:Y:S02]  /*6220*/  FMUL.FTZ R6, R0.reuse, R130 ;  /* 0x0000008200067220 */ /* 0x044fe40000410000 */
[C---:B------:R-:W-:Y:S02]  /*6230*/  FMUL.FTZ R7, R0.reuse, R131 ;  /* 0x0000008300077220 */ /* 0x040fe40000410000 */
[C---:B------:R-:W-:Y:S01]  /*6240*/  FMUL.FTZ R10, R0.reuse, R126 ;  /* 0x0000007e000a7220 */ /* 0x040fe20000410000 */
[----:B------:R-:W-:Y:S01]  /*6250*/  MUFU.EX2 R171, R171 ;  /* 0x000000ab00ab7308 */ /* 0x000fe20000000800 */
[----:B------:R-:W-:Y:S02]  /*6260*/  FMUL.FTZ R11, R0, R127 ;  /* 0x0000007f000b7220 */ /* 0x000fe40000410000 */
[----:B------:R-:W-:Y:S01]  /*6270*/  FMUL.FTZ R17, R2, R117 ;  /* 0x0000007502117220 */ /* 0x000fe20000410000 */
[----:B------:R-:W-:Y:S01]  /*6280*/  LDSM.16.MT88.4 R124, [R203+0x2900] ;  /* 0x00290000cb7c783b */ /* 0x000fe20000004200 */
[C---:B------:R-:W-:Y:S02]  /*6290*/  FMUL.FTZ R18, R0.reuse, R118 ;  /* 0x0000007600127220 */ /* 0x040fe40000410000 */
[----:B------:R-:W-:Y:S02]  /*62a0*/  FMUL.FTZ R19, R0, R119 ;  /* 0x0000007700137220 */ /* 0x000fe40000410000 */
[C---:B------:R-:W-:Y:S01]  /*62b0*/  FMUL.FTZ R24, R2.reuse, R108 ;  /* 0x0000006c02187220 */ /* 0x040fe20000410000 */
[----:B------:R-:W2:Y:S01]  /*62c0*/  MUFU.EX2 R170, R170 ;  /* 0x000000aa00aa7308 */ /* 0x000ea20000000800 */
[----:B------:R-:W-:Y:S01]  /*62d0*/  FMUL.FTZ R25, R2, R109 ;  /* 0x0000006d02197220 */ /* 0x000fe20000410000 */
[----:B------:R-:W-:Y:S01]  /*62e0*/  LDSM.16.MT88.4 R116, [R198+0x900] ;  /* 0x00090000c674783b */ /* 0x000fe20000004200 */
[----:B------:R-:W-:Y:S01]  /*62f0*/  FMUL.FTZ R26, R0, R110 ;  /* 0x0000006e001a7220 */ /* 0x000fe20000410000 */
[----:B-1----:R-:W-:Y:S01]  /*6300*/  F2FP.PACK_AB R130, R172, R173 ;  /* 0x000000adac82723e */ /* 0x002fe200000000ff */
[----:B------:R-:W-:Y:S02]  /*6310*/  FMUL.FTZ R27, R0, R111 ;  /* 0x0000006f001b7220 */ /* 0x000fe40000410000 */
[C---:B------:R-:W-:Y:S02]  /*6320*/  FMUL.FTZ R32, R2.reuse, R100 ;  /* 0x0000006402207220 */ /* 0x040fe40000410000 */
[----:B------:R-:W-:Y:S01]  /*6330*/  FMUL.FTZ R33, R2, R101 ;  /* 0x0000006502217220 */ /* 0x000fe20000410000 */
[----:B------:R-:W-:Y:S01]  /*6340*/  MUFU.EX2 R169, R169 ;  /* 0x000000a900a97308 */ /* 0x000fe20000000800 */
[----:B------:R-:W-:Y:S01]  /*6350*/  LDSM.16.MT88.4 R108, [R196+0x2100] ;  /* 0x00210000c46c783b */ /* 0x000fe20000004200 */
[C---:B------:R-:W-:Y:S02]  /*6360*/  FMUL.FTZ R34, R0.reuse, R102 ;  /* 0x0000006600227220 */ /* 0x040fe40000410000 */
[----:B------:R-:W-:Y:S02]  /*6370*/  FMUL.FTZ R35, R0, R103 ;  /* 0x0000006700237220 */ /* 0x000fe40000410000 */
[C---:B------:R-:W-:Y:S02]  /*6380*/  FMUL.FTZ R36, R2.reuse, R36 ;  /* 0x0000002402247220 */ /* 0x040fe40000410000 */
[----:B------:R-:W-:Y:S01]  /*6390*/  FMUL.FTZ R37, R2, R37 ;  /* 0x0000002502257220 */ /* 0x000fe20000410000 */
[----:B------:R-:W-:Y:S01]  /*63a0*/  LDSM.16.MT88.4 R100, [R197+0x2100] ;  /* 0x00210000c564783b */ /* 0x000fe20000004200 */
[----:B------:R-:W1:Y:S01]  /*63b0*/  MUFU.EX2 R168, R168 ;  /* 0x000000a800a87308 */ /* 0x000e620000000800 */
[C---:B------:R-:W-:Y:S02]  /*63c0*/  FMUL.FTZ R38, R0.reuse, R38 ;  /* 0x0000002600267220 */ /* 0x040fe40000410000 */
[----:B------:R-:W-:Y:S01]  /*63d0*/  FMUL.FTZ R39, R0, R39 ;  /* 0x0000002700277220 */ /* 0x000fe20000410000 */
[----:B--2---:R-:W-:Y:S01]  /*63e0*/  F2FP.PACK_AB R129, R170, R171 ;  /* 0x000000abaa81723e */ /* 0x004fe200000000ff */
[C---:B------:R-:W-:Y:S02]  /*63f0*/  FMUL.FTZ R40, R2.reuse, R40 ;  /* 0x0000002802287220 */ /* 0x040fe40000410000 */
[----:B------:R-:W-:Y:S02]  /*6400*/  FMUL.FTZ R41, R2, R41 ;  /* 0x0000002902297220 */ /* 0x000fe40000410000 */
[C---:B------:R-:W-:Y:S01]  /*6410*/  FMUL.FTZ R42, R0.reuse, R42 ;  /* 0x0000002a002a7220 */ /* 0x040fe20000410000 */
[----:B------:R-:W-:Y:S01]  /*6420*/  MUFU.EX2 R176, R176 ;  /* 0x000000b000b07308 */ /* 0x000fe20000000800 */
[----:B------:R-:W-:Y:S02]  /*6430*/  FMUL.FTZ R43, R0, R43 ;  /* 0x0000002b002b7220 */ /* 0x000fe40000410000 */
[C---:B------:R-:W-:Y:S02]  /*6440*/  FMUL.FTZ R44, R2.reuse, R44 ;  /* 0x0000002c022c7220 */ /* 0x040fe40000410000 */
[----:B------:R-:W-:Y:S02]  /*6450*/  FMUL.FTZ R45, R2, R45 ;  /* 0x0000002d022d7220 */ /* 0x000fe40000410000 */
[C---:B------:R-:W-:Y:S02]  /*6460*/  FMUL.FTZ R46, R0.reuse, R46 ;  /* 0x0000002e002e7220 */ /* 0x040fe40000410000 */
[----:B------:R-:W-:Y:S01]  /*6470*/  FMUL.FTZ R47, R0, R47 ;  /* 0x0000002f002f7220 */ /* 0x000fe20000410000 */
[----:B------:R-:W2:Y:S01]  /*6480*/  MUFU.EX2 R177, R177 ;  /* 0x000000b100b17308 */ /* 0x000ea20000000800 */
[C---:B------:R-:W-:Y:S02]  /*6490*/  FMUL.FTZ R48, R2.reuse, R48 ;  /* 0x0000003002307220 */ /* 0x040fe40000410000 */
[----:B------:R-:W-:Y:S01]  /*64a0*/  FMUL.FTZ R49, R2, R49 ;  /* 0x0000003102317220 */ /* 0x000fe20000410000 */
[----:B-1----:R-:W-:Y:S01]  /*64b0*/  F2FP.PACK_AB R131, R168, R169 ;  /* 0x000000a9a883723e */ /* 0x002fe200000000ff */
[C---:B------:R-:W-:Y:S02]  /*64c0*/  FMUL.FTZ R50, R0.reuse, R50 ;  /* 0x0000003200327220 */ /* 0x040fe40000410000 */
[----:B------:R-:W-:Y:S02]  /*64d0*/  FMUL.FTZ R51, R0, R51 ;  /* 0x0000003300337220 */ /* 0x000fe40000410000 */
[C---:B------:R-:W-:Y:S01]  /*64e0*/  FMUL.FTZ R52, R2.reuse, R52 ;  /* 0x0000003402347220 */ /* 0x040fe20000410000 */
[----:B------:R-:W-:Y:S01]  /*64f0*/  MUFU.EX2 R178, R178 ;  /* 0x000000b200b27308 */ /* 0x000fe20000000800 */
[C---:B------:R-:W-:Y:S05]  /*6500*/  HMMA.16816.F32 R4, R128.reuse, R12, R4 ;  /* 0x0000000c8004723c */ /* 0x040fea0000001804 */
[C---:B------:R-:W-:Y:S02]  /*6510*/  FMUL.FTZ R53, R2.reuse, R53 ;  /* 0x0000003502357220 */ /* 0x040fe40000410000 */
[C---:B------:R-:W-:Y:S01]  /*6520*/  FMUL.FTZ R12, R2.reuse, R120 ;  /* 0x00000078020c7220 */ /* 0x040fe20000410000 */
[C---:B------:R-:W-:Y:S01]  /*6530*/  HMMA.16816.F32 R8, R128.reuse, R14, R8 ;  /* 0x0000000e8008723c */ /* 0x040fe20000001808 */
[----:B------:R-:W1:Y:S03]  /*6540*/  MUFU.EX2 R179, R179 ;  /* 0x000000b300b37308 */ /* 0x000e660000000800 */
[----:B------:R-:W-:Y:S02]  /*6550*/  FMUL.FTZ R13, R2, R121 ;  /* 0x00000079020d7220 */ /* 0x000fe40000410000 */
[C---:B------:R-:W-:Y:S02]  /*6560*/  FMUL.FTZ R54, R0.reuse, R54 ;  /* 0x0000003600367220 */ /* 0x040fe40000410000 */
[C---:B------:R-:W-:Y:S03]  /*6570*/  FMUL.FTZ R14, R0.reuse, R122 ;  /* 0x0000007a000e7220 */ /* 0x040fe60000410000 */
[----:B------:R-:W-:Y:S01]  /*6580*/  MUFU.EX2 R180, R180 ;  /* 0x000000b400b47308 */ /* 0x000fe20000000800 */
[C---:B------:R-:W-:Y:S02]  /*6590*/  FMUL.FTZ R15, R0.reuse, R123 ;  /* 0x0000007b000f7220 */ /* 0x040fe40000410000 */
[----:B------:R-:W3:Y:S01]  /*65a0*/  LDSM.16.MT88.4 R120, [R196+0x100] ;  /* 0x00010000c478783b */ /* 0x000ee20000004200 */
[----:B------:R-:W-:Y:S02]  /*65b0*/  FMUL.FTZ R55, R0, R55 ;  /* 0x0000003700377220 */ /* 0x000fe40000410000 */
[C---:B------:R-:W-:Y:S02]  /*65c0*/  FMUL.FTZ R56, R2.reuse, R56 ;  /* 0x0000003802387220 */ /* 0x040fe40000410000 */
[C---:B------:R-:W-:Y:S02]  /*65d0*/  HMMA.16816.F32 R12, R128.reuse, R20, R12 ;  /* 0x00000014800c723c */ /* 0x040fe4000000180c */
[----:B------:R-:W4:Y:S01]  /*65e0*/  MUFU.EX2 R181, R181 ;  /* 0x000000b500b57308 */ /* 0x000f220000000800 */
[----:B------:R-:W-:Y:S02]  /*65f0*/  FMUL.FTZ R57, R2, R57 ;  /* 0x0000003902397220 */ /* 0x000fe40000410000 */
[----:B------:R-:W-:Y:S02]  /*6600*/  FMUL.FTZ R58, R0, R58 ;  /* 0x0000003a003a7220 */ /* 0x000fe40000410000 */
[C---:B------:R-:W-:Y:S01]  /*6610*/  FMUL.FTZ R20, R2.reuse, R112 ;  /* 0x0000007002147220 */ /* 0x040fe20000410000 */
[C---:B------:R-:W-:Y:S04]  /*6620*/  HMMA.16816.F32 R16, R128.reuse, R22, R16 ;  /* 0x000000168010723c */ /* 0x040fe80000001810 */
[----:B------:R-:W-:Y:S01]  /*6630*/  FMUL.FTZ R21, R2, R113 ;  /* 0x0000007102157220 */ /* 0x000fe20000410000 */
[----:B------:R-:W-:Y:S01]  /*6640*/  MUFU.EX2 R182, R182 ;  /* 0x000000b600b67308 */ /* 0x000fe20000000800 */
[C---:B------:R-:W-:Y:S02]  /*6650*/  FMUL.FTZ R59, R0.reuse, R59 ;  /* 0x0000003b003b7220 */ /* 0x040fe40000410000 */
[C---:B------:R-:W-:Y:S04]  /*6660*/  FMUL.FTZ R22, R0.reuse, R114 ;  /* 0x0000007200167220 */ /* 0x040fe80000410000 */
[----:B------:R-:W-:Y:S02]  /*6670*/  FMUL.FTZ R23, R0, R115 ;  /* 0x0000007300177220 */ /* 0x000fe40000410000 */
[----:B------:R-:W5:Y:S01]  /*6680*/  LDSM.16.MT88.4 R112, [R203+0x2100] ;  /* 0x00210000cb70783b */ /* 0x000f620000004200 */
[C---:B------:R-:W-:Y:S01]  /*6690*/  FMUL.FTZ R60, R2.reuse, R60 ;  /* 0x0000003c023c7220 */ /* 0x040fe20000410000 */
[----:B------:R-:W1:Y:S01]  /*66a0*/  MUFU.EX2 R183, R183 ;  /* 0x000000b700b77308 */ /* 0x000e620000000800 */
[----:B------:R-:W-:Y:S02]  /*66b0*/  FMUL.FTZ R61, R2, R61 ;  /* 0x0000003d023d7220 */ /* 0x000fe40000410000 */
[C---:B------:R-:W-:Y:S03]  /*66c0*/  HMMA.16816.F32 R20, R128.reuse, R28, R20 ;  /* 0x0000001c8014723c */ /* 0x040fe60000001814 */
[C---:B------:R-:W-:Y:S02]  /*66d0*/  FMUL.FTZ R62, R0.reuse, R62 ;  /* 0x0000003e003e7220 */ /* 0x040fe40000410000 */
[----:B------:R-:W-:Y:S02]  /*66e0*/  FMUL.FTZ R63, R0, R63 ;  /* 0x0000003f003f7220 */ /* 0x000fe40000410000 */
[C---:B------:R-:W-:Y:S01]  /*66f0*/  FMUL.FTZ R28, R2.reuse, R104 ;  /* 0x00000068021c7220 */ /* 0x040fe20000410000 */
[C---:B------:R-:W-:Y:S01]  /*6700*/  HMMA.16816.F32 R24, R128.reuse, R30, R24 ;  /* 0x0000001e8018723c */ /* 0x040fe20000001818 */
[----:B------:R-:W-:Y:S03]  /*6710*/  MUFU.EX2 R232, R232 ;  /* 0x000000e800e87308 */ /* 0x000fe60000000800 */
[C---:B------:R-:W-:Y:S02]  /*6720*/  FMUL.FTZ R29, R2.reuse, R105 ;  /* 0x00000069021d7220 */ /* 0x040fe40000410000 */
[----:B------:R-:W-:Y:S02]  /*6730*/  FMUL.FTZ R64, R2, R64 ;  /* 0x0000004002407220 */ /* 0x000fe40000410000 */
[C---:B------:R-:W-:Y:S03]  /*6740*/  FMUL.FTZ R30, R0.reuse, R106 ;  /* 0x0000006a001e7220 */ /* 0x040fe60000410000 */
[----:B------:R-:W1:Y:S01]  /*6750*/  MUFU.EX2 R235, R235 ;  /* 0x000000eb00eb7308 */ /* 0x000e620000000800 */
[----:B------:R-:W-:Y:S02]  /*6760*/  FMUL.FTZ R31, R0, R107 ;  /* 0x0000006b001f7220 */ /* 0x000fe40000410000 */
[----:B------:R-:W1:Y:S01]  /*6770*/  LDSM.16.MT88.4 R104, [R198+0x2100] ;  /* 0x00210000c668783b */ /* 0x000e620000004200 */
[----:B------:R-:W-:Y:S02]  /*6780*/  FMUL.FTZ R65, R2, R65 ;  /* 0x0000004102417220 */ /* 0x000fe40000410000 */
[C---:B------:R-:W-:Y:S02]  /*6790*/  FMUL.FTZ R66, R0.reuse, R66 ;  /* 0x0000004200427220 */ /* 0x040fe40000410000 */
[C---:B---3--:R-:W-:Y:S02]  /*67a0*/  HMMA.16816.F32 R28, R128.reuse, R120, R28 ;  /* 0x00000078801c723c */ /* 0x048fe4000000181c */
[----:B------:R-:W-:Y:S01]  /*67b0*/  MUFU.EX2 R230, R230 ;  /* 0x000000e600e67308 */ /* 0x000fe20000000800 */
[----:B------:R-:W-:Y:S02]  /*67c0*/  FMUL.FTZ R67, R0, R67 ;  /* 0x0000004300437220 */ /* 0x000fe40000410000 */
[C---:B------:R-:W-:Y:S02]  /*67d0*/  FMUL.FTZ R68, R2.reuse, R68 ;  /* 0x0000004402447220 */ /* 0x040fe40000410000 */
[----:B------:R-:W-:Y:S01]  /*67e0*/  FMUL.FTZ R69, R2, R69 ;  /* 0x0000004502457220 */ /* 0x000fe20000410000 */
[C---:B------:R-:W-:Y:S01]  /*67f0*/  HMMA.16816.F32 R32, R128.reuse, R122, R32 ;  /* 0x0000007a8020723c */ /* 0x040fe20000001820 */
[----:B------:R-:W-:Y:S03]  /*6800*/  LDSM.16.MT88.4 R120, [R196+0x900] ;  /* 0x00090000c478783b */ /* 0x000fe60000004200 */
[C---:B------:R-:W-:Y:S01]  /*6810*/  FMUL.FTZ R70, R0.reuse, R70 ;  /* 0x0000004600467220 */ /* 0x040fe20000410000 */
[----:B------:R-:W3:Y:S01]  /*6820*/  MUFU.EX2 R231, R231 ;  /* 0x000000e700e77308 */ /* 0x000ee20000000800 */
[----:B------:R-:W-:Y:S02]  /*6830*/  FMUL.FTZ R71, R0, R71 ;  /* 0x0000004700477220 */ /* 0x000fe40000410000 */
[C---:B-----5:R-:W-:Y:S04]  /*6840*/  HMMA.16816.F32 R36, R128.reuse, R112, R36 ;  /* 0x000000708024723c */ /* 0x060fe80000001824 */
[C---:B------:R-:W-:Y:S02]  /*6850*/  FMUL.FTZ R72, R2.reuse, R72 ;  /* 0x0000004802487220 */ /* 0x040fe40000410000 */
[----:B------:R-:W-:Y:S01]  /*6860*/  FMUL.FTZ R73, R2, R73 ;  /* 0x0000004902497220 */ /* 0x000fe20000410000 */
[----:B------:R-:W-:Y:S01]  /*6870*/  MUFU.EX2 R228, R228 ;  /* 0x000000e400e47308 */ /* 0x000fe20000000800 */
[C---:B------:R-:W-:Y:S01]  /*6880*/  HMMA.16816.F32 R40, R128.reuse, R114, R40 ;  /* 0x000000728028723c */ /* 0x040fe20000001828 */
[----:B------:R-:W-:Y:S03]  /*6890*/  LDSM.16.MT88.4 R112, [R203+0x900] ;  /* 0x00090000cb70783b */ /* 0x000fe60000004200 */
[C---:B------:R-:W-:Y:S02]  /*68a0*/  FMUL.FTZ R74, R0.reuse, R74 ;  /* 0x0000004a004a7220 */ /* 0x040fe40000410000 */
[----:B------:R-:W-:Y:S02]  /*68b0*/  FMUL.FTZ R75, R0, R75 ;  /* 0x0000004b004b7220 */ /* 0x000fe40000410000 */
[C---:B------:R-:W-:Y:S01]  /*68c0*/  FMUL.FTZ R76, R2.reuse, R76 ;  /* 0x0000004c024c7220 */ /* 0x040fe20000410000 */
[----:B------:R-:W5:Y:S01]  /*68d0*/  MUFU.EX2 R233, R233 ;  /* 0x000000e900e97308 */ /* 0x000f620000000800 */
[C---:B-1----:R-:W-:Y:S03]  /*68e0*/  HMMA.16816.F32 R44, R128.reuse, R104, R44 ;  /* 0x00000068802c723c */ /* 0x042fe6000000182c */
[----:B------:R-:W-:Y:S02]  /*68f0*/  FMUL.FTZ R77, R2, R77 ;  /* 0x0000004d024d7220 */ /* 0x000fe40000410000 */
[C---:B------:R-:W-:Y:S02]  /*6900*/  FMUL.FTZ R78, R0.reuse, R78 ;  /* 0x0000004e004e7220 */ /* 0x040fe40000410000 */
[----:B------:R-:W-:Y:S01]  /*6910*/  FMUL.FTZ R79, R0, R79 ;  /* 0x0000004f004f7220 */ /* 0x000fe20000410000 */
[C---:B------:R-:W-:Y:S01]  /*6920*/  HMMA.16816.F32 R48, R128.reuse, R106, R48 ;  /* 0x0000006a8030723c */ /* 0x040fe20000001830 */
[----:B------:R-:W1:Y:S03]  /*6930*/  LDSM.16.MT88.4 R104, [R203+0x4100] ;  /* 0x00410000cb68783b */ /* 0x000e660000004200 */
[C---:B------:R-:W-:Y:S02]  /*6940*/  FMUL.FTZ R80, R2.reuse, R80 ;  /* 0x0000005002507220 */ /* 0x040fe40000410000 */
[----:B------:R-:W-:Y:S02]  /*6950*/  FMUL.FTZ R81, R2, R81 ;  /* 0x0000005102517220 */ /* 0x000fe40000410000 */
[C---:B------:R-:W-:Y:S04]  /*6960*/  HMMA.16816.F32 R52, R128.reuse, R100, R52 ;  /* 0x000000648034723c */ /* 0x040fe80000001834 */
[C---:B------:R-:W-:Y:S02]  /*6970*/  FMUL.FTZ R82, R0.reuse, R82 ;  /* 0x0000005200527220 */ /* 0x040fe40000410000 */
[----:B------:R-:W-:Y:S02]  /*6980*/  FMUL.FTZ R83, R0, R83 ;  /* 0x0000005300537220 */ /* 0x000fe40000410000 */
[C---:B------:R-:W-:Y:S01]  /*6990*/  HMMA.16816.F32 R56, R128.reuse, R102, R56 ;  /* 0x000000668038723c */ /* 0x040fe20000001838 */
[----:B------:R-:W2:Y:S03]  /*69a0*/  LDSM.16.MT88.4 R100, [R198+0x4100] ;  /* 0x00410000c664783b */ /* 0x000ea60000004200 */
[C---:B------:R-:W-:Y:S02]  /*69b0*/  FMUL.FTZ R84, R2.reuse, R84 ;  /* 0x0000005402547220 */ /* 0x040fe40000410000 */
[----:B------:R-:W-:Y:S02]  /*69c0*/  FMUL.FTZ R85, R2, R85 ;  /* 0x0000005502557220 */ /* 0x000fe40000410000 */
[C---:B------:R-:W-:Y:S04]  /*69d0*/  HMMA.16816.F32 R60, R128.reuse, R108, R60 ;  /* 0x0000006c803c723c */ /* 0x040fe8000000183c */
[C---:B------:R-:W-:Y:S02]  /*69e0*/  FMUL.FTZ R86, R0.reuse, R86 ;  /* 0x0000005600567220 */ /* 0x040fe40000410000 */
[----:B------:R-:W-:Y:S02]  /*69f0*/  FMUL.FTZ R87, R0, R87 ;  /* 0x0000005700577220 */ /* 0x000fe40000410000 */
[C---:B------:R-:W-:Y:S01]  /*6a00*/  HMMA.16816.F32 R64, R128.reuse, R110, R64 ;  /* 0x0000006e8040723c */ /* 0x040fe20000001840 */
[----:B------:R-:W3:Y:S03]  /*6a10*/  LDSM.16.MT88.4 R108, [R197+0x4100] ;  /* 0x00410000c56c783b */ /* 0x000ee60000004200 */
[C---:B------:R-:W-:Y:S02]  /*6a20*/  FMUL.FTZ R88, R2.reuse, R88 ;  /* 0x0000005802587220 */ /* 0x040fe40000410000 */
[----:B------:R-:W-:Y:S02]  /*6a30*/  FMUL.FTZ R89, R2, R89 ;  /* 0x0000005902597220 */ /* 0x000fe40000410000 */
[C---:B------:R-:W-:Y:S01]  /*6a40*/  FMUL.FTZ R90, R0.reuse, R90 ;  /* 0x0000005a005a7220 */ /* 0x040fe20000410000 */
        /* <DEDUP_REMOVED lines=8> */
[C---:B--2---:R-:W-:Y:S04]  /*6ad0*/  HMMA.16816.F32 R76, R128.reuse, R100, R76 ;  /* 0x00000064804c723c */ /* 0x044fe8000000184c */
[C---:B------:R-:W-:Y:S02]  /*6ae0*/  FMUL.FTZ R96, R2.reuse, R96 ;  /* 0x0000006002607220 */ /* 0x040fe40000410000 */
[----:B------:R-:W-:Y:S01]  /*6af0*/  FMUL.FTZ R97, R2, R97 ;  /* 0x0000006102617220 */ /* 0x000fe20000410000 */
[----:B------:R-:W-:Y:S01]  /*6b00*/  F2FP.PACK_AB R100, R177, R176 ;  /* 0x000000b0b164723e */ /* 0x000fe200000000ff */
[C---:B------:R-:W-:Y:S04]  /*6b10*/  HMMA.16816.F32 R80, R128.reuse, R102, R80 ;  /* 0x000000668050723c */ /* 0x040fe80000001850 */
[C---:B------:R-:W-:Y:S01]  /*6b20*/  FMUL.FTZ R98, R0.reuse, R98 ;  /* 0x0000006200627220 */ /* 0x040fe20000410000 */
[----:B------:R-:W-:Y:S01]  /*6b30*/  F2FP.PACK_AB R101, R179, R178 ;  /* 0x000000b2b365723e */ /* 0x000fe200000000ff */
[----:B------:R-:W-:Y:S01]  /*6b40*/  FMUL.FTZ R99, R0, R99 ;  /* 0x0000006300637220 */ /* 0x000fe20000410000 */
[----:B----4-:R-:W-:Y:S01]  /*6b50*/  F2FP.PACK_AB R102, R181, R180 ;  /* 0x000000b4b566723e */ /* 0x010fe200000000ff */
[C---:B---3--:R-:W-:Y:S04]  /*6b60*/  HMMA.16816.F32 R84, R128.reuse, R108, R84 ;  /* 0x0000006c8054723c */ /* 0x048fe80000001854 */
[----:B------:R-:W-:Y:S01]  /*6b70*/  F2FP.PACK_AB R103, R183, R182 ;  /* 0x000000b6b767723e */ /* 0x000fe200000000ff */
[--C-:B------:R-:W-:Y:S02]  /*6b80*/  FFMA.FTZ R226, R229, c[0x0][0x2d0], -R144.reuse ;  /* 0x0000b400e5e27a23 */ /* 0x100fe40000010890 */
[--C-:B------:R-:W-:Y:S01]  /*6b90*/  FFMA.FTZ R227, R227, c[0x0][0x2d0], -R144.reuse ;  /* 0x0000b400e3e37a23 */ /* 0x100fe20000010890 */
[C---:B------:R-:W-:Y:S01]  /*6ba0*/  HMMA.16816.F32 R88, R128.reuse, R110, R88 ;  /* 0x0000006e8058723c */ /* 0x040fe20000001858 */
[----:B------:R-:W2:Y:S02]  /*6bb0*/  LDSM.16.MT88.4 R108, [R197+0x900] ;  /* 0x00090000c56c783b */ /* 0x000ea40000004200 */
[----:B------:R-:W-:Y:S01]  /*6bc0*/  MUFU.EX2 R226, R226 ;  /* 0x000000e200e27308 */ /* 0x000fe20000000800 */
[--C-:B------:R-:W-:Y:S02]  /*6bd0*/  FFMA.FTZ R222, R222, c[0x0][0x2d0], -R145.reuse ;  /* 0x0000b400dede7a23 */ /* 0x100fe40000010891 */
[--C-:B------:R-:W-:Y:S02]  /*6be0*/  FFMA.FTZ R229, R224, c[0x0][0x2d0], -R145.reuse ;  /* 0x0000b400e0e57a23 */ /* 0x100fe40000010891 */
[--C-:B------:R-:W-:Y:S01]  /*6bf0*/  FFMA.FTZ R224, R225, c[0x0][0x2d0], -R144.reuse ;  /* 0x0000b400e1e07a23 */ /* 0x100fe20000010890 */
[C---:B-1----:R-:W-:Y:S03]  /*6c00*/  HMMA.16816.F32 R92, R128.reuse, R104, R92 ;  /* 0x00000068805c723c */ /* 0x042fe6000000185c */
[--C-:B------:R-:W-:Y:S01]  /*6c10*/  FFMA.FTZ R223, R223, c[0x0][0x2d0], -R144.reuse ;  /* 0x0000b400dfdf7a23 */ /* 0x100fe20000010890 */
[----:B------:R-:W1:Y:S01]  /*6c20*/  MUFU.EX2 R227, R227 ;  /* 0x000000e300e37308 */ /* 0x000e620000000800 */
[--C-:B------:R-:W-:Y:S02]  /*6c30*/  FFMA.FTZ R220, R220, c[0x0][0x2d0], -R145.reuse ;  /* 0x0000b400dcdc7a23 */ /* 0x100fe40000010891 */
[----:B------:R-:W-:Y:S01]  /*6c40*/  FFMA.FTZ R145, R218, c[0x0][0x2d0], -R145 ;  /* 0x0000b400da917a23 */ /* 0x000fe20000010891 */
[----:B------:R-:W-:Y:S01]  /*6c50*/  HMMA.16816.F32 R96, R128, R106, R96 ;  /* 0x0000006a8060723c */ /* 0x000fe20000001860 */
[----:B------:R-:W3:Y:S03]  /*6c60*/  LDSM.16.MT88.4 R104, [R196+0x2900] ;  /* 0x00290000c468783b */ /* 0x000ee60000004200 */
[--C-:B------:R-:W-:Y:S02]  /*6c70*/  FFMA.FTZ R134, R134, c[0x0][0x2d0], -R144.reuse ;  /* 0x0000b40086867a23 */ /* 0x100fe40000010890 */
[----:B------:R-:W-:Y:S01]  /*6c80*/  FFMA.FTZ R144, R133, c[0x0][0x2d0], -R144 ;  /* 0x0000b40085907a23 */ /* 0x000fe20000010890 */
[----:B------:R-:W-:Y:S01]  /*6c90*/  MUFU.EX2 R225, R145 ;  /* 0x0000009100e17308 */ /* 0x000fe20000000800 */
[C---:B------:R-:W-:Y:S01]  /*6ca0*/  HMMA.16816.F32 R4, R100.reuse, R112, R4 ;  /* 0x000000706404723c */ /* 0x040fe20000001804 */
[----:B------:R-:W-:Y:S04]  /*6cb0*/  LDSM.16.MT88.4 R128, [R198+0x3100] ;  /* 0x00310000c680783b */ /* 0x000fe80000004200 */
[----:B------:R-:W-:Y:S02]  /*6cc0*/  FFMA.FTZ R175, R2, R221, R175 ;  /* 0x000000dd02af7223 */ /* 0x000fe400000100af */
[----:B------:R-:W-:Y:S01]  /*6cd0*/  FFMA.FTZ R171, R0, R219, R171 ;  /* 0x000000db00ab7223 */ /* 0x000fe200000100ab */
[C---:B------:R-:W-:Y:S01]  /*6ce0*/  HMMA.16816.F32 R8, R100.reuse, R114, R8 ;  /* 0x000000726408723c */ /* 0x040fe20000001808 */
[----:B------:R-:W-:Y:S01]  /*6cf0*/  LDSM.16.MT88.4 R112, [R198+0x4900] ;  /* 0x00490000c670783b */ /* 0x000fe20000004200 */
[----:B------:R4:W-:Y:S02]  /*6d00*/  MUFU.EX2 R133, R144 ;  /* 0x0000009000857308 */ /* 0x0009e40000000800 */
[----:B------:R-:W-:Y:S01]  /*6d10*/  MOV R0, R3 ;  /* 0x0000000300007202 */ /* 0x000fe20000000f00 */
[----:B------:R-:W-:Y:S02]  /*6d20*/  FADD.FTZ R174, R174, R175 ;  /* 0x000000afaeae7221 */ /* 0x000fe40000010000 */
[----:B------:R-:W-:Y:S01]  /*6d30*/  FADD.FTZ R170, R170, R171 ;  /* 0x000000abaaaa7221 */ /* 0x000fe20000010000 */
[C---:B------:R-:W-:Y:S04]  /*6d40*/  HMMA.16816.F32 R12, R100.reuse, R116, R12 ;  /* 0x00000074640c723c */ /* 0x040fe8000000180c */
[----:B------:R-:W-:Y:S01]  /*6d50*/  MUFU.EX2 R222, R222 ;  /* 0x000000de00de7308 */ /* 0x000fe20000000800 */
[----:B------:R-:W-:Y:S03]  /*6d60*/  FADD.FTZ R173, R173, R174 ;  /* 0x000000aeadad7221 */ /* 0x000fe60000010000 */
[C---:B------:R-:W-:Y:S01]  /*6d70*/  HMMA.16816.F32 R16, R100.reuse, R118, R16 ;  /* 0x000000766410723c */ /* 0x040fe20000001810 */
[----:B------:R-:W-:Y:S03]  /*6d80*/  LDSM.16.MT88.4 R116, [R197+0x4900] ;  /* 0x00490000c574783b */ /* 0x000fe60000004200 */
[----:B------:R-:W-:Y:S02]  /*6d90*/  FADD.FTZ R173, R172, R173 ;  /* 0x000000adacad7221 */ /* 0x000fe40000010000 */
[----:B------:R-:W1:Y:S02]  /*6da0*/  MUFU.EX2 R229, R229 ;  /* 0x000000e500e57308 */ /* 0x000e640000000800 */
[C---:B--2---:R-:W-:Y:S01]  /*6db0*/  HMMA.16816.F32 R20, R100.reuse, R108, R20 ;  /* 0x0000006c6414723c */ /* 0x044fe20000001814 */
[----:B----4-:R-:W-:Y:S03]  /*6dc0*/  LDSM.16.MT88.4 R144, [R196+0x1900] ;  /* 0x00190000c490783b */ /* 0x010fe60000004200 */
[----:B------:R-:W-:Y:S04]  /*6dd0*/  FADD.FTZ R176, R176, R173 ;  /* 0x000000adb0b07221 */ /* 0x000fe80000010000 */
[C---:B------:R-:W-:Y:S01]  /*6de0*/  HMMA.16816.F32 R24, R100.reuse, R110, R24 ;  /* 0x0000006e6418723c */ /* 0x040fe20000001818 */
[----:B------:R-:W-:Y:S01]  /*6df0*/  MUFU.EX2 R224, R224 ;  /* 0x000000e000e07308 */ /* 0x000fe20000000800 */
[----:B------:R-:W2:Y:S02]  /*6e00*/  LDSM.16.MT88.4 R108, [R203+0x4900] ;  /* 0x00490000cb6c783b */ /* 0x000ea40000004200 */
[----:B------:R-:W-:Y:S04]  /*6e10*/  FADD.FTZ R177, R177, R176 ;  /* 0x000000b0b1b17221 */ /* 0x000fe80000010000 */
[C---:B------:R-:W-:Y:S03]  /*6e20*/  HMMA.16816.F32 R28, R100.reuse, R120, R28 ;  /* 0x00000078641c723c */ /* 0x040fe6000000181c */
[----:B------:R-:W4:Y:S01]  /*6e30*/  MUFU.EX2 R223, R223 ;  /* 0x000000df00df7308 */ /* 0x000f220000000800 */
[----:B------:R-:W-:Y:S04]  /*6e40*/  FADD.FTZ R180, R180, R177 ;  /* 0x000000b1b4b47221 */ /* 0x000fe80000010000 */
[C---:B------:R-:W-:Y:S01]  /*6e50*/  HMMA.16816.F32 R32, R100.reuse, R122, R32 ;  /* 0x0000007a6420723c */ /* 0x040fe20000001820 */
[----:B------:R-:W-:Y:S03]  /*6e60*/  LDSM.16.MT88.4 R120, [R198+0x1100] ;  /* 0x00110000c678783b */ /* 0x000fe60000004200 */
[----:B------:R-:W-:Y:S01]  /*6e70*/  FADD.FTZ R181, R181, R180 ;  /* 0x000000b4b5b57221 */ /* 0x000fe20000010000 */
[----:B------:R-:W1:Y:S03]  /*6e80*/  MUFU.EX2 R220, R220 ;  /* 0x000000dc00dc7308 */ /* 0x000e660000000800 */
[C---:B------:R-:W-:Y:S07]  /*6e90*/  HMMA.16816.F32 R36, R100.reuse, R124, R36 ;  /* 0x0000007c6424723c */ /* 0x040fee0000001824 */
[----:B------:R-:W1:Y:S01]  /*6ea0*/  MUFU.EX2 R134, R134 ;  /* 0x0000008600867308 */ /* 0x000e620000000800 */
        /* <DEDUP_REMOVED lines=8> */
[C---:B---3--:R-:W-:Y:S08]  /*6f30*/  HMMA.16816.F32 R60, R100.reuse, R104, R60 ;  /* 0x00000068643c723c */ /* 0x048ff0000000183c */
[C---:B------:R-:W-:Y:S01]  /*6f40*/  HMMA.16816.F32 R64, R100.reuse, R106, R64 ;  /* 0x0000006a6440723c */ /* 0x040fe20000001840 */
[----:B------:R-:W3:Y:S07]  /*6f50*/  LDSM.16.MT88.4 R104, [R196+0x4900] ;  /* 0x00490000c468783b */ /* 0x000eee0000004200 */
[C---:B--2---:R-:W-:Y:S08]  /*6f60*/  HMMA.16816.F32 R68, R100.reuse, R108, R68 ;  /* 0x0000006c6444723c */ /* 0x044ff00000001844 */
[C---:B------:R-:W-:Y:S01]  /*6f70*/  HMMA.16816.F32 R72, R100.reuse, R110, R72 ;  /* 0x0000006e6448723c */ /* 0x040fe20000001848 */
[----:B------:R-:W2:Y:S07]  /*6f80*/  LDSM.16.MT88.4 R108, [R203+0x1100] ;  /* 0x00110000cb6c783b */ /* 0x000eae0000004200 */
[C---:B------:R-:W-:Y:S08]  /*6f90*/  HMMA.16816.F32 R76, R100.reuse, R112, R76 ;  /* 0x00000070644c723c */ /* 0x040ff0000000184c */
[C---:B------:R-:W-:Y:S01]  /*6fa0*/  HMMA.16816.F32 R80, R100.reuse, R114, R80 ;  /* 0x000000726450723c */ /* 0x040fe20000001850 */
[----:B------:R-:W1:Y:S07]  /*6fb0*/  LDSM.16.MT88.4 R112, [R197+0x1100] ;  /* 0x00110000c570783b */ /* 0x000e6e0000004200 */
[C---:B------:R-:W-:Y:S08]  /*6fc0*/  HMMA.16816.F32 R84, R100.reuse, R116, R84 ;  /* 0x000000746454723c */ /* 0x040ff00000001854 */
[C---:B------:R-:W-:Y:S01]  /*6fd0*/  HMMA.16816.F32 R88, R100.reuse, R118, R88 ;  /* 0x000000766458723c */ /* 0x040fe20000001858 */
[----:B------:R-:W4:Y:S07]  /*6fe0*/  LDSM.16.MT88.4 R116, [R203+0x3100] ;  /* 0x00310000cb74783b */ /* 0x000f2e0000004200 */
[C---:B---3--:R-:W-:Y:S08]  /*6ff0*/  HMMA.16816.F32 R92, R100.reuse, R104, R92 ;  /* 0x00000068645c723c */ /* 0x048ff0000000185c */
[----:B------:R-:W-:Y:S01]  /*7000*/  HMMA.16816.F32 R96, R100, R106, R96 ;  /* 0x0000006a6460723c */ /* 0x000fe20000001860 */
[----:B------:R-:W3:Y:S06]  /*7010*/  LDSM.16.MT88.4 R104, [R196+0x3100] ;  /* 0x00310000c468783b */ /* 0x000eec0000004200 */
[----:B------:R-:W-:Y:S01]  /*7020*/  F2FP.PACK_AB R100, R235, R232 ;  /* 0x000000e8eb64723e */ /* 0x000fe200000000ff */
[----:B------:R-:W-:Y:S01]  /*7030*/  FADD.FTZ R232, R232, R181 ;  /* 0x000000b5e8e87221 */ /* 0x000fe20000010000 */
[----:B------:R-:W-:Y:S03]  /*7040*/  F2FP.PACK_AB R101, R231, R230 ;  /* 0x000000e6e765723e */ /* 0x000fe600000000ff */
[----:B-----5:R-:W-:Y:S01]  /*7050*/  F2FP.PACK_AB R102, R233, R228 ;  /* 0x000000e4e966723e */ /* 0x020fe200000000ff */
[----:B------:R-:W-:Y:S01]  /*7060*/  FADD.FTZ R235, R235, R232 ;  /* 0x000000e8ebeb7221 */ /* 0x000fe20000010000 */
[----:B-1----:R-:W-:Y:S03]  /*7070*/  F2FP.PACK_AB R103, R227, R226 ;  /* 0x000000e2e367723e */ /* 0x002fe600000000ff */
[----:B------:R-:W-:Y:S04]  /*7080*/  FADD.FTZ R228, R228, R235 ;  /* 0x000000ebe4e47221 */ /* 0x000fe80000010000 */
[C---:B--2---:R-:W-:Y:S03]  /*7090*/  HMMA.16816.F32 R4, R100.reuse, R108, R4 ;  /* 0x0000006c6404723c */ /* 0x044fe60000001804 */
[----:B------:R-:W-:Y:S05]  /*70a0*/  FADD.FTZ R233, R233, R228 ;  /* 0x000000e4e9e97221 */ /* 0x000fea0000010000 */
[C---:B------:R-:W-:Y:S01]  /*70b0*/  HMMA.16816.F32 R8, R100.reuse, R110, R8 ;  /* 0x0000006e6408723c */ /* 0x040fe20000001808 */
[----:B------:R-:W1:Y:S07]  /*70c0*/  LDSM.16.MT88.4 R108, [R203+0x5100] ;  /* 0x00510000cb6c783b */ /* 0x000e6e0000004200 */
[C---:B------:R-:W-:Y:S08]  /*70d0*/  HMMA.16816.F32 R12, R100.reuse, R120, R12 ;  /* 0x00000078640c723c */ /* 0x040ff0000000180c */
[C---:B------:R-:W-:Y:S08]  /*70e0*/  HMMA.16816.F32 R16, R100.reuse, R122, R16 ;  /* 0x0000007a6410723c */ /* 0x040ff00000001810 */
[C---:B------:R-:W-:Y:S08]  /*70f0*/  HMMA.16816.F32 R20, R100.reuse, R112, R20 ;  /* 0x000000706414723c */ /* 0x040ff00000001814 */
[C---:B------:R-:W-:Y:S01]  /*7100*/  HMMA.16816.F32 R24, R100.reuse, R114, R24 ;  /* 0x000000726418723c */ /* 0x040fe20000001818 */
[----:B------:R-:W2:Y:S07]  /*7110*/  LDSM.16.MT88.4 R112, [R198+0x5100] ;  /* 0x00510000c670783b */ /* 0x000eae0000004200 */
[C---:B------:R-:W-:Y:S08]  /*7120*/  HMMA.16816.F32 R28, R100.reuse, R124, R28 ;  /* 0x0000007c641c723c */ /* 0x040ff0000000181c */
[C---:B------:R-:W-:Y:S01]  /*7130*/  HMMA.16816.F32 R32, R100.reuse, R126, R32 ;  /* 0x0000007e6420723c */ /* 0x040fe20000001820 */
[----:B------:R-:W-:Y:S07]  /*7140*/  LDSM.16.MT88.4 R124, [R203+0x1900] ;  /* 0x00190000cb7c783b */ /* 0x000fee0000004200 */
[C---:B----4-:R-:W-:Y:S08]  /*7150*/  HMMA.16816.F32 R36, R100.reuse, R116, R36 ;  /* 0x000000746424723c */ /* 0x050ff00000001824 */
[C---:B------:R-:W-:Y:S01]  /*7160*/  HMMA.16816.F32 R40, R100.reuse, R118, R40 ;  /* 0x000000766428723c */ /* 0x040fe20000001828 */
[----:B------:R-:W4:Y:S07]  /*7170*/  LDSM.16.MT88.4 R116, [R197+0x5100] ;  /* 0x00510000c574783b */ /* 0x000f2e0000004200 */
[C---:B------:R-:W-:Y:S08]  /*7180*/  HMMA.16816.F32 R44, R100.reuse, R128, R44 ;  /* 0x00000080642c723c */ /* 0x040ff0000000182c */
[C---:B------:R-:W-:Y:S08]  /*7190*/  HMMA.16816.F32 R48, R100.reuse, R130, R48 ;  /* 0x000000826430723c */ /* 0x040ff00000001830 */
[C---:B------:R-:W-:Y:S07]  /*71a0*/  HMMA.16816.F32 R52, R100.reuse, R136, R52 ;  /* 0x000000886434723c */ /* 0x040fee0000001834 */
[----:B------:R-:W-:Y:S01]  /*71b0*/  F2FP.PACK_AB R136, R229, R222 ;  /* 0x000000dee588723e */ /* 0x000fe200000000ff */
[C---:B------:R-:W-:Y:S04]  /*71c0*/  HMMA.16816.F32 R56, R100.reuse, R138, R56 ;  /* 0x0000008a6438723c */ /* 0x040fe80000001838 */
[----:B------:R-:W-:Y:S01]  /*71d0*/  F2FP.PACK_AB R137, R223, R224 ;  /* 0x000000e0df89723e */ /* 0x000fe200000000ff */
[----:B------:R-:W-:Y:S02]  /*71e0*/  FADD.FTZ R222, R222, R233 ;  /* 0x000000e9dede7221 */ /* 0x000fe40000010000 */
[----:B------:R-:W-:Y:S01]  /*71f0*/  F2FP.PACK_AB R138, R225, R220 ;  /* 0x000000dce18a723e */ /* 0x000fe200000000ff */
[C---:B---3--:R-:W-:Y:S04]  /*7200*/  HMMA.16816.F32 R60, R100.reuse, R104, R60 ;  /* 0x00000068643c723c */ /* 0x048fe8000000183c */
[----:B------:R-:W-:Y:S01]  /*7210*/  F2FP.PACK_AB R139, R133, R134 ;  /* 0x00000086858b723e */ /* 0x000fe200000000ff */
[----:B------:R-:W-:Y:S03]  /*7220*/  FADD.FTZ R229, R229, R222 ;  /* 0x000000dee5e57221 */ /* 0x000fe60000010000 */
[C---:B------:R-:W-:Y:S01]  /*7230*/  HMMA.16816.F32 R64, R100.reuse, R106, R64 ;  /* 0x0000006a6440723c */ /* 0x040fe20000001840 */
[----:B------:R-:W3:Y:S03]  /*7240*/  LDSM.16.MT88.4 R104, [R196+0x5100] ;  /* 0x00510000c468783b */ /* 0x000ee60000004200 */
[----:B------:R-:W-:Y:S04]  /*7250*/  FADD.FTZ R220, R220, R229 ;  /* 0x000000e5dcdc7221 */ /* 0x000fe80000010000 */
[C---:B-1----:R-:W-:Y:S04]  /*7260*/  HMMA.16816.F32 R68, R100.reuse, R108, R68 ;  /* 0x0000006c6444723c */ /* 0x042fe80000001844 */
[----:B------:R-:W-:Y:S04]  /*7270*/  FADD.FTZ R221, R225, R220 ;  /* 0x000000dce1dd7221 */ /* 0x000fe80000010000 */
[C---:B------:R-:W-:Y:S01]  /*7280*/  HMMA.16816.F32 R72, R100.reuse, R110, R72 ;  /* 0x0000006e6448723c */ /* 0x040fe20000001848 */
[----:B------:R-:W1:Y:S07]  /*7290*/  LDSM.16.MT88.4 R108, [R198+0x1900] ;  /* 0x00190000c66c783b */ /* 0x000e6e0000004200 */
[C---:B--2---:R-:W-:Y:S08]  /*72a0*/  HMMA.16816.F32 R76, R100.reuse, R112, R76 ;  /* 0x00000070644c723c */ /* 0x044ff0000000184c */
[C---:B------:R-:W-:Y:S08]  /*72b0*/  HMMA.16816.F32 R80, R100.reuse, R114, R80 ;  /* 0x000000726450723c */ /* 0x040ff00000001850 */
[C---:B----4-:R-:W-:Y:S08]  /*72c0*/  HMMA.16816.F32 R84, R100.reuse, R116, R84 ;  /* 0x000000746454723c */ /* 0x050ff00000001854 */
[C---:B------:R-:W-:Y:S08]  /*72d0*/  HMMA.16816.F32 R88, R100.reuse, R118, R88 ;  /* 0x000000766458723c */ /* 0x040ff00000001858 */
[C---:B---3--:R-:W-:Y:S08]  /*72e0*/  HMMA.16816.F32 R92, R100.reuse, R104, R92 ;  /* 0x00000068645c723c */ /* 0x048ff0000000185c */
[----:B------:R-:W-:Y:S08]  /*72f0*/  HMMA.16816.F32 R96, R100, R106, R96 ;  /* 0x0000006a6460723c */ /* 0x000ff00000001860 */
[C---:B------:R-:W-:Y:S01]  /*7300*/  HMMA.16816.F32 R128, R136.reuse, R124, R4 ;  /* 0x0000007c8880723c */ /* 0x040fe20000001804 */
[----:B------:R-:W2:Y:S07]  /*7310*/  LDSM.16.MT88.4 R4, [R198+0x5900] ;  /* 0x00590000c604783b */ /* 0x000eae0000004200 */
[C---:B------:R-:W-:Y:S01]  /*7320*/  HMMA.16816.F32 R124, R136.reuse, R126, R8 ;  /* 0x0000007e887c723c */ /* 0x040fe20000001808 */
[----:B------:R-:W3:Y:S07]  /*7330*/  LDSM.16.MT88.4 R8, [R197+0x5900] ;  /* 0x00590000c508783b */ /* 0x000eee0000004200 */
[C---:B-1----:R-:W-:Y:S01]  /*7340*/  HMMA.16816.F32 R120, R136.reuse, R108, R12 ;  /* 0x0000006c8878723c */ /* 0x042fe2000000180c */
[----:B------:R-:W1:Y:S07]  /*7350*/  LDSM.16.MT88.4 R12, [R196+0x5900] ;  /* 0x00590000c40c783b */ /* 0x000e6e0000004200 */
[C---:B------:R-:W-:Y:S08]  /*7360*/  HMMA.16816.F32 R116, R136.reuse, R110, R16 ;  /* 0x0000006e8874723c */ /* 0x040ff00000001810 */
        /* <DEDUP_REMOVED lines=14> */
[C---:B--2---:R-:W-:Y:S07]  /*7450*/  HMMA.16816.F32 R76, R136.reuse, R4, R76 ;  /* 0x00000004884c723c */ /* 0x044fee000000184c */
[----:B------:R-:W-:Y:S01]  /*7460*/  FADD.FTZ R5, R169, R170 ;  /* 0x000000aaa9057221 */ /* 0x000fe20000010000 */
[C---:B------:R-:W-:Y:S04]  /*7470*/  HMMA.16816.F32 R80, R136.reuse, R6, R80 ;  /* 0x000000068850723c */ /* 0x040fe80000001850 */
[----:B------:R-:W-:Y:S04]  /*7480*/  FADD.FTZ R5, R168, R5 ;  /* 0x00000005a8057221 */ /* 0x000fe80000010000 */
[C---:B---3--:R-:W-:Y:S04]  /*7490*/  HMMA.16816.F32 R84, R136.reuse, R8, R84 ;  /* 0x000000088854723c */ /* 0x048fe80000001854 */
[----:B------:R-:W-:Y:S04]  /*74a0*/  FADD.FTZ R178, R178, R5 ;  /* 0x00000005b2b27221 */ /* 0x000fe80000010000 */
[C---:B------:R-:W-:Y:S04]  /*74b0*/  HMMA.16816.F32 R88, R136.reuse, R10, R88 ;  /* 0x0000000a8858723c */ /* 0x040fe80000001858 */
[----:B------:R-:W-:Y:S04]  /*74c0*/  FADD.FTZ R179, R179, R178 ;  /* 0x000000b2b3b37221 */ /* 0x000fe80000010000 */
[----:B------:R-:W-:Y:S01]  /*74d0*/  FADD.FTZ R182, R182, R179 ;  /* 0x000000b3b6b67221 */ /* 0x000fe20000010000 */
[C---:B-1----:R-:W-:Y:S03]  /*74e0*/  HMMA.16816.F32 R92, R136.reuse, R12, R92 ;  /* 0x0000000c885c723c */ /* 0x042fe6000000185c */
[----:B------:R-:W-:Y:S04]  /*74f0*/  FADD.FTZ R183, R183, R182 ;  /* 0x000000b6b7b77221 */ /* 0x000fe80000010000 */
[----:B------:R-:W-:Y:S01]  /*7500*/  FADD.FTZ R230, R230, R183 ;  /* 0x000000b7e6e67221 */ /* 0x000fe20000010000 */
[----:B------:R-:W-:Y:S04]  /*7510*/  HMMA.16816.F32 R96, R136, R14, R96 ;  /* 0x0000000e8860723c */ /* 0x000fe80000001860 */
[----:B------:R-:W-:Y:S04]  /*7520*/  FADD.FTZ R231, R231, R230 ;  /* 0x000000e6e7e77221 */ /* 0x000fe80000010000 */
[----:B------:R-:W-:Y:S04]  /*7530*/  FADD.FTZ R226, R226, R231 ;  /* 0x000000e7e2e27221 */ /* 0x000fe80000010000 */
[----:B------:R-:W-:Y:S04]  /*7540*/  FADD.FTZ R227, R227, R226 ;  /* 0x000000e2e3e37221 */ /* 0x000fe80000010000 */
[----:B------:R-:W-:Y:S04]  /*7550*/  FADD.FTZ R224, R224, R227 ;  /* 0x000000e3e0e07221 */ /* 0x000fe80000010000 */
[----:B------:R-:W-:Y:S04]  /*7560*/  FADD.FTZ R223, R223, R224 ;  /* 0x000000e0dfdf7221 */ /* 0x000fe80000010000 */
[----:B------:R-:W-:Y:S04]  /*7570*/  FADD.FTZ R134, R134, R223 ;  /* 0x000000df86867221 */ /* 0x000fe80000010000 */
[----:B------:R-:W-:Y:S01]  /*7580*/  FADD.FTZ R219, R133, R134 ;  /* 0x0000008685db7221 */ /* 0x000fe20000010000 */
[----:B------:R-:W-:-:S05]  /*7590*/  @P4 BRA `(.L_x_12) ;  /* 0xffffd5f000004947 */ /* 0x000fca000383ffff */
.L_x_11:
[----:B------:R-:W1:Y:S01]  /*75a0*/  SHFL.BFLY PT, R6, R221, 0x2, 0x1f ;  /* 0x0c401f00dd067f89 */ /* 0x000e6200000e0000 */
[----:B------:R-:W-:-:S03]  /*75b0*/  PLOP3.LUT P2, PT, PT, PT, PT, 0x8, 0x0 ;  /* 0x000000000000781c */ /* 0x000fc60003f4e170 */
[----:B------:R-:W2:Y:S01]  /*75c0*/  SHFL.BFLY PT, R0, R219, 0x2, 0x1f ;  /* 0x0c401f00db007f89 */ /* 0x000ea200000e0000 */
[----:B-1----:R-:W-:Y:S02]  /*75d0*/  FADD.FTZ R6, R6, R221 ;  /* 0x000000dd06067221 */ /* 0x002fe40000010000 */
[----:B--2---:R-:W-:-:S03]  /*75e0*/  FADD.FTZ R7, R0, R219 ;  /* 0x000000db00077221 */ /* 0x004fc60000010000 */
[----:B------:R-:W1:Y:S01]  /*75f0*/  SHFL.BFLY PT, R5, R6, 0x1, 0x1f ;  /* 0x0c201f0006057f89 */ /* 0x000e6200000e0000 */
[----:B------:R-:W-:-:S03]  /*7600*/  MOV R0, RZ ;  /* 0x000000ff00007202 */ /* 0x000fc60000000f00 */
[----:B------:R-:W2:Y:S01]  /*7610*/  SHFL.BFLY PT, R2, R7, 0x1, 0x1f ;  /* 0x0c201f0007027f89 */ /* 0x000ea200000e0000 */
[----:B-1----:R-:W-:Y:S01]  /*7620*/  FADD.FTZ R4, R6, R5 ;  /* 0x0000000506047221 */ /* 0x002fe20000010000 */
[----:B------:R-:W-:Y:S01]  /*7630*/  MOV R5, RZ ;  /* 0x000000ff00057202 */ /* 0x000fe20000000f00 */
[----:B--2---:R-:W-:-:S03]  /*7640*/  FADD.FTZ R2, R2, R7 ;  /* 0x0000000702027221 */ /* 0x004fc60000010000 */
[----:B------:R-:W-:Y:S02]  /*7650*/  FSETP.NE.FTZ.AND P1, PT, R4, RZ, PT ;  /* 0x000000ff0400720b */ /* 0x000fe40003f35000 */
[----:B------:R-:W-:-:S11]  /*7660*/  FSETP.NE.FTZ.AND P0, PT, R2, RZ, PT ;  /* 0x000000ff0200720b */ /* 0x000fd60003f15000 */
[----:B------:R-:W1:Y:S01]  /*7670*/  @P1 MUFU.RCP R5, R4 ;  /* 0x0000000400051308 */ /* 0x000e620000001000 */
[----:B------:R-:W-:Y:S02]  /*7680*/  @P1 MOV R8, 0x3f317218 ;  /* 0x3f31721800081802 */ /* 0x000fe40000000f00 */
[----:B------:R-:W-:-:S05]  /*7690*/  @P0 MOV R9, 0x3f317218 ;  /* 0x3f31721800090802 */ /* 0x000fca0000000f00 */
[----:B------:R-:W2:Y:S08]  /*76a0*/  @P1 MUFU.LG2 R4, R4 ;  /* 0x0000000400041308 */ /* 0x000eb00000000c00 */
[----:B------:R-:W3:Y:S01]  /*76b0*/  @P0 MUFU.LG2 R6, R2 ;  /* 0x0000000200060308 */ /* 0x000ee20000000c00 */
[C---:B-1----:R-:W-:Y:S02]  /*76c0*/  FMUL.FTZ R128, R5.reuse, R128 ;  /* 0x0000008005807220 */ /* 0x042fe40000410000 */
[----:B------:R-:W-:-:S02]  /*76d0*/  FMUL.FTZ R129, R5, R129 ;  /* 0x0000008105817220 */ /* 0x000fc40000410000 */
[C---:B------:R-:W-:Y:S02]  /*76e0*/  FMUL.FTZ R124, R5.reuse, R124 ;  /* 0x0000007c057c7220 */ /* 0x040fe40000410000 */
[C---:B------:R-:W-:Y:S01]  /*76f0*/  FMUL.FTZ R125, R5.reuse, R125 ;  /* 0x0000007d057d7220 */ /* 0x040fe20000410000 */
[----:B------:R1:W4:Y:S01]  /*7700*/  @P0 MUFU.RCP R0, R2 ;  /* 0x0000000200000308 */ /* 0x0003220000001000 */
[----:B--2---:R-:W-:Y:S02]  /*7710*/  @P1 FMUL.FTZ R7, R4, 0.69314718246459960938 ;  /* 0x3f31721804071820 */ /* 0x004fe40000410000 */
[----:B------:R-:W-:Y:S02]  /*7720*/  @P1 FMUL.FTZ R4, R8, c[0x0][0x2d0] ;  /* 0x0000b40008041a20 */ /* 0x000fe40000410000 */
[C---:B------:R-:W-:Y:S02]  /*7730*/  FMUL.FTZ R120, R5.reuse, R120 ;  /* 0x0000007805787220 */ /* 0x040fe40000410000 */
[----:B------:R-:W-:-:S02]  /*7740*/  FMUL.FTZ R121, R5, R121 ;  /* 0x0000007905797220 */ /* 0x000fc40000410000 */
[----:B---3--:R-:W-:Y:S02]  /*7750*/  @P0 FMUL.FTZ R8, R6, 0.69314718246459960938 ;  /* 0x3f31721806080820 */ /* 0x008fe40000410000 */
[----:B------:R-:W-:Y:S02]  /*7760*/  @P0 FMUL.FTZ R6, R9, c[0x0][0x2d0] ;  /* 0x0000b40009060a20 */ /* 0x000fe40000410000 */
[C---:B------:R-:W-:Y:S02]  /*7770*/  FMUL.FTZ R116, R5.reuse, R116 ;  /* 0x0000007405747220 */ /* 0x040fe40000410000 */
[C---:B------:R-:W-:Y:S01]  /*7780*/  FMUL.FTZ R117, R5.reuse, R117 ;  /* 0x0000007505757220 */ /* 0x040fe20000410000 */
[----:B-1----:R-:W-:Y:S01]  /*7790*/  MOV R2, 0xff800000 ;  /* 0xff80000000027802 */ /* 0x002fe20000000f00 */
[C---:B------:R-:W-:Y:S02]  /*77a0*/  FMUL.FTZ R112, R5.reuse, R112 ;  /* 0x0000007005707220 */ /* 0x040fe40000410000 */
[----:B------:R-:W-:-:S02]  /*77b0*/  FMUL.FTZ R113, R5, R113 ;  /* 0x0000007105717220 */ /* 0x000fc40000410000 */
[C---:B------:R-:W-:Y:S02]  /*77c0*/  FMUL.FTZ R108, R5.reuse, R108 ;  /* 0x0000006c056c7220 */ /* 0x040fe40000410000 */
[C---:B------:R-:W-:Y:S02]  /*77d0*/  FMUL.FTZ R109, R5.reuse, R109 ;  /* 0x0000006d056d7220 */ /* 0x040fe40000410000 */
[C---:B------:R-:W-:Y:S02]  /*77e0*/  FMUL.FTZ R104, R5.reuse, R104 ;  /* 0x0000006805687220 */ /* 0x040fe40000410000 */
[C---:B------:R-:W-:Y:S02]  /*77f0*/  FMUL.FTZ R105, R5.reuse, R105 ;  /* 0x0000006905697220 */ /* 0x040fe40000410000 */
        /* <DEDUP_REMOVED lines=33> */
[----:B------:R-:W-:Y:S01]  /*7a10*/  FMUL.FTZ R97, R5, R97 ;  /* 0x0000006105617220 */ /* 0x000fe20000410000 */
[----:B------:R-:W-:Y:S01]  /*7a20*/  MOV R5, 0xff800000 ;  /* 0xff80000000057802 */ /* 0x000fe20000000f00 */
[C---:B----4-:R-:W-:Y:S02]  /*7a30*/  FMUL.FTZ R130, R0.reuse, R130 ;  /* 0x0000008200827220 */ /* 0x050fe40000410000 */
        /* <DEDUP_REMOVED lines=46> */
[----:B------:R-:W-:Y:S02]  /*7d20*/  FMUL.FTZ R99, R0, R99 ;  /* 0x0000006300637220 */ /* 0x000fe40000410000 */
[----:B------:R-:W-:Y:S02]  /*7d30*/  @P1 FFMA.FTZ R2, R4, R132, R7 ;  /* 0x0000008404021223 */ /* 0x000fe40000010007 */
[----:B------:R-:W-:Y:S02]  /*7d40*/  @P0 FFMA.FTZ R5, R6, R3, R8 ;  /* 0x0000000306050223 */ /* 0x000fe40000010008 */
.L_x_3:
[----:B------:R-:W-:Y:S05]  /*7d50*/  @P2 BRA `(.L_x_15) ;  /* 0x0000196000002947 */ /* 0x000fea0003800000 */
[----:B------:R-:W3:Y:S01]  /*7d60*/  S2R R11, SR_TID.X ;  /* 0x00000000000b7919 */ /* 0x000ee20000002100 */
[----:B------:R-:W-:Y:S01]  /*7d70*/  USHF.R.S32.HI UR6, URZ, 0x1f, UR10 ;  /* 0x0000001f3f067899 */ /* 0x000fe2000801140a */
[----:B------:R-:W-:Y:S01]  /*7d80*/  IMAD R6, RZ, RZ, -UR10 ;  /* 0x8000000aff067e24 */ /* 0x000fe2000f8e02ff */
[----:B------:R-:W-:Y:S01]  /*7d90*/  ULDC.64 UR4, c[0x0][0x4d0] ;  /* 0x0001340000047ab9 */ /* 0x000fe20000000a00 */
[----:B------:R-:W4:Y:S01]  /*7da0*/  S2R R3, SR_CTAID.Y ;  /* 0x0000000000037919 */ /* 0x000f220000002600 */
[----:B------:R-:W-:Y:S01]  /*7db0*/  UIMAD UR7, UR6, UR4, URZ ;  /* 0x00000004060772a4 */ /* 0x000fe2000f8e023f */
[----:B------:R-:W-:Y:S01]  /*7dc0*/  IMAD.MOV.U32 R9, RZ, RZ, c[0x0][0x4e8] ;  /* 0x00013a00ff097624 */ /* 0x000fe200078e00ff */
[----:B--2---:R-:W-:Y:S01]  /*7dd0*/  UIMAD.WIDE.U32 UR8, UR10, UR4, URZ ;  /* 0x000000040a0872a5 */ /* 0x004fe2000f8e003f */
[----:B------:R-:W2:Y:S01]  /*7de0*/  S2R R8, SR_CTAID.Z ;  /* 0x0000000000087919 */ /* 0x000ea20000002700 */
[----:B------:R-:W-:Y:S01]  /*7df0*/  UIMAD UR7, UR10, UR5, UR7 ;  /* 0x000000050a0772a4 */ /* 0x000fe2000f8e0207 */
[----:B------:R-:W-:Y:S01]  /*7e00*/  BSSY B0, `(.L_x_16) ;  /* 0x00000f9000007945 */ /* 0x000fe20003800000 */
[C---:B------:R-:W-:Y:S01]  /*7e10*/  ISETP.NE.AND P1, PT, R9.reuse, 0x1, PT ;  /* 0x000000010900780c */ /* 0x040fe20003f25270 */
[----:B------:R-:W-:Y:S01]  /*7e20*/  ULDC.64 UR4, c[0x0][0x438] ;  /* 0x00010e0000047ab9 */ /* 0x000fe20000000a00 */
[----:B------:R-:W-:Y:S01]  /*7e30*/  MOV R17, UR9 ;  /* 0x0000000900117c02 */ /* 0x000fe20008000f00 */
[----:B------:R-:W-:Y:S01]  /*7e40*/  UIMAD.WIDE.U32 UR14, UR10, UR4, URZ ;  /* 0x000000040a0e72a5 */ /* 0x000fe2000f8e003f */
[----:B------:R-:W-:Y:S01]  /*7e50*/  IMAD.U32 R16, RZ, RZ, UR8 ;  /* 0x00000008ff107e24 */ /* 0x000fe2000f8e00ff */
[----:B------:R-:W-:Y:S01]  /*7e60*/  UIMAD UR4, UR6, UR4, URZ ;  /* 0x00000004060472a4 */ /* 0x000fe2000f8e023f */
[----:B------:R-:W-:Y:S01]  /*7e70*/  IMAD R9, R9, c[0x0][0x388], RZ ;  /* 0x0000e20009097a24 */ /* 0x000fe200078e02ff */
[----:B------:R-:W-:-:S02]  /*7e80*/  UIADD3 UR7, UR9, UR7, URZ ;  /* 0x0000000709077290 */ /* 0x000fc4000fffe03f */
[----:B------:R-:W-:Y:S01]  /*7e90*/  UIMAD UR4, UR10, UR5, UR4 ;  /* 0x000000050a0472a4 */ /* 0x000fe2000f8e0204 */
[----:B------:R-:W-:Y:S01]  /*7ea0*/  MOV R14, UR14 ;  /* 0x0000000e000e7c02 */ /* 0x000fe20008000f00 */
[----:B------:R-:W-:Y:S01]  /*7eb0*/  IMAD.U32 R15, RZ, RZ, UR15 ;  /* 0x0000000fff0f7e24 */ /* 0x000fe2000f8e00ff */
[----:B---3--:R-:W-:Y:S01]  /*7ec0*/  SHF.R.S32.HI R0, RZ, 0x1f, R11 ;  /* 0x0000001fff007819 */ /* 0x008fe2000001140b */
[----:B------:R-:W-:Y:S01]  /*7ed0*/  UIADD3 UR4, UR15, UR4, URZ ;  /* 0x000000040f047290 */ /* 0x000fe2000fffe03f */
[----:B------:R-:W-:Y:S02]  /*7ee0*/  IMAD.U32 R17, RZ, RZ, UR7 ;  /* 0x00000007ff117e24 */ /* 0x000fe4000f8e00ff */
[-C--:B------:R-:W-:Y:S01]  /*7ef0*/  LEA.HI R13, R0, R11.reuse, RZ, 0x5 ;  /* 0x0000000b000d7211 */ /* 0x080fe200078f28ff */
[----:B----4-:R-:W-:Y:S01]  /*7f00*/  IMAD R6, R6, c[0x0][0x550], R3 ;  /* 0x0001540006067a24 */ /* 0x010fe200078e0203 */
[----:B------:R-:W-:Y:S01]  /*7f10*/  LEA.HI R0, R0, R11, RZ, 0x2 ;  /* 0x0000000b00007211 */ /* 0x000fe200078f10ff */
[----:B------:R-:W-:Y:S01]  /*7f20*/  IMAD.U32 R15, RZ, RZ, UR4 ;  /* 0x00000004ff0f7e24 */ /* 0x000fe2000f8e00ff */
[----:B-1----:R-:W-:Y:S01]  /*7f30*/  LOP3.LUT R4, R13, 0xffffffe0, RZ, 0xc0, !PT ;  /* 0xffffffe00d047812 */ /* 0x002fe200078ec0ff */
[----:B--2---:R-:W-:Y:S01]  /*7f40*/  IMAD.WIDE.U32 R16, R8, c[0x0][0x4d8], R16 ;  /* 0x0001360008107a25 */ /* 0x004fe200078e0010 */
[----:B------:R-:W-:-:S02]  /*7f50*/  SHF.R.S32.HI R10, RZ, 0x5, R13 ;  /* 0x00000005ff0a7819 */ /* 0x000fc4000001140d */
[----:B------:R-:W-:Y:S01]  /*7f60*/  SHF.R.S32.HI R13, RZ, 0x1f, R13 ;  /* 0x0000001fff0d7819 */ /* 0x000fe2000001140d */
[----:B------:R-:W-:Y:S01]  /*7f70*/  IMAD.IADD R4, R11, 0x1, -R4 ;  /* 0x000000010b047824 */ /* 0x000fe200078e0a04 */
[----:B------:R-:W-:Y:S01]  /*7f80*/  LOP3.LUT R0, R0, 0xfffffffc, RZ, 0xc0, !PT ;  /* 0xfffffffc00007812 */ /* 0x000fe200078ec0ff */
[----:B------:R-:W-:Y:S01]  /*7f90*/  IMAD.WIDE.U32 R14, R8, c[0x0][0x440], R14 ;  /* 0x00011000080e7a25 */ /* 0x000fe200078e000e */
[----:B------:R-:W-:Y:S02]  /*7fa0*/  LEA.HI R13, R13, R10, RZ, 0x3 ;  /* 0x0000000a0d0d7211 */ /* 0x000fe400078f18ff */
[----:B------:R-:W-:Y:S01]  /*7fb0*/  IADD3 R11, -R0, R11, RZ ;  /* 0x0000000b000b7210 */ /* 0x000fe20007ffe1ff */
[----:B------:R-:W-:Y:S01]  /*7fc0*/  IMAD.MOV.U32 R20, RZ, RZ, R14 ;  /* 0x000000ffff147224 */ /* 0x000fe200078e000e */
[----:B------:R-:W-:Y:S01]  /*7fd0*/  LOP3.LUT R13, R13, 0xffffff8, RZ, 0xc0, !PT ;  /* 0x0ffffff80d0d7812 */ /* 0x000fe200078ec0ff */
[----:B------:R-:W1:Y:S01]  /*7fe0*/  S2R R0, SR_CTAID.X ;  /* 0x0000000000007919 */ /* 0x000e620000002500 */
[----:B------:R-:W-:-:S02]  /*7ff0*/  SHF.R.S32.HI R3, RZ, 0x1f, R4 ;  /* 0x0000001fff037819 */ /* 0x000fc40000011404 */
[----:B------:R-:W-:Y:S01]  /*8000*/  SHF.R.S32.HI R7, RZ, 0x1f, R8 ;  /* 0x0000001fff077819 */ /* 0x000fe20000011408 */
[----:B------:R-:W-:Y:S01]  /*8010*/  IMAD.IADD R13, R10, 0x1, -R13 ;  /* 0x000000010a0d7824 */ /* 0x000fe200078e0a0d */
[----:B------:R-:W-:Y:S02]  /*8020*/  LEA.HI R10, R11, R11, RZ, 0x1 ;  /* 0x0000000b0b0a7211 */ /* 0x000fe400078f08ff */
[----:B------:R-:W-:Y:S02]  /*8030*/  LEA.HI R3, R3, R4, RZ, 0x2 ;  /* 0x0000000403037211 */ /* 0x000fe400078f10ff */
[----:B------:R-:W-:Y:S02]  /*8040*/  LOP3.LUT R10, R10, 0x1ffffffe, RZ, 0xc0, !PT ;  /* 0x1ffffffe0a0a7812 */ /* 0x000fe400078ec0ff */
[----:B------:R-:W-:Y:S02]  /*8050*/  SHF.R.S32.HI R12, RZ, 0x2, R3 ;  /* 0x00000002ff0c7819 */ /* 0x000fe40000011403 */
[----:B------:R-:W-:Y:S01]  /*8060*/  IADD3 R10, R11, -R10, RZ ;  /* 0x8000000a0b0a7210 */ /* 0x000fe20007ffe0ff */
[----:B------:R-:W-:Y:S01]  /*8070*/  IMAD R11, R7, c[0x0][0x4d8], RZ ;  /* 0x00013600070b7a24 */ /* 0x000fe200078e02ff */
[----:B------:R-:W-:Y:S01]  /*8080*/  LOP3.LUT R3, R3, 0x7ffffffc, RZ, 0xc0, !PT ;  /* 0x7ffffffc03037812 */ /* 0x000fe200078ec0ff */
[----:B------:R-:W-:-:S02]  /*8090*/  IMAD R13, R13, 0x10, R12 ;  /* 0x000000100d0d7824 */ /* 0x000fc400078e020c */
[----:B------:R-:W-:Y:S02]  /*80a0*/  IMAD R7, R7, c[0x0][0x440], RZ ;  /* 0x0001100007077a24 */ /* 0x000fe400078e02ff */
[----:B------:R-:W-:Y:S02]  /*80b0*/  IMAD R19, R10, 0x8, R13 ;  /* 0x000000080a137824 */ /* 0x000fe400078e020d */
[C---:B------:R-:W-:Y:S02]  /*80c0*/  IMAD R7, R8.reuse, c[0x0][0x444], R7 ;  /* 0x0001110008077a24 */ /* 0x040fe400078e0207 */
[----:B------:R-:W-:Y:S01]  /*80d0*/  IMAD R11, R8, c[0x0][0x4dc], R11 ;  /* 0x00013700080b7a24 */ /* 0x000fe200078e020b */
[C---:B-1----:R-:W-:Y:S01]  /*80e0*/  LEA R19, R0.reuse, R19, 0x7 ;  /* 0x0000001300137211 */ /* 0x042fe200078e38ff */
[----:B------:R-:W-:Y:S01]  /*80f0*/  IMAD.IADD R21, R15, 0x1, R7 ;  /* 0x000000010f157824 */ /* 0x000fe200078e0207 */
[----:B------:R-:W-:Y:S01]  /*8100*/  SHF.R.S32.HI R8, RZ, 0x1f, R6 ;  /* 0x0000001fff087819 */ /* 0x000fe20000011406 */
[----:B------:R-:W-:Y:S01]  /*8110*/  IMAD.IADD R17, R17, 0x1, R11 ;  /* 0x0000000111117824 */ /* 0x000fe200078e020b */
[----:B------:R-:W-:Y:S01]  /*8120*/  MOV R10, R19 ;  /* 0x00000013000a7202 */ /* 0x000fe20000000f00 */
[----:B------:R-:W-:Y:S01]  /*8130*/  @P1 IMAD.HI.U32 R7, R19, c[0x0][0x4ec], RZ ;  /* 0x00013b0013071a27 */ /* 0x000fe200078e00ff */
[----:B------:R-:W-:-:S03]  /*8140*/  LEA R0, R0, R13, 0x7 ;  /* 0x0000000d00007211 */ /* 0x000fc600078e38ff */
[C---:B------:R-:W-:Y:S01]  /*8150*/  IMAD R11, R8.reuse, c[0x0][0x4e0], RZ ;  /* 0x00013800080b7a24 */ /* 0x040fe200078e02ff */
[----:B------:R-:W-:Y:S01]  /*8160*/  @P1 SHF.R.U32.HI R10, RZ, c[0x0][0x4f0], R7 ;  /* 0x00013c00ff0a1a19 */ /* 0x000fe20000011607 */
[----:B------:R-:W-:Y:S01]  /*8170*/  IMAD R15, R8, c[0x0][0x448], RZ ;  /* 0x00011200080f7a24 */ /* 0x000fe200078e02ff */
[----:B------:R-:W-:Y:S01]  /*8180*/  MOV R7, R19 ;  /* 0x0000001300077202 */ /* 0x000fe20000000f00 */
[C---:B------:R-:W-:Y:S01]  /*8190*/  IMAD R11, R6.reuse, c[0x0][0x4e4], R11 ;  /* 0x00013900060b7a24 */ /* 0x040fe200078e020b */
[--C-:B------:R-:W-:Y:S01]  /*81a0*/  SHF.R.S32.HI R12, RZ, 0x1f, R10.reuse ;  /* 0x0000001fff0c7819 */ /* 0x100fe2000001140a */
[----:B------:R-:W-:Y:S02]  /*81b0*/  IMAD.MOV R8, RZ, RZ, -R10 ;  /* 0x000000ffff087224 */ /* 0x000fe400078e0a0a */
[C---:B------:R-:W-:Y:S02]  /*81c0*/  IMAD R15, R6.reuse, c[0x0][0x44c], R15 ;  /* 0x00011300060f7a24 */ /* 0x040fe400078e020f */
[----:B------:R-:W-:-:S04]  /*81d0*/  IMAD.WIDE.U32 R20, R6, c[0x0][0x448], R20 ;  /* 0x0001120006147a25 */ /* 0x000fc800078e0014 */
[----:B------:R-:W-:-:S04]  /*81e0*/  IMAD.WIDE.U32 R16, R6, c[0x0][0x4e0], R16 ;  /* 0x0001380006107a25 */ /* 0x000fc800078e0010 */
[----:B------:R-:W-:Y:S01]  /*81f0*/  @P1 IMAD.HI.U32 R6, R19, c[0x0][0x4ec], RZ ;  /* 0x00013b0013061a27 */ /* 0x000fe200078e00ff */
[----:B------:R-:W-:Y:S01]  /*8200*/  BAR.SYNC.DEFER_BLOCKING 0x1, 0x100 ;  /* 0x0044000000007b1d */ /* 0x000fe20000010000 */
[----:B------:R-:W-:Y:S02]  /*8210*/  IADD3 R10, P0, R10, R16, RZ ;  /* 0x000000100a0a7210 */ /* 0x000fe40007f1e0ff */
[----:B------:R-:W-:Y:S01]  /*8220*/  IMAD R8, R8, c[0x0][0x4e8], R19 ;  /* 0x00013a0008087a24 */ /* 0x000fe200078e0213 */
[----:B------:R-:W-:Y:S01]  /*8230*/  @P1 SHF.R.U32.HI R7, RZ, c[0x0][0x4f0], R6 ;  /* 0x00013c00ff071a19 */ /* 0x000fe20000011606 */
[----:B------:R-:W-:Y:S01]  /*8240*/  IMAD.IADD R21, R21, 0x1, R15 ;  /* 0x0000000115157824 */ /* 0x000fe200078e020f */
[----:B------:R-:W-:Y:S01]  /*8250*/  IADD3.X R11, R12, R17, R11, P0, !PT ;  /* 0x000000110c0b7210 */ /* 0x000fe200007fe40b */
[----:B------:R-:W-:Y:S01]  /*8260*/  IMAD.IADD R3, R4, 0x1, -R3 ;  /* 0x0000000104037824 */ /* 0x000fe200078e0a03 */
[----:B------:R-:W-:Y:S01]  /*8270*/  SHF.R.S32.HI R6, RZ, 0x1f, R8 ;  /* 0x0000001fff067819 */ /* 0x000fe20000011408 */
[C---:B------:R-:W-:Y:S01]  /*8280*/  IMAD.WIDE.U32 R20, R7.reuse, c[0x0][0x430], R20 ;  /* 0x00010c0007147a25 */ /* 0x040fe200078e0014 */
[----:B------:R-:W-:-:S02]  /*8290*/  IADD3 R12, -R7, RZ, RZ ;  /* 0x000000ff070c7210 */ /* 0x000fc40007ffe1ff */
[----:B------:R-:W-:Y:S01]  /*82a0*/  LOP3.LUT P1, RZ, R4, 0x3, RZ, 0xc0, !PT ;  /* 0x0000000304ff7812 */ /* 0x000fe2000782c0ff */
[----:B------:R-:W-:Y:S01]  /*82b0*/  IMAD R15, R6, c[0x0][0x4c8], RZ ;  /* 0x00013200060f7a24 */ /* 0x000fe200078e02ff */
[----:B------:R-:W-:Y:S01]  /*82c0*/  SHF.R.S32.HI R6, RZ, 0x1f, R7 ;  /* 0x0000001fff067819 */ /* 0x000fe20000011407 */
[----:B------:R-:W-:Y:S01]  /*82d0*/  IMAD.WIDE.U32 R10, R8, c[0x0][0x4c8], R10 ;  /* 0x00013200080a7a25 */ /* 0x000fe200078e000a */
[----:B------:R-:W-:-:S03]  /*82e0*/  ISETP.GE.OR P2, PT, R0, R9, P1 ;  /* 0x000000090000720c */ /* 0x000fc60000f46670 */
[----:B------:R-:W-:Y:S01]  /*82f0*/  IMAD R15, R8, c[0x0][0x4cc], R15 ;  /* 0x00013300080f7a24 */ /* 0x000fe200078e020f */
[----:B------:R-:W-:Y:S01]  /*8300*/  LEA R8, P0, R10, c[0x0][0x4a8], 0x2 ;  /* 0x00012a000a087a11 */ /* 0x000fe200078010ff */
[----:B------:R-:W-:Y:S02]  /*8310*/  IMAD R12, R12, c[0x0][0x4e8], R19 ;  /* 0x00013a000c0c7a24 */ /* 0x000fe400078e0213 */
[----:B------:R-:W-:Y:S02]  /*8320*/  IMAD.IADD R15, R11, 0x1, R15 ;  /* 0x000000010b0f7824 */ /* 0x000fe400078e020f */
[----:B------:R-:W-:Y:S01]  /*8330*/  IMAD R6, R6, c[0x0][0x430], RZ ;  /* 0x00010c0006067a24 */ /* 0x000fe200078e02ff */
[----:B------:R-:W-:Y:S02]  /*8340*/  SHFL.IDX PT, R16, R8, 0x1, 0x1c1f ;  /* 0x003c1f0008107f89 */ /* 0x000fe400000e0000 */
[----:B------:R-:W-:Y:S01]  /*8350*/  LEA.HI.X R15, R10, c[0x0][0x4ac], R15, 0x2, P0 ;  /* 0x00012b000a0f7a11 */ /* 0x000fe200000f140f */
[----:B------:R-:W-:Y:S01]  /*8360*/  IMAD R7, R7, c[0x0][0x434], R6 ;  /* 0x00010d0007077a24 */ /* 0x000fe200078e0206 */
[----:B------:R-:W-:Y:S01]  /*8370*/  SHFL.IDX PT, R10, R8, RZ, 0x1c1f ;  /* 0x001c1fff080a7589 */ /* 0x000fe200000e0000 */
[----:B------:R-:W-:-:S02]  /*8380*/  SHF.R.S32.HI R6, RZ, 0x1f, R12 ;  /* 0x0000001fff067819 */ /* 0x000fc4000001140c */
[----:B------:R-:W-:Y:S01]  /*8390*/  IMAD.IADD R21, R21, 0x1, R7 ;  /* 0x0000000115157824 */ /* 0x000fe200078e0207 */
[----:B------:R-:W1:Y:S02]  /*83a0*/  SHFL.IDX PT, R11, R15, RZ, 0x1c1f ;  /* 0x001c1fff0f0b7589 */ /* 0x000e6400000e0000 */
[----:B------:R-:W-:Y:S01]  /*83b0*/  IMAD R7, R6, c[0x0][0x428], RZ ;  /* 0x00010a0006077a24 */ /* 0x000fe200078e02ff */
[----:B------:R-:W-:Y:S01]  /*83c0*/  IADD3 R6, R0, 0x8, RZ ;  /* 0x0000000800067810 */ /* 0x000fe20007ffe0ff */
[----:B------:R-:W2:Y:S01]  /*83d0*/  SHFL.IDX PT, R17, R15, 0x1, 0x1c1f ;  /* 0x003c1f000f117f89 */ /* 0x000ea200000e0000 */
[----:B------:R-:W-:Y:S02]  /*83e0*/  IMAD.WIDE.U32 R20, R12, c[0x0][0x428], R20 ;  /* 0x00010a000c147a25 */ /* 0x000fe400078e0014 */
[----:B------:R-:W-:Y:S02]  /*83f0*/  ISETP.GE.OR P1, PT, R6, R9, P1 ;  /* 0x000000090600720c */ /* 0x000fe40000f26670 */
[----:B------:R-:W-:-:S05]  /*8400*/  IMAD R7, R12, c[0x0][0x42c], R7 ;  /* 0x00010b000c077a24 */ /* 0x000fca00078e0207 */
[----:B------:R-:W-:Y:S02]  /*8410*/  IADD3 R12, R21, R7, RZ ;  /* 0x00000007150c7210 */ /* 0x000fe40007ffe0ff */
[----:B------:R-:W-:-:S04]  /*8420*/  LEA R7, P0, R20, c[0x0][0x400], 0x2 ;  /* 0x0001000014077a11 */ /* 0x000fc800078010ff */
[----:B------:R-:W-:Y:S01]  /*8430*/  LEA.HI.X R12, R20, c[0x0][0x404], R12, 0x2, P0 ;  /* 0x00010100140c7a11 */ /* 0x000fe200000f140c */
[----:B------:R3:W4:Y:S01]  /*8440*/  SHFL.IDX PT, R14, R7, RZ, 0x1c1f ;  /* 0x001c1fff070e7589 */ /* 0x00072200000e0000 */
[----:B------:R-:W-:-:S03]  /*8450*/  ISETP.GE.AND P0, PT, R6, R9, PT ;  /* 0x000000090600720c */ /* 0x000fc60003f06270 */
[----:B-1----:R3:W-:Y:S04]  /*8460*/  @!P2 ST.E [R10.64], R2 ;  /* 0x000000020a00a985 */ /* 0x0027e8000c10190c */
[----:B--2---:R3:W-:Y:S01]  /*8470*/  @!P1 ST.E [R16.64], R5 ;  /* 0x0000000510009985 */ /* 0x0047e2000c10190c */
[----:B------:R-:W-:Y:S02]  /*8480*/  ISETP.GE.AND P1, PT, R0, R9, PT ;  /* 0x000000090000720c */ /* 0x000fe40003f26270 */
[----:B------:R-:W-:Y:S01]  /*8490*/  SHF.L.U32 R9, R3, 0x1, RZ ;  /* 0x0000000103097819 */ /* 0x000fe200000006ff */
[----:B------:R3:W1:Y:S10]  /*84a0*/  SHFL.IDX PT, R15, R12, RZ, 0x1c1f ;  /* 0x001c1fff0c0f7589 */ /* 0x00067400000e0000 */
[----:B------:R-:W-:Y:S05]  /*84b0*/  @P1 BRA `(.L_x_17) ;  /* 0x000008d000001947 */ /* 0x000fea0003800000 */
[C---:B------:R-:W-:Y:S02]  /*84c0*/  ISETP.GE.AND P1, PT, R9.reuse, c[0x0][0x3c8], PT ;  /* 0x0000f20009007a0c */ /* 0x040fe40003f26270 */
[----:B---3--:R-:W-:-:S02]  /*84d0*/  IADD3 R5, R9, 0x8, RZ ;  /* 0x0000000809057810 */ /* 0x008fc40007ffe0ff */
[C---:B------:R-:W-:Y:S02]  /*84e0*/  IADD3 R4, R9.reuse, 0x10, RZ ;  /* 0x0000001009047810 */ /* 0x040fe40007ffe0ff */
[----:B------:R-:W-:Y:S02]  /*84f0*/  IADD3 R3, R9, 0x18, RZ ;  /* 0x0000001809037810 */ /* 0x000fe40007ffe0ff */
[----:B------:R-:W-:Y:S02]  /*8500*/  ISETP.GE.AND P5, PT, R5, c[0x0][0x3c8], PT ;  /* 0x0000f20005007a0c */ /* 0x000fe40003fa6270 */
[----:B------:R-:W-:Y:S02]  /*8510*/  ISETP.GE.AND P4, PT, R4, c[0x0][0x3c8], PT ;  /* 0x0000f20004007a0c */ /* 0x000fe40003f86270 */
[C---:B------:R-:W-:Y:S01]  /*8520*/  IADD3 R2, R9.reuse, 0x20, RZ ;  /* 0x0000002009027810 */ /* 0x040fe20007ffe0ff */
[----:B-1--4-:R-:W-:Y:S01]  /*8530*/  @!P1 IMAD.WIDE R10, R9, 0x4, R14 ;  /* 0x00000004090a9825 */ /* 0x012fe200078e020e */
[----:B------:R-:W-:-:S02]  /*8540*/  ISETP.GE.AND P3, PT, R3, c[0x0][0x3c8], PT ;  /* 0x0000f20003007a0c */ /* 0x000fc40003f66270 */
[----:B------:R-:W-:Y:S02]  /*8550*/  ISETP.GE.AND P2, PT, R2, c[0x0][0x3c8], PT ;  /* 0x0000f20002007a0c */ /* 0x000fe40003f46270 */
[C---:B------:R-:W-:Y:S01]  /*8560*/  IADD3 R0, R9.reuse, 0x28, RZ ;  /* 0x0000002809007810 */ /* 0x040fe20007ffe0ff */
[----:B------:R1:W-:Y:S01]  /*8570*/  @!P1 ST.E.64 [R10.64], R128 ;  /* 0x000000800a009985 */ /* 0x0003e2000c101b0c */
[----:B------:R-:W-:Y:S02]  /*8580*/  IADD3 R6, R9, 0x30, RZ ;  /* 0x0000003009067810 */ /* 0x000fe40007ffe0ff */
[----:B------:R-:W-:Y:S02]  /*8590*/  ISETP.GE.AND P6, PT, R0, c[0x0][0x3c8], PT ;  /* 0x0000f20000007a0c */ /* 0x000fe40003fc6270 */
[----:B------:R-:W-:Y:S02]  /*85a0*/  @!P5 LEA.HI R5, R5, R5, RZ, 0x1 ;  /* 0x000000050505d211 */ /* 0x000fe400078f08ff */
[----:B------:R-:W-:-:S02]  /*85b0*/  ISETP.GE.AND P1, PT, R6, c[0x0][0x3c8], PT ;  /* 0x0000f20006007a0c */ /* 0x000fc40003f26270 */
[----:B------:R-:W-:Y:S02]  /*85c0*/  @!P4 LEA.HI R4, R4, R4, RZ, 0x1 ;  /* 0x000000040404c211 */ /* 0x000fe400078f08ff */
[----:B------:R-:W-:Y:S02]  /*85d0*/  @!P3 LEA.HI R3, R3, R3, RZ, 0x1 ;  /* 0x000000030303b211 */ /* 0x000fe400078f08ff */
[----:B------:R-:W-:Y:S02]  /*85e0*/  @!P5 LOP3.LUT R5, R5, 0xfffffffe, RZ, 0xc0, !PT ;  /* 0xfffffffe0505d812 */ /* 0x000fe400078ec0ff */
[----:B------:R-:W-:Y:S02]  /*85f0*/  @!P4 LOP3.LUT R13, R4, 0xfffffffe, RZ, 0xc0, !PT ;  /* 0xfffffffe040dc812 */ /* 0x000fe400078ec0ff */
[----:B------:R-:W-:Y:S01]  /*8600*/  @!P2 LEA.HI R2, R2, R2, RZ, 0x1 ;  /* 0x000000020202a211 */ /* 0x000fe200078f08ff */
[----:B------:R-:W-:Y:S01]  /*8610*/  @!P5 IMAD.WIDE R4, R5, 0x4, R14 ;  /* 0x000000040504d825 */ /* 0x000fe200078e020e */
[----:B------:R-:W-:-:S02]  /*8620*/  @!P3 LOP3.LUT R3, R3, 0xfffffffe, RZ, 0xc0, !PT ;  /* 0xfffffffe0303b812 */ /* 0x000fc400078ec0ff */
[----:B------:R-:W-:Y:S02]  /*8630*/  @!P2 LOP3.LUT R17, R2, 0xfffffffe, RZ, 0xc0, !PT ;  /* 0xfffffffe0211a812 */ /* 0x000fe400078ec0ff */
[----:B------:R-:W-:Y:S01]  /*8640*/  @!P6 LEA.HI R0, R0, R0, RZ, 0x1 ;  /* 0x000000000000e211 */ /* 0x000fe200078f08ff */
[--C-:B------:R-:W-:Y:S01]  /*8650*/  @!P3 IMAD.WIDE R2, R3, 0x4, R14.reuse ;  /* 0x000000040302b825 */ /* 0x100fe200078e020e */
[----:B------:R-:W-:Y:S01]  /*8660*/  @!P1 LEA.HI R6, R6, R6, RZ, 0x1 ;  /* 0x0000000606069211 */ /* 0x000fe200078f08ff */
[----:B------:R2:W-:Y:S01]  /*8670*/  @!P5 ST.E.64 [R4.64], R124 ;  /* 0x0000007c0400d985 */ /* 0x0005e2000c101b0c */
[----:B------:R-:W-:Y:S01]  /*8680*/  IADD3 R19, R9, 0x38, RZ ;  /* 0x0000003809137810 */ /* 0x000fe20007ffe0ff */
[--C-:B------:R-:W-:Y:S01]  /*8690*/  @!P2 IMAD.WIDE R16, R17, 0x4, R14.reuse ;  /* 0x000000041110a825 */ /* 0x100fe200078e020e */
[----:B------:R-:W-:Y:S02]  /*86a0*/  IADD3 R18, R9, 0x40, RZ ;  /* 0x0000004009127810 */ /* 0x000fe40007ffe0ff */
[----:B------:R-:W-:Y:S01]  /*86b0*/  ISETP.GE.AND P5, PT, R19, c[0x0][0x3c8], PT ;  /* 0x0000f20013007a0c */ /* 0x000fe20003fa6270 */
[----:B-1----:R-:W-:Y:S01]  /*86c0*/  @!P4 IMAD.WIDE R10, R13, 0x4, R14 ;  /* 0x000000040d0ac825 */ /* 0x002fe200078e020e */
[----:B------:R-:W-:-:S02]  /*86d0*/  IADD3 R13, R9, 0x48, RZ ;  /* 0x00000048090d7810 */ /* 0x000fc40007ffe0ff */
[----:B------:R-:W-:Y:S02]  /*86e0*/  IADD3 R8, R9, 0x50, RZ ;  /* 0x0000005009087810 */ /* 0x000fe40007ffe0ff */
[----:B------:R1:W-:Y:S01]  /*86f0*/  @!P4 ST.E.64 [R10.64], R120 ;  /* 0x000000780a00c985 */ /* 0x0003e2000c101b0c */
[----:B------:R-:W-:-:S03]  /*8700*/  ISETP.GE.AND P4, PT, R18, c[0x0][0x3c8], PT ;  /* 0x0000f20012007a0c */ /* 0x000fc60003f86270 */
[----:B------:R3:W-:Y:S01]  /*8710*/  @!P3 ST.E.64 [R2.64], R116 ;  /* 0x000000740200b985 */ /* 0x0007e2000c101b0c */
[----:B------:R-:W-:Y:S02]  /*8720*/  ISETP.GE.AND P3, PT, R13, c[0x0][0x3c8], PT ;  /* 0x0000f2000d007a0c */ /* 0x000fe40003f66270 */
[----:B------:R-:W-:Y:S01]  /*8730*/  @!P5 LEA.HI R19, R19, R19, RZ, 0x1 ;  /* 0x000000131313d211 */ /* 0x000fe200078f08ff */
[----:B------:R4:W-:Y:S01]  /*8740*/  @!P2 ST.E.64 [R16.64], R112 ;  /* 0x000000701000a985 */ /* 0x0009e2000c101b0c */
[----:B------:R-:W-:Y:S02]  /*8750*/  ISETP.GE.AND P2, PT, R8, c[0x0][0x3c8], PT ;  /* 0x0000f20008007a0c */ /* 0x000fe40003f46270 */
[----:B------:R-:W-:-:S03]  /*8760*/  @!P5 LOP3.LUT R19, R19, 0xfffffffe, RZ, 0xc0, !PT ;  /* 0xfffffffe1313d812 */ /* 0x000fc600078ec0ff */
[----:B------:R-:W-:Y:S02]  /*8770*/  @!P4 LEA.HI R18, R18, R18, RZ, 0x1 ;  /* 0x000000121212c211 */ /* 0x000fe400078f08ff */
[----:B--2---:R-:W-:Y:S02]  /*8780*/  @!P6 LOP3.LUT R5, R0, 0xfffffffe, RZ, 0xc0, !PT ;  /* 0xfffffffe0005e812 */ /* 0x004fe400078ec0ff */
[----:B------:R-:W-:Y:S02]  /*8790*/  IADD3 R0, R9, 0x58, RZ ;  /* 0x0000005809007810 */ /* 0x000fe40007ffe0ff */
[----:B------:R-:W-:Y:S01]  /*87a0*/  @!P3 LEA.HI R13, R13, R13, RZ, 0x1 ;  /* 0x0000000d0d0db211 */ /* 0x000fe200078f08ff */
[----:B------:R-:W-:Y:S01]  /*87b0*/  @!P6 IMAD.WIDE R4, R5, 0x4, R14 ;  /* 0x000000040504e825 */ /* 0x000fe200078e020e */
[----:B------:R-:W-:Y:S02]  /*87c0*/  @!P2 LEA.HI R8, R8, R8, RZ, 0x1 ;  /* 0x000000080808a211 */ /* 0x000fe400078f08ff */
[----:B------:R-:W-:-:S02]  /*87d0*/  @!P3 LOP3.LUT R13, R13, 0xfffffffe, RZ, 0xc0, !PT ;  /* 0xfffffffe0d0db812 */ /* 0x000fc400078ec0ff */
[----:B------:R2:W-:Y:S01]  /*87e0*/  @!P6 ST.E.64 [R4.64], R108 ;  /* 0x0000006c0400e985 */ /* 0x0005e2000c101b0c */
[----:B-1----:R-:W-:Y:S02]  /*87f0*/  @!P4 LOP3.LUT R11, R18, 0xfffffffe, RZ, 0xc0, !PT ;  /* 0xfffffffe120bc812 */ /* 0x002fe400078ec0ff */
[----:B------:R-:W-:Y:S02]  /*8800*/  IADD3 R18, R9, 0x68, RZ ;  /* 0x0000006809127810 */ /* 0x000fe40007ffe0ff */
[----:B---3--:R-:W-:Y:S01]  /*8810*/  @!P1 LOP3.LUT R3, R6, 0xfffffffe, RZ, 0xc0, !PT ;  /* 0xfffffffe06039812 */ /* 0x008fe200078ec0ff */
[----:B------:R-:W-:Y:S01]  /*8820*/  @!P4 IMAD.WIDE R10, R11, 0x4, R14 ;  /* 0x000000040b0ac825 */ /* 0x000fe200078e020e */
[----:B------:R-:W-:-:S03]  /*8830*/  IADD3 R6, R9, 0x60, RZ ;  /* 0x0000006009067810 */ /* 0x000fc60007ffe0ff */
[----:B------:R-:W-:Y:S01]  /*8840*/  @!P1 IMAD.WIDE R2, R3, 0x4, R14 ;  /* 0x0000000403029825 */ /* 0x000fe200078e020e */
[----:B------:R-:W-:-:S03]  /*8850*/  ISETP.GE.AND P6, PT, R6, c[0x0][0x3c8], PT ;  /* 0x0000f20006007a0c */ /* 0x000fc60003fc6270 */
[----:B----4-:R-:W-:Y:S01]  /*8860*/  @!P3 IMAD.WIDE R16, R13, 0x4, R14 ;  /* 0x000000040d10b825 */ /* 0x010fe200078e020e */
[----:B------:R1:W-:Y:S01]  /*8870*/  @!P1 ST.E.64 [R2.64], R104 ;  /* 0x0000006802009985 */ /* 0x0003e2000c101b0c */
[----:B------:R-:W-:Y:S02]  /*8880*/  ISETP.GE.AND P1, PT, R0, c[0x0][0x3c8], PT ;  /* 0x0000f20000007a0c */ /* 0x000fe40003f26270 */
[----:B------:R-:W-:-:S06]  /*8890*/  IADD3 R13, R9, 0x70, RZ ;  /* 0x00000070090d7810 */ /* 0x000fcc0007ffe0ff */
[----:B------:R-:W-:-:S05]  /*88a0*/  @!P6 LEA.HI R6, R6, R6, RZ, 0x1 ;  /* 0x000000060606e211 */ /* 0x000fca00078f08ff */
[----:B------:R-:W-:Y:S02]  /*88b0*/  @!P1 LEA.HI R0, R0, R0, RZ, 0x1 ;  /* 0x0000000000009211 */ /* 0x000fe400078f08ff */
[----:B--2---:R-:W-:Y:S02]  /*88c0*/  @!P2 LOP3.LUT R5, R8, 0xfffffffe, RZ, 0xc0, !PT ;  /* 0xfffffffe0805a812 */ /* 0x004fe400078ec0ff */
[----:B------:R-:W-:Y:S02]  /*88d0*/  @!P1 LOP3.LUT R21, R0, 0xfffffffe, RZ, 0xc0, !PT ;  /* 0xfffffffe00159812 */ /* 0x000fe400078ec0ff */
[----:B------:R-:W-:Y:S01]  /*88e0*/  IADD3 R8, R9, 0x78, RZ ;  /* 0x0000007809087810 */ /* 0x000fe20007ffe0ff */
[----:B------:R-:W-:Y:S01]  /*88f0*/  @!P2 IMAD.WIDE R4, R5, 0x4, R14 ;  /* 0x000000040504a825 */ /* 0x000fe200078e020e */
[----:B------:R-:W-:-:S03]  /*8900*/  IADD3 R0, R9, 0x88, RZ ;  /* 0x0000008809007810 */ /* 0x000fc60007ffe0ff */
[----:B-1----:R-:W-:Y:S01]  /*8910*/  @!P5 IMAD.WIDE R2, R19, 0x4, R14 ;  /* 0x000000041302d825 */ /* 0x002fe200078e020e */
[----:B------:R-:W-:-:S04]  /*8920*/  IADD3 R19, R9, 0x80, RZ ;  /* 0x0000008009137810 */ /* 0x000fc80007ffe0ff */
[----:B------:R1:W-:Y:S01]  /*8930*/  @!P5 ST.E.64 [R2.64], R100 ;  /* 0x000000640200d985 */ /* 0x0003e2000c101b0c */
[----:B------:R-:W-:-:S03]  /*8940*/  ISETP.GE.AND P5, PT, R18, c[0x0][0x3c8], PT ;  /* 0x0000f20012007a0c */ /* 0x000fc60003fa6270 */
[----:B------:R2:W-:Y:S01]  /*8950*/  @!P4 ST.E.64 [R10.64], R36 ;  /* 0x000000240a00c985 */ /* 0x0005e2000c101b0c */
[----:B------:R-:W-:-:S03]  /*8960*/  ISETP.GE.AND P4, PT, R13, c[0x0][0x3c8], PT ;  /* 0x0000f2000d007a0c */ /* 0x000fc60003f86270 */
[----:B------:R-:W-:Y:S01]  /*8970*/  @!P3 ST.E.64 [R16.64], R40 ;  /* 0x000000281000b985 */ /* 0x000fe2000c101b0c */
[----:B------:R-:W-:-:S03]  /*8980*/  ISETP.GE.AND P3, PT, R8, c[0x0][0x3c8], PT ;  /* 0x0000f20008007a0c */ /* 0x000fc60003f66270 */
[----:B------:R3:W-:Y:S01]  /*8990*/  @!P2 ST.E.64 [R4.64], R44 ;  /* 0x0000002c0400a985 */ /* 0x0007e2000c101b0c */
[----:B------:R-:W-:Y:S02]  /*89a0*/  ISETP.GE.AND P2, PT, R19, c[0x0][0x3c8], PT ;  /* 0x0000f20013007a0c */ /* 0x000fe40003f46270 */
[----:B------:R-:W-:-:S03]  /*89b0*/  @!P5 LEA.HI R18, R18, R18, RZ, 0x1 ;  /* 0x000000121212d211 */ /* 0x000fc600078f08ff */
[----:B------:R-:W-:-:S04]  /*89c0*/  @!P4 LEA.HI R13, R13, R13, RZ, 0x1 ;  /* 0x0000000d0d0dc211 */ /* 0x000fc800078f08ff */
[----:B------:R-:W-:Y:S02]  /*89d0*/  @!P3 LEA.HI R8, R8, R8, RZ, 0x1 ;  /* 0x000000080808b211 */ /* 0x000fe400078f08ff */
[----:B------:R-:W-:Y:S02]  /*89e0*/  @!P4 LOP3.LUT R13, R13, 0xfffffffe, RZ, 0xc0, !PT ;  /* 0xfffffffe0d0dc812 */ /* 0x000fe400078ec0ff */
[----:B------:R-:W-:Y:S02]  /*89f0*/  @!P2 LEA.HI R19, R19, R19, RZ, 0x1 ;  /* 0x000000131313a211 */ /* 0x000fe400078f08ff */
[----:B-1----:R-:W-:Y:S02]  /*8a00*/  @!P6 LOP3.LUT R3, R6, 0xfffffffe, RZ, 0xc0, !PT ;  /* 0xfffffffe0603e812 */ /* 0x002fe400078ec0ff */
[----:B------:R-:W-:Y:S01]  /*8a10*/  @!P2 LOP3.LUT R19, R19, 0xfffffffe, RZ, 0xc0, !PT ;  /* 0xfffffffe1313a812 */ /* 0x000fe200078ec0ff */
[----:B--2---:R-:W-:Y:S01]  /*8a20*/  @!P1 IMAD.WIDE R10, R21, 0x4, R14 ;  /* 0x00000004150a9825 */ /* 0x004fe200078e020e */
[----:B------:R-:W-:-:S03]  /*8a30*/  IADD3 R6, R9, 0x98, RZ ;  /* 0x0000009809067810 */ /* 0x000fc60007ffe0ff */
[--C-:B------:R-:W-:Y:S01]  /*8a40*/  @!P6 IMAD.WIDE R2, R3, 0x4, R14.reuse ;  /* 0x000000040302e825 */ /* 0x100fe200078e020e */
[----:B------:R1:W-:Y:S01]  /*8a50*/  @!P1 ST.E.64 [R10.64], R48 ;  /* 0x000000300a009985 */ /* 0x0003e2000c101b0c */
[----:B------:R-:W-:Y:S02]  /*8a60*/  ISETP.GE.AND P1, PT, R0, c[0x0][0x3c8], PT ;  /* 0x0000f20000007a0c */ /* 0x000fe40003f26270 */
[----:B---3--:R-:W-:Y:S01]  /*8a70*/  @!P5 LOP3.LUT R5, R18, 0xfffffffe, RZ, 0xc0, !PT ;  /* 0xfffffffe1205d812 */ /* 0x008fe200078ec0ff */
[----:B------:R2:W-:Y:S01]  /*8a80*/  @!P6 ST.E.64 [R2.64], R52 ;  /* 0x000000340200e985 */ /* 0x0005e2000c101b0c */
[----:B------:R-:W-:Y:S01]  /*8a90*/  @!P4 IMAD.WIDE R16, R13, 0x4, R14 ;  /* 0x000000040d10c825 */ /* 0x000fe200078e020e */
[----:B------:R-:W-:-:S03]  /*8aa0*/  IADD3 R13, R9, 0xa0, RZ ;  /* 0x000000a0090d7810 */ /* 0x000fc60007ffe0ff */
[----:B------:R-:W-:-:S04]  /*8ab0*/  @!P5 IMAD.WIDE R4, R5, 0x4, R14 ;  /* 0x000000040504d825 */ /* 0x000fc800078e020e */
[----:B------:R-:W-:Y:S01]  /*8ac0*/  @!P2 IMAD.WIDE R18, R19, 0x4, R14 ;  /* 0x000000041312a825 */ /* 0x000fe200078e020e */
[----:B------:R-:W-:Y:S01]  /*8ad0*/  @!P1 LEA.HI R0, R0, R0, RZ, 0x1 ;  /* 0x0000000000009211 */ /* 0x000fe200078f08ff */
[----:B------:R3:W-:Y:S01]  /*8ae0*/  @!P5 ST.E.64 [R4.64], R56 ;  /* 0x000000380400d985 */ /* 0x0007e2000c101b0c */
[----:B------:R-:W-:-:S03]  /*8af0*/  ISETP.GE.AND P5, PT, R6, c[0x0][0x3c8], PT ;  /* 0x0000f20006007a0c */ /* 0x000fc60003fa6270 */
[----:B------:R4:W-:Y:S01]  /*8b00*/  @!P4 ST.E.64 [R16.64], R60 ;  /* 0x0000003c1000c985 */ /* 0x0009e2000c101b0c */
[----:B------:R-:W-:Y:S02]  /*8b10*/  ISETP.GE.AND P4, PT, R13, c[0x0][0x3c8], PT ;  /* 0x0000f2000d007a0c */ /* 0x000fe40003f86270 */
[----:B-1----:R-:W-:Y:S02]  /*8b20*/  @!P3 LOP3.LUT R11, R8, 0xfffffffe, RZ, 0xc0, !PT ;  /* 0xfffffffe080bb812 */ /* 0x002fe400078ec0ff */
[----:B------:R-:W-:Y:S02]  /*8b30*/  IADD3 R8, R9, 0xa8, RZ ;  /* 0x000000a809087810 */ /* 0x000fe40007ffe0ff */
[----:B--2---:R-:W-:Y:S01]  /*8b40*/  @!P1 LOP3.LUT R3, R0, 0xfffffffe, RZ, 0xc0, !PT ;  /* 0xfffffffe00039812 */ /* 0x004fe200078ec0ff */
[--C-:B------:R-:W-:Y:S01]  /*8b50*/  @!P3 IMAD.WIDE R10, R11, 0x4, R14.reuse ;  /* 0x000000040b0ab825 */ /* 0x100fe200078e020e */
[----:B------:R-:W-:Y:S02]  /*8b60*/  IADD3 R0, R9, 0x90, RZ ;  /* 0x0000009009007810 */ /* 0x000fe40007ffe0ff */
[----:B------:R-:W-:Y:S01]  /*8b70*/  @!P5 LEA.HI R6, R6, R6, RZ, 0x1 ;  /* 0x000000060606d211 */ /* 0x000fe200078f08ff */
[----:B------:R-:W-:Y:S01]  /*8b80*/  @!P1 IMAD.WIDE R2, R3, 0x4, R14 ;  /* 0x0000000403029825 */ /* 0x000fe200078e020e */
[----:B------:R-:W-:Y:S01]  /*8b90*/  ISETP.GE.AND P6, PT, R0, c[0x0][0x3c8], PT ;  /* 0x0000f20000007a0c */ /* 0x000fe20003fc6270 */
[----:B------:R1:W-:Y:S01]  /*8ba0*/  @!P3 ST.E.64 [R10.64], R64 ;  /* 0x000000400a00b985 */ /* 0x0003e2000c101b0c */
[----:B------:R-:W-:-:S02]  /*8bb0*/  ISETP.GE.AND P3, PT, R8, c[0x0][0x3c8], PT ;  /* 0x0000f20008007a0c */ /* 0x000fc40003f66270 */
[----:B------:R-:W-:Y:S01]  /*8bc0*/  @!P4 LEA.HI R13, R13, R13, RZ, 0x1 ;  /* 0x0000000d0d0dc211 */ /* 0x000fe200078f08ff */
[----:B------:R2:W-:Y:S01]  /*8bd0*/  @!P2 ST.E.64 [R18.64], R68 ;  /* 0x000000441200a985 */ /* 0x0005e2000c101b0c */
[C---:B---3--:R-:W-:Y:S02]  /*8be0*/  IADD3 R5, R9.reuse, 0xb0, RZ ;  /* 0x000000b009057810 */ /* 0x048fe40007ffe0ff */
[----:B------:R-:W-:Y:S01]  /*8bf0*/  IADD3 R4, R9, 0xb8, RZ ;  /* 0x000000b809047810 */ /* 0x000fe20007ffe0ff */
[----:B------:R3:W-:Y:S01]  /*8c00*/  @!P1 ST.E.64 [R2.64], R72 ;  /* 0x0000004802009985 */ /* 0x0007e2000c101b0c */
[----:B------:R-:W-:Y:S02]  /*8c10*/  ISETP.GE.AND P2, PT, R5, c[0x0][0x3c8], PT ;  /* 0x0000f20005007a0c */ /* 0x000fe40003f46270 */
[----:B------:R-:W-:Y:S02]  /*8c20*/  ISETP.GE.AND P1, PT, R4, c[0x0][0x3c8], PT ;  /* 0x0000f20004007a0c */ /* 0x000fe40003f26270 */
[----:B------:R-:W-:-:S02]  /*8c30*/  @!P6 LEA.HI R0, R0, R0, RZ, 0x1 ;  /* 0x000000000000e211 */ /* 0x000fc400078f08ff */
[----:B------:R-:W-:Y:S02]  /*8c40*/  @!P3 LEA.HI R8, R8, R8, RZ, 0x1 ;  /* 0x000000080808b211 */ /* 0x000fe400078f08ff */
[----:B------:R-:W-:Y:S02]  /*8c50*/  @!P4 LOP3.LUT R13, R13, 0xfffffffe, RZ, 0xc0, !PT ;  /* 0xfffffffe0d0dc812 */ /* 0x000fe400078ec0ff */
[----:B----4-:R-:W-:-:S03]  /*8c60*/  @!P3 LOP3.LUT R17, R8, 0xfffffffe, RZ, 0xc0, !PT ;  /* 0xfffffffe0811b812 */ /* 0x010fc600078ec0ff */
[----:B------:R-:W-:Y:S01]  /*8c70*/  @!P2 LEA.HI R5, R5, R5, RZ, 0x1 ;  /* 0x000000050505a211 */ /* 0x000fe200078f08ff */
[--C-:B------:R-:W-:Y:S01]  /*8c80*/  @!P4 IMAD.WIDE R20, R13, 0x4, R14.reuse ;  /* 0x000000040d14c825 */ /* 0x100fe200078e020e */
[----:B------:R-:W-:Y:S02]  /*8c90*/  @!P1 LEA.HI R4, R4, R4, RZ, 0x1 ;  /* 0x0000000404049211 */ /* 0x000fe400078f08ff */
[----:B------:R-:W-:Y:S01]  /*8ca0*/  @!P2 LOP3.LUT R5, R5, 0xfffffffe, RZ, 0xc0, !PT ;  /* 0xfffffffe0505a812 */ /* 0x000fe200078ec0ff */
[----:B------:R-:W-:Y:S01]  /*8cb0*/  @!P3 IMAD.WIDE R16, R17, 0x4, R14 ;  /* 0x000000041110b825 */ /* 0x000fe200078e020e */
[----:B-1----:R-:W-:Y:S02]  /*8cc0*/  @!P5 LOP3.LUT R11, R6, 0xfffffffe, RZ, 0xc0, !PT ;  /* 0xfffffffe060bd812 */ /* 0x002fe400078ec0ff */
[----:B--2---:R-:W-:-:S03]  /*8cd0*/  @!P1 LOP3.LUT R19, R4, 0xfffffffe, RZ, 0xc0, !PT ;  /* 0xfffffffe04139812 */ /* 0x004fc600078ec0ff */
[----:B------:R-:W-:Y:S01]  /*8ce0*/  @!P5 IMAD.WIDE R10, R11, 0x4, R14 ;  /* 0x000000040b0ad825 */ /* 0x000fe200078e020e */
[----:B---3--:R-:W-:-:S03]  /*8cf0*/  @!P6 LOP3.LUT R3, R0, 0xfffffffe, RZ, 0xc0, !PT ;  /* 0xfffffffe0003e812 */ /* 0x008fc600078ec0ff */
[----:B------:R-:W-:-:S04]  /*8d00*/  @!P2 IMAD.WIDE R4, R5, 0x4, R14 ;  /* 0x000000040504a825 */ /* 0x000fc800078e020e */
[----:B------:R-:W-:-:S04]  /*8d10*/  @!P6 IMAD.WIDE R2, R3, 0x4, R14 ;  /* 0x000000040302e825 */ /* 0x000fc800078e020e */
[----:B------:R-:W-:Y:S01]  /*8d20*/  @!P1 IMAD.WIDE R14, R19, 0x4, R14 ;  /* 0x00000004130e9825 */ /* 0x000fe200078e020e */
[----:B------:R1:W-:Y:S04]  /*8d30*/  @!P6 ST.E.64 [R2.64], R76 ;  /* 0x0000004c0200e985 */ /* 0x0003e8000c101b0c */
[----:B------:R1:W-:Y:S04]  /*8d40*/  @!P5 ST.E.64 [R10.64], R80 ;  /* 0x000000500a00d985 */ /* 0x0003e8000c101b0c */
[----:B------:R1:W-:Y:S04]  /*8d50*/  @!P4 ST.E.64 [R20.64], R84 ;  /* 0x000000541400c985 */ /* 0x0003e8000c101b0c */
[----:B------:R1:W-:Y:S04]  /*8d60*/  @!P3 ST.E.64 [R16.64], R88 ;  /* 0x000000581000b985 */ /* 0x0003e8000c101b0c */
[----:B------:R1:W-:Y:S04]  /*8d70*/  @!P2 ST.E.64 [R4.64], R92 ;  /* 0x0000005c0400a985 */ /* 0x0003e8000c101b0c */
[----:B------:R1:W-:Y:S02]  /*8d80*/  @!P1 ST.E.64 [R14.64], R96 ;  /* 0x000000600e009985 */ /* 0x0003e4000c101b0c */
.L_x_17:
[----:B------:R-:W-:Y:S05]  /*8d90*/  BSYNC B0 ;  /* 0x0000000000007941 */ /* 0x000fea0003800000 */
.L_x_16:
[----:B-1-3--:R1:W2:Y:S04]  /*8da0*/  SHFL.IDX PT, R5, R12, 0x1, 0x1c1f ;  /* 0x003c1f000c057f89 */ /* 0x00a2a800000e0000 */
[----:B------:R1:W3:Y:S01]  /*8db0*/  SHFL.IDX PT, R4, R7, 0x1, 0x1c1f ;  /* 0x003c1f0007047f89 */ /* 0x0002e200000e0000 */
[----:B------:R-:W-:Y:S05]  /*8dc0*/  @P0 EXIT ;  /* 0x000000000000094d */ /* 0x000fea0003800000 */
[C---:B------:R-:W-:Y:S02]  /*8dd0*/  IADD3 R3, R9.reuse, 0x8, RZ ;  /* 0x0000000809037810 */ /* 0x040fe40007ffe0ff */
[----:B------:R-:W-:-:S02]  /*8de0*/  ISETP.GE.AND P1, PT, R9, c[0x0][0x3c8], PT ;  /* 0x0000f20009007a0c */ /* 0x000fc40003f26270 */
[----:B------:R-:W-:Y:S02]  /*8df0*/  ISETP.GE.AND P0, PT, R3, c[0x0][0x3c8], PT ;  /* 0x0000f20003007a0c */ /* 0x000fe40003f06270 */
[C---:B------:R-:W-:Y:S02]  /*8e00*/  IADD3 R2, R9.reuse, 0x10, RZ ;  /* 0x0000001009027810 */ /* 0x040fe40007ffe0ff */
[C---:B------:R-:W-:Y:S02]  /*8e10*/  IADD3 R0, R9.reuse, 0x18, RZ ;  /* 0x0000001809007810 */ /* 0x040fe40007ffe0ff */
[----:B------:R-:W-:Y:S02]  /*8e20*/  ISETP.GE.AND P6, PT, R2, c[0x0][0x3c8], PT ;  /* 0x0000f20002007a0c */ /* 0x000fe40003fc6270 */
[----:B------:R-:W-:Y:S02]  /*8e30*/  ISETP.GE.AND P5, PT, R0, c[0x0][0x3c8], PT ;  /* 0x0000f20000007a0c */ /* 0x000fe40003fa6270 */
[C---:B------:R-:W-:Y:S01]  /*8e40*/  IADD3 R10, R9.reuse, 0x20, RZ ;  /* 0x00000020090a7810 */ /* 0x040fe20007ffe0ff */
[C---:B-123--:R-:W-:Y:S01]  /*8e50*/  @!P1 IMAD.WIDE R12, R9.reuse, 0x4, R4 ;  /* 0x00000004090c9825 */ /* 0x04efe200078e0204 */
[----:B------:R-:W-:-:S02]  /*8e60*/  IADD3 R8, R9, 0x28, RZ ;  /* 0x0000002809087810 */ /* 0x000fc40007ffe0ff */
[----:B------:R-:W-:Y:S02]  /*8e70*/  @!P0 LEA.HI R3, R3, R3, RZ, 0x1 ;  /* 0x0000000303038211 */ /* 0x000fe400078f08ff */
[----:B------:R-:W-:Y:S01]  /*8e80*/  IADD3 R7, R9, 0x30, RZ ;  /* 0x0000003009077810 */ /* 0x000fe20007ffe0ff */
[----:B------:R1:W-:Y:S01]  /*8e90*/  @!P1 ST.E.64 [R12.64], R130 ;  /* 0x000000820c009985 */ /* 0x0003e2000c101b0c */
[----:B------:R-:W-:Y:S02]  /*8ea0*/  @!P0 LOP3.LUT R3, R3, 0xfffffffe, RZ, 0xc0, !PT ;  /* 0xfffffffe03038812 */ /* 0x000fe400078ec0ff */
[----:B------:R-:W-:Y:S02]  /*8eb0*/  IADD3 R6, R9, 0x38, RZ ;  /* 0x0000003809067810 */ /* 0x000fe40007ffe0ff */
[----:B------:R-:W-:Y:S01]  /*8ec0*/  ISETP.GE.AND P4, PT, R10, c[0x0][0x3c8], PT ;  /* 0x0000f2000a007a0c */ /* 0x000fe20003f86270 */
[----:B----4-:R-:W-:Y:S01]  /*8ed0*/  @!P0 IMAD.WIDE R14, R3, 0x4, R4 ;  /* 0x00000004030e8825 */ /* 0x010fe200078e0204 */
[----:B------:R-:W-:-:S02]  /*8ee0*/  IADD3 R3, R9, 0x40, RZ ;  /* 0x0000004009037810 */ /* 0x000fc40007ffe0ff */
[----:B------:R-:W-:Y:S02]  /*8ef0*/  ISETP.GE.AND P3, PT, R8, c[0x0][0x3c8], PT ;  /* 0x0000f20008007a0c */ /* 0x000fe40003f66270 */
[----:B------:R-:W-:Y:S01]  /*8f00*/  ISETP.GE.AND P2, PT, R7, c[0x0][0x3c8], PT ;  /* 0x0000f20007007a0c */ /* 0x000fe20003f46270 */
[----:B------:R2:W-:Y:S01]  /*8f10*/  @!P0 ST.E.64 [R14.64], R126 ;  /* 0x0000007e0e008985 */ /* 0x0005e2000c101b0c */
[----:B------:R-:W-:Y:S02]  /*8f20*/  ISETP.GE.AND P1, PT, R6, c[0x0][0x3c8], PT ;  /* 0x0000f20006007a0c */ /* 0x000fe40003f26270 */
[----:B------:R-:W-:Y:S02]  /*8f30*/  @!P6 LEA.HI R2, R2, R2, RZ, 0x1 ;  /* 0x000000020202e211 */ /* 0x000fe400078f08ff */
[----:B------:R-:W-:Y:S02]  /*8f40*/  ISETP.GE.AND P0, PT, R3, c[0x0][0x3c8], PT ;  /* 0x0000f20003007a0c */ /* 0x000fe40003f06270 */
[----:B------:R-:W-:-:S02]  /*8f50*/  @!P5 LEA.HI R0, R0, R0, RZ, 0x1 ;  /* 0x000000000000d211 */ /* 0x000fc400078f08ff */
[----:B------:R-:W-:Y:S02]  /*8f60*/  @!P6 LOP3.LUT R11, R2, 0xfffffffe, RZ, 0xc0, !PT ;  /* 0xfffffffe020be812 */ /* 0x000fe400078ec0ff */
[----:B------:R-:W-:Y:S02]  /*8f70*/  @!P4 LEA.HI R10, R10, R10, RZ, 0x1 ;  /* 0x0000000a0a0ac211 */ /* 0x000fe400078f08ff */
[----:B------:R-:W-:Y:S02]  /*8f80*/  @!P3 LEA.HI R8, R8, R8, RZ, 0x1 ;  /* 0x000000080808b211 */ /* 0x000fe400078f08ff */
[----:B------:R-:W-:Y:S02]  /*8f90*/  IADD3 R2, R9, 0x48, RZ ;  /* 0x0000004809027810 */ /* 0x000fe40007ffe0ff */
[----:B-1----:R-:W-:Y:S02]  /*8fa0*/  @!P5 LOP3.LUT R13, R0, 0xfffffffe, RZ, 0xc0, !PT ;  /* 0xfffffffe000dd812 */ /* 0x002fe400078ec0ff */
[----:B------:R-:W-:-:S02]  /*8fb0*/  @!P2 LEA.HI R7, R7, R7, RZ, 0x1 ;  /* 0x000000070707a211 */ /* 0x000fc400078f08ff */
[----:B------:R-:W-:Y:S01]  /*8fc0*/  IADD3 R0, R9, 0x50, RZ ;  /* 0x0000005009007810 */ /* 0x000fe20007ffe0ff */
[--C-:B------:R-:W-:Y:S01]  /*8fd0*/  @!P5 IMAD.WIDE R12, R13, 0x4, R4.reuse ;  /* 0x000000040d0cd825 */ /* 0x100fe200078e0204 */
[----:B------:R-:W-:Y:S02]  /*8fe0*/  @!P1 LEA.HI R6, R6, R6, RZ, 0x1 ;  /* 0x0000000606069211 */ /* 0x000fe400078f08ff */
[----:B------:R-:W-:Y:S02]  /*8ff0*/  @!P0 LEA.HI R3, R3, R3, RZ, 0x1 ;  /* 0x0000000303038211 */ /* 0x000fe400078f08ff */
[----:B------:R-:W-:Y:S01]  /*9000*/  @!P3 LOP3.LUT R17, R8, 0xfffffffe, RZ, 0xc0, !PT ;  /* 0xfffffffe0811b812 */ /* 0x000fe200078ec0ff */
[----:B--2---:R-:W-:Y:S01]  /*9010*/  @!P6 IMAD.WIDE R14, R11, 0x4, R4 ;  /* 0x000000040b0ee825 */ /* 0x004fe200078e0204 */
[----:B------:R-:W-:Y:S02]  /*9020*/  @!P4 LOP3.LUT R11, R10, 0xfffffffe, RZ, 0xc0, !PT ;  /* 0xfffffffe0a0bc812 */ /* 0x000fe400078ec0ff */
[----:B------:R-:W-:-:S02]  /*9030*/  @!P2 LOP3.LUT R7, R7, 0xfffffffe, RZ, 0xc0, !PT ;  /* 0xfffffffe0707a812 */ /* 0x000fc400078ec0ff */
[----:B------:R1:W-:Y:S01]  /*9040*/  @!P6 ST.E.64 [R14.64], R122 ;  /* 0x0000007a0e00e985 */ /* 0x0003e2000c101b0c */
[----:B------:R-:W-:Y:S01]  /*9050*/  ISETP.GE.AND P6, PT, R2, c[0x0][0x3c8], PT ;  /* 0x0000f20002007a0c */ /* 0x000fe20003fc6270 */
[----:B------:R-:W-:Y:S01]  /*9060*/  @!P4 IMAD.WIDE R10, R11, 0x4, R4 ;  /* 0x000000040b0ac825 */ /* 0x000fe200078e0204 */
[----:B------:R-:W-:Y:S01]  /*9070*/  @!P0 LOP3.LUT R3, R3, 0xfffffffe, RZ, 0xc0, !PT ;  /* 0xfffffffe03038812 */ /* 0x000fe200078ec0ff */
[----:B------:R2:W-:Y:S01]  /*9080*/  @!P5 ST.E.64 [R12.64], R118 ;  /* 0x000000760c00d985 */ /* 0x0005e2000c101b0c */
[----:B------:R-:W-:Y:S02]  /*9090*/  ISETP.GE.AND P5, PT, R0, c[0x0][0x3c8], PT ;  /* 0x0000f20000007a0c */ /* 0x000fe40003fa6270 */
[C---:B------:R-:W-:Y:S01]  /*90a0*/  IADD3 R20, R9.reuse, 0x58, RZ ;  /* 0x0000005809147810 */ /* 0x040fe20007ffe0ff */
[----:B------:R3:W-:Y:S01]  /*90b0*/  @!P4 ST.E.64 [R10.64], R114 ;  /* 0x000000720a00c985 */ /* 0x0007e2000c101b0c */
[C---:B------:R-:W-:Y:S02]  /*90c0*/  IADD3 R19, R9.reuse, 0x60, RZ ;  /* 0x0000006009137810 */ /* 0x040fe40007ffe0ff */
[----:B------:R-:W-:-:S02]  /*90d0*/  IADD3 R18, R9, 0x68, RZ ;  /* 0x0000006809127810 */ /* 0x000fc40007ffe0ff */
[----:B------:R-:W-:Y:S02]  /*90e0*/  IADD3 R8, R9, 0x70, RZ ;  /* 0x0000007009087810 */ /* 0x000fe40007ffe0ff */
[----:B------:R-:W-:Y:S02]  /*90f0*/  ISETP.GE.AND P4, PT, R20, c[0x0][0x3c8], PT ;  /* 0x0000f20014007a0c */ /* 0x000fe40003f86270 */
[----:B------:R-:W-:Y:S02]  /*9100*/  @!P6 LEA.HI R2, R2, R2, RZ, 0x1 ;  /* 0x000000020202e211 */ /* 0x000fe400078f08ff */
[----:B------:R-:W-:-:S09]  /*9110*/  @!P5 LEA.HI R0, R0, R0, RZ, 0x1 ;  /* 0x000000000000d211 */ /* 0x000fd200078f08ff */
[----:B------:R-:W-:Y:S01]  /*9120*/  @!P4 LEA.HI R20, R20, R20, RZ, 0x1 ;  /* 0x000000141414c211 */ /* 0x000fe200078f08ff */
[----:B-1----:R-:W-:Y:S01]  /*9130*/  @!P3 IMAD.WIDE R14, R17, 0x4, R4 ;  /* 0x00000004110eb825 */ /* 0x002fe200078e0204 */
[----:B--2---:R-:W-:-:S03]  /*9140*/  @!P1 LOP3.LUT R13, R6, 0xfffffffe, RZ, 0xc0, !PT ;  /* 0xfffffffe060d9812 */ /* 0x004fc600078ec0ff */
[--C-:B------:R-:W-:Y:S01]  /*9150*/  @!P2 IMAD.WIDE R6, R7, 0x4, R4.reuse ;  /* 0x000000040706a825 */ /* 0x100fe200078e0204 */
[----:B------:R1:W-:Y:S01]  /*9160*/  @!P3 ST.E.64 [R14.64], R110 ;  /* 0x0000006e0e00b985 */ /* 0x0003e2000c101b0c */
[----:B------:R-:W-:Y:S02]  /*9170*/  ISETP.GE.AND P3, PT, R19, c[0x0][0x3c8], PT ;  /* 0x0000f20013007a0c */ /* 0x000fe40003f66270 */
[--C-:B------:R-:W-:Y:S01]  /*9180*/  @!P1 IMAD.WIDE R12, R13, 0x4, R4.reuse ;  /* 0x000000040d0c9825 */ /* 0x100fe200078e0204 */
[----:B------:R2:W-:Y:S01]  /*9190*/  @!P2 ST.E.64 [R6.64], R106 ;  /* 0x0000006a0600a985 */ /* 0x0005e2000c101b0c */
[----:B------:R-:W-:Y:S02]  /*91a0*/  ISETP.GE.AND P2, PT, R18, c[0x0][0x3c8], PT ;  /* 0x0000f20012007a0c */ /* 0x000fe40003f46270 */
[----:B------:R-:W-:Y:S01]  /*91b0*/  @!P0 IMAD.WIDE R16, R3, 0x4, R4 ;  /* 0x0000000403108825 */ /* 0x000fe200078e0204 */
[----:B------:R-:W-:Y:S01]  /*91c0*/  IADD3 R3, R9, 0x78, RZ ;  /* 0x0000007809037810 */ /* 0x000fe20007ffe0ff */
[----:B------:R4:W-:Y:S01]  /*91d0*/  @!P1 ST.E.64 [R12.64], R102 ;  /* 0x000000660c009985 */ /* 0x0009e2000c101b0c */
[----:B------:R-:W-:-:S02]  /*91e0*/  ISETP.GE.AND P1, PT, R8, c[0x0][0x3c8], PT ;  /* 0x0000f20008007a0c */ /* 0x000fc40003f26270 */
[----:B---3--:R-:W-:Y:S01]  /*91f0*/  @!P5 LOP3.LUT R11, R0, 0xfffffffe, RZ, 0xc0, !PT ;  /* 0xfffffffe000bd812 */ /* 0x008fe200078ec0ff */
[----:B------:R3:W-:Y:S01]  /*9200*/  @!P0 ST.E.64 [R16.64], R38 ;  /* 0x0000002610008985 */ /* 0x0007e2000c101b0c */
[----:B------:R-:W-:Y:S02]  /*9210*/  ISETP.GE.AND P0, PT, R3, c[0x0][0x3c8], PT ;  /* 0x0000f20003007a0c */ /* 0x000fe40003f06270 */
[----:B------:R-:W-:Y:S01]  /*9220*/  @!P3 LEA.HI R19, R19, R19, RZ, 0x1 ;  /* 0x000000131313b211 */ /* 0x000fe200078f08ff */
[----:B------:R-:W-:Y:S01]  /*9230*/  @!P5 IMAD.WIDE R10, R11, 0x4, R4 ;  /* 0x000000040b0ad825 */ /* 0x000fe200078e0204 */
[----:B------:R-:W-:Y:S02]  /*9240*/  @!P2 LEA.HI R18, R18, R18, RZ, 0x1 ;  /* 0x000000121212a211 */ /* 0x000fe400078f08ff */
[----:B------:R-:W-:Y:S02]  /*9250*/  @!P3 LOP3.LUT R19, R19, 0xfffffffe, RZ, 0xc0, !PT ;  /* 0xfffffffe1313b812 */ /* 0x000fe400078ec0ff */
[----:B------:R-:W-:-:S02]  /*9260*/  IADD3 R0, R9, 0x88, RZ ;  /* 0x0000008809007810 */ /* 0x000fc40007ffe0ff */
[----:B------:R-:W-:-:S03]  /*9270*/  @!P1 LEA.HI R8, R8, R8, RZ, 0x1 ;  /* 0x0000000808089211 */ /* 0x000fc600078f08ff */
[----:B------:R-:W-:Y:S01]  /*9280*/  @!P0 LEA.HI R3, R3, R3, RZ, 0x1 ;  /* 0x0000000303038211 */ /* 0x000fe200078f08ff */
[--C-:B-1----:R-:W-:Y:S01]  /*9290*/  @!P3 IMAD.WIDE R14, R19, 0x4, R4.reuse ;  /* 0x00000004130eb825 */ /* 0x102fe200078e0204 */
[----:B------:R-:W-:Y:S02]  /*92a0*/  IADD3 R19, R9, 0x98, RZ ;  /* 0x0000009809137810 */ /* 0x000fe40007ffe0ff */
[----:B------:R-:W-:Y:S02]  /*92b0*/  @!P0 LOP3.LUT R3, R3, 0xfffffffe, RZ, 0xc0, !PT ;  /* 0xfffffffe03038812 */ /* 0x000fe400078ec0ff */
[----:B--2---:R-:W-:Y:S02]  /*92c0*/  @!P6 LOP3.LUT R7, R2, 0xfffffffe, RZ, 0xc0, !PT ;  /* 0xfffffffe0207e812 */ /* 0x004fe400078ec0ff */
[----:B------:R-:W-:Y:S02]  /*92d0*/  IADD3 R2, R9, 0x80, RZ ;  /* 0x0000008009027810 */ /* 0x000fe40007ffe0ff */
[----:B----4-:R-:W-:Y:S01]  /*92e0*/  @!P4 LOP3.LUT R13, R20, 0xfffffffe, RZ, 0xc0, !PT ;  /* 0xfffffffe140dc812 */ /* 0x010fe200078ec0ff */
[----:B------:R-:W-:Y:S01]  /*92f0*/  @!P6 IMAD.WIDE R6, R7, 0x4, R4 ;  /* 0x000000040706e825 */ /* 0x000fe200078e0204 */
[----:B------:R-:W-:-:S03]  /*9300*/  IADD3 R20, R9, 0x90, RZ ;  /* 0x0000009009147810 */ /* 0x000fc60007ffe0ff */
[--C-:B------:R-:W-:Y:S01]  /*9310*/  @!P4 IMAD.WIDE R12, R13, 0x4, R4.reuse ;  /* 0x000000040d0cc825 */ /* 0x100fe200078e0204 */
[----:B------:R1:W-:Y:S01]  /*9320*/  @!P6 ST.E.64 [R6.64], R42 ;  /* 0x0000002a0600e985 */ /* 0x0003e2000c101b0c */
[----:B------:R-:W-:Y:S02]  /*9330*/  ISETP.GE.AND P6, PT, R2, c[0x0][0x3c8], PT ;  /* 0x0000f20002007a0c */ /* 0x000fe40003fc6270 */
[----:B---3--:R-:W-:Y:S01]  /*9340*/  @!P0 IMAD.WIDE R16, R3, 0x4, R4 ;  /* 0x0000000403108825 */ /* 0x008fe200078e0204 */
[----:B------:R2:W-:Y:S01]  /*9350*/  @!P5 ST.E.64 [R10.64], R46 ;  /* 0x0000002e0a00d985 */ /* 0x0005e2000c101b0c */
[----:B------:R-:W-:Y:S02]  /*9360*/  ISETP.GE.AND P5, PT, R0, c[0x0][0x3c8], PT ;  /* 0x0000f20000007a0c */ /* 0x000fe40003fa6270 */
[----:B------:R-:W-:Y:S01]  /*9370*/  IADD3 R3, R9, 0xb0, RZ ;  /* 0x000000b009037810 */ /* 0x000fe20007ffe0ff */
[----:B------:R3:W-:Y:S01]  /*9380*/  @!P4 ST.E.64 [R12.64], R50 ;  /* 0x000000320c00c985 */ /* 0x0007e2000c101b0c */
[----:B------:R-:W-:-:S03]  /*9390*/  ISETP.GE.AND P4, PT, R20, c[0x0][0x3c8], PT ;  /* 0x0000f20014007a0c */ /* 0x000fc60003f86270 */
[----:B------:R4:W-:Y:S01]  /*93a0*/  @!P3 ST.E.64 [R14.64], R54 ;  /* 0x000000360e00b985 */ /* 0x0009e2000c101b0c */
[----:B------:R-:W-:Y:S02]  /*93b0*/  ISETP.GE.AND P3, PT, R19, c[0x0][0x3c8], PT ;  /* 0x0000f20013007a0c */ /* 0x000fe40003f66270 */
[----:B------:R-:W-:-:S03]  /*93c0*/  @!P6 LEA.HI R2, R2, R2, RZ, 0x1 ;  /* 0x000000020202e211 */ /* 0x000fc600078f08ff */
[----:B------:R-:W-:-:S04]  /*93d0*/  @!P5 LEA.HI R0, R0, R0, RZ, 0x1 ;  /* 0x000000000000d211 */ /* 0x000fc800078f08ff */
[----:B------:R-:W-:-:S04]  /*93e0*/  @!P4 LEA.HI R20, R20, R20, RZ, 0x1 ;  /* 0x000000141414c211 */ /* 0x000fc800078f08ff */
[----:B------:R-:W-:Y:S02]  /*93f0*/  @!P3 LEA.HI R19, R19, R19, RZ, 0x1 ;  /* 0x000000131313b211 */ /* 0x000fe400078f08ff */
[----:B-1----:R-:W-:Y:S02]  /*9400*/  @!P2 LOP3.LUT R7, R18, 0xfffffffe, RZ, 0xc0, !PT ;  /* 0xfffffffe1207a812 */ /* 0x002fe400078ec0ff */
[----:B------:R-:W-:Y:S02]  /*9410*/  IADD3 R18, R9, 0xa0, RZ ;  /* 0x000000a009127810 */ /* 0x000fe40007ffe0ff */
[----:B--2---:R-:W-:Y:S01]  /*9420*/  @!P1 LOP3.LUT R11, R8, 0xfffffffe, RZ, 0xc0, !PT ;  /* 0xfffffffe080b9812 */ /* 0x004fe200078ec0ff */
[--C-:B------:R-:W-:Y:S01]  /*9430*/  @!P2 IMAD.WIDE R6, R7, 0x4, R4.reuse ;  /* 0x000000040706a825 */ /* 0x100fe200078e0204 */
[----:B------:R-:W-:Y:S02]  /*9440*/  IADD3 R8, R9, 0xa8, RZ ;  /* 0x000000a809087810 */ /* 0x000fe40007ffe0ff */
[----:B---3--:R-:W-:Y:S01]  /*9450*/  @!P4 LOP3.LUT R13, R20, 0xfffffffe, RZ, 0xc0, !PT ;  /* 0xfffffffe140dc812 */ /* 0x008fe200078ec0ff */
[----:B------:R-:W-:Y:S01]  /*9460*/  @!P1 IMAD.WIDE R10, R11, 0x4, R4 ;  /* 0x000000040b0a9825 */ /* 0x000fe200078e0204 */
[----:B------:R1:W-:Y:S01]  /*9470*/  @!P2 ST.E.64 [R6.64], R58 ;  /* 0x0000003a0600a985 */ /* 0x0003e2000c101b0c */
[----:B------:R-:W-:-:S02]  /*9480*/  ISETP.GE.AND P2, PT, R18, c[0x0][0x3c8], PT ;  /* 0x0000f20012007a0c */ /* 0x000fc40003f46270 */
[----:B------:R-:W-:Y:S01]  /*9490*/  @!P3 LOP3.LUT R19, R19, 0xfffffffe, RZ, 0xc0, !PT ;  /* 0xfffffffe1313b812 */ /* 0x000fe200078ec0ff */
[----:B------:R2:W-:Y:S01]  /*94a0*/  @!P1 ST.E.64 [R10.64], R62 ;  /* 0x0000003e0a009985 */ /* 0x0005e2000c101b0c */
[----:B------:R-:W-:Y:S02]  /*94b0*/  ISETP.GE.AND P1, PT, R8, c[0x0][0x3c8], PT ;  /* 0x0000f20008007a0c */ /* 0x000fe40003f26270 */
[----:B------:R-:W-:Y:S01]  /*94c0*/  IADD3 R9, R9, 0xb8, RZ ;  /* 0x000000b809097810 */ /* 0x000fe20007ffe0ff */
[----:B------:R3:W-:Y:S01]  /*94d0*/  @!P0 ST.E.64 [R16.64], R66 ;  /* 0x0000004210008985 */ /* 0x0007e2000c101b0c */
[----:B------:R-:W-:-:S05]  /*94e0*/  ISETP.GE.AND P0, PT, R3, c[0x0][0x3c8], PT ;  /* 0x0000f20003007a0c */ /* 0x000fca0003f06270 */
[----:B------:R-:W-:-:S04]  /*94f0*/  @!P2 LEA.HI R18, R18, R18, RZ, 0x1 ;  /* 0x000000121212a211 */ /* 0x000fc800078f08ff */
[----:B------:R-:W-:Y:S02]  /*9500*/  @!P1 LEA.HI R8, R8, R8, RZ, 0x1 ;  /* 0x0000000808089211 */ /* 0x000fe400078f08ff */
[----:B----4-:R-:W-:Y:S02]  /*9510*/  @!P2 LOP3.LUT R15, R18, 0xfffffffe, RZ, 0xc0, !PT ;  /* 0xfffffffe120fa812 */ /* 0x010fe400078ec0ff */
[----:B------:R-:W-:-:S04]  /*9520*/  @!P0 LEA.HI R3, R3, R3, RZ, 0x1 ;  /* 0x0000000303038211 */ /* 0x000fc800078f08ff */
[----:B------:R-:W-:Y:S02]  /*9530*/  @!P0 LOP3.LUT R3, R3, 0xfffffffe, RZ, 0xc0, !PT ;  /* 0xfffffffe03038812 */ /* 0x000fe400078ec0ff */
[----:B-1----:R-:W-:-:S03]  /*9540*/  @!P6 LOP3.LUT R7, R2, 0xfffffffe, RZ, 0xc0, !PT ;  /* 0xfffffffe0207e812 */ /* 0x002fc600078ec0ff */
[----:B------:R-:W-:Y:S01]  /*9550*/  @!P0 IMAD.WIDE R2, R3, 0x4, R4 ;  /* 0x0000000403028825 */ /* 0x000fe200078e0204 */
[----:B--2---:R-:W-:-:S03]  /*9560*/  @!P5 LOP3.LUT R11, R0, 0xfffffffe, RZ, 0xc0, !PT ;  /* 0xfffffffe000bd812 */ /* 0x004fc600078ec0ff */
[----:B------:R-:W-:Y:S01]  /*9570*/  @!P6 IMAD.WIDE R6, R7, 0x4, R4 ;  /* 0x000000040706e825 */ /* 0x000fe200078e0204 */
[----:B---3--:R-:W-:-:S03]  /*9580*/  @!P1 LOP3.LUT R17, R8, 0xfffffffe, RZ, 0xc0, !PT ;  /* 0xfffffffe08119812 */ /* 0x008fc600078ec0ff */
[--C-:B------:R-:W-:Y:S01]  /*9590*/  @!P5 IMAD.WIDE R10, R11, 0x4, R4.reuse ;  /* 0x000000040b0ad825 */ /* 0x100fe200078e0204 */
[----:B------:R1:W-:Y:S04]  /*95a0*/  @!P6 ST.E.64 [R6.64], R70 ;  /* 0x000000460600e985 */ /* 0x0003e8000c101b0c */
[----:B------:R2:W-:Y:S01]  /*95b0*/  @!P5 ST.E.64 [R10.64], R74 ;  /* 0x0000004a0a00d985 */ /* 0x0005e2000c101b0c */
[----:B-1----:R-:W-:-:S04]  /*95c0*/  @!P4 IMAD.WIDE R6, R13, 0x4, R4 ;  /* 0x000000040d06c825 */ /* 0x002fc800078e0204 */
[--C-:B--2---:R-:W-:Y:S01]  /*95d0*/  @!P3 IMAD.WIDE R10, R19, 0x4, R4.reuse ;  /* 0x00000004130ab825 */ /* 0x104fe200078e0204 */
[----:B------:R1:W-:Y:S03]  /*95e0*/  @!P4 ST.E.64 [R6.64], R78 ;  /* 0x0000004e0600c985 */ /* 0x0003e6000c101b0c */
[--C-:B------:R-:W-:Y:S01]  /*95f0*/  @!P2 IMAD.WIDE R12, R15, 0x4, R4.reuse ;  /* 0x000000040f0ca825 */ /* 0x100fe200078e0204 */
[----:B------:R1:W-:Y:S03]  /*9600*/  @!P3 ST.E.64 [R10.64], R82 ;  /* 0x000000520a00b985 */ /* 0x0003e6000c101b0c */
[----:B------:R-:W-:Y:S01]  /*9610*/  @!P1 IMAD.WIDE R14, R17, 0x4, R4 ;  /* 0x00000004110e9825 */ /* 0x000fe200078e0204 */
[----:B------:R1:W-:Y:S04]  /*9620*/  @!P2 ST.E.64 [R12.64], R86 ;  /* 0x000000560c00a985 */ /* 0x0003e8000c101b0c */
[----:B------:R1:W-:Y:S04]  /*9630*/  @!P1 ST.E.64 [R14.64], R90 ;  /* 0x0000005a0e009985 */ /* 0x0003e8000c101b0c */
[----:B------:R1:W-:Y:S01]  /*9640*/  @!P0 ST.E.64 [R2.64], R94 ;  /* 0x0000005e02008985 */ /* 0x0003e2000c101b0c */
[----:B------:R-:W-:-:S13]  /*9650*/  ISETP.GE.AND P0, PT, R9, c[0x0][0x3c8], PT ;  /* 0x0000f20009007a0c */ /* 0x000fda0003f06270 */
[----:B------:R-:W-:Y:S05]  /*9660*/  @P0 EXIT ;  /* 0x000000000000094d */ /* 0x000fea0003800000 */
[----:B-1----:R-:W-:-:S04]  /*9670*/  LEA.HI R3, R9, R9, RZ, 0x1 ;  /* 0x0000000909037211 */ /* 0x002fc800078f08ff */
[----:B------:R-:W-:-:S05]  /*9680*/  LOP3.LUT R3, R3, 0xfffffffe, RZ, 0xc0, !PT ;  /* 0xfffffffe03037812 */ /* 0x000fca00078ec0ff */
[----:B------:R-:W-:-:S05]  /*9690*/  IMAD.WIDE R4, R3, 0x4, R4 ;  /* 0x0000000403047825 */ /* 0x000fca00078e0204 */
[----:B------:R-:W-:Y:S01]  /*96a0*/  ST.E.64 [R4.64], R98 ;  /* 0x0000006204007985 */ /* 0x000fe2000c101b0c */
[----:B------:R-:W-:Y:S05]  /*96b0*/  EXIT ;  /* 0x000000000000794d */ /* 0x000fea0003800000 */
.L_x_15:
[----:B-1----:R-:W1:Y:S02]  /*96c0*/  S2R R4, SR_TID.X ;  /* 0x0000000000047919 */ /* 0x002e640000002100 */
[----:B-1----:R-:W-:-:S13]  /*96d0*/  ISETP.GT.AND P0, PT, R4, 0x7f, PT ;  /* 0x0000007f0400780c */ /* 0x002fda0003f04270 */
[----:B------:R-:W-:Y:S05]  /*96e0*/  @P0 EXIT ;  /* 0x000000000000094d */ /* 0x000fea0003800000 */
[----:B------:R-:W1:Y:S01]  /*96f0*/  S2R R7, SR_CTAID.X ;  /* 0x0000000000077919 */ /* 0x000e620000002500 */
[----:B------:R-:W-:-:S05]  /*9700*/  MOV R0, c[0x0][0x4e8] ;  /* 0x00013a0000007a02 */ /* 0x000fca0000000f00 */
[----:B------:R-:W-:Y:S01]  /*9710*/  IMAD R2, R0, c[0x0][0x388], RZ ;  /* 0x0000e20000027a24 */ /* 0x000fe200078e02ff */
[----:B-1----:R-:W-:-:S04]  /*9720*/  LEA R7, R7, R4, 0x7 ;  /* 0x0000000407077211 */ /* 0x002fc800078e38ff */
[----:B------:R-:W-:-:S13]  /*9730*/  ISETP.GE.AND P0, PT, R7, R2, PT ;  /* 0x000000020700720c */ /* 0x000fda0003f06270 */
[----:B------:R-:W-:Y:S05]  /*9740*/  @P0 EXIT ;  /* 0x000000000000094d */ /* 0x000fea0003800000 */
[----:B------:R-:W1:Y:S01]  /*9750*/  S2R R5, SR_CTAID.Z ;  /* 0x0000000000057919 */ /* 0x000e620000002700 */
[----:B------:R-:W-:Y:S01]  /*9760*/  USHF.R.S32.HI UR6, URZ, 0x1f, UR10 ;  /* 0x0000001f3f067899 */ /* 0x000fe2000801140a */
[----:B------:R-:W-:Y:S01]  /*9770*/  ISETP.NE.AND P0, PT, R0, 0x1, PT ;  /* 0x000000010000780c */ /* 0x000fe20003f05270 */
[----:B------:R-:W-:Y:S01]  /*9780*/  ULDC.64 UR4, c[0x0][0x4d0] ;  /* 0x0001340000047ab9 */ /* 0x000fe20000000a00 */
[----:B------:R-:W3:Y:S01]  /*9790*/  S2R R3, SR_CTAID.Y ;  /* 0x0000000000037919 */ /* 0x000ee20000002600 */
[----:B------:R-:W-:Y:S01]  /*97a0*/  UIMAD UR6, UR6, UR4, URZ ;  /* 0x00000004060672a4 */ /* 0x000fe2000f8e023f */
[----:B------:R-:W-:Y:S01]  /*97b0*/  IADD3 R2, RZ, -UR10, RZ ;  /* 0x8000000aff027c10 */ /* 0x000fe2000fffe0ff */
[----:B--2---:R-:W-:Y:S01]  /*97c0*/  UIMAD.WIDE.U32 UR8, UR10, UR4, URZ ;  /* 0x000000040a0872a5 */ /* 0x004fe2000f8e003f */
[----:B------:R-:W-:Y:S01]  /*97d0*/  MOV R6, R7 ;  /* 0x0000000700067202 */ /* 0x000fe20000000f00 */
[----:B------:R-:W-:-:S04]  /*97e0*/  UIMAD UR4, UR10, UR5, UR6 ;  /* 0x000000050a0472a4 */ /* 0x000fc8000f8e0206 */
[----:B------:R-:W-:Y:S01]  /*97f0*/  UIADD3 UR4, UR9, UR4, URZ ;  /* 0x0000000409047290 */ /* 0x000fe2000fffe03f */
[----:B------:R-:W-:Y:S01]  /*9800*/  MOV R9, UR9 ;  /* 0x0000000900097c02 */ /* 0x000fe20008000f00 */
[----:B------:R-:W-:-:S04]  /*9810*/  @P0 IMAD.HI.U32 R4, R7, c[0x0][0x4ec], RZ ;  /* 0x00013b0007040a27 */ /* 0x000fc800078e00ff */
[----:B------:R-:W-:Y:S01]  /*9820*/  IMAD.U32 R8, RZ, RZ, UR8 ;  /* 0x00000008ff087e24 */ /* 0x000fe2000f8e00ff */
[----:B------:R-:W-:Y:S01]  /*9830*/  @P0 SHF.R.U32.HI R6, RZ, c[0x0][0x4f0], R4 ;  /* 0x00013c00ff060a19 */ /* 0x000fe20000011604 */
[----:B------:R-:W-:Y:S01]  /*9840*/  IMAD.U32 R9, RZ, RZ, UR4 ;  /* 0x00000004ff097e24 */ /* 0x000fe2000f8e00ff */
[----:B-1----:R-:W-:-:S03]  /*9850*/  SHF.R.S32.HI R0, RZ, 0x1f, R5 ;  /* 0x0000001fff007819 */ /* 0x002fc60000011405 */
[----:B------:R-:W-:Y:S01]  /*9860*/  IMAD.WIDE.U32 R8, R5, c[0x0][0x4d8], R8 ;  /* 0x0001360005087a25 */ /* 0x000fe200078e0008 */
[----:B------:R-:W-:-:S03]  /*9870*/  IADD3 R4, -R6, RZ, RZ ;  /* 0x000000ff06047210 */ /* 0x000fc60007ffe1ff */
[----:B------:R-:W-:Y:S02]  /*9880*/  IMAD R0, R0, c[0x0][0x4d8], RZ ;  /* 0x0001360000007a24 */ /* 0x000fe400078e02ff */
[----:B---3--:R-:W-:Y:S02]  /*9890*/  IMAD R2, R2, c[0x0][0x550], R3 ;  /* 0x0001540002027a24 */ /* 0x008fe400078e0203 */
[----:B------:R-:W-:Y:S02]  /*98a0*/  IMAD R0, R5, c[0x0][0x4dc], R0 ;  /* 0x0001370005007a24 */ /* 0x000fe400078e0200 */
[----:B------:R-:W-:Y:S01]  /*98b0*/  IMAD R4, R4, c[0x0][0x4e8], R7 ;  /* 0x00013a0004047a24 */ /* 0x000fe200078e0207 */
[----:B------:R-:W-:Y:S01]  /*98c0*/  SHF.R.S32.HI R3, RZ, 0x1f, R2 ;  /* 0x0000001fff037819 */ /* 0x000fe20000011402 */
[----:B------:R-:W-:Y:S01]  /*98d0*/  IMAD.IADD R9, R0, 0x1, R9 ;  /* 0x0000000100097824 */ /* 0x000fe200078e0209 */
[----:B------:R-:W-:-:S03]  /*98e0*/  SHF.R.S32.HI R0, RZ, 0x1f, R6 ;  /* 0x0000001fff007819 */ /* 0x000fc60000011406 */
[----:B------:R-:W-:Y:S02]  /*98f0*/  IMAD R3, R3, c[0x0][0x4e0], RZ ;  /* 0x0001380003037a24 */ /* 0x000fe400078e02ff */
[----:B------:R-:W-:-:S04]  /*9900*/  IMAD.WIDE.U32 R8, R2, c[0x0][0x4e0], R8 ;  /* 0x0001380002087a25 */ /* 0x000fc800078e0008 */
[----:B------:R-:W-:Y:S01]  /*9910*/  IMAD R3, R2, c[0x0][0x4e4], R3 ;  /* 0x0001390002037a24 */ /* 0x000fe200078e0203 */
[----:B------:R-:W-:Y:S02]  /*9920*/  SHF.R.S32.HI R2, RZ, 0x1f, R4 ;  /* 0x0000001fff027819 */ /* 0x000fe40000011404 */
[----:B------:R-:W-:-:S03]  /*9930*/  IADD3 R6, P0, R6, R8, RZ ;  /* 0x0000000806067210 */ /* 0x000fc60007f1e0ff */
[----:B------:R-:W-:Y:S01]  /*9940*/  IMAD R5, R2, c[0x0][0x4c8], RZ ;  /* 0x0001320002057a24 */ /* 0x000fe200078e02ff */
[----:B------:R-:W-:-:S03]  /*9950*/  IADD3.X R7, R0, R9, R3, P0, !PT ;  /* 0x0000000900077210 */ /* 0x000fc600007fe403 */
[C---:B------:R-:W-:Y:S02]  /*9960*/  IMAD R5, R4.reuse, c[0x0][0x4cc], R5 ;  /* 0x0001330004057a24 */ /* 0x040fe400078e0205 */
[----:B------:R-:W-:-:S05]  /*9970*/  IMAD.WIDE.U32 R6, R4, c[0x0][0x4c8], R6 ;  /* 0x0001320004067a25 */ /* 0x000fca00078e0006 */
[----:B------:R-:W-:Y:S02]  /*9980*/  IADD3 R5, R7, R5, RZ ;  /* 0x0000000507057210 */ /* 0x000fe40007ffe0ff */
[----:B------:R-:W-:-:S04]  /*9990*/  LEA R2, P0, R6, c[0x0][0x4a8], 0x2 ;  /* 0x00012a0006027a11 */ /* 0x000fc800078010ff */
[----:B------:R-:W-:Y:S02]  /*99a0*/  LEA.HI.X R3, R6, c[0x0][0x4ac], R5, 0x2, P0 ;  /* 0x00012b0006037a11 */ /* 0x000fe400000f1405 */
[----:B------:R-:W-:-:S05]  /*99b0*/  MOV R5, 0xff800000 ;  /* 0xff80000000057802 */ /* 0x000fca0000000f00 */
[----:B------:R-:W-:Y:S01]  /*99c0*/  STG.E [R2.64], R5 ;  /* 0x0000000502007986 */ /* 0x000fe2000c10190c */
[----:B------:R-:W-:Y:S05]  /*99d0*/  EXIT ;  /* 0x000000000000794d */ /* 0x000fea0003800000 */
.L_x_18:
[----:B------:R-:W-:-:S00]  /*99e0*/  BRA `(.L_x_18) ;  /* 0xfffffff000007947 */ /* 0x000fc0000383ffff */
[----:B------:R-:W-:-:S00]  /*99f0*/  NOP ;  /* 0x0000000000007918 */ /* 0x000fc00000000000 */
        /* <DEDUP_REMOVED lines=8> */
.L_x_6170:


//--------------------- .text._ZN7cutlass13device_kernelIN5flash19enable_sm80_to_sm89INS1_16FlashAttnFwdSm80INS1_25CollectiveMainloopFwdSm80ILi8ELi1ELb0EN4cute5tupleIJNS5_1CILi128EEENS7_ILi64EEENS7_ILi192EEEEEELi192ENS_6half_tEfNS_4arch4Sm80ELb0ELb0ELb1ELb1ELb1ELb0ELb1ELb1EEENS1_21CollectiveEpilogueFwdINS6_IJS8_SA_S9_EEENS6_IJNS7_ILi1EEESI_SI_EEESC_SE_Li256ELb1ELb1ELb1ELb0EEENS1_36VarlenDynamicPersistentTileSchedulerILi128ELi64ELi256ELi256ELb1ELb1ELb0ELb0ELb1ELb1EEEEEEEEEvNT_6ParamsE --------------------------
	.section	.text._ZN7cutlass13device_kernelIN5flash19enable_sm80_to_sm89INS1_16FlashAttnFwdSm80INS1_25CollectiveMainloopFwdSm80ILi8ELi1ELb0EN4cute5tupleIJNS5_1CILi128EEENS7_ILi64EEENS7_ILi192EEEEEELi192ENS_6half_tEfNS_4arch4Sm80ELb0ELb0ELb1ELb1ELb1ELb0ELb1ELb1EEENS1_21CollectiveEpilogueFwdINS6_IJS8_SA_S9_EEENS6_IJNS7_ILi1EEESI_SI_EEESC_SE_Li256ELb1ELb1ELb1ELb0EEENS1_36VarlenDynamicPersistentTileSchedulerILi128ELi64ELi256ELi256ELb1ELb1ELb0ELb0ELb1ELb1EEEEEEEEEvNT_6ParamsE,"ax",@progbits
	.sectioninfo	@"SHI_REGISTERS=255"
	.align	128
.text._ZN7cutlass13device_kernelIN5flash19enable_sm80_to_sm89INS1_16FlashAttnFwdSm80INS1_25CollectiveMainloopFwdSm80ILi8ELi1ELb0EN4cute5tupleIJNS5_1CILi128EEENS7_ILi64EEENS7_ILi192EEEEEELi192ENS_6half_tEfNS_4arch4Sm80ELb0ELb0ELb1ELb1ELb1ELb0ELb1ELb1EEENS1_21CollectiveEpilogueFwdINS6_IJS8_SA_S9_EEENS6_IJNS7_ILi1EEESI_SI_EEESC_SE_Li256ELb1ELb1ELb1ELb0EEENS1_36VarlenDynamicPersistentTileSchedulerILi128ELi64ELi256ELi256ELb1ELb1ELb0ELb0ELb1ELb1EEEEEEEEEvNT_6ParamsE:
        .type           _ZN7cutlass13device_kernelIN5flash19enable_sm80_to_sm89INS1_16FlashAttnFwdSm80INS1_25CollectiveMainloopFwdSm80ILi8ELi1ELb0EN4cute5tupleIJNS5_1CILi128EEENS7_ILi64EEENS7_ILi192EEEEEELi192ENS_6half_tEfNS_4arch4Sm80ELb0ELb0ELb1ELb1ELb1ELb0ELb1ELb1EEENS1_21CollectiveEpilogueFwdINS6_IJS8_SA_S9_EEENS6_IJNS7_ILi1EEESI_SI_EEESC_SE_Li256ELb1ELb1ELb1ELb0EEENS1_36VarlenDynamicPersistentTileSchedulerILi128ELi64ELi256ELi256ELb1ELb1ELb0ELb0ELb1ELb1EEEEEEEEEvNT_6ParamsE,@function
        .size           _ZN7cutlass13device_kernelIN5flash19enable_sm80_to_sm89INS1_16FlashAttnFwdSm80INS1_25CollectiveMainloopFwdSm80ILi8ELi1ELb0EN4cute5tupleIJNS5_1CILi128EEENS7_ILi64EEENS7_ILi192EEEEEELi192ENS_6half_tEfNS_4arch4Sm80ELb0ELb0ELb1ELb1ELb1ELb0ELb1ELb1EEENS1_21CollectiveEpilogueFwdINS6_IJS8_SA_S9_EEENS6_IJNS7_ILi1EEESI_SI_EEESC_SE_Li256ELb1ELb1ELb1ELb0EEENS1_36VarlenDynamicPersistentTileSchedulerILi128ELi64ELi256ELi256ELb1ELb1ELb0ELb0ELb1ELb1EEEEEEEEEvNT_6ParamsE,(.L_x_6171 - _ZN7cutlass13device_kernelIN5flash19enable_sm80_to_sm89INS1_16FlashAttnFwdSm80INS1_25CollectiveMainloopFwdSm80ILi8ELi1ELb0EN4cute5tupleIJNS5_1CILi128EEENS7_ILi64EEENS7_ILi192EEEEEELi192ENS_6half_tEfNS_4arch4Sm80ELb0ELb0ELb1ELb1ELb1ELb0ELb1ELb1EEENS1_21CollectiveEpilogueFwdINS6_IJS8_SA_S9_EEENS6_IJNS7_ILi1EEESI_SI_EEESC_SE_Li256ELb1ELb1ELb1ELb0EEENS1_36VarlenDynamicPersistentTileSchedulerILi128ELi64ELi256ELi256ELb1ELb1ELb0ELb0ELb1ELb1EEEEEEEEEvNT_6ParamsE)
        .other          _ZN7cutlass13device_kernelIN5flash19enable_sm80_to_sm89INS1_16FlashAttnFwdSm80INS1_25CollectiveMainloopFwdSm80ILi8ELi1ELb0EN4cute5tupleIJNS5_1CILi128EEENS7_ILi64EEENS7_ILi192EEEEEELi192ENS_6half_tEfNS_4arch4Sm80ELb0ELb0ELb1ELb1ELb1ELb0ELb1ELb1EEENS1_21CollectiveEpilogueFwdINS6_IJS8_SA_S9_EEENS6_IJNS7_ILi1EEESI_SI_EEESC_SE_Li256ELb1ELb1ELb1ELb0EEENS1_36VarlenDynamicPersistentTileSchedulerILi128ELi64ELi256ELi256ELb1ELb1ELb0ELb0ELb1ELb1EEEEEEEEEvNT_6ParamsE,@"STO_CUDA_ENTRY STV_DEFAULT"
_ZN7cutlass13device_kernelIN5flash19enable_sm80_to_sm89INS1_16FlashAttnFwdSm80INS1_25CollectiveMainloopFwdSm80ILi8ELi1ELb0EN4cute5tupleIJNS5_1CILi128EEENS7_ILi64EEENS7_ILi192EEEEEELi192ENS_6half_tEfNS_4arch4Sm80ELb0ELb0ELb1ELb1ELb1ELb0ELb1ELb1EEENS1_21CollectiveEpilogueFwdINS6_IJS8_SA_S9_EEENS6_IJNS7_ILi1EEESI_SI_EEESC_SE_Li256ELb1ELb1ELb1ELb0EEENS1_36VarlenDynamicPersistentTileSchedulerILi128ELi64ELi256ELi256ELb1ELb1ELb0ELb0ELb1ELb1EEEEEEEEEvNT_6ParamsE:
[----:B------:R-:W-:-:S03]  /*0000*/  MOV R1, c[0x0][0x28] ;  /* 0x00000a0000017a02 */ /* 0x000fc60000000f00 */
[----:B------:R-:W1:Y:S01]  /*0010*/  S2R R2, SR_TID.X ;  /* 0x0000000000027919 */ /* 0x000e620000002100 */
[----:B------:R-:W-:Y:S01]  /*0020*/  IADD3 R1, R1, -0x10, RZ ;  /* 0xfffffff001017810 */ /* 0x000fe20007ffe0ff */
[----:B------:R-:W-:Y:S01]  /*0030*/  ULDC.64 UR6, c[0x0][0x118] ;  /* 0x0000460000067ab9 */ /* 0x000fe20000000a00 */
[----:B-1----:R-:W-:-:S05]  /*0040*/  SHF.R.U32.HI R0, RZ, 0x5, R2 ;  /* 0x00000005ff007819 */ /* 0x002fca0000011602 */
[----:B------:R-:W1:Y:S02]  /*0050*/  SHFL.IDX PT, R3, R0, RZ, 0x1f ;  /* 0x00001fff00037589 */ /* 0x000e6400000e0000 */
[----:B-1----:R-:W-:Y:S02]  /*0060*/  ISETP.NE.AND P0, PT, R3, RZ, PT ;  /* 0x000000ff0300720c */ /* 0x002fe40003f05270 */
[----:B------:R1:W-:Y:S11]  /*0070*/  STL [R1+0x4], R3 ;  /* 0x0000040301007387 */ /* 0x0003f60000100800 */
[----:B------:R-:W-:Y:S06]  /*0080*/  @P0 BAR.SYNC.DEFER_BLOCKING 0x5, 0x100 ;  /* 0x0144000000000b1d */ /* 0x000fec0000010000 */
[----:B------:R-:W2:Y:S04]  /*0090*/  @P0 LDS.128 R212, [0x18100] ;  /* 0x01810000ffd40984 */ /* 0x000ea80000000c00 */
[----:B------:R-:W-:Y:S06]  /*00a0*/  @P0 BAR.ARV 0x4, 0x100 ;  /* 0x0104000000000b1d */ /* 0x000fec0000002000 */
[----:B------:R-:W-:Y:S05]  /*00b0*/  @P0 BRA `(.L_x_19) ;  /* 0x00000a7000000947 */ /* 0x000fea0003800000 */
[----:B-1----:R-:W-:Y:S01]  /*00c0*/  LOP3.LUT R12, R2, 0x1f, RZ, 0xc0, !PT ;  /* 0x0000001f020c7812 */ /* 0x002fe200078ec0ff */
[----:B------:R-:W-:Y:S01]  /*00d0*/  CS2R R8, SRZ ;  /* 0x0000000000087805 */ /* 0x000fe2000001ff00 */
[----:B------:R-:W-:-:S02]  /*00e0*/  IMAD.MOV.U32 R7, RZ, RZ, RZ ;  /* 0x000000ffff077224 */ /* 0x000fc400078e00ff */
[----:B------:R-:W-:-:S04]  /*00f0*/  ISETP.NE.AND P6, PT, R12, 0x1f, PT ;  /* 0x0000001f0c00780c */ /* 0x000fc80003fc5270 */
[----:B------:R-:W-:-:S13]  /*0100*/  ISETP.GE.OR P0, PT, R12, c[0x0][0x53c], !P6 ;  /* 0x00014f000c007a0c */ /* 0x000fda0007706670 */
[----:B------:R-:W-:Y:S02]  /*0110*/  @!P0 IMAD.MOV.U32 R4, RZ, RZ, 0x4 ;  /* 0x00000004ff048424 */ /* 0x000fe400078e00ff */
[----:B------:R-:W-:Y:S02]  /*0120*/  @!P0 IMAD.MOV.U32 R2, RZ, RZ, 0x4 ;  /* 0x00000004ff028424 */ /* 0x000fe400078e00ff */
[----:B------:R-:W-:-:S04]  /*0130*/  @!P0 IMAD.WIDE.U32 R4, R12, R4, c[0x0][0x580] ;  /* 0x000160000c048625 */ /* 0x000fc800078e0004 */
[C---:B------:R-:W-:Y:S01]  /*0140*/  @!P0 IMAD.WIDE.U32 R2, R12.reuse, R2, c[0x0][0x578] ;  /* 0x00015e000c028625 */ /* 0x040fe200078e0002 */
[----:B------:R-:W3:Y:S04]  /*0150*/  @!P0 LDG.E R8, [R4.64] ;  /* 0x0000000604088981 */ /* 0x000ee8000c1e1900 */
[----:B------:R-:W3:Y:S01]  /*0160*/  @!P0 LDG.E R7, [R2.64] ;  /* 0x0000000602078981 */ /* 0x000ee2000c1e1900 */
[C---:B------:R-:W-:Y:S01]  /*0170*/  ISETP.NE.AND P5, PT, R12.reuse, RZ, PT ;  /* 0x000000ff0c00720c */ /* 0x040fe20003fa5270 */
[----:B------:R-:W1:Y:S01]  /*0180*/  S2UR UR4, SR_CTAID.X ;  /* 0x00000000000479c3 */ /* 0x000e620000002500 */
[C---:B------:R-:W-:Y:S02]  /*0190*/  ISETP.GE.U32.AND P4, PT, R12.reuse, 0x2, PT ;  /* 0x000000020c00780c */ /* 0x040fe40003f86070 */
[----:B------:R-:W-:-:S02]  /*01a0*/  ISETP.GE.U32.AND P3, PT, R12, 0x4, PT ;  /* 0x000000040c00780c */ /* 0x000fc40003f66070 */
[C---:B------:R-:W-:Y:S02]  /*01b0*/  ISETP.GE.U32.AND P2, PT, R12.reuse, 0x8, PT ;  /* 0x000000080c00780c */ /* 0x040fe40003f46070 */
[----:B------:R-:W-:Y:S01]  /*01c0*/  ISETP.GE.U32.AND P1, PT, R12, 0x10, PT ;  /* 0x000000100c00780c */ /* 0x000fe20003f26070 */
[----:B---3--:R-:W-:-:S05]  /*01d0*/  IMAD R4, R8, R7, RZ ;  /* 0x0000000708047224 */ /* 0x008fca00078e02ff */
[----:B------:R-:W3:Y:S02]  /*01e0*/  SHFL.UP PT, R0, R4, 0x1, RZ ;  /* 0x0420000004007989 */ /* 0x000ee400000e00ff */
[----:B---3--:R-:W-:-:S05]  /*01f0*/  SEL R0, R0, RZ, P5 ;  /* 0x000000ff00007207 */ /* 0x008fca0002800000 */
[----:B------:R-:W-:-:S05]  /*0200*/  IMAD.IADD R4, R4, 0x1, R0 ;  /* 0x0000000104047824 */ /* 0x000fca00078e0200 */
        /* <DEDUP_REMOVED lines=12> */
[----:B------:R-:W3:Y:S02]  /*02d0*/  SHFL.IDX PT, R6, R4, 0x1f, 0x1f ;  /* 0x03e01f0004067f89 */ /* 0x000ee400000e0000 */
[----:B---3--:R-:W-:-:S04]  /*02e0*/  IMAD R6, R6, c[0x0][0x538], RZ ;  /* 0x00014e0006067a24 */ /* 0x008fc800078e02ff */
[----:B------:R-:W-:Y:S01]  /*02f0*/  IMAD.MOV.U32 R0, RZ, RZ, R6 ;  /* 0x000000ffff007224 */ /* 0x000fe200078e0006 */
[----:B-1----:R-:W-:-:S13]  /*0300*/  ISETP.GT.AND P0, PT, R6, UR4, PT ;  /* 0x0000000406007c0c */ /* 0x002fda000bf04270 */
[----:B------:R-:W-:Y:S05]  /*0310*/  @P0 BRA `(.L_x_20) ;  /* 0x0000027000000947 */ /* 0x000fea0003800000 */
[----:B------:R-:W-:Y:S02]  /*0320*/  MOV R6, R0 ;  /* 0x0000000000067202 */ /* 0x000fe40000000f00 */
[----:B------:R-:W-:-:S04]  /*0330*/  MOV R9, RZ ;  /* 0x000000ff00097202 */ /* 0x000fc80000000f00 */
.L_x_24:
[----:B------:R-:W-:-:S04]  /*0340*/  IADD3 R0, R9, 0x1f, RZ ;  /* 0x0000001f09007810 */ /* 0x000fc80007ffe0ff */
[----:B------:R-:W-:-:S13]  /*0350*/  ISETP.GE.AND P0, PT, R0, c[0x0][0x53c], PT ;  /* 0x00014f0000007a0c */ /* 0x000fda0003f06270 */
[----:B------:R-:W-:Y:S05]  /*0360*/  @P0 BRA `(.L_x_21) ;  /* 0x0000074000000947 */ /* 0x000fea0003800000 */
[----:B------:R-:W-:Y:S01]  /*0370*/  MOV R9, R0 ;  /* 0x0000000000097202 */ /* 0x000fe20000000f00 */
[----:B------:R-:W-:Y:S01]  /*0380*/  IMAD.MOV.U32 R7, RZ, RZ, RZ ;  /* 0x000000ffff077224 */ /* 0x000fe200078e00ff */
[----:B------:R-:W-:Y:S02]  /*0390*/  MOV R8, RZ ;  /* 0x000000ff00087202 */ /* 0x000fe40000000f00 */
[----:B------:R-:W-:-:S04]  /*03a0*/  IADD3 R0, R12, R9, RZ ;  /* 0x000000090c007210 */ /* 0x000fc80007ffe0ff */
[----:B------:R-:W-:-:S13]  /*03b0*/  ISETP.GE.OR P0, PT, R0, c[0x0][0x53c], !P6 ;  /* 0x00014f0000007a0c */ /* 0x000fda0007706670 */
[----:B------:R-:W-:Y:S01]  /*03c0*/  @!P0 MOV R2, 0x4 ;  /* 0x0000000400028802 */ /* 0x000fe20000000f00 */
[----:B------:R-:W-:-:S04]  /*03d0*/  @!P0 IMAD.MOV.U32 R3, RZ, RZ, 0x4 ;  /* 0x00000004ff038424 */ /* 0x000fc800078e00ff */
[----:B------:R-:W-:-:S04]  /*03e0*/  @!P0 IMAD.WIDE R4, R0, R2, c[0x0][0x580] ;  /* 0x0001600000048625 */ /* 0x000fc800078e0202 */
[----:B------:R-:W-:Y:S01]  /*03f0*/  @!P0 IMAD.WIDE R2, R0, R3, c[0x0][0x578] ;  /* 0x00015e0000028625 */ /* 0x000fe200078e0203 */
[----:B------:R-:W3:Y:S04]  /*0400*/  @!P0 LDG.E R8, [R4.64] ;  /* 0x0000000604088981 */ /* 0x000ee8000c1e1900 */
[----:B------:R-:W3:Y:S02]  /*0410*/  @!P0 LDG.E R7, [R2.64] ;  /* 0x0000000602078981 */ /* 0x000ee4000c1e1900 */
[----:B---3--:R-:W-:Y:S01]  /*0420*/  IMAD R5, R8, R7, RZ ;  /* 0x0000000708057224 */ /* 0x008fe200078e02ff */
[----:B------:R-:W-:Y:S05]  /*0430*/  BRA.DIV ~URZ, `(.L_x_22) ;  /* 0x0000cda27f007947 */ /* 0x000fea000b800000 */
[----:B------:R1:W3:Y:S02]  /*0440*/  SHFL.UP PT, R0, R5, 0x1, RZ ;  /* 0x0420000005007989 */ /* 0x0002e400000e00ff */
.L_x_122:
[----:B---3--:R-:W-:-:S04]  /*0450*/  SEL R0, R0, RZ, P5 ;  /* 0x000000ff00007207 */ /* 0x008fc80002800000 */
[----:B-1----:R-:W-:Y:S01]  /*0460*/  IADD3 R5, R5, R0, RZ ;  /* 0x0000000005057210 */ /* 0x002fe20007ffe0ff */
[----:B------:R-:W-:Y:S05]  /*0470*/  BRA.DIV ~URZ, `(.L_x_23) ;  /* 0x0000cdc27f007947 */ /* 0x000fea000b800000 */
[----:B------:R-:W1:Y:S02]  /*0480*/  SHFL.UP PT, R0, R5, 0x2, RZ ;  /* 0x0440000005007989 */ /* 0x000e6400000e00ff */
[----:B-1----:R-:W-:-:S05]  /*0490*/  SEL R0, R0, RZ, P4 ;  /* 0x000000ff00007207 */ /* 0x002fca0002000000 */
[----:B------:R-:W-:-:S05]  /*04a0*/  IMAD.IADD R0, R5, 0x1, R0 ;  /* 0x0000000105007824 */ /* 0x000fca00078e0200 */
        /* <DEDUP_REMOVED lines=9> */
[----:B------:R1:W3:Y:S02]  /*0540*/  SHFL.IDX PT, R0, R4, 0x1f, 0x1f ;  /* 0x03e01f0004007f89 */ /* 0x0002e400000e0000 */
.L_x_123:
[----:B---3--:R-:W-:-:S05]  /*0550*/  IMAD R0, R0, c[0x0][0x538], RZ ;  /* 0x00014e0000007a24 */ /* 0x008fca00078e02ff */
[----:B------:R-:W-:-:S04]  /*0560*/  IADD3 R6, R0, R6, RZ ;  /* 0x0000000600067210 */ /* 0x000fc80007ffe0ff */
[----:B------:R-:W-:-:S13]  /*0570*/  ISETP.GT.AND P0, PT, R6, UR4, PT ;  /* 0x0000000406007c0c */ /* 0x000fda000bf04270 */
[----:B-12---:R-:W-:Y:S05]  /*0580*/  @!P0 BRA `(.L_x_24) ;  /* 0xfffffdb000008947 */ /* 0x006fea000383ffff */
.L_x_20:
[----:B--2---:R-:W-:-:S05]  /*0590*/  IADD3 R212, -R0, R6, RZ ;  /* 0x0000000600d47210 */ /* 0x004fca0007ffe1ff */
[----:B------:R-:W-:-:S05]  /*05a0*/  IMAD R0, R4, c[0x0][0x538], R212 ;  /* 0x00014e0004007a24 */ /* 0x000fca00078e02d4 */
[----:B------:R-:W-:Y:S01]  /*05b0*/  ISETP.GT.AND P0, PT, R0, UR4, PT ;  /* 0x0000000400007c0c */ /* 0x000fe2000bf04270 */
[----:B------:R-:W-:-:S12]  /*05c0*/  BRA.DIV ~URZ, `(.L_x_25) ;  /* 0x0000ce327f007947 */ /* 0x000fd8000b800000 */
[----:B------:R-:W-:-:S04]  /*05d0*/  VOTE.ANY R0, PT, !P0 ;  /* 0x0000000000007806 */ /* 0x000fc800040e0100 */
.L_x_124:
[----:B------:R1:W2:Y:S01]  /*05e0*/  POPC R215, R0 ;  /* 0x0000000000d77309 */ /* 0x0002a20000000000 */
[----:B------:R-:W-:Y:S05]  /*05f0*/  BRA.DIV ~URZ, `(.L_x_26) ;  /* 0x0000ce427f007947 */ /* 0x000fea000b800000 */
[----:B--2---:R2:W3:Y:S01]  /*0600*/  SHFL.IDX PT, R11, R8, R215, 0x1f ;  /* 0x00001fd7080b7589 */ /* 0x0044e200000e0000 */
[----:B------:R-:W-:-:S03]  /*0610*/  MOV R6, RZ ;  /* 0x000000ff00067202 */ /* 0x000fc60000000f00 */
[----:B------:R2:W4:Y:S04]  /*0620*/  SHFL.IDX PT, R10, R7, R215, 0x1f ;  /* 0x00001fd7070a7589 */ /* 0x00052800000e0000 */
.L_x_125:
[----:B------:R-:W-:Y:S01]  /*0630*/  ISETP.NE.AND P0, PT, R0, RZ, PT ;  /* 0x000000ff0000720c */ /* 0x000fe20003f05270 */
[----:B------:R-:W-:-:S12]  /*0640*/  BSSY B0, `(.L_x_27) ;  /* 0x0000005000007945 */ /* 0x000fd80003800000 */
[----:B------:R-:W-:Y:S05]  /*0650*/  @!P0 BRA `(.L_x_28) ;  /* 0x0000003000008947 */ /* 0x000fea0003800000 */
[----:B------:R-:W-:Y:S01]  /*0660*/  IADD3 R20, R215, -0x1, RZ ;  /* 0xffffffffd7147810 */ /* 0x000fe20007ffe0ff */
[----:B------:R-:W-:Y:S05]  /*0670*/  BRA.DIV ~URZ, `(.L_x_29) ;  /* 0x0000cea27f007947 */ /* 0x000fea000b800000 */
[----:B------:R1:W2:Y:S02]  /*0680*/  SHFL.IDX PT, R6, R4, R20, 0x1f ;  /* 0x00001f1404067589 */ /* 0x0002a400000e0000 */
.L_x_28:
[----:B------:R-:W-:Y:S05]  /*0690*/  BSYNC B0 ;  /* 0x0000000000007941 */ /* 0x000fea0003800000 */
.L_x_27:
[----:B-1-3--:R-:W-:Y:S01]  /*06a0*/  IABS R0, R11 ;  /* 0x0000000b00007213 */ /* 0x00afe20000000000 */
[----:B--2---:R-:W-:Y:S02]  /*06b0*/  IMAD R212, R6, c[0x0][0x538], R212 ;  /* 0x00014e0006d47a24 */ /* 0x004fe400078e02d4 */
[----:B------:R-:W-:Y:S02]  /*06c0*/  IMAD.IADD R215, R215, 0x1, R9 ;  /* 0x00000001d7d77824 */ /* 0x000fe400078e0209 */
[----:B------:R-:W-:Y:S01]  /*06d0*/  IMAD.MOV.U32 R5, RZ, RZ, R0 ;  /* 0x000000ffff057224 */ /* 0x000fe200078e0000 */
[----:B----4-:R-:W-:Y:S02]  /*06e0*/  IABS R0, R10 ;  /* 0x0000000a00007213 */ /* 0x010fe40000000000 */
[----:B------:R-:W-:Y:S01]  /*06f0*/  IADD3 R213, -R212, UR4, RZ ;  /* 0x00000004d4d57c10 */ /* 0x000fe2000fffe1ff */
[----:B------:R-:W1:Y:S02]  /*0700*/  I2F.RP R2, R5 ;  /* 0x0000000500027306 */ /* 0x000e640000209400 */
[----:B------:R-:W-:Y:S01]  /*0710*/  IMAD.MOV.U32 R7, RZ, RZ, R0 ;  /* 0x000000ffff077224 */ /* 0x000fe200078e0000 */
[----:B------:R-:W-:-:S02]  /*0720*/  IABS R6, R213 ;  /* 0x000000d500067213 */ /* 0x000fc40000000000 */
[----:B------:R-:W-:-:S03]  /*0730*/  IABS R0, R11 ;  /* 0x0000000b00007213 */ /* 0x000fc60000000000 */
[----:B------:R-:W-:Y:S01]  /*0740*/  I2F.RP R8, R7 ;  /* 0x0000000700087306 */ /* 0x000fe20000209400 */
[----:B------:R-:W-:-:S07]  /*0750*/  IADD3 R0, RZ, -R0, RZ ;  /* 0x80000000ff007210 */ /* 0x000fce0007ffe0ff */
[----:B-1----:R-:W1:Y:S02]  /*0760*/  MUFU.RCP R2, R2 ;  /* 0x0000000200027308 */ /* 0x002e640000001000 */
[----:B-1----:R-:W-:-:S06]  /*0770*/  IADD3 R2, R2, 0xffffffe, RZ ;  /* 0x0ffffffe02027810 */ /* 0x002fcc0007ffe0ff */
[----:B------:R-:W1:Y:S02]  /*0780*/  F2I.FTZ.U32.TRUNC.NTZ R3, R2 ;  /* 0x0000000200037305 */ /* 0x000e64000021f000 */
[----:B-1----:R-:W-:-:S04]  /*0790*/  IMAD.MOV R2, RZ, RZ, -R3 ;  /* 0x000000ffff027224 */ /* 0x002fc800078e0a03 */
[----:B------:R-:W-:Y:S02]  /*07a0*/  IMAD R4, R2, R5, RZ ;  /* 0x0000000502047224 */ /* 0x000fe400078e02ff */
[----:B------:R-:W-:-:S04]  /*07b0*/  IMAD.MOV.U32 R2, RZ, RZ, RZ ;  /* 0x000000ffff027224 */ /* 0x000fc800078e00ff */
[----:B------:R-:W-:-:S04]  /*07c0*/  IMAD.HI.U32 R2, R3, R4, R2 ;  /* 0x0000000403027227 */ /* 0x000fc800078e0002 */
[----:B------:R-:W-:-:S04]  /*07d0*/  IMAD.MOV.U32 R3, RZ, RZ, R6 ;  /* 0x000000ffff037224 */ /* 0x000fc800078e0006 */
[----:B------:R-:W-:-:S04]  /*07e0*/  IMAD.HI.U32 R2, R2, R3, RZ ;  /* 0x0000000302027227 */ /* 0x000fc800078e00ff */
[----:B------:R-:W-:Y:S02]  /*07f0*/  IMAD R0, R2, R0, R3 ;  /* 0x0000000002007224 */ /* 0x000fe400078e0203 */
[----:B------:R-:W1:Y:S03]  /*0800*/  MUFU.RCP R3, R8 ;  /* 0x0000000800037308 */ /* 0x000e660000001000 */
[----:B------:R-:W-:Y:S02]  /*0810*/  ISETP.GT.U32.AND P1, PT, R5, R0, PT ;  /* 0x000000000500720c */ /* 0x000fe40003f24070 */
[----:B-1----:R-:W-:-:S11]  /*0820*/  IADD3 R3, R3, 0xffffffe, RZ ;  /* 0x0ffffffe03037810 */ /* 0x002fd60007ffe0ff */
[----:B------:R-:W-:Y:S01]  /*0830*/  @!P1 IMAD.IADD R0, R0, 0x1, -R5 ;  /* 0x0000000100009824 */ /* 0x000fe200078e0a05 */
[----:B------:R-:W-:Y:S02]  /*0840*/  @!P1 IADD3 R2, R2, 0x1, RZ ;  /* 0x0000000102029810 */ /* 0x000fe40007ffe0ff */
[----:B------:R-:W-:Y:S01]  /*0850*/  ISETP.NE.AND P1, PT, R11, RZ, PT ;  /* 0x000000ff0b00720c */ /* 0x000fe20003f25270 */
[----:B------:R-:W1:Y:S01]  /*0860*/  F2I.FTZ.U32.TRUNC.NTZ R3, R3 ;  /* 0x0000000300037305 */ /* 0x000e62000021f000 */
[----:B------:R-:W-:Y:S02]  /*0870*/  ISETP.GE.U32.AND P2, PT, R0, R5, PT ;  /* 0x000000050000720c */ /* 0x000fe40003f46070 */
[----:B------:R-:W-:-:S04]  /*0880*/  LOP3.LUT R0, R213, R11, RZ, 0x3c, !PT ;  /* 0x0000000bd5007212 */ /* 0x000fc800078e3cff */
[----:B------:R-:W-:-:S07]  /*0890*/  ISETP.GE.AND P0, PT, R0, RZ, PT ;  /* 0x000000ff0000720c */ /* 0x000fce0003f06270 */
[----:B------:R-:W-:Y:S02]  /*08a0*/  @P2 IADD3 R2, R2, 0x1, RZ ;  /* 0x0000000102022810 */ /* 0x000fe40007ffe0ff */
[----:B-1----:R-:W-:-:S03]  /*08b0*/  IADD3 R0, RZ, -R3, RZ ;  /* 0x80000003ff007210 */ /* 0x002fc60007ffe0ff */
[----:B------:R-:W-:Y:S02]  /*08c0*/  IMAD.MOV.U32 R4, RZ, RZ, R2 ;  /* 0x000000ffff047224 */ /* 0x000fe400078e0002 */
[----:B------:R-:W-:Y:S01]  /*08d0*/  IMAD.MOV.U32 R2, RZ, RZ, R0 ;  /* 0x000000ffff027224 */ /* 0x000fe200078e0000 */
[----:B------:R-:W-:Y:S01]  /*08e0*/  IABS R0, R10 ;  /* 0x0000000a00007213 */ /* 0x000fe20000000000 */
[----:B------:R-:W-:Y:S01]  /*08f0*/  @!P0 IMAD.MOV R4, RZ, RZ, -R4 ;  /* 0x000000ffff048224 */ /* 0x000fe200078e0a04 */
[----:B------:R-:W-:Y:S01]  /*0900*/  @!P1 LOP3.LUT R4, RZ, R11, RZ, 0x33, !PT ;  /* 0x0000000bff049212 */ /* 0x000fe200078e33ff */
[----:B------:R-:W-:Y:S01]  /*0910*/  IMAD R5, R2, R7, RZ ;  /* 0x0000000702057224 */ /* 0x000fe200078e02ff */
[----:B------:R-:W-:Y:S01]  /*0920*/  MOV R2, RZ ;  /* 0x000000ff00027202 */ /* 0x000fe20000000f00 */
[----:B------:R-:W-:Y:S01]  /*0930*/  IMAD.MOV R6, RZ, RZ, -R0 ;  /* 0x000000ffff067224 */ /* 0x000fe200078e0a00 */
[----:B------:R-:W-:-:S03]  /*0940*/  IABS R8, R4 ;  /* 0x0000000400087213 */ /* 0x000fc60000000000 */
[----:B------:R-:W-:-:S04]  /*0950*/  IMAD.HI.U32 R0, R3, R5, R2 ;  /* 0x0000000503007227 */ /* 0x000fc800078e0002 */
[----:B------:R-:W-:Y:S02]  /*0960*/  IMAD.MOV.U32 R2, RZ, RZ, R8 ;  /* 0x000000ffff027224 */ /* 0x000fe400078e0008 */
[----:B------:R-:W-:Y:S02]  /*0970*/  IMAD.MOV.U32 R3, RZ, RZ, R6 ;  /* 0x000000ffff037224 */ /* 0x000fe400078e0006 */
[----:B------:R-:W-:-:S04]  /*0980*/  IMAD.HI.U32 R0, R0, R2, RZ ;  /* 0x0000000200007227 */ /* 0x000fc800078e00ff */
[----:B------:R-:W-:Y:S02]  /*0990*/  IMAD R2, R0, R3, R2 ;  /* 0x0000000300027224 */ /* 0x000fe400078e0202 */
[----:B------:R-:W-:-:S03]  /*09a0*/  IMAD R3, R4, R11, RZ ;  /* 0x0000000b04037224 */ /* 0x000fc600078e02ff */
[----:B------:R-:W-:Y:S02]  /*09b0*/  ISETP.GT.U32.AND P1, PT, R7, R2, PT ;  /* 0x000000020700720c */ /* 0x000fe40003f24070 */
[----:B------:R-:W-:-:S11]  /*09c0*/  IADD3 R213, R213, -R3, RZ ;  /* 0x80000003d5d57210 */ /* 0x000fd60007ffe0ff */
[----:B------:R-:W-:Y:S01]  /*09d0*/  @!P1 IMAD.IADD R2, R2, 0x1, -R7 ;  /* 0x0000000102029824 */ /* 0x000fe200078e0a07 */
[----:B------:R-:W-:Y:S02]  /*09e0*/  @!P1 IADD3 R0, R0, 0x1, RZ ;  /* 0x0000000100009810 */ /* 0x000fe40007ffe0ff */
[----:B------:R-:W-:Y:S02]  /*09f0*/  ISETP.NE.AND P1, PT, R10, RZ, PT ;  /* 0x000000ff0a00720c */ /* 0x000fe40003f25270 */
[----:B------:R-:W-:Y:S02]  /*0a00*/  ISETP.GE.U32.AND P2, PT, R2, R7, PT ;  /* 0x000000070200720c */ /* 0x000fe40003f46070 */
[----:B------:R-:W-:-:S04]  /*0a10*/  LOP3.LUT R2, R4, R10, RZ, 0x3c, !PT ;  /* 0x0000000a04027212 */ /* 0x000fc800078e3cff */
[----:B------:R-:W-:-:S07]  /*0a20*/  ISETP.GE.AND P0, PT, R2, RZ, PT ;  /* 0x000000ff0200720c */ /* 0x000fce0003f06270 */
[----:B------:R-:W-:-:S06]  /*0a30*/  @P2 IADD3 R0, R0, 0x1, RZ ;  /* 0x0000000100002810 */ /* 0x000fcc0007ffe0ff */
[----:B------:R-:W-:Y:S02]  /*0a40*/  @!P0 IADD3 R0, -R0, RZ, RZ ;  /* 0x000000ff00008210 */ /* 0x000fe40007ffe1ff */
[----:B------:R-:W-:-:S05]  /*0a50*/  @!P1 LOP3.LUT R0, RZ, R10, RZ, 0x33, !PT ;  /* 0x0000000aff009212 */ /* 0x000fca00078e33ff */
[--C-:B------:R-:W-:Y:S02]  /*0a60*/  IMAD.MOV R2, RZ, RZ, -R0.reuse ;  /* 0x000000ffff027224 */ /* 0x100fe400078e0a00 */
[C---:B------:R-:W-:Y:S02]  /*0a70*/  IMAD R0, R10.reuse, 0x1000000, R0 ;  /* 0x010000000a007824 */ /* 0x040fe400078e0200 */
[----:B------:R-:W-:-:S04]  /*0a80*/  IMAD R2, R10, R2, R4 ;  /* 0x000000020a027224 */ /* 0x000fc800078e0204 */
[----:B------:R-:W-:Y:S01]  /*0a90*/  IMAD R214, R2, 0x10000, R0 ;  /* 0x0001000002d67824 */ /* 0x000fe200078e0200 */
[----:B------:R-:W-:Y:S05]  /*0aa0*/  BRA `(.L_x_30) ;  /* 0x0000004000007947 */ /* 0x000fea0003800000 */
.L_x_21:
[----:B--2---:R-:W-:Y:S01]  /*0ab0*/  IMAD.MOV.U32 R213, RZ, RZ, RZ ;  /* 0x000000ffffd57224 */ /* 0x004fe200078e00ff */
[----:B------:R-:W-:Y:S01]  /*0ac0*/  MOV R214, RZ ;  /* 0x000000ff00d67202 */ /* 0x000fe20000000f00 */
[----:B------:R-:W-:Y:S01]  /*0ad0*/  IMAD.U32 R212, RZ, RZ, UR4 ;  /* 0x00000004ffd47e24 */ /* 0x000fe2000f8e00ff */
[----:B------:R-:W-:Y:S02]  /*0ae0*/  MOV R215, c[0x0][0x53c] ;  /* 0x00014f0000d77a02 */ /* 0x000fe40000000f00 */
.L_x_30:
[----:B------:R-:W-:Y:S01]  /*0af0*/  ISETP.NE.AND P0, PT, R12, RZ, PT ;  /* 0x000000ff0c00720c */ /* 0x000fe20003f05270 */
[----:B------:R-:W-:-:S12]  /*0b00*/  WARPSYNC 0xffffffff ;  /* 0xffffffff00007948 */ /* 0x000fd80003800000 */
[----:B------:R1:W-:Y:S04]  /*0b10*/  @!P0 STS.128 [0x18100], R212 ;  /* 0x018100d4ff008388 */ /* 0x0003e80000000c00 */
[----:B------:R-:W-:Y:S06]  /*0b20*/  BAR.ARV 0x5, 0x100 ;  /* 0x0144000000007b1d */ /* 0x000fec0000002000 */
.L_x_19:
[----:B-12---:R-:W-:-:S13]  /*0b30*/  ISETP.GE.AND P0, PT, R215, c[0x0][0x53c], PT ;  /* 0x00014f00d7007a0c */ /* 0x006fda0003f06270 */
[----:B------:R-:W-:Y:S05]  /*0b40*/  @P0 EXIT ;  /* 0x000000000000094d */ /* 0x000fea0003800000 */
[----:B------:R-:W1:Y:S01]  /*0b50*/  S2R R17, SR_TID.X ;  /* 0x0000000000117919 */ /* 0x000e620000002100 */
[----:B------:R-:W-:Y:S02]  /*0b60*/  ULDC UR5, c[0x0][0x2ac] ;  /* 0x0000ab0000057ab9 */ /* 0x000fe40000000800 */
[----:B------:R-:W-:Y:S02]  /*0b70*/  ULDC UR4, c[0x0][0x1d0] ;  /* 0x0000740000047ab9 */ /* 0x000fe40000000800 */
[----:B------:R-:W-:Y:S01]  /*0b80*/  UIMAD UR5, UR5, UR4, URZ ;  /* 0x00000004050572a4 */ /* 0x000fe2000f8e023f */
[----:B-1----:R-:W-:-:S04]  /*0b90*/  SHF.R.S32.HI R9, RZ, 0x1f, R17 ;  /* 0x0000001fff097819 */ /* 0x002fc80000011411 */
[CC--:B------:R-:W-:Y:S02]  /*0ba0*/  LEA.HI R2, R9.reuse, R17.reuse, RZ, 0x4 ;  /* 0x0000001109027211 */ /* 0x0c0fe400078f20ff */
[CC--:B------:R-:W-:Y:S02]  /*0bb0*/  LEA.HI R15, R9.reuse, R17.reuse, RZ, 0x3 ;  /* 0x00000011090f7211 */ /* 0x0c0fe400078f18ff */
[----:B------:R-:W-:Y:S02]  /*0bc0*/  SHF.R.S32.HI R3, RZ, 0x4, R2 ;  /* 0x00000004ff037819 */ /* 0x000fe40000011402 */
[----:B------:R-:W-:Y:S02]  /*0bd0*/  LEA.HI R13, R9, R17, RZ, 0x2 ;  /* 0x00000011090d7211 */ /* 0x000fe400078f10ff */
[----:B------:R-:W-:Y:S02]  /*0be0*/  LEA.HI R0, R2, R3, RZ, 0x1 ;  /* 0x0000000302007211 */ /* 0x000fe400078f08ff */
[----:B------:R-:W-:-:S02]  /*0bf0*/  SHF.R.S32.HI R200, RZ, 0x3, R15 ;  /* 0x00000003ffc87819 */ /* 0x000fc4000001140f */
[----:B------:R-:W-:Y:S02]  /*0c00*/  LOP3.LUT R0, R0, 0xfffffffe, RZ, 0xc0, !PT ;  /* 0xfffffffe00007812 */ /* 0x000fe400078ec0ff */
[--C-:B------:R-:W-:Y:S02]  /*0c10*/  SHF.R.S32.HI R8, RZ, 0x2, R13.reuse ;  /* 0x00000002ff087819 */ /* 0x100fe4000001140d */
[----:B------:R-:W-:Y:S01]  /*0c20*/  LOP3.LUT R196, R15, 0xfffffff8, RZ, 0xc0, !PT ;  /* 0xfffffff80fc47812 */ /* 0x000fe200078ec0ff */
[----:B------:R-:W-:Y:S01]  /*0c30*/  IMAD.IADD R14, R3, 0x1, -R0 ;  /* 0x00000001030e7824 */ /* 0x000fe200078e0a00 */
[----:B------:R-:W-:Y:S01]  /*0c40*/  LOP3.LUT R0, R2, 0xfffffff0, RZ, 0xc0, !PT ;  /* 0xfffffff002007812 */ /* 0x000fe200078ec0ff */
[----:B------:R-:W-:Y:S01]  /*0c50*/  IMAD.SHL.U32 R3, R200, 0x40, RZ ;  /* 0x00000040c8037824 */ /* 0x000fe200078e00ff */
[----:B------:R-:W-:Y:S01]  /*0c60*/  SHF.R.S32.HI R2, RZ, 0x1f, R13 ;  /* 0x0000001fff027819 */ /* 0x000fe2000001140d */
[----:B------:R-:W-:Y:S01]  /*0c70*/  IMAD.IADD R196, R17, 0x1, -R196 ;  /* 0x0000000111c47824 */ /* 0x000fe200078e0ac4 */
[-C--:B------:R-:W-:Y:S01]  /*0c80*/  LEA.HI R7, R9, R17.reuse, RZ, 0x5 ;  /* 0x0000001109077211 */ /* 0x080fe200078f28ff */
[----:B------:R-:W-:Y:S01]  /*0c90*/  IMAD.IADD R0, R17, 0x1, -R0 ;  /* 0x0000000111007824 */ /* 0x000fe200078e0a00 */
[----:B------:R-:W-:Y:S01]  /*0ca0*/  LEA.HI R2, R2, R8, RZ, 0x3 ;  /* 0x0000000802027211 */ /* 0x000fe200078f18ff */
[----:B------:R-:W-:Y:S01]  /*0cb0*/  IMAD.SHL.U32 R192, R196, 0x8, RZ ;  /* 0x00000008c4c07824 */ /* 0x000fe200078e00ff */
[----:B------:R-:W-:-:S02]  /*0cc0*/  LEA.HI R9, R9, R17, RZ, 0x6 ;  /* 0x0000001109097211 */ /* 0x000fc400078f30ff */
[----:B------:R-:W-:Y:S02]  /*0cd0*/  SHF.R.S32.HI R5, RZ, 0x1f, R0 ;  /* 0x0000001fff057819 */ /* 0x000fe40000011400 */
[----:B------:R-:W-:Y:S01]  /*0ce0*/  LOP3.LUT R4, R2, 0xfffffff8, RZ, 0xc0, !PT ;  /* 0xfffffff802047812 */ /* 0x000fe200078ec0ff */
[----:B------:R-:W-:Y:S01]  /*0cf0*/  IMAD.SHL.U32 R9, R9, 0x8, RZ ;  /* 0x0000000809097824 */ /* 0x000fe200078e00ff */
[----:B------:R-:W-:Y:S02]  /*0d00*/  LEA.HI R10, R5, R0, RZ, 0x3 ;  /* 0x00000000050a7211 */ /* 0x000fe400078f18ff */
[----:B------:R-:W-:Y:S01]  /*0d10*/  LOP3.LUT R2, R3, 0x1c0, RZ, 0xc0, !PT ;  /* 0x000001c003027812 */ /* 0x000fe200078ec0ff */
[----:B------:R-:W-:Y:S01]  /*0d20*/  IMAD.IADD R8, R8, 0x1, -R4 ;  /* 0x0000000108087824 */ /* 0x000fe200078e0a04 */
[----:B------:R-:W-:Y:S02]  /*0d30*/  LOP3.LUT R3, R10, 0xfffffff8, RZ, 0xc0, !PT ;  /* 0xfffffff80a037812 */ /* 0x000fe400078ec0ff */
[----:B------:R-:W-:-:S02]  /*0d40*/  SHF.R.U32.HI R4, RZ, 0x3, R2 ;  /* 0x00000003ff047819 */ /* 0x000fc40000011602 */
[----:B------:R-:W-:Y:S01]  /*0d50*/  LOP3.LUT R2, R2, 0x38, R192, 0xf8, !PT ;  /* 0x0000003802027812 */ /* 0x000fe200078ef8c0 */
[----:B------:R-:W-:Y:S01]  /*0d60*/  IMAD.IADD R5, R0, 0x1, -R3 ;  /* 0x0000000100057824 */ /* 0x000fe200078e0a03 */
[----:B------:R-:W-:Y:S02]  /*0d70*/  LOP3.LUT R0, R7, 0xffffffe0, RZ, 0xc0, !PT ;  /* 0xffffffe007007812 */ /* 0x000fe400078ec0ff */
[----:B------:R-:W-:Y:S02]  /*0d80*/  LOP3.LUT R12, R2, R4, RZ, 0x3c, !PT ;  /* 0x00000004020c7212 */ /* 0x000fe400078e3cff */
[--C-:B------:R-:W-:Y:S01]  /*0d90*/  SHF.R.S32.HI R4, RZ, 0x5, R7.reuse ;  /* 0x00000005ff047819 */ /* 0x100fe20000011407 */
[----:B------:R-:W-:Y:S01]  /*0da0*/  IMAD.IADD R16, R17, 0x1, -R0 ;  /* 0x0000000111107824 */ /* 0x000fe200078e0a00 */
[----:B------:R-:W-:Y:S01]  /*0db0*/  SHF.R.S32.HI R2, RZ, 0x1f, R7 ;  /* 0x0000001fff027819 */ /* 0x000fe20000011407 */
[----:B------:R-:W-:Y:S01]  /*0dc0*/  IMAD.SHL.U32 R0, R196, 0x40, RZ ;  /* 0x00000040c4007824 */ /* 0x000fe200078e00ff */
[----:B------:R-:W-:-:S02]  /*0dd0*/  LOP3.LUT R6, R8, 0x1, RZ, 0xc0, !PT ;  /* 0x0000000108067812 */ /* 0x000fc400078ec0ff */
[----:B------:R-:W-:Y:S02]  /*0de0*/  LEA.HI R2, R2, R4, RZ, 0x3 ;  /* 0x0000000402027211 */ /* 0x000fe400078f18ff */
[----:B------:R-:W-:Y:S02]  /*0df0*/  SHF.R.S32.HI R11, RZ, 0x1f, R16 ;  /* 0x0000001fff0b7819 */ /* 0x000fe40000011410 */
[----:B------:R-:W-:Y:S02]  /*0e00*/  LOP3.LUT R0, R0, 0x1c0, RZ, 0xc0, !PT ;  /* 0x000001c000007812 */ /* 0x000fe400078ec0ff */
[----:B------:R-:W-:Y:S02]  /*0e10*/  LOP3.LUT R2, R2, 0xffffff8, RZ, 0xc0, !PT ;  /* 0x0ffffff802027812 */ /* 0x000fe400078ec0ff */
[----:B------:R-:W-:Y:S02]  /*0e20*/  ISETP.NE.U32.AND P0, PT, R6, 0x1, PT ;  /* 0x000000010600780c */ /* 0x000fe40003f05070 */
[----:B------:R-:W-:Y:S01]  /*0e30*/  LEA.HI R11, R11, R16, RZ, 0x2 ;  /* 0x000000100b0b7211 */ /* 0x000fe200078f10ff */
[----:B------:R-:W-:Y:S01]  /*0e40*/  IMAD.IADD R3, R4, 0x1, -R2 ;  /* 0x0000000104037824 */ /* 0x000fe200078e0a02 */
[----:B------:R-:W-:-:S02]  /*0e50*/  LOP3.LUT R7, R0, 0x8, R15, 0xf8, !PT ;  /* 0x0000000800077812 */ /* 0x000fc400078ef80f */
[----:B------:R-:W-:Y:S02]  /*0e60*/  SHF.R.U32.HI R6, RZ, 0x3, R0 ;  /* 0x00000003ff067819 */ /* 0x000fe40000011600 */
[----:B------:R-:W-:Y:S02]  /*0e70*/  LOP3.LUT R0, R13, 0xfffffffc, RZ, 0xc0, !PT ;  /* 0xfffffffc0d007812 */ /* 0x000fe400078ec0ff */
[----:B------:R-:W-:Y:S02]  /*0e80*/  SHF.R.S32.HI R2, RZ, 0x2, R11 ;  /* 0x00000002ff027819 */ /* 0x000fe4000001140b */
[----:B------:R-:W-:Y:S01]  /*0e90*/  LOP3.LUT R13, R7, R6, RZ, 0x3c, !PT ;  /* 0x00000006070d7212 */ /* 0x000fe200078e3cff */
[----:B------:R-:W-:Y:S01]  /*0ea0*/  IMAD.IADD R0, R17, 0x1, -R0 ;  /* 0x0000000111007824 */ /* 0x000fe200078e0a00 */
[----:B------:R-:W-:Y:S01]  /*0eb0*/  LOP3.LUT P4, RZ, R5, 0x2, RZ, 0xc0, !PT ;  /* 0x0000000205ff7812 */ /* 0x000fe2000788c0ff */
[----:B------:R-:W-:Y:S01]  /*0ec0*/  IMAD R15, R3, 0x10, R2 ;  /* 0x00000010030f7824 */ /* 0x000fe200078e0202 */
[C---:B------:R-:W-:Y:S01]  /*0ed0*/  LOP3.LUT P3, RZ, R5.reuse, 0x4, RZ, 0xc0, !PT ;  /* 0x0000000405ff7812 */ /* 0x040fe2000786c0ff */
[----:B------:R-:W-:Y:S01]  /*0ee0*/  IMAD.SHL.U32 R2, R5, 0x40, RZ ;  /* 0x0000004005027824 */ /* 0x000fe200078e00ff */
[----:B------:R-:W-:Y:S01]  /*0ef0*/  LEA.HI R3, R0, R0, RZ, 0x1 ;  /* 0x0000000000037211 */ /* 0x000fe200078f08ff */
[----:B------:R-:W-:Y:S01]  /*0f00*/  IMAD.SHL.U32 R7, R4, 0x400, RZ ;  /* 0x0000040004077824 */ /* 0x000fe200078e00ff */
[C---:B------:R-:W-:Y:S01]  /*0f10*/  R2P PR, R8.reuse, 0x6 ;  /* 0x0000000608007804 */ /* 0x040fe20000000000 */
[----:B------:R-:W-:Y:S01]  /*0f20*/  IMAD.SHL.U32 R4, R8, 0x40, RZ ;  /* 0x0000004008047824 */ /* 0x000fe200078e00ff */
[----:B------:R-:W-:Y:S01]  /*0f30*/  LOP3.LUT R2, R2, 0x1c0, RZ, 0xc0, !PT ;  /* 0x000001c002027812 */ /* 0x000fe200078ec0ff */
[----:B------:R-:W-:Y:S01]  /*0f40*/  IMAD.SHL.U32 R6, R14, 0x8, RZ ;  /* 0x000000080e067824 */ /* 0x000fe200078e00ff */
[----:B------:R-:W-:Y:S01]  /*0f50*/  LOP3.LUT R3, R3, 0x1ffffffe, RZ, 0xc0, !PT ;  /* 0x1ffffffe03037812 */ /* 0x000fe200078ec0ff */
[----:B------:R-:W-:Y:S01]  /*0f60*/  IMAD.SHL.U32 R8, R10, 0x40, RZ ;  /* 0x000000400a087824 */ /* 0x000fe200078e00ff */
[----:B------:R-:W-:Y:S01]  /*0f70*/  LOP3.LUT R4, R4, 0x1c0, RZ, 0xc0, !PT ;  /* 0x000001c004047812 */ /* 0x000fe200078ec0ff */
[----:B------:R-:W-:Y:S01]  /*0f80*/  IMAD R5, R0, 0x2, R7 ;  /* 0x0000000200057824 */ /* 0x000fe200078e0207 */
[----:B------:R-:W-:Y:S01]  /*0f90*/  LOP3.LUT R6, R2, 0x8, R6, 0xf8, !PT ;  /* 0x0000000802067812 */ /* 0x000fe200078ef806 */
[----:B------:R-:W-:Y:S01]  /*0fa0*/  IMAD.MOV.U32 R10, RZ, RZ, 0x40 ;  /* 0x00000040ff0a7424 */ /* 0x000fe200078e00ff */
[----:B------:R-:W-:Y:S01]  /*0fb0*/  LOP3.LUT R12, R12, 0x7ffffe00, R9, 0xf8, !PT ;  /* 0x7ffffe000c0c7812 */ /* 0x000fe200078ef809 */
[----:B------:R-:W-:Y:S01]  /*0fc0*/  IMAD.IADD R9, R0, 0x1, -R3 ;  /* 0x0000000100097824 */ /* 0x000fe200078e0a03 */
[----:B------:R-:W-:Y:S01]  /*0fd0*/  SHF.R.U32.HI R2, RZ, 0x3, R2 ;  /* 0x00000003ff027819 */ /* 0x000fe20000011602 */
[----:B------:R-:W-:Y:S01]  /*0fe0*/  STL [R1+0x8], R15 ;  /* 0x0000080f01007387 */ /* 0x000fe20000100800 */
[----:B------:R-:W-:Y:S01]  /*0ff0*/  LEA.HI R3, R4, R4, RZ, 0x1d ;  /* 0x0000000404037211 */ /* 0x000fe200078fe8ff */
[----:B------:R-:W-:Y:S01]  /*1000*/  IMAD R9, R9, 0x8, R15 ;  /* 0x0000000809097824 */ /* 0x000fe200078e020f */
[----:B------:R-:W-:Y:S01]  /*1010*/  LOP3.LUT R2, R6, R2, RZ, 0x3c, !PT ;  /* 0x0000000206027212 */ /* 0x000fe200078e3cff */
[----:B------:R-:W-:Y:S01]  /*1020*/  IMAD R0, R14, 0x200, R13 ;  /* 0x000002000e007824 */ /* 0x000fe200078e020d */
[----:B------:R-:W-:Y:S01]  /*1030*/  LOP3.LUT R4, R8, 0xfffffe00, RZ, 0xc0, !PT ;  /* 0xfffffe0008047812 */ /* 0x000fe200078ec0ff */
[----:B------:R-:W-:Y:S01]  /*1040*/  IMAD.IADD R8, R5, 0x1, R3 ;  /* 0x0000000105087824 */ /* 0x000fe200078e0203 */
[----:B------:R-:W-:Y:S01]  /*1050*/  IADD3 R197, R192, 0x40, RZ ;  /* 0x00000040c0c57810 */ /* 0x000fe20007ffe0ff */
[----:B------:R1:W-:Y:S01]  /*1060*/  STL [R1+0xc], R9 ;  /* 0x00000c0901007387 */ /* 0x0003e20000100800 */
[CC--:B------:R-:W-:Y:S01]  /*1070*/  IADD3 R3, R2.reuse, R4.reuse, R7 ;  /* 0x0000000402037210 */ /* 0x0c0fe20007ffe007 */
[----:B------:R-:W-:Y:S01]  /*1080*/  IMAD.MOV.U32 R7, RZ, RZ, 0x20 ;  /* 0x00000020ff077424 */ /* 0x000fe200078e00ff */
[----:B------:R-:W-:Y:S01]  /*1090*/  LOP3.LUT R4, R2, R4, RZ, 0xfc, !PT ;  /* 0x0000000402047212 */ /* 0x000fe200078efcff */
[----:B------:R-:W-:Y:S01]  /*10a0*/  IMAD.SHL.U32 R187, R12, 0x2, RZ ;  /* 0x000000020cbb7824 */ /* 0x000fe200078e00ff */
[----:B------:R-:W-:-:S02]  /*10b0*/  LOP3.LUT R2, R11, 0x7ffffffc, RZ, 0xc0, !PT ;  /* 0x7ffffffc0b027812 */ /* 0x000fc400078ec0ff */
[----:B------:R-:W-:Y:S02]  /*10c0*/  IADD3 R198, R192, 0x80, RZ ;  /* 0x00000080c0c67810 */ /* 0x000fe40007ffe0ff */
[----:B------:R-:W-:Y:S01]  /*10d0*/  SHF.R.S32.HI R5, RZ, 0x1f, R197 ;  /* 0x0000001fff057819 */ /* 0x000fe200000114c5 */
[----:B------:R-:W-:Y:S01]  /*10e0*/  IMAD.IADD R2, R16, 0x1, -R2 ;  /* 0x0000000110027824 */ /* 0x000fe200078e0a02 */
[C---:B------:R-:W-:Y:S02]  /*10f0*/  SEL R5, R7.reuse, 0xffffffe0, !P1 ;  /* 0xffffffe007057807 */ /* 0x040fe40004800000 */
[----:B------:R-:W-:Y:S01]  /*1100*/  SHF.R.S32.HI R6, RZ, 0x1f, R198 ;  /* 0x0000001fff067819 */ /* 0x000fe200000114c6 */
[----:B------:R-:W-:Y:S01]  /*1110*/  IMAD.SHL.U32 R222, R2, 0x2, RZ ;  /* 0x0000000202de7824 */ /* 0x000fe200078e00ff */
[----:B------:R-:W-:Y:S02]  /*1120*/  SEL R2, R7, 0xffffffe0, !P4 ;  /* 0xffffffe007027807 */ /* 0x000fe40006000000 */
[----:B------:R-:W-:-:S02]  /*1130*/  SEL R6, R10, 0xffffffc0, !P2 ;  /* 0xffffffc00a067807 */ /* 0x000fc40005000000 */
[C---:B------:R-:W-:Y:S02]  /*1140*/  IADD3 R249, R222.reuse, 0x8, RZ ;  /* 0x00000008def97810 */ /* 0x040fe40007ffe0ff */
[C---:B------:R-:W-:Y:S02]  /*1150*/  IADD3 R246, R222.reuse, 0x20, RZ ;  /* 0x00000020def67810 */ /* 0x040fe40007ffe0ff */
[C---:B------:R-:W-:Y:S02]  /*1160*/  IADD3 R243, R222.reuse, 0x38, RZ ;  /* 0x00000038def37810 */ /* 0x040fe40007ffe0ff */
[C---:B------:R-:W-:Y:S02]  /*1170*/  IADD3 R240, R222.reuse, 0x50, RZ ;  /* 0x00000050def07810 */ /* 0x040fe40007ffe0ff */
[----:B------:R-:W-:Y:S02]  /*1180*/  IADD3 R237, R222, 0x68, RZ ;  /* 0x00000068deed7810 */ /* 0x000fe40007ffe0ff */
[----:B------:R-:W-:-:S02]  /*1190*/  SHF.R.S32.HI R7, RZ, 0x1f, R249 ;  /* 0x0000001fff077819 */ /* 0x000fc400000114f9 */
[C---:B------:R-:W-:Y:S02]  /*11a0*/  IADD3 R234, R222.reuse, 0x80, RZ ;  /* 0x00000080deea7810 */ /* 0x040fe40007ffe0ff */
[----:B------:R-:W-:Y:S02]  /*11b0*/  SHF.R.S32.HI R7, RZ, 0x1f, R246 ;  /* 0x0000001fff077819 */ /* 0x000fe400000114f6 */
[C---:B------:R-:W-:Y:S02]  /*11c0*/  IADD3 R231, R222.reuse, 0x98, RZ ;  /* 0x00000098dee77810 */ /* 0x040fe40007ffe0ff */
[----:B------:R-:W-:Y:S02]  /*11d0*/  SHF.R.S32.HI R7, RZ, 0x1f, R243 ;  /* 0x0000001fff077819 */ /* 0x000fe400000114f3 */
[----:B------:R-:W-:Y:S02]  /*11e0*/  IADD3 R228, R222, 0xb0, RZ ;  /* 0x000000b0dee47810 */ /* 0x000fe40007ffe0ff */
[----:B------:R-:W-:-:S02]  /*11f0*/  LEA R223, R8, 0x80, 0x1 ;  /* 0x0000008008df7811 */ /* 0x000fc400078e08ff */
[----:B------:R-:W-:Y:S02]  /*1200*/  SHF.R.S32.HI R7, RZ, 0x1f, R240 ;  /* 0x0000001fff077819 */ /* 0x000fe400000114f0 */
[----:B------:R-:W-:Y:S01]  /*1210*/  SHF.R.S32.HI R7, RZ, 0x1f, R237 ;  /* 0x0000001fff077819 */ /* 0x000fe200000114ed */
[C---:B------:R-:W-:Y:S01]  /*1220*/  IMAD.IADD R226, R223.reuse, 0x1, R5 ;  /* 0x00000001dfe27824 */ /* 0x040fe200078e0205 */
[----:B------:R-:W-:Y:S02]  /*1230*/  SHF.R.S32.HI R7, RZ, 0x1f, R234 ;  /* 0x0000001fff077819 */ /* 0x000fe400000114ea */
[----:B------:R-:W-:Y:S01]  /*1240*/  SHF.R.S32.HI R7, RZ, 0x1f, R231 ;  /* 0x0000001fff077819 */ /* 0x000fe200000114e7 */
[----:B------:R-:W-:Y:S01]  /*1250*/  IMAD.IADD R252, R226, 0x1, R6 ;  /* 0x00000001e2fc7824 */ /* 0x000fe200078e0206 */
[----:B------:R-:W-:Y:S01]  /*1260*/  SHF.R.S32.HI R7, RZ, 0x1f, R228 ;  /* 0x0000001fff077819 */ /* 0x000fe200000114e4 */
[----:B------:R-:W-:Y:S01]  /*1270*/  IMAD.IADD R7, R223, 0x1, R6 ;  /* 0x00000001df077824 */ /* 0x000fe200078e0206 */
[----:B------:R-:W-:-:S02]  /*1280*/  IADD3 R247, R222, 0x18, RZ ;  /* 0x00000018def77810 */ /* 0x000fc40007ffe0ff */
[C---:B------:R-:W-:Y:S02]  /*1290*/  IADD3 R248, R222.reuse, 0x10, RZ ;  /* 0x00000010def87810 */ /* 0x040fe40007ffe0ff */
[----:B------:R2:W-:Y:S01]  /*12a0*/  STL [R1], R7 ;  /* 0x0000000701007387 */ /* 0x0005e20000100800 */
[C---:B------:R-:W-:Y:S02]  /*12b0*/  IADD3 R244, R222.reuse, 0x30, RZ ;  /* 0x00000030def47810 */ /* 0x040fe40007ffe0ff */
[C---:B------:R-:W-:Y:S02]  /*12c0*/  IADD3 R224, R223.reuse, -0x10, RZ ;  /* 0xfffffff0dfe07810 */ /* 0x040fe40007ffe0ff */
[C---:B------:R-:W-:Y:S02]  /*12d0*/  IADD3 R245, R222.reuse, 0x28, RZ ;  /* 0x00000028def57810 */ /* 0x040fe40007ffe0ff */
[----:B------:R-:W-:Y:S02]  /*12e0*/  IADD3 R241, R222, 0x48, RZ ;  /* 0x00000048def17810 */ /* 0x000fe40007ffe0ff */
[----:B------:R-:W-:-:S02]  /*12f0*/  @P0 IADD3 R224, R223, 0x10, RZ ;  /* 0x00000010dfe00810 */ /* 0x000fc40007ffe0ff */
[----:B------:R-:W-:Y:S02]  /*1300*/  LEA R183, R3, 0xc100, 0x1 ;  /* 0x0000c10003b77811 */ /* 0x000fe400078e08ff */
[----:B------:R-:W-:Y:S01]  /*1310*/  LEA R177, R4, 0x100, 0x1 ;  /* 0x0000010004b17811 */ /* 0x000fe200078e08ff */
[----:B------:R-:W-:Y:S01]  /*1320*/  IMAD.IADD R225, R5, 0x1, R224 ;  /* 0x0000000105e17824 */ /* 0x000fe200078e02e0 */
[C---:B------:R-:W-:Y:S01]  /*1330*/  IADD3 R242, R222.reuse, 0x40, RZ ;  /* 0x00000040def27810 */ /* 0x040fe20007ffe0ff */
[----:B------:R-:W-:Y:S01]  /*1340*/  IMAD.IADD R184, R183, 0x1, R2 ;  /* 0x00000001b7b87824 */ /* 0x000fe200078e0202 */
[----:B------:R-:W-:Y:S01]  /*1350*/  IADD3 R238, R222, 0x60, RZ ;  /* 0x00000060deee7810 */ /* 0x000fe20007ffe0ff */
[----:B------:R-:W-:Y:S01]  /*1360*/  IMAD.IADD R178, R2, 0x1, R177 ;  /* 0x0000000102b27824 */ /* 0x000fe200078e02b1 */
[----:B------:R-:W-:Y:S01]  /*1370*/  IADD3 R239, R222, 0x58, RZ ;  /* 0x00000058deef7810 */ /* 0x000fe20007ffe0ff */
[----:B------:R-:W-:Y:S01]  /*1380*/  IMAD.IADD R251, R6, 0x1, R224 ;  /* 0x0000000106fb7824 */ /* 0x000fe200078e02e0 */
[----:B------:R-:W-:Y:S01]  /*1390*/  IADD3 R235, R222, 0x78, RZ ;  /* 0x00000078deeb7810 */ /* 0x000fe20007ffe0ff */
[----:B------:R-:W-:Y:S01]  /*13a0*/  IMAD.IADD R250, R225, 0x1, R6 ;  /* 0x00000001e1fa7824 */ /* 0x000fe200078e0206 */
[----:B------:R-:W-:-:S02]  /*13b0*/  SHF.R.S32.HI R8, RZ, 0x1f, R247 ;  /* 0x0000001fff087819 */ /* 0x000fc400000114f7 */
[----:B------:R-:W-:Y:S02]  /*13c0*/  LEA R103, R0, 0x6100, 0x1 ;  /* 0x0000610000677811 */ /* 0x000fe400078e08ff */
[C---:B------:R-:W-:Y:S02]  /*13d0*/  IADD3 R236, R222.reuse, 0x70, RZ ;  /* 0x00000070deec7810 */ /* 0x040fe40007ffe0ff */
[----:B------:R-:W-:Y:S02]  /*13e0*/  IADD3 R232, R222, 0x90, RZ ;  /* 0x00000090dee87810 */ /* 0x000fe40007ffe0ff */
[----:B-1----:R-:W-:Y:S02]  /*13f0*/  SHF.R.S32.HI R9, RZ, 0x1f, R248 ;  /* 0x0000001fff097819 */ /* 0x002fe400000114f8 */
[----:B------:R-:W-:Y:S02]  /*1400*/  SHF.R.S32.HI R8, RZ, 0x1f, R244 ;  /* 0x0000001fff087819 */ /* 0x000fe400000114f4 */
[----:B------:R-:W-:-:S02]  /*1410*/  SEL R0, R10, 0xffffffc0, !P3 ;  /* 0xffffffc00a007807 */ /* 0x000fc40005800000 */
[C---:B------:R-:W-:Y:S02]  /*1420*/  IADD3 R233, R222.reuse, 0x88, RZ ;  /* 0x00000088dee97810 */ /* 0x040fe40007ffe0ff */
[----:B------:R-:W-:Y:S01]  /*1430*/  IADD3 R229, R222, 0xa8, RZ ;  /* 0x000000a8dee57810 */ /* 0x000fe20007ffe0ff */
[--C-:B------:R-:W-:Y:S01]  /*1440*/  IMAD.IADD R186, R183, 0x1, R0.reuse ;  /* 0x00000001b7ba7824 */ /* 0x100fe200078e0200 */
[----:B------:R-:W-:Y:S01]  /*1450*/  SHF.R.S32.HI R9, RZ, 0x1f, R245 ;  /* 0x0000001fff097819 */ /* 0x000fe200000114f5 */
[----:B------:R-:W-:Y:S01]  /*1460*/  IMAD.IADD R180, R0, 0x1, R177 ;  /* 0x0000000100b47824 */ /* 0x000fe200078e02b1 */
[----:B------:R-:W-:Y:S01]  /*1470*/  SHF.R.S32.HI R8, RZ, 0x1f, R241 ;  /* 0x0000001fff087819 */ /* 0x000fe200000114f1 */
[----:B------:R-:W-:Y:S01]  /*1480*/  IMAD.IADD R185, R184, 0x1, R0 ;  /* 0x00000001b8b97824 */ /* 0x000fe200078e0200 */
[----:B------:R-:W-:Y:S01]  /*1490*/  IADD3 R230, R222, 0xa0, RZ ;  /* 0x000000a0dee67810 */ /* 0x000fe20007ffe0ff */
[----:B------:R-:W-:Y:S01]  /*14a0*/  IMAD.IADD R179, R0, 0x1, R178 ;  /* 0x0000000100b37824 */ /* 0x000fe200078e02b2 */
[----:B------:R-:W-:-:S02]  /*14b0*/  IADD3 R227, R222, 0xb8, RZ ;  /* 0x000000b8dee37810 */ /* 0x000fc40007ffe0ff */
[----:B------:R-:W-:Y:S02]  /*14c0*/  SHF.R.S32.HI R9, RZ, 0x1f, R242 ;  /* 0x0000001fff097819 */ /* 0x000fe400000114f2 */
[----:B------:R-:W-:Y:S02]  /*14d0*/  SHF.R.S32.HI R8, RZ, 0x1f, R238 ;  /* 0x0000001fff087819 */ /* 0x000fe400000114ee */
[----:B------:R-:W-:Y:S02]  /*14e0*/  SHF.R.S32.HI R9, RZ, 0x1f, R239 ;  /* 0x0000001fff097819 */ /* 0x000fe400000114ef */
[----:B------:R-:W-:Y:S02]  /*14f0*/  SHF.R.S32.HI R8, RZ, 0x1f, R235 ;  /* 0x0000001fff087819 */ /* 0x000fe400000114eb */
[----:B------:R-:W-:Y:S02]  /*1500*/  SHF.R.S32.HI R9, RZ, 0x1f, R236 ;  /* 0x0000001fff097819 */ /* 0x000fe400000114ec */
[----:B------:R-:W-:-:S02]  /*1510*/  SHF.R.S32.HI R8, RZ, 0x1f, R232 ;  /* 0x0000001fff087819 */ /* 0x000fc400000114e8 */
[----:B------:R-:W-:Y:S02]  /*1520*/  SHF.R.S32.HI R9, RZ, 0x1f, R233 ;  /* 0x0000001fff097819 */ /* 0x000fe400000114e9 */
[----:B------:R-:W-:Y:S02]  /*1530*/  SHF.R.S32.HI R8, RZ, 0x1f, R229 ;  /* 0x0000001fff087819 */ /* 0x000fe400000114e5 */
[----:B------:R-:W-:Y:S02]  /*1540*/  SHF.R.S32.HI R11, RZ, 0x1f, R192 ;  /* 0x0000001fff0b7819 */ /* 0x000fe400000114c0 */
[----:B------:R-:W-:Y:S02]  /*1550*/  SHF.R.S32.HI R9, RZ, 0x1f, R230 ;  /* 0x0000001fff097819 */ /* 0x000fe400000114e6 */
[----:B--2---:R-:W-:Y:S02]  /*1560*/  SHF.R.S32.HI R8, RZ, 0x1f, R227 ;  /* 0x0000001fff087819 */ /* 0x004fe400000114e3 */
.L_x_121:
[----:B------:R-:W-:-:S04]  /*1570*/  IMAD.MOV.U32 R8, RZ, RZ, 0x4 ;  /* 0x00000004ff087424 */ /* 0x000fc800078e00ff */
[----:B------:R-:W-:-:S05]  /*1580*/  IMAD.WIDE R2, R215, R8, c[0x0][0x588] ;  /* 0x00016200d7027625 */ /* 0x000fca00078e0208 */
[----:B------:R-:W2:Y:S01]  /*1590*/  LDG.E R211, [R2.64] ;  /* 0x0000000602d37981 */ /* 0x000ea2000c1e1900 */
[----:B------:R-:W-:Y:S01]  /*15a0*/  ISETP.NE.U32.AND P4, PT, RZ, c[0x0][0x370], PT ;  /* 0x0000dc00ff007a0c */ /* 0x000fe20003f85070 */
[----:B------:R-:W-:Y:S01]  /*15b0*/  IMAD.MOV.U32 R201, RZ, RZ, RZ ;  /* 0x000000ffffc97224 */ /* 0x000fe200078e00ff */
[----:B------:R-:W-:Y:S01]  /*15c0*/  ISETP.NE.U32.AND P3, PT, RZ, c[0x0][0x360], PT ;  /* 0x0000d800ff007a0c */ /* 0x000fe20003f65070 */
[----:B------:R-:W-:Y:S01]  /*15d0*/  IMAD.MOV.U32 R11, RZ, RZ, RZ ;  /* 0x000000ffff0b7224 */ /* 0x000fe200078e00ff */
[----:B------:R-:W-:Y:S02]  /*15e0*/  ISETP.NE.AND.EX P4, PT, RZ, c[0x0][0x374], PT, P4 ;  /* 0x0000dd00ff007a0c */ /* 0x000fe40003f85340 */
[----:B------:R-:W-:Y:S02]  /*15f0*/  ISETP.NE.AND.EX P3, PT, RZ, c[0x0][0x364], PT, P3 ;  /* 0x0000d900ff007a0c */ /* 0x000fe40003f65330 */
[----:B------:R-:W-:-:S04]  /*1600*/  ISETP.NE.U32.AND P0, PT, RZ, c[0x0][0x348], PT ;  /* 0x0000d200ff007a0c */ /* 0x000fc80003f05070 */
[----:B------:R-:W-:Y:S02]  /*1610*/  ISETP.NE.AND.EX P0, PT, RZ, c[0x0][0x34c], PT, P0 ;  /* 0x0000d300ff007a0c */ /* 0x000fe40003f05300 */
[----:B--2---:R-:W-:Y:S01]  /*1620*/  SHF.R.S32.HI R220, RZ, 0x1f, R211 ;  /* 0x0000001fffdc7819 */ /* 0x004fe200000114d3 */
[C---:B------:R-:W-:Y:S02]  /*1630*/  IMAD.SHL.U32 R216, R211.reuse, 0x4, RZ ;  /* 0x00000004d3d87824 */ /* 0x040fe400078e00ff */
[C---:B------:R-:W-:Y:S02]  /*1640*/  @P4 LEA R6, P2, R211.reuse, c[0x0][0x370], 0x2 ;  /* 0x0000dc00d3064a11 */ /* 0x040fe400078410ff */
[C-C-:B------:R-:W-:Y:S02]  /*1650*/  SHF.L.U64.HI R217, R211.reuse, 0x2, R220.reuse ;  /* 0x00000002d3d97819 */ /* 0x140fe400000102dc */
[----:B------:R-:W-:Y:S02]  /*1660*/  @P4 LEA.HI.X R7, R211, c[0x0][0x374], R220, 0x2, P2 ;  /* 0x0000dd00d3074a11 */ /* 0x000fe400010f14dc */
[----:B------:R-:W-:-:S02]  /*1670*/  @P3 IADD3 R4, P1, R216, c[0x0][0x360], RZ ;  /* 0x0000d800d8043a10 */ /* 0x000fc40007f3e0ff */
[----:B------:R-:W-:Y:S01]  /*1680*/  IADD3 R2, P2, R216, c[0x0][0x348], RZ ;  /* 0x0000d200d8027a10 */ /* 0x000fe20007f5e0ff */
[----:B------:R1:W5:Y:S01]  /*1690*/  @P4 LDG.E R201, [R6.64] ;  /* 0x0000000606c94981 */ /* 0x000362000c1e1900 */
[C---:B------:R-:W-:Y:S02]  /*16a0*/  @P3 IADD3.X R5, R217.reuse, c[0x0][0x364], RZ, P1, !PT ;  /* 0x0000d900d9053a10 */ /* 0x040fe40000ffe4ff */
[----:B------:R-:W-:-:S03]  /*16b0*/  IADD3.X R3, R217, c[0x0][0x34c], RZ, P2, !PT ;  /* 0x0000d300d9037a10 */ /* 0x000fc600017fe4ff */
[----:B------:R1:W5:Y:S04]  /*16c0*/  @P3 LDG.E R15, [R4.64] ;  /* 0x00000006040f3981 */ /* 0x000368000c1e1900 */
[----:B------:R1:W5:Y:S01]  /*16d0*/  @P0 LDG.E R11, [R2.64] ;  /* 0x00000006020b0981 */ /* 0x000362000c1e1900 */
[----:B------:R-:W-:Y:S01]  /*16e0*/  YIELD ;  /* 0x0000000000007946 */ /* 0x000fe20003800000 */
[----:B------:R-:W-:Y:S05]  /*16f0*/  @P3 BRA `(.L_x_31) ;  /* 0x0000005000003947 */ /* 0x000fea0003800000 */
[----:B-----5:R-:W-:Y:S01]  /*1700*/  MOV R15, c[0x0][0x168] ;  /* 0x00005a00000f7a02 */ /* 0x020fe20000000f00 */
[----:B------:R-:W-:Y:S05]  /*1710*/  @!P0 BRA `(.L_x_31) ;  /* 0x0000003000008947 */ /* 0x000fea0003800000 */
[----:B------:R2:W3:Y:S04]  /*1720*/  LDG.E R0, [R2.64] ;  /* 0x0000000602007981 */ /* 0x0004e8000c1e1900 */
[----:B-12---:R-:W3:Y:S02]  /*1730*/  LDG.E R2, [R2.64+0x4] ;  /* 0x0000040602027981 */ /* 0x006ee4000c1e1900 */
[----:B---3--:R-:W-:-:S02]  /*1740*/  IADD3 R15, -R0, R2, RZ ;  /* 0x00000002000f7210 */ /* 0x008fc40007ffe1ff */
.L_x_31:
[----:B------:R-:W-:-:S04]  /*1750*/  ISETP.NE.U32.AND P1, PT, RZ, c[0x0][0x368], PT ;  /* 0x0000da00ff007a0c */ /* 0x000fc80003f25070 */
[----:B------:R-:W-:-:S13]  /*1760*/  ISETP.NE.AND.EX P1, PT, RZ, c[0x0][0x36c], PT, P1 ;  /* 0x0000db00ff007a0c */ /* 0x000fda0003f25310 */
[----:B------:R-:W-:Y:S05]  /*1770*/  @!P1 BRA `(.L_x_32) ;  /* 0x0000004000009947 */ /* 0x000fea0003800000 */
[----:B-1----:R-:W-:-:S04]  /*1780*/  IADD3 R2, P1, R216, c[0x0][0x368], RZ ;  /* 0x0000da00d8027a10 */ /* 0x002fc80007f3e0ff */
[----:B------:R-:W-:-:S05]  /*1790*/  IADD3.X R3, R217, c[0x0][0x36c], RZ, P1, !PT ;  /* 0x0000db00d9037a10 */ /* 0x000fca0000ffe4ff */
[----:B------:R1:W5:Y:S01]  /*17a0*/  LDG.E R0, [R2.64] ;  /* 0x0000000602007981 */ /* 0x000362000c1e1900 */
[----:B------:R-:W-:Y:S05]  /*17b0*/  BRA `(.L_x_33) ;  /* 0x0000008000007947 */ /* 0x000fea0003800000 */
.L_x_32:
[----:B------:R-:W-:Y:S01]  /*17c0*/  ISETP.NE.U32.AND P1, PT, RZ, c[0x0][0x350], PT ;  /* 0x0000d400ff007a0c */ /* 0x000fe20003f25070 */
[----:B------:R-:W-:-:S03]  /*17d0*/  IMAD.U32 R0, RZ, RZ, UR5 ;  /* 0x00000005ff007e24 */ /* 0x000fc6000f8e00ff */
[----:B------:R-:W-:-:S13]  /*17e0*/  ISETP.NE.AND.EX P1, PT, RZ, c[0x0][0x354], PT, P1 ;  /* 0x0000d500ff007a0c */ /* 0x000fda0003f25310 */
[----:B------:R-:W-:Y:S05]  /*17f0*/  @!P1 BRA `(.L_x_33) ;  /* 0x0000004000009947 */ /* 0x000fea0003800000 */
[----:B-1----:R-:W-:-:S05]  /*1800*/  IMAD.WIDE R2, R211, R8, c[0x0][0x350] ;  /* 0x0000d400d3027625 */ /* 0x002fca00078e0208 */
[----:B------:R-:W2:Y:S04]  /*1810*/  LDG.E R4, [R2.64] ;  /* 0x0000000602047981 */ /* 0x000ea8000c1e1900 */
[----:B------:R-:W2:Y:S02]  /*1820*/  LDG.E R0, [R2.64+0x4] ;  /* 0x0000040602007981 */ /* 0x000ea4000c1e1900 */
[----:B--2---:R-:W-:-:S05]  /*1830*/  IADD3 R0, -R4, R0, RZ ;  /* 0x0000000004007210 */ /* 0x004fca0007ffe1ff */
.L_x_33:
[----:B-----5:R-:W-:Y:S01]  /*1840*/  IMAD.IADD R16, R0, 0x1, -R201 ;  /* 0x0000000100107824 */ /* 0x020fe200078e0ac9 */
[C---:B-1----:R-:W-:Y:S01]  /*1850*/  LOP3.LUT R3, R214.reuse, 0xff000000, RZ, 0xc0, !PT ;  /* 0xff000000d6037812 */ /* 0x042fe200078ec0ff */
[----:B------:R-:W-:Y:S01]  /*1860*/  BSSY B0, `(.L_x_34) ;  /* 0x000002b000007945 */ /* 0x000fe20003800000 */
[----:B------:R-:W-:Y:S02]  /*1870*/  LOP3.LUT R4, R214, 0xff0000, RZ, 0xc0, !PT ;  /* 0x00ff0000d6047812 */ /* 0x000fe400078ec0ff */
[----:B------:R-:W-:-:S02]  /*1880*/  ISETP.GE.AND P1, PT, R16, 0x1, PT ;  /* 0x000000011000780c */ /* 0x000fc40003f26270 */
[----:B------:R-:W-:Y:S02]  /*1890*/  IADD3 R0, R16, 0x3f, RZ ;  /* 0x0000003f10007810 */ /* 0x000fe40007ffe0ff */
[----:B------:R-:W-:Y:S02]  /*18a0*/  SHF.R.U32.HI R3, RZ, 0x8, R3 ;  /* 0x00000008ff037819 */ /* 0x000fe40000011603 */
[----:B------:R-:W-:Y:S02]  /*18b0*/  SHF.R.S32.HI R2, RZ, 0x1f, R0 ;  /* 0x0000001fff027819 */ /* 0x000fe40000011400 */
[----:B------:R-:W-:Y:S02]  /*18c0*/  LEA.HI R3, R4, R3, RZ, 0x10 ;  /* 0x0000000304037211 */ /* 0x000fe400078f80ff */
[----:B------:R-:W-:Y:S01]  /*18d0*/  LEA.HI R0, R2, R0, RZ, 0x6 ;  /* 0x0000000002007211 */ /* 0x000fe200078f30ff */
[----:B------:R-:W-:Y:S01]  /*18e0*/  IMAD.MOV.U32 R2, RZ, RZ, RZ ;  /* 0x000000ffff027224 */ /* 0x000fe200078e00ff */
[----:B------:R-:W-:-:S02]  /*18f0*/  LOP3.LUT R221, R3, 0xff, RZ, 0xc0, !PT ;  /* 0x000000ff03dd7812 */ /* 0x000fc400078ec0ff */
[----:B------:R-:W-:Y:S02]  /*1900*/  SHF.R.U32.HI R218, RZ, 0x10, R3 ;  /* 0x00000010ffda7819 */ /* 0x000fe40000011603 */
[----:B------:R-:W-:Y:S01]  /*1910*/  SHF.R.S32.HI R10, RZ, 0x6, R0 ;  /* 0x00000006ff0a7819 */ /* 0x000fe20000011400 */
[----:B------:R-:W-:Y:S05]  /*1920*/  @!P1 BRA `(.L_x_35) ;  /* 0x000001e000009947 */ /* 0x000fea0003800000 */
[----:B------:R-:W-:Y:S01]  /*1930*/  ISETP.NE.AND P1, PT, R218, RZ, PT ;  /* 0x000000ffda00720c */ /* 0x000fe20003f25270 */
[----:B------:R-:W-:-:S03]  /*1940*/  IMAD.MOV.U32 R4, RZ, RZ, RZ ;  /* 0x000000ffff047224 */ /* 0x000fc600078e00ff */
[----:B------:R-:W-:-:S04]  /*1950*/  SEL R0, R218, c[0x0][0x338], P1 ;  /* 0x0000ce00da007a07 */ /* 0x000fc80000800000 */
[----:B------:R-:W-:Y:S02]  /*1960*/  IABS R3, R0 ;  /* 0x0000000000037213 */ /* 0x000fe40000000000 */
[----:B------:R-:W-:Y:S02]  /*1970*/  IADD3 R6, R10, -0x1, R0 ;  /* 0xffffffff0a067810 */ /* 0x000fe40007ffe000 */
[----:B------:R-:W1:Y:S02]  /*1980*/  I2F.RP R2, R3 ;  /* 0x0000000300027306 */ /* 0x000e640000209400 */
[----:B------:R-:W-:-:S06]  /*1990*/  IABS R9, R6 ;  /* 0x0000000600097213 */ /* 0x000fcc0000000000 */
[----:B-1----:R-:W1:Y:S02]  /*19a0*/  MUFU.RCP R2, R2 ;  /* 0x0000000200027308 */ /* 0x002e640000001000 */
[----:B-1----:R-:W-:-:S06]  /*19b0*/  IADD3 R2, R2, 0xffffffe, RZ ;  /* 0x0ffffffe02027810 */ /* 0x002fcc0007ffe0ff */
[----:B------:R-:W1:Y:S02]  /*19c0*/  F2I.FTZ.U32.TRUNC.NTZ R5, R2 ;  /* 0x0000000200057305 */ /* 0x000e64000021f000 */
[----:B-1----:R-:W-:-:S04]  /*19d0*/  IMAD.MOV R2, RZ, RZ, -R5 ;  /* 0x000000ffff027224 */ /* 0x002fc800078e0a05 */
[----:B------:R-:W-:Y:S01]  /*19e0*/  IMAD.MOV.U32 R7, RZ, RZ, R2 ;  /* 0x000000ffff077224 */ /* 0x000fe200078e0002 */
[----:B------:R-:W-:-:S03]  /*19f0*/  IABS R2, R0 ;  /* 0x0000000000027213 */ /* 0x000fc60000000000 */
[----:B------:R-:W-:Y:S02]  /*1a00*/  IMAD R7, R7, R3, RZ ;  /* 0x0000000307077224 */ /* 0x000fe400078e02ff */
[----:B------:R-:W-:Y:S02]  /*1a10*/  IMAD.MOV R8, RZ, RZ, -R2 ;  /* 0x000000ffff087224 */ /* 0x000fe400078e0a02 */
[----:B------:R-:W-:-:S04]  /*1a20*/  IMAD.HI.U32 R2, R5, R7, R4 ;  /* 0x0000000705027227 */ /* 0x000fc800078e0004 */
[----:B------:R-:W-:Y:S02]  /*1a30*/  IMAD.MOV.U32 R4, RZ, RZ, R9 ;  /* 0x000000ffff047224 */ /* 0x000fe400078e0009 */
[----:B------:R-:W-:Y:S02]  /*1a40*/  IMAD.MOV.U32 R5, RZ, RZ, R8 ;  /* 0x000000ffff057224 */ /* 0x000fe400078e0008 */
[----:B------:R-:W-:-:S04]  /*1a50*/  IMAD.HI.U32 R2, R2, R4, RZ ;  /* 0x0000000402027227 */ /* 0x000fc800078e00ff */
[----:B------:R-:W-:-:S05]  /*1a60*/  IMAD R4, R2, R5, R4 ;  /* 0x0000000502047224 */ /* 0x000fca00078e0204 */
[----:B------:R-:W-:-:S13]  /*1a70*/  ISETP.GT.U32.AND P2, PT, R3, R4, PT ;  /* 0x000000040300720c */ /* 0x000fda0003f44070 */
[----:B------:R-:W-:Y:S01]  /*1a80*/  @!P2 IMAD.IADD R4, R4, 0x1, -R3 ;  /* 0x000000010404a824 */ /* 0x000fe200078e0a03 */
[----:B------:R-:W-:Y:S02]  /*1a90*/  @!P2 IADD3 R2, R2, 0x1, RZ ;  /* 0x000000010202a810 */ /* 0x000fe40007ffe0ff */
[----:B------:R-:W-:Y:S02]  /*1aa0*/  ISETP.NE.AND P2, PT, R0, RZ, PT ;  /* 0x000000ff0000720c */ /* 0x000fe40003f45270 */
[----:B------:R-:W-:Y:S02]  /*1ab0*/  ISETP.GE.U32.AND P3, PT, R4, R3, PT ;  /* 0x000000030400720c */ /* 0x000fe40003f66070 */
[----:B------:R-:W-:-:S04]  /*1ac0*/  LOP3.LUT R3, R6, R0, RZ, 0x3c, !PT ;  /* 0x0000000006037212 */ /* 0x000fc800078e3cff */
[----:B------:R-:W-:-:S07]  /*1ad0*/  ISETP.GE.AND P1, PT, R3, RZ, PT ;  /* 0x000000ff0300720c */ /* 0x000fce0003f26270 */
[----:B------:R-:W-:-:S06]  /*1ae0*/  @P3 IADD3 R2, R2, 0x1, RZ ;  /* 0x0000000102023810 */ /* 0x000fcc0007ffe0ff */
[----:B------:R-:W-:Y:S01]  /*1af0*/  @!P1 IMAD.MOV R2, RZ, RZ, -R2 ;  /* 0x000000ffff029224 */ /* 0x000fe200078e0a02 */
[----:B------:R-:W-:Y:S02]  /*1b00*/  @!P2 LOP3.LUT R2, RZ, R0, RZ, 0x33, !PT ;  /* 0x00000000ff02a212 */ /* 0x000fe400078e33ff */
.L_x_35:
[----:B------:R-:W-:Y:S05]  /*1b10*/  BSYNC B0 ;  /* 0x0000000000007941 */ /* 0x000fea0003800000 */
.L_x_34:
[----:B------:R-:W-:Y:S01]  /*1b20*/  IMAD R199, R221, R2, RZ ;  /* 0x00000002ddc77224 */ /* 0x000fe200078e02ff */
[----:B------:R-:W-:Y:S01]  /*1b30*/  PRMT R0, RZ, 0x7610, R0 ;  /* 0x00007610ff007816 */ /* 0x000fe20000000000 */
[----:B------:R-:W-:Y:S01]  /*1b40*/  CS2R R22, SRZ ;  /* 0x0000000000167805 */ /* 0x000fe2000001ff00 */
[----:B------:R-:W-:Y:S01]  /*1b50*/  CS2R R26, SRZ ;  /* 0x00000000001a7805 */ /* 0x000fe2000001ff00 */
[----:B------:R-:W-:Y:S01]  /*1b60*/  IMAD.IADD R2, R199, 0x1, R2 ;  /* 0x00000001c7027824 */ /* 0x000fe200078e0202 */
[----:B------:R-:W-:Y:S01]  /*1b70*/  CS2R R24, SRZ ;  /* 0x0000000000187805 */ /* 0x000fe2000001ff00 */
[----:B------:R-:W-:Y:S01]  /*1b80*/  CS2R R42, SRZ ;  /* 0x00000000002a7805 */ /* 0x000fe2000001ff00 */
[----:B------:R-:W-:Y:S01]  /*1b90*/  CS2R R80, SRZ ;  /* 0x0000000000507805 */ /* 0x000fe2000001ff00 */
[----:B------:R-:W-:Y:S01]  /*1ba0*/  CS2R R62, SRZ ;  /* 0x00000000003e7805 */ /* 0x000fe2000001ff00 */
[----:B------:R-:W-:Y:S01]  /*1bb0*/  IMNMX R167, R10, R2, PT ;  /* 0x000000020aa77217 */ /* 0x000fe20003800200 */
[----:B------:R-:W-:Y:S01]  /*1bc0*/  CS2R R116, SRZ ;  /* 0x0000000000747805 */ /* 0x000fe2000001ff00 */
[----:B------:R-:W-:Y:S01]  /*1bd0*/  CS2R R70, SRZ ;  /* 0x0000000000467805 */ /* 0x000fe2000001ff00 */
[----:B------:R-:W-:Y:S01]  /*1be0*/  CS2R R120, SRZ ;  /* 0x0000000000787805 */ /* 0x000fe2000001ff00 */
[----:B------:R-:W-:Y:S01]  /*1bf0*/  ISETP.GT.AND P1, PT, R167, R199, PT ;  /* 0x000000c7a700720c */ /* 0x000fe20003f24270 */
        /* <DEDUP_REMOVED lines=41> */
[----:B------:R-:W-:-:S04]  /*1e90*/  ISETP.NE.U32.AND P1, PT, RZ, c[0x0][0x340], PT ;  /* 0x0000d000ff007a0c */ /* 0x000fc80003f25070 */
[----:B------:R-:W-:-:S13]  /*1ea0*/  ISETP.NE.AND.EX P1, PT, RZ, c[0x0][0x344], PT, P1 ;  /* 0x0000d100ff007a0c */ /* 0x000fda0003f25310 */
[----:B------:R-:W-:-:S04]  /*1eb0*/  @P1 IADD3 R2, P2, R216, c[0x0][0x340], RZ ;  /* 0x0000d000d8021a10 */ /* 0x000fc80007f5e0ff */
[----:B------:R-:W-:-:S05]  /*1ec0*/  @P1 IADD3.X R3, R217, c[0x0][0x344], RZ, P2, !PT ;  /* 0x0000d100d9031a10 */ /* 0x000fca00017fe4ff */
[----:B------:R1:W5:Y:S01]  /*1ed0*/  @P1 LDG.E R14, [R2.64] ;  /* 0x00000006020e1981 */ /* 0x000362000c1e1900 */
[----:B------:R-:W-:Y:S01]  /*1ee0*/  SHF.R.S32.HI R0, RZ, 0x1f, R11 ;  /* 0x0000001fff007819 */ /* 0x000fe2000001140b */
[----:B------:R-:W-:Y:S01]  /*1ef0*/  IMAD.MOV.U32 R4, RZ, RZ, c[0x0][0x2c4] ;  /* 0x0000b100ff047624 */ /* 0x000fe200078e00ff */
[----:B------:R-:W-:Y:S01]  /*1f00*/  LOP3.LUT R13, R214, 0xffff, RZ, 0xc0, !PT ;  /* 0x0000ffffd60d7812 */ /* 0x000fe200078ec0ff */
[----:B------:R-:W-:Y:S01]  /*1f10*/  IMAD R5, R196, 0x20, R200 ;  /* 0x00000020c4057824 */ /* 0x000fe200078e02c8 */
[----:B------:R-:W-:Y:S01]  /*1f20*/  SEL R6, R220, RZ, !P0 ;  /* 0x000000ffdc067207 */ /* 0x000fe20004000000 */
[----:B------:R-:W-:Y:S01]  /*1f30*/  IMAD R0, R0, c[0x0][0x178], RZ ;  /* 0x00005e0000007a24 */ /* 0x000fe200078e02ff */
[----:B------:R-:W-:Y:S01]  /*1f40*/  ISETP.NE.AND P2, PT, R4, 0x1, PT ;  /* 0x000000010400780c */ /* 0x000fe20003f45270 */
[----:B------:R-:W-:Y:S01]  /*1f50*/  IMAD R5, R213, 0x80, R5 ;  /* 0x00000080d5057824 */ /* 0x000fe200078e0205 */
[----:B------:R-:W-:Y:S01]  /*1f60*/  SEL R4, R211, RZ, !P0 ;  /* 0x000000ffd3047207 */ /* 0x000fe20004000000 */
[----:B------:R-:W-:Y:S01]  /*1f70*/  IMAD R0, R11, c[0x0][0x17c], R0 ;  /* 0x00005f000b007a24 */ /* 0x000fe200078e0200 */
[----:B------:R-:W-:Y:S01]  /*1f80*/  ISETP.GE.AND P6, PT, R192, c[0x0][0x198], PT ;  /* 0x00006600c0007a0c */ /* 0x000fe20003fc6270 */
[----:B------:R-:W-:Y:S01]  /*1f90*/  IMAD R6, R6, c[0x0][0x1c0], RZ ;  /* 0x0000700006067a24 */ /* 0x000fe200078e02ff */
[----:B------:R-:W-:-:S02]  /*1fa0*/  ISETP.GE.AND P5, PT, R197, c[0x0][0x198], PT ;  /* 0x00006600c5007a0c */ /* 0x000fc40003fa6270 */
[----:B------:R-:W-:Y:S01]  /*1fb0*/  ISETP.GE.AND P4, PT, R198, c[0x0][0x198], PT ;  /* 0x00006600c6007a0c */ /* 0x000fe20003f86270 */
[----:B------:R-:W-:Y:S01]  /*1fc0*/  IMAD R6, R4, c[0x0][0x1c4], R6 ;  /* 0x0000710004067a24 */ /* 0x000fe200078e0206 */
[----:B------:R-:W-:-:S03]  /*1fd0*/  IADD3 R104, R167, -0x1, RZ ;  /* 0xffffffffa7687810 */ /* 0x000fc60007ffe0ff */
[----:B------:R-:W-:-:S04]  /*1fe0*/  @P2 IMAD.HI.U32 R7, R5, c[0x0][0x2c8], RZ ;  /* 0x0000b20005072a27 */ /* 0x000fc800078e00ff */
[----:B-1----:R-:W-:-:S05]  /*1ff0*/  IMAD.WIDE.U32 R2, R11, c[0x0][0x178], RZ ;  /* 0x00005e000b027a25 */ /* 0x002fca00078e00ff */
[----:B------:R-:W-:Y:S02]  /*2000*/  IADD3 R3, R3, R0, RZ ;  /* 0x0000000003037210 */ /* 0x000fe40007ffe0ff */
[----:B------:R-:W-:Y:S02]  /*2010*/  MOV R0, R5 ;  /* 0x0000000500007202 */ /* 0x000fe40000000f00 */
[----:B------:R-:W-:Y:S01]  /*2020*/  @P2 SHF.R.U32.HI R0, RZ, c[0x0][0x2cc], R7 ;  /* 0x0000b300ff002a19 */ /* 0x000fe20000011607 */
[----:B------:R-:W-:-:S03]  /*2030*/  IMAD.WIDE.U32 R2, R13, c[0x0][0x1b8], R2 ;  /* 0x00006e000d027a25 */ /* 0x000fc600078e0002 */
[----:B------:R-:W-:Y:S01]  /*2040*/  SHF.R.S32.HI R7, RZ, 0x1f, R0 ;  /* 0x0000001fff077819 */ /* 0x000fe20000011400 */
[----:B------:R-:W-:-:S04]  /*2050*/  IMAD R3, R13, c[0x0][0x1bc], R3 ;  /* 0x00006f000d037a24 */ /* 0x000fc800078e0203 */
[----:B------:R-:W-:-:S04]  /*2060*/  IMAD.WIDE.U32 R2, R4, c[0x0][0x1c0], R2 ;  /* 0x0000700004027a25 */ /* 0x000fc800078e0002 */
[----:B------:R-:W-:Y:S01]  /*2070*/  IMAD.MOV R4, RZ, RZ, -R0 ;  /* 0x000000ffff047224 */ /* 0x000fe200078e0a00 */
[----:B------:R-:W-:-:S03]  /*2080*/  IADD3 R3, R3, R6, RZ ;  /* 0x0000000603037210 */ /* 0x000fc60007ffe0ff */
[----:B------:R-:W-:Y:S02]  /*2090*/  IMAD R4, R4, c[0x0][0x2c4], R5 ;  /* 0x0000b10004047a24 */ /* 0x000fe400078e0205 */
[----:B------:R-:W-:Y:S02]  /*20a0*/  IMAD R5, R7, c[0x0][0x1b0], RZ ;  /* 0x00006c0007057a24 */ /* 0x000fe400078e02ff */
[----:B------:R-:W-:-:S04]  /*20b0*/  IMAD.WIDE.U32 R2, R0, c[0x0][0x1b0], R2 ;  /* 0x00006c0000027a25 */ /* 0x000fc800078e0002 */
[----:B------:R-:W-:Y:S01]  /*20c0*/  IMAD R6, R0, c[0x0][0x1b4], R5 ;  /* 0x00006d0000067a24 */ /* 0x000fe200078e0205 */
[----:B------:R-:W-:-:S03]  /*20d0*/  SHF.R.S32.HI R5, RZ, 0x1f, R4 ;  /* 0x0000001fff057819 */ /* 0x000fc60000011404 */
[----:B------:R-:W-:Y:S02]  /*20e0*/  IMAD.IADD R3, R3, 0x1, R6 ;  /* 0x0000000103037824 */ /* 0x000fe400078e0206 */
[----:B------:R-:W-:Y:S02]  /*20f0*/  IMAD R0, R5, c[0x0][0x1a8], RZ ;  /* 0x00006a0005007a24 */ /* 0x000fe400078e02ff */
[----:B------:R-:W-:-:S04]  /*2100*/  IMAD.WIDE.U32 R2, R4, c[0x0][0x1a8], R2 ;  /* 0x00006a0004027a25 */ /* 0x000fc800078e0002 */
[----:B------:R-:W-:Y:S01]  /*2110*/  IMAD R0, R4, c[0x0][0x1ac], R0 ;  /* 0x00006b0004007a24 */ /* 0x000fe200078e0200 */
[----:B------:R-:W-:-:S04]  /*2120*/  LEA R12, P0, R2, c[0x0][0x160], 0x1 ;  /* 0x00005800020c7a11 */ /* 0x000fc800078008ff */
[----:B------:R-:W-:-:S04]  /*2130*/  IADD3 R0, R3, R0, RZ ;  /* 0x0000000003007210 */ /* 0x000fc80007ffe0ff */
[----:B------:R-:W-:Y:S01]  /*2140*/  LEA.HI.X R9, R2, c[0x0][0x164], R0, 0x1, P0 ;  /* 0x0000590002097a11 */ /* 0x000fe200000f0c00 */
[----:B------:R-:W-:Y:S01]  /*2150*/  @!P1 IMAD.MOV.U32 R14, RZ, RZ, R211 ;  /* 0x000000ffff0e9224 */ /* 0x000fe200078e00d3 */
[----:B------:R-:W-:Y:S05]  /*2160*/  BRA.DIV ~URZ, `(.L_x_37) ;  /* 0x0000b4127f007947 */ /* 0x000fea000b800000 */
[----:B------:R1:W2:Y:S02]  /*2170*/  SHFL.IDX PT, R8, R9, RZ, 0x181f ;  /* 0x00181fff09087589 */ /* 0x0002a400000e0000 */
.L_x_126:
[----:B------:R-:W-:Y:S05]  /*2180*/  BRA.DIV ~URZ, `(.L_x_38) ;  /* 0x0000b4627f007947 */ /* 0x000fea000b800000 */
[----:B------:R3:W4:Y:S02]  /*2190*/  SHFL.IDX PT, R0, R12, RZ, 0x181f ;  /* 0x00181fff0c007589 */ /* 0x00072400000e0000 */
.L_x_127:
[----:B------:R-:W-:Y:S01]  /*21a0*/  IMAD R11, R15, c[0x0][0x2c4], RZ ;  /* 0x0000b1000f0b7a24 */ /* 0x000fe200078e02ff */
[----:B------:R-:W-:Y:S01]  /*21b0*/  LEA R10, R213, R200, 0x7 ;  /* 0x000000c8d50a7211 */ /* 0x000fe200078e38ff */
[----:B------:R-:W-:Y:S03]  /*21c0*/  BSSY B0, `(.L_x_39) ;  /* 0x0000012000007945 */ /* 0x000fe60003800000 */
[----:B------:R-:W-:-:S13]  /*21d0*/  ISETP.GE.AND P0, PT, R10, R11, PT ;  /* 0x0000000b0a00720c */ /* 0x000fda0003f06270 */
[----:B------:R-:W-:Y:S05]  /*21e0*/  @P0 BRA `(.L_x_40) ;  /* 0x000000f000000947 */ /* 0x000fea0003800000 */
[-C--:B----4-:R-:W-:Y:S02]  /*21f0*/  LEA R6, P2, R192, R0.reuse, 0x1 ;  /* 0x00000000c0067211 */ /* 0x090fe400078408ff */
[----:B------:R-:W-:Y:S02]  /*2200*/  SHF.R.S32.HI R19, RZ, 0x1f, R192 ;  /* 0x0000001fff137819 */ /* 0x000fe400000114c0 */
[-C--:B------:R-:W-:Y:S02]  /*2210*/  LEA R4, P1, R197, R0.reuse, 0x1 ;  /* 0x00000000c5047211 */ /* 0x080fe400078208ff */
[----:B------:R-:W-:Y:S02]  /*2220*/  SHF.R.S32.HI R18, RZ, 0x1f, R197 ;  /* 0x0000001fff127819 */ /* 0x000fe400000114c5 */
[----:B------:R-:W-:Y:S02]  /*2230*/  SHF.R.S32.HI R17, RZ, 0x1f, R198 ;  /* 0x0000001fff117819 */ /* 0x000fe400000114c6 */
[----:B------:R-:W-:-:S02]  /*2240*/  LEA R2, P0, R198, R0, 0x1 ;  /* 0x00000000c6027211 */ /* 0x000fc400078008ff */
[-C--:B--2---:R-:W-:Y:S02]  /*2250*/  LEA.HI.X R7, R192, R8.reuse, R19, 0x1, P2 ;  /* 0x00000008c0077211 */ /* 0x084fe400010f0c13 */
[-C--:B------:R-:W-:Y:S02]  /*2260*/  LEA.HI.X R5, R197, R8.reuse, R18, 0x1, P1 ;  /* 0x00000008c5057211 */ /* 0x080fe400008f0c12 */
[----:B------:R-:W-:Y:S01]  /*2270*/  LEA.HI.X R3, R198, R8, R17, 0x1, P0 ;  /* 0x00000008c6037211 */ /* 0x000fe200000f0c11 */
[----:B------:R-:W-:Y:S01]  /*2280*/  @!PT LDS RZ, [RZ] ;  /* 0x00000000fffff984 */ /* 0x000fe20000000800 */
[----:B------:R-:W-:Y:S01]  /*2290*/  @!PT LDS RZ, [RZ] ;  /* 0x00000000fffff984 */ /* 0x000fe20000000800 */
[----:B------:R-:W-:Y:S01]  /*22a0*/  @!PT LDS RZ, [RZ] ;  /* 0x00000000fffff984 */ /* 0x000fe20000000800 */
[----:B------:R2:W-:Y:S04]  /*22b0*/  LDGSTS.E.BYPASS.LTC128B.128 [R187+0xc100], [R6.64], !P6 ;  /* 0x0c10000006bb7fae */ /* 0x0005e8000f101d46 */
[----:B------:R2:W-:Y:S04]  /*22c0*/  LDGSTS.E.BYPASS.LTC128B.128 [R187+0x10100], [R4.64], !P5 ;  /* 0x1010000004bb7fae */ /* 0x0005e8000e901d46 */
[----:B------:R2:W-:Y:S02]  /*22d0*/  LDGSTS.E.BYPASS.LTC128B.128 [R187+0x14100], [R2.64], !P4 ;  /* 0x1410000002bb7fae */ /* 0x0005e4000e101d46 */
.L_x_40:
[----:B------:R-:W-:Y:S05]  /*22e0*/  BSYNC B0 ;  /* 0x0000000000007941 */ /* 0x000fea0003800000 */
.L_x_39:
[----:B------:R-:W-:Y:S05]  /*22f0*/  BRA.DIV ~URZ, `(.L_x_41) ;  /* 0x0000b3627f007947 */ /* 0x000fea000b800000 */
[----:B--2---:R2:W1:Y:S04]  /*2300*/  SHFL.IDX PT, R8, R9, 0x1, 0x181f ;  /* 0x00381f0009087f89 */ /* 0x00446800000e0000 */
[----:B----4-:R2:W4:Y:S02]  /*2310*/  SHFL.IDX PT, R0, R12, 0x1, 0x181f ;  /* 0x00381f000c007f89 */ /* 0x01052400000e0000 */
.L_x_128:
[----:B------:R-:W-:Y:S01]  /*2320*/  IADD3 R2, R10, 0x20, RZ ;  /* 0x000000200a027810 */ /* 0x000fe20007ffe0ff */
        /* <DEDUP_REMOVED lines=9> */
[-C--:B-1----:R-:W-:Y:S02]  /*23c0*/  LEA.HI.X R7, R192, R8.reuse, R18, 0x1, P2 ;  /* 0x00000008c0077211 */ /* 0x082fe400010f0c12 */
        /* <DEDUP_REMOVED lines=8> */
.L_x_43:
[----:B------:R-:W-:Y:S05]  /*2450*/  BSYNC B0 ;  /* 0x0000000000007941 */ /* 0x000fea0003800000 */
.L_x_42:
[----:B------:R-:W-:Y:S05]  /*2460*/  BRA.DIV ~URZ, `(.L_x_44) ;  /* 0x0000b2c27f007947 */ /* 0x000fea000b800000 */
[----:B-1----:R1:W2:Y:S02]  /*2470*/  SHFL.IDX PT, R8, R9, 0x2, 0x181f ;  /* 0x00581f0009087f89 */ /* 0x0022a400000e0000 */
.L_x_129:
[----:B------:R-:W-:Y:S05]  /*2480*/  BRA.DIV ~URZ, `(.L_x_45) ;  /* 0x0000b3127f007947 */ /* 0x000fea000b800000 */
[----:B----4-:R4:W1:Y:S02]  /*2490*/  SHFL.IDX PT, R0, R12, 0x2, 0x181f ;  /* 0x00581f000c007f89 */ /* 0x01086400000e0000 */
.L_x_130:
[----:B------:R-:W-:Y:S01]  /*24a0*/  IADD3 R2, R10, 0x40, RZ ;  /* 0x000000400a027810 */ /* 0x000fe20007ffe0ff */
[----:B------:R-:W-:Y:S03]  /*24b0*/  BSSY B0, `(.L_x_46) ;  /* 0x0000012000007945 */ /* 0x000fe60003800000 */
[----:B------:R-:W-:-:S13]  /*24c0*/  ISETP.GE.AND P0, PT, R2, R11, PT ;  /* 0x0000000b0200720c */ /* 0x000fda0003f06270 */
[----:B------:R-:W-:Y:S05]  /*24d0*/  @P0 BRA `(.L_x_47) ;  /* 0x000000f000000947 */ /* 0x000fea0003800000 */
[-C--:B-1----:R-:W-:Y:S02]  /*24e0*/  LEA R6, P2, R192, R0.reuse, 0x1 ;  /* 0x00000000c0067211 */ /* 0x082fe400078408ff */
        /* <DEDUP_REMOVED lines=14> */
.L_x_47:
[----:B------:R-:W-:Y:S05]  /*25d0*/  BSYNC B0 ;  /* 0x0000000000007941 */ /* 0x000fea0003800000 */
.L_x_46:
[----:B------:R-:W-:Y:S05]  /*25e0*/  BRA.DIV ~URZ, `(.L_x_48) ;  /* 0x0000b2227f007947 */ /* 0x000fea000b800000 */
[----:B--2---:R2:W3:Y:S04]  /*25f0*/  SHFL.IDX PT, R8, R9, 0x3, 0x181f ;  /* 0x00781f0009087f89 */ /* 0x0044e800000e0000 */
[----:B-1----:R2:W1:Y:S02]  /*2600*/  SHFL.IDX PT, R0, R12, 0x3, 0x181f ;  /* 0x00781f000c007f89 */ /* 0x00246400000e0000 */
.L_x_131:
[----:B------:R-:W-:Y:S01]  /*2610*/  IADD3 R2, R10, 0x60, RZ ;  /* 0x000000600a027810 */ /* 0x000fe20007ffe0ff */
[----:B-----5:R-:W-:Y:S01]  /*2620*/  IMAD.WIDE.U32 R204, R14, c[0x0][0x2b0], RZ ;  /* 0x0000ac000ecc7a25 */ /* 0x020fe200078e00ff */
[----:B------:R-:W-:-:S02]  /*2630*/  SHF.R.S32.HI R18, RZ, 0x1f, R192 ;  /* 0x0000001fff127819 */ /* 0x000fc400000114c0 */
[----:B------:R-:W-:Y:S01]  /*2640*/  ISETP.GE.AND P3, PT, R2, R11, PT ;  /* 0x0000000b0200720c */ /* 0x000fe20003f66270 */
[----:B------:R-:W-:Y:S01]  /*2650*/  IMAD R105, R196, 0x20, R200 ;  /* 0x00000020c4697824 */ /* 0x000fe200078e02c8 */
[----:B------:R-:W-:Y:S02]  /*2660*/  SHF.R.S32.HI R17, RZ, 0x1f, R197 ;  /* 0x0000001fff117819 */ /* 0x000fe400000114c5 */
[----:B------:R-:W-:-:S09]  /*2670*/  SHF.R.S32.HI R15, RZ, 0x1f, R198 ;  /* 0x0000001fff0f7819 */ /* 0x000fd200000114c6 */
[-C--:B-1----:R-:W-:Y:S02]  /*2680*/  @!P3 LEA R6, P2, R192, R0.reuse, 0x1 ;  /* 0x00000000c006b211 */ /* 0x082fe400078408ff */
[CC--:B------:R-:W-:Y:S02]  /*2690*/  @!P3 LEA R4, P1, R197.reuse, R0.reuse, 0x1 ;  /* 0x00000000c504b211 */ /* 0x0c0fe400078208ff */
[----:B------:R-:W-:Y:S02]  /*26a0*/  @!P3 LEA R2, P0, R198, R0, 0x1 ;  /* 0x00000000c602b211 */ /* 0x000fe400078008ff */
[----:B------:R-:W-:Y:S02]  /*26b0*/  SHF.R.S32.HI R0, RZ, 0x1f, R14 ;  /* 0x0000001fff007819 */ /* 0x000fe4000001140e */
[-C--:B---3--:R-:W-:Y:S02]  /*26c0*/  @!P3 LEA.HI.X R7, R192, R8.reuse, R18, 0x1, P2 ;  /* 0x00000008c007b211 */ /* 0x088fe400010f0c12 */
[-C--:B------:R-:W-:Y:S01]  /*26d0*/  @!P3 LEA.HI.X R5, R197, R8.reuse, R17, 0x1, P1 ;  /* 0x00000008c505b211 */ /* 0x080fe200008f0c11 */
[----:B------:R-:W-:Y:S01]  /*26e0*/  IMAD R0, R0, c[0x0][0x2b0], RZ ;  /* 0x0000ac0000007a24 */ /* 0x000fe200078e02ff */
[----:B------:R-:W-:Y:S01]  /*26f0*/  @!P3 LEA.HI.X R3, R198, R8, R15, 0x1, P0 ;  /* 0x00000008c603b211 */ /* 0x000fe200000f0c0f */
[----:B------:R-:W-:Y:S01]  /*2700*/  @!PT LDS RZ, [RZ] ;  /* 0x00000000fffff984 */ /* 0x000fe20000000800 */
[----:B------:R-:W-:Y:S01]  /*2710*/  @!PT LDS RZ, [RZ] ;  /* 0x00000000fffff984 */ /* 0x000fe20000000800 */
[----:B------:R-:W-:Y:S01]  /*2720*/  @!PT LDS RZ, [RZ] ;  /* 0x00000000fffff984 */ /* 0x000fe20000000800 */
[----:B------:R1:W-:Y:S02]  /*2730*/  @!P3 LDGSTS.E.BYPASS.LTC128B.128 [R187+0xf100], [R6.64], !P6 ;  /* 0x0f10000006bbbfae */ /* 0x0003e4000f101d46 */
[----:B------:R-:W-:-:S02]  /*2740*/  IMAD R0, R14, c[0x0][0x2b4], R0 ;  /* 0x0000ad000e007a24 */ /* 0x000fc400078e0200 */
[----:B------:R1:W-:Y:S01]  /*2750*/  @!P3 LDGSTS.E.BYPASS.LTC128B.128 [R187+0x13100], [R4.64], !P5 ;  /* 0x1310000004bbbfae */ /* 0x0003e2000e901d46 */
[----:B------:R-:W-:Y:S01]  /*2760*/  ISETP.GE.AND P5, PT, R192, c[0x0][0x1d4], PT ;  /* 0x00007500c0007a0c */ /* 0x000fe20003fa6270 */
[----:B------:R-:W-:Y:S02]  /*2770*/  IMAD.IADD R209, R205, 0x1, R0 ;  /* 0x00000001cdd17824 */ /* 0x000fe400078e0200 */
[----:B------:R1:W-:Y:S01]  /*2780*/  @!P3 LDGSTS.E.BYPASS.LTC128B.128 [R187+0x17100], [R2.64], !P4 ;  /* 0x1710000002bbbfae */ /* 0x0003e2000e101d46 */
[----:B------:R-:W-:Y:S02]  /*2790*/  ISETP.GE.AND P4, PT, R197, c[0x0][0x1d4], PT ;  /* 0x00007500c5007a0c */ /* 0x000fe40003f86270 */
[----:B------:R-:W-:Y:S01]  /*27a0*/  ISETP.GE.AND P3, PT, R198, c[0x0][0x1d4], PT ;  /* 0x00007500c6007a0c */ /* 0x000fe20003f66270 */
[----:B------:R-:W0:Y:S01]  /*27b0*/  LDGDEPBAR ;  /* 0x00000000000079af */ /* 0x000e220000000000 */
[----:B------:R-:W-:Y:S03]  /*27c0*/  WARPSYNC 0xffffffff ;  /* 0xffffffff00007948 */ /* 0x000fe60003800000 */
[----:B------:R-:W-:Y:S01]  /*27d0*/  IMAD.MOV.U32 R0, RZ, RZ, c[0x0][0x2b8] ;  /* 0x0000ae00ff007624 */ /* 0x000fe200078e00ff */
[----:B------:R-:W-:Y:S01]  /*27e0*/  BAR.SYNC.DEFER_BLOCKING 0x0 ;  /* 0x0000000000007b1d */ /* 0x000fe20000010000 */
[----:B-1----:R-:W-:-:S02]  /*27f0*/  IMAD R2, R104, 0x40, R105 ;  /* 0x0000004068027824 */ /* 0x002fc400078e0269 */
[----:B------:R-:W-:Y:S01]  /*2800*/  IMAD.MOV.U32 R188, RZ, RZ, RZ ;  /* 0x000000ffffbc7224 */ /* 0x000fe200078e00ff */
[----:B------:R-:W-:Y:S02]  /*2810*/  ISETP.NE.AND P0, PT, R0, 0x1, PT ;  /* 0x000000010000780c */ /* 0x000fe40003f05270 */
[C---:B------:R-:W-:Y:S02]  /*2820*/  ISETP.GE.AND P2, PT, R2.reuse, R16, PT ;  /* 0x000000100200720c */ /* 0x040fe40003f46270 */
[----:B------:R-:W-:Y:S02]  /*2830*/  IADD3 R2, R2, R201, RZ ;  /* 0x000000c902027210 */ /* 0x000fe40007ffe0ff */
[----:B------:R-:W-:-:S03]  /*2840*/  ISETP.GT.OR P2, PT, R105, 0x3f, P2 ;  /* 0x0000003f6900780c */ /* 0x000fc60001744670 */
[----:B------:R-:W-:-:S04]  /*2850*/  IMAD.MOV.U32 R0, RZ, RZ, R2 ;  /* 0x000000ffff007224 */ /* 0x000fc800078e0002 */
[----:B------:R-:W-:-:S05]  /*2860*/  @P0 IMAD.HI.U32 R3, R2, c[0x0][0x2bc], RZ ;  /* 0x0000af0002030a27 */ /* 0x000fca00078e00ff */
[----:B------:R-:W-:-:S04]  /*2870*/  @P0 SHF.R.U32.HI R0, RZ, c[0x0][0x2c0], R3 ;  /* 0x0000b000ff000a19 */ /* 0x000fc80000011603 */
[----:B------:R-:W-:-:S04]  /*2880*/  @!P2 IADD3 R3, P1, R0, R204, RZ ;  /* 0x000000cc0003a210 */ /* 0x000fc80007f3e0ff */
[----:B------:R-:W-:Y:S02]  /*2890*/  @!P2 LEA.HI.X.SX32 R5, R0, R209, 0x1, P1 ;  /* 0x000000d10005a211 */ /* 0x000fe400008f0eff */
[----:B------:R-:W-:-:S04]  /*28a0*/  @!P2 LEA R4, P1, R3, c[0x0][0x2a0], 0x2 ;  /* 0x0000a8000304aa11 */ /* 0x000fc800078210ff */
[----:B------:R-:W-:-:S05]  /*28b0*/  @!P2 LEA.HI.X R5, R3, c[0x0][0x2a4], R5, 0x2, P1 ;  /* 0x0000a9000305aa11 */ /* 0x000fca00008f1405 */
[----:B------:R-:W3:Y:S01]  /*28c0*/  @!P2 LDG.E R188, [R4.64] ;  /* 0x0000000604bca981 */ /* 0x000ee2000c1e1900 */
[----:B------:R-:W-:Y:S01]  /*28d0*/  IADD3 R0, -R0, RZ, RZ ;  /* 0x000000ff00007210 */ /* 0x000fe20007ffe1ff */
[----:B------:R-:W-:Y:S01]  /*28e0*/  IMAD.WIDE.U32 R202, R13, c[0x0][0x1e8], RZ ;  /* 0x00007a000dca7a25 */ /* 0x000fe200078e00ff */
[----:B------:R-:W-:Y:S01]  /*28f0*/  SHF.L.U64.HI R100, R192, 0x1, R18 ;  /* 0x00000001c0647819 */ /* 0x000fe20000010212 */
[----:B------:R-:W-:Y:S01]  /*2900*/  BSSY B0, `(.L_x_49) ;  /* 0x0000193000007945 */ /* 0x000fe20003800000 */
[----:B------:R-:W-:Y:S01]  /*2910*/  SHF.L.U32 R109, R198, 0x1, RZ ;  /* 0x00000001c66d7819 */ /* 0x000fe200000006ff */
[----:B------:R-:W-:Y:S01]  /*2920*/  IMAD R189, R0, c[0x0][0x2b8], R2 ;  /* 0x0000ae0000bd7a24 */ /* 0x000fe200078e0202 */
[----:B------:R-:W-:Y:S01]  /*2930*/  SHF.L.U64.HI R101, R197, 0x1, R17 ;  /* 0x00000001c5657819 */ /* 0x000fe20000010211 */
[----:B------:R-:W-:Y:S01]  /*2940*/  IMAD R208, R13, c[0x0][0x1ec], R203 ;  /* 0x00007b000dd07a24 */ /* 0x000fe200078e02cb */
[----:B------:R-:W-:Y:S01]  /*2950*/  SHF.L.U64.HI R102, R198, 0x1, R15 ;  /* 0x00000001c6667819 */ /* 0x000fe2000001020f */
[----:B------:R-:W-:Y:S01]  /*2960*/  IMAD.WIDE.U32 R2, R189, c[0x0][0x1e0], RZ ;  /* 0x00007800bd027a25 */ /* 0x000fe200078e00ff */
[----:B------:R-:W-:-:S03]  /*2970*/  SHF.R.S32.HI R6, RZ, 0x1f, R189 ;  /* 0x0000001fff067819 */ /* 0x000fc600000114bd */
[----:B------:R-:W-:Y:S02]  /*2980*/  IMAD R106, R104, -0x40, R16 ;  /* 0xffffffc0686a7824 */ /* 0x000fe400078e0210 */
[----:B------:R-:W-:Y:S02]  /*2990*/  IMAD R0, R6, c[0x0][0x1e0], RZ ;  /* 0x0000780006007a24 */ /* 0x000fe400078e02ff */
[----:B------:R-:W-:Y:S02]  /*29a0*/  IMAD.IADD R22, R106, 0x1, -R200 ;  /* 0x000000016a167824 */ /* 0x000fe400078e0ac8 */
[----:B------:R-:W-:Y:S02]  /*29b0*/  IMAD R0, R189, c[0x0][0x1e4], R0 ;  /* 0x00007900bd007a24 */ /* 0x000fe400078e0200 */
[----:B------:R-:W-:Y:S01]  /*29c0*/  IMAD R6, R6, c[0x0][0x208], RZ ;  /* 0x0000820006067a24 */ /* 0x000fe200078e02ff */
[----:B------:R-:W-:Y:S01]  /*29d0*/  ISETP.GE.AND P2, PT, R22, 0x1, PT ;  /* 0x000000011600780c */ /* 0x000fe20003f46270 */
[----:B------:R-:W-:-:S02]  /*29e0*/  IMAD.IADD R3, R3, 0x1, R0 ;  /* 0x0000000103037824 */ /* 0x000fc400078e0200 */
[----:B------:R-:W-:Y:S02]  /*29f0*/  IMAD R6, R189, c[0x0][0x20c], R6 ;  /* 0x00008300bd067a24 */ /* 0x000fe400078e0206 */
[----:B------:R-:W-:-:S04]  /*2a00*/  IMAD.WIDE.U32 R206, R13, c[0x0][0x210], RZ ;  /* 0x000084000dce7a25 */ /* 0x000fc800078e00ff */
[----:B------:R-:W-:Y:S02]  /*2a10*/  IMAD R210, R13, c[0x0][0x214], R207 ;  /* 0x000085000dd27a24 */ /* 0x000fe400078e02cf */
[----:B------:R-:W-:Y:S02]  /*2a20*/  IMAD.SHL.U32 R107, R192, 0x2, RZ ;  /* 0x00000002c06b7824 */ /* 0x000fe400078e00ff */
[----:B------:R-:W-:Y:S01]  /*2a30*/  IMAD.SHL.U32 R108, R197, 0x2, RZ ;  /* 0x00000002c56c7824 */ /* 0x000fe200078e00ff */
[----:B---3--:R-:W-:Y:S01]  /*2a40*/  SHF.R.S32.HI R7, RZ, 0x1f, R188 ;  /* 0x0000001fff077819 */ /* 0x008fe200000114bc */
[----:B------:R-:W-:-:S04]  /*2a50*/  IMAD.WIDE.U32 R2, R188, c[0x0][0x1f0], R2 ;  /* 0x00007c00bc027a25 */ /* 0x000fc800078e0002 */
[C---:B------:R-:W-:Y:S02]  /*2a60*/  IMAD R0, R7.reuse, c[0x0][0x1f0], RZ ;  /* 0x00007c0007007a24 */ /* 0x040fe400078e02ff */
[----:B------:R-:W-:Y:S02]  /*2a70*/  IMAD R7, R7, c[0x0][0x218], RZ ;  /* 0x0000860007077a24 */ /* 0x000fe400078e02ff */
[----:B------:R-:W-:Y:S01]  /*2a80*/  IMAD R4, R188, c[0x0][0x1f4], R0 ;  /* 0x00007d00bc047a24 */ /* 0x000fe200078e0200 */
[----:B------:R-:W-:Y:S01]  /*2a90*/  IADD3 R0, P1, R2, R202, RZ ;  /* 0x000000ca02007210 */ /* 0x000fe20007f3e0ff */
[----:B--2-4-:R-:W-:-:S03]  /*2aa0*/  IMAD R12, R188, c[0x0][0x21c], R7 ;  /* 0x00008700bc0c7a24 */ /* 0x014fc600078e0207 */
[----:B------:R-:W-:Y:S02]  /*2ab0*/  IADD3.X R2, R208, R3, R4, P1, !PT ;  /* 0x00000003d0027210 */ /* 0x000fe40000ffe404 */
[----:B------:R-:W-:-:S04]  /*2ac0*/  LEA R4, P1, R0, c[0x0][0x1c8], 0x1 ;  /* 0x0000720000047a11 */ /* 0x000fc800078208ff */
[----:B------:R-:W-:Y:S01]  /*2ad0*/  LEA.HI.X R11, R0, c[0x0][0x1cc], R2, 0x1, P1 ;  /* 0x00007300000b7a11 */ /* 0x000fe200008f0c02 */
[----:B------:R-:W-:Y:S01]  /*2ae0*/  IMAD.WIDE.U32 R2, R189, c[0x0][0x208], RZ ;  /* 0x00008200bd027a25 */ /* 0x000fe200078e00ff */
[----:B------:R-:W1:Y:S04]  /*2af0*/  SHFL.IDX PT, R0, R4, RZ, 0x181f ;  /* 0x00181fff04007589 */ /* 0x000e6800000e0000 */
[----:B------:R-:W2:Y:S01]  /*2b00*/  SHFL.IDX PT, R5, R11, RZ, 0x181f ;  /* 0x00181fff0b057589 */ /* 0x000ea200000e0000 */
[----:B------:R-:W-:-:S03]  /*2b10*/  IADD3 R3, R3, R6, RZ ;  /* 0x0000000603037210 */ /* 0x000fc60007ffe0ff */
[----:B------:R3:W4:Y:S02]  /*2b20*/  SHFL.IDX PT, R10, R4, 0x1, 0x181f ;  /* 0x00381f00040a7f89 */ /* 0x00072400000e0000 */
[----:B------:R-:W-:Y:S02]  /*2b30*/  IMAD.WIDE.U32 R2, R188, c[0x0][0x218], R2 ;  /* 0x00008600bc027a25 */ /* 0x000fe400078e0002 */
[----:B------:R-:W5:Y:S01]  /*2b40*/  SHFL.IDX PT, R11, R11, 0x1, 0x181f ;  /* 0x00381f000b0b7f89 */ /* 0x000f6200000e0000 */
[CC--:B-1----:R-:W-:Y:S02]  /*2b50*/  @P2 LEA R8, P6, R192.reuse, R0.reuse, 0x1 ;  /* 0x00000000c0082211 */ /* 0x0c2fe400078c08ff */
[C---:B------:R-:W-:Y:S02]  /*2b60*/  @P2 LEA R6, P1, R197.reuse, R0, 0x1 ;  /* 0x00000000c5062211 */ /* 0x040fe400078208ff */
[-C--:B--2---:R-:W-:Y:S02]  /*2b70*/  @P2 LEA.HI.X R9, R192, R5.reuse, R18, 0x1, P6 ;  /* 0x00000005c0092211 */ /* 0x084fe400030f0c12 */
[----:B------:R-:W-:-:S02]  /*2b80*/  @P2 LEA.HI.X R7, R197, R5, R17, 0x1, P1 ;  /* 0x00000005c5072211 */ /* 0x000fc400008f0c11 */
[----:B---3--:R-:W-:Y:S01]  /*2b90*/  @P2 LEA R4, P6, R198, R0, 0x1 ;  /* 0x00000000c6042211 */ /* 0x008fe200078c08ff */
[----:B------:R4:W-:Y:S01]  /*2ba0*/  @P2 LDGSTS.E.BYPASS.LTC128B.128 [R187+0x6100], [R8.64], !P5 ;  /* 0x0610000008bb2fae */ /* 0x0009e2000e901d46 */
[----:B------:R-:W-:Y:S02]  /*2bb0*/  IADD3 R0, P1, R2, R206, RZ ;  /* 0x000000ce02007210 */ /* 0x000fe40007f3e0ff */
[----:B------:R-:W-:Y:S01]  /*2bc0*/  @P2 LEA.HI.X R5, R198, R5, R15, 0x1, P6 ;  /* 0x00000005c6052211 */ /* 0x000fe200030f0c0f */
[----:B------:R1:W-:Y:S01]  /*2bd0*/  @P2 LDGSTS.E.BYPASS.LTC128B.128 [R187+0x8100], [R6.64], !P4 ;  /* 0x0810000006bb2fae */ /* 0x0003e2000e101d46 */
[----:B------:R-:W-:Y:S02]  /*2be0*/  ISETP.GE.AND P6, PT, R22, 0x21, PT ;  /* 0x000000211600780c */ /* 0x000fe40003fc6270 */
[----:B------:R-:W-:Y:S01]  /*2bf0*/  IADD3.X R2, R210, R3, R12, P1, !PT ;  /* 0x00000003d2027210 */ /* 0x000fe20000ffe40c */
[----:B------:R2:W-:Y:S01]  /*2c00*/  @P2 LDGSTS.E.BYPASS.LTC128B.128 [R187+0xa100], [R4.64], !P3 ;  /* 0x0a10000004bb2fae */ /* 0x0005e2000d901d46 */
[----:B------:R-:W-:-:S04]  /*2c10*/  LEA R3, P1, R0, c[0x0][0x1f8], 0x1 ;  /* 0x00007e0000037a11 */ /* 0x000fc800078208ff */
[----:B------:R-:W-:Y:S01]  /*2c20*/  LEA.HI.X R12, R0, c[0x0][0x1fc], R2, 0x1, P1 ;  /* 0x00007f00000c7a11 */ /* 0x000fe200008f0c02 */
[----:B------:R-:W-:Y:S04]  /*2c30*/  SHFL.IDX PT, R21, R3, 0x1, 0x181f ;  /* 0x00381f0003157f89 */ /* 0x000fe800000e0000 */
[----:B------:R3:W3:Y:S04]  /*2c40*/  SHFL.IDX PT, R0, R3, RZ, 0x181f ;  /* 0x00181fff03007589 */ /* 0x0006e800000e0000 */
[----:B------:R-:W3:Y:S04]  /*2c50*/  SHFL.IDX PT, R2, R12, RZ, 0x181f ;  /* 0x00181fff0c027589 */ /* 0x000ee800000e0000 */
[----:B------:R3:W3:Y:S01]  /*2c60*/  SHFL.IDX PT, R20, R12, 0x1, 0x181f ;  /* 0x00381f000c147f89 */ /* 0x0006e200000e0000 */
[----:B----4-:R-:W-:-:S04]  /*2c70*/  @P6 LEA R8, P2, R192, R10, 0x1 ;  /* 0x0000000ac0086211 */ /* 0x010fc800078408ff */
[-C--:B-----5:R-:W-:Y:S02]  /*2c80*/  @P6 LEA.HI.X R9, R192, R11.reuse, R18, 0x1, P2 ;  /* 0x0000000bc0096211 */ /* 0x0a0fe400010f0c12 */
[CC--:B-1----:R-:W-:Y:S02]  /*2c90*/  @P6 LEA R6, P2, R197.reuse, R10.reuse, 0x1 ;  /* 0x0000000ac5066211 */ /* 0x0c2fe400078408ff */
[C---:B--2---:R-:W-:Y:S01]  /*2ca0*/  @P6 LEA R4, P1, R198.reuse, R10, 0x1 ;  /* 0x0000000ac6046211 */ /* 0x044fe200078208ff */
[----:B------:R1:W-:Y:S01]  /*2cb0*/  @P6 LDGSTS.E.BYPASS.LTC128B.128 [R187+0x7100], [R8.64], !P5 ;  /* 0x0710000008bb6fae */ /* 0x0003e2000e901d46 */
[-C--:B------:R-:W-:Y:S02]  /*2cc0*/  @P6 LEA.HI.X R7, R197, R11.reuse, R17, 0x1, P2 ;  /* 0x0000000bc5076211 */ /* 0x080fe400010f0c11 */
[----:B------:R-:W-:Y:S02]  /*2cd0*/  @P6 LEA.HI.X R5, R198, R11, R15, 0x1, P1 ;  /* 0x0000000bc6056211 */ /* 0x000fe400008f0c0f */
[----:B---3--:R-:W-:Y:S01]  /*2ce0*/  IADD3 R3, R103, 0x20, RZ ;  /* 0x0000002067037810 */ /* 0x008fe20007ffe0ff */
[----:B------:R2:W-:Y:S04]  /*2cf0*/  @P6 LDGSTS.E.BYPASS.LTC128B.128 [R187+0x9100], [R6.64], !P4 ;  /* 0x0910000006bb6fae */ /* 0x0005e8000e101d46 */
[----:B------:R2:W-:Y:S02]  /*2d00*/  @P6 LDGSTS.E.BYPASS.LTC128B.128 [R187+0xb100], [R4.64], !P3 ;  /* 0x0b10000004bb6fae */ /* 0x0005e4000d901d46 */
[----:B------:R-:W-:-:S02]  /*2d10*/  R2P PR, R196, 0x6 ;  /* 0x00000006c4007804 */ /* 0x000fc40000000000 */
[----:B------:R-:W0:Y:S01]  /*2d20*/  LDGDEPBAR ;  /* 0x00000000000079af */ /* 0x000e220000000000 */
[----:B------:R-:W-:-:S05]  /*2d30*/  IADD3 R16, P6, R0, R107, RZ ;  /* 0x0000006b00107210 */ /* 0x000fca0007fde0ff */
[----:B------:R-:W-:Y:S01]  /*2d40*/  IMAD.X R17, R2, 0x1, R100, P6 ;  /* 0x0000000102117824 */ /* 0x000fe200030e0664 */
[----:B------:R-:W-:-:S04]  /*2d50*/  IADD3 R12, P6, R0, R109, RZ ;  /* 0x0000006d000c7210 */ /* 0x000fc80007fde0ff */
[----:B------:R-:W-:Y:S02]  /*2d60*/  @P1 IADD3 R3, R103, -0x20, RZ ;  /* 0xffffffe067031810 */ /* 0x000fe40007ffe0ff */
[----:B------:R-:W-:Y:S02]  /*2d70*/  IADD3 R14, P1, R0, R108, RZ ;  /* 0x0000006c000e7210 */ /* 0x000fe40007f3e0ff */
[----:B------:R-:W-:Y:S02]  /*2d80*/  IADD3.X R13, R2, R102, RZ, P6, !PT ;  /* 0x00000066020d7210 */ /* 0x000fe400037fe4ff */
[----:B------:R-:W-:Y:S01]  /*2d90*/  ISETP.GE.AND P6, PT, R192, c[0x0][0x1d4], PT ;  /* 0x00007500c0007a0c */ /* 0x000fe20003fc6270 */
[----:B------:R-:W-:Y:S01]  /*2da0*/  IMAD.X R15, R2, 0x1, R101, P1 ;  /* 0x00000001020f7824 */ /* 0x000fe200008e0665 */
[----:B------:R-:W-:Y:S02]  /*2db0*/  IADD3 R18, P1, R21, R107, RZ ;  /* 0x0000006b15127210 */ /* 0x000fe40007f3e0ff */
[----:B------:R-:W-:-:S02]  /*2dc0*/  MOV R0, 0x40 ;  /* 0x0000004000007802 */ /* 0x000fc40000000f00 */
[----:B------:R-:W-:Y:S01]  /*2dd0*/  IADD3 R2, R3, 0x4000, RZ ;  /* 0x0000400003027810 */ /* 0x000fe20007ffe0ff */
[----:B------:R-:W-:-:S04]  /*2de0*/  DEPBAR.LE SB0, 0x1 ;  /* 0x000080400000791a */ /* 0x000fc80000000000 */
[----:B------:R-:W-:-:S04]  /*2df0*/  DEPBAR.LE SB0, 0x0 ;  /* 0x000080000000791a */ /* 0x000fc80000000000 */
[----:B------:R-:W-:Y:S01]  /*2e00*/  BAR.SYNC.DEFER_BLOCKING 0x0 ;  /* 0x0000000000007b1d */ /* 0x000fe20000010000 */
[----:B------:R-:W-:Y:S01]  /*2e10*/  IMAD.X R19, R20, 0x1, R100, P1 ;  /* 0x0000000114137824 */ /* 0x000fe200008e0664 */
[----:B------:R-:W-:Y:S02]  /*2e20*/  ISETP.LT.OR P1, PT, R22, 0x1, P6 ;  /* 0x000000011600780c */ /* 0x000fe40003721670 */
[----:B------:R-:W-:Y:S02]  /*2e30*/  ISETP.GE.AND P6, PT, R197, c[0x0][0x1d4], PT ;  /* 0x00007500c5007a0c */ /* 0x000fe40003fc6270 */
[----:B------:R-:W-:-:S04]  /*2e40*/  SEL R0, R0, 0xffffffc0, !P2 ;  /* 0xffffffc000007807 */ /* 0x000fc80005000000 */
[----:B------:R-:W-:Y:S01]  /*2e50*/  IADD3 R176, R2, R0, RZ ;  /* 0x0000000002b07210 */ /* 0x000fe20007ffe0ff */
[----:B--2---:R-:W-:Y:S04]  /*2e60*/  LDSM.16.M88.4 R4, [R183] ;  /* 0x00000000b704783b */ /* 0x004fe80000000200 */
[----:B------:R-:W2:Y:S04]  /*2e70*/  LDSM.16.M88.4 R24, [R103] ;  /* 0x000000006718783b */ /* 0x000ea80000000200 */
[----:B------:R-:W3:Y:S04]  /*2e80*/  LDSM.16.M88.4 R40, [R103+0x800] ;  /* 0x000800006728783b */ /* 0x000ee80000000200 */
[----:B------:R-:W4:Y:S04]  /*2e90*/  LDSM.16.M88.4 R36, [R103+0x1000] ;  /* 0x001000006724783b */ /* 0x000f280000000200 */
[----:B------:R-:W5:Y:S04]  /*2ea0*/  LDSM.16.M88.4 R32, [R103+0x1800] ;  /* 0x001800006720783b */ /* 0x000f680000000200 */
[----:B-1----:R-:W-:Y:S04]  /*2eb0*/  LDSM.16.M88.4 R8, [R184] ;  /* 0x00000000b808783b */ /* 0x002fe80000000200 */
[----:B------:R-:W1:Y:S04]  /*2ec0*/  LDSM.16.M88.4 R48, [R3] ;  /* 0x000000000330783b */ /* 0x000e680000000200 */
[----:B------:R-:W1:Y:S04]  /*2ed0*/  LDSM.16.M88.4 R68, [R3+0x800] ;  /* 0x000800000344783b */ /* 0x000e680000000200 */
[----:B------:R-:W1:Y:S04]  /*2ee0*/  LDSM.16.M88.4 R84, [R3+0x1000] ;  /* 0x001000000354783b */ /* 0x000e680000000200 */
[----:B------:R-:W1:Y:S04]  /*2ef0*/  LDSM.16.M88.4 R92, [R3+0x1800] ;  /* 0x00180000035c783b */ /* 0x000e680000000200 */
[----:B------:R-:W-:Y:S01]  /*2f00*/  @!PT LDS RZ, [RZ] ;  /* 0x00000000fffff984 */ /* 0x000fe20000000800 */
[----:B------:R-:W-:Y:S01]  /*2f10*/  @!PT LDS RZ, [RZ] ;  /* 0x00000000fffff984 */ /* 0x000fe20000000800 */
[----:B------:R-:W-:Y:S01]  /*2f20*/  @!PT LDS RZ, [RZ] ;  /* 0x00000000fffff984 */ /* 0x000fe20000000800 */
[----:B------:R1:W-:Y:S01]  /*2f30*/  LDGSTS.E.BYPASS.LTC128B.128 [R187+0x100], [R16.64], !P1 ;  /* 0x0010000010bb7fae */ /* 0x0003e2000c901d46 */
[----:B------:R-:W-:-:S02]  /*2f40*/  ISETP.LT.OR P1, PT, R22, 0x1, P6 ;  /* 0x000000011600780c */ /* 0x000fc40003721670 */
[----:B------:R-:W-:Y:S01]  /*2f50*/  ISETP.GE.AND P6, PT, R198, c[0x0][0x1d4], PT ;  /* 0x00007500c6007a0c */ /* 0x000fe20003fc6270 */
[C---:B--2---:R-:W-:Y:S08]  /*2f60*/  HMMA.16816.F32 R28, R4.reuse, R26, RZ ;  /* 0x0000001a041c723c */ /* 0x044ff000000018ff */
[C---:B---3--:R-:W-:Y:S02]  /*2f70*/  HMMA.16816.F32 R44, R4.reuse, R40, RZ ;  /* 0x00000028042c723c */ /* 0x048fe400000018ff */
[----:B------:R2:W-:Y:S06]  /*2f80*/  LDGSTS.E.BYPASS.LTC128B.128 [R187+0x2100], [R14.64], !P1 ;  /* 0x021000000ebb7fae */ /* 0x0005ec000c901d46 */
[C---:B------:R-:W-:Y:S08]  /*2f90*/  HMMA.16816.F32 R40, R4.reuse, R42, RZ ;  /* 0x0000002a0428723c */ /* 0x040ff000000018ff */
[C---:B----4-:R-:W-:Y:S08]  /*2fa0*/  HMMA.16816.F32 R52, R4.reuse, R36, RZ ;  /* 0x000000240434723c */ /* 0x050ff000000018ff */
[----:B------:R-:W-:Y:S01]  /*2fb0*/  HMMA.16816.F32 R60, R4, R38, RZ ;  /* 0x00000026043c723c */ /* 0x000fe200000018ff */
[----:B--2---:R-:W-:-:S07]  /*2fc0*/  IADD3 R14, P1, R21, R108, RZ ;  /* 0x0000006c150e7210 */ /* 0x004fce0007f3e0ff */
[----:B-----5:R-:W-:Y:S01]  /*2fd0*/  HMMA.16816.F32 R64, R4, R32, RZ ;  /* 0x000000200440723c */ /* 0x020fe200000018ff */
[----:B------:R-:W-:Y:S02]  /*2fe0*/  IADD3.X R15, R20, R101, RZ, P1, !PT ;  /* 0x00000065140f7210 */ /* 0x000fe40000ffe4ff */
[C---:B------:R-:W-:Y:S02]  /*2ff0*/  ISETP.LT.OR P1, PT, R22.reuse, 0x1, P6 ;  /* 0x000000011600780c */ /* 0x040fe40003721670 */
[----:B------:R-:W-:-:S03]  /*3000*/  ISETP.LT.OR P6, PT, R22, 0x21, P6 ;  /* 0x000000211600780c */ /* 0x000fc600037c1670 */
[----:B------:R-:W-:Y:S08]  /*3010*/  HMMA.16816.F32 R56, R4, R34, RZ ;  /* 0x000000220438723c */ /* 0x000ff000000018ff */
[----:B------:R2:W-:Y:S01]  /*3020*/  LDGSTS.E.BYPASS.LTC128B.128 [R187+0x4100], [R12.64], !P1 ;  /* 0x041000000cbb7fae */ /* 0x0005e2000c901d46 */
[C---:B-1----:R-:W-:Y:S08]  /*3030*/  HMMA.16816.F32 R28, R8.reuse, R50, R28 ;  /* 0x00000032081c723c */ /* 0x042ff0000000181c */
[C---:B------:R-:W-:Y:S08]  /*3040*/  HMMA.16816.F32 R32, R8.reuse, R68, R44 ;  /* 0x000000440820723c */ /* 0x040ff0000000182c */
[C---:B------:R-:W-:Y:S08]  /*3050*/  HMMA.16816.F32 R36, R8.reuse, R70, R40 ;  /* 0x000000460824723c */ /* 0x040ff00000001828 */
[----:B------:R-:W-:Y:S01]  /*3060*/  HMMA.16816.F32 R40, R8, R84, R52 ;  /* 0x000000540828723c */ /* 0x000fe20000001834 */
[----:B--2---:R-:W-:-:S05]  /*3070*/  IADD3 R12, P1, R21, R109, RZ ;  /* 0x0000006d150c7210 */ /* 0x004fca0007f3e0ff */
[----:B------:R-:W-:Y:S01]  /*3080*/  IMAD.X R13, R20, 0x1, R102, P1 ;  /* 0x00000001140d7824 */ /* 0x000fe200008e0666 */
[----:B------:R-:W-:Y:S01]  /*3090*/  ISETP.GE.AND P1, PT, R192, c[0x0][0x1d4], PT ;  /* 0x00007500c0007a0c */ /* 0x000fe20003f26270 */
[----:B------:R-:W-:Y:S03]  /*30a0*/  HMMA.16816.F32 R52, R8, R92, R64 ;  /* 0x0000005c0834723c */ /* 0x000fe60000001840 */
[----:B------:R-:W-:-:S05]  /*30b0*/  ISETP.LT.OR P1, PT, R22, 0x21, P1 ;  /* 0x000000211600780c */ /* 0x000fca0000f21670 */
[----:B------:R-:W-:Y:S08]  /*30c0*/  HMMA.16816.F32 R44, R8, R94, R56 ;  /* 0x0000005e082c723c */ /* 0x000ff00000001838 */
[----:B------:R1:W-:Y:S01]  /*30d0*/  LDGSTS.E.BYPASS.LTC128B.128 [R187+0x1100], [R18.64], !P1 ;  /* 0x0110000012bb7fae */ /* 0x0003e2000c901d46 */
[----:B------:R-:W-:-:S04]  /*30e0*/  ISETP.GE.AND P1, PT, R197, c[0x0][0x1d4], PT ;  /* 0x00007500c5007a0c */ /* 0x000fc80003f26270 */
[----:B------:R-:W-:Y:S11]  /*30f0*/  ISETP.LT.OR P1, PT, R22, 0x21, P1 ;  /* 0x000000211600780c */ /* 0x000ff60000f21670 */
[----:B------:R-:W-:Y:S02]  /*3100*/  @!UPT UIADD3 URZ, URZ, URZ, URZ ;  /* 0x0000003f3f3ff290 */ /* 0x000fe4000fffe03f */
[----:B------:R2:W-:Y:S01]  /*3110*/  LDGSTS.E.BYPASS.LTC128B.128 [R187+0x3100], [R14.64], !P1 ;  /* 0x031000000ebb7fae */ /* 0x0005e2000c901d46 */
[----:B------:R-:W-:-:S03]  /*3120*/  ISETP.GT.AND P1, PT, R104, R199, PT ;  /* 0x000000c76800720c */ /* 0x000fc60003f24270 */
[----:B------:R2:W-:Y:S01]  /*3130*/  LDGSTS.E.BYPASS.LTC128B.128 [R187+0x5100], [R12.64], !P6 ;  /* 0x051000000cbb7fae */ /* 0x0005e2000f101d46 */
[----:B------:R-:W-:-:S03]  /*3140*/  ISETP.GT.AND P6, PT, R105, 0x3f, PT ;  /* 0x0000003f6900780c */ /* 0x000fc60003fc4270 */
[----:B------:R-:W-:Y:S01]  /*3150*/  LDSM.16.M88.4 R80, [R176+-0x4000] ;  /* 0xffc00000b050783b */ /* 0x000fe20000000200 */
[----:B-1----:R-:W-:Y:S03]  /*3160*/  HMMA.16816.F32 R16, R4, R24, RZ ;  /* 0x000000180410723c */ /* 0x002fe600000018ff */
[----:B------:R-:W-:Y:S04]  /*3170*/  LDSM.16.M88.4 R4, [R186] ;  /* 0x00000000ba04783b */ /* 0x000fe80000000200 */
[----:B------:R-:W-:Y:S01]  /*3180*/  IMAD.IADD R24, R103, 0x1, R0 ;  /* 0x0000000167187824 */ /* 0x000fe200078e0200 */
[----:B------:R-:W-:Y:S04]  /*3190*/  LDSM.16.M88.4 R88, [R176+-0x3800] ;  /* 0xffc80000b058783b */ /* 0x000fe80000000200 */
[----:B------:R-:W1:Y:S04]  /*31a0*/  LDSM.16.M88.4 R72, [R24+0x800] ;  /* 0x000800001848783b */ /* 0x000e680000000200 */
[----:B------:R-:W-:Y:S04]  /*31b0*/  LDSM.16.M88.4 R76, [R24+0x1000] ;  /* 0x00100000184c783b */ /* 0x000fe80000000200 */
[----:B------:R-:W-:Y:S04]  /*31c0*/  LDSM.16.M88.4 R68, [R24+0x1800] ;  /* 0x001800001844783b */ /* 0x000fe80000000200 */
[----:B--2---:R-:W2:Y:S01]  /*31d0*/  LDSM.16.M88.4 R12, [R24] ;  /* 0x00000000180c783b */ /* 0x004ea20000000200 */
[C---:B------:R-:W-:Y:S03]  /*31e0*/  HMMA.16816.F32 R20, R8.reuse, R48, R16 ;  /* 0x000000300814723c */ /* 0x040fe60000001810 */
[----:B------:R-:W3:Y:S04]  /*31f0*/  LDSM.16.M88.4 R16, [R185] ;  /* 0x00000000b910783b */ /* 0x000ee80000000200 */
[----:B------:R-:W4:Y:S01]  /*3200*/  LDSM.16.M88.4 R96, [R176+-0x3000] ;  /* 0xffd00000b060783b */ /* 0x000f220000000200 */
[----:B------:R-:W-:Y:S03]  /*3210*/  HMMA.16816.F32 R48, R8, R86, R60 ;  /* 0x000000560830723c */ /* 0x000fe6000000183c */
[----:B------:R-:W5:Y:S04]  /*3220*/  LDSM.16.M88.4 R60, [R176+-0x2800] ;  /* 0xffd80000b03c783b */ /* 0x000f680000000200 */
[----:B------:R-:W-:Y:S04]  /*3230*/  LDSM.16.M88.4 R64, [R103+0x2000] ;  /* 0x002000006740783b */ /* 0x000fe80000000200 */
[----:B------:R-:W-:Y:S04]  /*3240*/  LDSM.16.M88.4 R84, [R103+0x2800] ;  /* 0x002800006754783b */ /* 0x000fe80000000200 */
[----:B------:R-:W-:Y:S01]  /*3250*/  LDSM.16.M88.4 R92, [R103+0x3000] ;  /* 0x00300000675c783b */ /* 0x000fe20000000200 */
[C---:B-1----:R-:W-:Y:S03]  /*3260*/  HMMA.16816.F32 R32, R4.reuse, R72, R32 ;  /* 0x000000480420723c */ /* 0x042fe60000001820 */
[----:B------:R-:W0:Y:S05]  /*3270*/  LDGDEPBAR ;  /* 0x00000000000079af */ /* 0x000e2a0000000000 */
[C---:B------:R-:W-:Y:S01]  /*3280*/  HMMA.16816.F32 R36, R4.reuse, R74, R36 ;  /* 0x0000004a0424723c */ /* 0x040fe20000001824 */
[----:B------:R-:W-:Y:S07]  /*3290*/  LDSM.16.M88.4 R72, [R3+0x2000] ;  /* 0x002000000348783b */ /* 0x000fee0000000200 */
[C---:B--2---:R-:W-:Y:S08]  /*32a0*/  HMMA.16816.F32 R20, R4.reuse, R12, R20 ;  /* 0x0000000c0414723c */ /* 0x044ff00000001814 */
[C---:B------:R-:W-:Y:S01]  /*32b0*/  HMMA.16816.F32 R8, R4.reuse, R14, R28 ;  /* 0x0000000e0408723c */ /* 0x040fe2000000181c */
[----:B------:R-:W1:Y:S07]  /*32c0*/  LDSM.16.M88.4 R12, [R183+0x4000] ;  /* 0x00400000b70c783b */ /* 0x000e6e0000000200 */
[C---:B------:R-:W-:Y:S08]  /*32d0*/  HMMA.16816.F32 R40, R4.reuse, R76, R40 ;  /* 0x0000004c0428723c */ /* 0x040ff00000001828 */
[C---:B------:R-:W-:Y:S01]  /*32e0*/  HMMA.16816.F32 R48, R4.reuse, R78, R48 ;  /* 0x0000004e0430723c */ /* 0x040fe20000001830 */
[----:B------:R-:W-:Y:S07]  /*32f0*/  LDSM.16.M88.4 R76, [R24+0x2000] ;  /* 0x00200000184c783b */ /* 0x000fee0000000200 */
[C---:B------:R-:W-:Y:S08]  /*3300*/  HMMA.16816.F32 R56, R4.reuse, R68, R52 ;  /* 0x000000440438723c */ /* 0x040ff00000001834 */
[----:B------:R-:W-:Y:S01]  /*3310*/  HMMA.16816.F32 R44, R4, R70, R44 ;  /* 0x00000046042c723c */ /* 0x000fe2000000182c */
[----:B------:R-:W2:Y:S07]  /*3320*/  LDSM.16.M88.4 R68, [R103+0x3800] ;  /* 0x003800006744783b */ /* 0x000eae0000000200 */
[C---:B---3--:R-:W-:Y:S08]  /*3330*/  HMMA.16816.F32 R28, R16.reuse, R80, R20 ;  /* 0x00000050101c723c */ /* 0x048ff00000001814 */
[C---:B------:R-:W-:Y:S01]  /*3340*/  HMMA.16816.F32 R20, R16.reuse, R82, R8 ;  /* 0x000000521014723c */ /* 0x040fe20000001808 */
[----:B------:R-:W3:Y:S04]  /*3350*/  LDSM.16.M88.4 R8, [R184+0x4000] ;  /* 0x00400000b808783b */ /* 0x000ee80000000200 */
[----:B------:R-:W1:Y:S03]  /*3360*/  LDSM.16.M88.4 R80, [R3+0x2800] ;  /* 0x002800000350783b */ /* 0x000e660000000200 */
[C---:B------:R-:W-:Y:S08]  /*3370*/  HMMA.16816.F32 R4, R16.reuse, R88, R32 ;  /* 0x000000581004723c */ /* 0x040ff00000001820 */
[C---:B------:R-:W-:Y:S01]  /*3380*/  HMMA.16816.F32 R36, R16.reuse, R90, R36 ;  /* 0x0000005a1024723c */ /* 0x040fe20000001824 */
[----:B------:R-:W-:Y:S07]  /*3390*/  LDSM.16.M88.4 R88, [R24+0x3000] ;  /* 0x003000001858783b */ /* 0x000fee0000000200 */
[C---:B----4-:R-:W-:Y:S08]  /*33a0*/  HMMA.16816.F32 R40, R16.reuse, R96, R40 ;  /* 0x000000601028723c */ /* 0x050ff00000001828 */
[C---:B------:R-:W-:Y:S01]  /*33b0*/  HMMA.16816.F32 R48, R16.reuse, R98, R48 ;  /* 0x000000621030723c */ /* 0x040fe20000001830 */
[----:B------:R-:W4:Y:S07]  /*33c0*/  LDSM.16.M88.4 R96, [R3+0x3000] ;  /* 0x003000000360783b */ /* 0x000f2e0000000200 */
[C---:B-----5:R-:W-:Y:S08]  /*33d0*/  HMMA.16816.F32 R56, R16.reuse, R60, R56 ;  /* 0x0000003c1038723c */ /* 0x060ff00000001838 */
[----:B------:R-:W-:Y:S08]  /*33e0*/  HMMA.16816.F32 R44, R16, R62, R44 ;  /* 0x0000003e102c723c */ /* 0x000ff0000000182c */
[C---:B-1----:R-:W-:Y:S08]  /*33f0*/  HMMA.16816.F32 R32, R12.reuse, R64, R28 ;  /* 0x000000400c20723c */ /* 0x042ff0000000181c */
[C---:B------:R-:W-:Y:S01]  /*3400*/  HMMA.16816.F32 R28, R12.reuse, R66, R20 ;  /* 0x000000420c1c723c */ /* 0x040fe20000001814 */
[----:B------:R-:W1:Y:S07]  /*3410*/  LDSM.16.M88.4 R64, [R3+0x3800] ;  /* 0x003800000340783b */ /* 0x000e6e0000000200 */
[C---:B------:R-:W-:Y:S01]  /*3420*/  HMMA.16816.F32 R20, R12.reuse, R84, R4 ;  /* 0x000000540c14723c */ /* 0x040fe20000001804 */
[----:B------:R-:W5:Y:S07]  /*3430*/  LDSM.16.M88.4 R4, [R186+0x4000] ;  /* 0x00400000ba04783b */ /* 0x000f6e0000000200 */
[C---:B------:R-:W-:Y:S01]  /*3440*/  HMMA.16816.F32 R16, R12.reuse, R86, R36 ;  /* 0x000000560c10723c */ /* 0x040fe20000001824 */
[----:B------:R-:W1:Y:S07]  /*3450*/  LDSM.16.M88.4 R84, [R24+0x2800] ;  /* 0x002800001854783b */ /* 0x000e6e0000000200 */
[C---:B------:R-:W-:Y:S08]  /*3460*/  HMMA.16816.F32 R40, R12.reuse, R92, R40 ;  /* 0x0000005c0c28723c */ /* 0x040ff00000001828 */
[C---:B------:R-:W-:Y:S08]  /*3470*/  HMMA.16816.F32 R52, R12.reuse, R94, R48 ;  /* 0x0000005e0c34723c */ /* 0x040ff00000001830 */
[C---:B--2---:R-:W-:Y:S08]  /*3480*/  HMMA.16816.F32 R48, R12.reuse, R68, R56 ;  /* 0x000000440c30723c */ /* 0x044ff00000001838 */
[----:B------:R-:W-:Y:S01]  /*3490*/  HMMA.16816.F32 R44, R12, R70, R44 ;  /* 0x000000460c2c723c */ /* 0x000fe2000000182c */
[----:B------:R-:W2:Y:S07]  /*34a0*/  LDSM.16.M88.4 R68, [R24+0x3800] ;  /* 0x003800001844783b */ /* 0x000eae0000000200 */
[C---:B---3--:R-:W-:Y:S08]  /*34b0*/  HMMA.16816.F32 R36, R8.reuse, R72, R32 ;  /* 0x000000480824723c */ /* 0x048ff00000001820 */
[C---:B------:R-:W-:Y:S01]  /*34c0*/  HMMA.16816.F32 R32, R8.reuse, R74, R28 ;  /* 0x0000004a0820723c */ /* 0x040fe2000000181c */
[----:B------:R-:W-:Y:S07]  /*34d0*/  LDSM.16.M88.4 R72, [R176+-0x2000] ;  /* 0xffe00000b048783b */ /* 0x000fee0000000200 */
[C---:B------:R-:W-:Y:S01]  /*34e0*/  HMMA.16816.F32 R28, R8.reuse, R80, R20 ;  /* 0x00000050081c723c */ /* 0x040fe20000001814 */
[----:B------:R-:W3:Y:S07]  /*34f0*/  LDSM.16.M88.4 R20, [R185+0x4000] ;  /* 0x00400000b914783b */ /* 0x000eee0000000200 */
[C---:B------:R-:W-:Y:S01]  /*3500*/  HMMA.16816.F32 R16, R8.reuse, R82, R16 ;  /* 0x000000520810723c */ /* 0x040fe20000001810 */
[----:B------:R-:W2:Y:S07]  /*3510*/  LDSM.16.M88.4 R80, [R176+-0x1800] ;  /* 0xffe80000b050783b */ /* 0x000eae0000000200 */
[C---:B----4-:R-:W-:Y:S08]  /*3520*/  HMMA.16816.F32 R12, R8.reuse, R96, R40 ;  /* 0x00000060080c723c */ /* 0x050ff00000001828 */
[C---:B------:R-:W-:Y:S08]  /*3530*/  HMMA.16816.F32 R60, R8.reuse, R98, R52 ;  /* 0x00000062083c723c */ /* 0x040ff00000001834 */
[C---:B-1----:R-:W-:Y:S08]  /*3540*/  HMMA.16816.F32 R52, R8.reuse, R64, R48 ;  /* 0x000000400834723c */ /* 0x042ff00000001830 */
[----:B------:R-:W-:Y:S01]  /*3550*/  HMMA.16816.F32 R48, R8, R66, R44 ;  /* 0x000000420830723c */ /* 0x000fe2000000182c */
[----:B------:R-:W-:Y:S04]  /*3560*/  LDSM.16.M88.4 R64, [R103+0x4000] ;  /* 0x004000006740783b */ /* 0x000fe80000000200 */
[----:B------:R-:W-:Y:S03]  /*3570*/  LDSM.16.M88.4 R44, [R176+-0x1000] ;  /* 0xfff00000b02c783b */ /* 0x000fe60000000200 */
[C---:B-----5:R-:W-:Y:S08]  /*3580*/  HMMA.16816.F32 R40, R4.reuse, R76, R36 ;  /* 0x0000004c0428723c */ /* 0x060ff00000001824 */
[C---:B------:R-:W-:Y:S01]  /*3590*/  HMMA.16816.F32 R56, R4.reuse, R86, R16 ;  /* 0x000000560438723c */ /* 0x040fe20000001810 */
[----:B------:R-:W1:Y:S07]  /*35a0*/  LDSM.16.M88.4 R16, [R183+0x8000] ;  /* 0x00800000b710783b */ /* 0x000e6e0000000200 */
[C---:B------:R-:W-:Y:S08]  /*35b0*/  HMMA.16816.F32 R36, R4.reuse, R84, R28 ;  /* 0x000000540424723c */ /* 0x040ff0000000181c */
[C---:B------:R-:W-:Y:S01]  /*35c0*/  HMMA.16816.F32 R28, R4.reuse, R88, R12 ;  /* 0x00000058041c723c */ /* 0x040fe2000000180c */
[----:B------:R-:W-:Y:S07]  /*35d0*/  LDSM.16.M88.4 R12, [R184+0x8000] ;  /* 0x00800000b80c783b */ /* 0x000fee0000000200 */
[C---:B------:R-:W-:Y:S01]  /*35e0*/  HMMA.16816.F32 R8, R4.reuse, R90, R60 ;  /* 0x0000005a0408723c */ /* 0x040fe2000000183c */
[----:B------:R-:W4:Y:S04]  /*35f0*/  LDSM.16.M88.4 R88, [R176+-0x800] ;  /* 0xfff80000b058783b */ /* 0x000f280000000200 */
[----:B------:R-:W-:Y:S03]  /*3600*/  LDSM.16.M88.4 R60, [R176] ;  /* 0x00000000b03c783b */ /* 0x000fe60000000200 */
[C---:B------:R-:W-:Y:S01]  /*3610*/  HMMA.16816.F32 R32, R4.reuse, R78, R32 ;  /* 0x0000004e0420723c */ /* 0x040fe20000001820 */
[----:B------:R-:W-:Y:S07]  /*3620*/  LDSM.16.M88.4 R76, [R103+0x5800] ;  /* 0x00580000674c783b */ /* 0x000fee0000000200 */
[C---:B--2---:R-:W-:Y:S08]  /*3630*/  HMMA.16816.F32 R52, R4.reuse, R68, R52 ;  /* 0x000000440434723c */ /* 0x044ff00000001834 */
[----:B------:R-:W-:Y:S01]  /*3640*/  HMMA.16816.F32 R96, R4, R70, R48 ;  /* 0x000000460460723c */ /* 0x000fe20000001830 */
[----:B------:R-:W-:Y:S07]  /*3650*/  LDSM.16.M88.4 R48, [R103+0x5000] ;  /* 0x005000006730783b */ /* 0x000fee0000000200 */
[C---:B---3--:R-:W-:Y:S01]  /*3660*/  HMMA.16816.F32 R4, R20.reuse, R72, R40 ;  /* 0x000000481404723c */ /* 0x048fe20000001828 */
[----:B------:R-:W2:Y:S07]  /*3670*/  LDSM.16.M88.4 R40, [R3+0x4000] ;  /* 0x004000000328783b */ /* 0x000eae0000000200 */
[C---:B------:R-:W-:Y:S01]  /*3680*/  HMMA.16816.F32 R32, R20.reuse, R74, R32 ;  /* 0x0000004a1420723c */ /* 0x040fe20000001820 */
[----:B------:R-:W-:Y:S07]  /*3690*/  LDSM.16.M88.4 R72, [R3+0x4800] ;  /* 0x004800000348783b */ /* 0x000fee0000000200 */
[----:B------:R-:W-:Y:S01]  /*36a0*/  HMMA.16816.F32 R68, R20, R82, R56 ;  /* 0x000000521444723c */ /* 0x000fe20000001838 */
[----:B------:R-:W3:Y:S07]  /*36b0*/  LDSM.16.M88.4 R56, [R103+0x4800] ;  /* 0x004800006738783b */ /* 0x000eee0000000200 */
[----:B-1----:R-:W-:Y:S08]  /*36c0*/  HMMA.16816.F32 R4, R16, R64, R4 ;  /* 0x000000401004723c */ /* 0x002ff00000001804 */
[C---:B------:R-:W-:Y:S08]  /*36d0*/  HMMA.16816.F32 R36, R20.reuse, R80, R36 ;  /* 0x000000501424723c */ /* 0x040ff00000001824 */
[C---:B------:R-:W-:Y:S01]  /*36e0*/  HMMA.16816.F32 R80, R20.reuse, R46, R8 ;  /* 0x0000002e1450723c */ /* 0x040fe20000001808 */
[----:B------:R-:W-:Y:S07]  /*36f0*/  LDSM.16.M88.4 R8, [R186+0x8000] ;  /* 0x00800000ba08783b */ /* 0x000fee0000000200 */
[----:B----4-:R-:W-:Y:S01]  /*3700*/  HMMA.16816.F32 R92, R20, R88, R52 ;  /* 0x00000058145c723c */ /* 0x010fe20000001834 */
[----:B------:R-:W1:Y:S07]  /*3710*/  LDSM.16.M88.4 R52, [R24+0x4000] ;  /* 0x004000001834783b */ /* 0x000e6e0000000200 */
[----:B------:R-:W-:Y:S01]  /*3720*/  HMMA.16816.F32 R32, R16, R66, R32 ;  /* 0x000000421020723c */ /* 0x000fe20000001820 */
[----:B------:R-:W-:Y:S07]  /*3730*/  LDSM.16.M88.4 R64, [R24+0x4800] ;  /* 0x004800001840783b */ /* 0x000fee0000000200 */
[----:B------:R-:W-:Y:S08]  /*3740*/  HMMA.16816.F32 R84, R20, R44, R28 ;  /* 0x0000002c1454723c */ /* 0x000ff0000000181c */
[----:B--2---:R-:W-:Y:S01]  /*3750*/  HMMA.16816.F32 R28, R12, R40, R4 ;  /* 0x000000280c1c723c */ /* 0x004fe20000001804 */
[----:B------:R-:W2:Y:S07]  /*3760*/  LDSM.16.M88.4 R4, [R185+0x8000] ;  /* 0x00800000b904783b */ /* 0x000eae0000000200 */
[----:B---3--:R-:W-:Y:S08]  /*3770*/  HMMA.16816.F32 R36, R16, R56, R36 ;  /* 0x000000381024723c */ /* 0x008ff00000001824 */
[----:B------:R-:W-:Y:S08]  /*3780*/  HMMA.16816.F32 R32, R12, R42, R32 ;  /* 0x0000002a0c20723c */ /* 0x000ff00000001820 */
[----:B-1----:R-:W-:Y:S08]  /*3790*/  HMMA.16816.F32 R28, R8, R52, R28 ;  /* 0x00000034081c723c */ /* 0x002ff0000000181c */
[----:B------:R-:W-:Y:S01]  /*37a0*/  HMMA.16816.F32 R44, R16, R58, R68 ;  /* 0x0000003a102c723c */ /* 0x000fe20000001844 */
[----:B------:R-:W1:Y:S04]  /*37b0*/  LDSM.16.M88.4 R68, [R3+0x5000] ;  /* 0x005000000344783b */ /* 0x000e680000000200 */
[----:B------:R-:W3:Y:S03]  /*37c0*/  LDSM.16.M88.4 R56, [R176+0x800] ;  /* 0x00080000b038783b */ /* 0x000ee60000000200 */
[----:B------:R-:W-:Y:S08]  /*37d0*/  HMMA.16816.F32 R40, R12, R72, R36 ;  /* 0x000000480c28723c */ /* 0x000ff00000001824 */
[----:B------:R-:W-:Y:S08]  /*37e0*/  HMMA.16816.F32 R36, R8, R54, R32 ;  /* 0x000000360824723c */ /* 0x000ff00000001820 */
[----:B--2---:R-:W-:Y:S08]  /*37f0*/  HMMA.16816.F32 R52, R4, R60, R28 ;  /* 0x0000003c0434723c */ /* 0x004ff0000000181c */
[----:B------:R-:W-:Y:S08]  /*3800*/  HMMA.16816.F32 R28, R16, R48, R84 ;  /* 0x00000030101c723c */ /* 0x000ff00000001854 */
[----:B------:R-:W-:Y:S08]  /*3810*/  HMMA.16816.F32 R88, R20, R90, R96 ;  /* 0x0000005a1458723c */ /* 0x000ff00000001860 */
[----:B------:R-:W-:Y:S01]  /*3820*/  HMMA.16816.F32 R20, R12, R74, R44 ;  /* 0x0000004a0c14723c */ /* 0x000fe2000000182c */
[----:B------:R-:W-:-:S07]  /*3830*/  FMUL.FTZ R0, R52, c[0x0][0x320] ;  /* 0x0000c80034007a20 */ /* 0x000fce0000410000 */
[----:B------:R-:W-:Y:S08]  /*3840*/  HMMA.16816.F32 R32, R8, R64, R40 ;  /* 0x000000400820723c */ /* 0x000ff00000001828 */
[----:B------:R-:W-:Y:S01]  /*3850*/  HMMA.16816.F32 R48, R16, R50, R80 ;  /* 0x000000321030723c */ /* 0x000fe20000001850 */
[----:B------:R2:W4:Y:S07]  /*3860*/  MUFU.TANH R80, R0 ;  /* 0x0000000000507308 */ /* 0x00052e0000002400 */
[----:B------:R-:W-:Y:S01]  /*3870*/  HMMA.16816.F32 R40, R4, R62, R36 ;  /* 0x0000003e0428723c */ /* 0x000fe20000001824 */
[----:B------:R-:W5:Y:S07]  /*3880*/  LDSM.16.M88.4 R60, [R24+0x5000] ;  /* 0x00500000183c783b */ /* 0x000f6e0000000200 */
[----:B------:R-:W-:Y:S01]  /*3890*/  HMMA.16816.F32 R72, R16, R76, R92 ;  /* 0x0000004c1048723c */ /* 0x000fe2000000185c */
[----:B--2---:R-:W-:-:S04]  /*38a0*/  FMUL.FTZ R0, R53, c[0x0][0x320] ;  /* 0x0000c80035007a20 */ /* 0x004fc80000410000 */
[----:B------:R2:W2:Y:S03]  /*38b0*/  MUFU.TANH R76, R0 ;  /* 0x00000000004c7308 */ /* 0x0004a60000002400 */
[----:B-1----:R-:W-:Y:S08]  /*38c0*/  HMMA.16816.F32 R36, R12, R68, R28 ;  /* 0x000000440c24723c */ /* 0x002ff0000000181c */
[----:B------:R-:W-:Y:S01]  /*38d0*/  HMMA.16816.F32 R20, R8, R66, R20 ;  /* 0x000000420814723c */ /* 0x000fe20000001814 */
[----:B--2---:R-:W-:-:S07]  /*38e0*/  FMUL.FTZ R0, R54, c[0x0][0x320] ;  /* 0x0000c80036007a20 */ /* 0x004fce0000410000 */
[----:B------:R-:W-:Y:S01]  /*38f0*/  HMMA.16816.F32 R44, R12, R70, R48 ;  /* 0x000000460c2c723c */ /* 0x000fe20000001830 */
[----:B------:R1:W2:Y:S01]  /*3900*/  MUFU.TANH R68, R0 ;  /* 0x0000000000447308 */ /* 0x0002a20000002400 */
[----:B------:R-:W-:Y:S06]  /*3910*/  LDSM.16.M88.4 R48, [R176+0x1000] ;  /* 0x00100000b030783b */ /* 0x000fec0000000200 */
[----:B---3--:R-:W-:Y:S08]  /*3920*/  HMMA.16816.F32 R28, R4, R56, R32 ;  /* 0x00000038041c723c */ /* 0x008ff00000001820 */
[----:B-----5:R-:W-:Y:S01]  /*3930*/  HMMA.16816.F32 R36, R8, R60, R36 ;  /* 0x0000003c0824723c */ /* 0x020fe20000001824 */
[----:B-1----:R-:W-:-:S02]  /*3940*/  FMUL.FTZ R0, R55, c[0x0][0x320] ;  /* 0x0000c80037007a20 */ /* 0x002fc40000410000 */
[----:B------:R-:W1:Y:S02]  /*3950*/  LDSM.16.M88.4 R52, [R3+0x5800] ;  /* 0x005800000334783b */ /* 0x000e640000000200 */
[----:B------:R3:W1:Y:S03]  /*3960*/  MUFU.TANH R67, R0 ;  /* 0x0000000000437308 */ /* 0x0006660000002400 */
[----:B------:R-:W-:Y:S08]  /*3970*/  HMMA.16816.F32 R32, R4, R58, R20 ;  /* 0x0000003a0420723c */ /* 0x000ff00000001814 */
[----:B------:R-:W-:Y:S01]  /*3980*/  HMMA.16816.F32 R16, R16, R78, R88 ;  /* 0x0000004e1010723c */ /* 0x000fe20000001858 */
[----:B---3--:R-:W-:-:S04]  /*3990*/  FMUL.FTZ R0, R40, c[0x0][0x320] ;  /* 0x0000c80028007a20 */ /* 0x008fc80000410000 */
[----:B------:R3:W1:Y:S02]  /*39a0*/  MUFU.TANH R66, R0 ;  /* 0x0000000000427308 */ /* 0x0006640000002400 */
[----:B---3--:R-:W-:Y:S01]  /*39b0*/  FMUL.FTZ R0, R41, c[0x0][0x320] ;  /* 0x0000c80029007a20 */ /* 0x008fe20000410000 */
[C---:B-1----:R-:W-:Y:S05]  /*39c0*/  HMMA.16816.F32 R20, R12.reuse, R52, R72 ;  /* 0x000000340c14723c */ /* 0x042fea0000001848 */
[----:B------:R1:W3:Y:S11]  /*39d0*/  MUFU.TANH R65, R0 ;  /* 0x0000000000417308 */ /* 0x0002f60000002400 */
[----:B------:R-:W-:Y:S01]  /*39e0*/  HMMA.16816.F32 R12, R12, R54, R16 ;  /* 0x000000360c0c723c */ /* 0x000fe20000001810 */
[----:B-1----:R-:W-:-:S04]  /*39f0*/  FMUL.FTZ R0, R42, c[0x0][0x320] ;  /* 0x0000c8002a007a20 */ /* 0x002fc80000410000 */
[----:B------:R1:W1:Y:S02]  /*3a00*/  MUFU.TANH R64, R0 ;  /* 0x0000000000407308 */ /* 0x0002640000002400 */
[----:B-1----:R-:W-:Y:S02]  /*3a10*/  FMUL.FTZ R0, R43, c[0x0][0x320] ;  /* 0x0000c8002b007a20 */ /* 0x002fe40000410000 */
[----:B------:R1:W5:Y:S04]  /*3a20*/  LDSM.16.M88.4 R40, [R24+0x5800] ;  /* 0x005800001828783b */ /* 0x0003680000000200 */
[----:B------:R2:W1:Y:S02]  /*3a30*/  MUFU.TANH R60, R0 ;  /* 0x00000000003c7308 */ /* 0x0004640000002400 */
[----:B--2---:R-:W-:-:S06]  /*3a40*/  FMUL.FTZ R0, R28, c[0x0][0x320] ;  /* 0x0000c8001c007a20 */ /* 0x004fcc0000410000 */
[----:B------:R2:W2:Y:S01]  /*3a50*/  MUFU.TANH R57, R0 ;  /* 0x0000000000397308 */ /* 0x0004a20000002400 */
[----:B-1----:R-:W-:Y:S01]  /*3a60*/  HMMA.16816.F32 R24, R8, R62, R44 ;  /* 0x0000003e0818723c */ /* 0x002fe2000000182c */
[----:B--2---:R-:W-:-:S07]  /*3a70*/  FMUL.FTZ R0, R29, c[0x0][0x320] ;  /* 0x0000c8001d007a20 */ /* 0x004fce0000410000 */
[----:B-----5:R-:W-:Y:S01]  /*3a80*/  HMMA.16816.F32 R16, R8, R40, R20 ;  /* 0x000000280810723c */ /* 0x020fe20000001814 */
[----:B------:R1:W2:Y:S11]  /*3a90*/  MUFU.TANH R56, R0 ;  /* 0x0000000000387308 */ /* 0x0002b60000002400 */
[----:B------:R-:W-:Y:S04]  /*3aa0*/  @!UPT UIADD3 URZ, URZ, URZ, URZ ;  /* 0x0000003f3f3ff290 */ /* 0x000fe8000fffe03f */
[----:B------:R-:W-:Y:S08]  /*3ab0*/  HMMA.16816.F32 R20, R4, R50, R24 ;  /* 0x000000320414723c */ /* 0x000ff00000001818 */
[----:B------:R-:W-:Y:S01]  /*3ac0*/  HMMA.16816.F32 R8, R8, R42, R12 ;  /* 0x0000002a0808723c */ /* 0x000fe2000000180c */
[----:B-1----:R-:W-:-:S04]  /*3ad0*/  FMUL.FTZ R0, R30, c[0x0][0x320] ;  /* 0x0000c8001e007a20 */ /* 0x002fc80000410000 */
[----:B------:R1:W1:Y:S02]  /*3ae0*/  MUFU.TANH R52, R0 ;  /* 0x0000000000347308 */ /* 0x0002640000002400 */
[----:B-1----:R-:W-:Y:S02]  /*3af0*/  FMUL.FTZ R0, R31, c[0x0][0x320] ;  /* 0x0000c8001f007a20 */ /* 0x002fe40000410000 */
[----:B------:R-:W-:Y:S01]  /*3b00*/  HMMA.16816.F32 R28, R4, R48, R36 ;  /* 0x00000030041c723c */ /* 0x000fe20000001824 */
[----:B------:R-:W1:Y:S03]  /*3b10*/  LDSM.16.M88.4 R36, [R176+0x1800] ;  /* 0x00180000b024783b */ /* 0x000e660000000200 */
[----:B------:R5:W1:Y:S01]  /*3b20*/  MUFU.TANH R47, R0 ;  /* 0x00000000002f7308 */ /* 0x000a620000002400 */
[----:B------:R-:W-:-:S04]  /*3b30*/  DEPBAR.LE SB0, 0x0 ;  /* 0x000080000000791a */ /* 0x000fc80000000000 */
[----:B-----5:R-:W-:-:S04]  /*3b40*/  FMUL.FTZ R0, R32, c[0x0][0x320] ;  /* 0x0000c80020007a20 */ /* 0x020fc80000410000 */
[----:B------:R5:W1:Y:S02]  /*3b50*/  MUFU.TANH R46, R0 ;  /* 0x00000000002e7308 */ /* 0x000a640000002400 */
[----:B-----5:R-:W-:Y:S01]  /*3b60*/  FMUL.FTZ R0, R33, c[0x0][0x320] ;  /* 0x0000c80021007a20 */ /* 0x020fe20000410000 */
[C---:B-1----:R-:W-:Y:S05]  /*3b70*/  HMMA.16816.F32 R12, R4.reuse, R36, R16 ;  /* 0x00000024040c723c */ /* 0x042fea0000001810 */
[----:B------:R1:W1:Y:S03]  /*3b80*/  MUFU.TANH R48, R0 ;  /* 0x0000000000307308 */ /* 0x0002660000002400 */
[----:B------:R-:W-:Y:S01]  /*3b90*/  HMMA.16816.F32 R4, R4, R38, R8 ;  /* 0x000000260404723c */ /* 0x000fe20000001808 */
[----:B-1----:R-:W-:-:S04]  /*3ba0*/  FMUL.FTZ R0, R34, c[0x0][0x320] ;  /* 0x0000c80022007a20 */ /* 0x002fc80000410000 */
[----:B------:R1:W1:Y:S02]  /*3bb0*/  MUFU.TANH R45, R0 ;  /* 0x00000000002d7308 */ /* 0x0002640000002400 */
[----:B-1----:R-:W-:-:S06]  /*3bc0*/  FMUL.FTZ R0, R35, c[0x0][0x320] ;  /* 0x0000c80023007a20 */ /* 0x002fcc0000410000 */
        /* <DEDUP_REMOVED lines=32> */
[----:B------:R1:W1:Y:S01]  /*3dd0*/  MUFU.TANH R12, R0 ;  /* 0x00000000000c7308 */ /* 0x0002620000002400 */
[----:B------:R-:W-:Y:S06]  /*3de0*/  BAR.SYNC.DEFER_BLOCKING 0x0 ;  /* 0x0000000000007b1d */ /* 0x000fec0000010000 */
[----:B------:R-:W-:Y:S05]  /*3df0*/  @!P1 BRA `(.L_x_50) ;  /* 0x0000043000009947 */ /* 0x000fea0003800000 */
[----:B--234-:R-:W-:Y:S02]  /*3e00*/  IMAD R2, R104, 0x40, R201 ;  /* 0x0000004068027824 */ /* 0x01cfe400078e02c9 */
[----:B------:R-:W-:-:S03]  /*3e10*/  IMAD.MOV.U32 R188, RZ, RZ, RZ ;  /* 0x000000ffffbc7224 */ /* 0x000fc600078e00ff */
[----:B------:R-:W-:-:S05]  /*3e20*/  IADD3 R2, R2, -0x40, R105 ;  /* 0xffffffc002027810 */ /* 0x000fca0007ffe069 */
[----:B------:R-:W-:-:S04]  /*3e30*/  @P0 IMAD.HI.U32 R3, R2, c[0x0][0x2bc], RZ ;  /* 0x0000af0002030a27 */ /* 0x000fc800078e00ff */
[----:B-1----:R-:W-:Y:S01]  /*3e40*/  IMAD.MOV.U32 R0, RZ, RZ, R2 ;  /* 0x000000ffff007224 */ /* 0x002fe200078e0002 */
[----:B------:R-:W-:-:S04]  /*3e50*/  @P0 SHF.R.U32.HI R0, RZ, c[0x0][0x2c0], R3 ;  /* 0x0000b000ff000a19 */ /* 0x000fc80000011603 */
[----:B------:R-:W-:-:S04]  /*3e60*/  @!P6 IADD3 R3, P0, R0, R204, RZ ;  /* 0x000000cc0003e210 */ /* 0x000fc80007f1e0ff */
[----:B------:R-:W-:Y:S02]  /*3e70*/  @!P6 LEA.HI.X.SX32 R5, R0, R209, 0x1, P0 ;  /* 0x000000d10005e211 */ /* 0x000fe400000f0eff */
[----:B------:R-:W-:-:S04]  /*3e80*/  @!P6 LEA R4, P0, R3, c[0x0][0x2a0], 0x2 ;  /* 0x0000a8000304ea11 */ /* 0x000fc800078010ff */
[----:B------:R-:W-:-:S05]  /*3e90*/  @!P6 LEA.HI.X R5, R3, c[0x0][0x2a4], R5, 0x2, P0 ;  /* 0x0000a9000305ea11 */ /* 0x000fca00000f1405 */
[----:B------:R-:W2:Y:S01]  /*3ea0*/  @!P6 LDG.E R188, [R4.64] ;  /* 0x0000000604bce981 */ /* 0x000ea2000c1e1900 */
[----:B------:R-:W-:Y:S01]  /*3eb0*/  IMAD.MOV R0, RZ, RZ, -R0 ;  /* 0x000000ffff007224 */ /* 0x000fe200078e0a00 */
[----:B------:R-:W-:-:S03]  /*3ec0*/  SEL R11, RZ, 0x10, P3 ;  /* 0x00000010ff0b7807 */ /* 0x000fc60001800000 */
[----:B------:R-:W-:-:S04]  /*3ed0*/  IMAD R189, R0, c[0x0][0x2b8], R2 ;  /* 0x0000ae0000bd7a24 */ /* 0x000fc800078e0202 */
[----:B------:R-:W-:Y:S01]  /*3ee0*/  IMAD.WIDE.U32 R2, R189, c[0x0][0x1e0], RZ ;  /* 0x00007800bd027a25 */ /* 0x000fe200078e00ff */
[----:B------:R-:W-:-:S05]  /*3ef0*/  SHF.R.S32.HI R0, RZ, 0x1f, R189 ;  /* 0x0000001fff007819 */ /* 0x000fca00000114bd */
[----:B------:R-:W-:-:S04]  /*3f00*/  IMAD R0, R0, c[0x0][0x1e0], RZ ;  /* 0x0000780000007a24 */ /* 0x000fc800078e02ff */
[----:B------:R-:W-:-:S04]  /*3f10*/  IMAD R0, R189, c[0x0][0x1e4], R0 ;  /* 0x00007900bd007a24 */ /* 0x000fc800078e0200 */
[----:B------:R-:W-:Y:S01]  /*3f20*/  IMAD.IADD R3, R3, 0x1, R0 ;  /* 0x0000000103037824 */ /* 0x000fe200078e0200 */
[----:B--2---:R-:W-:-:S03]  /*3f30*/  SHF.R.S32.HI R0, RZ, 0x1f, R188 ;  /* 0x0000001fff007819 */ /* 0x004fc600000114bc */
[----:B------:R-:W-:-:S04]  /*3f40*/  IMAD.WIDE.U32 R2, R188, c[0x0][0x1f0], R2 ;  /* 0x00007c00bc027a25 */ /* 0x000fc800078e0002 */
[----:B------:R-:W-:Y:S01]  /*3f50*/  IMAD R4, R0, c[0x0][0x1f0], RZ ;  /* 0x00007c0000047a24 */ /* 0x000fe200078e02ff */
[----:B------:R-:W-:-:S03]  /*3f60*/  IADD3 R0, P1, R202, R2, RZ ;  /* 0x00000002ca007210 */ /* 0x000fc60007f3e0ff */
[----:B------:R-:W-:Y:S01]  /*3f70*/  IMAD R2, R188, c[0x0][0x1f4], R4 ;  /* 0x00007d00bc027a24 */ /* 0x000fe200078e0204 */
[----:B------:R-:W-:-:S04]  /*3f80*/  LEA R10, P0, R0, c[0x0][0x1c8], 0x1 ;  /* 0x00007200000a7a11 */ /* 0x000fc800078008ff */
[----:B------:R-:W-:-:S04]  /*3f90*/  IADD3.X R2, R208, R3, R2, P1, !PT ;  /* 0x00000003d0027210 */ /* 0x000fc80000ffe402 */
[----:B------:R-:W-:Y:S01]  /*3fa0*/  LEA.HI.X R5, R0, c[0x0][0x1cc], R2, 0x1, P0 ;  /* 0x0000730000057a11 */ /* 0x000fe200000f0c02 */
[----:B------:R-:W-:Y:S05]  /*3fb0*/  BRA.DIV ~URZ, `(.L_x_51) ;  /* 0x000099227f007947 */ /* 0x000fea000b800000 */
[----:B------:R1:W2:Y:S02]  /*3fc0*/  SHFL.IDX PT, R4, R5, RZ, 0x181f ;  /* 0x00181fff05047589 */ /* 0x0002a400000e0000 */
.L_x_132:
[----:B------:R-:W-:Y:S05]  /*3fd0*/  BRA.DIV ~URZ, `(.L_x_52) ;  /* 0x000099727f007947 */ /* 0x000fea000b800000 */
[----:B------:R-:W3:Y:S02]  /*3fe0*/  SHFL.IDX PT, R0, R10, RZ, 0x181f ;  /* 0x00181fff0a007589 */ /* 0x000ee400000e0000 */
[C---:B---3--:R-:W-:Y:S02]  /*3ff0*/  IADD3 R8, P2, R0.reuse, R107, RZ ;  /* 0x0000006b00087210 */ /* 0x048fe40007f5e0ff */
[C---:B------:R-:W-:Y:S02]  /*4000*/  IADD3 R6, P1, R0.reuse, R108, RZ ;  /* 0x0000006c00067210 */ /* 0x040fe40007f3e0ff */
[----:B------:R-:W-:Y:S01]  /*4010*/  IADD3 R2, P0, R0, R109, RZ ;  /* 0x0000006d00027210 */ /* 0x000fe20007f1e0ff */
[C---:B--2---:R-:W-:Y:S01]  /*4020*/  IMAD.X R9, R4.reuse, 0x1, R100, P2 ;  /* 0x0000000104097824 */ /* 0x044fe200010e0664 */
[----:B------:R-:W2:Y:S01]  /*4030*/  SHFL.IDX PT, R0, R10, 0x1, 0x181f ;  /* 0x00381f000a007f89 */ /* 0x000ea200000e0000 */
[----:B------:R-:W-:-:S02]  /*4040*/  IMAD.X R7, R4, 0x1, R101, P1 ;  /* 0x0000000104077824 */ /* 0x000fc400008e0665 */
[----:B------:R-:W-:Y:S01]  /*4050*/  IMAD.X R3, R4, 0x1, R102, P0 ;  /* 0x0000000104037824 */ /* 0x000fe200000e0666 */
[----:B------:R-:W-:Y:S01]  /*4060*/  @!PT LDS RZ, [RZ] ;  /* 0x00000000fffff984 */ /* 0x000fe20000000800 */
[----:B------:R3:W-:Y:S01]  /*4070*/  LDGSTS.E.BYPASS.LTC128B.128 [R187+0x6100], [R8.64], !P5 ;  /* 0x0610000008bb7fae */ /* 0x0007e2000e901d46 */
[----:B------:R-:W-:-:S03]  /*4080*/  SEL R4, RZ, 0x10, P5 ;  /* 0x00000010ff047807 */ /* 0x000fc60002800000 */
[----:B------:R4:W-:Y:S04]  /*4090*/  LDGSTS.E.BYPASS.LTC128B.128 [R187+0x8100], [R6.64], !P4 ;  /* 0x0810000006bb7fae */ /* 0x0009e8000e101d46 */
[----:B------:R4:W-:Y:S04]  /*40a0*/  LDGSTS.E.BYPASS.LTC128B.128 [R187+0xa100], [R2.64], !P3 ;  /* 0x0a10000002bb7fae */ /* 0x0009e8000d901d46 */
[----:B---3--:R3:W1:Y:S01]  /*40b0*/  SHFL.IDX PT, R8, R5, 0x1, 0x181f ;  /* 0x00381f0005087f89 */ /* 0x00866200000e0000 */
[----:B------:R-:W-:Y:S01]  /*40c0*/  IMAD.MOV.U32 R9, RZ, RZ, R11 ;  /* 0x000000ffff097224 */ /* 0x000fe200078e000b */
[----:B-1-3--:R-:W-:-:S02]  /*40d0*/  SEL R5, RZ, 0x10, P4 ;  /* 0x00000010ff057807 */ /* 0x00afc40002000000 */
.L_x_133:
[----:B--2-4-:R-:W-:Y:S02]  /*40e0*/  IADD3 R2, -R4, 0x10, RZ ;  /* 0x0000001004027810 */ /* 0x014fe40007ffe1ff */
[----:B------:R-:W-:-:S02]  /*40f0*/  IADD3 R3, -R5, 0x10, RZ ;  /* 0x0000001005037810 */ /* 0x000fc40007ffe1ff */
[----:B------:R-:W-:Y:S02]  /*4100*/  LOP3.LUT R2, R2, 0xf, RZ, 0xc0, !PT ;  /* 0x0000000f02027812 */ /* 0x000fe400078ec0ff */
[----:B------:R-:W-:Y:S02]  /*4110*/  IADD3 R7, -R9, 0x10, RZ ;  /* 0x0000001009077810 */ /* 0x000fe40007ffe1ff */
[----:B------:R-:W-:Y:S02]  /*4120*/  IADD3 R6, P3, P2, R2, R0, R107 ;  /* 0x0000000002067210 */ /* 0x000fe40007a7e06b */
[----:B------:R-:W-:Y:S02]  /*4130*/  LOP3.LUT R3, R3, 0xf, RZ, 0xc0, !PT ;  /* 0x0000000f03037812 */ /* 0x000fe400078ec0ff */
[----:B------:R-:W-:Y:S02]  /*4140*/  LOP3.LUT R2, R7, 0xf, RZ, 0xc0, !PT ;  /* 0x0000000f07027812 */ /* 0x000fe400078ec0ff */
[----:B------:R-:W-:-:S02]  /*4150*/  ISETP.NE.U32.AND P4, PT, R4, RZ, PT ;  /* 0x000000ff0400720c */ /* 0x000fc40003f85070 */
[----:B------:R-:W-:Y:S02]  /*4160*/  IADD3.X R7, RZ, R8, R100, P3, P2 ;  /* 0x00000008ff077210 */ /* 0x000fe40001fe4464 */
[----:B------:R-:W-:Y:S02]  /*4170*/  IADD3 R4, P1, P0, R3, R0, R108 ;  /* 0x0000000003047210 */ /* 0x000fe4000783e06c */
[----:B------:R-:W-:Y:S02]  /*4180*/  ISETP.NE.U32.AND P3, PT, R5, RZ, PT ;  /* 0x000000ff0500720c */ /* 0x000fe40003f65070 */
[----:B------:R-:W-:Y:S02]  /*4190*/  ISETP.NE.U32.AND P2, PT, R9, RZ, PT ;  /* 0x000000ff0900720c */ /* 0x000fe40003f45070 */
[----:B------:R-:W-:Y:S02]  /*41a0*/  IADD3.X R5, RZ, R8, R101, P1, P0 ;  /* 0x00000008ff057210 */ /* 0x000fe40000fe0465 */
[----:B------:R-:W-:Y:S01]  /*41b0*/  IADD3 R2, P1, P0, R2, R0, R109 ;  /* 0x0000000002027210 */ /* 0x000fe2000783e06d */
[----:B------:R-:W-:Y:S01]  /*41c0*/  @!PT LDS RZ, [RZ] ;  /* 0x00000000fffff984 */ /* 0x000fe20000000800 */
[----:B------:R-:W-:Y:S01]  /*41d0*/  @!PT LDS RZ, [RZ] ;  /* 0x00000000fffff984 */ /* 0x000fe20000000800 */
[----:B------:R-:W-:Y:S01]  /*41e0*/  @!PT LDS RZ, [RZ] ;  /* 0x00000000fffff984 */ /* 0x000fe20000000800 */
[----:B------:R1:W-:Y:S03]  /*41f0*/  LDGSTS.E.BYPASS.LTC128B.128.ZFILL [R187+0x7100], [R6.64], P4 ;  /* 0x0710000006bb7fae */ /* 0x0003e6000a141d46 */
[----:B------:R-:W-:-:S03]  /*4200*/  IADD3.X R3, RZ, R8, R102, P1, P0 ;  /* 0x00000008ff037210 */ /* 0x000fc60000fe0466 */
[----:B------:R1:W-:Y:S04]  /*4210*/  LDGSTS.E.BYPASS.LTC128B.128.ZFILL [R187+0x9100], [R4.64], P3 ;  /* 0x0910000004bb7fae */ /* 0x0003e80009941d46 */
[----:B------:R1:W-:Y:S02]  /*4220*/  LDGSTS.E.BYPASS.LTC128B.128.ZFILL [R187+0xb100], [R2.64], P2 ;  /* 0x0b10000002bb7fae */ /* 0x0003e40009141d46 */
.L_x_50:
[----:B--234-:R-:W-:Y:S05]  /*4230*/  BSYNC B0 ;  /* 0x0000000000007941 */ /* 0x01cfea0003800000 */
.L_x_49:
[----:B-1----:R-:W-:Y:S01]  /*4240*/  IMAD.IADD R0, R106, 0x1, -R222 ;  /* 0x000000016a007824 */ /* 0x002fe200078e0ade */
[----:B------:R-:W0:Y:S04]  /*4250*/  LDGDEPBAR ;  /* 0x00000000000079af */ /* 0x000e280000000000 */
[C---:B------:R-:W-:Y:S02]  /*4260*/  ISETP.GT.AND P0, PT, R0.reuse, RZ, PT ;  /* 0x000000ff0000720c */ /* 0x040fe40003f04270 */
[----:B------:R-:W-:-:S02]  /*4270*/  ISETP.GT.AND P4, PT, R0, 0x1, PT ;  /* 0x000000010000780c */ /* 0x000fc40003f84270 */
[----:B------:R-:W-:Y:S02]  /*4280*/  ISETP.GT.AND P3, PT, R0, 0x8, PT ;  /* 0x000000080000780c */ /* 0x000fe40003f64270 */
[----:B------:R-:W-:Y:S02]  /*4290*/  FSEL R6, R80, -INF , P0 ;  /* 0xff80000050067808 */ /* 0x000fe40000000000 */
[----:B------:R-:W-:Y:S02]  /*42a0*/  FSEL R7, R76, -INF , P4 ;  /* 0xff8000004c077808 */ /* 0x000fe40002000000 */
[----:B------:R-:W-:Y:S02]  /*42b0*/  FSEL R10, R68, -INF , P0 ;  /* 0xff800000440a7808 */ /* 0x000fe40000000000 */
[----:B------:R-:W-:Y:S02]  /*42c0*/  FSEL R11, R67, -INF , P4 ;  /* 0xff800000430b7808 */ /* 0x000fe40002000000 */
[----:B------:R-:W-:-:S02]  /*42d0*/  ISETP.GT.AND P2, PT, R0, 0x9, PT ;  /* 0x000000090000780c */ /* 0x000fc40003f44270 */
[----:B------:R-:W-:Y:S02]  /*42e0*/  FSEL R8, R66, -INF , P3 ;  /* 0xff80000042087808 */ /* 0x000fe40001800000 */
[----:B------:R-:W-:Y:S02]  /*42f0*/  FMNMX.FTZ R2, R6, R7, !PT ;  /* 0x0000000706027209 */ /* 0x000fe40007810000 */
[----:B------:R-:W-:Y:S02]  /*4300*/  FSEL R13, R64, -INF , P3 ;  /* 0xff800000400d7808 */ /* 0x000fe40001800000 */
[----:B------:R-:W-:Y:S02]  /*4310*/  FMNMX.FTZ R3, R10, R11, !PT ;  /* 0x0000000b0a037209 */ /* 0x000fe40007810000 */
[----:B------:R-:W-:Y:S02]  /*4320*/  ISETP.GT.AND P1, PT, R0, 0x10, PT ;  /* 0x000000100000780c */ /* 0x000fe40003f24270 */
[----:B------:R-:W-:-:S02]  /*4330*/  FSEL R9, R65, -INF , P2 ;  /* 0xff80000041097808 */ /* 0x000fc40001000000 */
[----:B------:R-:W-:Y:S02]  /*4340*/  FMNMX.FTZ R2, R8, R2, !PT ;  /* 0x0000000208027209 */ /* 0x000fe40007810000 */
[----:B------:R-:W-:Y:S02]  /*4350*/  FSEL R14, R60, -INF , P2 ;  /* 0xff8000003c0e7808 */ /* 0x000fe40001000000 */
[----:B------:R-:W-:Y:S02]  /*4360*/  FMNMX.FTZ R3, R13, R3, !PT ;  /* 0x000000030d037209 */ /* 0x000fe40007810000 */
[----:B------:R-:W-:Y:S02]  /*4370*/  ISETP.GT.AND P0, PT, R0, 0x11, PT ;  /* 0x000000110000780c */ /* 0x000fe40003f04270 */
[----:B------:R-:W-:Y:S02]  /*4380*/  FSEL R15, R57, -INF , P1 ;  /* 0xff800000390f7808 */ /* 0x000fe40000800000 */
[----:B------:R-:W-:-:S02]  /*4390*/  FMNMX.FTZ R2, R9, R2, !PT ;  /* 0x0000000209027209 */ /* 0x000fc40007810000 */
[----:B------:R-:W-:Y:S02]  /*43a0*/  FSEL R23, R52, -INF , P1 ;  /* 0xff80000034177808 */ /* 0x000fe40000800000 */
[----:B------:R-:W-:Y:S02]  /*43b0*/  FMNMX.FTZ R3, R14, R3, !PT ;  /* 0x000000030e037209 */ /* 0x000fe40007810000 */
[----:B------:R-:W-:Y:S02]  /*43c0*/  ISETP.GT.AND P4, PT, R0, 0x18, PT ;  /* 0x000000180000780c */ /* 0x000fe40003f84270 */
[----:B------:R-:W-:Y:S02]  /*43d0*/  FSEL R20, R56, -INF , P0 ;  /* 0xff80000038147808 */ /* 0x000fe40000000000 */
[----:B------:R-:W-:Y:S02]  /*43e0*/  FMNMX.FTZ R2, R15, R2, !PT ;  /* 0x000000020f027209 */ /* 0x000fe40007810000 */
[----:B------:R-:W-:-:S02]  /*43f0*/  FSEL R24, R47, -INF , P0 ;  /* 0xff8000002f187808 */ /* 0x000fc40000000000 */
[----:B------:R-:W-:Y:S02]  /*4400*/  FMNMX.FTZ R3, R23, R3, !PT ;  /* 0x0000000317037209 */ /* 0x000fe40007810000 */
[----:B------:R-:W-:Y:S02]  /*4410*/  ISETP.GT.AND P3, PT, R0, 0x19, PT ;  /* 0x000000190000780c */ /* 0x000fe40003f64270 */
[----:B------:R-:W-:Y:S02]  /*4420*/  FSEL R22, R46, -INF , P4 ;  /* 0xff8000002e167808 */ /* 0x000fe40002000000 */
[----:B------:R-:W-:Y:S02]  /*4430*/  FMNMX.FTZ R2, R20, R2, !PT ;  /* 0x0000000214027209 */ /* 0x000fe40007810000 */
[----:B------:R-:W-:Y:S02]  /*4440*/  FSEL R26, R45, -INF , P4 ;  /* 0xff8000002d1a7808 */ /* 0x000fe40002000000 */
[----:B------:R-:W-:-:S02]  /*4450*/  FMNMX.FTZ R3, R24, R3, !PT ;  /* 0x0000000318037209 */ /* 0x000fc40007810000 */
[----:B------:R-:W-:Y:S02]  /*4460*/  ISETP.GT.AND P2, PT, R0, 0x20, PT ;  /* 0x000000200000780c */ /* 0x000fe40003f44270 */
[----:B------:R-:W-:Y:S02]  /*4470*/  FSEL R21, R48, -INF , P3 ;  /* 0xff80000030157808 */ /* 0x000fe40001800000 */
[----:B------:R-:W-:Y:S02]  /*4480*/  FMNMX.FTZ R2, R22, R2, !PT ;  /* 0x0000000216027209 */ /* 0x000fe40007810000 */
[----:B------:R-:W-:Y:S02]  /*4490*/  FSEL R25, R44, -INF , P3 ;  /* 0xff8000002c197808 */ /* 0x000fe40001800000 */
[----:B------:R-:W-:Y:S02]  /*44a0*/  FMNMX.FTZ R3, R26, R3, !PT ;  /* 0x000000031a037209 */ /* 0x000fe40007810000 */
        /* <DEDUP_REMOVED lines=10> */
[----:B------:R-:W-:Y:S02]  /*4550*/  FSEL R89, R30, -INF , P0 ;  /* 0xff8000001e597808 */ /* 0x000fe40000000000 */
[----:B------:R-:W-:Y:S02]  /*4560*/  FSEL R73, R32, -INF , P0 ;  /* 0xff80000020497808 */ /* 0x000fe40000000000 */
[----:B------:R-:W-:-:S02]  /*4570*/  ISETP.GT.AND P4, PT, R0, 0x29, PT ;  /* 0x000000290000780c */ /* 0x000fc40003f84270 */
[C---:B------:R-:W-:Y:S02]  /*4580*/  ISETP.GT.AND P3, PT, R0.reuse, 0x30, PT ;  /* 0x000000300000780c */ /* 0x040fe40003f64270 */
[C---:B------:R-:W-:Y:S02]  /*4590*/  ISETP.GT.AND P2, PT, R0.reuse, 0x31, PT ;  /* 0x000000310000780c */ /* 0x040fe40003f44270 */
[C---:B------:R-:W-:Y:S02]  /*45a0*/  ISETP.GT.AND P1, PT, R0.reuse, 0x38, PT ;  /* 0x000000380000780c */ /* 0x040fe40003f24270 */
[----:B------:R-:W-:Y:S02]  /*45b0*/  ISETP.GT.AND P0, PT, R0, 0x39, PT ;  /* 0x000000390000780c */ /* 0x000fe40003f04270 */
[----:B------:R-:W-:Y:S02]  /*45c0*/  FMNMX.FTZ R0, R75, R2, !PT ;  /* 0x000000024b007209 */ /* 0x000fe40007810000 */
[----:B------:R-:W-:-:S02]  /*45d0*/  FMNMX.FTZ R2, R90, R3, !PT ;  /* 0x000000035a027209 */ /* 0x000fc40007810000 */
[----:B------:R-:W-:Y:S02]  /*45e0*/  FSEL R74, R31, -INF , P4 ;  /* 0xff8000001f4a7808 */ /* 0x000fe40002000000 */
[----:B------:R-:W-:Y:S02]  /*45f0*/  FSEL R72, R33, -INF , P4 ;  /* 0xff80000021487808 */ /* 0x000fe40002000000 */
[----:B------:R-:W-:Y:S02]  /*4600*/  FMNMX.FTZ R0, R73, R0, !PT ;  /* 0x0000000049007209 */ /* 0x000fe40007810000 */
[----:B------:R-:W-:Y:S02]  /*4610*/  FMNMX.FTZ R2, R89, R2, !PT ;  /* 0x0000000259027209 */ /* 0x000fe40007810000 */
[----:B------:R-:W-:Y:S02]  /*4620*/  FSEL R157, R27, -INF , P3 ;  /* 0xff8000001b9d7808 */ /* 0x000fe40001800000 */
[----:B------:R-:W-:-:S02]  /*4630*/  FSEL R155, R29, -INF , P3 ;  /* 0xff8000001d9b7808 */ /* 0x000fc40001800000 */
[----:B------:R-:W-:Y:S02]  /*4640*/  FMNMX.FTZ R0, R72, R0, !PT ;  /* 0x0000000048007209 */ /* 0x000fe40007810000 */
[----:B------:R-:W-:Y:S02]  /*4650*/  FMNMX.FTZ R2, R74, R2, !PT ;  /* 0x000000024a027209 */ /* 0x000fe40007810000 */
[----:B------:R-:W-:Y:S02]  /*4660*/  FSEL R156, R19, -INF , P2 ;  /* 0xff800000139c7808 */ /* 0x000fe40001000000 */
[----:B------:R-:W-:Y:S02]  /*4670*/  FSEL R153, R28, -INF , P2 ;  /* 0xff8000001c997808 */ /* 0x000fe40001000000 */
        /* <DEDUP_REMOVED lines=10> */
[----:B------:R-:W-:Y:S02]  /*4720*/  FMNMX.FTZ R4, R101, R0, !PT ;  /* 0x0000000065047209 */ /* 0x000fe40007810000 */
[----:B------:R-:W-:Y:S01]  /*4730*/  FMNMX.FTZ R5, R152, R2, !PT ;  /* 0x0000000298057209 */ /* 0x000fe20007810000 */
[----:B------:R-:W-:Y:S05]  /*4740*/  BRA.DIV ~URZ, `(.L_x_53) ;  /* 0x000094127f007947 */ /* 0x000fea000b800000 */
[----:B------:R-:W1:Y:S04]  /*4750*/  SHFL.BFLY PT, R0, R4, 0x2, 0x1f ;  /* 0x0c401f0004007f89 */ /* 0x000e6800000e0000 */
[----:B------:R-:W2:Y:S01]  /*4760*/  SHFL.BFLY PT, R3, R5, 0x2, 0x1f ;  /* 0x0c401f0005037f89 */ /* 0x000ea200000e0000 */
[----:B-1----:R-:W-:-:S02]  /*4770*/  FMNMX.FTZ R0, R4, R0, !PT ;  /* 0x0000000004007209 */ /* 0x002fc40007810000 */
[----:B--2---:R-:W-:-:S03]  /*4780*/  FMNMX.FTZ R5, R5, R3, !PT ;  /* 0x0000000305057209 */ /* 0x004fc60007810000 */
[----:B------:R-:W1:Y:S04]  /*4790*/  SHFL.BFLY PT, R2, R0, 0x1, 0x1f ;  /* 0x0c201f0000027f89 */ /* 0x000e6800000e0000 */
[----:B------:R2:W3:Y:S01]  /*47a0*/  SHFL.BFLY PT, R3, R5, 0x1, 0x1f ;  /* 0x0c201f0005037f89 */ /* 0x0004e200000e0000 */
[----:B-1----:R-:W-:-:S05]  /*47b0*/  FMNMX.FTZ R100, R0, R2, !PT ;  /* 0x0000000200647209 */ /* 0x002fca0007810000 */
.L_x_134:
[C---:B------:R-:W-:Y:S01]  /*47c0*/  FMUL.FTZ R2, R100.reuse, c[0x0][0x2d0] ;  /* 0x0000b40064027a20 */ /* 0x040fe20000410000 */
[----:B------:R-:W-:Y:S01]  /*47d0*/  FSETP.NEU.FTZ.AND P0, PT, R100, -INF , PT ;  /* 0xff8000006400780b */ /* 0x000fe20003f1d000 */
[----:B------:R-:W-:Y:S01]  /*47e0*/  WARPSYNC 0xffffffff ;  /* 0xffffffff00007948 */ /* 0x000fe20003800000 */
[----:B---3--:R-:W-:Y:S01]  /*47f0*/  FMNMX.FTZ R12, R3, R5, !PT ;  /* 0x00000005030c7209 */ /* 0x008fe20007810000 */
[----:B------:R-:W-:Y:S01]  /*4800*/  LDSM.16.MT88.4 R16, [R177] ;  /* 0x00000000b110783b */ /* 0x000fe20000004200 */
[----:B------:R-:W-:-:S02]  /*4810*/  FSEL R2, R2, RZ, P0 ;  /* 0x000000ff02027208 */ /* 0x000fc40000000000 */
[----:B------:R-:W-:Y:S01]  /*4820*/  FSETP.NEU.FTZ.AND P0, PT, R12, -INF , PT ;  /* 0xff8000000c00780b */ /* 0x000fe20003f1d000 */
[----:B------:R-:W-:Y:S02]  /*4830*/  LDSM.16.MT88.4 R32, [R180] ;  /* 0x00000000b420783b */ /* 0x000fe40000004200 */
[--C-:B------:R-:W-:Y:S02]  /*4840*/  FFMA.FTZ R0, R6, c[0x0][0x2d0], -R2.reuse ;  /* 0x0000b40006007a23 */ /* 0x100fe40000010802 */
[--C-:B------:R-:W-:Y:S01]  /*4850*/  FFMA.FTZ R3, R8, c[0x0][0x2d0], -R2.reuse ;  /* 0x0000b40008037a23 */ /* 0x100fe20000010802 */
[----:B------:R-:W-:Y:S01]  /*4860*/  LDSM.16.MT88.4 R44, [R178+0x800] ;  /* 0x00080000b22c783b */ /* 0x000fe20000004200 */
[----:B------:R1:W-:Y:S03]  /*4870*/  MUFU.EX2 R169, R0 ;  /* 0x0000000000a97308 */ /* 0x0003e60000000800 */
[----:B------:R-:W-:Y:S04]  /*4880*/  LDSM.16.MT88.4 R48, [R177+0x800] ;  /* 0x00080000b130783b */ /* 0x000fe80000004200 */
[----:B------:R-:W-:Y:S01]  /*4890*/  LDSM.16.MT88.4 R40, [R180+0x800] ;  /* 0x00080000b428783b */ /* 0x000fe20000004200 */
[----:B------:R3:W-:Y:S03]  /*48a0*/  MUFU.EX2 R173, R3 ;  /* 0x0000000300ad7308 */ /* 0x0007e60000000800 */
[----:B------:R-:W-:Y:S04]  /*48b0*/  LDSM.16.MT88.4 R64, [R178+0x2000] ;  /* 0x00200000b240783b */ /* 0x000fe80000004200 */
[----:B------:R-:W-:Y:S01]  /*48c0*/  LDSM.16.MT88.4 R60, [R177+0x2000] ;  /* 0x00200000b13c783b */ /* 0x000fe20000004200 */
[----:B-1----:R-:W-:-:S03]  /*48d0*/  FFMA.FTZ R0, R7, c[0x0][0x2d0], -R2 ;  /* 0x0000b40007007a23 */ /* 0x002fc60000010802 */
[----:B--2---:R-:W1:Y:S01]  /*48e0*/  LDSM.16.MT88.4 R4, [R178] ;  /* 0x00000000b204783b */ /* 0x004e620000004200 */
[----:B------:R2:W4:Y:S03]  /*48f0*/  MUFU.EX2 R168, R0 ;  /* 0x0000000000a87308 */ /* 0x0005260000000800 */
[----:B------:R-:W-:Y:S01]  /*4900*/  LDSM.16.MT88.4 R68, [R177+0x4000] ;  /* 0x00400000b144783b */ /* 0x000fe20000004200 */
[----:B---3--:R-:W-:-:S04]  /*4910*/  FFMA.FTZ R3, R9, c[0x0][0x2d0], -R2 ;  /* 0x0000b40009037a23 */ /* 0x008fc80000010802 */
[----:B------:R3:W5:Y:S01]  /*4920*/  MUFU.EX2 R172, R3 ;  /* 0x0000000300ac7308 */ /* 0x0007620000000800 */
[----:B--2---:R-:W-:Y:S01]  /*4930*/  FMUL.FTZ R0, R12, c[0x0][0x2d0] ;  /* 0x0000b4000c007a20 */ /* 0x004fe20000410000 */
[----:B----4-:R-:W-:-:S04]  /*4940*/  F2FP.PACK_AB R8, R168, R169 ;  /* 0x000000a9a808723e */ /* 0x010fc800000000ff */
[----:B------:R-:W-:-:S05]  /*4950*/  FSEL R0, R0, RZ, P0 ;  /* 0x000000ff00007208 */ /* 0x000fca0000000000 */
[----:B---3--:R-:W-:Y:S01]  /*4960*/  FFMA.FTZ R3, R10, c[0x0][0x2d0], -R0 ;  /* 0x0000b4000a037a23 */ /* 0x008fe20000010800 */
[----:B-----5:R-:W-:-:S03]  /*4970*/  F2FP.PACK_AB R10, R172, R173 ;  /* 0x000000adac0a723e */ /* 0x020fc600000000ff */
[----:B------:R2:W-:Y:S02]  /*4980*/  MUFU.EX2 R166, R3 ;  /* 0x0000000300a67308 */ /* 0x0005e40000000800 */
[----:B--2---:R-:W-:-:S06]  /*4990*/  FFMA.FTZ R3, R11, c[0x0][0x2d0], -R0 ;  /* 0x0000b4000b037a23 */ /* 0x004fcc0000010800 */
[----:B------:R2:W3:Y:S02]  /*49a0*/  MUFU.EX2 R165, R3 ;  /* 0x0000000300a57308 */ /* 0x0004e40000000800 */
[----:B--2---:R-:W-:Y:S01]  /*49b0*/  FFMA.FTZ R3, R13, c[0x0][0x2d0], -R0 ;  /* 0x0000b4000d037a23 */ /* 0x004fe20000010800 */
[----:B---3--:R-:W-:-:S05]  /*49c0*/  F2FP.PACK_AB R9, R165, R166 ;  /* 0x000000a6a509723e */ /* 0x008fca00000000ff */
[----:B------:R2:W-:Y:S02]  /*49d0*/  MUFU.EX2 R171, R3 ;  /* 0x0000000300ab7308 */ /* 0x0005e40000000800 */
[----:B--2---:R-:W-:-:S06]  /*49e0*/  FFMA.FTZ R3, R14, c[0x0][0x2d0], -R0 ;  /* 0x0000b4000e037a23 */ /* 0x004fcc0000010800 */
[----:B------:R2:W3:Y:S02]  /*49f0*/  MUFU.EX2 R170, R3 ;  /* 0x0000000300aa7308 */ /* 0x0004e40000000800 */
[----:B--2---:R-:W-:Y:S01]  /*4a00*/  FFMA.FTZ R3, R15, c[0x0][0x2d0], -R2 ;  /* 0x0000b4000f037a23 */ /* 0x004fe20000010802 */
[----:B---3--:R-:W-:-:S05]  /*4a10*/  F2FP.PACK_AB R11, R170, R171 ;  /* 0x000000abaa0b723e */ /* 0x008fca00000000ff */
[----:B------:R2:W-:Y:S02]  /*4a20*/  MUFU.EX2 R190, R3 ;  /* 0x0000000300be7308 */ /* 0x0005e40000000800 */
[C---:B-1----:R-:W-:Y:S08]  /*4a30*/  HMMA.16816.F32 R36, R8.reuse, R4, RZ ;  /* 0x000000040824723c */ /* 0x042ff000000018ff */
[----:B------:R-:W-:Y:S01]  /*4a40*/  HMMA.16816.F32 R56, R8, R16, RZ ;  /* 0x000000100838723c */ /* 0x000fe200000018ff */
[----:B--2---:R-:W-:-:S04]  /*4a50*/  FFMA.FTZ R3, R20, c[0x0][0x2d0], -R2 ;  /* 0x0000b40014037a23 */ /* 0x004fc80000010802 */
[----:B------:R1:W2:Y:S03]  /*4a60*/  MUFU.EX2 R195, R3 ;  /* 0x0000000300c37308 */ /* 0x0002a60000000800 */
[C---:B------:R-:W-:Y:S08]  /*4a70*/  HMMA.16816.F32 R52, R8.reuse, R18, RZ ;  /* 0x000000120834723c */ /* 0x040ff000000018ff */
[----:B------:R-:W-:Y:S01]  /*4a80*/  HMMA.16816.F32 R28, R8, R6, RZ ;  /* 0x00000006081c723c */ /* 0x000fe200000018ff */
[----:B-1----:R-:W-:-:S07]  /*4a90*/  FFMA.FTZ R3, R22, c[0x0][0x2d0], -R2 ;  /* 0x0000b40016037a23 */ /* 0x002fce0000010802 */
[----:B------:R-:W-:Y:S01]  /*4aa0*/  HMMA.16816.F32 R16, R8, R34, RZ ;  /* 0x000000220810723c */ /* 0x000fe200000018ff */
[----:B--2---:R-:W-:Y:S01]  /*4ab0*/  F2FP.PACK_AB R4, R195, R190 ;  /* 0x000000bec304723e */ /* 0x004fe200000000ff */
[----:B------:R1:W-:Y:S02]  /*4ac0*/  MUFU.EX2 R191, R3 ;  /* 0x0000000300bf7308 */ /* 0x0003e40000000800 */
[----:B-1----:R-:W-:-:S06]  /*4ad0*/  FFMA.FTZ R3, R21, c[0x0][0x2d0], -R2 ;  /* 0x0000b40015037a23 */ /* 0x002fcc0000010802 */
[----:B------:R1:W2:Y:S02]  /*4ae0*/  MUFU.EX2 R219, R3 ;  /* 0x0000000300db7308 */ /* 0x0002a40000000800 */
[--C-:B-1----:R-:W-:Y:S01]  /*4af0*/  FFMA.FTZ R3, R23, c[0x0][0x2d0], -R0.reuse ;  /* 0x0000b40017037a23 */ /* 0x102fe20000010800 */
[----:B--2---:R-:W-:Y:S01]  /*4b00*/  F2FP.PACK_AB R6, R219, R191 ;  /* 0x000000bfdb06723e */ /* 0x004fe200000000ff */
[----:B------:R-:W-:Y:S04]  /*4b10*/  HMMA.16816.F32 R20, R8, R32, RZ ;  /* 0x000000200814723c */ /* 0x000fe800000018ff */
[----:B------:R1:W-:Y:S02]  /*4b20*/  MUFU.EX2 R175, R3 ;  /* 0x0000000300af7308 */ /* 0x0003e40000000800 */
[----:B-1----:R-:W-:-:S06]  /*4b30*/  FFMA.FTZ R3, R24, c[0x0][0x2d0], -R0 ;  /* 0x0000b40018037a23 */ /* 0x002fcc0000010800 */
[----:B------:R1:W2:Y:S02]  /*4b40*/  MUFU.EX2 R182, R3 ;  /* 0x0000000300b67308 */ /* 0x0002a40000000800 */
[----:B-1----:R-:W-:Y:S01]  /*4b50*/  FFMA.FTZ R3, R26, c[0x0][0x2d0], -R0 ;  /* 0x0000b4001a037a23 */ /* 0x002fe20000010800 */
[----:B--2---:R-:W-:-:S05]  /*4b60*/  F2FP.PACK_AB R5, R182, R175 ;  /* 0x000000afb605723e */ /* 0x004fca00000000ff */
[----:B------:R1:W-:Y:S02]  /*4b70*/  MUFU.EX2 R174, R3 ;  /* 0x0000000300ae7308 */ /* 0x0003e40000000800 */
[----:B-1----:R-:W-:Y:S02]  /*4b80*/  FFMA.FTZ R3, R25, c[0x0][0x2d0], -R0 ;  /* 0x0000b40019037a23 */ /* 0x002fe40000010800 */
[----:B------:R-:W1:Y:S04]  /*4b90*/  LDSM.16.MT88.4 R24, [R179] ;  /* 0x00000000b318783b */ /* 0x000e680000004200 */
[----:B------:R-:W2:Y:S02]  /*4ba0*/  MUFU.EX2 R181, R3 ;  /* 0x0000000300b57308 */ /* 0x000ea40000000800 */
[----:B--2---:R-:W-:Y:S01]  /*4bb0*/  F2FP.PACK_AB R7, R181, R174 ;  /* 0x000000aeb507723e */ /* 0x004fe200000000ff */
[----:B------:R-:W-:-:S05]  /*4bc0*/  FFMA.FTZ R3, R88, c[0x0][0x2d0], -R2 ;  /* 0x0000b40058037a23 */ /* 0x000fca0000010802 */
[----:B------:R2:W-:Y:S01]  /*4bd0*/  MUFU.EX2 R160, R3 ;  /* 0x0000000300a07308 */ /* 0x0005e20000000800 */
[C---:B------:R-:W-:Y:S01]  /*4be0*/  HMMA.16816.F32 R144, R4.reuse, R44, R36 ;  /* 0x0000002c0490723c */ /* 0x040fe20000001824 */
[----:B------:R-:W3:Y:S07]  /*4bf0*/  LDSM.16.MT88.4 R36, [R178+0x2800] ;  /* 0x00280000b224783b */ /* 0x000eee0000004200 */
[----:B------:R-:W-:Y:S01]  /*4c00*/  HMMA.16816.F32 R132, R4, R48, R56 ;  /* 0x000000300484723c */ /* 0x000fe20000001838 */
[----:B------:R-:W4:Y:S01]  /*4c10*/  LDSM.16.MT88.4 R56, [R179+0x2000] ;  /* 0x00200000b338783b */ /* 0x000f220000004200 */
[----:B--2---:R-:W-:-:S06]  /*4c20*/  FFMA.FTZ R3, R75, c[0x0][0x2d0], -R2 ;  /* 0x0000b4004b037a23 */ /* 0x004fcc0000010802 */
[C---:B------:R-:W-:Y:S01]  /*4c30*/  HMMA.16816.F32 R124, R4.reuse, R50, R52 ;  /* 0x00000032047c723c */ /* 0x040fe20000001834 */
[----:B------:R-:W2:Y:S01]  /*4c40*/  LDSM.16.MT88.4 R52, [R179+0x800] ;  /* 0x00080000b334783b */ /* 0x000ea20000004200 */
[----:B------:R5:W1:Y:S03]  /*4c50*/  MUFU.EX2 R163, R3 ;  /* 0x0000000300a37308 */ /* 0x000a660000000800 */
[----:B------:R-:W-:Y:S03]  /*4c60*/  LDSM.16.MT88.4 R48, [R180+0x2000] ;  /* 0x00200000b430783b */ /* 0x000fe60000004200 */
[----:B------:R-:W-:Y:S08]  /*4c70*/  HMMA.16816.F32 R136, R4, R42, R16 ;  /* 0x0000002a0488723c */ /* 0x000ff00000001810 */
[----:B------:R-:W-:Y:S01]  /*4c80*/  HMMA.16816.F32 R16, R8, R66, RZ ;  /* 0x000000420810723c */ /* 0x000fe200000018ff */
[----:B-----5:R-:W-:-:S04]  /*4c90*/  FFMA.FTZ R3, R73, c[0x0][0x2d0], -R2 ;  /* 0x0000b40049037a23 */ /* 0x020fc80000010802 */
[----:B------:R5:W-:Y:S03]  /*4ca0*/  MUFU.EX2 R162, R3 ;  /* 0x0000000300a27308 */ /* 0x000be60000000800 */
[----:B------:R-:W-:Y:S01]  /*4cb0*/  HMMA.16816.F32 R140, R4, R40, R20 ;  /* 0x00000028048c723c */ /* 0x000fe20000001814 */
[----:B------:R-:W-:Y:S07]  /*4cc0*/  LDSM.16.MT88.4 R40, [R177+0x2800] ;  /* 0x00280000b128783b */ /* 0x000fee0000004200 */
[----:B------:R-:W-:Y:S01]  /*4cd0*/  HMMA.16816.F32 R20, R8, R64, RZ ;  /* 0x000000400814723c */ /* 0x000fe200000018ff */
[----:B------:R-:W2:Y:S01]  /*4ce0*/  LDSM.16.MT88.4 R64, [R179+0x2800] ;  /* 0x00280000b340783b */ /* 0x000ea20000004200 */
[----:B-----5:R-:W-:-:S06]  /*4cf0*/  FFMA.FTZ R3, R72, c[0x0][0x2d0], -R2 ;  /* 0x0000b40048037a23 */ /* 0x020fcc0000010802 */
[----:B-1----:R-:W-:Y:S01]  /*4d00*/  HMMA.16816.F32 R32, R8, R26, RZ ;  /* 0x0000001a0820723c */ /* 0x002fe200000018ff */
[----:B------:R1:W5:Y:S07]  /*4d10*/  MUFU.EX2 R164, R3 ;  /* 0x0000000300a47308 */ /* 0x00036e0000000800 */
[----:B---3--:R-:W-:Y:S08]  /*4d20*/  HMMA.16816.F32 R104, R4, R38, R16 ;  /* 0x000000260468723c */ /* 0x008ff00000001810 */
[----:B----4-:R-:W-:Y:S01]  /*4d30*/  HMMA.16816.F32 R16, R8, R56, RZ ;  /* 0x000000380810723c */ /* 0x010fe200000018ff */
[----:B-1----:R-:W-:-:S04]  /*4d40*/  FFMA.FTZ R3, R91, c[0x0][0x2d0], -R0 ;  /* 0x0000b4005b037a23 */ /* 0x002fc80000010800 */
[----:B------:R1:W-:Y:S03]  /*4d50*/  MUFU.EX2 R15, R3 ;  /* 0x00000003000f7308 */ /* 0x0003e60000000800 */
[C---:B------:R-:W-:Y:S08]  /*4d60*/  HMMA.16816.F32 R116, R4.reuse, R46, R28 ;  /* 0x0000002e0474723c */ /* 0x040ff0000000181c */
[----:B------:R-:W-:Y:S01]  /*4d70*/  HMMA.16816.F32 R120, R4, R36, R20 ;  /* 0x000000240478723c */ /* 0x000fe20000001814 */
[----:B------:R-:W3:Y:S01]  /*4d80*/  LDSM.16.MT88.4 R36, [R177+0x4800] ;  /* 0x00480000b124783b */ /* 0x000ee20000004200 */
[----:B-1----:R-:W-:-:S06]  /*4d90*/  FFMA.FTZ R3, R90, c[0x0][0x2d0], -R0 ;  /* 0x0000b4005a037a23 */ /* 0x002fcc0000010800 */
[----:B------:R-:W-:Y:S01]  /*4da0*/  HMMA.16816.F32 R28, R8, R60, RZ ;  /* 0x0000003c081c723c */ /* 0x000fe200000018ff */
[----:B------:R1:W4:Y:S07]  /*4db0*/  MUFU.EX2 R159, R3 ;  /* 0x00000003009f7308 */ /* 0x00032e0000000800 */
[----:B--2---:R-:W-:Y:S01]  /*4dc0*/  HMMA.16816.F32 R112, R4, R54, R32 ;  /* 0x000000360470723c */ /* 0x004fe20000001820 */
[----:B------:R-:W2:Y:S07]  /*4dd0*/  LDSM.16.MT88.4 R32, [R178+0x4000] ;  /* 0x00400000b220783b */ /* 0x000eae0000004200 */
[----:B------:R-:W-:Y:S01]  /*4de0*/  HMMA.16816.F32 R44, R8, R24, RZ ;  /* 0x00000018082c723c */ /* 0x000fe200000018ff */
[----:B-1----:R-:W-:-:S04]  /*4df0*/  FFMA.FTZ R3, R89, c[0x0][0x2d0], -R0 ;  /* 0x0000b40059037a23 */ /* 0x002fc80000010800 */
[----:B------:R1:W-:Y:S03]  /*4e00*/  MUFU.EX2 R158, R3 ;  /* 0x00000003009e7308 */ /* 0x0003e60000000800 */
[----:B------:R-:W-:Y:S08]  /*4e10*/  HMMA.16816.F32 R84, R4, R64, R16 ;  /* 0x000000400454723c */ /* 0x000ff00000001810 */
[----:B------:R-:W-:Y:S01]  /*4e20*/  HMMA.16816.F32 R16, R8, R68, RZ ;  /* 0x000000440810723c */ /* 0x000fe200000018ff */
[----:B-1----:R-:W-:-:S07]  /*4e30*/  FFMA.FTZ R3, R74, c[0x0][0x2d0], -R0 ;  /* 0x0000b4004a037a23 */ /* 0x002fce0000010800 */
[----:B------:R-:W-:Y:S01]  /*4e40*/  HMMA.16816.F32 R24, R8, R62, RZ ;  /* 0x0000003e0818723c */ /* 0x000fe200000018ff */
[----:B------:R-:W1:Y:S01]  /*4e50*/  LDSM.16.MT88.4 R60, [R180+0x2800] ;  /* 0x00280000b43c783b */ /* 0x000e620000004200 */
[----:B------:R2:W1:Y:S06]  /*4e60*/  MUFU.EX2 R161, R3 ;  /* 0x0000000300a17308 */ /* 0x00046c0000000800 */
[C---:B------:R-:W-:Y:S01]  /*4e70*/  HMMA.16816.F32 R128, R4.reuse, R40, R28 ;  /* 0x000000280480723c */ /* 0x040fe2000000181c */
[----:B------:R-:W1:Y:S07]  /*4e80*/  LDSM.16.MT88.4 R28, [R178+0x4800] ;  /* 0x00480000b21c783b */ /* 0x000e6e0000004200 */
[----:B------:R-:W-:Y:S01]  /*4e90*/  HMMA.16816.F32 R148, R4, R52, R44 ;  /* 0x000000340494723c */ /* 0x000fe2000000182c */
[----:B--2---:R-:W-:-:S07]  /*4ea0*/  FFMA.FTZ R3, R155, c[0x0][0x2d0], -R2 ;  /* 0x0000b4009b037a23 */ /* 0x004fce0000010802 */
[C---:B------:R-:W-:Y:S08]  /*4eb0*/  HMMA.16816.F32 R20, R8.reuse, R50, RZ ;  /* 0x000000320814723c */ /* 0x040ff000000018ff */
[----:B------:R-:W-:Y:S08]  /*4ec0*/  HMMA.16816.F32 R44, R8, R48, RZ ;  /* 0x00000030082c723c */ /* 0x000ff000000018ff */
[----:B---3--:R-:W-:Y:S08]  /*4ed0*/  HMMA.16816.F32 R76, R4, R36, R16 ;  /* 0x00000024044c723c */ /* 0x008ff00000001810 */
[----:B------:R-:W-:Y:S08]  /*4ee0*/  HMMA.16816.F32 R16, R8, R34, RZ ;  /* 0x000000220810723c */ /* 0x000ff000000018ff */
[----:B------:R-:W-:Y:S08]  /*4ef0*/  HMMA.16816.F32 R108, R4, R42, R24 ;  /* 0x0000002a046c723c */ /* 0x000ff00000001818 */
[----:B------:R-:W-:Y:S08]  /*4f00*/  HMMA.16816.F32 R24, R8, R58, RZ ;  /* 0x0000003a0818723c */ /* 0x000ff000000018ff */
[C---:B-1----:R-:W-:Y:S08]  /*4f10*/  HMMA.16816.F32 R92, R4.reuse, R62, R20 ;  /* 0x0000003e045c723c */ /* 0x042ff00000001814 */
[----:B------:R-:W-:Y:S08]  /*4f20*/  HMMA.16816.F32 R96, R4, R60, R44 ;  /* 0x0000003c0460723c */ /* 0x000ff0000000182c */
[----:B------:R-:W-:Y:S01]  /*4f30*/  HMMA.16816.F32 R20, R8, R32, RZ ;  /* 0x000000200814723c */ /* 0x000fe200000018ff */
[----:B------:R-:W1:Y:S07]  /*4f40*/  LDSM.16.MT88.4 R32, [R180+0x4000] ;  /* 0x00400000b420783b */ /* 0x000e6e0000004200 */
[C---:B------:R-:W-:Y:S01]  /*4f50*/  HMMA.16816.F32 R44, R4.reuse, R30, R16 ;  /* 0x0000001e042c723c */ /* 0x040fe20000001810 */
[----:B------:R-:W2:Y:S07]  /*4f60*/  LDSM.16.MT88.4 R16, [R179+0x4000] ;  /* 0x00400000b310783b */ /* 0x000eae0000004200 */
[----:B------:R-:W-:Y:S08]  /*4f70*/  HMMA.16816.F32 R80, R4, R66, R24 ;  /* 0x000000420450723c */ /* 0x000ff00000001818 */
[----:B------:R-:W-:Y:S08]  /*4f80*/  HMMA.16816.F32 R24, R8, R70, RZ ;  /* 0x000000460818723c */ /* 0x000ff000000018ff */
[----:B------:R-:W-:Y:S01]  /*4f90*/  HMMA.16816.F32 R48, R4, R28, R20 ;  /* 0x0000001c0430723c */ /* 0x000fe20000001814 */
[----:B------:R-:W3:Y:S07]  /*4fa0*/  LDSM.16.MT88.4 R28, [R180+0x4800] ;  /* 0x00480000b41c783b */ /* 0x000eee0000004200 */
[----:B-1----:R-:W-:Y:S08]  /*4fb0*/  HMMA.16816.F32 R20, R8, R34, RZ ;  /* 0x000000220814723c */ /* 0x002ff000000018ff */
[----:B------:R-:W-:Y:S08]  /*4fc0*/  HMMA.16816.F32 R52, R4, R38, R24 ;  /* 0x000000260434723c */ /* 0x000ff00000001818 */
[C---:B------:R-:W-:Y:S08]  /*4fd0*/  HMMA.16816.F32 R24, R8.reuse, R32, RZ ;  /* 0x000000200818723c */ /* 0x040ff000000018ff */
[C---:B--2---:R-:W-:Y:S08]  /*4fe0*/  HMMA.16816.F32 R32, R8.reuse, R16, RZ ;  /* 0x000000100820723c */ /* 0x044ff000000018ff */
[----:B------:R-:W-:Y:S01]  /*4ff0*/  HMMA.16816.F32 R8, R8, R18, RZ ;  /* 0x000000120808723c */ /* 0x000fe200000018ff */
[----:B------:R-:W1:Y:S07]  /*5000*/  LDSM.16.MT88.4 R16, [R179+0x4800] ;  /* 0x00480000b310783b */ /* 0x000e6e0000004200 */
[C---:B---3--:R-:W-:Y:S08]  /*5010*/  HMMA.16816.F32 R24, R4.reuse, R28, R24 ;  /* 0x0000001c0418723c */ /* 0x048ff00000001818 */
[C---:B------:R-:W-:Y:S08]  /*5020*/  HMMA.16816.F32 R20, R4.reuse, R30, R20 ;  /* 0x0000001e0414723c */ /* 0x040ff00000001814 */
[C---:B-1----:R-:W-:Y:S08]  /*5030*/  HMMA.16816.F32 R32, R4.reuse, R16, R32 ;  /* 0x000000100420723c */ /* 0x042ff00000001820 */
[----:B------:R-:W-:Y:S01]  /*5040*/  HMMA.16816.F32 R16, R4, R18, R8 ;  /* 0x000000120410723c */ /* 0x000fe20000001808 */
[----:B------:R-:W1:Y:S06]  /*5050*/  LDSM.16.MT88.4 R8, [R177+0x1000] ;  /* 0x00100000b108783b */ /* 0x000e6c0000004200 */
[----:B------:R-:W-:-:S02]  /*5060*/  F2FP.PACK_AB R4, R163, R160 ;  /* 0x000000a0a304723e */ /* 0x000fc400000000ff */
[----:B-----5:R-:W-:Y:S02]  /*5070*/  F2FP.PACK_AB R6, R164, R162 ;  /* 0x000000a2a406723e */ /* 0x020fe400000000ff */
[----:B----4-:R-:W-:Y:S02]  /*5080*/  F2FP.PACK_AB R5, R159, R15 ;  /* 0x0000000f9f05723e */ /* 0x010fe400000000ff */
[----:B------:R-:W-:-:S07]  /*5090*/  F2FP.PACK_AB R7, R161, R158 ;  /* 0x0000009ea107723e */ /* 0x000fce00000000ff */
[C---:B-1----:R-:W-:Y:S08]  /*50a0*/  HMMA.16816.F32 R132, R4.reuse, R8, R132 ;  /* 0x000000080484723c */ /* 0x042ff00000001884 */
[C---:B------:R-:W-:Y:S01]  /*50b0*/  HMMA.16816.F32 R28, R4.reuse, R10, R124 ;  /* 0x0000000a041c723c */ /* 0x040fe2000000187c */
[----:B------:R-:W1:Y:S07]  /*50c0*/  LDSM.16.MT88.4 R8, [R178+0x1000] ;  /* 0x00100000b208783b */ /* 0x000e6e0000004200 */
        /* <DEDUP_REMOVED lines=8> */
[----:B------:R-:W1:Y:S04]  /*5150*/  LDSM.16.MT88.4 R8, [R177+0x3000] ;  /* 0x00300000b108783b */ /* 0x000e680000004200 */
[----:B------:R-:W-:Y:S03]  /*5160*/  LDSM.16.MT88.4 R112, [R180+0x1800] ;  /* 0x00180000b470783b */ /* 0x000fe60000004200 */
[C---:B-1----:R-:W-:Y:S01]  /*5170*/  HMMA.16816.F32 R60, R4.reuse, R8, R128 ;  /* 0x00000008043c723c */ /* 0x042fe20000001880 */
[----:B------:R-:W-:Y:S07]  /*5180*/  LDSM.16.MT88.4 R128, [R177+0x1800] ;  /* 0x00180000b180783b */ /* 0x000fee0000004200 */
[C---:B------:R-:W-:Y:S01]  /*5190*/  HMMA.16816.F32 R64, R4.reuse, R10, R108 ;  /* 0x0000000a0440723c */ /* 0x040fe2000000186c */
[----:B------:R-:W1:Y:S07]  /*51a0*/  LDSM.16.MT88.4 R8, [R178+0x3000] ;  /* 0x00300000b208783b */ /* 0x000e6e0000004200 */
[C---:B-1----:R-:W-:Y:S01]  /*51b0*/  HMMA.16816.F32 R68, R4.reuse, R8, R120 ;  /* 0x000000080444723c */ /* 0x042fe20000001878 */
[----:B------:R-:W-:Y:S07]  /*51c0*/  LDSM.16.MT88.4 R120, [R178+0x1800] ;  /* 0x00180000b278783b */ /* 0x000fee0000004200 */
[C---:B------:R-:W-:Y:S01]  /*51d0*/  HMMA.16816.F32 R72, R4.reuse, R10, R104 ;  /* 0x0000000a0448723c */ /* 0x040fe20000001868 */
[----:B------:R-:W1:Y:S04]  /*51e0*/  LDSM.16.MT88.4 R8, [R180+0x3000] ;  /* 0x00300000b408783b */ /* 0x000e680000004200 */
[----:B------:R-:W-:Y:S03]  /*51f0*/  LDSM.16.MT88.4 R104, [R179+0x1800] ;  /* 0x00180000b368783b */ /* 0x000fe60000004200 */
        /* <DEDUP_REMOVED lines=9> */
[C---:B-1----:R-:W-:Y:S01]  /*5290*/  HMMA.16816.F32 R140, R4.reuse, R8, R48 ;  /* 0x00000008048c723c */ /* 0x042fe20000001830 */
[----:B------:R-:W-:Y:S07]  /*52a0*/  LDSM.16.MT88.4 R48, [R178+0x3800] ;  /* 0x00380000b230783b */ /* 0x000fee0000004200 */
[C---:B------:R-:W-:Y:S01]  /*52b0*/  HMMA.16816.F32 R92, R4.reuse, R10, R44 ;  /* 0x0000000a045c723c */ /* 0x040fe2000000182c */
[----:B------:R-:W1:Y:S07]  /*52c0*/  LDSM.16.MT88.4 R8, [R180+0x5000] ;  /* 0x00500000b408783b */ /* 0x000e6e0000004200 */
[C---:B-1----:R-:W-:Y:S08]  /*52d0*/  HMMA.16816.F32 R24, R4.reuse, R8, R24 ;  /* 0x000000080418723c */ /* 0x042ff00000001818 */
[C---:B------:R-:W-:Y:S01]  /*52e0*/  HMMA.16816.F32 R20, R4.reuse, R10, R20 ;  /* 0x0000000a0414723c */ /* 0x040fe20000001814 */
[----:B------:R-:W1:Y:S07]  /*52f0*/  LDSM.16.MT88.4 R8, [R179+0x5000] ;  /* 0x00500000b308783b */ /* 0x000e6e0000004200 */
[C---:B-1----:R-:W-:Y:S01]  /*5300*/  HMMA.16816.F32 R16, R4.reuse, R10, R16 ;  /* 0x0000000a0410723c */ /* 0x042fe20000001810 */
[----:B------:R1:W-:Y:S07]  /*5310*/  MUFU.EX2 R11, R3 ;  /* 0x00000003000b7308 */ /* 0x0003ee0000000800 */
[----:B------:R-:W-:Y:S07]  /*5320*/  HMMA.16816.F32 R32, R4, R8, R32 ;  /* 0x000000080420723c */ /* 0x000fee0000001820 */
[----:B------:R-:W-:-:S02]  /*5330*/  FADD.FTZ R4, R166, R165 ;  /* 0x000000a5a6047221 */ /* 0x000fc40000010000 */
[----:B-1----:R-:W-:-:S04]  /*5340*/  FFMA.FTZ R3, R153, c[0x0][0x2d0], -R2 ;  /* 0x0000b40099037a23 */ /* 0x002fc80000010802 */
[----:B------:R1:W2:Y:S02]  /*5350*/  MUFU.EX2 R14, R3 ;  /* 0x00000003000e7308 */ /* 0x0002a40000000800 */
[--C-:B-1----:R-:W-:Y:S01]  /*5360*/  FFMA.FTZ R3, R102, c[0x0][0x2d0], -R2.reuse ;  /* 0x0000b40066037a23 */ /* 0x102fe20000010802 */
[----:B--2---:R-:W-:Y:S01]  /*5370*/  F2FP.PACK_AB R96, R14, R11 ;  /* 0x0000000b0e60723e */ /* 0x004fe200000000ff */
[----:B------:R-:W-:-:S04]  /*5380*/  FFMA.FTZ R2, R101, c[0x0][0x2d0], -R2 ;  /* 0x0000b40065027a23 */ /* 0x000fc80000010802 */
[----:B------:R1:W-:Y:S08]  /*5390*/  MUFU.EX2 R13, R3 ;  /* 0x00000003000d7308 */ /* 0x0003f00000000800 */
[----:B------:R2:W3:Y:S01]  /*53a0*/  MUFU.EX2 R193, R2 ;  /* 0x0000000200c17308 */ /* 0x0004e20000000800 */
[----:B-1----:R-:W-:Y:S02]  /*53b0*/  FADD.FTZ R3, R169, R168 ;  /* 0x000000a8a9037221 */ /* 0x002fe40000010000 */
[----:B--2---:R-:W-:Y:S01]  /*53c0*/  FFMA.FTZ R2, R157, c[0x0][0x2d0], -R0 ;  /* 0x0000b4009d027a23 */ /* 0x004fe20000010800 */
[----:B---3--:R-:W-:-:S04]  /*53d0*/  F2FP.PACK_AB R98, R193, R13 ;  /* 0x0000000dc162723e */ /* 0x008fc800000000ff */
[----:B------:R1:W-:Y:S02]  /*53e0*/  MUFU.EX2 R9, R2 ;  /* 0x0000000200097308 */ /* 0x0003e40000000800 */
[----:B-1----:R-:W-:-:S06]  /*53f0*/  FFMA.FTZ R2, R156, c[0x0][0x2d0], -R0 ;  /* 0x0000b4009c027a23 */ /* 0x002fcc0000010800 */
[----:B------:R1:W2:Y:S02]  /*5400*/  MUFU.EX2 R10, R2 ;  /* 0x00000002000a7308 */ /* 0x0002a40000000800 */
[--C-:B-1----:R-:W-:Y:S01]  /*5410*/  FFMA.FTZ R2, R154, c[0x0][0x2d0], -R0.reuse ;  /* 0x0000b4009a027a23 */ /* 0x102fe20000010800 */
[----:B--2---:R-:W-:Y:S01]  /*5420*/  F2FP.PACK_AB R97, R10, R9 ;  /* 0x000000090a61723e */ /* 0x004fe200000000ff */
[----:B------:R-:W-:-:S04]  /*5430*/  FFMA.FTZ R0, R152, c[0x0][0x2d0], -R0 ;  /* 0x0000b40098007a23 */ /* 0x000fc80000010800 */
[----:B------:R1:W-:Y:S08]  /*5440*/  MUFU.EX2 R8, R2 ;  /* 0x0000000200087308 */ /* 0x0003f00000000800 */
[----:B------:R-:W2:Y:S01]  /*5450*/  MUFU.EX2 R194, R0 ;  /* 0x0000000000c27308 */ /* 0x000ea20000000800 */
[----:B-1----:R-:W-:-:S04]  /*5460*/  FADD.FTZ R2, R173, R3 ;  /* 0x00000003ad027221 */ /* 0x002fc80000010000 */
[----:B------:R-:W-:Y:S01]  /*5470*/  FADD.FTZ R2, R172, R2 ;  /* 0x00000002ac027221 */ /* 0x000fe20000010000 */
[----:B--2---:R-:W-:Y:S01]  /*5480*/  F2FP.PACK_AB R99, R194, R8 ;  /* 0x00000008c263723e */ /* 0x004fe200000000ff */
[----:B------:R-:W-:Y:S02]  /*5490*/  FADD.FTZ R0, R171, R4 ;  /* 0x00000004ab007221 */ /* 0x000fe40000010000 */
[----:B------:R-:W-:Y:S01]  /*54a0*/  FADD.FTZ R2, R190, R2 ;  /* 0x00000002be027221 */ /* 0x000fe20000010000 */
[----:B------:R-:W-:Y:S01]  /*54b0*/  LDSM.16.MT88.4 R4, [R179+0x5800] ;  /* 0x00580000b304783b */ /* 0x000fe20000004200 */
[----:B------:R-:W-:Y:S02]  /*54c0*/  FADD.FTZ R0, R170, R0 ;  /* 0x00000000aa007221 */ /* 0x000fe40000010000 */
[----:B------:R-:W-:Y:S01]  /*54d0*/  HMMA.16816.F32 R116, R96, R112, R116 ;  /* 0x000000706074723c */ /* 0x000fe20000001874 */
[----:B------:R-:W-:Y:S02]  /*54e0*/  FADD.FTZ R2, R195, R2 ;  /* 0x00000002c3027221 */ /* 0x000fe40000010000 */
[----:B------:R-:W-:-:S02]  /*54f0*/  FADD.FTZ R0, R175, R0 ;  /* 0x00000000af007221 */ /* 0x000fc40000010000 */
[----:B------:R-:W-:Y:S02]  /*5500*/  FADD.FTZ R2, R191, R2 ;  /* 0x00000002bf027221 */ /* 0x000fe40000010000 */
[----:B------:R-:W-:Y:S01]  /*5510*/  FADD.FTZ R0, R182, R0 ;  /* 0x00000000b6007221 */ /* 0x000fe20000010000 */
[C---:B------:R-:W-:Y:S01]  /*5520*/  HMMA.16816.F32 R112, R96.reuse, R114, R40 ;  /* 0x000000726070723c */ /* 0x040fe20000001828 */
[----:B------:R-:W1:Y:S01]  /*5530*/  LDSM.16.MT88.4 R40, [R177+0x3800] ;  /* 0x00380000b128783b */ /* 0x000e620000004200 */
[----:B------:R-:W-:Y:S02]  /*5540*/  FADD.FTZ R2, R219, R2 ;  /* 0x00000002db027221 */ /* 0x000fe40000010000 */
[----:B------:R-:W-:Y:S02]  /*5550*/  FADD.FTZ R0, R174, R0 ;  /* 0x00000000ae007221 */ /* 0x000fe40000010000 */
[----:B------:R-:W-:Y:S02]  /*5560*/  FADD.FTZ R2, R160, R2 ;  /* 0x00000002a0027221 */ /* 0x000fe40000010000 */
[----:B------:R-:W-:Y:S01]  /*5570*/  HMMA.16816.F32 R124, R96, R120, R124 ;  /* 0x00000078607c723c */ /* 0x000fe2000000187c */
[----:B------:R-:W-:-:S02]  /*5580*/  FADD.FTZ R0, R181, R0 ;  /* 0x00000000b5007221 */ /* 0x000fc40000010000 */
[----:B------:R-:W-:Y:S02]  /*5590*/  FADD.FTZ R2, R163, R2 ;  /* 0x00000002a3027221 */ /* 0x000fe40000010000 */
[----:B------:R-:W-:Y:S02]  /*55a0*/  FADD.FTZ R0, R15, R0 ;  /* 0x000000000f007221 */ /* 0x000fe40000010000 */
[----:B------:R-:W-:Y:S01]  /*55b0*/  FADD.FTZ R2, R162, R2 ;  /* 0x00000002a2027221 */ /* 0x000fe20000010000 */
[----:B------:R-:W-:Y:S01]  /*55c0*/  HMMA.16816.F32 R120, R96, R122, R36 ;  /* 0x0000007a6078723c */ /* 0x000fe20000001824 */
[----:B------:R-:W-:Y:S02]  /*55d0*/  FADD.FTZ R0, R159, R0 ;  /* 0x000000009f007221 */ /* 0x000fe40000010000 */
[----:B------:R-:W-:Y:S02]  /*55e0*/  FADD.FTZ R2, R164, R2 ;  /* 0x00000002a4027221 */ /* 0x000fe40000010000 */
[----:B------:R-:W-:-:S02]  /*55f0*/  FADD.FTZ R0, R158, R0 ;  /* 0x000000009e007221 */ /* 0x000fc40000010000 */
[----:B------:R-:W-:Y:S01]  /*5600*/  FADD.FTZ R3, R11, R2 ;  /* 0x000000020b037221 */ /* 0x000fe20000010000 */
[C---:B------:R-:W-:Y:S01]  /*5610*/  HMMA.16816.F32 R108, R96.reuse, R104, R148 ;  /* 0x00000068606c723c */ /* 0x040fe20000001894 */
[----:B------:R-:W-:Y:S02]  /*5620*/  FADD.FTZ R0, R161, R0 ;  /* 0x00000000a1007221 */ /* 0x000fe40000010000 */
[----:B------:R-:W-:Y:S02]  /*5630*/  FADD.FTZ R3, R14, R3 ;  /* 0x000000030e037221 */ /* 0x000fe40000010000 */
[----:B------:R-:W-:Y:S01]  /*5640*/  FADD.FTZ R2, R9, R0 ;  /* 0x0000000009027221 */ /* 0x000fe20000010000 */
[----:B------:R-:W-:Y:S01]  /*5650*/  IADD3 R0, R167, -0x2, RZ ;  /* 0xfffffffea7007810 */ /* 0x000fe20007ffe0ff */
[----:B------:R-:W-:Y:S01]  /*5660*/  FADD.FTZ R3, R13, R3 ;  /* 0x000000030d037221 */ /* 0x000fe20000010000 */
[----:B------:R-:W-:Y:S01]  /*5670*/  HMMA.16816.F32 R104, R96, R106, R56 ;  /* 0x0000006a6068723c */ /* 0x000fe20000001838 */
[----:B------:R-:W2:Y:S01]  /*5680*/  LDSM.16.MT88.4 R56, [R180+0x3800] ;  /* 0x00380000b438783b */ /* 0x000ea20000004200 */
[----:B------:R-:W-:Y:S01]  /*5690*/  ISETP.GE.AND P0, PT, R0, R199, PT ;  /* 0x000000c70000720c */ /* 0x000fe20003f06270 */
[----:B------:R-:W-:-:S02]  /*56a0*/  FADD.FTZ R2, R10, R2 ;  /* 0x000000020a027221 */ /* 0x000fc40000010000 */
[----:B------:R-:W-:Y:S02]  /*56b0*/  FADD.FTZ R193, R193, R3 ;  /* 0x00000003c1c17221 */ /* 0x000fe40000010000 */
[----:B------:R-:W-:Y:S01]  /*56c0*/  FADD.FTZ R2, R8, R2 ;  /* 0x0000000208027221 */ /* 0x000fe20000010000 */
[----:B------:R-:W-:Y:S03]  /*56d0*/  HMMA.16816.F32 R44, R96, R48, R68 ;  /* 0x00000030602c723c */ /* 0x000fe60000001844 */
[----:B------:R-:W-:-:S05]  /*56e0*/  FADD.FTZ R194, R194, R2 ;  /* 0x00000002c2c27221 */ /* 0x000fca0000010000 */
[C---:B-1----:R-:W-:Y:S08]  /*56f0*/  HMMA.16816.F32 R36, R96.reuse, R40, R60 ;  /* 0x000000286024723c */ /* 0x042ff0000000183c */
[C---:B------:R-:W-:Y:S01]  /*5700*/  HMMA.16816.F32 R40, R96.reuse, R42, R64 ;  /* 0x0000002a6028723c */ /* 0x040fe20000001840 */
[----:B------:R-:W1:Y:S07]  /*5710*/  LDSM.16.MT88.4 R64, [R179+0x3800] ;  /* 0x00380000b340783b */ /* 0x000e6e0000004200 */
[C---:B------:R-:W-:Y:S01]  /*5720*/  HMMA.16816.F32 R48, R96.reuse, R50, R72 ;  /* 0x000000326030723c */ /* 0x040fe20000001848 */
[----:B------:R-:W3:Y:S07]  /*5730*/  LDSM.16.MT88.4 R72, [R177+0x5800] ;  /* 0x00580000b148783b */ /* 0x000eee0000004200 */
[C---:B------:R-:W-:Y:S08]  /*5740*/  HMMA.16816.F32 R132, R96.reuse, R128, R132 ;  /* 0x000000806084723c */ /* 0x040ff00000001884 */
        /* <DEDUP_REMOVED lines=8> */
[C---:B------:R-:W-:Y:S08]  /*57d0*/  HMMA.16816.F32 R72, R96.reuse, R74, R136 ;  /* 0x0000004a6048723c */ /* 0x040ff00000001888 */
[C---:B--2---:R-:W-:Y:S08]  /*57e0*/  HMMA.16816.F32 R84, R96.reuse, R88, R24 ;  /* 0x000000586054723c */ /* 0x044ff00000001818 */
[C---:B------:R-:W-:Y:S08]  /*57f0*/  HMMA.16816.F32 R88, R96.reuse, R90, R20 ;  /* 0x0000005a6058723c */ /* 0x040ff00000001814 */
[C---:B-1----:R-:W-:Y:S08]  /*5800*/  HMMA.16816.F32 R76, R96.reuse, R80, R140 ;  /* 0x00000050604c723c */ /* 0x042ff0000000188c */
[C---:B------:R-:W-:Y:S08]  /*5810*/  HMMA.16816.F32 R80, R96.reuse, R82, R92 ;  /* 0x000000526050723c */ /* 0x040ff0000000185c */
[C---:B------:R-:W-:Y:S08]  /*5820*/  HMMA.16816.F32 R92, R96.reuse, R4, R32 ;  /* 0x00000004605c723c */ /* 0x040ff00000001820 */
[----:B------:R-:W-:Y:S01]  /*5830*/  HMMA.16816.F32 R96, R96, R6, R16 ;  /* 0x000000066060723c */ /* 0x000fe20000001810 */
[----:B------:R-:W-:Y:S07]  /*5840*/  @!UPT UIADD3 URZ, URZ, URZ, URZ ;  /* 0x0000003f3f3ff290 */ /* 0x000fee000fffe03f */
[----:B------:R-:W-:Y:S11]  /*5850*/  @!P0 BRA `(.L_x_54) ;  /* 0x0000321000008947 */ /* 0x000ff60003800000 */
[----:B------:R-:W-:Y:S02]  /*5860*/  MOV R191, R0 ;  /* 0x0000000000bf7202 */ /* 0x000fe40000000f00 */
[----:B------:R-:W-:-:S02]  /*5870*/  MOV R102, R12 ;  /* 0x0000000c00667202 */ /* 0x000fc40000000f00 */
[----:B------:R-:W-:Y:S02]  /*5880*/  MOV R101, R100 ;  /* 0x0000006400657202 */ /* 0x000fe40000000f00 */
.L_x_61:
[----:B------:R-:W-:Y:S01]  /*5890*/  SHF.R.S32.HI R0, RZ, 0x1f, R189 ;  /* 0x0000001fff007819 */ /* 0x000fe200000114bd */
[----:B------:R-:W-:Y:S04]  /*58a0*/  DEPBAR.LE SB0, 0x0 ;  /* 0x000080000000791a */ /* 0x000fe80000000000 */
[----:B------:R-:W-:Y:S01]  /*58b0*/  SHF.R.S32.HI R4, RZ, 0x1f, R188 ;  /* 0x0000001fff047819 */ /* 0x000fe200000114bc */
[----:B------:R-:W-:Y:S01]  /*58c0*/  WARPSYNC 0xffffffff ;  /* 0xffffffff00007948 */ /* 0x000fe20003800000 */
[----:B------:R-:W-:Y:S01]  /*58d0*/  R2P PR, R196, 0x6 ;  /* 0x00000006c4007804 */ /* 0x000fe20000000000 */
[----:B------:R-:W-:Y:S01]  /*58e0*/  BAR.SYNC.DEFER_BLOCKING 0x0 ;  /* 0x0000000000007b1d */ /* 0x000fe20000010000 */
[----:B------:R-:W-:Y:S01]  /*58f0*/  SHF.R.S32.HI R5, RZ, 0x1f, R198 ;  /* 0x0000001fff057819 */ /* 0x000fe200000114c6 */
[----:B------:R-:W-:Y:S01]  /*5900*/  IMAD R0, R0, c[0x0][0x208], RZ ;  /* 0x0000820000007a24 */ /* 0x000fe200078e02ff */
[----:B------:R-:W-:Y:S01]  /*5910*/  IADD3 R100, R103, 0x40, RZ ;  /* 0x0000004067647810 */ /* 0x000fe20007ffe0ff */
[C---:B------:R-:W-:Y:S01]  /*5920*/  IMAD.WIDE.U32 R2, R189.reuse, c[0x0][0x208], RZ ;  /* 0x00008200bd027a25 */ /* 0x040fe200078e00ff */
[----:B------:R-:W-:Y:S02]  /*5930*/  SHF.R.S32.HI R12, RZ, 0x1f, R197 ;  /* 0x0000001fff0c7819 */ /* 0x000fe400000114c5 */
[----:B------:R-:W-:Y:S01]  /*5940*/  SHF.L.U64.HI R22, R198, 0x1, R5 ;  /* 0x00000001c6167819 */ /* 0x000fe20000010205 */
[----:B------:R-:W-:Y:S01]  /*5950*/  IMAD R0, R189, c[0x0][0x20c], R0 ;  /* 0x00008300bd007a24 */ /* 0x000fe200078e0200 */
[----:B------:R-:W-:Y:S01]  /*5960*/  SHF.R.S32.HI R5, RZ, 0x1f, R192 ;  /* 0x0000001fff057819 */ /* 0x000fe200000114c0 */
[----:B------:R-:W-:Y:S01]  /*5970*/  IMAD R4, R4, c[0x0][0x218], RZ ;  /* 0x0000860004047a24 */ /* 0x000fe200078e02ff */
[----:B------:R-:W-:Y:S01]  /*5980*/  SHF.L.U64.HI R14, R197, 0x1, R12 ;  /* 0x00000001c50e7819 */ /* 0x000fe2000001020c */
[----:B------:R-:W-:Y:S01]  /*5990*/  IMAD.IADD R3, R3, 0x1, R0 ;  /* 0x0000000103037824 */ /* 0x000fe200078e0200 */
[C---:B------:R-:W-:Y:S01]  /*59a0*/  IADD3 R0, R103.reuse, 0x20, RZ ;  /* 0x0000002067007810 */ /* 0x040fe20007ffe0ff */
[C---:B------:R-:W-:Y:S01]  /*59b0*/  IMAD R4, R188.reuse, c[0x0][0x21c], R4 ;  /* 0x00008700bc047a24 */ /* 0x040fe200078e0204 */
[C---:B------:R-:W-:Y:S01]  /*59c0*/  @P2 IADD3 R100, R103.reuse, -0x40, RZ ;  /* 0xffffffc067642810 */ /* 0x040fe20007ffe0ff */
[----:B------:R-:W-:Y:S01]  /*59d0*/  IMAD.WIDE.U32 R2, R188, c[0x0][0x218], R2 ;  /* 0x00008600bc027a25 */ /* 0x000fe200078e0002 */
[----:B------:R-:W-:Y:S02]  /*59e0*/  @P1 IADD3 R0, R103, -0x20, RZ ;  /* 0xffffffe067001810 */ /* 0x000fe40007ffe0ff */
[C---:B------:R-:W-:Y:S01]  /*59f0*/  ISETP.GE.AND P1, PT, R198.reuse, c[0x0][0x1d4], PT ;  /* 0x00007500c6007a0c */ /* 0x040fe20003f26270 */
[----:B------:R-:W-:Y:S01]  /*5a00*/  IMAD.SHL.U32 R28, R198, 0x2, RZ ;  /* 0x00000002c61c7824 */ /* 0x000fe200078e00ff */
[----:B------:R-:W-:Y:S01]  /*5a10*/  IADD3 R2, P0, R206, R2, RZ ;  /* 0x00000002ce027210 */ /* 0x000fe20007f1e0ff */
[C---:B------:R-:W-:Y:S01]  /*5a20*/  IMAD.SHL.U32 R15, R197.reuse, 0x2, RZ ;  /* 0x00000002c50f7824 */ /* 0x040fe200078e00ff */
[----:B------:R-:W-:Y:S01]  /*5a30*/  SHF.L.U64.HI R13, R192, 0x1, R5 ;  /* 0x00000001c00d7819 */ /* 0x000fe20000010205 */
[----:B------:R-:W1:Y:S01]  /*5a40*/  LDSM.16.M88.4 R32, [R183] ;  /* 0x00000000b720783b */ /* 0x000e620000000200 */
[----:B------:R-:W-:Y:S01]  /*5a50*/  IADD3.X R3, R210, R3, R4, P0, !PT ;  /* 0x00000003d2037210 */ /* 0x000fe200007fe404 */
[----:B------:R-:W-:Y:S01]  /*5a60*/  IMAD.SHL.U32 R12, R192, 0x2, RZ ;  /* 0x00000002c00c7824 */ /* 0x000fe200078e00ff */
[----:B------:R-:W-:Y:S01]  /*5a70*/  LEA R6, P0, R2, c[0x0][0x1f8], 0x1 ;  /* 0x00007e0002067a11 */ /* 0x000fe200078008ff */
[----:B------:R-:W2:Y:S01]  /*5a80*/  LDSM.16.M88.4 R8, [R103] ;  /* 0x000000006708783b */ /* 0x000ea20000000200 */
[----:B------:R-:W-:Y:S02]  /*5a90*/  IADD3 R173, R0, 0x5800, RZ ;  /* 0x0000580000ad7810 */ /* 0x000fe40007ffe0ff */
[----:B------:R-:W-:Y:S01]  /*5aa0*/  LEA.HI.X R7, R2, c[0x0][0x1fc], R3, 0x1, P0 ;  /* 0x00007f0002077a11 */ /* 0x000fe200000f0c03 */
[----:B------:R-:W3:Y:S01]  /*5ab0*/  LDSM.16.M88.4 R16, [R103+0x800] ;  /* 0x000800006710783b */ /* 0x000ee20000000200 */
[----:B------:R-:W-:Y:S02]  /*5ac0*/  ISETP.GE.AND P0, PT, R197, c[0x0][0x1d4], PT ;  /* 0x00007500c5007a0c */ /* 0x000fe40003f06270 */
[C---:B------:R-:W-:Y:S01]  /*5ad0*/  IADD3 R172, R0.reuse, 0x5000, RZ ;  /* 0x0000500000ac7810 */ /* 0x040fe20007ffe0ff */
[----:B------:R-:W4:Y:S01]  /*5ae0*/  LDSM.16.M88.4 R24, [R103+0x1000] ;  /* 0x001000006718783b */ /* 0x000f220000000200 */
[C---:B------:R-:W-:Y:S02]  /*5af0*/  IADD3 R171, R0.reuse, 0x4800, RZ ;  /* 0x0000480000ab7810 */ /* 0x040fe40007ffe0ff */
[C---:B------:R-:W-:Y:S01]  /*5b00*/  IADD3 R170, R0.reuse, 0x4000, RZ ;  /* 0x0000400000aa7810 */ /* 0x040fe20007ffe0ff */
[----:B------:R-:W1:Y:S01]  /*5b10*/  LDSM.16.M88.4 R136, [R103+0x1800] ;  /* 0x001800006788783b */ /* 0x000e620000000200 */
[C---:B------:R-:W-:Y:S02]  /*5b20*/  IADD3 R165, R0.reuse, 0x3800, RZ ;  /* 0x0000380000a57810 */ /* 0x040fe40007ffe0ff */
[C---:B------:R-:W-:Y:S01]  /*5b30*/  IADD3 R164, R0.reuse, 0x3000, RZ ;  /* 0x0000300000a47810 */ /* 0x040fe20007ffe0ff */
[----:B------:R-:W1:Y:S01]  /*5b40*/  LDSM.16.M88.4 R140, [R184] ;  /* 0x00000000b88c783b */ /* 0x000e620000000200 */
[C---:B------:R-:W-:Y:S02]  /*5b50*/  IADD3 R163, R0.reuse, 0x2800, RZ ;  /* 0x0000280000a37810 */ /* 0x040fe40007ffe0ff */
[----:B------:R-:W-:Y:S01]  /*5b60*/  IADD3 R162, R0, 0x2000, RZ ;  /* 0x0000200000a27810 */ /* 0x000fe20007ffe0ff */
[----:B------:R-:W1:Y:S01]  /*5b70*/  LDSM.16.M88.4 R144, [R0] ;  /* 0x000000000090783b */ /* 0x000e620000000200 */
[C---:B------:R-:W-:Y:S02]  /*5b80*/  IADD3 R182, R100.reuse, 0x5800, RZ ;  /* 0x0000580064b67810 */ /* 0x040fe40007ffe0ff */
[C---:B------:R-:W-:Y:S01]  /*5b90*/  IADD3 R181, R100.reuse, 0x5000, RZ ;  /* 0x0000500064b57810 */ /* 0x040fe20007ffe0ff */
[----:B------:R-:W1:Y:S01]  /*5ba0*/  LDSM.16.M88.4 R148, [R0+0x800] ;  /* 0x000800000094783b */ /* 0x000e620000000200 */
[C---:B------:R-:W-:Y:S02]  /*5bb0*/  IADD3 R175, R100.reuse, 0x4800, RZ ;  /* 0x0000480064af7810 */ /* 0x040fe40007ffe0ff */
[C---:B------:R-:W-:Y:S01]  /*5bc0*/  IADD3 R174, R100.reuse, 0x4000, RZ ;  /* 0x0000400064ae7810 */ /* 0x040fe20007ffe0ff */
[----:B------:R-:W1:Y:S01]  /*5bd0*/  LDSM.16.M88.4 R152, [R0+0x1000] ;  /* 0x001000000098783b */ /* 0x000e620000000200 */
[C---:B------:R-:W-:Y:S02]  /*5be0*/  IADD3 R169, R100.reuse, 0x3800, RZ ;  /* 0x0000380064a97810 */ /* 0x040fe40007ffe0ff */
[C---:B------:R-:W-:Y:S01]  /*5bf0*/  IADD3 R168, R100.reuse, 0x3000, RZ ;  /* 0x0000300064a87810 */ /* 0x040fe20007ffe0ff */
[----:B------:R5:W1:Y:S01]  /*5c00*/  LDSM.16.M88.4 R156, [R0+0x1800] ;  /* 0x00180000009c783b */ /* 0x000a620000000200 */
[C---:B------:R-:W-:Y:S02]  /*5c10*/  IADD3 R167, R100.reuse, 0x2800, RZ ;  /* 0x0000280064a77810 */ /* 0x040fe40007ffe0ff */
[C---:B------:R-:W-:Y:S02]  /*5c20*/  IADD3 R166, R100.reuse, 0x2000, RZ ;  /* 0x0000200064a67810 */ /* 0x040fe40007ffe0ff */
[C---:B------:R-:W-:Y:S02]  /*5c30*/  IADD3 R161, R100.reuse, 0x1800, RZ ;  /* 0x0000180064a17810 */ /* 0x040fe40007ffe0ff */
[C---:B------:R-:W-:Y:S02]  /*5c40*/  IADD3 R160, R100.reuse, 0x1000, RZ ;  /* 0x0000100064a07810 */ /* 0x040fe40007ffe0ff */
[----:B-----5:R-:W-:Y:S01]  /*5c50*/  IADD3 R0, R100, 0x800, RZ ;  /* 0x0000080064007810 */ /* 0x020fe20007ffe0ff */
[----:B------:R-:W-:-:S05]  /*5c60*/  BRA.DIV ~URZ, `(.L_x_55) ;  /* 0x000080227f007947 */ /* 0x000fca000b800000 */
[----:B--234-:R2:W3:Y:S02]  /*5c70*/  SHFL.IDX PT, R2, R7, RZ, 0x181f ;  /* 0x00181fff07027589 */ /* 0x01c4e400000e0000 */
.L_x_135:
[----:B------:R-:W4:Y:S01]  /*5c80*/  SHFL.IDX PT, R3, R6, RZ, 0x181f ;  /* 0x00181fff06037589 */ /* 0x000f2200000e0000 */
[----:B------:R-:W-:Y:S01]  /*5c90*/  SEL R190, RZ, 0x10, P5 ;  /* 0x00000010ffbe7807 */ /* 0x000fe20002800000 */
[----:B------:R-:W-:Y:S06]  /*5ca0*/  BSSY B0, `(.L_x_56) ;  /* 0x0000141000007945 */ /* 0x000fec0003800000 */
[----:B------:R-:W5:Y:S08]  /*5cb0*/  SHFL.IDX PT, R20, R6, 0x1, 0x181f ;  /* 0x00381f0006147f89 */ /* 0x000f7000000e0000 */
[----:B------:R-:W2:Y:S01]  /*5cc0*/  SHFL.IDX PT, R21, R7, 0x1, 0x181f ;  /* 0x00381f0007157f89 */ /* 0x000ea200000e0000 */
[C---:B----4-:R-:W-:Y:S04]  /*5cd0*/  IADD3 R4, P2, R3.reuse, R12, RZ ;  /* 0x0000000c03047210 */ /* 0x050fe80007f5e0ff */
[C---:B---3--:R-:W-:Y:S05]  /*5ce0*/  IADD3.X R5, R2.reuse, R13, RZ, P2, !PT ;  /* 0x0000000d02057210 */ /* 0x048fea00017fe4ff */
[----:B------:R3:W-:Y:S02]  /*5cf0*/  LDGSTS.E.BYPASS.LTC128B.128 [R187+0x100], [R4.64], !P5 ;  /* 0x0010000004bb7fae */ /* 0x0007e4000e901d46 */
[C---:B---3--:R-:W-:Y:S04]  /*5d00*/  IADD3 R4, P2, R3.reuse, R15, RZ ;  /* 0x0000000f03047210 */ /* 0x048fe80007f5e0ff */
[----:B------:R-:W-:Y:S05]  /*5d10*/  IADD3.X R5, R2, R14, RZ, P2, !PT ;  /* 0x0000000e02057210 */ /* 0x000fea00017fe4ff */
[----:B------:R3:W-:Y:S02]  /*5d20*/  LDGSTS.E.BYPASS.LTC128B.128 [R187+0x2100], [R4.64], !P0 ;  /* 0x0210000004bb7fae */ /* 0x0007e4000c101d46 */
[----:B---3--:R-:W-:Y:S02]  /*5d30*/  IADD3 R5, -R190, 0x10, RZ ;  /* 0x00000010be057810 */ /* 0x008fe40007ffe1ff */
[----:B------:R-:W-:Y:S02]  /*5d40*/  IADD3 R4, P3, R3, R28, RZ ;  /* 0x0000001c03047210 */ /* 0x000fe40007f7e0ff */
[----:B------:R-:W-:Y:S04]  /*5d50*/  LOP3.LUT R5, R5, 0xf, RZ, 0xc0, !PT ;  /* 0x0000000f05057812 */ /* 0x000fe800078ec0ff */
[----:B-----5:R-:W-:Y:S02]  /*5d60*/  IADD3 R12, P4, P2, R5, R20, R12 ;  /* 0x00000014050c7210 */ /* 0x020fe40007a9e00c */
[----:B------:R-:W-:Y:S02]  /*5d70*/  IADD3.X R5, R2, R22, RZ, P3, !PT ;  /* 0x0000001602057210 */ /* 0x000fe40001ffe4ff */
[----:B------:R-:W-:Y:S02]  /*5d80*/  ISETP.NE.U32.AND P3, PT, R190, RZ, PT ;  /* 0x000000ffbe00720c */ /* 0x000fe40003f65070 */
[----:B------:R-:W-:Y:S01]  /*5d90*/  SEL R2, RZ, 0x10, P0 ;  /* 0x00000010ff027807 */ /* 0x000fe20000000000 */
[----:B------:R3:W-:Y:S01]  /*5da0*/  LDGSTS.E.BYPASS.LTC128B.128 [R187+0x4100], [R4.64], !P1 ;  /* 0x0410000004bb7fae */ /* 0x0007e2000c901d46 */
[-C--:B--2---:R-:W-:Y:S02]  /*5db0*/  IADD3.X R13, RZ, R21.reuse, R13, P4, P2 ;  /* 0x00000015ff0d7210 */ /* 0x084fe400027e440d */
[C---:B------:R-:W-:Y:S02]  /*5dc0*/  ISETP.NE.U32.AND P2, PT, R2.reuse, RZ, PT ;  /* 0x000000ff0200720c */ /* 0x040fe40003f45070 */
[----:B------:R-:W-:Y:S04]  /*5dd0*/  IADD3 R2, -R2, 0x10, RZ ;  /* 0x0000001002027810 */ /* 0x000fe80007ffe1ff */
[----:B------:R-:W-:Y:S01]  /*5de0*/  LOP3.LUT R2, R2, 0xf, RZ, 0xc0, !PT ;  /* 0x0000000f02027812 */ /* 0x000fe200078ec0ff */
[----:B------:R2:W-:Y:S03]  /*5df0*/  LDGSTS.E.BYPASS.LTC128B.128.ZFILL [R187+0x1100], [R12.64], P3 ;  /* 0x011000000cbb7fae */ /* 0x0005e60009941d46 */
[-C--:B------:R-:W-:Y:S04]  /*5e00*/  IADD3 R2, P4, P3, R2, R20.reuse, R15 ;  /* 0x0000001402027210 */ /* 0x080fe80007b9e00f */
[-C--:B------:R-:W-:Y:S05]  /*5e10*/  IADD3.X R3, RZ, R21.reuse, R14, P4, P3 ;  /* 0x00000015ff037210 */ /* 0x080fea00027e640e */
[----:B------:R4:W-:Y:S01]  /*5e20*/  LDGSTS.E.BYPASS.LTC128B.128.ZFILL [R187+0x3100], [R2.64], P2 ;  /* 0x0310000002bb7fae */ /* 0x0009e20009141d46 */
[C---:B-1-3--:R-:W-:Y:S08]  /*5e30*/  HMMA.16816.F32 R4, R32.reuse, R8, RZ ;  /* 0x000000082004723c */ /* 0x04aff000000018ff */
[C---:B------:R-:W-:Y:S01]  /*5e40*/  HMMA.16816.F32 R8, R32.reuse, R10, RZ ;  /* 0x0000000a2008723c */ /* 0x040fe200000018ff */
[----:B--2---:R-:W-:Y:S04]  /*5e50*/  SEL R12, RZ, 0x10, P1 ;  /* 0x00000010ff0c7807 */ /* 0x004fe80000800000 */
[C---:B------:R-:W-:Y:S02]  /*5e60*/  ISETP.NE.U32.AND P4, PT, R12.reuse, RZ, PT ;  /* 0x000000ff0c00720c */ /* 0x040fe40003f85070 */
[----:B------:R-:W-:Y:S02]  /*5e70*/  IADD3 R23, -R12, 0x10, RZ ;  /* 0x000000100c177810 */ /* 0x000fe40007ffe1ff */
[C---:B------:R-:W-:Y:S03]  /*5e80*/  HMMA.16816.F32 R12, R32.reuse, R16, RZ ;  /* 0x00000010200c723c */ /* 0x040fe600000018ff */
[----:B----4-:R-:W-:Y:S04]  /*5e90*/  LOP3.LUT R2, R23, 0xf, RZ, 0xc0, !PT ;  /* 0x0000000f17027812 */ /* 0x010fe800078ec0ff */
[----:B------:R-:W-:Y:S01]  /*5ea0*/  IADD3 R2, P3, P2, R2, R20, R28 ;  /* 0x0000001402027210 */ /* 0x000fe20007a7e01c */
[C---:B------:R-:W-:Y:S04]  /*5eb0*/  HMMA.16816.F32 R16, R32.reuse, R18, RZ ;  /* 0x000000122010723c */ /* 0x040fe800000018ff */
[----:B------:R-:W-:Y:S02]  /*5ec0*/  IADD3.X R3, RZ, R21, R22, P3, P2 ;  /* 0x00000015ff037210 */ /* 0x000fe40001fe4416 */
[----:B------:R-:W-:Y:S02]  /*5ed0*/  ISETP.GT.AND P2, PT, R191, R199, PT ;  /* 0x000000c7bf00720c */ /* 0x000fe40003f44270 */
[C---:B------:R-:W-:Y:S01]  /*5ee0*/  HMMA.16816.F32 R20, R32.reuse, R24, RZ ;  /* 0x000000182014723c */ /* 0x040fe200000018ff */
[----:B------:R1:W-:Y:S07]  /*5ef0*/  LDGSTS.E.BYPASS.LTC128B.128.ZFILL [R187+0x5100], [R2.64], P4 ;  /* 0x0510000002bb7fae */ /* 0x0003ee000a141d46 */
[C---:B------:R-:W-:Y:S01]  /*5f00*/  HMMA.16816.F32 R24, R32.reuse, R26, RZ ;  /* 0x0000001a2018723c */ /* 0x040fe200000018ff */
[----:B------:R-:W0:Y:S07]  /*5f10*/  LDGDEPBAR ;  /* 0x00000000000079af */ /* 0x000e2e0000000000 */
[C---:B------:R-:W-:Y:S08]  /*5f20*/  HMMA.16816.F32 R28, R32.reuse, R136, RZ ;  /* 0x00000088201c723c */ /* 0x040ff000000018ff */
[----:B------:R-:W-:Y:S01]  /*5f30*/  HMMA.16816.F32 R32, R32, R138, RZ ;  /* 0x0000008a2020723c */ /* 0x000fe200000018ff */
[----:B------:R-:W-:Y:S07]  /*5f40*/  LDSM.16.M88.4 R136, [R186] ;  /* 0x00000000ba88783b */ /* 0x000fee0000000200 */
[C---:B------:R-:W-:Y:S08]  /*5f50*/  HMMA.16816.F32 R4, R140.reuse, R144, R4 ;  /* 0x000000908c04723c */ /* 0x040ff00000001804 */
[C---:B------:R-:W-:Y:S01]  /*5f60*/  HMMA.16816.F32 R8, R140.reuse, R146, R8 ;  /* 0x000000928c08723c */ /* 0x040fe20000001808 */
[----:B------:R-:W2:Y:S07]  /*5f70*/  LDSM.16.M88.4 R144, [R100] ;  /* 0x000000006490783b */ /* 0x000eae0000000200 */
[C---:B------:R-:W-:Y:S08]  /*5f80*/  HMMA.16816.F32 R12, R140.reuse, R148, R12 ;  /* 0x000000948c0c723c */ /* 0x040ff0000000180c */
[C---:B------:R-:W-:Y:S01]  /*5f90*/  HMMA.16816.F32 R16, R140.reuse, R150, R16 ;  /* 0x000000968c10723c */ /* 0x040fe20000001810 */
[----:B------:R-:W3:Y:S07]  /*5fa0*/  LDSM.16.M88.4 R148, [R0] ;  /* 0x000000000094783b */ /* 0x000eee0000000200 */
[C---:B------:R-:W-:Y:S08]  /*5fb0*/  HMMA.16816.F32 R20, R140.reuse, R152, R20 ;  /* 0x000000988c14723c */ /* 0x040ff00000001814 */
[C---:B------:R-:W-:Y:S01]  /*5fc0*/  HMMA.16816.F32 R24, R140.reuse, R154, R24 ;  /* 0x0000009a8c18723c */ /* 0x040fe20000001818 */
[----:B------:R-:W4:Y:S07]  /*5fd0*/  LDSM.16.M88.4 R152, [R160] ;  /* 0x00000000a098783b */ /* 0x000f2e0000000200 */
[C---:B------:R-:W-:Y:S08]  /*5fe0*/  HMMA.16816.F32 R28, R140.reuse, R156, R28 ;  /* 0x0000009c8c1c723c */ /* 0x040ff0000000181c */
[----:B------:R-:W-:Y:S01]  /*5ff0*/  HMMA.16816.F32 R32, R140, R158, R32 ;  /* 0x0000009e8c20723c */ /* 0x000fe20000001820 */
[----:B------:R-:W5:Y:S07]  /*6000*/  LDSM.16.M88.4 R140, [R161] ;  /* 0x00000000a18c783b */ /* 0x000f6e0000000200 */
[C---:B--2---:R-:W-:Y:S01]  /*6010*/  HMMA.16816.F32 R4, R136.reuse, R144, R4 ;  /* 0x000000908804723c */ /* 0x044fe20000001804 */
[----:B------:R-:W-:Y:S07]  /*6020*/  LDSM.16.M88.4 R156, [R176+-0x3000] ;  /* 0xffd00000b09c783b */ /* 0x000fee0000000200 */
[C---:B------:R-:W-:Y:S01]  /*6030*/  HMMA.16816.F32 R8, R136.reuse, R146, R8 ;  /* 0x000000928808723c */ /* 0x040fe20000001808 */
[----:B------:R-:W-:Y:S07]  /*6040*/  LDSM.16.M88.4 R144, [R185] ;  /* 0x00000000b990783b */ /* 0x000fee0000000200 */
[C---:B---3--:R-:W-:Y:S08]  /*6050*/  HMMA.16816.F32 R12, R136.reuse, R148, R12 ;  /* 0x00000094880c723c */ /* 0x048ff0000000180c */
[C---:B------:R-:W-:Y:S01]  /*6060*/  HMMA.16816.F32 R16, R136.reuse, R150, R16 ;  /* 0x000000968810723c */ /* 0x040fe20000001810 */
[----:B------:R-:W2:Y:S07]  /*6070*/  LDSM.16.M88.4 R148, [R176+-0x4000] ;  /* 0xffc00000b094783b */ /* 0x000eae0000000200 */
[C---:B----4-:R-:W-:Y:S08]  /*6080*/  HMMA.16816.F32 R20, R136.reuse, R152, R20 ;  /* 0x000000988814723c */ /* 0x050ff00000001814 */
[C---:B------:R-:W-:Y:S01]  /*6090*/  HMMA.16816.F32 R24, R136.reuse, R154, R24 ;  /* 0x0000009a8818723c */ /* 0x040fe20000001818 */
[----:B------:R-:W3:Y:S07]  /*60a0*/  LDSM.16.M88.4 R152, [R176+-0x3800] ;  /* 0xffc80000b098783b */ /* 0x000eee0000000200 */
[C---:B-----5:R-:W-:Y:S08]  /*60b0*/  HMMA.16816.F32 R28, R136.reuse, R140, R28 ;  /* 0x0000008c881c723c */ /* 0x060ff0000000181c */
[----:B------:R-:W-:Y:S01]  /*60c0*/  HMMA.16816.F32 R32, R136, R142, R32 ;  /* 0x0000008e8820723c */ /* 0x000fe20000001820 */
[----:B------:R-:W4:Y:S07]  /*60d0*/  LDSM.16.M88.4 R136, [R176+-0x2800] ;  /* 0xffd80000b088783b */ /* 0x000f2e0000000200 */
[C---:B--2---:R-:W-:Y:S01]  /*60e0*/  HMMA.16816.F32 R4, R144.reuse, R148, R4 ;  /* 0x000000949004723c */ /* 0x044fe20000001804 */
[----:B------:R-:W-:Y:S07]  /*60f0*/  LDSM.16.M88.4 R140, [R183+0x4000] ;  /* 0x00400000b78c783b */ /* 0x000fee0000000200 */
[C---:B------:R-:W-:Y:S01]  /*6100*/  HMMA.16816.F32 R8, R144.reuse, R150, R8 ;  /* 0x000000969008723c */ /* 0x040fe20000001808 */
[----:B------:R-:W2:Y:S07]  /*6110*/  LDSM.16.M88.4 R148, [R103+0x2000] ;  /* 0x002000006794783b */ /* 0x000eae0000000200 */
[C---:B---3--:R-:W-:Y:S08]  /*6120*/  HMMA.16816.F32 R12, R144.reuse, R152, R12 ;  /* 0x00000098900c723c */ /* 0x048ff0000000180c */
[C---:B------:R-:W-:Y:S01]  /*6130*/  HMMA.16816.F32 R16, R144.reuse, R154, R16 ;  /* 0x0000009a9010723c */ /* 0x040fe20000001810 */
[----:B------:R-:W3:Y:S07]  /*6140*/  LDSM.16.M88.4 R152, [R103+0x2800] ;  /* 0x002800006798783b */ /* 0x000eee0000000200 */
[C---:B------:R-:W-:Y:S08]  /*6150*/  HMMA.16816.F32 R20, R144.reuse, R156, R20 ;  /* 0x0000009c9014723c */ /* 0x040ff00000001814 */
[C---:B------:R-:W-:Y:S01]  /*6160*/  HMMA.16816.F32 R24, R144.reuse, R158, R24 ;  /* 0x0000009e9018723c */ /* 0x040fe20000001818 */
[----:B------:R-:W5:Y:S07]  /*6170*/  LDSM.16.M88.4 R156, [R103+0x3000] ;  /* 0x00300000679c783b */ /* 0x000f6e0000000200 */
[C---:B----4-:R-:W-:Y:S08]  /*6180*/  HMMA.16816.F32 R28, R144.reuse, R136, R28 ;  /* 0x00000088901c723c */ /* 0x050ff0000000181c */
[----:B------:R-:W-:Y:S01]  /*6190*/  HMMA.16816.F32 R32, R144, R138, R32 ;  /* 0x0000008a9020723c */ /* 0x000fe20000001820 */
[----:B------:R-:W4:Y:S07]  /*61a0*/  LDSM.16.M88.4 R136, [R103+0x3800] ;  /* 0x003800006788783b */ /* 0x000f2e0000000200 */
[C---:B--2---:R-:W-:Y:S01]  /*61b0*/  HMMA.16816.F32 R4, R140.reuse, R148, R4 ;  /* 0x000000948c04723c */ /* 0x044fe20000001804 */
[----:B------:R-:W-:Y:S07]  /*61c0*/  LDSM.16.M88.4 R144, [R184+0x4000] ;  /* 0x00400000b890783b */ /* 0x000fee0000000200 */
[C---:B------:R-:W-:Y:S01]  /*61d0*/  HMMA.16816.F32 R8, R140.reuse, R150, R8 ;  /* 0x000000968c08723c */ /* 0x040fe20000001808 */
[----:B------:R-:W2:Y:S07]  /*61e0*/  LDSM.16.M88.4 R148, [R162] ;  /* 0x00000000a294783b */ /* 0x000eae0000000200 */
[C---:B---3--:R-:W-:Y:S08]  /*61f0*/  HMMA.16816.F32 R12, R140.reuse, R152, R12 ;  /* 0x000000988c0c723c */ /* 0x048ff0000000180c */
[C---:B------:R-:W-:Y:S01]  /*6200*/  HMMA.16816.F32 R16, R140.reuse, R154, R16 ;  /* 0x0000009a8c10723c */ /* 0x040fe20000001810 */
[----:B------:R-:W3:Y:S07]  /*6210*/  LDSM.16.M88.4 R152, [R163] ;  /* 0x00000000a398783b */ /* 0x000eee0000000200 */
[C---:B-----5:R-:W-:Y:S01]  /*6220*/  HMMA.16816.F32 R20, R140.reuse, R156, R20 ;  /* 0x0000009c8c14723c */ /* 0x060fe20000001814 */
[----:B------:R-:W-:Y:S07]  /*6230*/  LDSM.16.M88.4 R160, [R165] ;  /* 0x00000000a5a0783b */ /* 0x000fee0000000200 */
[C---:B------:R-:W-:Y:S01]  /*6240*/  HMMA.16816.F32 R24, R140.reuse, R158, R24 ;  /* 0x0000009e8c18723c */ /* 0x040fe20000001818 */
[----:B------:R-:W5:Y:S07]  /*6250*/  LDSM.16.M88.4 R156, [R164] ;  /* 0x00000000a49c783b */ /* 0x000f6e0000000200 */
[C---:B----4-:R-:W-:Y:S08]  /*6260*/  HMMA.16816.F32 R28, R140.reuse, R136, R28 ;  /* 0x000000888c1c723c */ /* 0x050ff0000000181c */
[----:B------:R-:W-:Y:S01]  /*6270*/  HMMA.16816.F32 R32, R140, R138, R32 ;  /* 0x0000008a8c20723c */ /* 0x000fe20000001820 */
[----:B------:R-:W-:Y:S07]  /*6280*/  LDSM.16.M88.4 R140, [R166] ;  /* 0x00000000a68c783b */ /* 0x000fee0000000200 */
[C---:B--2---:R-:W-:Y:S01]  /*6290*/  HMMA.16816.F32 R4, R144.reuse, R148, R4 ;  /* 0x000000949004723c */ /* 0x044fe20000001804 */
[----:B------:R-:W2:Y:S07]  /*62a0*/  LDSM.16.M88.4 R136, [R186+0x4000] ;  /* 0x00400000ba88783b */ /* 0x000eae0000000200 */
[C---:B------:R-:W-:Y:S01]  /*62b0*/  HMMA.16816.F32 R8, R144.reuse, R150, R8 ;  /* 0x000000969008723c */ /* 0x040fe20000001808 */
[----:B------:R-:W4:Y:S07]  /*62c0*/  LDSM.16.M88.4 R148, [R167] ;  /* 0x00000000a794783b */ /* 0x000f2e0000000200 */
[C---:B---3--:R-:W-:Y:S01]  /*62d0*/  HMMA.16816.F32 R12, R144.reuse, R152, R12 ;  /* 0x00000098900c723c */ /* 0x048fe2000000180c */
[----:B------:R-:W3:Y:S07]  /*62e0*/  LDSM.16.M88.4 R164, [R168] ;  /* 0x00000000a8a4783b */ /* 0x000eee0000000200 */
[C---:B------:R-:W-:Y:S01]  /*62f0*/  HMMA.16816.F32 R16, R144.reuse, R154, R16 ;  /* 0x0000009a9010723c */ /* 0x040fe20000001810 */
[----:B------:R-:W-:Y:S07]  /*6300*/  LDSM.16.M88.4 R152, [R185+0x4000] ;  /* 0x00400000b998783b */ /* 0x000fee0000000200 */
[C---:B-----5:R-:W-:Y:S08]  /*6310*/  HMMA.16816.F32 R20, R144.reuse, R156, R20 ;  /* 0x0000009c9014723c */ /* 0x060ff00000001814 */
[C---:B------:R-:W-:Y:S01]  /*6320*/  HMMA.16816.F32 R24, R144.reuse, R158, R24 ;  /* 0x0000009e9018723c */ /* 0x040fe20000001818 */
[----:B------:R-:W-:Y:S07]  /*6330*/  LDSM.16.M88.4 R156, [R176+-0x2000] ;  /* 0xffe00000b09c783b */ /* 0x000fee0000000200 */
[C---:B------:R-:W-:Y:S08]  /*6340*/  HMMA.16816.F32 R28, R144.reuse, R160, R28 ;  /* 0x000000a0901c723c */ /* 0x040ff0000000181c */
[----:B------:R-:W-:Y:S01]  /*6350*/  HMMA.16816.F32 R32, R144, R162, R32 ;  /* 0x000000a29020723c */ /* 0x000fe20000001820 */
[----:B------:R-:W5:Y:S07]  /*6360*/  LDSM.16.M88.4 R144, [R169] ;  /* 0x00000000a990783b */ /* 0x000f6e0000000200 */
[C---:B--2---:R-:W-:Y:S01]  /*6370*/  HMMA.16816.F32 R4, R136.reuse, R140, R4 ;  /* 0x0000008c8804723c */ /* 0x044fe20000001804 */
[----:B------:R-:W2:Y:S07]  /*6380*/  LDSM.16.M88.4 R160, [R176+-0x1800] ;  /* 0xffe80000b0a0783b */ /* 0x000eae0000000200 */
[C---:B------:R-:W-:Y:S01]  /*6390*/  HMMA.16816.F32 R8, R136.reuse, R142, R8 ;  /* 0x0000008e8808723c */ /* 0x040fe20000001808 */
[----:B------:R-:W1:Y:S07]  /*63a0*/  LDSM.16.M88.4 R140, [R176+-0x1000] ;  /* 0xfff00000b08c783b */ /* 0x000e6e0000000200 */
[C---:B----4-:R-:W-:Y:S08]  /*63b0*/  HMMA.16816.F32 R12, R136.reuse, R148, R12 ;  /* 0x00000094880c723c */ /* 0x050ff0000000180c */
[C---:B------:R-:W-:Y:S01]  /*63c0*/  HMMA.16816.F32 R16, R136.reuse, R150, R16 ;  /* 0x000000968810723c */ /* 0x040fe20000001810 */
[----:B------:R-:W4:Y:S07]  /*63d0*/  LDSM.16.M88.4 R148, [R176+-0x800] ;  /* 0xfff80000b094783b */ /* 0x000f2e0000000200 */
[C---:B---3--:R-:W-:Y:S08]  /*63e0*/  HMMA.16816.F32 R20, R136.reuse, R164, R20 ;  /* 0x000000a48814723c */ /* 0x048ff00000001814 */
[C---:B------:R-:W-:Y:S01]  /*63f0*/  HMMA.16816.F32 R24, R136.reuse, R166, R24 ;  /* 0x000000a68818723c */ /* 0x040fe20000001818 */
[----:B------:R-:W-:Y:S07]  /*6400*/  LDSM.16.M88.4 R164, [R103+0x5000] ;  /* 0x0050000067a4783b */ /* 0x000fee0000000200 */
[C---:B-----5:R-:W-:Y:S08]  /*6410*/  HMMA.16816.F32 R28, R136.reuse, R144, R28 ;  /* 0x00000090881c723c */ /* 0x060ff0000000181c */
[----:B------:R-:W-:Y:S01]  /*6420*/  HMMA.16816.F32 R32, R136, R146, R32 ;  /* 0x000000928820723c */ /* 0x000fe20000001820 */
[----:B------:R-:W-:Y:S07]  /*6430*/  LDSM.16.M88.4 R136, [R183+0x8000] ;  /* 0x00800000b788783b */ /* 0x000fee0000000200 */
[C---:B------:R-:W-:Y:S01]  /*6440*/  HMMA.16816.F32 R4, R152.reuse, R156, R4 ;  /* 0x0000009c9804723c */ /* 0x040fe20000001804 */
[----:B------:R-:W3:Y:S07]  /*6450*/  LDSM.16.M88.4 R144, [R103+0x4000] ;  /* 0x004000006790783b */ /* 0x000eee0000000200 */
[C---:B------:R-:W-:Y:S01]  /*6460*/  HMMA.16816.F32 R8, R152.reuse, R158, R8 ;  /* 0x0000009e9808723c */ /* 0x040fe20000001808 */
[----:B------:R-:W5:Y:S07]  /*6470*/  LDSM.16.M88.4 R156, [R103+0x4800] ;  /* 0x00480000679c783b */ /* 0x000f6e0000000200 */
[C---:B--2---:R-:W-:Y:S08]  /*6480*/  HMMA.16816.F32 R12, R152.reuse, R160, R12 ;  /* 0x000000a0980c723c */ /* 0x044ff0000000180c */
[C---:B------:R-:W-:Y:S01]  /*6490*/  HMMA.16816.F32 R16, R152.reuse, R162, R16 ;  /* 0x000000a29810723c */ /* 0x040fe20000001810 */
[----:B------:R-:W-:Y:S07]  /*64a0*/  LDSM.16.M88.4 R160, [R171] ;  /* 0x00000000aba0783b */ /* 0x000fee0000000200 */
[C---:B-1----:R-:W-:Y:S08]  /*64b0*/  HMMA.16816.F32 R20, R152.reuse, R140, R20 ;  /* 0x0000008c9814723c */ /* 0x042ff00000001814 */
[C---:B------:R-:W-:Y:S01]  /*64c0*/  HMMA.16816.F32 R24, R152.reuse, R142, R24 ;  /* 0x0000008e9818723c */ /* 0x040fe20000001818 */
[----:B------:R-:W1:Y:S07]  /*64d0*/  LDSM.16.M88.4 R140, [R103+0x5800] ;  /* 0x00580000678c783b */ /* 0x000e6e0000000200 */
[C---:B----4-:R-:W-:Y:S08]  /*64e0*/  HMMA.16816.F32 R28, R152.reuse, R148, R28 ;  /* 0x00000094981c723c */ /* 0x050ff0000000181c */
[----:B------:R-:W-:Y:S01]  /*64f0*/  HMMA.16816.F32 R32, R152, R150, R32 ;  /* 0x000000969820723c */ /* 0x000fe20000001820 */
[----:B------:R-:W-:Y:S07]  /*6500*/  LDSM.16.M88.4 R152, [R170] ;  /* 0x00000000aa98783b */ /* 0x000fee0000000200 */
[C---:B---3--:R-:W-:Y:S01]  /*6510*/  HMMA.16816.F32 R4, R136.reuse, R144, R4 ;  /* 0x000000908804723c */ /* 0x048fe20000001804 */
[----:B------:R-:W2:Y:S07]  /*6520*/  LDSM.16.M88.4 R148, [R184+0x8000] ;  /* 0x00800000b894783b */ /* 0x000eae0000000200 */
[C---:B------:R-:W-:Y:S01]  /*6530*/  HMMA.16816.F32 R8, R136.reuse, R146, R8 ;  /* 0x000000928808723c */ /* 0x040fe20000001808 */
[----:B------:R-:W3:Y:S07]  /*6540*/  LDSM.16.M88.4 R168, [R172] ;  /* 0x00000000aca8783b */ /* 0x000eee0000000200 */
[C---:B-----5:R-:W-:Y:S01]  /*6550*/  HMMA.16816.F32 R12, R136.reuse, R156, R12 ;  /* 0x0000009c880c723c */ /* 0x060fe2000000180c */
[----:B------:R-:W4:Y:S07]  /*6560*/  LDSM.16.M88.4 R144, [R173] ;  /* 0x00000000ad90783b */ /* 0x000f2e0000000200 */
[C---:B------:R-:W-:Y:S01]  /*6570*/  HMMA.16816.F32 R16, R136.reuse, R158, R16 ;  /* 0x0000009e8810723c */ /* 0x040fe20000001810 */
[----:B------:R-:W-:Y:S07]  /*6580*/  LDSM.16.M88.4 R156, [R186+0x8000] ;  /* 0x00800000ba9c783b */ /* 0x000fee0000000200 */
[C---:B------:R-:W-:Y:S08]  /*6590*/  HMMA.16816.F32 R20, R136.reuse, R164, R20 ;  /* 0x000000a48814723c */ /* 0x040ff00000001814 */
[C---:B------:R-:W-:Y:S01]  /*65a0*/  HMMA.16816.F32 R24, R136.reuse, R166, R24 ;  /* 0x000000a68818723c */ /* 0x040fe20000001818 */
[----:B------:R-:W5:Y:S07]  /*65b0*/  LDSM.16.M88.4 R164, [R174] ;  /* 0x00000000aea4783b */ /* 0x000f6e0000000200 */
[C---:B-1----:R-:W-:Y:S08]  /*65c0*/  HMMA.16816.F32 R28, R136.reuse, R140, R28 ;  /* 0x0000008c881c723c */ /* 0x042ff0000000181c */
[----:B------:R-:W-:Y:S01]  /*65d0*/  HMMA.16816.F32 R32, R136, R142, R32 ;  /* 0x0000008e8820723c */ /* 0x000fe20000001820 */
[----:B------:R-:W1:Y:S07]  /*65e0*/  LDSM.16.M88.4 R136, [R175] ;  /* 0x00000000af88783b */ /* 0x000e6e0000000200 */
[C---:B--2---:R-:W-:Y:S01]  /*65f0*/  HMMA.16816.F32 R4, R148.reuse, R152, R4 ;  /* 0x000000989404723c */ /* 0x044fe20000001804 */
[----:B------:R-:W2:Y:S07]  /*6600*/  LDSM.16.M88.4 R140, [R181] ;  /* 0x00000000b58c783b */ /* 0x000eae0000000200 */
[C---:B------:R-:W-:Y:S01]  /*6610*/  HMMA.16816.F32 R8, R148.reuse, R154, R8 ;  /* 0x0000009a9408723c */ /* 0x040fe20000001808 */
[----:B------:R-:W1:Y:S07]  /*6620*/  LDSM.16.M88.4 R152, [R182] ;  /* 0x00000000b698783b */ /* 0x000e6e0000000200 */
[C---:B------:R-:W-:Y:S01]  /*6630*/  HMMA.16816.F32 R12, R148.reuse, R160, R12 ;  /* 0x000000a0940c723c */ /* 0x040fe2000000180c */
[----:B------:R-:W-:Y:S07]  /*6640*/  LDSM.16.M88.4 R172, [R176] ;  /* 0x00000000b0ac783b */ /* 0x000fee0000000200 */
[C---:B------:R-:W-:Y:S01]  /*6650*/  HMMA.16816.F32 R16, R148.reuse, R162, R16 ;  /* 0x000000a29410723c */ /* 0x040fe20000001810 */
[----:B------:R-:W1:Y:S07]  /*6660*/  LDSM.16.M88.4 R160, [R185+0x8000] ;  /* 0x00800000b9a0783b */ /* 0x000e6e0000000200 */
[C---:B---3--:R-:W-:Y:S08]  /*6670*/  HMMA.16816.F32 R20, R148.reuse, R168, R20 ;  /* 0x000000a89414723c */ /* 0x048ff00000001814 */
[C---:B------:R-:W-:Y:S08]  /*6680*/  HMMA.16816.F32 R24, R148.reuse, R170, R24 ;  /* 0x000000aa9418723c */ /* 0x040ff00000001818 */
[C---:B----4-:R-:W-:Y:S08]  /*6690*/  HMMA.16816.F32 R28, R148.reuse, R144, R28 ;  /* 0x00000090941c723c */ /* 0x050ff0000000181c */
[----:B------:R-:W-:Y:S08]  /*66a0*/  HMMA.16816.F32 R32, R148, R146, R32 ;  /* 0x000000929420723c */ /* 0x000ff00000001820 */
[C---:B-----5:R-:W-:Y:S08]  /*66b0*/  HMMA.16816.F32 R4, R156.reuse, R164, R4 ;  /* 0x000000a49c04723c */ /* 0x060ff00000001804 */
[C---:B------:R-:W-:Y:S08]  /*66c0*/  HMMA.16816.F32 R8, R156.reuse, R166, R8 ;  /* 0x000000a69c08723c */ /* 0x040ff00000001808 */
[C---:B-1----:R-:W-:Y:S08]  /*66d0*/  HMMA.16816.F32 R12, R156.reuse, R136, R12 ;  /* 0x000000889c0c723c */ /* 0x042ff0000000180c */
[C---:B------:R-:W-:Y:S01]  /*66e0*/  HMMA.16816.F32 R16, R156.reuse, R138, R16 ;  /* 0x0000008a9c10723c */ /* 0x040fe20000001810 */
[----:B------:R-:W1:Y:S07]  /*66f0*/  LDSM.16.M88.4 R136, [R176+0x800] ;  /* 0x00080000b088783b */ /* 0x000e6e0000000200 */
[C---:B--2---:R-:W-:Y:S08]  /*6700*/  HMMA.16816.F32 R20, R156.reuse, R140, R20 ;  /* 0x0000008c9c14723c */ /* 0x044ff00000001814 */
[C---:B------:R-:W-:Y:S08]  /*6710*/  HMMA.16816.F32 R24, R156.reuse, R142, R24 ;  /* 0x0000008e9c18723c */ /* 0x040ff00000001818 */
[C---:B------:R-:W-:Y:S08]  /*6720*/  HMMA.16816.F32 R28, R156.reuse, R152, R28 ;  /* 0x000000989c1c723c */ /* 0x040ff0000000181c */
[----:B------:R-:W-:Y:S08]  /*6730*/  HMMA.16816.F32 R32, R156, R154, R32 ;  /* 0x0000009a9c20723c */ /* 0x000ff00000001820 */
[C---:B------:R-:W-:Y:S08]  /*6740*/  HMMA.16816.F32 R4, R160.reuse, R172, R4 ;  /* 0x000000aca004723c */ /* 0x040ff00000001804 */
[C---:B------:R-:W-:Y:S08]  /*6750*/  HMMA.16816.F32 R8, R160.reuse, R174, R8 ;  /* 0x000000aea008723c */ /* 0x040ff00000001808 */
[C---:B-1----:R-:W-:Y:S08]  /*6760*/  HMMA.16816.F32 R12, R160.reuse, R136, R12 ;  /* 0x00000088a00c723c */ /* 0x042ff0000000180c */
[----:B------:R-:W-:Y:S01]  /*6770*/  FMUL.FTZ R0, R4, c[0x0][0x320] ;  /* 0x0000c80004007a20 */ /* 0x000fe20000410000 */
[C---:B------:R-:W-:Y:S03]  /*6780*/  HMMA.16816.F32 R16, R160.reuse, R138, R16 ;  /* 0x0000008aa010723c */ /* 0x040fe60000001810 */
[----:B------:R1:W2:Y:S04]  /*6790*/  MUFU.TANH R140, R0 ;  /* 0x00000000008c7308 */ /* 0x0002a80000002400 */
[----:B------:R-:W-:Y:S02]  /*67a0*/  FMUL.FTZ R10, R10, c[0x0][0x320] ;  /* 0x0000c8000a0a7a20 */ /* 0x000fe40000410000 */
[----:B------:R-:W-:Y:S04]  /*67b0*/  FMUL.FTZ R3, R11, c[0x0][0x320] ;  /* 0x0000c8000b037a20 */ /* 0x000fe80000410000 */
[----:B------:R-:W3:Y:S02]  /*67c0*/  MUFU.TANH R141, R10 ;  /* 0x0000000a008d7308 */ /* 0x000ee40000002400 */
[----:B------:R-:W-:Y:S08]  /*67d0*/  FMUL.FTZ R2, R12, c[0x0][0x320] ;  /* 0x0000c8000c027a20 */ /* 0x000ff00000410000 */
[----:B------:R4:W2:Y:S01]  /*67e0*/  MUFU.TANH R152, R2 ;  /* 0x0000000200987308 */ /* 0x0008a20000002400 */
[----:B-1----:R-:W-:Y:S09]  /*67f0*/  FMUL.FTZ R0, R5, c[0x0][0x320] ;  /* 0x0000c80005007a20 */ /* 0x002ff20000410000 */
[----:B------:R1:W1:Y:S10]  /*6800*/  MUFU.TANH R144, R0 ;  /* 0x0000000000907308 */ /* 0x0002740000002400 */
[----:B------:R-:W2:Y:S01]  /*6810*/  MUFU.TANH R137, R3 ;  /* 0x0000000300897308 */ /* 0x000ea20000002400 */
[----:B----4-:R-:W-:Y:S09]  /*6820*/  FMUL.FTZ R2, R19, c[0x0][0x320] ;  /* 0x0000c80013027a20 */ /* 0x010ff20000410000 */
[----:B------:R-:W4:Y:S01]  /*6830*/  MUFU.TANH R154, R2 ;  /* 0x00000002009a7308 */ /* 0x000f220000002400 */
[----:B-1----:R-:W-:Y:S09]  /*6840*/  FMUL.FTZ R0, R6, c[0x0][0x320] ;  /* 0x0000c80006007a20 */ /* 0x002ff20000410000 */
[----:B------:R1:W1:Y:S02]  /*6850*/  MUFU.TANH R143, R0 ;  /* 0x00000000008f7308 */ /* 0x0002640000002400 */
[----:B-1----:R-:W-:Y:S02]  /*6860*/  FMUL.FTZ R0, R7, c[0x0][0x320] ;  /* 0x0000c80007007a20 */ /* 0x002fe40000410000 */
[----:B------:R-:W1:Y:S06]  /*6870*/  LDSM.16.M88.4 R4, [R176+0x1000] ;  /* 0x00100000b004783b */ /* 0x000e6c0000000200 */
[----:B------:R5:W1:Y:S02]  /*6880*/  MUFU.TANH R145, R0 ;  /* 0x0000000000917308 */ /* 0x000a640000002400 */
[----:B-----5:R-:W-:Y:S08]  /*6890*/  FMUL.FTZ R0, R8, c[0x0][0x320] ;  /* 0x0000c80008007a20 */ /* 0x020ff00000410000 */
[----:B------:R5:W2:Y:S01]  /*68a0*/  MUFU.TANH R142, R0 ;  /* 0x00000000008e7308 */ /* 0x000aa20000002400 */
[C---:B-1----:R-:W-:Y:S08]  /*68b0*/  HMMA.16816.F32 R20, R160.reuse, R4, R20 ;  /* 0x00000004a014723c */ /* 0x042ff00000001814 */
[C---:B------:R-:W-:Y:S04]  /*68c0*/  HMMA.16816.F32 R24, R160.reuse, R6, R24 ;  /* 0x00000006a018723c */ /* 0x040fe80000001818 */
[----:B-----5:R-:W-:Y:S02]  /*68d0*/  FMUL.FTZ R0, R9, c[0x0][0x320] ;  /* 0x0000c80009007a20 */ /* 0x020fe40000410000 */
[----:B------:R-:W1:Y:S02]  /*68e0*/  LDSM.16.M88.4 R8, [R176+0x1800] ;  /* 0x00180000b008783b */ /* 0x000e640000000200 */
[----:B------:R-:W-:Y:S04]  /*68f0*/  DEPBAR.LE SB0, 0x0 ;  /* 0x000080000000791a */ /* 0x000fe80000000000 */
[----:B------:R5:W1:Y:S02]  /*6900*/  MUFU.TANH R136, R0 ;  /* 0x0000000000887308 */ /* 0x000a640000002400 */
[----:B------:R-:W-:Y:S01]  /*6910*/  BAR.SYNC.DEFER_BLOCKING 0x0 ;  /* 0x0000000000007b1d */ /* 0x000fe20000010000 */
[----:B-----5:R-:W-:Y:S07]  /*6920*/  FMUL.FTZ R0, R13, c[0x0][0x320] ;  /* 0x0000c8000d007a20 */ /* 0x020fee0000410000 */
[----:B------:R5:W2:Y:S01]  /*6930*/  MUFU.TANH R150, R0 ;  /* 0x0000000000967308 */ /* 0x000aa20000002400 */
[C---:B-1----:R-:W-:Y:S08]  /*6940*/  HMMA.16816.F32 R28, R160.reuse, R8, R28 ;  /* 0x00000008a01c723c */ /* 0x042ff0000000181c */
[----:B------:R-:W-:Y:S04]  /*6950*/  HMMA.16816.F32 R32, R160, R10, R32 ;  /* 0x0000000aa020723c */ /* 0x000fe80000001820 */
[----:B-----5:R-:W-:Y:S04]  /*6960*/  FMUL.FTZ R0, R14, c[0x0][0x320] ;  /* 0x0000c8000e007a20 */ /* 0x020fe80000410000 */
[----:B------:R1:W1:Y:S04]  /*6970*/  MUFU.TANH R151, R0 ;  /* 0x0000000000977308 */ /* 0x0002680000002400 */
[----:B-1----:R-:W-:Y:S06]  /*6980*/  FMUL.FTZ R0, R15, c[0x0][0x320] ;  /* 0x0000c8000f007a20 */ /* 0x002fec0000410000 */
[----:B------:R1:W1:Y:S02]  /*6990*/  MUFU.TANH R153, R0 ;  /* 0x0000000000997308 */ /* 0x0002640000002400 */
[----:B-1----:R-:W-:Y:S08]  /*69a0*/  FMUL.FTZ R0, R16, c[0x0][0x320] ;  /* 0x0000c80010007a20 */ /* 0x002ff00000410000 */
        /* <DEDUP_REMOVED lines=36> */
[----:B------:R1:W1:Y:S01]  /*6bf0*/  MUFU.TANH R161, R0 ;  /* 0x0000000000a17308 */ /* 0x0002620000002400 */
[----:B------:R-:W-:-:S05]  /*6c00*/  @!P2 BRA `(.L_x_57) ;  /* 0x000004a00000a947 */ /* 0x000fca0003800000 */
[----:B-1234-:R-:W-:Y:S01]  /*6c10*/  IMAD.MOV.U32 R0, RZ, RZ, 0x1 ;  /* 0x00000001ff007424 */ /* 0x01efe200078e00ff */
[----:B------:R-:W-:Y:S01]  /*6c20*/  SHF.R.S32.HI R195, RZ, 0x1f, R198 ;  /* 0x0000001fffc37819 */ /* 0x000fe200000114c6 */
[----:B------:R-:W-:Y:S01]  /*6c30*/  IMAD R2, R191, 0x40, R201 ;  /* 0x00000040bf027824 */ /* 0x000fe200078e02c9 */
[----:B------:R-:W-:Y:S01]  /*6c40*/  SHF.R.S32.HI R219, RZ, 0x1f, R197 ;  /* 0x0000001fffdb7819 */ /* 0x000fe200000114c5 */
[----:B------:R-:W-:Y:S01]  /*6c50*/  IMAD.MOV.U32 R188, RZ, RZ, RZ ;  /* 0x000000ffffbc7224 */ /* 0x000fe200078e00ff */
[----:B------:R-:W-:Y:S01]  /*6c60*/  ISETP.NE.AND P2, PT, R0, c[0x0][0x2b8], PT ;  /* 0x0000ae0000007a0c */ /* 0x000fe20003f45270 */
[----:B------:R-:W-:Y:S01]  /*6c70*/  IMAD R0, R196, 0x20, R200 ;  /* 0x00000020c4007824 */ /* 0x000fe200078e02c8 */
[C---:B------:R-:W-:Y:S01]  /*6c80*/  SHF.L.U64.HI R11, R198.reuse, 0x1, R195 ;  /* 0x00000001c60b7819 */ /* 0x040fe200000102c3 */
[----:B------:R-:W-:Y:S01]  /*6c90*/  IMAD.SHL.U32 R14, R198, 0x2, RZ ;  /* 0x00000002c60e7824 */ /* 0x000fe200078e00ff */
[----:B------:R-:W-:Y:S01]  /*6ca0*/  SHF.R.S32.HI R195, RZ, 0x1f, R192 ;  /* 0x0000001fffc37819 */ /* 0x000fe200000114c0 */
[C---:B------:R-:W-:Y:S01]  /*6cb0*/  IMAD.SHL.U32 R13, R197.reuse, 0x2, RZ ;  /* 0x00000002c50d7824 */ /* 0x040fe200078e00ff */
[----:B------:R-:W-:Y:S01]  /*6cc0*/  IADD3 R2, R2, -0x40, R0 ;  /* 0xffffffc002027810 */ /* 0x000fe20007ffe000 */
[C---:B------:R-:W-:Y:S01]  /*6cd0*/  IMAD.SHL.U32 R12, R192.reuse, 0x2, RZ ;  /* 0x00000002c00c7824 */ /* 0x040fe200078e00ff */
[----:B------:R-:W-:Y:S02]  /*6ce0*/  SHF.L.U64.HI R9, R197, 0x1, R219 ;  /* 0x00000001c5097819 */ /* 0x000fe400000102db */
[----:B------:R-:W-:Y:S01]  /*6cf0*/  SHF.L.U64.HI R10, R192, 0x1, R195 ;  /* 0x00000001c00a7819 */ /* 0x000fe200000102c3 */
[----:B------:R-:W-:Y:S02]  /*6d00*/  IMAD.MOV.U32 R0, RZ, RZ, R2 ;  /* 0x000000ffff007224 */ /* 0x000fe400078e0002 */
[----:B------:R-:W-:Y:S05]  /*6d10*/  @P2 IMAD.HI.U32 R3, R2, c[0x0][0x2bc], RZ ;  /* 0x0000af0002032a27 */ /* 0x000fea00078e00ff */
[----:B------:R-:W-:Y:S04]  /*6d20*/  @P2 SHF.R.U32.HI R0, RZ, c[0x0][0x2c0], R3 ;  /* 0x0000b000ff002a19 */ /* 0x000fe80000011603 */
[C---:B------:R-:W-:Y:S04]  /*6d30*/  @!P6 IADD3 R3, P2, R0.reuse, R204, RZ ;  /* 0x000000cc0003e210 */ /* 0x040fe80007f5e0ff */
[----:B------:R-:W-:Y:S01]  /*6d40*/  @!P6 LEA.HI.X.SX32 R5, R0, R209, 0x1, P2 ;  /* 0x000000d10005e211 */ /* 0x000fe200010f0eff */
[----:B------:R-:W-:Y:S01]  /*6d50*/  IMAD.MOV R0, RZ, RZ, -R0 ;  /* 0x000000ffff007224 */ /* 0x000fe200078e0a00 */
[C---:B------:R-:W-:Y:S03]  /*6d60*/  @!P6 LEA R4, P2, R3.reuse, c[0x0][0x2a0], 0x2 ;  /* 0x0000a8000304ea11 */ /* 0x040fe600078410ff */
[----:B------:R-:W-:Y:S01]  /*6d70*/  IMAD R189, R0, c[0x0][0x2b8], R2 ;  /* 0x0000ae0000bd7a24 */ /* 0x000fe200078e0202 */
[----:B------:R-:W-:Y:S03]  /*6d80*/  @!P6 LEA.HI.X R5, R3, c[0x0][0x2a4], R5, 0x2, P2 ;  /* 0x0000a9000305ea11 */ /* 0x000fe600010f1405 */
[C---:B------:R-:W-:Y:S01]  /*6d90*/  IMAD.WIDE.U32 R2, R189.reuse, c[0x0][0x1e0], RZ ;  /* 0x00007800bd027a25 */ /* 0x040fe200078e00ff */
[----:B------:R-:W-:Y:S01]  /*6da0*/  SHF.R.S32.HI R0, RZ, 0x1f, R189 ;  /* 0x0000001fff007819 */ /* 0x000fe200000114bd */
[----:B------:R-:W2:Y:S04]  /*6db0*/  @!P6 LDG.E R188, [R4.64] ;  /* 0x0000000604bce981 */ /* 0x000ea8000c1e1900 */
[----:B------:R-:W-:Y:S04]  /*6dc0*/  IMAD R0, R0, c[0x0][0x1e0], RZ ;  /* 0x0000780000007a24 */ /* 0x000fe800078e02ff */
[----:B------:R-:W-:Y:S04]  /*6dd0*/  IMAD R0, R189, c[0x0][0x1e4], R0 ;  /* 0x00007900bd007a24 */ /* 0x000fe800078e0200 */
[----:B------:R-:W-:Y:S01]  /*6de0*/  IMAD.IADD R3, R3, 0x1, R0 ;  /* 0x0000000103037824 */ /* 0x000fe200078e0200 */
[----:B--2---:R-:W-:Y:S03]  /*6df0*/  SHF.R.S32.HI R0, RZ, 0x1f, R188 ;  /* 0x0000001fff007819 */ /* 0x004fe600000114bc */
[----:B------:R-:W-:Y:S04]  /*6e00*/  IMAD.WIDE.U32 R2, R188, c[0x0][0x1f0], R2 ;  /* 0x00007c00bc027a25 */ /* 0x000fe800078e0002 */
[----:B------:R-:W-:Y:S01]  /*6e10*/  IMAD R4, R0, c[0x0][0x1f0], RZ ;  /* 0x00007c0000047a24 */ /* 0x000fe200078e02ff */
[----:B------:R-:W-:Y:S03]  /*6e20*/  IADD3 R0, P2, R202, R2, RZ ;  /* 0x00000002ca007210 */ /* 0x000fe60007f5e0ff */
[----:B------:R-:W-:Y:S05]  /*6e30*/  IMAD R4, R188, c[0x0][0x1f4], R4 ;  /* 0x00007d00bc047a24 */ /* 0x000fea00078e0204 */
[----:B------:R-:W-:Y:S02]  /*6e40*/  IADD3.X R2, R208, R3, R4, P2, !PT ;  /* 0x00000003d0027210 */ /* 0x000fe400017fe404 */
[C---:B------:R-:W-:Y:S04]  /*6e50*/  LEA R8, P2, R0.reuse, c[0x0][0x1c8], 0x1 ;  /* 0x0000720000087a11 */ /* 0x040fe800078408ff */
[----:B------:R-:W-:Y:S01]  /*6e60*/  LEA.HI.X R5, R0, c[0x0][0x1cc], R2, 0x1, P2 ;  /* 0x0000730000057a11 */ /* 0x000fe200010f0c02 */
[----:B------:R-:W-:-:S06]  /*6e70*/  BRA.DIV ~URZ, `(.L_x_58) ;  /* 0x00006e827f007947 */ /* 0x000fcc000b800000 */
[----:B------:R1:W2:Y:S02]  /*6e80*/  SHFL.IDX PT, R4, R5, RZ, 0x181f ;  /* 0x00181fff05047589 */ /* 0x0002a400000e0000 */
.L_x_136:
[----:B------:R-:W-:-:S05]  /*6e90*/  BRA.DIV ~URZ, `(.L_x_59) ;  /* 0x00006ed27f007947 */ /* 0x000fca000b800000 */
[----:B------:R-:W3:Y:S01]  /*6ea0*/  SHFL.IDX PT, R0, R8, RZ, 0x181f ;  /* 0x00181fff08007589 */ /* 0x000ee200000e0000 */
[C---:B------:R-:W-:Y:S02]  /*6eb0*/  IADD3 R2, -R190.reuse, 0x10, RZ ;  /* 0x00000010be027810 */ /* 0x040fe40007ffe1ff */
[----:B------:R-:W-:Y:S02]  /*6ec0*/  ISETP.NE.U32.AND P2, PT, R190, RZ, PT ;  /* 0x000000ffbe00720c */ /* 0x000fe40003f45070 */
[----:B------:R-:W-:Y:S04]  /*6ed0*/  LOP3.LUT R2, R2, 0xf, RZ, 0xc0, !PT ;  /* 0x0000000f02027812 */ /* 0x000fe800078ec0ff */
[----:B---3--:R-:W-:Y:S04]  /*6ee0*/  IADD3 R2, P4, P3, R2, R0, R12 ;  /* 0x0000000002027210 */ /* 0x008fe80007b9e00c */
[----:B--2---:R-:W-:Y:S05]  /*6ef0*/  IADD3.X R3, RZ, R4, R10, P4, P3 ;  /* 0x00000004ff037210 */ /* 0x004fea00027e640a */
[----:B------:R-:W-:Y:S01]  /*6f00*/  @!PT LDS RZ, [RZ] ;  /* 0x00000000fffff984 */ /* 0x000fe20000000800 */
[----:B------:R-:W-:Y:S01]  /*6f10*/  @!PT LDS RZ, [RZ] ;  /* 0x00000000fffff984 */ /* 0x000fe20000000800 */
[----:B------:R2:W-:Y:S01]  /*6f20*/  LDGSTS.E.BYPASS.LTC128B.128.ZFILL [R187+0x6100], [R2.64], P2 ;  /* 0x0610000002bb7fae */ /* 0x0005e20009141d46 */
[----:B------:R-:W-:Y:S05]  /*6f30*/  IADD3 R6, P2, R0, R13, RZ ;  /* 0x0000000d00067210 */ /* 0x000fea0007f5e0ff */
[----:B------:R-:W-:Y:S05]  /*6f40*/  IMAD.X R7, R4, 0x1, R9, P2 ;  /* 0x0000000104077824 */ /* 0x000fea00010e0609 */
[----:B------:R3:W-:Y:S01]  /*6f50*/  LDGSTS.E.BYPASS.LTC128B.128 [R187+0x8100], [R6.64], !P0 ;  /* 0x0810000006bb7fae */ /* 0x0007e2000c101d46 */
[----:B--2---:R-:W-:Y:S03]  /*6f60*/  IADD3 R2, P2, R0, R14, RZ ;  /* 0x0000000e00027210 */ /* 0x004fe60007f5e0ff */
[----:B------:R3:W2:Y:S02]  /*6f70*/  SHFL.IDX PT, R0, R8, 0x1, 0x181f ;  /* 0x00381f0008007f89 */ /* 0x0006a400000e0000 */
[----:B------:R-:W-:Y:S02]  /*6f80*/  IMAD.X R3, R4, 0x1, R11, P2 ;  /* 0x0000000104037824 */ /* 0x000fe400010e060b */
[----:B------:R3:W4:Y:S04]  /*6f90*/  SHFL.IDX PT, R4, R5, 0x1, 0x181f ;  /* 0x00381f0005047f89 */ /* 0x00072800000e0000 */
[----:B------:R3:W-:Y:S02]  /*6fa0*/  LDGSTS.E.BYPASS.LTC128B.128 [R187+0xa100], [R2.64], !P1 ;  /* 0x0a10000002bb7fae */ /* 0x0007e4000c901d46 */
.L_x_137:
[----:B---3--:R-:W-:Y:S02]  /*6fb0*/  IADD3 R2, -R190, 0x10, RZ ;  /* 0x00000010be027810 */ /* 0x008fe40007ffe1ff */
[----:B--2---:R-:W-:Y:S02]  /*6fc0*/  IADD3 R6, P2, R0, R13, RZ ;  /* 0x0000000d00067210 */ /* 0x004fe40007f5e0ff */
[----:B------:R-:W-:Y:S03]  /*6fd0*/  LOP3.LUT R2, R2, 0xf, RZ, 0xc0, !PT ;  /* 0x0000000f02027812 */ /* 0x000fe600078ec0ff */
[----:B----4-:R-:W-:Y:S01]  /*6fe0*/  IMAD.X R7, R4, 0x1, R9, P2 ;  /* 0x0000000104077824 */ /* 0x010fe200010e0609 */
[----:B------:R-:W-:Y:S02]  /*6ff0*/  IADD3 R8, P4, P3, R2, R0, R12 ;  /* 0x0000000002087210 */ /* 0x000fe40007b9e00c */
[----:B------:R-:W-:Y:S02]  /*7000*/  IADD3 R2, P2, R0, R14, RZ ;  /* 0x0000000e00027210 */ /* 0x000fe40007f5e0ff */
[----:B------:R-:W-:Y:S03]  /*7010*/  IADD3.X R9, RZ, R4, R10, P4, P3 ;  /* 0x00000004ff097210 */ /* 0x000fe600027e640a */
[----:B------:R-:W-:Y:S01]  /*7020*/  IMAD.X R3, R4, 0x1, R11, P2 ;  /* 0x0000000104037824 */ /* 0x000fe200010e060b */
[----:B------:R-:W-:Y:S11]  /*7030*/  ISETP.NE.U32.AND P2, PT, R190, RZ, PT ;  /* 0x000000ffbe00720c */ /* 0x000ff60003f45070 */
[----:B------:R-:W-:Y:S02]  /*7040*/  @!UPT UIADD3 URZ, URZ, URZ, URZ ;  /* 0x0000003f3f3ff290 */ /* 0x000fe4000fffe03f */
[----:B------:R-:W-:Y:S01]  /*7050*/  @!PT LDS RZ, [RZ] ;  /* 0x00000000fffff984 */ /* 0x000fe20000000800 */
[----:B------:R-:W-:Y:S01]  /*7060*/  @!PT LDS RZ, [RZ] ;  /* 0x00000000fffff984 */ /* 0x000fe20000000800 */
[----:B------:R-:W-:Y:S01]  /*7070*/  @!PT LDS RZ, [RZ] ;  /* 0x00000000fffff984 */ /* 0x000fe20000000800 */
[----:B------:R2:W-:Y:S04]  /*7080*/  LDGSTS.E.BYPASS.LTC128B.128.ZFILL [R187+0x7100], [R8.64], P2 ;  /* 0x0710000008bb7fae */ /* 0x0005e80009141d46 */
[----:B------:R2:W-:Y:S04]  /*7090*/  LDGSTS.E.BYPASS.LTC128B.128 [R187+0x9100], [R6.64], !P0 ;  /* 0x0910000006bb7fae */ /* 0x0005e8000c101d46 */
[----:B------:R2:W-:Y:S02]  /*70a0*/  LDGSTS.E.BYPASS.LTC128B.128 [R187+0xb100], [R2.64], !P1 ;  /* 0x0b10000002bb7fae */ /* 0x0005e4000c901d46 */
.L_x_57:
[----:B--234-:R-:W-:Y:S05]  /*70b0*/  BSYNC B0 ;  /* 0x0000000000007941 */ /* 0x01cfea0003800000 */
.L_x_56:
[----:B------:R-:W-:Y:S01]  /*70c0*/  FMNMX.FTZ R2, R140, R101, !PT ;  /* 0x000000658c027209 */ /* 0x000fe20007810000 */
[----:B------:R-:W0:Y:S01]  /*70d0*/  LDGDEPBAR ;  /* 0x00000000000079af */ /* 0x000e220000000000 */
[----:B-1----:R-:W-:Y:S02]  /*70e0*/  FMNMX.FTZ R0, R143, R102, !PT ;  /* 0x000000668f007209 */ /* 0x002fe40007810000 */
[----:B------:R-:W-:Y:S02]  /*70f0*/  FMNMX.FTZ R2, R144, R2, !PT ;  /* 0x0000000290027209 */ /* 0x000fe40007810000 */
        /* <DEDUP_REMOVED lines=28> */
[----:B------:R-:W-:Y:S01]  /*72c0*/  FMNMX.FTZ R5, R161, R0, !PT ;  /* 0x00000000a1057209 */ /* 0x000fe20007810000 */
[----:B------:R-:W-:-:S05]  /*72d0*/  BRA.DIV ~URZ, `(.L_x_60) ;  /* 0x00006ca27f007947 */ /* 0x000fca000b800000 */
[----:B------:R-:W1:Y:S04]  /*72e0*/  SHFL.BFLY PT, R2, R4, 0x2, 0x1f ;  /* 0x0c401f0004027f89 */ /* 0x000e6800000e0000 */
[----:B------:R-:W2:Y:S01]  /*72f0*/  SHFL.BFLY PT, R0, R5, 0x2, 0x1f ;  /* 0x0c401f0005007f89 */ /* 0x000ea200000e0000 */
[----:B-1----:R-:W-:Y:S02]  /*7300*/  FMNMX.FTZ R2, R4, R2, !PT ;  /* 0x0000000204027209 */ /* 0x002fe40007810000 */
[----:B--2---:R-:W-:Y:S03]  /*7310*/  FMNMX.FTZ R4, R5, R0, !PT ;  /* 0x0000000005047209 */ /* 0x004fe60007810000 */
[----:B------:R-:W1:Y:S04]  /*7320*/  SHFL.BFLY PT, R3, R2, 0x1, 0x1f ;  /* 0x0c201f0002037f89 */ /* 0x000e6800000e0000 */
[----:B------:R2:W3:Y:S01]  /*7330*/  SHFL.BFLY PT, R0, R4, 0x1, 0x1f ;  /* 0x0c201f0004007f89 */ /* 0x0004e200000e0000 */
[----:B-1----:R-:W-:Y:S05]  /*7340*/  FMNMX.FTZ R100, R2, R3, !PT ;  /* 0x0000000302647209 */ /* 0x002fea0007810000 */
.L_x_138:
[C---:B------:R-:W-:Y:S01]  /*7350*/  FMUL.FTZ R147, R100.reuse, c[0x0][0x2d0] ;  /* 0x0000b40064937a20 */ /* 0x040fe20000410000 */
[----:B------:R-:W-:Y:S01]  /*7360*/  WARPSYNC 0xffffffff ;  /* 0xffffffff00007948 */ /* 0x000fe20003800000 */
[----:B------:R-:W-:Y:S01]  /*7370*/  FADD.FTZ R2, -R100, R101 ;  /* 0x0000006564027221 */ /* 0x000fe20000010100 */
[----:B------:R-:W-:Y:S01]  /*7380*/  ISETP.GT.AND P0, PT, R191, R199, PT ;  /* 0x000000c7bf00720c */ /* 0x000fe20003f04270 */
[--C-:B------:R-:W-:Y:S02]  /*7390*/  FFMA.FTZ R3, R140, c[0x0][0x2d0], -R147.reuse ;  /* 0x0000b4008c037a23 */ /* 0x100fe40000010893 */
[----:B------:R-:W-:Y:S02]  /*73a0*/  FMUL.FTZ R2, R2, c[0x0][0x2d0] ;  /* 0x0000b40002027a20 */ /* 0x000fe40000410000 */
[----:B------:R1:W-:Y:S10]  /*73b0*/  MUFU.EX2 R6, R3 ;  /* 0x0000000300067308 */ /* 0x0003f40000000800 */
[----:B------:R-:W4:Y:S01]  /*73c0*/  MUFU.EX2 R2, R2 ;  /* 0x0000000200027308 */ /* 0x000f220000000800 */
[--C-:B-1----:R-:W-:Y:S09]  /*73d0*/  FFMA.FTZ R3, R144, c[0x0][0x2d0], -R147.reuse ;  /* 0x0000b40090037a23 */ /* 0x102ff20000010893 */
[----:B------:R1:W5:Y:S02]  /*73e0*/  MUFU.EX2 R172, R3 ;  /* 0x0000000300ac7308 */ /* 0x0003640000000800 */
[--C-:B-1----:R-:W-:Y:S02]  /*73f0*/  FFMA.FTZ R3, R142, c[0x0][0x2d0], -R147.reuse ;  /* 0x0000b4008e037a23 */ /* 0x102fe40000010893 */
[C---:B----4-:R-:W-:Y:S06]  /*7400*/  FMUL.FTZ R8, R2.reuse, R128 ;  /* 0x0000008002087220 */ /* 0x050fec0000410000 */
[----:B------:R1:W-:Y:S01]  /*7410*/  MUFU.EX2 R174, R3 ;  /* 0x0000000300ae7308 */ /* 0x0003e20000000800 */
[C---:B------:R-:W-:Y:S02]  /*7420*/  FMUL.FTZ R9, R2.reuse, R129 ;  /* 0x0000008102097220 */ /* 0x040fe40000410000 */
        /* <DEDUP_REMOVED lines=10> */
[----:B------:R-:W-:Y:S01]  /*74d0*/  FMUL.FTZ R20, R2, R116 ;  /* 0x0000007402147220 */ /* 0x000fe20000410000 */
[----:B-1-3--:R-:W-:Y:S01]  /*74e0*/  FMNMX.FTZ R3, R0, R4, !PT ;  /* 0x0000000400037209 */ /* 0x00afe20007810000 */
[--C-:B------:R-:W-:Y:S01]  /*74f0*/  FFMA.FTZ R0, R136, c[0x0][0x2d0], -R147.reuse ;  /* 0x0000b40088007a23 */ /* 0x100fe20000010893 */
[----:B-----5:R-:W-:Y:S01]  /*7500*/  F2FP.PACK_AB R136, R172, R6 ;  /* 0x00000006ac88723e */ /* 0x020fe200000000ff */
[C---:B------:R-:W-:Y:S02]  /*7510*/  FMUL.FTZ R28, R2.reuse, R108 ;  /* 0x0000006c021c7220 */ /* 0x040fe40000410000 */
[----:B------:R-:W-:Y:S01]  /*7520*/  FMUL.FTZ R144, R3, c[0x0][0x2d0] ;  /* 0x0000b40003907a20 */ /* 0x000fe20000410000 */
[----:B------:R-:W1:Y:S01]  /*7530*/  MUFU.EX2 R175, R0 ;  /* 0x0000000000af7308 */ /* 0x000e620000000800 */
[C---:B------:R-:W-:Y:S02]  /*7540*/  FMUL.FTZ R29, R2.reuse, R109 ;  /* 0x0000006d021d7220 */ /* 0x040fe40000410000 */
[----:B--2---:R-:W-:Y:S02]  /*7550*/  FFMA.FTZ R4, R143, c[0x0][0x2d0], -R144 ;  /* 0x0000b4008f047a23 */ /* 0x004fe40000010890 */
[C---:B------:R-:W-:Y:S02]  /*7560*/  FMUL.FTZ R36, R2.reuse, R36 ;  /* 0x0000002402247220 */ /* 0x040fe40000410000 */
[C---:B------:R-:W-:Y:S02]  /*7570*/  FMUL.FTZ R37, R2.reuse, R37 ;  /* 0x0000002502257220 */ /* 0x040fe40000410000 */
[C---:B------:R-:W-:Y:S01]  /*7580*/  FMUL.FTZ R40, R2.reuse, R40 ;  /* 0x0000002802287220 */ /* 0x040fe20000410000 */
[----:B------:R2:W-:Y:S01]  /*7590*/  MUFU.EX2 R171, R4 ;  /* 0x0000000400ab7308 */ /* 0x0005e20000000800 */
[C---:B------:R-:W-:Y:S02]  /*75a0*/  FMUL.FTZ R41, R2.reuse, R41 ;  /* 0x0000002902297220 */ /* 0x040fe40000410000 */
[C---:B------:R-:W-:Y:S02]  /*75b0*/  FMUL.FTZ R44, R2.reuse, R44 ;  /* 0x0000002c022c7220 */ /* 0x040fe40000410000 */
[C---:B------:R-:W-:Y:S02]  /*75c0*/  FMUL.FTZ R45, R2.reuse, R45 ;  /* 0x0000002d022d7220 */ /* 0x040fe40000410000 */
[C---:B------:R-:W-:Y:S02]  /*75d0*/  FMUL.FTZ R48, R2.reuse, R48 ;  /* 0x0000003002307220 */ /* 0x040fe40000410000 */
[C---:B------:R-:W-:Y:S02]  /*75e0*/  FMUL.FTZ R49, R2.reuse, R49 ;  /* 0x0000003102317220 */ /* 0x040fe40000410000 */
[C---:B------:R-:W-:Y:S02]  /*75f0*/  FMUL.FTZ R52, R2.reuse, R52 ;  /* 0x0000003402347220 */ /* 0x040fe40000410000 */
[C---:B------:R-:W-:Y:S01]  /*7600*/  FMUL.FTZ R53, R2.reuse, R53 ;  /* 0x0000003502357220 */ /* 0x040fe20000410000 */
[----:B-1----:R-:W-:Y:S01]  /*7610*/  F2FP.PACK_AB R138, R175, R174 ;  /* 0x000000aeaf8a723e */ /* 0x002fe200000000ff */
[----:B------:R-:W-:Y:S02]  /*7620*/  FADD.FTZ R0, -R3, R102 ;  /* 0x0000006603007221 */ /* 0x000fe40000010100 */
[----:B------:R-:W-:Y:S02]  /*7630*/  FFMA.FTZ R102, R2, R193, R6 ;  /* 0x000000c102667223 */ /* 0x000fe40000010006 */
[----:B------:R-:W-:Y:S02]  /*7640*/  FMUL.FTZ R0, R0, c[0x0][0x2d0] ;  /* 0x0000b40000007a20 */ /* 0x000fe40000410000 */
[C---:B------:R-:W-:Y:S02]  /*7650*/  FMUL.FTZ R56, R2.reuse, R56 ;  /* 0x0000003802387220 */ /* 0x040fe40000410000 */
[C---:B------:R-:W-:Y:S02]  /*7660*/  FMUL.FTZ R57, R2.reuse, R57 ;  /* 0x0000003902397220 */ /* 0x040fe40000410000 */
[--C-:B--2---:R-:W-:Y:S01]  /*7670*/  FFMA.FTZ R4, R145, c[0x0][0x2d0], -R144.reuse ;  /* 0x0000b40091047a23 */ /* 0x104fe20000010890 */
[----:B------:R-:W1:Y:S01]  /*7680*/  MUFU.EX2 R0, R0 ;  /* 0x0000000000007308 */ /* 0x000e620000000800 */
[C---:B------:R-:W-:Y:S02]  /*7690*/  FMUL.FTZ R60, R2.reuse, R60 ;  /* 0x0000003c023c7220 */ /* 0x040fe40000410000 */
[C---:B------:R-:W-:Y:S02]  /*76a0*/  FMUL.FTZ R61, R2.reuse, R61 ;  /* 0x0000003d023d7220 */ /* 0x040fe40000410000 */
[C---:B------:R-:W-:Y:S02]  /*76b0*/  FMUL.FTZ R64, R2.reuse, R64 ;  /* 0x0000004002407220 */ /* 0x040fe40000410000 */
[C---:B------:R-:W-:Y:S02]  /*76c0*/  FMUL.FTZ R65, R2.reuse, R65 ;  /* 0x0000004102417220 */ /* 0x040fe40000410000 */
[C---:B------:R-:W-:Y:S01]  /*76d0*/  FMUL.FTZ R68, R2.reuse, R68 ;  /* 0x0000004402447220 */ /* 0x040fe20000410000 */
[----:B------:R2:W3:Y:S01]  /*76e0*/  MUFU.EX2 R145, R4 ;  /* 0x0000000400917308 */ /* 0x0004e20000000800 */
[C---:B------:R-:W-:Y:S02]  /*76f0*/  FMUL.FTZ R69, R2.reuse, R69 ;  /* 0x0000004502457220 */ /* 0x040fe40000410000 */
[C---:B------:R-:W-:Y:S02]  /*7700*/  FMUL.FTZ R72, R2.reuse, R72 ;  /* 0x0000004802487220 */ /* 0x040fe40000410000 */
[C---:B------:R-:W-:Y:S02]  /*7710*/  FMUL.FTZ R73, R2.reuse, R73 ;  /* 0x0000004902497220 */ /* 0x040fe40000410000 */
[C---:B------:R-:W-:Y:S02]  /*7720*/  FMUL.FTZ R76, R2.reuse, R76 ;  /* 0x0000004c024c7220 */ /* 0x040fe40000410000 */
[C---:B------:R-:W-:Y:S02]  /*7730*/  FMUL.FTZ R77, R2.reuse, R77 ;  /* 0x0000004d024d7220 */ /* 0x040fe40000410000 */
[C---:B------:R-:W-:Y:S02]  /*7740*/  FMUL.FTZ R80, R2.reuse, R80 ;  /* 0x0000005002507220 */ /* 0x040fe40000410000 */
[----:B------:R-:W-:Y:S02]  /*7750*/  FMUL.FTZ R81, R2, R81 ;  /* 0x0000005102517220 */ /* 0x000fe40000410000 */
[C---:B-1----:R-:W-:Y:S02]  /*7760*/  FMUL.FTZ R10, R0.reuse, R130 ;  /* 0x00000082000a7220 */ /* 0x042fe40000410000 */
[C---:B------:R-:W-:Y:S02]  /*7770*/  FMUL.FTZ R11, R0.reuse, R131 ;  /* 0x00000083000b7220 */ /* 0x040fe40000410000 */
[----:B------:R-:W-:Y:S01]  /*7780*/  LDSM.16.MT88.4 R128, [R178] ;  /* 0x00000000b280783b */ /* 0x000fe20000004200 */
[C---:B------:R-:W-:Y:S02]  /*7790*/  FMUL.FTZ R18, R0.reuse, R122 ;  /* 0x0000007a00127220 */ /* 0x040fe40000410000 */
[C---:B------:R-:W-:Y:S02]  /*77a0*/  FMUL.FTZ R19, R0.reuse, R123 ;  /* 0x0000007b00137220 */ /* 0x040fe40000410000 */
[--C-:B--2---:R-:W-:Y:S02]  /*77b0*/  FFMA.FTZ R4, R141, c[0x0][0x2d0], -R144.reuse ;  /* 0x0000b4008d047a23 */ /* 0x104fe40000010890 */
[C---:B------:R-:W-:Y:S01]  /*77c0*/  FMUL.FTZ R6, R0.reuse, R134 ;  /* 0x0000008600067220 */ /* 0x040fe20000410000 */
[----:B------:R-:W1:Y:S01]  /*77d0*/  LDSM.16.MT88.4 R140, [R177] ;  /* 0x00000000b18c783b */ /* 0x000e620000004200 */
[----:B------:R2:W-:Y:S01]  /*77e0*/  MUFU.EX2 R173, R4 ;  /* 0x0000000400ad7308 */ /* 0x0005e20000000800 */
[C---:B------:R-:W-:Y:S02]  /*77f0*/  FMUL.FTZ R7, R0.reuse, R135 ;  /* 0x0000008700077220 */ /* 0x040fe40000410000 */
[C---:B------:R-:W-:Y:S02]  /*7800*/  FMUL.FTZ R26, R0.reuse, R114 ;  /* 0x00000072001a7220 */ /* 0x040fe40000410000 */
[C---:B------:R-:W-:Y:S02]  /*7810*/  FMUL.FTZ R27, R0.reuse, R115 ;  /* 0x00000073001b7220 */ /* 0x040fe40000410000 */
[----:B------:R-:W4:Y:S01]  /*7820*/  LDSM.16.MT88.4 R120, [R180] ;  /* 0x00000000b478783b */ /* 0x000f220000004200 */
[C---:B------:R-:W-:Y:S02]  /*7830*/  FMUL.FTZ R14, R0.reuse, R126 ;  /* 0x0000007e000e7220 */ /* 0x040fe40000410000 */
[C---:B------:R-:W-:Y:S02]  /*7840*/  FMUL.FTZ R15, R0.reuse, R127 ;  /* 0x0000007f000f7220 */ /* 0x040fe40000410000 */
[C---:B------:R-:W-:Y:S02]  /*7850*/  FMUL.FTZ R34, R0.reuse, R106 ;  /* 0x0000006a00227220 */ /* 0x040fe40000410000 */
[C---:B------:R-:W-:Y:S01]  /*7860*/  FMUL.FTZ R35, R0.reuse, R107 ;  /* 0x0000006b00237220 */ /* 0x040fe20000410000 */
[----:B------:R-:W5:Y:S01]  /*7870*/  LDSM.16.MT88.4 R112, [R179] ;  /* 0x00000000b370783b */ /* 0x000f620000004200 */
[C---:B------:R-:W-:Y:S02]  /*7880*/  FMUL.FTZ R22, R0.reuse, R118 ;  /* 0x0000007600167220 */ /* 0x040fe40000410000 */
[C---:B------:R-:W-:Y:S02]  /*7890*/  FMUL.FTZ R23, R0.reuse, R119 ;  /* 0x0000007700177220 */ /* 0x040fe40000410000 */
[C---:B------:R-:W-:Y:S02]  /*78a0*/  FMUL.FTZ R30, R0.reuse, R110 ;  /* 0x0000006e001e7220 */ /* 0x040fe40000410000 */
[C---:B------:R-:W-:Y:S01]  /*78b0*/  FMUL.FTZ R31, R0.reuse, R111 ;  /* 0x0000006f001f7220 */ /* 0x040fe20000410000 */
[----:B------:R-:W4:Y:S01]  /*78c0*/  LDSM.16.MT88.4 R104, [R177+0x2000] ;  /* 0x00200000b168783b */ /* 0x000f220000004200 */
[--C-:B--2---:R-:W-:Y:S01]  /*78d0*/  FFMA.FTZ R4, R137, c[0x0][0x2d0], -R144.reuse ;  /* 0x0000b40089047a23 */ /* 0x104fe20000010890 */
[----:B---3--:R-:W-:Y:S01]  /*78e0*/  F2FP.PACK_AB R137, R145, R171 ;  /* 0x000000ab9189723e */ /* 0x008fe200000000ff */
[C---:B------:R-:W-:Y:S02]  /*78f0*/  FMUL.FTZ R38, R0.reuse, R38 ;  /* 0x0000002600267220 */ /* 0x040fe40000410000 */
[----:B------:R-:W2:Y:S01]  /*7900*/  MUFU.EX2 R195, R4 ;  /* 0x0000000400c37308 */ /* 0x000ea20000000800 */
[C---:B------:R-:W-:Y:S02]  /*7910*/  FMUL.FTZ R39, R0.reuse, R39 ;  /* 0x0000002700277220 */ /* 0x040fe40000410000 */
[C---:B------:R-:W-:Y:S01]  /*7920*/  FMUL.FTZ R42, R0.reuse, R42 ;  /* 0x0000002a002a7220 */ /* 0x040fe20000410000 */
[----:B------:R-:W-:Y:S01]  /*7930*/  LDSM.16.MT88.4 R108, [R177+0x800] ;  /* 0x00080000b16c783b */ /* 0x000fe20000004200 */
        /* <DEDUP_REMOVED lines=10> */
[----:B--2---:R-:W-:Y:S01]  /*79e0*/  F2FP.PACK_AB R139, R195, R173 ;  /* 0x000000adc38b723e */ /* 0x004fe200000000ff */
[----:B------:R-:W-:Y:S02]  /*79f0*/  FMUL.FTZ R4, R2, R132 ;  /* 0x0000008402047220 */ /* 0x000fe40000410000 */
[C---:B------:R-:W-:Y:S02]  /*7a00*/  FMUL.FTZ R63, R0.reuse, R63 ;  /* 0x0000003f003f7220 */ /* 0x040fe40000410000 */
[C---:B------:R-:W-:Y:S02]  /*7a10*/  FMUL.FTZ R66, R0.reuse, R66 ;  /* 0x0000004200427220 */ /* 0x040fe40000410000 */
[----:B------:R-:W-:Y:S01]  /*7a20*/  FMUL.FTZ R67, R0, R67 ;  /* 0x0000004300437220 */ /* 0x000fe20000410000 */
[C---:B-1----:R-:W-:Y:S05]  /*7a30*/  HMMA.16816.F32 R4, R136.reuse, R140, R4 ;  /* 0x0000008c8804723c */ /* 0x042fea0000001804 */
[C---:B------:R-:W-:Y:S02]  /*7a40*/  FMUL.FTZ R84, R2.reuse, R84 ;  /* 0x0000005402547220 */ /* 0x040fe40000410000 */
[C---:B------:R-:W-:Y:S01]  /*7a50*/  FMUL.FTZ R85, R2.reuse, R85 ;  /* 0x0000005502557220 */ /* 0x040fe20000410000 */
[C---:B------:R-:W-:Y:S04]  /*7a60*/  HMMA.16816.F32 R8, R136.reuse, R142, R8 ;  /* 0x0000008e8808723c */ /* 0x040fe80000001808 */
[C---:B------:R-:W-:Y:S02]  /*7a70*/  FMUL.FTZ R88, R2.reuse, R88 ;  /* 0x0000005802587220 */ /* 0x040fe40000410000 */
[----:B------:R-:W-:Y:S02]  /*7a80*/  FMUL.FTZ R89, R2, R89 ;  /* 0x0000005902597220 */ /* 0x000fe40000410000 */
[C---:B------:R-:W-:Y:S04]  /*7a90*/  HMMA.16816.F32 R12, R136.reuse, R128, R12 ;  /* 0x00000080880c723c */ /* 0x040fe8000000180c */
[C---:B------:R-:W-:Y:S02]  /*7aa0*/  FMUL.FTZ R70, R0.reuse, R70 ;  /* 0x0000004600467220 */ /* 0x040fe40000410000 */
[C---:B------:R-:W-:Y:S02]  /*7ab0*/  FMUL.FTZ R71, R0.reuse, R71 ;  /* 0x0000004700477220 */ /* 0x040fe40000410000 */
[C---:B------:R-:W-:Y:S01]  /*7ac0*/  HMMA.16816.F32 R16, R136.reuse, R130, R16 ;  /* 0x000000828810723c */ /* 0x040fe20000001810 */
[----:B------:R-:W-:Y:S03]  /*7ad0*/  LDSM.16.MT88.4 R128, [R177+0x1800] ;  /* 0x00180000b180783b */ /* 0x000fe60000004200 */
[C---:B------:R-:W-:Y:S02]  /*7ae0*/  FMUL.FTZ R74, R0.reuse, R74 ;  /* 0x0000004a004a7220 */ /* 0x040fe40000410000 */
[C---:B------:R-:W-:Y:S02]  /*7af0*/  FMUL.FTZ R75, R0.reuse, R75 ;  /* 0x0000004b004b7220 */ /* 0x040fe40000410000 */
[C---:B----4-:R-:W-:Y:S04]  /*7b00*/  HMMA.16816.F32 R20, R136.reuse, R120, R20 ;  /* 0x000000788814723c */ /* 0x050fe80000001814 */
[C---:B------:R-:W-:Y:S02]  /*7b10*/  FMUL.FTZ R78, R0.reuse, R78 ;  /* 0x0000004e004e7220 */ /* 0x040fe40000410000 */
[C---:B------:R-:W-:Y:S02]  /*7b20*/  FMUL.FTZ R79, R0.reuse, R79 ;  /* 0x0000004f004f7220 */ /* 0x040fe40000410000 */
[C---:B------:R-:W-:Y:S04]  /*7b30*/  HMMA.16816.F32 R24, R136.reuse, R122, R24 ;  /* 0x0000007a8818723c */ /* 0x040fe80000001818 */
[--C-:B------:R-:W-:Y:S02]  /*7b40*/  FFMA.FTZ R120, R169, c[0x0][0x2d0], -R147.reuse ;  /* 0x0000b400a9787a23 */ /* 0x100fe40000010893 */
[C---:B------:R-:W-:Y:S02]  /*7b50*/  FMUL.FTZ R82, R0.reuse, R82 ;  /* 0x0000005200527220 */ /* 0x040fe40000410000 */
[C---:B-----5:R-:W-:Y:S01]  /*7b60*/  HMMA.16816.F32 R28, R136.reuse, R112, R28 ;  /* 0x00000070881c723c */ /* 0x060fe2000000181c */
[----:B------:R-:W-:Y:S03]  /*7b70*/  MUFU.EX2 R143, R120 ;  /* 0x00000078008f7308 */ /* 0x000fe60000000800 */
[C---:B------:R-:W-:Y:S02]  /*7b80*/  FMUL.FTZ R83, R0.reuse, R83 ;  /* 0x0000005300537220 */ /* 0x040fe40000410000 */
[C---:B------:R-:W-:Y:S02]  /*7b90*/  FMUL.FTZ R86, R0.reuse, R86 ;  /* 0x0000005600567220 */ /* 0x040fe40000410000 */
[C---:B------:R-:W-:Y:S01]  /*7ba0*/  HMMA.16816.F32 R32, R136.reuse, R114, R32 ;  /* 0x000000728820723c */ /* 0x040fe20000001820 */
[----:B------:R-:W-:Y:S03]  /*7bb0*/  LDSM.16.MT88.4 R112, [R178+0x800] ;  /* 0x00080000b270783b */ /* 0x000fe60000004200 */
[C---:B------:R-:W-:Y:S02]  /*7bc0*/  FMUL.FTZ R87, R0.reuse, R87 ;  /* 0x0000005700577220 */ /* 0x040fe40000410000 */
[C---:B------:R-:W-:Y:S02]  /*7bd0*/  FMUL.FTZ R90, R0.reuse, R90 ;  /* 0x0000005a005a7220 */ /* 0x040fe40000410000 */
[C---:B------:R-:W-:Y:S04]  /*7be0*/  HMMA.16816.F32 R36, R136.reuse, R104, R36 ;  /* 0x000000688824723c */ /* 0x040fe80000001824 */
[----:B------:R-:W-:Y:S02]  /*7bf0*/  FMUL.FTZ R91, R0, R91 ;  /* 0x0000005b005b7220 */ /* 0x000fe40000410000 */
[C---:B------:R-:W-:Y:S02]  /*7c00*/  FMUL.FTZ R92, R2.reuse, R92 ;  /* 0x0000005c025c7220 */ /* 0x040fe40000410000 */
[C---:B------:R-:W-:Y:S01]  /*7c10*/  HMMA.16816.F32 R40, R136.reuse, R106, R40 ;  /* 0x0000006a8828723c */ /* 0x040fe20000001828 */
[----:B------:R-:W1:Y:S03]  /*7c20*/  LDSM.16.MT88.4 R104, [R178+0x2000] ;  /* 0x00200000b268783b */ /* 0x000e660000004200 */
[C---:B------:R-:W-:Y:S02]  /*7c30*/  FMUL.FTZ R93, R2.reuse, R93 ;  /* 0x0000005d025d7220 */ /* 0x040fe40000410000 */
[C---:B------:R-:W-:Y:S02]  /*7c40*/  FMUL.FTZ R96, R2.reuse, R96 ;  /* 0x0000006002607220 */ /* 0x040fe40000410000 */
[----:B------:R-:W-:Y:S04]  /*7c50*/  FMUL.FTZ R97, R2, R97 ;  /* 0x0000006102617220 */ /* 0x000fe80000410000 */
[----:B------:R-:W-:Y:S02]  /*7c60*/  FFMA.FTZ R2, R152, c[0x0][0x2d0], -R147 ;  /* 0x0000b40098027a23 */ /* 0x000fe40000010893 */
[----:B------:R-:W-:Y:S02]  /*7c70*/  FFMA.FTZ R101, R153, c[0x0][0x2d0], -R144 ;  /* 0x0000b40099657a23 */ /* 0x000fe40000010890 */
[----:B------:R2:W-:Y:S01]  /*7c80*/  MUFU.EX2 R124, R2 ;  /* 0x00000002007c7308 */ /* 0x0005e20000000800 */
[C---:B------:R-:W-:Y:S02]  /*7c90*/  FMUL.FTZ R94, R0.reuse, R94 ;  /* 0x0000005e005e7220 */ /* 0x040fe40000410000 */
[C---:B------:R-:W-:Y:S02]  /*7ca0*/  FMUL.FTZ R95, R0.reuse, R95 ;  /* 0x0000005f005f7220 */ /* 0x040fe40000410000 */
[C---:B------:R-:W-:Y:S02]  /*7cb0*/  FMUL.FTZ R98, R0.reuse, R98 ;  /* 0x0000006200627220 */ /* 0x040fe40000410000 */
[C---:B------:R-:W-:Y:S02]  /*7cc0*/  FMUL.FTZ R99, R0.reuse, R99 ;  /* 0x0000006300637220 */ /* 0x040fe40000410000 */
[----:B------:R-:W-:Y:S01]  /*7cd0*/  FFMA.FTZ R0, R0, R194, R171 ;  /* 0x000000c200007223 */ /* 0x000fe200000100ab */
[----:B------:R3:W-:Y:S03]  /*7ce0*/  MUFU.EX2 R125, R101 ;  /* 0x00000065007d7308 */ /* 0x0007e60000000800 */
[----:B------:R-:W-:Y:S02]  /*7cf0*/  FADD.FTZ R116, R145, R0 ;  /* 0x0000000091747221 */ /* 0x000fe40000010000 */
[--C-:B------:R-:W-:Y:S02]  /*7d00*/  FFMA.FTZ R0, R168, c[0x0][0x2d0], -R147.reuse ;  /* 0x0000b400a8007a23 */ /* 0x100fe40000010893 */
[----:B------:R-:W-:Y:S02]  /*7d10*/  FADD.FTZ R122, R173, R116 ;  /* 0x00000074ad7a7221 */ /* 0x000fe40000010000 */
[----:B------:R-:W-:Y:S01]  /*7d20*/  LDSM.16.MT88.4 R116, [R180+0x1000] ;  /* 0x00100000b474783b */ /* 0x000fe20000004200 */
[----:B------:R4:W-:Y:S01]  /*7d30*/  MUFU.EX2 R152, R0 ;  /* 0x0000000000987308 */ /* 0x0009e20000000800 */
[--C-:B--2---:R-:W-:Y:S01]  /*7d40*/  FFMA.FTZ R2, R150, c[0x0][0x2d0], -R147.reuse ;  /* 0x0000b40096027a23 */ /* 0x104fe20000010893 */
[C---:B-1----:R-:W-:Y:S08]  /*7d50*/  HMMA.16816.F32 R44, R136.reuse, R104, R44 ;  /* 0x00000068882c723c */ /* 0x042ff0000000182c */
[----:B------:R1:W-:Y:S01]  /*7d60*/  MUFU.EX2 R126, R2 ;  /* 0x00000002007e7308 */ /* 0x0003e20000000800 */
[C---:B------:R-:W-:Y:S01]  /*7d70*/  HMMA.16816.F32 R48, R136.reuse, R106, R48 ;  /* 0x0000006a8830723c */ /* 0x040fe20000001830 */
[----:B------:R-:W2:Y:S02]  /*7d80*/  LDSM.16.MT88.4 R104, [R180+0x2000] ;  /* 0x00200000b468783b */ /* 0x000ea40000004200 */
[--C-:B---3--:R-:W-:Y:S02]  /*7d90*/  FFMA.FTZ R101, R158, c[0x0][0x2d0], -R147.reuse ;  /* 0x0000b4009e657a23 */ /* 0x108fe40000010893 */
[--C-:B----4-:R-:W-:Y:S02]  /*7da0*/  FFMA.FTZ R0, R165, c[0x0][0x2d0], -R147.reuse ;  /* 0x0000b400a5007a23 */ /* 0x110fe40000010893 */
[--C-:B-1----:R-:W-:Y:S04]  /*7db0*/  FFMA.FTZ R2, R148, c[0x0][0x2d0], -R147.reuse ;  /* 0x0000b40094027a23 */ /* 0x102fe80000010893 */
[----:B------:R1:W-:Y:S01]  /*7dc0*/  MUFU.EX2 R182, R2 ;  /* 0x0000000200b67308 */ /* 0x0003e20000000800 */
[C---:B--2---:R-:W-:Y:S08]  /*7dd0*/  HMMA.16816.F32 R52, R136.reuse, R104, R52 ;  /* 0x000000688834723c */ /* 0x044ff00000001834 */
[C---:B------:R-:W-:Y:S01]  /*7de0*/  HMMA.16816.F32 R56, R136.reuse, R106, R56 ;  /* 0x0000006a8838723c */ /* 0x040fe20000001838 */
[----:B------:R-:W2:Y:S03]  /*7df0*/  LDSM.16.MT88.4 R104, [R179+0x2000] ;  /* 0x00200000b368783b */ /* 0x000ea60000004200 */
[--C-:B-1----:R-:W-:Y:S02]  /*7e00*/  FFMA.FTZ R2, R146, c[0x0][0x2d0], -R147.reuse ;  /* 0x0000b40092027a23 */ /* 0x102fe40000010893 */
[----:B------:R1:W-:Y:S10]  /*7e10*/  MUFU.EX2 R146, R101 ;  /* 0x0000006500927308 */ /* 0x0003f40000000800 */
[----:B------:R3:W-:Y:S01]  /*7e20*/  MUFU.EX2 R190, R2 ;  /* 0x0000000200be7308 */ /* 0x0007e20000000800 */
[--C-:B-1----:R-:W-:Y:S09]  /*7e30*/  FFMA.FTZ R101, R161, c[0x0][0x2d0], -R144.reuse ;  /* 0x0000b400a1657a23 */ /* 0x102ff20000010890 */
[----:B------:R-:W-:Y:S01]  /*7e40*/  MUFU.EX2 R101, R101 ;  /* 0x0000006500657308 */ /* 0x000fe20000000800 */
[--C-:B---3--:R-:W-:Y:S01]  /*7e50*/  FFMA.FTZ R2, R151, c[0x0][0x2d0], -R144.reuse ;  /* 0x0000b40097027a23 */ /* 0x108fe20000010890 */
[C---:B--2---:R-:W-:Y:S08]  /*7e60*/  HMMA.16816.F32 R60, R136.reuse, R104, R60 ;  /* 0x00000068883c723c */ /* 0x044ff0000000183c */
[----:B------:R1:W2:Y:S01]  /*7e70*/  MUFU.EX2 R123, R2 ;  /* 0x00000002007b7308 */ /* 0x0002a20000000800 */
[C---:B------:R-:W-:Y:S01]  /*7e80*/  HMMA.16816.F32 R64, R136.reuse, R106, R64 ;  /* 0x0000006a8840723c */ /* 0x040fe20000001840 */
[----:B------:R-:W3:Y:S02]  /*7e90*/  LDSM.16.MT88.4 R104, [R177+0x4000] ;  /* 0x00400000b168783b */ /* 0x000ee40000004200 */
[--C-:B-1----:R-:W-:Y:S06]  /*7ea0*/  FFMA.FTZ R2, R149, c[0x0][0x2d0], -R144.reuse ;  /* 0x0000b40095027a23 */ /* 0x102fec0000010890 */
[----:B------:R1:W-:Y:S01]  /*7eb0*/  MUFU.EX2 R181, R2 ;  /* 0x0000000200b57308 */ /* 0x0003e20000000800 */
[C---:B---3--:R-:W-:Y:S08]  /*7ec0*/  HMMA.16816.F32 R68, R136.reuse, R104, R68 ;  /* 0x000000688844723c */ /* 0x048ff00000001844 */
[C---:B------:R-:W-:Y:S01]  /*7ed0*/  HMMA.16816.F32 R72, R136.reuse, R106, R72 ;  /* 0x0000006a8848723c */ /* 0x040fe20000001848 */
[----:B------:R-:W3:Y:S03]  /*7ee0*/  LDSM.16.MT88.4 R104, [R178+0x4000] ;  /* 0x00400000b268783b */ /* 0x000ee60000004200 */
[----:B-1----:R-:W-:Y:S02]  /*7ef0*/  FFMA.FTZ R2, R154, c[0x0][0x2d0], -R144 ;  /* 0x0000b4009a027a23 */ /* 0x002fe40000010890 */
[----:B------:R1:W-:Y:S10]  /*7f00*/  MUFU.EX2 R154, R0 ;  /* 0x00000000009a7308 */ /* 0x0003f40000000800 */
[----:B------:R4:W5:Y:S01]  /*7f10*/  MUFU.EX2 R171, R2 ;  /* 0x0000000200ab7308 */ /* 0x0009620000000800 */
[--C-:B-1----:R-:W-:Y:S09]  /*7f20*/  FFMA.FTZ R0, R156, c[0x0][0x2d0], -R147.reuse ;  /* 0x0000b4009c007a23 */ /* 0x102ff20000010893 */
[----:B------:R1:W-:Y:S01]  /*7f30*/  MUFU.EX2 R153, R0 ;  /* 0x0000000000997308 */ /* 0x0003e20000000800 */
[----:B----4-:R-:W-:Y:S01]  /*7f40*/  FADD.FTZ R2, R172, R102 ;  /* 0x00000066ac027221 */ /* 0x010fe20000010000 */
[C---:B---3--:R-:W-:Y:S03]  /*7f50*/  HMMA.16816.F32 R76, R136.reuse, R104, R76 ;  /* 0x00000068884c723c */ /* 0x048fe6000000184c */
[--C-:B------:R-:W-:Y:S05]  /*7f60*/  FFMA.FTZ R102, R159, c[0x0][0x2d0], -R147.reuse ;  /* 0x0000b4009f667a23 */ /* 0x100fea0000010893 */
[----:B------:R-:W3:Y:S01]  /*7f70*/  MUFU.EX2 R145, R102 ;  /* 0x0000006600917308 */ /* 0x000ee20000000800 */
[C---:B------:R-:W-:Y:S01]  /*7f80*/  HMMA.16816.F32 R80, R136.reuse, R106, R80 ;  /* 0x0000006a8850723c */ /* 0x040fe20000001850 */
[----:B------:R-:W4:Y:S02]  /*7f90*/  LDSM.16.MT88.4 R104, [R180+0x4000] ;  /* 0x00400000b468783b */ /* 0x000f240000004200 */
[--C-:B-1----:R-:W-:Y:S06]  /*7fa0*/  FFMA.FTZ R0, R155, c[0x0][0x2d0], -R147.reuse ;  /* 0x0000b4009b007a23 */ /* 0x102fec0000010893 */
[----:B------:R1:W-:Y:S03]  /*7fb0*/  MUFU.EX2 R155, R0 ;  /* 0x00000000009b7308 */ /* 0x0003e60000000800 */
[--C-:B-1----:R-:W-:Y:S01]  /*7fc0*/  FFMA.FTZ R0, R166, c[0x0][0x2d0], -R144.reuse ;  /* 0x0000b400a6007a23 */ /* 0x102fe20000010890 */
[C---:B----4-:R-:W-:Y:S06]  /*7fd0*/  HMMA.16816.F32 R84, R136.reuse, R104, R84 ;  /* 0x000000688854723c */ /* 0x050fec0000001854 */
[----:B------:R1:W-:Y:S02]  /*7fe0*/  MUFU.EX2 R151, R0 ;  /* 0x0000000000977308 */ /* 0x0003e40000000800 */
[C---:B------:R-:W-:Y:S01]  /*7ff0*/  HMMA.16816.F32 R88, R136.reuse, R106, R88 ;  /* 0x0000006a8858723c */ /* 0x040fe20000001858 */
[----:B------:R-:W4:Y:S03]  /*8000*/  LDSM.16.MT88.4 R104, [R179+0x4000] ;  /* 0x00400000b368783b */ /* 0x000f260000004200 */
[--C-:B-1----:R-:W-:Y:S04]  /*8010*/  FFMA.FTZ R0, R167, c[0x0][0x2d0], -R144.reuse ;  /* 0x0000b400a7007a23 */ /* 0x102fe80000010890 */
[----:B------:R1:W-:Y:S01]  /*8020*/  MUFU.EX2 R150, R0 ;  /* 0x0000000000967308 */ /* 0x0003e20000000800 */
[C---:B----4-:R-:W-:Y:S03]  /*8030*/  HMMA.16816.F32 R92, R136.reuse, R104, R92 ;  /* 0x00000068885c723c */ /* 0x050fe6000000185c */
[--C-:B-1----:R-:W-:Y:S04]  /*8040*/  FFMA.FTZ R0, R164, c[0x0][0x2d0], -R144.reuse ;  /* 0x0000b400a4007a23 */ /* 0x102fe80000010890 */
[----:B--2---:R-:W-:Y:S01]  /*8050*/  F2FP.PACK_AB R105, R125, R123 ;  /* 0x0000007b7d69723e */ /* 0x004fe200000000ff */
[----:B------:R-:W-:Y:S01]  /*8060*/  HMMA.16816.F32 R96, R136, R106, R96 ;  /* 0x0000006a8860723c */ /* 0x000fe20000001860 */
[----:B------:R1:W-:Y:S03]  /*8070*/  MUFU.EX2 R149, R0 ;  /* 0x0000000000957308 */ /* 0x0003e60000000800 */
[----:B------:R-:W-:Y:S03]  /*8080*/  F2FP.PACK_AB R104, R126, R124 ;  /* 0x0000007c7e68723e */ /* 0x000fe600000000ff */
[----:B------:R-:W-:Y:S02]  /*8090*/  F2FP.PACK_AB R106, R190, R182 ;  /* 0x000000b6be6a723e */ /* 0x000fe400000000ff */
[----:B-----5:R-:W-:Y:S03]  /*80a0*/  F2FP.PACK_AB R107, R171, R181 ;  /* 0x000000b5ab6b723e */ /* 0x020fe600000000ff */
[----:B---3--:R-:W-:Y:S04]  /*80b0*/  F2FP.PACK_AB R136, R145, R143 ;  /* 0x0000008f9188723e */ /* 0x008fe800000000ff */
[C---:B------:R-:W-:Y:S08]  /*80c0*/  HMMA.16816.F32 R4, R104.reuse, R108, R4 ;  /* 0x0000006c6804723c */ /* 0x040ff00000001804 */
[C---:B------:R-:W-:Y:S01]  /*80d0*/  HMMA.16816.F32 R8, R104.reuse, R110, R8 ;  /* 0x0000006e6808723c */ /* 0x040fe20000001808 */
[----:B------:R-:W2:Y:S03]  /*80e0*/  LDSM.16.MT88.4 R108, [R180+0x800] ;  /* 0x00080000b46c783b */ /* 0x000ea60000004200 */
[----:B-1----:R-:W-:Y:S04]  /*80f0*/  FFMA.FTZ R0, R170, c[0x0][0x2d0], -R144 ;  /* 0x0000b400aa007a23 */ /* 0x002fe80000010890 */
[C---:B------:R-:W-:Y:S01]  /*8100*/  HMMA.16816.F32 R12, R104.reuse, R112, R12 ;  /* 0x00000070680c723c */ /* 0x040fe2000000180c */
[----:B------:R1:W-:Y:S07]  /*8110*/  MUFU.EX2 R148, R0 ;  /* 0x0000000000947308 */ /* 0x0003ee0000000800 */
[C---:B------:R-:W-:Y:S01]  /*8120*/  HMMA.16816.F32 R16, R104.reuse, R114, R16 ;  /* 0x000000726810723c */ /* 0x040fe20000001810 */
[----:B------:R-:W3:Y:S03]  /*8130*/  LDSM.16.MT88.4 R112, [R179+0x800] ;  /* 0x00080000b370783b */ /* 0x000ee60000004200 */
[----:B-1----:R-:W-:Y:S02]  /*8140*/  FADD.FTZ R0, R174, R2 ;  /* 0x00000002ae007221 */ /* 0x002fe40000010000 */
[----:B------:R-:W-:Y:S02]  /*8150*/  FFMA.FTZ R2, R157, c[0x0][0x2d0], -R147 ;  /* 0x0000b4009d027a23 */ /* 0x000fe40000010893 */
[----:B------:R-:W-:Y:S02]  /*8160*/  FADD.FTZ R121, R175, R0 ;  /* 0x00000000af797221 */ /* 0x000fe40000010000 */
[----:B------:R1:W4:Y:S02]  /*8170*/  MUFU.EX2 R147, R2 ;  /* 0x0000000200937308 */ /* 0x0003240000000800 */
[----:B------:R-:W-:Y:S01]  /*8180*/  FFMA.FTZ R0, R160, c[0x0][0x2d0], -R144 ;  /* 0x0000b400a0007a23 */ /* 0x000fe20000010890 */
[C---:B--2---:R-:W-:Y:S03]  /*8190*/  HMMA.16816.F32 R20, R104.reuse, R108, R20 ;  /* 0x0000006c6814723c */ /* 0x044fe60000001814 */
[----:B------:R-:W-:Y:S05]  /*81a0*/  FADD.FTZ R102, R124, R121 ;  /* 0x000000797c667221 */ /* 0x000fea0000010000 */
[C---:B------:R-:W-:Y:S01]  /*81b0*/  HMMA.16816.F32 R24, R104.reuse, R110, R24 ;  /* 0x0000006e6818723c */ /* 0x040fe20000001818 */
[----:B------:R-:W2:Y:S01]  /*81c0*/  LDSM.16.MT88.4 R108, [R177+0x2800] ;  /* 0x00280000b16c783b */ /* 0x000ea20000004200 */
[----:B------:R5:W-:Y:S06]  /*81d0*/  MUFU.EX2 R142, R0 ;  /* 0x00000000008e7308 */ /* 0x000bec0000000800 */
[C---:B---3--:R-:W-:Y:S04]  /*81e0*/  HMMA.16816.F32 R28, R104.reuse, R112, R28 ;  /* 0x00000070681c723c */ /* 0x048fe8000000181c */
[----:B-1----:R-:W-:Y:S01]  /*81f0*/  FADD.FTZ R2, R195, R122 ;  /* 0x0000007ac3027221 */ /* 0x002fe20000010000 */
[----:B----4-:R-:W-:Y:S03]  /*8200*/  F2FP.PACK_AB R138, R147, R146 ;  /* 0x00000092938a723e */ /* 0x010fe600000000ff */
[C---:B------:R-:W-:Y:S01]  /*8210*/  HMMA.16816.F32 R32, R104.reuse, R114, R32 ;  /* 0x000000726820723c */ /* 0x040fe20000001820 */
[----:B------:R-:W1:Y:S03]  /*8220*/  LDSM.16.MT88.4 R112, [R178+0x2800] ;  /* 0x00280000b270783b */ /* 0x000e660000004200 */
[----:B------:R-:W-:Y:S04]  /*8230*/  FADD.FTZ R2, R123, R2 ;  /* 0x000000027b027221 */ /* 0x000fe80000010000 */
[----:B------:R-:W-:Y:S01]  /*8240*/  FADD.FTZ R2, R125, R2 ;  /* 0x000000027d027221 */ /* 0x000fe20000010000 */
[----:B------:R-:W-:Y:S03]  /*8250*/  LDSM.16.MT88.4 R120, [R178+0x1800] ;  /* 0x00180000b278783b */ /* 0x000fe60000004200 */
[----:B-----5:R-:W-:Y:S02]  /*8260*/  FFMA.FTZ R0, R163, c[0x0][0x2d0], -R144 ;  /* 0x0000b400a3007a23 */ /* 0x020fe40000010890 */
[----:B------:R-:W-:Y:S02]  /*8270*/  FADD.FTZ R2, R181, R2 ;  /* 0x00000002b5027221 */ /* 0x000fe40000010000 */
[----:B------:R-:W3:Y:S02]  /*8280*/  MUFU.EX2 R141, R0 ;  /* 0x00000000008d7308 */ /* 0x000ee40000000800 */
[----:B------:R-:W-:Y:S04]  /*8290*/  FADD.FTZ R2, R171, R2 ;  /* 0x00000002ab027221 */ /* 0x000fe80000010000 */
[----:B------:R-:W-:Y:S01]  /*82a0*/  FADD.FTZ R2, R151, R2 ;  /* 0x0000000297027221 */ /* 0x000fe20000010000 */
[C---:B--2---:R-:W-:Y:S03]  /*82b0*/  HMMA.16816.F32 R36, R104.reuse, R108, R36 ;  /* 0x0000006c6824723c */ /* 0x044fe60000001824 */
[----:B------:R-:W-:Y:S04]  /*82c0*/  FADD.FTZ R2, R150, R2 ;  /* 0x0000000296027221 */ /* 0x000fe80000010000 */
[----:B------:R-:W-:Y:S01]  /*82d0*/  FADD.FTZ R2, R149, R2 ;  /* 0x0000000295027221 */ /* 0x000fe20000010000 */
[C---:B------:R-:W-:Y:S01]  /*82e0*/  HMMA.16816.F32 R40, R104.reuse, R110, R40 ;  /* 0x0000006e6828723c */ /* 0x040fe20000001828 */
[----:B------:R-:W2:Y:S03]  /*82f0*/  LDSM.16.MT88.4 R108, [R180+0x2800] ;  /* 0x00280000b46c783b */ /* 0x000ea60000004200 */
[----:B---3--:R-:W-:Y:S04]  /*8300*/  F2FP.PACK_AB R137, R141, R142 ;  /* 0x0000008e8d89723e */ /* 0x008fe800000000ff */
[C---:B-1----:R-:W-:Y:S04]  /*8310*/  HMMA.16816.F32 R44, R104.reuse, R112, R44 ;  /* 0x00000070682c723c */ /* 0x042fe8000000182c */
[----:B------:R-:W-:Y:S04]  /*8320*/  FFMA.FTZ R0, R162, c[0x0][0x2d0], -R144 ;  /* 0x0000b400a2007a23 */ /* 0x000fe80000010890 */
[C---:B------:R-:W-:Y:S01]  /*8330*/  HMMA.16816.F32 R48, R104.reuse, R114, R48 ;  /* 0x000000726830723c */ /* 0x040fe20000001830 */
[----:B------:R-:W1:Y:S01]  /*8340*/  LDSM.16.MT88.4 R112, [R179+0x2800] ;  /* 0x00280000b370783b */ /* 0x000e620000004200 */
[----:B------:R-:W3:Y:S06]  /*8350*/  MUFU.EX2 R140, R0 ;  /* 0x00000000008c7308 */ /* 0x000eec0000000800 */
[C---:B--2---:R-:W-:Y:S04]  /*8360*/  HMMA.16816.F32 R52, R104.reuse, R108, R52 ;  /* 0x0000006c6834723c */ /* 0x044fe80000001834 */
[----:B---3--:R-:W-:Y:S01]  /*8370*/  F2FP.PACK_AB R139, R101, R140 ;  /* 0x0000008c658b723e */ /* 0x008fe200000000ff */
[----:B------:R-:W-:Y:S01]  /*8380*/  FADD.FTZ R0, R126, R102 ;  /* 0x000000667e007221 */ /* 0x000fe20000010000 */
[----:B------:R-:W-:Y:S02]  /*8390*/  MOV R102, R3 ;  /* 0x0000000300667202 */ /* 0x000fe40000000f00 */
[C---:B------:R-:W-:Y:S01]  /*83a0*/  HMMA.16816.F32 R56, R104.reuse, R110, R56 ;  /* 0x0000006e6838723c */ /* 0x040fe20000001838 */
[----:B------:R-:W2:Y:S03]  /*83b0*/  LDSM.16.MT88.4 R108, [R177+0x4800] ;  /* 0x00480000b16c783b */ /* 0x000ea60000004200 */
[----:B------:R-:W-:Y:S04]  /*83c0*/  FADD.FTZ R0, R182, R0 ;  /* 0x00000000b6007221 */ /* 0x000fe80000010000 */
[C---:B-1----:R-:W-:Y:S04]  /*83d0*/  HMMA.16816.F32 R60, R104.reuse, R112, R60 ;  /* 0x00000070683c723c */ /* 0x042fe8000000183c */
[----:B------:R-:W-:Y:S04]  /*83e0*/  FADD.FTZ R0, R190, R0 ;  /* 0x00000000be007221 */ /* 0x000fe80000010000 */
[C---:B------:R-:W-:Y:S01]  /*83f0*/  HMMA.16816.F32 R64, R104.reuse, R114, R64 ;  /* 0x000000726840723c */ /* 0x040fe20000001840 */
[----:B------:R-:W1:Y:S03]  /*8400*/  LDSM.16.MT88.4 R112, [R178+0x4800] ;  /* 0x00480000b270783b */ /* 0x000e660000004200 */
[----:B------:R-:W-:Y:S04]  /*8410*/  FADD.FTZ R0, R152, R0 ;  /* 0x0000000098007221 */ /* 0x000fe80000010000 */
[C---:B------:R-:W-:Y:S04]  /*8420*/  FADD.FTZ R0, R154.reuse, R0 ;  /* 0x000000009a007221 */ /* 0x040fe80000010000 */
[----:B------:R-:W-:Y:S04]  /*8430*/  FADD.FTZ R0, R153, R0 ;  /* 0x0000000099007221 */ /* 0x000fe80000010000 */
[C---:B------:R-:W-:Y:S01]  /*8440*/  FADD.FTZ R0, R155.reuse, R0 ;  /* 0x000000009b007221 */ /* 0x040fe20000010000 */
[C---:B--2---:R-:W-:Y:S08]  /*8450*/  HMMA.16816.F32 R68, R104.reuse, R108, R68 ;  /* 0x0000006c6844723c */ /* 0x044ff00000001844 */
[C---:B------:R-:W-:Y:S01]  /*8460*/  HMMA.16816.F32 R72, R104.reuse, R110, R72 ;  /* 0x0000006e6848723c */ /* 0x040fe20000001848 */
[----:B------:R-:W2:Y:S07]  /*8470*/  LDSM.16.MT88.4 R108, [R180+0x4800] ;  /* 0x00480000b46c783b */ /* 0x000eae0000004200 */
[C---:B-1----:R-:W-:Y:S08]  /*8480*/  HMMA.16816.F32 R76, R104.reuse, R112, R76 ;  /* 0x00000070684c723c */ /* 0x042ff0000000184c */
[C---:B------:R-:W-:Y:S01]  /*8490*/  HMMA.16816.F32 R80, R104.reuse, R114, R80 ;  /* 0x000000726850723c */ /* 0x040fe20000001850 */
[----:B------:R-:W1:Y:S07]  /*84a0*/  LDSM.16.MT88.4 R112, [R179+0x4800] ;  /* 0x00480000b370783b */ /* 0x000e6e0000004200 */
[C---:B--2---:R-:W-:Y:S08]  /*84b0*/  HMMA.16816.F32 R84, R104.reuse, R108, R84 ;  /* 0x0000006c6854723c */ /* 0x044ff00000001854 */
[C---:B------:R-:W-:Y:S01]  /*84c0*/  HMMA.16816.F32 R88, R104.reuse, R110, R88 ;  /* 0x0000006e6858723c */ /* 0x040fe20000001858 */
[----:B------:R-:W2:Y:S07]  /*84d0*/  LDSM.16.MT88.4 R108, [R177+0x1000] ;  /* 0x00100000b16c783b */ /* 0x000eae0000004200 */
[C---:B-1----:R-:W-:Y:S08]  /*84e0*/  HMMA.16816.F32 R92, R104.reuse, R112, R92 ;  /* 0x00000070685c723c */ /* 0x042ff0000000185c */
[----:B------:R-:W-:Y:S01]  /*84f0*/  HMMA.16816.F32 R96, R104, R114, R96 ;  /* 0x000000726860723c */ /* 0x000fe20000001860 */
[----:B------:R-:W1:Y:S06]  /*8500*/  LDSM.16.MT88.4 R112, [R178+0x1000] ;  /* 0x00100000b270783b */ /* 0x000e6c0000004200 */
[----:B------:R-:W-:Y:S02]  /*8510*/  F2FP.PACK_AB R104, R154, R152 ;  /* 0x000000989a68723e */ /* 0x000fe400000000ff */
[----:B------:R-:W-:Y:S03]  /*8520*/  F2FP.PACK_AB R106, R155, R153 ;  /* 0x000000999b6a723e */ /* 0x000fe600000000ff */
[----:B------:R-:W-:Y:S02]  /*8530*/  F2FP.PACK_AB R105, R150, R151 ;  /* 0x000000979669723e */ /* 0x000fe400000000ff */
[C---:B------:R-:W-:Y:S07]  /*8540*/  F2FP.PACK_AB R107, R148.reuse, R149 ;  /* 0x00000095946b723e */ /* 0x040fee00000000ff */
[C---:B--2---:R-:W-:Y:S08]  /*8550*/  HMMA.16816.F32 R4, R104.reuse, R108, R4 ;  /* 0x0000006c6804723c */ /* 0x044ff00000001804 */
[C---:B------:R-:W-:Y:S01]  /*8560*/  HMMA.16816.F32 R8, R104.reuse, R110, R8 ;  /* 0x0000006e6808723c */ /* 0x040fe20000001808 */
[----:B------:R-:W2:Y:S07]  /*8570*/  LDSM.16.MT88.4 R108, [R179+0x1000] ;  /* 0x00100000b36c783b */ /* 0x000eae0000004200 */
[C---:B-1----:R-:W-:Y:S08]  /*8580*/  HMMA.16816.F32 R12, R104.reuse, R112, R12 ;  /* 0x00000070680c723c */ /* 0x042ff0000000180c */
[C---:B------:R-:W-:Y:S01]  /*8590*/  HMMA.16816.F32 R16, R104.reuse, R114, R16 ;  /* 0x000000726810723c */ /* 0x040fe20000001810 */
[----:B------:R-:W1:Y:S07]  /*85a0*/  LDSM.16.MT88.4 R112, [R177+0x3000] ;  /* 0x00300000b170783b */ /* 0x000e6e0000004200 */
[C---:B------:R-:W-:Y:S08]  /*85b0*/  HMMA.16816.F32 R20, R104.reuse, R116, R20 ;  /* 0x000000746814723c */ /* 0x040ff00000001814 */
[C---:B------:R-:W-:Y:S01]  /*85c0*/  HMMA.16816.F32 R24, R104.reuse, R118, R24 ;  /* 0x000000766818723c */ /* 0x040fe20000001818 */
[----:B------:R-:W3:Y:S07]  /*85d0*/  LDSM.16.MT88.4 R116, [R178+0x3000] ;  /* 0x00300000b274783b */ /* 0x000eee0000004200 */
        /* <DEDUP_REMOVED lines=19> */
[C---:B------:R-:W-:Y:S08]  /*8710*/  HMMA.16816.F32 R80, R104.reuse, R110, R80 ;  /* 0x0000006e6850723c */ /* 0x040ff00000001850 */
[C---:B-1----:R-:W-:Y:S08]  /*8720*/  HMMA.16816.F32 R84, R104.reuse, R112, R84 ;  /* 0x000000706854723c */ /* 0x042ff00000001854 */
[C---:B------:R-:W-:Y:S01]  /*8730*/  HMMA.16816.F32 R88, R104.reuse, R114, R88 ;  /* 0x000000726858723c */ /* 0x040fe20000001858 */
[----:B------:R-:W1:Y:S07]  /*8740*/  LDSM.16.MT88.4 R112, [R180+0x1800] ;  /* 0x00180000b470783b */ /* 0x000e6e0000004200 */
[C---:B---3--:R-:W-:Y:S08]  /*8750*/  HMMA.16816.F32 R92, R104.reuse, R116, R92 ;  /* 0x00000074685c723c */ /* 0x048ff0000000185c */
[----:B------:R-:W-:Y:S01]  /*8760*/  HMMA.16816.F32 R96, R104, R118, R96 ;  /* 0x000000766860723c */ /* 0x000fe20000001860 */
[----:B------:R-:W2:Y:S07]  /*8770*/  LDSM.16.MT88.4 R104, [R179+0x1800] ;  /* 0x00180000b368783b */ /* 0x000eae0000004200 */
[C---:B------:R-:W-:Y:S01]  /*8780*/  HMMA.16816.F32 R132, R136.reuse, R128, R4 ;  /* 0x000000808884723c */ /* 0x040fe20000001804 */
[----:B------:R-:W3:Y:S07]  /*8790*/  LDSM.16.MT88.4 R4, [R177+0x3800] ;  /* 0x00380000b104783b */ /* 0x000eee0000004200 */
[C---:B------:R-:W-:Y:S01]  /*87a0*/  HMMA.16816.F32 R128, R136.reuse, R130, R8 ;  /* 0x000000828880723c */ /* 0x040fe20000001808 */
[----:B------:R-:W4:Y:S07]  /*87b0*/  LDSM.16.MT88.4 R8, [R178+0x3800] ;  /* 0x00380000b208783b */ /* 0x000f2e0000004200 */
[C---:B------:R-:W-:Y:S01]  /*87c0*/  HMMA.16816.F32 R124, R136.reuse, R120, R12 ;  /* 0x00000078887c723c */ /* 0x040fe2000000180c */
[----:B------:R-:W5:Y:S07]  /*87d0*/  LDSM.16.MT88.4 R12, [R180+0x3800] ;  /* 0x00380000b40c783b */ /* 0x000f6e0000004200 */
[C---:B------:R-:W-:Y:S01]  /*87e0*/  HMMA.16816.F32 R120, R136.reuse, R122, R16 ;  /* 0x0000007a8878723c */ /* 0x040fe20000001810 */
[----:B------:R-:W4:Y:S07]  /*87f0*/  LDSM.16.MT88.4 R16, [R179+0x3800] ;  /* 0x00380000b310783b */ /* 0x000f2e0000004200 */
[C---:B-1----:R-:W-:Y:S08]  /*8800*/  HMMA.16816.F32 R116, R136.reuse, R112, R20 ;  /* 0x000000708874723c */ /* 0x042ff00000001814 */
[C---:B------:R-:W-:Y:S08]  /*8810*/  HMMA.16816.F32 R112, R136.reuse, R114, R24 ;  /* 0x000000728870723c */ /* 0x040ff00000001818 */
[C---:B--2---:R-:W-:Y:S08]  /*8820*/  HMMA.16816.F32 R108, R136.reuse, R104, R28 ;  /* 0x00000068886c723c */ /* 0x044ff0000000181c */
[C---:B------:R-:W-:Y:S08]  /*8830*/  HMMA.16816.F32 R104, R136.reuse, R106, R32 ;  /* 0x0000006a8868723c */ /* 0x040ff00000001820 */
[C---:B---3--:R-:W-:Y:S08]  /*8840*/  HMMA.16816.F32 R36, R136.reuse, R4, R36 ;  /* 0x000000048824723c */ /* 0x048ff00000001824 */
[C---:B------:R-:W-:Y:S01]  /*8850*/  HMMA.16816.F32 R40, R136.reuse, R6, R40 ;  /* 0x000000068828723c */ /* 0x040fe20000001828 */
[----:B------:R-:W1:Y:S07]  /*8860*/  LDSM.16.MT88.4 R4, [R177+0x5800] ;  /* 0x00580000b104783b */ /* 0x000e6e0000004200 */
[C---:B----4-:R-:W-:Y:S08]  /*8870*/  HMMA.16816.F32 R44, R136.reuse, R8, R44 ;  /* 0x00000008882c723c */ /* 0x050ff0000000182c */
[C---:B------:R-:W-:Y:S01]  /*8880*/  HMMA.16816.F32 R48, R136.reuse, R10, R48 ;  /* 0x0000000a8830723c */ /* 0x040fe20000001830 */
[----:B------:R-:W2:Y:S07]  /*8890*/  LDSM.16.MT88.4 R8, [R178+0x5800] ;  /* 0x00580000b208783b */ /* 0x000eae0000004200 */
[C---:B-----5:R-:W-:Y:S08]  /*88a0*/  HMMA.16816.F32 R52, R136.reuse, R12, R52 ;  /* 0x0000000c8834723c */ /* 0x060ff00000001834 */
[C---:B------:R-:W-:Y:S01]  /*88b0*/  HMMA.16816.F32 R56, R136.reuse, R14, R56 ;  /* 0x0000000e8838723c */ /* 0x040fe20000001838 */
[----:B------:R-:W3:Y:S07]  /*88c0*/  LDSM.16.MT88.4 R12, [R180+0x5800] ;  /* 0x00580000b40c783b */ /* 0x000eee0000004200 */
[C---:B------:R-:W-:Y:S08]  /*88d0*/  HMMA.16816.F32 R60, R136.reuse, R16, R60 ;  /* 0x00000010883c723c */ /* 0x040ff0000000183c */
[C---:B------:R-:W-:Y:S01]  /*88e0*/  HMMA.16816.F32 R64, R136.reuse, R18, R64 ;  /* 0x000000128840723c */ /* 0x040fe20000001840 */
[----:B------:R-:W4:Y:S07]  /*88f0*/  LDSM.16.MT88.4 R16, [R179+0x5800] ;  /* 0x00580000b310783b */ /* 0x000f2e0000004200 */
[C---:B-1----:R-:W-:Y:S07]  /*8900*/  HMMA.16816.F32 R68, R136.reuse, R4, R68 ;  /* 0x000000048844723c */ /* 0x042fee0000001844 */
[----:B------:R-:W-:Y:S01]  /*8910*/  FADD.FTZ R4, R148, R2 ;  /* 0x0000000294047221 */ /* 0x000fe20000010000 */
[C---:B------:R-:W-:Y:S04]  /*8920*/  HMMA.16816.F32 R72, R136.reuse, R6, R72 ;  /* 0x000000068848723c */ /* 0x040fe80000001848 */
[----:B------:R-:W-:Y:S02]  /*8930*/  FADD.FTZ R2, R143, R0 ;  /* 0x000000008f027221 */ /* 0x000fe40000010000 */
[----:B------:R-:W-:Y:S02]  /*8940*/  FADD.FTZ R0, R142, R4 ;  /* 0x000000048e007221 */ /* 0x000fe40000010000 */
[C---:B--2---:R-:W-:Y:S04]  /*8950*/  HMMA.16816.F32 R76, R136.reuse, R8, R76 ;  /* 0x00000008884c723c */ /* 0x044fe8000000184c */
[----:B------:R-:W-:Y:S02]  /*8960*/  FADD.FTZ R2, R145, R2 ;  /* 0x0000000291027221 */ /* 0x000fe40000010000 */
[----:B------:R-:W-:Y:S02]  /*8970*/  FADD.FTZ R0, R141, R0 ;  /* 0x000000008d007221 */ /* 0x000fe40000010000 */
[C---:B------:R-:W-:Y:S04]  /*8980*/  HMMA.16816.F32 R80, R136.reuse, R10, R80 ;  /* 0x0000000a8850723c */ /* 0x040fe80000001850 */
[----:B------:R-:W-:Y:S02]  /*8990*/  FADD.FTZ R4, R146, R2 ;  /* 0x0000000292047221 */ /* 0x000fe40000010000 */
[----:B------:R-:W-:Y:S01]  /*89a0*/  FADD.FTZ R2, R140, R0 ;  /* 0x000000008c027221 */ /* 0x000fe20000010000 */
[----:B------:R-:W-:Y:S01]  /*89b0*/  IADD3 R0, R191, -0x1, RZ ;  /* 0xffffffffbf007810 */ /* 0x000fe20007ffe0ff */
[C---:B---3--:R-:W-:Y:S04]  /*89c0*/  HMMA.16816.F32 R84, R136.reuse, R12, R84 ;  /* 0x0000000c8854723c */ /* 0x048fe80000001854 */
[----:B------:R-:W-:Y:S01]  /*89d0*/  FADD.FTZ R193, R147, R4 ;  /* 0x0000000493c17221 */ /* 0x000fe20000010000 */
[----:B------:R-:W-:Y:S01]  /*89e0*/  MOV R191, R0 ;  /* 0x0000000000bf7202 */ /* 0x000fe20000000f00 */
[----:B------:R-:W-:Y:S01]  /*89f0*/  FADD.FTZ R194, R101, R2 ;  /* 0x0000000265c27221 */ /* 0x000fe20000010000 */
[----:B------:R-:W-:Y:S01]  /*8a00*/  MOV R12, R3 ;  /* 0x00000003000c7202 */ /* 0x000fe20000000f00 */
[C---:B------:R-:W-:Y:S04]  /*8a10*/  HMMA.16816.F32 R88, R136.reuse, R14, R88 ;  /* 0x0000000e8858723c */ /* 0x040fe80000001858 */
[----:B------:R-:W-:Y:S04]  /*8a20*/  MOV R101, R100 ;  /* 0x0000006400657202 */ /* 0x000fe80000000f00 */
[C---:B----4-:R-:W-:Y:S08]  /*8a30*/  HMMA.16816.F32 R92, R136.reuse, R16, R92 ;  /* 0x00000010885c723c */ /* 0x050ff0000000185c */
[----:B------:R-:W-:Y:S01]  /*8a40*/  HMMA.16816.F32 R96, R136, R18, R96 ;  /* 0x000000128860723c */ /* 0x000fe20000001860 */
[----:B------:R-:W-:Y:S07]  /*8a50*/  @!UPT UIADD3 URZ, URZ, URZ, URZ ;  /* 0x0000003f3f3ff290 */ /* 0x000fee000fffe03f */
[----:B------:R-:W-:-:S11]  /*8a60*/  @P0 BRA `(.L_x_61) ;  /* 0xffffce2000000947 */ /* 0x000fd6000383ffff */
.L_x_54:
[----:B------:R-:W-:Y:S05]  /*8a70*/  BRA.DIV ~URZ, `(.L_x_62) ;  /* 0x000056127f007947 */ /* 0x000fea000b800000 */
[----:B------:R1:W2:Y:S02]  /*8a80*/  SHFL.BFLY PT, R0, R193, 0x2, 0x1f ;  /* 0x0c401f00c1007f89 */ /* 0x0002a400000e0000 */
.L_x_139:
[----:B--2---:R-:W-:Y:S01]  /*8a90*/  FADD.FTZ R5, R0, R193 ;  /* 0x000000c100057221 */ /* 0x004fe20000010000 */
[----:B------:R-:W-:Y:S05]  /*8aa0*/  BRA.DIV ~URZ, `(.L_x_63) ;  /* 0x000056327f007947 */ /* 0x000fea000b800000 */
[----:B------:R-:W2:Y:S04]  /*8ab0*/  SHFL.BFLY PT, R0, R194, 0x2, 0x1f ;  /* 0x0c401f00c2007f89 */ /* 0x000ea800000e0000 */
[----:B------:R-:W3:Y:S01]  /*8ac0*/  SHFL.BFLY PT, R2, R5, 0x1, 0x1f ;  /* 0x0c201f0005027f89 */ /* 0x000ee200000e0000 */
[----:B--2---:R-:W-:-:S02]  /*8ad0*/  FADD.FTZ R4, R0, R194 ;  /* 0x000000c200047221 */ /* 0x004fc40000010000 */
[----:B---3--:R-:W-:-:S03]  /*8ae0*/  FADD.FTZ R5, R5, R2 ;  /* 0x0000000205057221 */ /* 0x008fc60000010000 */
[----:B------:R2:W3:Y:S04]  /*8af0*/  SHFL.BFLY PT, R3, R4, 0x1, 0x1f ;  /* 0x0c201f0004037f89 */ /* 0x0004e800000e0000 */
.L_x_140:
[----:B------:R-:W-:Y:S01]  /*8b00*/  FSETP.NE.FTZ.AND P1, PT, R5, RZ, PT ;  /* 0x000000ff0500720b */ /* 0x000fe20003f35000 */
[----:B---3--:R-:W-:Y:S01]  /*8b10*/  FADD.FTZ R3, R3, R4 ;  /* 0x0000000403037221 */ /* 0x008fe20000010000 */
[----:B------:R-:W-:Y:S02]  /*8b20*/  MOV R2, RZ ;  /* 0x000000ff00027202 */ /* 0x000fe40000000f00 */
[----:B------:R-:W-:Y:S02]  /*8b30*/  MOV R23, 0xff800000 ;  /* 0xff80000000177802 */ /* 0x000fe40000000f00 */
[----:B------:R-:W-:Y:S02]  /*8b40*/  FSETP.NE.FTZ.AND P0, PT, R3, RZ, PT ;  /* 0x000000ff0300720b */ /* 0x000fe40003f15000 */
[----:B------:R-:W-:Y:S02]  /*8b50*/  MOV R0, RZ ;  /* 0x000000ff00007202 */ /* 0x000fe40000000f00 */
[----:B------:R-:W-:-:S03]  /*8b60*/  MOV R22, 0xff800000 ;  /* 0xff80000000167802 */ /* 0x000fc60000000f00 */
[----:B------:R-:W3:Y:S01]  /*8b70*/  @P1 MUFU.LG2 R6, R5 ;  /* 0x0000000500061308 */ /* 0x000ee20000000c00 */
[----:B--2---:R-:W-:-:S05]  /*8b80*/  @P1 MOV R4, 0x3f317218 ;  /* 0x3f31721800041802 */ /* 0x004fca0000000f00 */
[----:B------:R-:W-:Y:S02]  /*8b90*/  @P1 FMUL.FTZ R4, R4, c[0x0][0x2d0] ;  /* 0x0000b40004041a20 */ /* 0x000fe40000410000 */
[----:B------:R-:W2:Y:S01]  /*8ba0*/  @P1 MUFU.RCP R2, R5 ;  /* 0x0000000500021308 */ /* 0x000ea20000001000 */
[----:B---3--:R-:W-:-:S07]  /*8bb0*/  @P1 FMUL.FTZ R6, R6, 0.69314718246459960938 ;  /* 0x3f31721806061820 */ /* 0x008fce0000410000 */
[----:B------:R-:W3:Y:S01]  /*8bc0*/  @P0 MUFU.RCP R0, R3 ;  /* 0x0000000300000308 */ /* 0x000ee20000001000 */
[----:B------:R-:W-:Y:S01]  /*8bd0*/  @P1 FFMA.FTZ R23, R4, R100, R6 ;  /* 0x0000006404171223 */ /* 0x000fe20000010006 */
[----:B------:R-:W-:Y:S01]  /*8be0*/  MOV R4, 0x1 ;  /* 0x0000000100047802 */ /* 0x000fe20000000f00 */
[C---:B--2---:R-:W-:Y:S02]  /*8bf0*/  FMUL.FTZ R100, R2.reuse, R112 ;  /* 0x0000007002647220 */ /* 0x044fe40000410000 */
        /* <DEDUP_REMOVED lines=46> */
[----:B------:R-:W-:Y:S02]  /*8ee0*/  FMUL.FTZ R25, R2, R97 ;  /* 0x0000006102197220 */ /* 0x000fe40000410000 */
[----:B------:R2:W4:Y:S01]  /*8ef0*/  @P0 MUFU.LG2 R2, R3 ;  /* 0x0000000300020308 */ /* 0x0005220000000c00 */
[C---:B---3--:R-:W-:Y:S02]  /*8f00*/  FMUL.FTZ R88, R0.reuse, R118 ;  /* 0x0000007600587220 */ /* 0x048fe40000410000 */
[C---:B------:R-:W-:Y:S02]  /*8f10*/  FMUL.FTZ R89, R0.reuse, R119 ;  /* 0x0000007700597220 */ /* 0x040fe40000410000 */
[C---:B------:R-:W-:Y:S02]  /*8f20*/  FMUL.FTZ R118, R0.reuse, R114 ;  /* 0x0000007200767220 */ /* 0x040fe40000410000 */
[C---:B------:R-:W-:Y:S02]  /*8f30*/  FMUL.FTZ R119, R0.reuse, R115 ;  /* 0x0000007300777220 */ /* 0x040fe40000410000 */
[----:B------:R-:W-:-:S02]  /*8f40*/  FMUL.FTZ R84, R0, R130 ;  /* 0x0000008200547220 */ /* 0x000fc40000410000 */
[C---:B------:R-:W-:Y:S02]  /*8f50*/  FMUL.FTZ R85, R0.reuse, R131 ;  /* 0x0000008300557220 */ /* 0x040fe40000410000 */
[C---:B------:R-:W-:Y:S02]  /*8f60*/  FMUL.FTZ R92, R0.reuse, R106 ;  /* 0x0000006a005c7220 */ /* 0x040fe40000410000 */
[----:B------:R-:W-:Y:S01]  /*8f70*/  FMUL.FTZ R93, R0, R107 ;  /* 0x0000006b005d7220 */ /* 0x000fe20000410000 */
[----:B--2---:R-:W-:Y:S01]  /*8f80*/  @P0 MOV R3, 0x3f317218 ;  /* 0x3f31721800030802 */ /* 0x004fe20000000f00 */
[----:B----4-:R-:W-:Y:S02]  /*8f90*/  @P0 FMUL.FTZ R2, R2, 0.69314718246459960938 ;  /* 0x3f31721802020820 */ /* 0x010fe40000410000 */
[----:B------:R-:W-:Y:S02]  /*8fa0*/  FMUL.FTZ R124, R0, R38 ;  /* 0x00000026007c7220 */ /* 0x000fe40000410000 */
[----:B------:R-:W-:-:S02]  /*8fb0*/  @P0 FMUL.FTZ R3, R3, c[0x0][0x2d0] ;  /* 0x0000b40003030a20 */ /* 0x000fc40000410000 */
        /* <DEDUP_REMOVED lines=38> */
[----:B------:R-:W-:Y:S01]  /*9220*/  FMUL.FTZ R27, R0, R99 ;  /* 0x00000063001b7220 */ /* 0x000fe20000410000 */
[----:B------:R-:W-:Y:S01]  /*9230*/  PRMT R0, R4, 0x7610, R0 ;  /* 0x0000761004007816 */ /* 0x000fe20000000000 */
[----:B------:R-:W-:Y:S02]  /*9240*/  @P0 FFMA.FTZ R22, R3, R12, R2 ;  /* 0x0000000c03160223 */ /* 0x000fe40000010002 */
.L_x_36:
[----:B------:R-:W2:Y:S01]  /*9250*/  S2R R2, SR_TID.X ;  /* 0x0000000000027919 */ /* 0x000ea20000002100 */
[----:B------:R-:W-:Y:S01]  /*9260*/  BSSY B0, `(.L_x_64) ;  /* 0x0000010000007945 */ /* 0x000fe20003800000 */
[----:B--2---:R-:W-:-:S13]  /*9270*/  LOP3.LUT P0, RZ, R2, 0xff, RZ, 0xc0, !PT ;  /* 0x000000ff02ff7812 */ /* 0x004fda000780c0ff */
[----:B------:R-:W-:Y:S05]  /*9280*/  @P0 BRA `(.L_x_65) ;  /* 0x000000d000000947 */ /* 0x000fea0003800000 */
[----:B------:R-:W2:Y:S01]  /*9290*/  S2R R4, SR_LANEID ;  /* 0x0000000000047919 */ /* 0x000ea20000000000 */
[----:B------:R-:W-:Y:S01]  /*92a0*/  VOTEU.ANY UR4, UPT, PT ;  /* 0x0000000000047886 */ /* 0x000fe200038e0100 */
[----:B------:R-:W-:Y:S01]  /*92b0*/  IMAD.MOV.U32 R5, RZ, RZ, c[0x0][0x564] ;  /* 0x00015900ff057624 */ /* 0x000fe200078e00ff */
[----:B------:R-:W2:Y:S08]  /*92c0*/  FLO.U32 R3, UR4 ;  /* 0x0000000400037d00 */ /* 0x000eb000080e0000 */
[----:B------:R-:W3:Y:S01]  /*92d0*/  POPC R2, UR4 ;  /* 0x0000000400027d09 */ /* 0x000ee20008000000 */
[----:B--2---:R-:W-:Y:S01]  /*92e0*/  ISETP.EQ.U32.AND P0, PT, R3, R4, PT ;  /* 0x000000040300720c */ /* 0x004fe20003f02070 */
[----:B------:R-:W-:-:S12]  /*92f0*/  IMAD.MOV.U32 R4, RZ, RZ, c[0x0][0x560] ;  /* 0x00015800ff047624 */ /* 0x000fd800078e00ff */
[----:B---3--:R2:W3:Y:S04]  /*9300*/  @P0 ATOMG.E.ADD.STRONG.GPU PT, R2, [R4.64], R2 ;  /* 0x00000002040209a8 */ /* 0x0084e800081ee1c6 */
[----:B--2---:R-:W2:Y:S04]  /*9310*/  S2R R4, SR_LTMASK ;  /* 0x0000000000047919 */ /* 0x004ea80000003900 */
[----:B---3--:R2:W3:Y:S02]  /*9320*/  SHFL.IDX PT, R3, R2, R3, 0x1f ;  /* 0x00001f0302037589 */ /* 0x0084e400000e0000 */
[----:B--2---:R-:W-:-:S06]  /*9330*/  LOP3.LUT R2, R4, UR4, RZ, 0xc0, !PT ;  /* 0x0000000404027c12 */ /* 0x004fcc000f8ec0ff */
[----:B------:R-:W3:Y:S02]  /*9340*/  POPC R2, R2 ;  /* 0x0000000200027309 */ /* 0x000ee40000000000 */
[----:B---3--:R-:W-:-:S06]  /*9350*/  IADD3 R212, R3, c[0x0][0xc], R2 ;  /* 0x0000030003d47a10 */ /* 0x008fcc0007ffe002 */
.L_x_65:
[----:B------:R-:W-:Y:S05]  /*9360*/  BSYNC B0 ;  /* 0x0000000000007941 */ /* 0x000fea0003800000 */
.L_x_64:
[----:B------:R-:W-:Y:S01]  /*9370*/  PRMT R0, R0, 0x9910, RZ ;  /* 0x0000991000007816 */ /* 0x000fe200000000ff */
[----:B------:R-:W-:Y:S01]  /*9380*/  BSSY B1, `(.L_x_66) ;  /* 0x000032d000017945 */ /* 0x000fe20003800000 */
[----:B------:R-:W-:Y:S02]  /*9390*/  IMAD.MOV.U32 R78, RZ, RZ, R212 ;  /* 0x000000ffff4e7224 */ /* 0x000fe400078e00d4 */
[----:B------:R-:W-:-:S13]  /*93a0*/  ISETP.NE.AND P0, PT, R0, RZ, PT ;  /* 0x000000ff0000720c */ /* 0x000fda0003f05270 */
[----:B------:R-:W-:Y:S05]  /*93b0*/  @!P0 BRA `(.L_x_67) ;  /* 0x0000260000008947 */ /* 0x000fea0003800000 */
[----:B------:R-:W2:Y:S01]  /*93c0*/  LDL R5, [R1] ;  /* 0x0000000001057983 */ /* 0x000ea20000100800 */
[----:B------:R-:W-:Y:S01]  /*93d0*/  WARPSYNC 0xffffffff ;  /* 0xffffffff00007948 */ /* 0x000fe20003800000 */
[----:B------:R-:W-:Y:S01]  /*93e0*/  F2FP.PACK_AB R0, R133, R132 ;  /* 0x000000848500723e */ /* 0x000fe200000000ff */
[----:B------:R-:W-:Y:S01]  /*93f0*/  IMAD.MOV.U32 R14, RZ, RZ, c[0x0][0x388] ;  /* 0x0000e200ff0e7624 */ /* 0x000fe200078e00ff */
[----:B------:R-:W-:Y:S01]  /*9400*/  BAR.SYNC.DEFER_BLOCKING 0x1, 0x100 ;  /* 0x0044000000007b1d */ /* 0x000fe20000010000 */
[----:B------:R-:W-:Y:S02]  /*9410*/  F2FP.PACK_AB R2, R97, R96 ;  /* 0x000000606102723e */ /* 0x000fe400000000ff */
[----:B------:R-:W-:Y:S02]  /*9420*/  F2FP.PACK_AB R3, R29, R28 ;  /* 0x0000001c1d03723e */ /* 0x000fe400000000ff */
[----:B------:R-:W-:Y:S02]  /*9430*/  F2FP.PACK_AB R4, R57, R56 ;  /* 0x000000383904723e */ /* 0x000fe400000000ff */
[----:B------:R-:W-:-:S02]  /*9440*/  ISETP.NE.U32.AND P2, PT, RZ, c[0x0][0x500], PT ;  /* 0x00014000ff007a0c */ /* 0x000fc40003f45070 */
[----:B------:R-:W-:Y:S02]  /*9450*/  ISETP.NE.U32.AND P3, PT, RZ, c[0x0][0x508], PT ;  /* 0x00014200ff007a0c */ /* 0x000fe40003f65070 */
[----:B------:R-:W-:Y:S02]  /*9460*/  ISETP.NE.AND.EX P2, PT, RZ, c[0x0][0x504], PT, P2 ;  /* 0x00014100ff007a0c */ /* 0x000fe40003f45320 */
[----:B------:R-:W-:Y:S01]  /*9470*/  ISETP.NE.AND.EX P3, PT, RZ, c[0x0][0x50c], PT, P3 ;  /* 0x00014300ff007a0c */ /* 0x000fe20003f65330 */
[----:B------:R3:W-:Y:S04]  /*9480*/  STS [R223], R0 ;  /* 0x00000000df007388 */ /* 0x0007e80000000800 */
[----:B------:R4:W-:Y:S04]  /*9490*/  STS [R223+0x400], R2 ;  /* 0x00040002df007388 */ /* 0x0009e80000000800 */
[----:B------:R1:W-:Y:S01]  /*94a0*/  STS [R224], R3 ;  /* 0x00000003e0007388 */ /* 0x0003e20000000800 */
[----:B---3--:R-:W-:-:S02]  /*94b0*/  F2FP.PACK_AB R0, R85, R84 ;  /* 0x000000545500723e */ /* 0x008fc400000000ff */
[----:B----4-:R-:W-:-:S03]  /*94c0*/  F2FP.PACK_AB R2, R31, R30 ;  /* 0x0000001e1f02723e */ /* 0x010fc600000000ff */
[----:B------:R3:W-:Y:S01]  /*94d0*/  STS [R224+0x400], R0 ;  /* 0x00040000e0007388 */ /* 0x0007e20000000800 */
[----:B-1----:R-:W-:-:S03]  /*94e0*/  F2FP.PACK_AB R3, R127, R126 ;  /* 0x0000007e7f03723e */ /* 0x002fc600000000ff */
[----:B------:R1:W-:Y:S04]  /*94f0*/  STS [R226], R2 ;  /* 0x00000002e2007388 */ /* 0x0003e80000000800 */
[----:B------:R4:W-:Y:S01]  /*9500*/  STS [R226+0x400], R3 ;  /* 0x00040003e2007388 */ /* 0x0009e20000000800 */
[----:B---3--:R-:W-:Y:S02]  /*9510*/  F2FP.PACK_AB R0, R33, R32 ;  /* 0x000000202100723e */ /* 0x008fe400000000ff */
[----:B-1----:R-:W-:-:S03]  /*9520*/  F2FP.PACK_AB R2, R123, R122 ;  /* 0x0000007a7b02723e */ /* 0x002fc600000000ff */
[----:B------:R1:W-:Y:S01]  /*9530*/  STS [R225], R0 ;  /* 0x00000000e1007388 */ /* 0x0003e20000000800 */
[----:B----4-:R-:W-:-:S03]  /*9540*/  F2FP.PACK_AB R3, R35, R34 ;  /* 0x000000222303723e */ /* 0x010fc600000000ff */
[----:B------:R3:W-:Y:S01]  /*9550*/  STS [R225+0x400], R2 ;  /* 0x00040002e1007388 */ /* 0x0007e20000000800 */
[----:B-1----:R-:W-:Y:S02]  /*9560*/  F2FP.PACK_AB R0, R89, R88 ;  /* 0x000000585900723e */ /* 0x002fe400000000ff */
[----:B---3--:R-:W-:Y:S01]  /*9570*/  F2FP.PACK_AB R2, R101, R100 ;  /* 0x000000646502723e */ /* 0x008fe200000000ff */
[----:B--2---:R1:W-:Y:S04]  /*9580*/  STS [R5], R3 ;  /* 0x0000000305007388 */ /* 0x0043e80000000800 */
[----:B------:R2:W-:Y:S04]  /*9590*/  STS [R5+0x400], R0 ;  /* 0x0004000005007388 */ /* 0x0005e80000000800 */
[----:B------:R3:W-:Y:S01]  /*95a0*/  STS [R251], R2 ;  /* 0x00000002fb007388 */ /* 0x0007e20000000800 */
[----:B-1----:R-:W-:-:S02]  /*95b0*/  F2FP.PACK_AB R3, R119, R118 ;  /* 0x000000767703723e */ /* 0x002fc400000000ff */
[----:B--2---:R-:W-:-:S03]  /*95c0*/  F2FP.PACK_AB R0, R109, R108 ;  /* 0x0000006c6d00723e */ /* 0x004fc600000000ff */
[----:B------:R1:W-:Y:S01]  /*95d0*/  STS [R251+0x400], R3 ;  /* 0x00040003fb007388 */ /* 0x0003e20000000800 */
[----:B---3--:R-:W-:-:S03]  /*95e0*/  F2FP.PACK_AB R2, R111, R110 ;  /* 0x0000006e6f02723e */ /* 0x008fc600000000ff */
[----:B------:R2:W-:Y:S04]  /*95f0*/  STS [R252], R0 ;  /* 0x00000000fc007388 */ /* 0x0005e80000000800 */
[----:B------:R3:W-:Y:S01]  /*9600*/  STS [R252+0x400], R2 ;  /* 0x00040002fc007388 */ /* 0x0007e20000000800 */
[----:B-1----:R-:W-:Y:S02]  /*9610*/  F2FP.PACK_AB R3, R105, R104 ;  /* 0x000000686903723e */ /* 0x002fe400000000ff */
[----:B--2---:R-:W-:-:S03]  /*9620*/  F2FP.PACK_AB R0, R93, R92 ;  /* 0x0000005c5d00723e */ /* 0x004fc600000000ff */
[----:B------:R1:W-:Y:S01]  /*9630*/  STS [R250], R3 ;  /* 0x00000003fa007388 */ /* 0x0003e20000000800 */
[----:B---3--:R-:W-:-:S03]  /*9640*/  F2FP.PACK_AB R2, R37, R36 ;  /* 0x000000242502723e */ /* 0x008fc600000000ff */
[----:B------:R2:W-:Y:S04]  /*9650*/  STS [R250+0x400], R0 ;  /* 0x00040000fa007388 */ /* 0x0005e80000000800 */
[----:B------:R3:W-:Y:S01]  /*9660*/  STS [R223+0x4000], R2 ;  /* 0x00400002df007388 */ /* 0x0007e20000000800 */
[----:B-1----:R-:W-:Y:S02]  /*9670*/  F2FP.PACK_AB R3, R125, R124 ;  /* 0x0000007c7d03723e */ /* 0x002fe400000000ff */
[----:B--2---:R-:W-:-:S03]  /*9680*/  F2FP.PACK_AB R0, R41, R40 ;  /* 0x000000282900723e */ /* 0x004fc600000000ff */
[----:B------:R1:W-:Y:S01]  /*9690*/  STS [R223+0x4400], R3 ;  /* 0x00440003df007388 */ /* 0x0003e20000000800 */
        /* <DEDUP_REMOVED lines=14> */
[----:B------:R3:W-:Y:S04]  /*9780*/  STS [R5+0x4400], R2 ;  /* 0x0044000205007388 */ /* 0x0007e80000000800 */
[----:B------:R4:W-:Y:S01]  /*9790*/  STS [R251+0x4000], R4 ;  /* 0x00400004fb007388 */ /* 0x0009e20000000800 */
[----:B-1----:R-:W-:Y:S02]  /*97a0*/  F2FP.PACK_AB R3, R61, R60 ;  /* 0x0000003c3d03723e */ /* 0x002fe400000000ff */
[----:B--2---:R-:W-:-:S02]  /*97b0*/  F2FP.PACK_AB R0, R51, R50 ;  /* 0x000000323300723e */ /* 0x004fc400000000ff */
[----:B---3--:R-:W-:-:S03]  /*97c0*/  F2FP.PACK_AB R2, R65, R64 ;  /* 0x000000404102723e */ /* 0x008fc600000000ff */
[----:B------:R1:W-:Y:S01]  /*97d0*/  STS [R251+0x4400], R0 ;  /* 0x00440000fb007388 */ /* 0x0003e20000000800 */
[----:B----4-:R-:W-:-:S03]  /*97e0*/  F2FP.PACK_AB R4, R131, R130 ;  /* 0x000000828304723e */ /* 0x010fc600000000ff */
[----:B------:R2:W-:Y:S04]  /*97f0*/  STS [R252+0x4000], R3 ;  /* 0x00400003fc007388 */ /* 0x0005e80000000800 */
[----:B------:R3:W-:Y:S04]  /*9800*/  STS [R252+0x4400], R4 ;  /* 0x00440004fc007388 */ /* 0x0007e80000000800 */
[----:B------:R4:W-:Y:S01]  /*9810*/  STS [R250+0x4000], R2 ;  /* 0x00400002fa007388 */ /* 0x0009e20000000800 */
[----:B-1----:R-:W-:Y:S02]  /*9820*/  F2FP.PACK_AB R0, R67, R66 ;  /* 0x000000424300723e */ /* 0x002fe400000000ff */
[----:B--2---:R-:W-:-:S03]  /*9830*/  F2FP.PACK_AB R3, R39, R38 ;  /* 0x000000262703723e */ /* 0x004fc600000000ff */
[----:B------:R1:W-:Y:S01]  /*9840*/  STS [R250+0x4400], R0 ;  /* 0x00440000fa007388 */ /* 0x0003e20000000800 */
[----:B---3--:R-:W-:-:S03]  /*9850*/  F2FP.PACK_AB R4, R113, R112 ;  /* 0x000000707104723e */ /* 0x008fc600000000ff */
[----:B------:R2:W-:Y:S01]  /*9860*/  STS [R223+0x8400], R3 ;  /* 0x00840003df007388 */ /* 0x0005e20000000800 */
[----:B----4-:R-:W-:-:S03]  /*9870*/  F2FP.PACK_AB R2, R69, R68 ;  /* 0x000000444502723e */ /* 0x010fc600000000ff */
        /* <DEDUP_REMOVED lines=13> */
[----:B---3--:R-:W-:Y:S02]  /*9950*/  F2FP.PACK_AB R4, R71, R70 ;  /* 0x000000464704723e */ /* 0x008fe400000000ff */
[----:B----4-:R-:W-:Y:S02]  /*9960*/  F2FP.PACK_AB R2, R63, R62 ;  /* 0x0000003e3f02723e */ /* 0x010fe400000000ff */
[----:B-1----:R-:W-:-:S05]  /*9970*/  F2FP.PACK_AB R0, R121, R120 ;  /* 0x000000787900723e */ /* 0x002fca00000000ff */
[----:B------:R1:W-:Y:S04]  /*9980*/  STS [R5+0x8000], R0 ;  /* 0x0080000005007388 */ /* 0x0003e80000000800 */
[----:B------:R2:W-:Y:S04]  /*9990*/  STS [R5+0x8400], R4 ;  /* 0x0084000405007388 */ /* 0x0005e80000000800 */
[----:B------:R3:W-:Y:S04]  /*99a0*/  STS [R251+0x8000], R3 ;  /* 0x00800003fb007388 */ /* 0x0007e80000000800 */
[----:B------:R4:W-:Y:S01]  /*99b0*/  STS [R251+0x8400], R2 ;  /* 0x00840002fb007388 */ /* 0x0009e20000000800 */
[----:B-1----:R-:W-:-:S02]  /*99c0*/  F2FP.PACK_AB R0, R81, R80 ;  /* 0x000000505100723e */ /* 0x002fc400000000ff */
[----:B--2---:R-:W-:-:S03]  /*99d0*/  @P3 IADD3 R4, P0, R216, c[0x0][0x508], RZ ;  /* 0x00014200d8043a10 */ /* 0x004fc60007f1e0ff */
[----:B------:R1:W-:Y:S01]  /*99e0*/  STS [R252+0x8000], R0 ;  /* 0x00800000fc007388 */ /* 0x0003e20000000800 */
[----:B---3--:R-:W-:Y:S02]  /*99f0*/  F2FP.PACK_AB R3, R27, R26 ;  /* 0x0000001a1b03723e */ /* 0x008fe400000000ff */
[----:B------:R-:W-:Y:S02]  /*9a00*/  @P3 IADD3.X R5, R217, c[0x0][0x50c], RZ, P0, !PT ;  /* 0x00014300d9053a10 */ /* 0x000fe400007fe4ff */
[----:B----4-:R-:W-:-:S05]  /*9a10*/  F2FP.PACK_AB R2, R43, R42 ;  /* 0x0000002a2b02723e */ /* 0x010fca00000000ff */
[----:B------:R2:W-:Y:S04]  /*9a20*/  STS [R252+0x8400], R2 ;  /* 0x00840002fc007388 */ /* 0x0005e80000000800 */
[----:B------:R3:W-:Y:S01]  /*9a30*/  STS [R250+0x8400], R3 ;  /* 0x00840003fa007388 */ /* 0x0007e20000000800 */
[----:B-1----:R-:W-:-:S05]  /*9a40*/  F2FP.PACK_AB R0, R25, R24 ;  /* 0x000000181900723e */ /* 0x002fca00000000ff */
[----:B------:R1:W-:Y:S04]  /*9a50*/  STS [R250+0x8000], R0 ;  /* 0x00800000fa007388 */ /* 0x0003e80000000800 */
[----:B------:R-:W-:Y:S01]  /*9a60*/  BAR.SYNC.DEFER_BLOCKING 0x1, 0x100 ;  /* 0x0044000000007b1d */ /* 0x000fe20000010000 */
[----:B--2---:R-:W-:-:S04]  /*9a70*/  IADD3 R2, P1, R216, c[0x0][0x500], RZ ;  /* 0x00014000d8027a10 */ /* 0x004fc80007f3e0ff */
[----:B---3--:R-:W-:Y:S01]  /*9a80*/  IADD3.X R3, R217, c[0x0][0x504], RZ, P1, !PT ;  /* 0x00014100d9037a10 */ /* 0x008fe20000ffe4ff */
[----:B-1----:R-:W-:Y:S01]  /*9a90*/  IMAD.MOV.U32 R0, RZ, RZ, RZ ;  /* 0x000000ffff007224 */ /* 0x002fe200078e00ff */
[C---:B------:R-:W-:Y:S01]  /*9aa0*/  ISETP.NE.AND P0, PT, R218.reuse, RZ, PT ;  /* 0x000000ffda00720c */ /* 0x040fe20003f05270 */
[----:B------:R1:W5:Y:S04]  /*9ab0*/  @P3 LDG.E R14, [R4.64] ;  /* 0x00000006040e3981 */ /* 0x000368000c1e1900 */
[----:B------:R2:W5:Y:S01]  /*9ac0*/  @P2 LDG.E R0, [R2.64] ;  /* 0x0000000602002981 */ /* 0x000562000c1e1900 */
[----:B-1----:R-:W-:Y:S01]  /*9ad0*/  SEL R5, R218, c[0x0][0x3d4], P0 ;  /* 0x0000f500da057a07 */ /* 0x002fe20000000000 */
[----:B------:R-:W-:Y:S05]  /*9ae0*/  @P3 BRA `(.L_x_68) ;  /* 0x0000004000003947 */ /* 0x000fea0003800000 */
[----:B------:R-:W-:Y:S05]  /*9af0*/  @!P2 BRA `(.L_x_68) ;  /* 0x000000300000a947 */ /* 0x000fea0003800000 */
[----:B------:R1:W3:Y:S04]  /*9b00*/  LDG.E R4, [R2.64] ;  /* 0x0000000602047981 */ /* 0x0002e8000c1e1900 */
[----:B-12---:R-:W3:Y:S02]  /*9b10*/  LDG.E R2, [R2.64+0x4] ;  /* 0x0000040602027981 */ /* 0x006ee4000c1e1900 */
[----:B---3-5:R-:W-:-:S02]  /*9b20*/  IADD3 R14, -R4, R2, RZ ;  /* 0x00000002040e7210 */ /* 0x028fc40007ffe1ff */
.L_x_68:
[----:B--2---:R-:W2:Y:S01]  /*9b30*/  LDL R3, [R1+0xc] ;  /* 0x00000c0001037983 */ /* 0x004ea20000100800 */
[----:B------:R-:W-:Y:S01]  /*9b40*/  IMAD.MOV.U32 R9, RZ, RZ, 0x368 ;  /* 0x00000368ff097424 */ /* 0x000fe200078e00ff */
[----:B------:R-:W-:Y:S01]  /*9b50*/  ISETP.GT.AND P3, PT, R5, 0x1, PT ;  /* 0x000000010500780c */ /* 0x000fe20003f64270 */
[----:B------:R-:W-:Y:S01]  /*9b60*/  IMAD.MOV.U32 R2, RZ, RZ, c[0x0][0x4e8] ;  /* 0x00013a00ff027624 */ /* 0x000fe200078e00ff */
[----:B------:R-:W3:Y:S01]  /*9b70*/  LDL R82, [R1+0x8] ;  /* 0x0000080001527983 */ /* 0x000ee20000100800 */
[----:B------:R-:W-:-:S02]  /*9b80*/  ISETP.NE.U32.AND P0, PT, RZ, c[0x0][0x500], PT ;  /* 0x00014000ff007a0c */ /* 0x000fc40003f05070 */
[----:B------:R-:W-:Y:S02]  /*9b90*/  SEL R9, R9, 0x328, P3 ;  /* 0x0000032809097807 */ /* 0x000fe40001800000 */
[----:B------:R-:W-:Y:S02]  /*9ba0*/  ISETP.NE.AND.EX P0, PT, RZ, c[0x0][0x504], PT, P0 ;  /* 0x00014100ff007a0c */ /* 0x000fe40003f05300 */
[----:B------:R-:W1:Y:S01]  /*9bb0*/  LDC.64 R4, c[0x0][R9+0x170] ;  /* 0x00005c0009047b82 */ /* 0x000e620000000a00 */
[----:B------:R-:W-:Y:S02]  /*9bc0*/  ISETP.NE.AND P2, PT, R2, 0x1, PT ;  /* 0x000000010200780c */ /* 0x000fe40003f45270 */
[----:B------:R-:W-:-:S05]  /*9bd0*/  SEL R8, R211, RZ, !P0 ;  /* 0x000000ffd3087207 */ /* 0x000fca0004000000 */
[----:B------:R-:W4:Y:S08]  /*9be0*/  LDC.64 R16, c[0x0][R9+0x168] ;  /* 0x00005a0009107b82 */ /* 0x000f300000000a00 */
[----:B------:R1:W2:Y:S08]  /*9bf0*/  LDC.64 R18, c[0x0][R9+0x178] ;  /* 0x00005e0009127b82 */ /* 0x0002b00000000a00 */
[----:B------:R1:W2:Y:S01]  /*9c00*/  LDC.64 R20, c[0x0][R9+0x160] ;  /* 0x0000580009147b82 */ /* 0x0002a20000000a00 */
[----:B------:R-:W-:Y:S01]  /*9c10*/  LOP3.LUT R10, R214, 0xffff, RZ, 0xc0, !PT ;  /* 0x0000ffffd60a7812 */ /* 0x000fe200078ec0ff */
[----:B------:R-:W4:Y:S01]  /*9c20*/  S2R R83, SR_TID.X ;  /* 0x0000000000537919 */ /* 0x000f220000002100 */
[----:B-1----:R-:W-:-:S03]  /*9c30*/  IMAD R2, R5, R8, RZ ;  /* 0x0000000805027224 */ /* 0x002fc600078e02ff */
[----:B----4-:R-:W-:-:S04]  /*9c40*/  IMAD.WIDE.U32 R6, R16, R10, RZ ;  /* 0x0000000a10067225 */ /* 0x010fc800078e00ff */
[----:B------:R-:W-:Y:S01]  /*9c50*/  IMAD R9, R17, R10, RZ ;  /* 0x0000000a11097224 */ /* 0x000fe200078e02ff */
[----:B------:R-:W-:-:S04]  /*9c60*/  SHF.R.S32.HI R79, RZ, 0x1f, R83 ;  /* 0x0000001fff4f7819 */ /* 0x000fc80000011453 */
[----:B------:R-:W-:-:S04]  /*9c70*/  LEA.HI R79, R79, R83, RZ, 0x5 ;  /* 0x000000534f4f7211 */ /* 0x000fc800078f28ff */
[----:B------:R-:W-:-:S05]  /*9c80*/  LOP3.LUT R79, R79, 0xffffffe0, RZ, 0xc0, !PT ;  /* 0xffffffe04f4f7812 */ /* 0x000fca00078ec0ff */
[----:B------:R-:W-:Y:S02]  /*9c90*/  IMAD.IADD R79, R83, 0x1, -R79 ;  /* 0x00000001534f7824 */ /* 0x000fe400078e0a4f */
[----:B--2---:R-:W-:Y:S01]  /*9ca0*/  IMAD R12, R213, 0x80, R3 ;  /* 0x00000080d50c7824 */ /* 0x004fe200078e0203 */
[----:B------:R-:W-:-:S05]  /*9cb0*/  SEL R3, R220, RZ, !P0 ;  /* 0x000000ffdc037207 */ /* 0x000fca0004000000 */
[----:B------:R-:W-:Y:S02]  /*9cc0*/  IMAD R11, R4, R3, R2 ;  /* 0x00000003040b7224 */ /* 0x000fe400078e0202 */
[----:B------:R-:W-:-:S04]  /*9cd0*/  @P2 IMAD.HI.U32 R3, R12, c[0x0][0x4ec], RZ ;  /* 0x00013b000c032a27 */ /* 0x000fc800078e00ff */
[----:B------:R-:W-:-:S04]  /*9ce0*/  IMAD.WIDE.U32 R4, R4, R8, RZ ;  /* 0x0000000804047225 */ /* 0x000fc800078e00ff */
[----:B------:R-:W-:Y:S01]  /*9cf0*/  IMAD.MOV.U32 R2, RZ, RZ, R12 ;  /* 0x000000ffff027224 */ /* 0x000fe200078e000c */
[----:B------:R-:W-:Y:S02]  /*9d00*/  @P2 SHF.R.U32.HI R2, RZ, c[0x0][0x4f0], R3 ;  /* 0x00013c00ff022a19 */ /* 0x000fe40000011603 */
[----:B------:R-:W-:Y:S02]  /*9d10*/  SEL R3, R221, RZ, P3 ;  /* 0x000000ffdd037207 */ /* 0x000fe40001800000 */
[--C-:B-----5:R-:W-:Y:S01]  /*9d20*/  IADD3 R15, P1, P0, R4, R6, R0.reuse ;  /* 0x00000006040f7210 */ /* 0x120fe2000783e000 */
[----:B------:R-:W-:Y:S01]  /*9d30*/  IMAD.IADD R6, R7, 0x1, R9 ;  /* 0x0000000107067824 */ /* 0x000fe200078e0209 */
[----:B------:R-:W-:Y:S01]  /*9d40*/  SHF.R.S32.HI R9, RZ, 0x1f, R0 ;  /* 0x0000001fff097819 */ /* 0x000fe20000011400 */
[----:B------:R-:W-:Y:S02]  /*9d50*/  IMAD.IADD R13, R5, 0x1, R11 ;  /* 0x00000001050d7824 */ /* 0x000fe400078e020b */
[----:B------:R-:W-:-:S02]  /*9d60*/  IMAD.MOV R7, RZ, RZ, -R2 ;  /* 0x000000ffff077224 */ /* 0x000fc400078e0a02 */
[-C--:B------:R-:W-:Y:S02]  /*9d70*/  IMAD R11, R19, R3.reuse, RZ ;  /* 0x00000003130b7224 */ /* 0x080fe400078e02ff */
[----:B------:R-:W-:Y:S01]  /*9d80*/  IMAD.WIDE.U32 R4, R18, R3, RZ ;  /* 0x0000000312047225 */ /* 0x000fe200078e00ff */
[----:B------:R-:W-:-:S03]  /*9d90*/  IADD3.X R13, R13, R6, R9, P1, P0 ;  /* 0x000000060d0d7210 */ /* 0x000fc60000fe0409 */
[----:B------:R-:W-:Y:S01]  /*9da0*/  IMAD R3, R7, c[0x0][0x4e8], R12 ;  /* 0x00013a0007037a24 */ /* 0x000fe200078e020c */
[----:B------:R-:W-:Y:S01]  /*9db0*/  IADD3 R4, P1, P0, R2, R15, R4 ;  /* 0x0000000f02047210 */ /* 0x000fe2000783e004 */
[----:B------:R-:W-:Y:S01]  /*9dc0*/  IMAD.IADD R11, R5, 0x1, R11 ;  /* 0x00000001050b7824 */ /* 0x000fe200078e020b */
[----:B------:R-:W-:Y:S01]  /*9dd0*/  SHF.R.S32.HI R5, RZ, 0x1f, R2 ;  /* 0x0000001fff057819 */ /* 0x000fe20000011402 */
[----:B------:R-:W-:Y:S01]  /*9de0*/  IMAD R2, R21, R3, RZ ;  /* 0x0000000315027224 */ /* 0x000fe200078e02ff */
[----:B------:R-:W-:Y:S02]  /*9df0*/  SHF.R.S32.HI R6, RZ, 0x1f, R3 ;  /* 0x0000001fff067819 */ /* 0x000fe40000011403 */
[----:B------:R-:W-:Y:S01]  /*9e00*/  IADD3.X R5, R5, R13, R11, P1, P0 ;  /* 0x0000000d05057210 */ /* 0x000fe20000fe040b */
[----:B------:R-:W-:Y:S02]  /*9e10*/  IMAD.MOV.U32 R7, RZ, RZ, c[0x0][0x4a8] ;  /* 0x00012a00ff077624 */ /* 0x000fe400078e00ff */
[----:B------:R-:W-:-:S02]  /*9e20*/  IMAD R6, R20, R6, R2 ;  /* 0x0000000614067224 */ /* 0x000fc400078e0202 */
[----:B------:R-:W-:Y:S01]  /*9e30*/  IMAD.WIDE.U32 R2, R20, R3, R4 ;  /* 0x0000000314027225 */ /* 0x000fe200078e0004 */
[----:B------:R-:W-:-:S03]  /*9e40*/  SEL R4, R7, c[0x0][0x450], P3 ;  /* 0x0001140007047a07 */ /* 0x000fc60001800000 */
[----:B------:R-:W-:Y:S01]  /*9e50*/  IMAD.MOV.U32 R5, RZ, RZ, c[0x0][0x4ac] ;  /* 0x00012b00ff057624 */ /* 0x000fe200078e00ff */
[----:B------:R-:W-:Y:S01]  /*9e60*/  LEA R4, P0, R2, R4, 0x2 ;  /* 0x0000000402047211 */ /* 0x000fe200078010ff */
[----:B------:R-:W-:-:S03]  /*9e70*/  IMAD.IADD R3, R3, 0x1, R6 ;  /* 0x0000000103037824 */ /* 0x000fc600078e0206 */
[----:B------:R-:W-:-:S04]  /*9e80*/  SEL R5, R5, c[0x0][0x454], P3 ;  /* 0x0001150005057a07 */ /* 0x000fc80001800000 */
[----:B------:R-:W-:Y:S01]  /*9e90*/  LEA.HI.X R2, R2, R5, R3, 0x2, P0 ;  /* 0x0000000502027211 */ /* 0x000fe200000f1403 */
[----:B------:R-:W-:Y:S04]  /*9ea0*/  SHFL.IDX PT, R6, R4, RZ, 0x1c1f ;  /* 0x001c1fff04067589 */ /* 0x000fe800000e0000 */
[----:B------:R-:W1:Y:S04]  /*9eb0*/  SHFL.IDX PT, R7, R2, RZ, 0x1c1f ;  /* 0x001c1fff02077589 */ /* 0x000e6800000e0000 */
[----:B------:R-:W-:Y:S04]  /*9ec0*/  SHFL.IDX PT, R4, R4, 0x1, 0x1c1f ;  /* 0x003c1f0004047f89 */ /* 0x000fe800000e0000 */
[----:B------:R3:W2:Y:S01]  /*9ed0*/  SHFL.IDX PT, R5, R2, 0x1, 0x1c1f ;  /* 0x003c1f0002057f89 */ /* 0x0006a200000e0000 */
[----:B------:R-:W-:Y:S01]  /*9ee0*/  IMAD R11, R14, c[0x0][0x4e8], RZ ;  /* 0x00013a000e0b7a24 */ /* 0x000fe200078e02ff */
[----:B------:R-:W-:Y:S01]  /*9ef0*/  LOP3.LUT P0, RZ, R79, 0x3, RZ, 0xc0, !PT ;  /* 0x000000034fff7812 */ /* 0x000fe2000780c0ff */
[----:B---3--:R-:W-:-:S05]  /*9f00*/  IMAD R2, R213, 0x80, R82 ;  /* 0x00000080d5027824 */ /* 0x008fca00078e0252 */
[C---:B------:R-:W-:Y:S02]  /*9f10*/  IADD3 R3, R2.reuse, 0x8, RZ ;  /* 0x0000000802037810 */ /* 0x040fe40007ffe0ff */
[-C--:B------:R-:W-:Y:S02]  /*9f20*/  ISETP.GE.OR P1, PT, R2, R11.reuse, P0 ;  /* 0x0000000b0200720c */ /* 0x080fe40000726670 */
[----:B------:R-:W-:-:S11]  /*9f30*/  ISETP.GE.OR P0, PT, R3, R11, P0 ;  /* 0x0000000b0300720c */ /* 0x000fd60000706670 */
[----:B-1----:R1:W-:Y:S01]  /*9f40*/  @!P1 ST.E [R6.64], R23 ;  /* 0x0000001706009985 */ /* 0x0023e2000c101906 */
[----:B------:R-:W-:-:S03]  /*9f50*/  ISETP.GE.AND P1, PT, R2, R11, PT ;  /* 0x0000000b0200720c */ /* 0x000fc60003f26270 */
[----:B--2---:R1:W-:Y:S01]  /*9f60*/  @!P0 ST.E [R4.64], R22 ;  /* 0x0000001604008985 */ /* 0x0043e2000c101906 */
[----:B------:R-:W-:Y:S01]  /*9f70*/  ISETP.GE.AND P0, PT, R3, R11, PT ;  /* 0x0000000b0300720c */ /* 0x000fe20003f06270 */
[----:B------:R-:W-:Y:S05]  /*9f80*/  @P3 BRA `(.L_x_69) ;  /* 0x0000088000003947 */ /* 0x000fea0003800000 */
[----:B-1----:R-:W-:Y:S01]  /*9f90*/  IMAD R4, R9, c[0x0][0x3a0], RZ ;  /* 0x0000e80009047a24 */ /* 0x002fe200078e02ff */
[----:B------:R-:W-:Y:S01]  /*9fa0*/  SHF.R.S32.HI R5, RZ, 0x1f, R8 ;  /* 0x0000001fff057819 */ /* 0x000fe20000011408 */
[C---:B------:R-:W-:Y:S01]  /*9fb0*/  IMAD.WIDE.U32 R2, R0.reuse, c[0x0][0x3a0], RZ ;  /* 0x0000e80000027a25 */ /* 0x040fe200078e00ff */
[----:B------:R1:W2:Y:S03]  /*9fc0*/  LDS.128 R28, [R187+0x80] ;  /* 0x00008000bb1c7984 */ /* 0x0002a60000000c00 */
[----:B------:R-:W-:Y:S01]  /*9fd0*/  IMAD R0, R0, c[0x0][0x3a4], R4 ;  /* 0x0000e90000007a24 */ /* 0x000fe200078e0204 */
[----:B------:R-:W-:Y:S01]  /*9fe0*/  LEA R4, R196, R200, 0x5 ;  /* 0x000000c8c4047211 */ /* 0x000fe200078e28ff */
[----:B------:R1:W3:Y:S01]  /*9ff0*/  LDS.128 R40, [R187+0x1080] ;  /* 0x00108000bb287984 */ /* 0x0002e20000000c00 */
[----:B------:R-:W-:-:S02]  /*a000*/  IMAD R5, R5, c[0x0][0x3f0], RZ ;  /* 0x0000fc0005057a24 */ /* 0x000fc400078e02ff */
[----:B------:R-:W-:Y:S01]  /*a010*/  IADD3 R3, R3, R0, RZ ;  /* 0x0000000003037210 */ /* 0x000fe20007ffe0ff */
[----:B------:R1:W4:Y:S01]  /*a020*/  LDS.128 R52, [R187+0x2080] ;  /* 0x00208000bb347984 */ /* 0x0003220000000c00 */
[----:B------:R-:W-:Y:S01]  /*a030*/  LEA R4, R213, R4, 0x7 ;  /* 0x00000004d5047211 */ /* 0x000fe200078e38ff */
[----:B------:R-:W-:Y:S02]  /*a040*/  IMAD R7, R8, c[0x0][0x3f4], R5 ;  /* 0x0000fd0008077a24 */ /* 0x000fe400078e0205 */
[----:B------:R-:W-:Y:S01]  /*a050*/  IMAD.WIDE.U32 R2, R10, c[0x0][0x3e8], R2 ;  /* 0x0000fa000a027a25 */ /* 0x000fe200078e0002 */
[----:B------:R1:W1:Y:S01]  /*a060*/  LDS.128 R60, [R187+0x3080] ;  /* 0x00308000bb3c7984 */ /* 0x0002620000000c00 */
[----:B------:R-:W-:Y:S02]  /*a070*/  MOV R0, R4 ;  /* 0x0000000400007202 */ /* 0x000fe40000000f00 */
[----:B------:R-:W-:Y:S01]  /*a080*/  @P2 IMAD.HI.U32 R6, R4, c[0x0][0x4ec], RZ ;  /* 0x00013b0004062a27 */ /* 0x000fe200078e00ff */
[----:B------:R1:W1:Y:S03]  /*a090*/  LDS.128 R24, [R187+0x4080] ;  /* 0x00408000bb187984 */ /* 0x0002660000000c00 */
[----:B------:R-:W-:Y:S01]  /*a0a0*/  IMAD R3, R10, c[0x0][0x3ec], R3 ;  /* 0x0000fb000a037a24 */ /* 0x000fe200078e0203 */
[----:B------:R1:W1:Y:S01]  /*a0b0*/  LDS.128 R36, [R187+0x5080] ;  /* 0x00508000bb247984 */ /* 0x0002620000000c00 */
[----:B------:R-:W-:-:S02]  /*a0c0*/  @P2 SHF.R.U32.HI R0, RZ, c[0x0][0x4f0], R6 ;  /* 0x00013c00ff002a19 */ /* 0x000fc40000011606 */
[----:B------:R-:W-:Y:S01]  /*a0d0*/  IMAD.WIDE.U32 R2, R8, c[0x0][0x3f0], R2 ;  /* 0x0000fc0008027a25 */ /* 0x000fe200078e0002 */
[----:B------:R1:W1:Y:S01]  /*a0e0*/  LDS.128 R48, [R187+0x6080] ;  /* 0x00608000bb307984 */ /* 0x0002620000000c00 */
[----:B------:R-:W-:Y:S02]  /*a0f0*/  SHF.R.S32.HI R6, RZ, 0x1f, R0 ;  /* 0x0000001fff067819 */ /* 0x000fe40000011400 */
[----:B------:R-:W-:Y:S01]  /*a100*/  IADD3 R5, -R0, RZ, RZ ;  /* 0x000000ff00057210 */ /* 0x000fe20007ffe1ff */
[----:B------:R1:W1:Y:S01]  /*a110*/  LDS.128 R56, [R187+0x7080] ;  /* 0x00708000bb387984 */ /* 0x0002620000000c00 */
[----:B------:R-:W-:Y:S01]  /*a120*/  IADD3 R3, R3, R7, RZ ;  /* 0x0000000703037210 */ /* 0x000fe20007ffe0ff */
[----:B------:R-:W-:Y:S02]  /*a130*/  IMAD R6, R6, c[0x0][0x3e0], RZ ;  /* 0x0000f80006067a24 */ /* 0x000fe400078e02ff */
[----:B------:R1:W1:Y:S01]  /*a140*/  LDS.128 R16, [R187+0x8080] ;  /* 0x00808000bb107984 */ /* 0x0002620000000c00 */
[----:B------:R-:W-:-:S02]  /*a150*/  IMAD R4, R5, c[0x0][0x4e8], R4 ;  /* 0x00013a0005047a24 */ /* 0x000fc400078e0204 */
[C---:B------:R-:W-:Y:S01]  /*a160*/  IMAD R5, R0.reuse, c[0x0][0x3e4], R6 ;  /* 0x0000f90000057a24 */ /* 0x040fe200078e0206 */
[----:B------:R1:W1:Y:S01]  /*a170*/  LDS.128 R32, [R187+0x9080] ;  /* 0x00908000bb207984 */ /* 0x0002620000000c00 */
[----:B------:R-:W-:Y:S01]  /*a180*/  IMAD.WIDE.U32 R2, R0, c[0x0][0x3e0], R2 ;  /* 0x0000f80000027a25 */ /* 0x000fe200078e0002 */
[----:B------:R-:W-:Y:S02]  /*a190*/  SHF.R.S32.HI R0, RZ, 0x1f, R4 ;  /* 0x0000001fff007819 */ /* 0x000fe40000011404 */
[----:B------:R1:W1:Y:S02]  /*a1a0*/  LDS.128 R44, [R187+0xa080] ;  /* 0x00a08000bb2c7984 */ /* 0x0002640000000c00 */
[----:B------:R-:W-:Y:S01]  /*a1b0*/  IADD3 R3, R3, R5, RZ ;  /* 0x0000000503037210 */ /* 0x000fe20007ffe0ff */
[----:B------:R-:W-:Y:S01]  /*a1c0*/  IMAD R0, R0, c[0x0][0x3d8], RZ ;  /* 0x0000f60000007a24 */ /* 0x000fe200078e02ff */
[----:B------:R1:W1:Y:S03]  /*a1d0*/  LDS.128 R64, [R187+0xb080] ;  /* 0x00b08000bb407984 */ /* 0x0002660000000c00 */
[----:B------:R-:W-:-:S04]  /*a1e0*/  IMAD.WIDE.U32 R2, R4, c[0x0][0x3d8], R2 ;  /* 0x0000f60004027a25 */ /* 0x000fc800078e0002 */
[----:B------:R-:W-:Y:S01]  /*a1f0*/  IMAD R0, R4, c[0x0][0x3dc], R0 ;  /* 0x0000f70004007a24 */ /* 0x000fe200078e0200 */
[----:B------:R-:W-:-:S04]  /*a200*/  LEA R12, P0, R2, c[0x0][0x380], 0x1 ;  /* 0x0000e000020c7a11 */ /* 0x000fc800078008ff */
[----:B------:R-:W-:-:S04]  /*a210*/  IADD3 R0, R3, R0, RZ ;  /* 0x0000000003007210 */ /* 0x000fc80007ffe0ff */
[----:B------:R-:W-:Y:S01]  /*a220*/  LEA.HI.X R9, R2, c[0x0][0x384], R0, 0x1, P0 ;  /* 0x0000e10002097a11 */ /* 0x000fe200000f0c00 */
[----:B------:R-:W-:Y:S05]  /*a230*/  BRA.DIV ~URZ, `(.L_x_70) ;  /* 0x00003f927f007947 */ /* 0x000fea000b800000 */
[----:B--234-:R2:W3:Y:S02]  /*a240*/  SHFL.IDX PT, R8, R9, RZ, 0x181f ;  /* 0x00181fff09087589 */ /* 0x01c4e400000e0000 */
.L_x_141:
[----:B------:R-:W-:Y:S05]  /*a250*/  BRA.DIV ~URZ, `(.L_x_71) ;  /* 0x00003fe27f007947 */ /* 0x000fea000b800000 */
[----:B------:R4:W2:Y:S02]  /*a260*/  SHFL.IDX PT, R0, R12, RZ, 0x181f ;  /* 0x00181fff0c007589 */ /* 0x0008a400000e0000 */
.L_x_142:
[----:B------:R-:W-:Y:S01]  /*a270*/  LEA R10, R213, R200, 0x7 ;  /* 0x000000c8d50a7211 */ /* 0x000fe200078e38ff */
[----:B------:R-:W-:Y:S03]  /*a280*/  BSSY B0, `(.L_x_72) ;  /* 0x0000012000007945 */ /* 0x000fe60003800000 */
[----:B------:R-:W-:-:S13]  /*a290*/  ISETP.GE.AND P0, PT, R10, R11, PT ;  /* 0x0000000b0a00720c */ /* 0x000fda0003f06270 */
[----:B------:R-:W-:Y:S05]  /*a2a0*/  @P0 BRA `(.L_x_73) ;  /* 0x000000f000000947 */ /* 0x000fea0003800000 */
[----:B------:R-:W-:Y:S02]  /*a2b0*/  ISETP.GE.AND P5, PT, R192, c[0x0][0x3c8], PT ;  /* 0x0000f200c0007a0c */ /* 0x000fe40003fa6270 */
[----:B------:R-:W-:Y:S02]  /*a2c0*/  ISETP.GE.AND P4, PT, R197, c[0x0][0x3c8], PT ;  /* 0x0000f200c5007a0c */ /* 0x000fe40003f86270 */
[----:B------:R-:W-:Y:S02]  /*a2d0*/  ISETP.GE.AND P3, PT, R198, c[0x0][0x3c8], PT ;  /* 0x0000f200c6007a0c */ /* 0x000fe40003f66270 */
[----:B------:R-:W-:Y:S02]  /*a2e0*/  SHF.R.S32.HI R15, RZ, 0x1f, R192 ;  /* 0x0000001fff0f7819 */ /* 0x000fe400000114c0 */
[----:B------:R-:W-:Y:S02]  /*a2f0*/  SHF.R.S32.HI R14, RZ, 0x1f, R197 ;  /* 0x0000001fff0e7819 */ /* 0x000fe400000114c5 */
[----:B------:R-:W-:-:S03]  /*a300*/  SHF.R.S32.HI R13, RZ, 0x1f, R198 ;  /* 0x0000001fff0d7819 */ /* 0x000fc600000114c6 */
[-C--:B--2---:R-:W-:Y:S02]  /*a310*/  @!P5 LEA R6, P2, R192, R0.reuse, 0x1 ;  /* 0x00000000c006d211 */ /* 0x084fe400078408ff */
[CC--:B------:R-:W-:Y:S02]  /*a320*/  @!P4 LEA R4, P1, R197.reuse, R0.reuse, 0x1 ;  /* 0x00000000c504c211 */ /* 0x0c0fe400078208ff */
[----:B------:R-:W-:Y:S02]  /*a330*/  @!P3 LEA R2, P0, R198, R0, 0x1 ;  /* 0x00000000c602b211 */ /* 0x000fe400078008ff */
[-C--:B---3--:R-:W-:Y:S02]  /*a340*/  @!P5 LEA.HI.X R7, R192, R8.reuse, R15, 0x1, P2 ;  /* 0x00000008c007d211 */ /* 0x088fe400010f0c0f */
[-C--:B------:R-:W-:Y:S02]  /*a350*/  @!P4 LEA.HI.X R5, R197, R8.reuse, R14, 0x1, P1 ;  /* 0x00000008c505c211 */ /* 0x080fe400008f0c0e */
[----:B------:R-:W-:Y:S01]  /*a360*/  @!P3 LEA.HI.X R3, R198, R8, R13, 0x1, P0 ;  /* 0x00000008c603b211 */ /* 0x000fe200000f0c0d */
[----:B------:R2:W-:Y:S04]  /*a370*/  @!P5 ST.E.128 [R6.64], R28 ;  /* 0x0000001c0600d985 */ /* 0x0005e8000c101d06 */
[----:B-1----:R2:W-:Y:S04]  /*a380*/  @!P4 ST.E.128 [R4.64], R24 ;  /* 0x000000180400c985 */ /* 0x0025e8000c101d06 */
[----:B------:R2:W-:Y:S02]  /*a390*/  @!P3 ST.E.128 [R2.64], R16 ;  /* 0x000000100200b985 */ /* 0x0005e4000c101d06 */
.L_x_73:
[----:B------:R-:W-:Y:S05]  /*a3a0*/  BSYNC B0 ;  /* 0x0000000000007941 */ /* 0x000fea0003800000 */
.L_x_72:
[----:B------:R-:W-:Y:S05]  /*a3b0*/  BRA.DIV ~URZ, `(.L_x_74) ;  /* 0x00003ef27f007947 */ /* 0x000fea000b800000 */
[----:B---3--:R3:W4:Y:S04]  /*a3c0*/  SHFL.IDX PT, R8, R9, 0x1, 0x181f ;  /* 0x00381f0009087f89 */ /* 0x00872800000e0000 */
[----:B--2---:R3:W2:Y:S02]  /*a3d0*/  SHFL.IDX PT, R0, R12, 0x1, 0x181f ;  /* 0x00381f000c007f89 */ /* 0x0046a400000e0000 */
.L_x_143:
[----:B------:R-:W-:Y:S01]  /*a3e0*/  IADD3 R2, R10, 0x20, RZ ;  /* 0x000000200a027810 */ /* 0x000fe20007ffe0ff */
        /* <DEDUP_REMOVED lines=12> */
[-C--:B----4-:R-:W-:Y:S02]  /*a4b0*/  @!P2 LEA.HI.X R7, R192, R8.reuse, R15, 0x1, P5 ;  /* 0x00000008c007a211 */ /* 0x090fe400028f0c0f */
[-C--:B------:R-:W-:Y:S02]  /*a4c0*/  @!P1 LEA.HI.X R5, R197, R8.reuse, R14, 0x1, P4 ;  /* 0x00000008c5059211 */ /* 0x080fe400020f0c0e */
[----:B------:R-:W-:Y:S01]  /*a4d0*/  @!P0 LEA.HI.X R3, R198, R8, R13, 0x1, P3 ;  /* 0x00000008c6038211 */ /* 0x000fe200018f0c0d */
[----:B------:R2:W-:Y:S04]  /*a4e0*/  @!P2 ST.E.128 [R6.64], R40 ;  /* 0x000000280600a985 */ /* 0x0005e8000c101d06 */
[----:B-1----:R2:W-:Y:S04]  /*a4f0*/  @!P1 ST.E.128 [R4.64], R36 ;  /* 0x0000002404009985 */ /* 0x0025e8000c101d06 */
[----:B------:R2:W-:Y:S02]  /*a500*/  @!P0 ST.E.128 [R2.64], R32 ;  /* 0x0000002002008985 */ /* 0x0005e4000c101d06 */
.L_x_76:
[----:B------:R-:W-:Y:S05]  /*a510*/  BSYNC B0 ;  /* 0x0000000000007941 */ /* 0x000fea0003800000 */
.L_x_75:
[----:B------:R-:W-:Y:S05]  /*a520*/  BRA.DIV ~URZ, `(.L_x_77) ;  /* 0x00003e527f007947 */ /* 0x000fea000b800000 */
[----:B----4-:R4:W3:Y:S02]  /*a530*/  SHFL.IDX PT, R8, R9, 0x2, 0x181f ;  /* 0x00581f0009087f89 */ /* 0x0108e400000e0000 */
.L_x_144:
[----:B------:R-:W-:Y:S05]  /*a540*/  BRA.DIV ~URZ, `(.L_x_78) ;  /* 0x00003ea27f007947 */ /* 0x000fea000b800000 */
[----:B--2---:R2:W4:Y:S02]  /*a550*/  SHFL.IDX PT, R0, R12, 0x2, 0x181f ;  /* 0x00581f000c007f89 */ /* 0x00452400000e0000 */
.L_x_145:
        /* <DEDUP_REMOVED lines=10> */
[-C--:B----4-:R-:W-:Y:S02]  /*a600*/  @!P2 LEA R6, P5, R192, R0.reuse, 0x1 ;  /* 0x00000000c006a211 */ /* 0x090fe400078a08ff */
        /* <DEDUP_REMOVED lines=8> */
.L_x_80:
[----:B------:R-:W-:Y:S05]  /*a690*/  BSYNC B0 ;  /* 0x0000000000007941 */ /* 0x000fea0003800000 */
.L_x_79:
[----:B------:R-:W-:Y:S05]  /*a6a0*/  BRA.DIV ~URZ, `(.L_x_81) ;  /* 0x00003db27f007947 */ /* 0x000fea000b800000 */
[----:B---3--:R3:W2:Y:S04]  /*a6b0*/  SHFL.IDX PT, R6, R9, 0x3, 0x181f ;  /* 0x00781f0009067f89 */ /* 0x0086a800000e0000 */
[----:B----4-:R3:W4:Y:S02]  /*a6c0*/  SHFL.IDX PT, R0, R12, 0x3, 0x181f ;  /* 0x00781f000c007f89 */ /* 0x01072400000e0000 */
.L_x_146:
[----:B------:R-:W-:-:S04]  /*a6d0*/  IADD3 R2, R10, 0x60, RZ ;  /* 0x000000600a027810 */ /* 0x000fc80007ffe0ff */
[----:B------:R-:W-:-:S13]  /*a6e0*/  ISETP.GE.AND P0, PT, R2, R11, PT ;  /* 0x0000000b0200720c */ /* 0x000fda0003f06270 */
[----:B------:R-:W-:Y:S05]  /*a6f0*/  @P0 BRA `(.L_x_82) ;  /* 0x00001f5000000947 */ /* 0x000fea0003800000 */
[----:B------:R-:W-:Y:S02]  /*a700*/  ISETP.GE.AND P1, PT, R192, c[0x0][0x3c8], PT ;  /* 0x0000f200c0007a0c */ /* 0x000fe40003f26270 */
[----:B------:R-:W-:Y:S02]  /*a710*/  ISETP.GE.AND P0, PT, R197, c[0x0][0x3c8], PT ;  /* 0x0000f200c5007a0c */ /* 0x000fe40003f06270 */
[----:B------:R-:W-:Y:S02]  /*a720*/  SHF.R.S32.HI R8, RZ, 0x1f, R192 ;  /* 0x0000001fff087819 */ /* 0x000fe400000114c0 */
[----:B------:R-:W-:-:S07]  /*a730*/  SHF.R.S32.HI R7, RZ, 0x1f, R197 ;  /* 0x0000001fff077819 */ /* 0x000fce00000114c5 */
[CC--:B----4-:R-:W-:Y:S02]  /*a740*/  @!P1 LEA R4, P3, R192.reuse, R0.reuse, 0x1 ;  /* 0x00000000c0049211 */ /* 0x0d0fe400078608ff */
[C---:B------:R-:W-:Y:S02]  /*a750*/  @!P0 LEA R2, P2, R197.reuse, R0, 0x1 ;  /* 0x00000000c5028211 */ /* 0x040fe400078408ff */
[-C--:B--2---:R-:W-:Y:S02]  /*a760*/  @!P1 LEA.HI.X R5, R192, R6.reuse, R8, 0x1, P3 ;  /* 0x00000006c0059211 */ /* 0x084fe400018f0c08 */
[----:B------:R-:W-:-:S03]  /*a770*/  @!P0 LEA.HI.X R3, R197, R6, R7, 0x1, P2 ;  /* 0x00000006c5038211 */ /* 0x000fc600010f0c07 */
[----:B-1----:R1:W-:Y:S04]  /*a780*/  @!P1 ST.E.128 [R4.64], R60 ;  /* 0x0000003c04009985 */ /* 0x0023e8000c101d06 */
[----:B------:R1:W-:Y:S01]  /*a790*/  @!P0 ST.E.128 [R2.64], R56 ;  /* 0x0000003802008985 */ /* 0x0003e2000c101d06 */
[----:B------:R-:W-:-:S13]  /*a7a0*/  ISETP.GE.AND P0, PT, R198, c[0x0][0x3c8], PT ;  /* 0x0000f200c6007a0c */ /* 0x000fda0003f06270 */
[----:B------:R-:W-:Y:S05]  /*a7b0*/  @P0 BRA `(.L_x_82) ;  /* 0x00001e9000000947 */ /* 0x000fea0003800000 */
[----:B------:R-:W-:Y:S02]  /*a7c0*/  SHF.R.S32.HI R7, RZ, 0x1f, R198 ;  /* 0x0000001fff077819 */ /* 0x000fe400000114c6 */
[----:B-1----:R-:W-:-:S04]  /*a7d0*/  LEA R2, P0, R198, R0, 0x1 ;  /* 0x00000000c6027211 */ /* 0x002fc800078008ff */
[----:B------:R-:W-:-:S05]  /*a7e0*/  LEA.HI.X R3, R198, R6, R7, 0x1, P0 ;  /* 0x00000006c6037211 */ /* 0x000fca00000f0c07 */
[----:B------:R1:W-:Y:S01]  /*a7f0*/  ST.E.128 [R2.64], R64 ;  /* 0x0000004002007985 */ /* 0x0003e2000c101d06 */
[----:B------:R-:W-:Y:S05]  /*a800*/  BRA `(.L_x_82) ;  /* 0x00001e4000007947 */ /* 0x000fea0003800000 */
.L_x_69:
[----:B-1----:R-:W-:Y:S02]  /*a810*/  IMAD R4, R9, c[0x0][0x408], RZ ;  /* 0x0001020009047a24 */ /* 0x002fe400078e02ff */
[----:B------:R-:W-:-:S04]  /*a820*/  IMAD.WIDE.U32 R2, R0, c[0x0][0x408], RZ ;  /* 0x0001020000027a25 */ /* 0x000fc800078e00ff */
[----:B------:R-:W-:Y:S02]  /*a830*/  IMAD R0, R0, c[0x0][0x40c], R4 ;  /* 0x0001030000007a24 */ /* 0x000fe400078e0204 */
[----:B------:R-:W-:-:S03]  /*a840*/  @P2 IMAD.HI.U32 R5, R12, c[0x0][0x4ec], RZ ;  /* 0x00013b000c052a27 */ /* 0x000fc600078e00ff */
[----:B------:R-:W-:Y:S02]  /*a850*/  IADD3 R3, R3, R0, RZ ;  /* 0x0000000003037210 */ /* 0x000fe40007ffe0ff */
[----:B------:R-:W-:-:S03]  /*a860*/  SHF.R.S32.HI R0, RZ, 0x1f, R8 ;  /* 0x0000001fff007819 */ /* 0x000fc60000011408 */
[----:B------:R-:W-:-:S04]  /*a870*/  IMAD.WIDE.U32 R2, R10, c[0x0][0x438], R2 ;  /* 0x00010e000a027a25 */ /* 0x000fc800078e0002 */
[----:B------:R-:W-:Y:S02]  /*a880*/  IMAD R0, R0, c[0x0][0x440], RZ ;  /* 0x0001100000007a24 */ /* 0x000fe400078e02ff */
[----:B------:R-:W-:Y:S02]  /*a890*/  IMAD R3, R10, c[0x0][0x43c], R3 ;  /* 0x00010f000a037a24 */ /* 0x000fe400078e0203 */
[C---:B------:R-:W-:Y:S01]  /*a8a0*/  IMAD R4, R8.reuse, c[0x0][0x444], R0 ;  /* 0x0001110008047a24 */ /* 0x040fe200078e0200 */
[----:B------:R-:W-:Y:S01]  /*a8b0*/  MOV R0, R12 ;  /* 0x0000000c00007202 */ /* 0x000fe20000000f00 */
[----:B------:R-:W-:Y:S01]  /*a8c0*/  IMAD.WIDE.U32 R2, R8, c[0x0][0x440], R2 ;  /* 0x0001100008027a25 */ /* 0x000fe200078e0002 */
[----:B------:R-:W-:-:S04]  /*a8d0*/  @P2 SHF.R.U32.HI R0, RZ, c[0x0][0x4f0], R5 ;  /* 0x00013c00ff002a19 */ /* 0x000fc80000011605 */
[----:B------:R-:W-:Y:S02]  /*a8e0*/  IADD3 R3, R3, R4, RZ ;  /* 0x0000000403037210 */ /* 0x000fe40007ffe0ff */
[----:B------:R-:W-:Y:S02]  /*a8f0*/  SHF.R.S32.HI R5, RZ, 0x1f, R0 ;  /* 0x0000001fff057819 */ /* 0x000fe40000011400 */
[----:B------:R-:W-:Y:S01]  /*a900*/  IADD3 R4, -R0, RZ, RZ ;  /* 0x000000ff00047210 */ /* 0x000fe20007ffe1ff */
[----:B------:R-:W-:-:S04]  /*a910*/  IMAD.WIDE.U32 R2, R221, c[0x0][0x448], R2 ;  /* 0x00011200dd027a25 */ /* 0x000fc800078e0002 */
[----:B------:R-:W-:Y:S02]  /*a920*/  IMAD R5, R5, c[0x0][0x430], RZ ;  /* 0x00010c0005057a24 */ /* 0x000fe400078e02ff */
[----:B------:R-:W-:Y:S02]  /*a930*/  IMAD R3, R221, c[0x0][0x44c], R3 ;  /* 0x00011300dd037a24 */ /* 0x000fe400078e0203 */
[----:B------:R-:W-:Y:S02]  /*a940*/  IMAD R4, R4, c[0x0][0x4e8], R12 ;  /* 0x00013a0004047a24 */ /* 0x000fe400078e020c */
[C---:B------:R-:W-:Y:S02]  /*a950*/  IMAD R5, R0.reuse, c[0x0][0x434], R5 ;  /* 0x00010d0000057a24 */ /* 0x040fe400078e0205 */
[----:B------:R-:W-:Y:S01]  /*a960*/  IMAD.WIDE.U32 R2, R0, c[0x0][0x430], R2 ;  /* 0x00010c0000027a25 */ /* 0x000fe200078e0002 */
[----:B------:R-:W-:-:S04]  /*a970*/  SHF.R.S32.HI R0, RZ, 0x1f, R4 ;  /* 0x0000001fff007819 */ /* 0x000fc80000011404 */
[----:B------:R-:W-:Y:S01]  /*a980*/  IADD3 R3, R3, R5, RZ ;  /* 0x0000000503037210 */ /* 0x000fe20007ffe0ff */
[----:B------:R-:W-:-:S04]  /*a990*/  IMAD R0, R0, c[0x0][0x428], RZ ;  /* 0x00010a0000007a24 */ /* 0x000fc800078e02ff */
[----:B------:R-:W-:-:S04]  /*a9a0*/  IMAD.WIDE.U32 R2, R4, c[0x0][0x428], R2 ;  /* 0x00010a0004027a25 */ /* 0x000fc800078e0002 */
[----:B------:R-:W-:Y:S01]  /*a9b0*/  IMAD R4, R4, c[0x0][0x42c], R0 ;  /* 0x00010b0004047a24 */ /* 0x000fe200078e0200 */
[----:B------:R-:W-:-:S04]  /*a9c0*/  LEA R12, P2, R2, c[0x0][0x400], 0x2 ;  /* 0x00010000020c7a11 */ /* 0x000fc800078410ff */
[----:B------:R-:W-:-:S04]  /*a9d0*/  IADD3 R4, R3, R4, RZ ;  /* 0x0000000403047210 */ /* 0x000fc80007ffe0ff */
[----:B------:R-:W-:Y:S01]  /*a9e0*/  LEA.HI.X R5, R2, c[0x0][0x404], R4, 0x2, P2 ;  /* 0x0001010002057a11 */ /* 0x000fe200010f1404 */
[----:B------:R-:W-:Y:S05]  /*a9f0*/  BRA.DIV ~URZ, `(.L_x_83) ;  /* 0x00003b327f007947 */ /* 0x000fea000b800000 */
[----:B------:R1:W2:Y:S02]  /*aa00*/  SHFL.IDX PT, R4, R5, RZ, 0x1c1f ;  /* 0x001c1fff05047589 */ /* 0x0002a400000e0000 */
.L_x_147:
[----:B------:R-:W-:Y:S05]  /*aa10*/  BRA.DIV ~URZ, `(.L_x_84) ;  /* 0x00003b827f007947 */ /* 0x000fea000b800000 */
[----:B------:R3:W4:Y:S02]  /*aa20*/  SHFL.IDX PT, R0, R12, RZ, 0x1c1f ;  /* 0x001c1fff0c007589 */ /* 0x00072400000e0000 */
.L_x_148:
[----:B------:R-:W-:Y:S01]  /*aa30*/  BSSY B0, `(.L_x_85) ;  /* 0x000007a000007945 */ /* 0x000fe20003800000 */
[----:B------:R-:W-:Y:S05]  /*aa40*/  @P1 BRA `(.L_x_86) ;  /* 0x0000078000001947 */ /* 0x000fea0003800000 */
[----:B------:R-:W-:Y:S02]  /*aa50*/  ISETP.GE.AND P4, PT, R222, c[0x0][0x3c8], PT ;  /* 0x0000f200de007a0c */ /* 0x000fe40003f86270 */
[----:B------:R-:W-:Y:S02]  /*aa60*/  ISETP.GE.AND P2, PT, R249, c[0x0][0x3c8], PT ;  /* 0x0000f200f9007a0c */ /* 0x000fe40003f46270 */
[----:B------:R-:W-:Y:S02]  /*aa70*/  ISETP.GE.AND P5, PT, R248, c[0x0][0x3c8], PT ;  /* 0x0000f200f8007a0c */ /* 0x000fe40003fa6270 */
[----:B------:R-:W-:Y:S02]  /*aa80*/  ISETP.GE.AND P1, PT, R247, c[0x0][0x3c8], PT ;  /* 0x0000f200f7007a0c */ /* 0x000fe40003f26270 */
[----:B------:R-:W-:-:S02]  /*aa90*/  SHF.R.S32.HI R8, RZ, 0x1f, R249 ;  /* 0x0000001fff087819 */ /* 0x000fc400000114f9 */
[----:B------:R-:W-:Y:S02]  /*aaa0*/  ISETP.GE.AND P6, PT, R246, c[0x0][0x3c8], PT ;  /* 0x0000f200f6007a0c */ /* 0x000fe40003fc6270 */
[----:B------:R-:W-:Y:S01]  /*aab0*/  SHF.R.S32.HI R9, RZ, 0x1f, R248 ;  /* 0x0000001fff097819 */ /* 0x000fe200000114f8 */
[----:B----4-:R-:W-:Y:S01]  /*aac0*/  @!P4 IMAD.MOV.U32 R6, RZ, RZ, R0 ;  /* 0x000000ffff06c224 */ /* 0x010fe200078e0000 */
[----:B------:R-:W-:Y:S01]  /*aad0*/  SHF.R.S32.HI R10, RZ, 0x1f, R234 ;  /* 0x0000001fff0a7819 */ /* 0x000fe200000114ea */
[----:B--2---:R-:W-:Y:S01]  /*aae0*/  @!P4 IMAD.MOV.U32 R7, RZ, RZ, R4 ;  /* 0x000000ffff07c224 */ /* 0x004fe200078e0004 */
[C---:B------:R-:W-:Y:S02]  /*aaf0*/  @!P2 LEA R2, P3, R249.reuse, R0, 0x2 ;  /* 0x00000000f902a211 */ /* 0x040fe400078610ff */
[----:B------:R-:W-:Y:S01]  /*ab00*/  SHF.R.S32.HI R11, RZ, 0x1f, R233 ;  /* 0x0000001fff0b7819 */ /* 0x000fe200000114e9 */
[----:B------:R-:W-:Y:S01]  /*ab10*/  @!P4 IMAD.WIDE R6, R222, 0x4, R6 ;  /* 0x00000004de06c825 */ /* 0x000fe200078e0206 */
[----:B------:R-:W-:-:S02]  /*ab20*/  @!P2 LEA.HI.X R3, R249, R4, R8, 0x2, P3 ;  /* 0x00000004f903a211 */ /* 0x000fc400018f1408 */
[----:B------:R-:W-:Y:S02]  /*ab30*/  SHF.R.S32.HI R8, RZ, 0x1f, R247 ;  /* 0x0000001fff087819 */ /* 0x000fe400000114f7 */
[----:B------:R2:W-:Y:S01]  /*ab40*/  @!P4 ST.E.64 [R6.64], R132 ;  /* 0x000000840600c985 */ /* 0x0005e2000c101b06 */
[----:B------:R-:W-:Y:S02]  /*ab50*/  SHF.R.S32.HI R13, RZ, 0x1f, R230 ;  /* 0x0000001fff0d7819 */ /* 0x000fe400000114e6 */
[----:B------:R-:W-:Y:S01]  /*ab60*/  SHF.R.S32.HI R15, RZ, 0x1f, R229 ;  /* 0x0000001fff0f7819 */ /* 0x000fe200000114e5 */
[----:B------:R4:W-:Y:S01]  /*ab70*/  @!P2 ST.E.64 [R2.64], R28 ;  /* 0x0000001c0200a985 */ /* 0x0009e2000c101b06 */
[----:B------:R-:W-:Y:S02]  /*ab80*/  ISETP.GE.AND P2, PT, R245, c[0x0][0x3c8], PT ;  /* 0x0000f200f5007a0c */ /* 0x000fe40003f46270 */
[----:B------:R-:W-:Y:S02]  /*ab90*/  SHF.R.S32.HI R14, RZ, 0x1f, R228 ;  /* 0x0000001fff0e7819 */ /* 0x000fe400000114e4 */
[----:B--2---:R-:W-:-:S02]  /*aba0*/  @!P5 LEA R6, P4, R248, R0, 0x2 ;  /* 0x00000000f806d211 */ /* 0x004fc400078810ff */
[C---:B----4-:R-:W-:Y:S02]  /*abb0*/  @!P1 LEA R2, P3, R247.reuse, R0, 0x2 ;  /* 0x00000000f7029211 */ /* 0x050fe400078610ff */
[-C--:B------:R-:W-:Y:S02]  /*abc0*/  @!P5 LEA.HI.X R7, R248, R4.reuse, R9, 0x2, P4 ;  /* 0x00000004f807d211 */ /* 0x080fe400020f1409 */
[----:B------:R-:W-:Y:S02]  /*abd0*/  @!P1 LEA.HI.X R3, R247, R4, R8, 0x2, P3 ;  /* 0x00000004f7039211 */ /* 0x000fe400018f1408 */
[----:B------:R-:W-:Y:S01]  /*abe0*/  SHF.R.S32.HI R9, RZ, 0x1f, R246 ;  /* 0x0000001fff097819 */ /* 0x000fe200000114f6 */
[----:B------:R2:W-:Y:S01]  /*abf0*/  @!P5 ST.E.64 [R6.64], R30 ;  /* 0x0000001e0600d985 */ /* 0x0005e2000c101b06 */
[----:B------:R-:W-:Y:S02]  /*ac00*/  ISETP.GE.AND P5, PT, R244, c[0x0][0x3c8], PT ;  /* 0x0000f200f4007a0c */ /* 0x000fe40003fa6270 */
[----:B------:R-:W-:Y:S01]  /*ac10*/  SHF.R.S32.HI R8, RZ, 0x1f, R245 ;  /* 0x0000001fff087819 */ /* 0x000fe200000114f5 */
[----:B------:R4:W-:Y:S01]  /*ac20*/  @!P1 ST.E.64 [R2.64], R32 ;  /* 0x0000002002009985 */ /* 0x0009e2000c101b06 */
[----:B------:R-:W-:-:S02]  /*ac30*/  ISETP.GE.AND P1, PT, R243, c[0x0][0x3c8], PT ;  /* 0x0000f200f3007a0c */ /* 0x000fc40003f26270 */
[CC--:B--2---:R-:W-:Y:S02]  /*ac40*/  @!P6 LEA R6, P4, R246.reuse, R0.reuse, 0x2 ;  /* 0x00000000f606e211 */ /* 0x0c4fe400078810ff */
[C---:B----4-:R-:W-:Y:S02]  /*ac50*/  @!P2 LEA R2, P3, R245.reuse, R0, 0x2 ;  /* 0x00000000f502a211 */ /* 0x050fe400078610ff */
[-C--:B------:R-:W-:Y:S02]  /*ac60*/  @!P6 LEA.HI.X R7, R246, R4.reuse, R9, 0x2, P4 ;  /* 0x00000004f607e211 */ /* 0x080fe400020f1409 */
[----:B------:R-:W-:Y:S02]  /*ac70*/  @!P2 LEA.HI.X R3, R245, R4, R8, 0x2, P3 ;  /* 0x00000004f503a211 */ /* 0x000fe400018f1408 */
[----:B------:R-:W-:Y:S01]  /*ac80*/  SHF.R.S32.HI R9, RZ, 0x1f, R244 ;  /* 0x0000001fff097819 */ /* 0x000fe200000114f4 */
[----:B------:R2:W-:Y:S01]  /*ac90*/  @!P6 ST.E.64 [R6.64], R34 ;  /* 0x000000220600e985 */ /* 0x0005e2000c101b06 */
[----:B------:R-:W-:-:S02]  /*aca0*/  ISETP.GE.AND P6, PT, R242, c[0x0][0x3c8], PT ;  /* 0x0000f200f2007a0c */ /* 0x000fc40003fc6270 */
[----:B------:R-:W-:Y:S01]  /*acb0*/  SHF.R.S32.HI R8, RZ, 0x1f, R243 ;  /* 0x0000001fff087819 */ /* 0x000fe200000114f3 */
[----:B------:R4:W-:Y:S01]  /*acc0*/  @!P2 ST.E.64 [R2.64], R100 ;  /* 0x000000640200a985 */ /* 0x0009e2000c101b06 */
[----:B------:R-:W-:Y:S02]  /*acd0*/  ISETP.GE.AND P2, PT, R241, c[0x0][0x3c8], PT ;  /* 0x0000f200f1007a0c */ /* 0x000fe40003f46270 */
[CC--:B--2---:R-:W-:Y:S02]  /*ace0*/  @!P5 LEA R6, P4, R244.reuse, R0.reuse, 0x2 ;  /* 0x00000000f406d211 */ /* 0x0c4fe400078810ff */
[C---:B----4-:R-:W-:Y:S02]  /*acf0*/  @!P1 LEA R2, P3, R243.reuse, R0, 0x2 ;  /* 0x00000000f3029211 */ /* 0x050fe400078610ff */
[-C--:B------:R-:W-:Y:S02]  /*ad00*/  @!P5 LEA.HI.X R7, R244, R4.reuse, R9, 0x2, P4 ;  /* 0x00000004f407d211 */ /* 0x080fe400020f1409 */
[----:B------:R-:W-:-:S02]  /*ad10*/  @!P1 LEA.HI.X R3, R243, R4, R8, 0x2, P3 ;  /* 0x00000004f3039211 */ /* 0x000fc400018f1408 */
[----:B------:R-:W-:Y:S01]  /*ad20*/  SHF.R.S32.HI R9, RZ, 0x1f, R242 ;  /* 0x0000001fff097819 */ /* 0x000fe200000114f2 */
[----:B------:R2:W-:Y:S01]  /*ad30*/  @!P5 ST.E.64 [R6.64], R108 ;  /* 0x0000006c0600d985 */ /* 0x0005e2000c101b06 */
[----:B------:R-:W-:Y:S02]  /*ad40*/  ISETP.GE.AND P5, PT, R240, c[0x0][0x3c8], PT ;  /* 0x0000f200f0007a0c */ /* 0x000fe40003fa6270 */
[----:B------:R-:W-:Y:S01]  /*ad50*/  SHF.R.S32.HI R8, RZ, 0x1f, R241 ;  /* 0x0000001fff087819 */ /* 0x000fe200000114f1 */
[----:B------:R4:W-:Y:S01]  /*ad60*/  @!P1 ST.E.64 [R2.64], R104 ;  /* 0x0000006802009985 */ /* 0x0009e2000c101b06 */
[----:B------:R-:W-:Y:S02]  /*ad70*/  ISETP.GE.AND P1, PT, R239, c[0x0][0x3c8], PT ;  /* 0x0000f200ef007a0c */ /* 0x000fe40003f26270 */
[-C--:B--2---:R-:W-:Y:S02]  /*ad80*/  @!P6 LEA R6, P4, R242, R0.reuse, 0x2 ;  /* 0x00000000f206e211 */ /* 0x084fe400078810ff */
[----:B----4-:R-:W-:-:S02]  /*ad90*/  @!P2 LEA R2, P3, R241, R0, 0x2 ;  /* 0x00000000f102a211 */ /* 0x010fc400078610ff */
        /* <DEDUP_REMOVED lines=25> */
[----:B------:R-:W-:Y:S01]  /*af30*/  ISETP.GE.AND P4, PT, R233, c[0x0][0x3c8], PT ;  /* 0x0000f200e9007a0c */ /* 0x000fe20003f86270 */
[----:B------:R4:W-:Y:S01]  /*af40*/  @!P2 ST.E.64 [R2.64], R56 ;  /* 0x000000380200a985 */ /* 0x0009e2000c101b06 */
[----:B------:R-:W-:Y:S02]  /*af50*/  SHF.R.S32.HI R8, RZ, 0x1f, R235 ;  /* 0x0000001fff087819 */ /* 0x000fe400000114eb */
[-C--:B--2---:R-:W-:Y:S02]  /*af60*/  @!P5 LEA R6, P3, R236, R0.reuse, 0x2 ;  /* 0x00000000ec06d211 */ /* 0x084fe400078610ff */
[----:B----4-:R-:W-:-:S02]  /*af70*/  @!P1 LEA R2, P2, R235, R0, 0x2 ;  /* 0x00000000eb029211 */ /* 0x010fc400078410ff */
[-C--:B------:R-:W-:Y:S02]  /*af80*/  @!P5 LEA.HI.X R7, R236, R4.reuse, R9, 0x2, P3 ;  /* 0x00000004ec07d211 */ /* 0x080fe400018f1409 */
[----:B------:R-:W-:Y:S02]  /*af90*/  ISETP.GE.AND P3, PT, R232, c[0x0][0x3c8], PT ;  /* 0x0000f200e8007a0c */ /* 0x000fe40003f66270 */
[----:B------:R-:W-:Y:S01]  /*afa0*/  @!P1 LEA.HI.X R3, R235, R4, R8, 0x2, P2 ;  /* 0x00000004eb039211 */ /* 0x000fe200010f1408 */
[----:B------:R2:W-:Y:S01]  /*afb0*/  @!P5 ST.E.64 [R6.64], R60 ;  /* 0x0000003c0600d985 */ /* 0x0005e2000c101b06 */
[----:B------:R-:W-:-:S03]  /*afc0*/  @!P6 LEA R8, P2, R234, R0, 0x2 ;  /* 0x00000000ea08e211 */ /* 0x000fc600078410ff */
[----:B------:R4:W-:Y:S01]  /*afd0*/  @!P1 ST.E.64 [R2.64], R64 ;  /* 0x0000004002009985 */ /* 0x0009e2000c101b06 */
[----:B------:R-:W-:Y:S02]  /*afe0*/  ISETP.GE.AND P1, PT, R231, c[0x0][0x3c8], PT ;  /* 0x0000f200e7007a0c */ /* 0x000fe40003f26270 */
[----:B------:R-:W-:Y:S02]  /*aff0*/  @!P6 LEA.HI.X R9, R234, R4, R10, 0x2, P2 ;  /* 0x00000004ea09e211 */ /* 0x000fe400010f140a */
[----:B------:R-:W-:-:S03]  /*b000*/  SHF.R.S32.HI R10, RZ, 0x1f, R232 ;  /* 0x0000001fff0a7819 */ /* 0x000fc600000114e8 */
[----:B------:R-:W-:Y:S01]  /*b010*/  @!P6 ST.E.64 [R8.64], R112 ;  /* 0x000000700800e985 */ /* 0x000fe2000c101b06 */
[----:B------:R-:W-:Y:S02]  /*b020*/  ISETP.GE.AND P6, PT, R230, c[0x0][0x3c8], PT ;  /* 0x0000f200e6007a0c */ /* 0x000fe40003fc6270 */
[CC--:B--2---:R-:W-:Y:S02]  /*b030*/  @!P3 LEA R6, P2, R232.reuse, R0.reuse, 0x2 ;  /* 0x00000000e806b211 */ /* 0x0c4fe400078410ff */
[C---:B----4-:R-:W-:Y:S02]  /*b040*/  @!P4 LEA R2, P5, R233.reuse, R0, 0x2 ;  /* 0x00000000e902c211 */ /* 0x050fe400078a10ff */
[-C--:B------:R-:W-:Y:S02]  /*b050*/  @!P3 LEA.HI.X R7, R232, R4.reuse, R10, 0x2, P2 ;  /* 0x00000004e807b211 */ /* 0x080fe400010f140a */
[----:B------:R-:W-:Y:S02]  /*b060*/  @!P4 LEA.HI.X R3, R233, R4, R11, 0x2, P5 ;  /* 0x00000004e903c211 */ /* 0x000fe400028f140b */
[----:B------:R-:W-:-:S02]  /*b070*/  ISETP.GE.AND P5, PT, R229, c[0x0][0x3c8], PT ;  /* 0x0000f200e5007a0c */ /* 0x000fc40003fa6270 */
[----:B------:R-:W-:Y:S01]  /*b080*/  SHF.R.S32.HI R10, RZ, 0x1f, R231 ;  /* 0x0000001fff0a7819 */ /* 0x000fe200000114e7 */
[----:B------:R2:W-:Y:S01]  /*b090*/  @!P4 ST.E.64 [R2.64], R68 ;  /* 0x000000440200c985 */ /* 0x0005e2000c101b06 */
[----:B------:R-:W-:-:S03]  /*b0a0*/  ISETP.GE.AND P4, PT, R228, c[0x0][0x3c8], PT ;  /* 0x0000f200e4007a0c */ /* 0x000fc60003f86270 */
[----:B------:R4:W-:Y:S01]  /*b0b0*/  @!P3 ST.E.64 [R6.64], R72 ;  /* 0x000000480600b985 */ /* 0x0009e2000c101b06 */
[----:B------:R-:W-:Y:S02]  /*b0c0*/  ISETP.GE.AND P3, PT, R227, c[0x0][0x3c8], PT ;  /* 0x0000f200e3007a0c */ /* 0x000fe40003f66270 */
[----:B--2---:R-:W-:-:S04]  /*b0d0*/  @!P1 LEA R2, P2, R231, R0, 0x2 ;  /* 0x00000000e7029211 */ /* 0x004fc800078410ff */
[----:B------:R-:W-:Y:S02]  /*b0e0*/  @!P1 LEA.HI.X R3, R231, R4, R10, 0x2, P2 ;  /* 0x00000004e7039211 */ /* 0x000fe400010f140a */
[----:B------:R-:W-:-:S03]  /*b0f0*/  @!P6 LEA R10, P2, R230, R0, 0x2 ;  /* 0x00000000e60ae211 */ /* 0x000fc600078410ff */
[----:B------:R2:W-:Y:S01]  /*b100*/  @!P1 ST.E.64 [R2.64], R76 ;  /* 0x0000004c02009985 */ /* 0x0005e2000c101b06 */
[C---:B------:R-:W-:Y:S02]  /*b110*/  @!P5 LEA R8, P1, R229.reuse, R0, 0x2 ;  /* 0x00000000e508d211 */ /* 0x040fe400078210ff */
[----:B------:R-:W-:Y:S02]  /*b120*/  @!P6 LEA.HI.X R11, R230, R4, R13, 0x2, P2 ;  /* 0x00000004e60be211 */ /* 0x000fe400010f140d */
[C---:B----4-:R-:W-:Y:S02]  /*b130*/  @!P4 LEA R6, P2, R228.reuse, R0, 0x2 ;  /* 0x00000000e406c211 */ /* 0x050fe400078410ff */
[-C--:B------:R-:W-:Y:S01]  /*b140*/  @!P5 LEA.HI.X R9, R229, R4.reuse, R15, 0x2, P1 ;  /* 0x00000004e509d211 */ /* 0x080fe200008f140f */
[----:B------:R4:W-:Y:S01]  /*b150*/  @!P6 ST.E.64 [R10.64], R120 ;  /* 0x000000780a00e985 */ /* 0x0009e2000c101b06 */
[----:B------:R-:W-:Y:S02]  /*b160*/  SHF.R.S32.HI R13, RZ, 0x1f, R227 ;  /* 0x0000001fff0d7819 */ /* 0x000fe400000114e3 */
[----:B------:R-:W-:Y:S01]  /*b170*/  @!P4 LEA.HI.X R7, R228, R4, R14, 0x2, P2 ;  /* 0x00000004e407c211 */ /* 0x000fe200010f140e */
[----:B------:R4:W-:Y:S04]  /*b180*/  @!P5 ST.E.64 [R8.64], R116 ;  /* 0x000000740800d985 */ /* 0x0009e8000c101b06 */
[----:B------:R4:W-:Y:S01]  /*b190*/  @!P4 ST.E.64 [R6.64], R80 ;  /* 0x000000500600c985 */ /* 0x0009e2000c101b06 */
[----:B--2---:R-:W-:-:S04]  /*b1a0*/  @!P3 LEA R2, P1, R227, R0, 0x2 ;  /* 0x00000000e302b211 */ /* 0x004fc800078210ff */
[----:B------:R-:W-:-:S05]  /*b1b0*/  @!P3 LEA.HI.X R3, R227, R4, R13, 0x2, P1 ;  /* 0x00000004e303b211 */ /* 0x000fca00008f140d */
[----:B------:R4:W-:Y:S04]  /*b1c0*/  @!P3 ST.E.64 [R2.64], R24 ;  /* 0x000000180200b985 */ /* 0x0009e8000c101b06 */
.L_x_86:
[----:B------:R-:W-:Y:S05]  /*b1d0*/  BSYNC B0 ;  /* 0x0000000000007941 */ /* 0x000fea0003800000 */
.L_x_85:
[----:B------:R-:W-:Y:S05]  /*b1e0*/  BRA.DIV ~URZ, `(.L_x_87) ;  /* 0x000034227f007947 */ /* 0x000fea000b800000 */
[----:B--2---:R2:W1:Y:S04]  /*b1f0*/  SHFL.IDX PT, R4, R5, 0x1, 0x1c1f ;  /* 0x003c1f0005047f89 */ /* 0x00446800000e0000 */
[----:B----4-:R2:W4:Y:S02]  /*b200*/  SHFL.IDX PT, R0, R12, 0x1, 0x1c1f ;  /* 0x003c1f000c007f89 */ /* 0x01052400000e0000 */
.L_x_149:
[----:B------:R-:W-:Y:S05]  /*b210*/  @P0 BRA `(.L_x_82) ;  /* 0x0000143000000947 */ /* 0x000fea0003800000 */
[----:B------:R-:W-:Y:S02]  /*b220*/  ISETP.GE.AND P4, PT, R222, c[0x0][0x3c8], PT ;  /* 0x0000f200de007a0c */ /* 0x000fe40003f86270 */
[----:B------:R-:W-:Y:S02]  /*b230*/  ISETP.GE.AND P3, PT, R249, c[0x0][0x3c8], PT ;  /* 0x0000f200f9007a0c */ /* 0x000fe40003f66270 */
[----:B------:R-:W-:Y:S02]  /*b240*/  ISETP.GE.AND P2, PT, R248, c[0x0][0x3c8], PT ;  /* 0x0000f200f8007a0c */ /* 0x000fe40003f46270 */
[----:B------:R-:W-:-:S02]  /*b250*/  ISETP.GE.AND P1, PT, R247, c[0x0][0x3c8], PT ;  /* 0x0000f200f7007a0c */ /* 0x000fc40003f26270 */
[----:B------:R-:W-:Y:S02]  /*b260*/  ISETP.GE.AND P0, PT, R246, c[0x0][0x3c8], PT ;  /* 0x0000f200f6007a0c */ /* 0x000fe40003f06270 */
[----:B-12---:R-:W-:Y:S02]  /*b270*/  SHF.R.S32.HI R5, RZ, 0x1f, R249 ;  /* 0x0000001fff057819 */ /* 0x006fe400000114f9 */
[----:B------:R-:W-:Y:S01]  /*b280*/  SHF.R.S32.HI R10, RZ, 0x1f, R247 ;  /* 0x0000001fff0a7819 */ /* 0x000fe200000114f7 */
[----:B----4-:R-:W-:Y:S01]  /*b290*/  @!P4 IMAD.MOV.U32 R6, RZ, RZ, R0 ;  /* 0x000000ffff06c224 */ /* 0x010fe200078e0000 */
[----:B------:R-:W-:Y:S01]  /*b2a0*/  SHF.R.S32.HI R11, RZ, 0x1f, R236 ;  /* 0x0000001fff0b7819 */ /* 0x000fe200000114ec */
[----:B------:R-:W-:Y:S01]  /*b2b0*/  @!P4 IMAD.MOV.U32 R7, RZ, RZ, R4 ;  /* 0x000000ffff07c224 */ /* 0x000fe200078e0004 */
[CC--:B------:R-:W-:Y:S02]  /*b2c0*/  @!P3 LEA R2, P5, R249.reuse, R0.reuse, 0x2 ;  /* 0x00000000f902b211 */ /* 0x0c0fe400078a10ff */
[----:B------:R-:W-:Y:S01]  /*b2d0*/  @!P2 LEA R8, P6, R248, R0, 0x2 ;  /* 0x00000000f808a211 */ /* 0x000fe200078c10ff */
[----:B------:R-:W-:Y:S01]  /*b2e0*/  @!P4 IMAD.WIDE R6, R222, 0x4, R6 ;  /* 0x00000004de06c825 */ /* 0x000fe200078e0206 */
[----:B------:R-:W-:-:S02]  /*b2f0*/  @!P3 LEA.HI.X R3, R249, R4, R5, 0x2, P5 ;  /* 0x00000004f903b211 */ /* 0x000fc400028f1405 */
[----:B------:R-:W-:Y:S02]  /*b300*/  SHF.R.S32.HI R5, RZ, 0x1f, R248 ;  /* 0x0000001fff057819 */ /* 0x000fe400000114f8 */
[----:B------:R1:W-:Y:S01]  /*b310*/  @!P4 ST.E.64 [R6.64], R96 ;  /* 0x000000600600c985 */ /* 0x0003e2000c101b06 */
[----:B------:R-:W-:Y:S02]  /*b320*/  ISETP.GE.AND P5, PT, R245, c[0x0][0x3c8], PT ;  /* 0x0000f200f5007a0c */ /* 0x000fe40003fa6270 */
[----:B------:R-:W-:Y:S01]  /*b330*/  ISETP.GE.AND P4, PT, R244, c[0x0][0x3c8], PT ;  /* 0x0000f200f4007a0c */ /* 0x000fe20003f86270 */
[----:B------:R2:W-:Y:S01]  /*b340*/  @!P3 ST.E.64 [R2.64], R84 ;  /* 0x000000540200b985 */ /* 0x0005e2000c101b06 */
[----:B------:R-:W-:Y:S02]  /*b350*/  @!P2 LEA.HI.X R9, R248, R4, R5, 0x2, P6 ;  /* 0x00000004f809a211 */ /* 0x000fe400030f1405 */
[----:B------:R-:W-:Y:S02]  /*b360*/  SHF.R.S32.HI R5, RZ, 0x1f, R246 ;  /* 0x0000001fff057819 */ /* 0x000fe400000114f6 */
[----:B------:R-:W-:Y:S01]  /*b370*/  SHF.R.S32.HI R13, RZ, 0x1f, R230 ;  /* 0x0000001fff0d7819 */ /* 0x000fe200000114e6 */
[----:B------:R4:W-:Y:S01]  /*b380*/  @!P2 ST.E.64 [R8.64], R126 ;  /* 0x0000007e0800a985 */ /* 0x0009e2000c101b06 */
[----:B------:R-:W-:-:S02]  /*b390*/  ISETP.GE.AND P2, PT, R242, c[0x0][0x3c8], PT ;  /* 0x0000f200f2007a0c */ /* 0x000fc40003f46270 */
[----:B---3--:R-:W-:Y:S02]  /*b3a0*/  SHF.R.S32.HI R12, RZ, 0x1f, R229 ;  /* 0x0000001fff0c7819 */ /* 0x008fe400000114e5 */
[CC--:B-1----:R-:W-:Y:S02]  /*b3b0*/  @!P1 LEA R6, P3, R247.reuse, R0.reuse, 0x2 ;  /* 0x00000000f7069211 */ /* 0x0c2fe400078610ff */
[C---:B--2---:R-:W-:Y:S02]  /*b3c0*/  @!P0 LEA R2, P6, R246.reuse, R0, 0x2 ;  /* 0x00000000f6028211 */ /* 0x044fe400078c10ff */
[-C--:B------:R-:W-:Y:S02]  /*b3d0*/  @!P1 LEA.HI.X R7, R247, R4.reuse, R10, 0x2, P3 ;  /* 0x00000004f7079211 */ /* 0x080fe400018f140a */
[----:B------:R-:W-:Y:S02]  /*b3e0*/  ISETP.GE.AND P3, PT, R243, c[0x0][0x3c8], PT ;  /* 0x0000f200f3007a0c */ /* 0x000fe40003f66270 */
[----:B------:R-:W-:Y:S01]  /*b3f0*/  @!P0 LEA.HI.X R3, R246, R4, R5, 0x2, P6 ;  /* 0x00000004f6038211 */ /* 0x000fe200030f1405 */
[----:B------:R1:W-:Y:S01]  /*b400*/  @!P1 ST.E.64 [R6.64], R122 ;  /* 0x0000007a06009985 */ /* 0x0003e2000c101b06 */
[----:B----4-:R-:W-:-:S02]  /*b410*/  @!P5 LEA R8, P1, R245, R0, 0x2 ;  /* 0x00000000f508d211 */ /* 0x010fc400078210ff */
[----:B------:R-:W-:Y:S01]  /*b420*/  SHF.R.S32.HI R5, RZ, 0x1f, R245 ;  /* 0x0000001fff057819 */ /* 0x000fe200000114f5 */
[----:B------:R2:W-:Y:S01]  /*b430*/  @!P0 ST.E.64 [R2.64], R88 ;  /* 0x0000005802008985 */ /* 0x0005e2000c101b06 */
[----:B------:R-:W-:Y:S02]  /*b440*/  SHF.R.S32.HI R10, RZ, 0x1f, R244 ;  /* 0x0000001fff0a7819 */ /* 0x000fe400000114f4 */
[----:B------:R-:W-:Y:S02]  /*b450*/  @!P5 LEA.HI.X R9, R245, R4, R5, 0x2, P1 ;  /* 0x00000004f509d211 */ /* 0x000fe400008f1405 */
[----:B------:R-:W-:Y:S02]  /*b460*/  ISETP.GE.AND P1, PT, R241, c[0x0][0x3c8], PT ;  /* 0x0000f200f1007a0c */ /* 0x000fe40003f26270 */
[----:B------:R-:W-:Y:S01]  /*b470*/  SHF.R.S32.HI R5, RZ, 0x1f, R243 ;  /* 0x0000001fff057819 */ /* 0x000fe200000114f3 */
[----:B------:R3:W-:Y:S01]  /*b480*/  @!P5 ST.E.64 [R8.64], R118 ;  /* 0x000000760800d985 */ /* 0x0007e2000c101b06 */
[----:B------:R-:W-:-:S02]  /*b490*/  ISETP.GE.AND P5, PT, R239, c[0x0][0x3c8], PT ;  /* 0x0000f200ef007a0c */ /* 0x000fc40003fa6270 */
[----:B-1----:R-:W-:-:S04]  /*b4a0*/  @!P4 LEA R6, P0, R244, R0, 0x2 ;  /* 0x00000000f406c211 */ /* 0x002fc800078010ff */
[----:B------:R-:W-:Y:S02]  /*b4b0*/  @!P4 LEA.HI.X R7, R244, R4, R10, 0x2, P0 ;  /* 0x00000004f407c211 */ /* 0x000fe400000f140a */
[----:B------:R-:W-:Y:S02]  /*b4c0*/  ISETP.GE.AND P0, PT, R240, c[0x0][0x3c8], PT ;  /* 0x0000f200f0007a0c */ /* 0x000fe40003f06270 */
[C---:B--2---:R-:W-:Y:S01]  /*b4d0*/  @!P3 LEA R2, P6, R243.reuse, R0, 0x2 ;  /* 0x00000000f302b211 */ /* 0x044fe200078c10ff */
[----:B------:R1:W-:Y:S01]  /*b4e0*/  @!P4 ST.E.64 [R6.64], R110 ;  /* 0x0000006e0600c985 */ /* 0x0003e2000c101b06 */
[----:B------:R-:W-:Y:S02]  /*b4f0*/  ISETP.GE.AND P4, PT, R238, c[0x0][0x3c8], PT ;  /* 0x0000f200ee007a0c */ /* 0x000fe40003f86270 */
[----:B------:R-:W-:Y:S02]  /*b500*/  @!P3 LEA.HI.X R3, R243, R4, R5, 0x2, P6 ;  /* 0x00000004f303b211 */ /* 0x000fe400030f1405 */
[----:B---3--:R-:W-:-:S02]  /*b510*/  @!P2 LEA R8, P6, R242, R0, 0x2 ;  /* 0x00000000f208a211 */ /* 0x008fc400078c10ff */
[----:B------:R-:W-:Y:S01]  /*b520*/  SHF.R.S32.HI R5, RZ, 0x1f, R242 ;  /* 0x0000001fff057819 */ /* 0x000fe200000114f2 */
[----:B------:R2:W-:Y:S01]  /*b530*/  @!P3 ST.E.64 [R2.64], R92 ;  /* 0x0000005c0200b985 */ /* 0x0005e2000c101b06 */
[----:B------:R-:W-:Y:S02]  /*b540*/  SHF.R.S32.HI R10, RZ, 0x1f, R241 ;  /* 0x0000001fff0a7819 */ /* 0x000fe400000114f1 */
[----:B------:R-:W-:Y:S02]  /*b550*/  @!P2 LEA.HI.X R9, R242, R4, R5, 0x2, P6 ;  /* 0x00000004f209a211 */ /* 0x000fe400030f1405 */
[----:B------:R-:W-:-:S03]  /*b560*/  SHF.R.S32.HI R5, RZ, 0x1f, R240 ;  /* 0x0000001fff057819 */ /* 0x000fc600000114f0 */
[----:B------:R3:W-:Y:S01]  /*b570*/  @!P2 ST.E.64 [R8.64], R124 ;  /* 0x0000007c0800a985 */ /* 0x0007e2000c101b06 */
[----:B------:R-:W-:Y:S02]  /*b580*/  ISETP.GE.AND P2, PT, R236, c[0x0][0x3c8], PT ;  /* 0x0000f200ec007a0c */ /* 0x000fe40003f46270 */
[----:B-1----:R-:W-:-:S04]  /*b590*/  @!P1 LEA R6, P3, R241, R0, 0x2 ;  /* 0x00000000f1069211 */ /* 0x002fc800078610ff */
[----:B------:R-:W-:Y:S02]  /*b5a0*/  @!P1 LEA.HI.X R7, R241, R4, R10, 0x2, P3 ;  /* 0x00000004f1079211 */ /* 0x000fe400018f140a */
[----:B------:R-:W-:Y:S02]  /*b5b0*/  ISETP.GE.AND P3, PT, R237, c[0x0][0x3c8], PT ;  /* 0x0000f200ed007a0c */ /* 0x000fe40003f66270 */
[C---:B--2---:R-:W-:Y:S01]  /*b5c0*/  @!P0 LEA R2, P6, R240.reuse, R0, 0x2 ;  /* 0x00000000f0028211 */ /* 0x044fe200078c10ff */
[----:B------:R1:W-:Y:S01]  /*b5d0*/  @!P1 ST.E.64 [R6.64], R106 ;  /* 0x0000006a06009985 */ /* 0x0003e2000c101b06 */
[----:B------:R-:W-:Y:S02]  /*b5e0*/  SHF.R.S32.HI R10, RZ, 0x1f, R238 ;  /* 0x0000001fff0a7819 */ /* 0x000fe400000114ee */
[----:B------:R-:W-:Y:S02]  /*b5f0*/  @!P0 LEA.HI.X R3, R240, R4, R5, 0x2, P6 ;  /* 0x00000004f0038211 */ /* 0x000fe400030f1405 */
[----:B------:R-:W-:-:S02]  /*b600*/  SHF.R.S32.HI R5, RZ, 0x1f, R239 ;  /* 0x0000001fff057819 */ /* 0x000fc400000114ef */
[----:B---3--:R-:W-:Y:S01]  /*b610*/  @!P5 LEA R8, P6, R239, R0, 0x2 ;  /* 0x00000000ef08d211 */ /* 0x008fe200078c10ff */
[----:B------:R2:W-:Y:S01]  /*b620*/  @!P0 ST.E.64 [R2.64], R46 ;  /* 0x0000002e02008985 */ /* 0x0005e2000c101b06 */
[----:B------:R-:W-:Y:S02]  /*b630*/  ISETP.GE.AND P1, PT, R235, c[0x0][0x3c8], PT ;  /* 0x0000f200eb007a0c */ /* 0x000fe40003f26270 */
[----:B------:R-:W-:Y:S02]  /*b640*/  @!P5 LEA.HI.X R9, R239, R4, R5, 0x2, P6 ;  /* 0x00000004ef09d211 */ /* 0x000fe400030f1405 */
[----:B------:R-:W-:-:S03]  /*b650*/  SHF.R.S32.HI R5, RZ, 0x1f, R237 ;  /* 0x0000001fff057819 */ /* 0x000fc600000114ed */
[----:B------:R3:W-:Y:S01]  /*b660*/  @!P5 ST.E.64 [R8.64], R128 ;  /* 0x000000800800d985 */ /* 0x0007e2000c101b06 */
[----:B-1----:R-:W-:-:S04]  /*b670*/  @!P4 LEA R6, P0, R238, R0, 0x2 ;  /* 0x00000000ee06c211 */ /* 0x002fc800078010ff */
[----:B------:R-:W-:Y:S02]  /*b680*/  @!P4 LEA.HI.X R7, R238, R4, R10, 0x2, P0 ;  /* 0x00000004ee07c211 */ /* 0x000fe400000f140a */
[----:B------:R-:W-:Y:S02]  /*b690*/  ISETP.GE.AND P0, PT, R234, c[0x0][0x3c8], PT ;  /* 0x0000f200ea007a0c */ /* 0x000fe40003f06270 */
[----:B--2---:R-:W-:Y:S01]  /*b6a0*/  @!P3 LEA R2, P6, R237, R0, 0x2 ;  /* 0x00000000ed02b211 */ /* 0x004fe200078c10ff */
[----:B------:R1:W-:Y:S01]  /*b6b0*/  @!P4 ST.E.64 [R6.64], R114 ;  /* 0x000000720600c985 */ /* 0x0003e2000c101b06 */
[----:B------:R-:W-:Y:S02]  /*b6c0*/  ISETP.GE.AND P4, PT, R233, c[0x0][0x3c8], PT ;  /* 0x0000f200e9007a0c */ /* 0x000fe40003f86270 */
[----:B------:R-:W-:Y:S02]  /*b6d0*/  @!P3 LEA.HI.X R3, R237, R4, R5, 0x2, P6 ;  /* 0x00000004ed03b211 */ /* 0x000fe400030f1405 */
[----:B------:R-:W-:-:S02]  /*b6e0*/  SHF.R.S32.HI R10, RZ, 0x1f, R235 ;  /* 0x0000001fff0a7819 */ /* 0x000fc400000114eb */
[C---:B---3--:R-:W-:Y:S01]  /*b6f0*/  @!P2 LEA R8, P5, R236.reuse, R0, 0x2 ;  /* 0x00000000ec08a211 */ /* 0x048fe200078a10ff */
[----:B------:R2:W-:Y:S01]  /*b700*/  @!P3 ST.E.64 [R2.64], R50 ;  /* 0x000000320200b985 */ /* 0x0005e2000c101b06 */
[----:B------:R-:W-:Y:S02]  /*b710*/  SHF.R.S32.HI R5, RZ, 0x1f, R234 ;  /* 0x0000001fff057819 */ /* 0x000fe400000114ea */
[----:B------:R-:W-:Y:S02]  /*b720*/  @!P2 LEA.HI.X R9, R236, R4, R11, 0x2, P5 ;  /* 0x00000004ec09a211 */ /* 0x000fe400028f140b */
[----:B------:R-:W-:-:S03]  /*b730*/  ISETP.GE.AND P5, PT, R232, c[0x0][0x3c8], PT ;  /* 0x0000f200e8007a0c */ /* 0x000fc60003fa6270 */
[----:B------:R-:W-:Y:S01]  /*b740*/  @!P2 ST.E.64 [R8.64], R130 ;  /* 0x000000820800a985 */ /* 0x000fe2000c101b06 */
[----:B------:R-:W-:Y:S02]  /*b750*/  ISETP.GE.AND P2, PT, R230, c[0x0][0x3c8], PT ;  /* 0x0000f200e6007a0c */ /* 0x000fe40003f46270 */
[----:B-1----:R-:W-:-:S04]  /*b760*/  @!P1 LEA R6, P6, R235, R0, 0x2 ;  /* 0x00000000eb069211 */ /* 0x002fc800078c10ff */
[----:B------:R-:W-:Y:S02]  /*b770*/  @!P1 LEA.HI.X R7, R235, R4, R10, 0x2, P6 ;  /* 0x00000004eb079211 */ /* 0x000fe400030f140a */
[----:B------:R-:W-:Y:S02]  /*b780*/  SHF.R.S32.HI R10, RZ, 0x1f, R233 ;  /* 0x0000001fff0a7819 */ /* 0x000fe400000114e9 */
[C---:B--2---:R-:W-:Y:S01]  /*b790*/  @!P0 LEA R2, P3, R234.reuse, R0, 0x2 ;  /* 0x00000000ea028211 */ /* 0x044fe200078610ff */
[----:B------:R1:W-:Y:S01]  /*b7a0*/  @!P1 ST.E.64 [R6.64], R66 ;  /* 0x0000004206009985 */ /* 0x0003e2000c101b06 */
[----:B------:R-:W-:Y:S02]  /*b7b0*/  ISETP.GE.AND P1, PT, R229, c[0x0][0x3c8], PT ;  /* 0x0000f200e5007a0c */ /* 0x000fe40003f26270 */
[----:B------:R-:W-:Y:S02]  /*b7c0*/  @!P0 LEA.HI.X R3, R234, R4, R5, 0x2, P3 ;  /* 0x00000004ea038211 */ /* 0x000fe400018f1405 */
[----:B------:R-:W-:-:S02]  /*b7d0*/  ISETP.GE.AND P3, PT, R231, c[0x0][0x3c8], PT ;  /* 0x0000f200e7007a0c */ /* 0x000fc40003f66270 */
[----:B------:R-:W-:Y:S01]  /*b7e0*/  SHF.R.S32.HI R5, RZ, 0x1f, R232 ;  /* 0x0000001fff057819 */ /* 0x000fe200000114e8 */
[----:B------:R2:W-:Y:S01]  /*b7f0*/  @!P0 ST.E.64 [R2.64], R38 ;  /* 0x0000002602008985 */ /* 0x0005e2000c101b06 */
[----:B-1----:R-:W-:-:S04]  /*b800*/  @!P4 LEA R6, P0, R233, R0, 0x2 ;  /* 0x00000000e906c211 */ /* 0x002fc800078010ff */
[----:B------:R-:W-:Y:S02]  /*b810*/  @!P4 LEA.HI.X R7, R233, R4, R10, 0x2, P0 ;  /* 0x00000004e907c211 */ /* 0x000fe400000f140a */
[----:B------:R-:W-:Y:S02]  /*b820*/  ISETP.GE.AND P0, PT, R228, c[0x0][0x3c8], PT ;  /* 0x0000f200e4007a0c */ /* 0x000fe40003f06270 */
[CC--:B--2---:R-:W-:Y:S01]  /*b830*/  @!P5 LEA R2, P6, R232.reuse, R0.reuse, 0x2 ;  /* 0x00000000e802d211 */ /* 0x0c4fe200078c10ff */
[----:B------:R1:W-:Y:S01]  /*b840*/  @!P4 ST.E.64 [R6.64], R54 ;  /* 0x000000360600c985 */ /* 0x0003e2000c101b06 */
[----:B------:R-:W-:Y:S02]  /*b850*/  @!P3 LEA R10, P4, R231, R0, 0x2 ;  /* 0x00000000e70ab211 */ /* 0x000fe400078810ff */
[----:B------:R-:W-:Y:S02]  /*b860*/  @!P5 LEA.HI.X R3, R232, R4, R5, 0x2, P6 ;  /* 0x00000004e803d211 */ /* 0x000fe400030f1405 */
[----:B------:R-:W-:-:S02]  /*b870*/  SHF.R.S32.HI R5, RZ, 0x1f, R231 ;  /* 0x0000001fff057819 */ /* 0x000fc400000114e7 */
[C---:B------:R-:W-:Y:S01]  /*b880*/  @!P2 LEA R8, P6, R230.reuse, R0, 0x2 ;  /* 0x00000000e608a211 */ /* 0x040fe200078c10ff */
[----:B------:R2:W-:Y:S01]  /*b890*/  @!P5 ST.E.64 [R2.64], R58 ;  /* 0x0000003a0200d985 */ /* 0x0005e2000c101b06 */
[-C--:B------:R-:W-:Y:S02]  /*b8a0*/  @!P3 LEA.HI.X R11, R231, R4.reuse, R5, 0x2, P4 ;  /* 0x00000004e70bb211 */ /* 0x080fe400020f1405 */
[----:B------:R-:W-:Y:S02]  /*b8b0*/  SHF.R.S32.HI R5, RZ, 0x1f, R228 ;  /* 0x0000001fff057819 */ /* 0x000fe400000114e4 */
[----:B------:R-:W-:Y:S01]  /*b8c0*/  @!P2 LEA.HI.X R9, R230, R4, R13, 0x2, P6 ;  /* 0x00000004e609a211 */ /* 0x000fe200030f140d */
[----:B------:R3:W-:Y:S04]  /*b8d0*/  @!P3 ST.E.64 [R10.64], R74 ;  /* 0x0000004a0a00b985 */ /* 0x0007e8000c101b06 */
[----:B------:R3:W-:Y:S01]  /*b8e0*/  @!P2 ST.E.64 [R8.64], R70 ;  /* 0x000000460800a985 */ /* 0x0007e2000c101b06 */
[----:B-1----:R-:W-:-:S04]  /*b8f0*/  @!P1 LEA R6, P5, R229, R0, 0x2 ;  /* 0x00000000e5069211 */ /* 0x002fc800078a10ff */
[----:B------:R-:W-:Y:S02]  /*b900*/  @!P1 LEA.HI.X R7, R229, R4, R12, 0x2, P5 ;  /* 0x00000004e5079211 */ /* 0x000fe400028f140c */
[----:B--2---:R-:W-:-:S03]  /*b910*/  @!P0 LEA R2, P4, R228, R0, 0x2 ;  /* 0x00000000e4028211 */ /* 0x004fc600078810ff */
[----:B------:R3:W-:Y:S01]  /*b920*/  @!P1 ST.E.64 [R6.64], R62 ;  /* 0x0000003e06009985 */ /* 0x0007e2000c101b06 */
[----:B------:R-:W-:-:S05]  /*b930*/  @!P0 LEA.HI.X R3, R228, R4, R5, 0x2, P4 ;  /* 0x00000004e4038211 */ /* 0x000fca00020f1405 */
[----:B------:R3:W-:Y:S01]  /*b940*/  @!P0 ST.E.64 [R2.64], R42 ;  /* 0x0000002a02008985 */ /* 0x0007e2000c101b06 */
[----:B------:R-:W-:-:S13]  /*b950*/  ISETP.GE.AND P0, PT, R227, c[0x0][0x3c8], PT ;  /* 0x0000f200e3007a0c */ /* 0x000fda0003f06270 */
[----:B------:R-:W-:Y:S05]  /*b960*/  @P0 BRA `(.L_x_82) ;  /* 0x00000ce000000947 */ /* 0x000fea0003800000 */
[----:B------:R-:W-:Y:S02]  /*b970*/  SHF.R.S32.HI R5, RZ, 0x1f, R227 ;  /* 0x0000001fff057819 */ /* 0x000fe400000114e3 */
[----:B---3--:R-:W-:-:S04]  /*b980*/  LEA R2, P0, R227, R0, 0x2 ;  /* 0x00000000e3027211 */ /* 0x008fc800078010ff */
[----:B------:R-:W-:-:S05]  /*b990*/  LEA.HI.X R3, R227, R4, R5, 0x2, P0 ;  /* 0x00000004e3037211 */ /* 0x000fca00000f1405 */
[----:B------:R1:W-:Y:S01]  /*b9a0*/  ST.E.64 [R2.64], R26 ;  /* 0x0000001a02007985 */ /* 0x0003e2000c101b06 */
[----:B------:R-:W-:Y:S05]  /*b9b0*/  BRA `(.L_x_82) ;  /* 0x00000c9000007947 */ /* 0x000fea0003800000 */
.L_x_67:
[----:B------:R-:W-:Y:S01]  /*b9c0*/  ISETP.NE.U32.AND P1, PT, RZ, c[0x0][0x508], PT ;  /* 0x00014200ff007a0c */ /* 0x000fe20003f25070 */
[----:B------:R-:W-:Y:S01]  /*b9d0*/  IMAD.MOV.U32 R8, RZ, RZ, RZ ;  /* 0x000000ffff087224 */ /* 0x000fe200078e00ff */
[----:B------:R-:W-:Y:S01]  /*b9e0*/  ISETP.NE.U32.AND P3, PT, RZ, c[0x0][0x500], PT ;  /* 0x00014000ff007a0c */ /* 0x000fe20003f65070 */
[----:B------:R-:W-:Y:S01]  /*b9f0*/  IMAD.MOV.U32 R22, RZ, RZ, c[0x0][0x388] ;  /* 0x0000e200ff167624 */ /* 0x000fe200078e00ff */
[----:B------:R-:W-:Y:S02]  /*ba00*/  ISETP.NE.AND.EX P1, PT, RZ, c[0x0][0x50c], PT, P1 ;  /* 0x00014300ff007a0c */ /* 0x000fe40003f25310 */
[----:B------:R-:W-:Y:S02]  /*ba10*/  ISETP.NE.AND.EX P3, PT, RZ, c[0x0][0x504], PT, P3 ;  /* 0x00014100ff007a0c */ /* 0x000fe40003f65330 */
[----:B------:R-:W-:-:S04]  /*ba20*/  IADD3 R2, P2, R216, c[0x0][0x500], RZ ;  /* 0x00014000d8027a10 */ /* 0x000fc80007f5e0ff */
[----:B------:R-:W-:-:S05]  /*ba30*/  IADD3.X R3, R217, c[0x0][0x504], RZ, P2, !PT ;  /* 0x00014100d9037a10 */ /* 0x000fca00017fe4ff */
[----:B------:R-:W-:Y:S02]  /*ba40*/  @P1 IADD3 R4, P0, R216, c[0x0][0x508], RZ ;  /* 0x00014200d8041a10 */ /* 0x000fe40007f1e0ff */
[----:B------:R2:W5:Y:S02]  /*ba50*/  @P3 LDG.E R8, [R2.64] ;  /* 0x0000000602083981 */ /* 0x000564000c1e1900 */
[----:B------:R-:W-:-:S05]  /*ba60*/  @P1 IADD3.X R5, R217, c[0x0][0x50c], RZ, P0, !PT ;  /* 0x00014300d9051a10 */ /* 0x000fca00007fe4ff */
[----:B------:R2:W5:Y:S01]  /*ba70*/  @P1 LDG.E R22, [R4.64] ;  /* 0x0000000604161981 */ /* 0x000562000c1e1900 */
[----:B------:R-:W-:-:S04]  /*ba80*/  ISETP.NE.AND P0, PT, R218, RZ, PT ;  /* 0x000000ffda00720c */ /* 0x000fc80003f05270 */
[----:B------:R-:W-:Y:S01]  /*ba90*/  SEL R19, R218, c[0x0][0x3d4], P0 ;  /* 0x0000f500da137a07 */ /* 0x000fe20000000000 */
[----:B------:R-:W-:Y:S05]  /*baa0*/  @P1 BRA `(.L_x_88) ;  /* 0x0000004000001947 */ /* 0x000fea0003800000 */
[----:B------:R-:W-:Y:S05]  /*bab0*/  @!P3 BRA `(.L_x_88) ;  /* 0x000000300000b947 */ /* 0x000fea0003800000 */
[----:B------:R3:W4:Y:S04]  /*bac0*/  LDG.E R0, [R2.64] ;  /* 0x0000000602007981 */ /* 0x000728000c1e1900 */
[----:B--23--:R-:W4:Y:S02]  /*bad0*/  LDG.E R2, [R2.64+0x4] ;  /* 0x0000040602027981 */ /* 0x00cf24000c1e1900 */
[----:B----45:R-:W-:Y:S02]  /*bae0*/  IADD3 R22, -R0, R2, RZ ;  /* 0x0000000200167210 */ /* 0x030fe40007ffe1ff */
.L_x_88:
[----:B--2---:R-:W2:Y:S01]  /*baf0*/  S2R R2, SR_TID.X ;  /* 0x0000000000027919 */ /* 0x004ea20000002100 */
[----:B------:R-:W-:Y:S01]  /*bb00*/  BSSY B0, `(.L_x_89) ;  /* 0x0000036000007945 */ /* 0x000fe20003800000 */
[----:B------:R-:W-:Y:S02]  /*bb10*/  LOP3.LUT R14, R214, 0xffff, RZ, 0xc0, !PT ;  /* 0x0000ffffd60e7812 */ /* 0x000fe400078ec0ff */
[----:B------:R-:W-:-:S02]  /*bb20*/  SEL R15, R211, RZ, !P3 ;  /* 0x000000ffd30f7207 */ /* 0x000fc40005800000 */
[----:B------:R-:W-:Y:S02]  /*bb30*/  SEL R20, R220, RZ, !P3 ;  /* 0x000000ffdc147207 */ /* 0x000fe40005800000 */
[----:B-----5:R-:W-:Y:S02]  /*bb40*/  SHF.R.S32.HI R18, RZ, 0x1f, R8 ;  /* 0x0000001fff127819 */ /* 0x020fe40000011408 */
[----:B--2---:R-:W-:-:S13]  /*bb50*/  ISETP.GT.AND P0, PT, R2, 0x7f, PT ;  /* 0x0000007f0200780c */ /* 0x004fda0003f04270 */
[----:B------:R-:W-:Y:S05]  /*bb60*/  @P0 BRA `(.L_x_90) ;  /* 0x000002f000000947 */ /* 0x000fea0003800000 */
[----:B------:R-:W-:Y:S01]  /*bb70*/  IMAD R0, R22, c[0x0][0x4e8], RZ ;  /* 0x00013a0016007a24 */ /* 0x000fe200078e02ff */
[----:B------:R-:W-:-:S04]  /*bb80*/  LEA R9, R213, R2, 0x7 ;  /* 0x00000002d5097211 */ /* 0x000fc800078e38ff */
[----:B------:R-:W-:-:S13]  /*bb90*/  ISETP.GE.AND P0, PT, R9, R0, PT ;  /* 0x000000000900720c */ /* 0x000fda0003f06270 */
[----:B------:R-:W-:Y:S05]  /*bba0*/  @P0 BRA `(.L_x_90) ;  /* 0x000002b000000947 */ /* 0x000fea0003800000 */
[----:B------:R-:W-:Y:S01]  /*bbb0*/  IMAD.MOV.U32 R0, RZ, RZ, 0x368 ;  /* 0x00000368ff007424 */ /* 0x000fe200078e00ff */
[----:B------:R-:W-:-:S04]  /*bbc0*/  ISETP.GT.AND P2, PT, R19, 0x1, PT ;  /* 0x000000011300780c */ /* 0x000fc80003f44270 */
[----:B------:R-:W-:-:S04]  /*bbd0*/  SEL R0, R0, 0x328, P2 ;  /* 0x0000032800007807 */ /* 0x000fc80001000000 */
[----:B------:R2:W3:Y:S08]  /*bbe0*/  LDC.64 R6, c[0x0][R0+0x170] ;  /* 0x00005c0000067b82 */ /* 0x0004f00000000a00 */
[----:B------:R2:W4:Y:S08]  /*bbf0*/  LDC.64 R4, c[0x0][R0+0x168] ;  /* 0x00005a0000047b82 */ /* 0x0005300000000a00 */
[----:B------:R2:W5:Y:S08]  /*bc00*/  LDC.64 R12, c[0x0][R0+0x178] ;  /* 0x00005e00000c7b82 */ /* 0x0005700000000a00 */
[----:B------:R2:W1:Y:S02]  /*bc10*/  LDC.64 R10, c[0x0][R0+0x160] ;  /* 0x00005800000a7b82 */ /* 0x0004640000000a00 */
[----:B--2---:R-:W-:-:S02]  /*bc20*/  IMAD.MOV.U32 R0, RZ, RZ, c[0x0][0x4e8] ;  /* 0x00013a00ff007624 */ /* 0x004fc400078e00ff */
[-C--:B---3--:R-:W-:Y:S02]  /*bc30*/  IMAD R7, R7, R15.reuse, RZ ;  /* 0x0000000f07077224 */ /* 0x088fe400078e02ff */
[----:B------:R-:W-:Y:S01]  /*bc40*/  IMAD.WIDE.U32 R2, R6, R15, RZ ;  /* 0x0000000f06027225 */ /* 0x000fe200078e00ff */
[----:B------:R-:W-:Y:S02]  /*bc50*/  ISETP.NE.AND P0, PT, R0, 0x1, PT ;  /* 0x000000010000780c */ /* 0x000fe40003f05270 */
[----:B------:R-:W-:Y:S01]  /*bc60*/  MOV R0, R9 ;  /* 0x0000000900007202 */ /* 0x000fe20000000f00 */
[----:B------:R-:W-:Y:S01]  /*bc70*/  IMAD R7, R6, R20, R7 ;  /* 0x0000001406077224 */ /* 0x000fe200078e0207 */
[----:B------:R-:W-:Y:S01]  /*bc80*/  SEL R6, R221, RZ, P2 ;  /* 0x000000ffdd067207 */ /* 0x000fe20001000000 */
[-C--:B----4-:R-:W-:Y:S02]  /*bc90*/  IMAD R16, R5, R14.reuse, RZ ;  /* 0x0000000e05107224 */ /* 0x090fe400078e02ff */
[----:B------:R-:W-:Y:S01]  /*bca0*/  IMAD.WIDE.U32 R4, R4, R14, RZ ;  /* 0x0000000e04047225 */ /* 0x000fe200078e00ff */
[----:B------:R-:W-:-:S03]  /*bcb0*/  IADD3 R3, R3, R7, RZ ;  /* 0x0000000703037210 */ /* 0x000fc60007ffe0ff */
[----:B------:R-:W-:Y:S02]  /*bcc0*/  IMAD.IADD R16, R5, 0x1, R16 ;  /* 0x0000000105107824 */ /* 0x000fe400078e0210 */
[----:B------:R-:W-:-:S04]  /*bcd0*/  @P0 IMAD.HI.U32 R17, R9, c[0x0][0x4ec], RZ ;  /* 0x00013b0009110a27 */ /* 0x000fc800078e00ff */
[----:B-----5:R-:W-:Y:S01]  /*bce0*/  IMAD R7, R13, R6, RZ ;  /* 0x000000060d077224 */ /* 0x020fe200078e02ff */
[----:B------:R-:W-:Y:S02]  /*bcf0*/  @P0 SHF.R.U32.HI R0, RZ, c[0x0][0x4f0], R17 ;  /* 0x00013c00ff000a19 */ /* 0x000fe40000011611 */
[----:B------:R-:W-:Y:S01]  /*bd00*/  IADD3 R17, P1, P0, R2, R4, R8 ;  /* 0x0000000402117210 */ /* 0x000fe2000783e008 */
[----:B------:R-:W-:-:S04]  /*bd10*/  IMAD.WIDE.U32 R4, R12, R6, RZ ;  /* 0x000000060c047225 */ /* 0x000fc800078e00ff */
[----:B------:R-:W-:Y:S01]  /*bd20*/  IMAD.MOV R2, RZ, RZ, -R0 ;  /* 0x000000ffff027224 */ /* 0x000fe200078e0a00 */
[----:B------:R-:W-:Y:S01]  /*bd30*/  IADD3 R5, R5, R7, RZ ;  /* 0x0000000705057210 */ /* 0x000fe20007ffe0ff */
[----:B------:R-:W-:Y:S02]  /*bd40*/  IMAD.MOV.U32 R7, RZ, RZ, c[0x0][0x4a8] ;  /* 0x00012a00ff077624 */ /* 0x000fe400078e00ff */
[----:B------:R-:W-:Y:S01]  /*bd50*/  IMAD R2, R2, c[0x0][0x4e8], R9 ;  /* 0x00013a0002027a24 */ /* 0x000fe200078e0209 */
[----:B------:R-:W-:Y:S02]  /*bd60*/  IADD3.X R9, R3, R16, R18, P1, P0 ;  /* 0x0000001003097210 */ /* 0x000fe40000fe0412 */
[----:B------:R-:W-:Y:S02]  /*bd70*/  IADD3 R4, P1, P0, R0, R17, R4 ;  /* 0x0000001100047210 */ /* 0x000fe4000783e004 */
[----:B------:R-:W-:Y:S01]  /*bd80*/  SHF.R.S32.HI R3, RZ, 0x1f, R0 ;  /* 0x0000001fff037819 */ /* 0x000fe20000011400 */
[----:B-1----:R-:W-:Y:S01]  /*bd90*/  IMAD R0, R11, R2, RZ ;  /* 0x000000020b007224 */ /* 0x002fe200078e02ff */
[----:B------:R-:W-:-:S02]  /*bda0*/  SHF.R.S32.HI R6, RZ, 0x1f, R2 ;  /* 0x0000001fff067819 */ /* 0x000fc40000011402 */
[----:B------:R-:W-:-:S03]  /*bdb0*/  IADD3.X R5, R3, R9, R5, P1, P0 ;  /* 0x0000000903057210 */ /* 0x000fc60000fe0405 */
[C---:B------:R-:W-:Y:S02]  /*bdc0*/  IMAD R0, R10.reuse, R6, R0 ;  /* 0x000000060a007224 */ /* 0x040fe400078e0200 */
[----:B------:R-:W-:Y:S01]  /*bdd0*/  IMAD.WIDE.U32 R2, R10, R2, R4 ;  /* 0x000000020a027225 */ /* 0x000fe200078e0004 */
[----:B------:R-:W-:Y:S02]  /*bde0*/  MOV R5, c[0x0][0x4ac] ;  /* 0x00012b0000057a02 */ /* 0x000fe40000000f00 */
[----:B------:R-:W-:Y:S01]  /*bdf0*/  SEL R4, R7, c[0x0][0x450], P2 ;  /* 0x0001140007047a07 */ /* 0x000fe20001000000 */
[----:B------:R-:W-:Y:S01]  /*be00*/  IMAD.IADD R0, R3, 0x1, R0 ;  /* 0x0000000103007824 */ /* 0x000fe200078e0200 */
[----:B------:R-:W-:Y:S02]  /*be10*/  SEL R5, R5, c[0x0][0x454], P2 ;  /* 0x0001150005057a07 */ /* 0x000fe40001000000 */
[----:B------:R-:W-:-:S04]  /*be20*/  LEA R4, P0, R2, R4, 0x2 ;  /* 0x0000000402047211 */ /* 0x000fc800078010ff */
[----:B------:R-:W-:Y:S02]  /*be30*/  LEA.HI.X R5, R2, R5, R0, 0x2, P0 ;  /* 0x0000000502057211 */ /* 0x000fe400000f1400 */
[----:B------:R-:W-:-:S05]  /*be40*/  MOV R0, 0xff800000 ;  /* 0xff80000000007802 */ /* 0x000fca0000000f00 */
[----:B------:R1:W-:Y:S02]  /*be50*/  STG.E [R4.64], R0 ;  /* 0x0000000004007986 */ /* 0x0003e4000c101906 */
.L_x_90:
[----:B------:R-:W-:Y:S05]  /*be60*/  BSYNC B0 ;  /* 0x0000000000007941 */ /* 0x000fea0003800000 */
.L_x_89:
[----:B------:R-:W-:-:S13]  /*be70*/  ISETP.GT.AND P0, PT, R19, 0x1, PT ;  /* 0x000000011300780c */ /* 0x000fda0003f04270 */
[----:B------:R-:W-:Y:S05]  /*be80*/  @P0 BRA `(.L_x_82) ;  /* 0x000007c000000947 */ /* 0x000fea0003800000 */
[----:B------:R-:W-:Y:S01]  /*be90*/  MOV R2, c[0x0][0x4e8] ;  /* 0x00013a0000027a02 */ /* 0x000fe20000000f00 */
[----:B-1----:R-:W-:Y:S01]  /*bea0*/  IMAD R0, R18, c[0x0][0x3a0], RZ ;  /* 0x0000e80012007a24 */ /* 0x002fe200078e02ff */
[----:B------:R-:W-:Y:S01]  /*beb0*/  LEA R4, R196, R200, 0x5 ;  /* 0x000000c8c4047211 */ /* 0x000fe200078e28ff */
[----:B------:R-:W-:Y:S01]  /*bec0*/  IMAD R5, R20, c[0x0][0x3f0], RZ ;  /* 0x0000fc0014057a24 */ /* 0x000fe200078e02ff */
[----:B------:R-:W-:Y:S01]  /*bed0*/  ISETP.NE.AND P0, PT, R2, 0x1, PT ;  /* 0x000000010200780c */ /* 0x000fe20003f05270 */
[----:B------:R-:W-:Y:S01]  /*bee0*/  IMAD.WIDE.U32 R2, R8, c[0x0][0x3a0], RZ ;  /* 0x0000e80008027a25 */ /* 0x000fe200078e00ff */
[----:B------:R-:W-:-:S03]  /*bef0*/  LEA R4, R213, R4, 0x7 ;  /* 0x00000004d5047211 */ /* 0x000fc600078e38ff */
[----:B------:R-:W-:Y:S02]  /*bf00*/  IMAD R0, R8, c[0x0][0x3a4], R0 ;  /* 0x0000e90008007a24 */ /* 0x000fe400078e0200 */
[----:B------:R-:W-:-:S03]  /*bf10*/  IMAD R7, R15, c[0x0][0x3f4], R5 ;  /* 0x0000fd000f077a24 */ /* 0x000fc600078e0205 */
[----:B------:R-:W-:Y:S02]  /*bf20*/  IADD3 R3, R3, R0, RZ ;  /* 0x0000000003037210 */ /* 0x000fe40007ffe0ff */
[----:B------:R-:W-:Y:S01]  /*bf30*/  MOV R0, R4 ;  /* 0x0000000400007202 */ /* 0x000fe20000000f00 */
[----:B------:R-:W-:-:S04]  /*bf40*/  @P0 IMAD.HI.U32 R6, R4, c[0x0][0x4ec], RZ ;  /* 0x00013b0004060a27 */ /* 0x000fc800078e00ff */
[----:B------:R-:W-:Y:S01]  /*bf50*/  IMAD.WIDE.U32 R2, R14, c[0x0][0x3e8], R2 ;  /* 0x0000fa000e027a25 */ /* 0x000fe200078e0002 */
[----:B------:R-:W-:-:S03]  /*bf60*/  @P0 SHF.R.U32.HI R0, RZ, c[0x0][0x4f0], R6 ;  /* 0x00013c00ff000a19 */ /* 0x000fc60000011606 */
[----:B------:R-:W-:Y:S01]  /*bf70*/  IMAD R3, R14, c[0x0][0x3ec], R3 ;  /* 0x0000fb000e037a24 */ /* 0x000fe200078e0203 */
[----:B------:R-:W-:Y:S02]  /*bf80*/  SHF.R.S32.HI R6, RZ, 0x1f, R0 ;  /* 0x0000001fff067819 */ /* 0x000fe40000011400 */
[----:B------:R-:W-:Y:S01]  /*bf90*/  IADD3 R5, -R0, RZ, RZ ;  /* 0x000000ff00057210 */ /* 0x000fe20007ffe1ff */
[----:B------:R-:W-:-:S04]  /*bfa0*/  IMAD.WIDE.U32 R2, R15, c[0x0][0x3f0], R2 ;  /* 0x0000fc000f027a25 */ /* 0x000fc800078e0002 */
[----:B------:R-:W-:Y:S01]  /*bfb0*/  IMAD R6, R6, c[0x0][0x3e0], RZ ;  /* 0x0000f80006067a24 */ /* 0x000fe200078e02ff */
[----:B------:R-:W-:Y:S01]  /*bfc0*/  IADD3 R3, R3, R7, RZ ;  /* 0x0000000703037210 */ /* 0x000fe20007ffe0ff */
        /* <DEDUP_REMOVED lines=13> */
.L_x_150:
[----:B------:R-:W-:Y:S05]  /*c0a0*/  BRA.DIV ~URZ, `(.L_x_92) ;  /* 0x000026a27f007947 */ /* 0x000fea000b800000 */
[----:B------:R3:W4:Y:S02]  /*c0b0*/  SHFL.IDX PT, R0, R12, RZ, 0x181f ;  /* 0x00181fff0c007589 */ /* 0x00072400000e0000 */
.L_x_151:
[----:B------:R-:W-:Y:S01]  /*c0c0*/  IMAD R11, R22, c[0x0][0x4e8], RZ ;  /* 0x00013a00160b7a24 */ /* 0x000fe200078e02ff */
        /* <DEDUP_REMOVED lines=13> */
[-C--:B--2---:R-:W-:Y:S02]  /*c1a0*/  @!P2 LEA.HI.X R7, R192, R8.reuse, R15, 0x1, P5 ;  /* 0x00000008c007a211 */ /* 0x084fe400028f0c0f */
[-C--:B------:R-:W-:Y:S02]  /*c1b0*/  @!P1 LEA.HI.X R5, R197, R8.reuse, R14, 0x1, P4 ;  /* 0x00000008c5059211 */ /* 0x080fe400020f0c0e */
[----:B------:R-:W-:Y:S01]  /*c1c0*/  @!P0 LEA.HI.X R3, R198, R8, R13, 0x1, P3 ;  /* 0x00000008c6038211 */ /* 0x000fe200018f0c0d */
[----:B------:R2:W-:Y:S04]  /*c1d0*/  @!P2 ST.E.128 [R6.64], RZ ;  /* 0x000000ff0600a985 */ /* 0x0005e8000c101d06 */
[----:B------:R2:W-:Y:S04]  /*c1e0*/  @!P1 ST.E.128 [R4.64], RZ ;  /* 0x000000ff04009985 */ /* 0x0005e8000c101d06 */
[----:B------:R2:W-:Y:S02]  /*c1f0*/  @!P0 ST.E.128 [R2.64], RZ ;  /* 0x000000ff02008985 */ /* 0x0005e4000c101d06 */
.L_x_94:
[----:B------:R-:W-:Y:S05]  /*c200*/  BSYNC B0 ;  /* 0x0000000000007941 */ /* 0x000fea0003800000 */
.L_x_93:
[----:B------:R-:W-:Y:S05]  /*c210*/  BRA.DIV ~URZ, `(.L_x_95) ;  /* 0x000025a27f007947 */ /* 0x000fea000b800000 */
[----:B--2---:R2:W1:Y:S04]  /*c220*/  SHFL.IDX PT, R8, R9, 0x1, 0x181f ;  /* 0x00381f0009087f89 */ /* 0x00446800000e0000 */
[----:B----4-:R2:W4:Y:S02]  /*c230*/  SHFL.IDX PT, R0, R12, 0x1, 0x181f ;  /* 0x00381f000c007f89 */ /* 0x01052400000e0000 */
.L_x_152:
        /* <DEDUP_REMOVED lines=13> */
[-C--:B-1----:R-:W-:Y:S02]  /*c310*/  @!P2 LEA.HI.X R7, R192, R8.reuse, R15, 0x1, P5 ;  /* 0x00000008c007a211 */ /* 0x082fe400028f0c0f */
[-C--:B------:R-:W-:Y:S02]  /*c320*/  @!P1 LEA.HI.X R5, R197, R8.reuse, R14, 0x1, P4 ;  /* 0x00000008c5059211 */ /* 0x080fe400020f0c0e */
[----:B------:R-:W-:Y:S01]  /*c330*/  @!P0 LEA.HI.X R3, R198, R8, R13, 0x1, P3 ;  /* 0x00000008c6038211 */ /* 0x000fe200018f0c0d */
[----:B------:R1:W-:Y:S04]  /*c340*/  @!P2 ST.E.128 [R6.64], RZ ;  /* 0x000000ff0600a985 */ /* 0x0003e8000c101d06 */
[----:B------:R1:W-:Y:S04]  /*c350*/  @!P1 ST.E.128 [R4.64], RZ ;  /* 0x000000ff04009985 */ /* 0x0003e8000c101d06 */
[----:B------:R1:W-:Y:S02]  /*c360*/  @!P0 ST.E.128 [R2.64], RZ ;  /* 0x000000ff02008985 */ /* 0x0003e4000c101d06 */
.L_x_97:
[----:B------:R-:W-:Y:S05]  /*c370*/  BSYNC B0 ;  /* 0x0000000000007941 */ /* 0x000fea0003800000 */
.L_x_96:
[----:B------:R-:W-:Y:S05]  /*c380*/  BRA.DIV ~URZ, `(.L_x_98) ;  /* 0x000025027f007947 */ /* 0x000fea000b800000 */
[----:B-1----:R1:W2:Y:S02]  /*c390*/  SHFL.IDX PT, R8, R9, 0x2, 0x181f ;  /* 0x00581f0009087f89 */ /* 0x0022a400000e0000 */
.L_x_153:
[----:B------:R-:W-:Y:S05]  /*c3a0*/  BRA.DIV ~URZ, `(.L_x_99) ;  /* 0x000025527f007947 */ /* 0x000fea000b800000 */
[----:B----4-:R4:W1:Y:S02]  /*c3b0*/  SHFL.IDX PT, R0, R12, 0x2, 0x181f ;  /* 0x00581f000c007f89 */ /* 0x01086400000e0000 */
.L_x_154:
        /* <DEDUP_REMOVED lines=10> */
[-C--:B-1----:R-:W-:Y:S02]  /*c460*/  @!P2 LEA R6, P5, R192, R0.reuse, 0x1 ;  /* 0x00000000c006a211 */ /* 0x082fe400078a08ff */
        /* <DEDUP_REMOVED lines=8> */
.L_x_101:
[----:B------:R-:W-:Y:S05]  /*c4f0*/  BSYNC B0 ;  /* 0x0000000000007941 */ /* 0x000fea0003800000 */
.L_x_100:
[----:B------:R-:W-:Y:S05]  /*c500*/  BRA.DIV ~URZ, `(.L_x_102) ;  /* 0x000024627f007947 */ /* 0x000fea000b800000 */
[----:B--2---:R2:W3:Y:S04]  /*c510*/  SHFL.IDX PT, R8, R9, 0x3, 0x181f ;  /* 0x00781f0009087f89 */ /* 0x0044e800000e0000 */
[----:B-1----:R2:W1:Y:S02]  /*c520*/  SHFL.IDX PT, R0, R12, 0x3, 0x181f ;  /* 0x00781f000c007f89 */ /* 0x00246400000e0000 */
.L_x_155:
[----:B------:R-:W-:-:S04]  /*c530*/  IADD3 R2, R10, 0x60, RZ ;  /* 0x000000600a027810 */ /* 0x000fc80007ffe0ff */
[----:B------:R-:W-:-:S13]  /*c540*/  ISETP.GE.AND P0, PT, R2, R11, PT ;  /* 0x0000000b0200720c */ /* 0x000fda0003f06270 */
[----:B------:R-:W-:Y:S05]  /*c550*/  @P0 BRA `(.L_x_82) ;  /* 0x000000f000000947 */ /* 0x000fea0003800000 */
[----:B------:R-:W-:Y:S02]  /*c560*/  ISETP.GE.AND P2, PT, R192, c[0x0][0x3c8], PT ;  /* 0x0000f200c0007a0c */ /* 0x000fe40003f46270 */
[----:B------:R-:W-:Y:S02]  /*c570*/  ISETP.GE.AND P1, PT, R197, c[0x0][0x3c8], PT ;  /* 0x0000f200c5007a0c */ /* 0x000fe40003f26270 */
[----:B------:R-:W-:Y:S02]  /*c580*/  ISETP.GE.AND P0, PT, R198, c[0x0][0x3c8], PT ;  /* 0x0000f200c6007a0c */ /* 0x000fe40003f06270 */
[----:B------:R-:W-:Y:S02]  /*c590*/  SHF.R.S32.HI R13, RZ, 0x1f, R192 ;  /* 0x0000001fff0d7819 */ /* 0x000fe400000114c0 */
[----:B--234-:R-:W-:Y:S02]  /*c5a0*/  SHF.R.S32.HI R12, RZ, 0x1f, R197 ;  /* 0x0000001fff0c7819 */ /* 0x01cfe400000114c5 */
[----:B------:R-:W-:-:S03]  /*c5b0*/  SHF.R.S32.HI R9, RZ, 0x1f, R198 ;  /* 0x0000001fff097819 */ /* 0x000fc600000114c6 */
[-C--:B-1----:R-:W-:Y:S02]  /*c5c0*/  @!P2 LEA R6, P5, R192, R0.reuse, 0x1 ;  /* 0x00000000c006a211 */ /* 0x082fe400078a08ff */
[CC--:B------:R-:W-:Y:S02]  /*c5d0*/  @!P1 LEA R4, P4, R197.reuse, R0.reuse, 0x1 ;  /* 0x00000000c5049211 */ /* 0x0c0fe400078808ff */
[----:B------:R-:W-:Y:S02]  /*c5e0*/  @!P0 LEA R2, P3, R198, R0, 0x1 ;  /* 0x00000000c6028211 */ /* 0x000fe400078608ff */
[-C--:B------:R-:W-:Y:S02]  /*c5f0*/  @!P2 LEA.HI.X R7, R192, R8.reuse, R13, 0x1, P5 ;  /* 0x00000008c007a211 */ /* 0x080fe400028f0c0d */
[-C--:B------:R-:W-:Y:S02]  /*c600*/  @!P1 LEA.HI.X R5, R197, R8.reuse, R12, 0x1, P4 ;  /* 0x00000008c5059211 */ /* 0x080fe400020f0c0c */
[----:B------:R-:W-:Y:S01]  /*c610*/  @!P0 LEA.HI.X R3, R198, R8, R9, 0x1, P3 ;  /* 0x00000008c6038211 */ /* 0x000fe200018f0c09 */
[----:B------:R1:W-:Y:S04]  /*c620*/  @!P2 ST.E.128 [R6.64], RZ ;  /* 0x000000ff0600a985 */ /* 0x0003e8000c101d06 */
[----:B------:R1:W-:Y:S04]  /*c630*/  @!P1 ST.E.128 [R4.64], RZ ;  /* 0x000000ff04009985 */ /* 0x0003e8000c101d06 */
[----:B------:R1:W-:Y:S02]  /*c640*/  @!P0 ST.E.128 [R2.64], RZ ;  /* 0x000000ff02008985 */ /* 0x0003e4000c101d06 */
.L_x_82:
[----:B------:R-:W-:Y:S05]  /*c650*/  BSYNC B1 ;  /* 0x0000000000017941 */ /* 0x000fea0003800000 */
.L_x_66:
[----:B-1--4-:R-:W4:Y:S02]  /*c660*/  LDL R0, [R1+0x4] ;  /* 0x0000040001007983 */ /* 0x012f240000100800 */
[----:B----4-:R-:W-:-:S13]  /*c670*/  ISETP.NE.AND P0, PT, R0, RZ, PT ;  /* 0x000000ff0000720c */ /* 0x010fda0003f05270 */
[----:B------:R-:W-:Y:S01]  /*c680*/  @P0 WARPSYNC 0xffffffff ;  /* 0xffffffff00000948 */ /* 0x000fe20003800000 */
[----:B------:R-:W-:Y:S06]  /*c690*/  @P0 BAR.SYNC.DEFER_BLOCKING 0x5, 0x100 ;  /* 0x0144000000000b1d */ /* 0x000fec0000010000 */
[----:B------:R-:W1:Y:S04]  /*c6a0*/  @P0 LDS.128 R212, [0x18100] ;  /* 0x01810000ffd40984 */ /* 0x000e680000000c00 */
[----:B------:R-:W-:Y:S06]  /*c6b0*/  @P0 BAR.ARV 0x4, 0x100 ;  /* 0x0104000000000b1d */ /* 0x000fec0000002000 */
[----:B------:R-:W-:Y:S05]  /*c6c0*/  @P0 BRA `(.L_x_103) ;  /* 0x00000ad000000947 */ /* 0x000fea0003800000 */
[----:B------:R-:W4:Y:S01]  /*c6d0*/  S2R R0, SR_TID.X ;  /* 0x0000000000007919 */ /* 0x000f220000002100 */
[----:B---3--:R-:W-:Y:S01]  /*c6e0*/  IMAD.MOV.U32 R7, RZ, RZ, RZ ;  /* 0x000000ffff077224 */ /* 0x008fe200078e00ff */
[----:B----4-:R-:W-:-:S04]  /*c6f0*/  LOP3.LUT R13, R0, 0x1f, RZ, 0xc0, !PT ;  /* 0x0000001f000d7812 */ /* 0x010fc800078ec0ff */
[----:B------:R-:W-:Y:S01]  /*c700*/  ISETP.NE.AND P5, PT, R13, 0x1f, PT ;  /* 0x0000001f0d00780c */ /* 0x000fe20003fa5270 */
[----:B------:R-:W-:Y:S10]  /*c710*/  BRA.DIV ~URZ, `(.L_x_104) ;  /* 0x000023227f007947 */ /* 0x000ff4000b800000 */
[----:B--2---:R2:W3:Y:S02]  /*c720*/  SHFL.IDX PT, R9, R78, RZ, 0x1f ;  /* 0x00001fff4e097589 */ /* 0x0044e400000e0000 */
.L_x_156:
[----:B------:R-:W-:Y:S05]  /*c730*/  BRA.DIV ~URZ, `(.L_x_105) ;  /* 0x000023727f007947 */ /* 0x000fea000b800000 */
[----:B------:R4:W2:Y:S02]  /*c740*/  SHFL.IDX PT, R8, R78, 0x1, 0x1f ;  /* 0x00201f004e087f89 */ /* 0x0008a400000e0000 */
.L_x_157:
[----:B-1----:R-:W-:Y:S02]  /*c750*/  IMAD.IADD R0, R215, 0x1, R13 ;  /* 0x00000001d7007824 */ /* 0x002fe400078e020d */
[----:B------:R-:W-:-:S03]  /*c760*/  IMAD.MOV.U32 R6, RZ, RZ, RZ ;  /* 0x000000ffff067224 */ /* 0x000fc600078e00ff */
[----:B------:R-:W-:-:S13]  /*c770*/  ISETP.GE.OR P0, PT, R0, c[0x0][0x53c], !P5 ;  /* 0x00014f0000007a0c */ /* 0x000fda0006f06670 */
[----:B------:R-:W-:Y:S01]  /*c780*/  @!P0 IMAD.MOV.U32 R2, RZ, RZ, 0x4 ;  /* 0x00000004ff028424 */ /* 0x000fe200078e00ff */
[----:B------:R-:W-:-:S03]  /*c790*/  @!P0 MOV R3, 0x4 ;  /* 0x0000000400038802 */ /* 0x000fc60000000f00 */
[----:B------:R-:W-:-:S04]  /*c7a0*/  @!P0 IMAD.WIDE R4, R0, R2, c[0x0][0x580] ;  /* 0x0001600000048625 */ /* 0x000fc800078e0202 */
[----:B------:R-:W-:Y:S01]  /*c7b0*/  @!P0 IMAD.WIDE R2, R0, R3, c[0x0][0x578] ;  /* 0x00015e0000028625 */ /* 0x000fe200078e0203 */
[----:B------:R-:W5:Y:S04]  /*c7c0*/  @!P0 LDG.E R6, [R4.64] ;  /* 0x0000000604068981 */ /* 0x000f68000c1e1900 */
[----:B------:R-:W5:Y:S01]  /*c7d0*/  @!P0 LDG.E R7, [R2.64] ;  /* 0x0000000602078981 */ /* 0x000f62000c1e1900 */
[C---:B------:R-:W-:Y:S02]  /*c7e0*/  ISETP.GE.U32.AND P4, PT, R13.reuse, 0x10, PT ;  /* 0x000000100d00780c */ /* 0x040fe40003f86070 */
[C---:B------:R-:W-:Y:S02]  /*c7f0*/  ISETP.GE.U32.AND P3, PT, R13.reuse, 0x8, PT ;  /* 0x000000080d00780c */ /* 0x040fe40003f66070 */
[----:B------:R-:W-:-:S02]  /*c800*/  ISETP.GE.U32.AND P2, PT, R13, 0x4, PT ;  /* 0x000000040d00780c */ /* 0x000fc40003f46070 */
[C---:B------:R-:W-:Y:S02]  /*c810*/  ISETP.GE.U32.AND P1, PT, R13.reuse, 0x2, PT ;  /* 0x000000020d00780c */ /* 0x040fe40003f26070 */
[----:B------:R-:W-:Y:S02]  /*c820*/  ISETP.NE.AND P0, PT, R13, RZ, PT ;  /* 0x000000ff0d00720c */ /* 0x000fe40003f05270 */
[----:B------:R-:W-:Y:S01]  /*c830*/  MOV R10, RZ ;  /* 0x000000ff000a7202 */ /* 0x000fe20000000f00 */
[----:B-----5:R-:W-:Y:S01]  /*c840*/  IMAD R0, R7, R6, RZ ;  /* 0x0000000607007224 */ /* 0x020fe200078e02ff */
[----:B------:R-:W-:Y:S07]  /*c850*/  BRA.DIV ~URZ, `(.L_x_106) ;  /* 0x000022c27f007947 */ /* 0x000fee000b800000 */
[----:B------:R1:W4:Y:S02]  /*c860*/  SHFL.UP PT, R4, R0, 0x1, RZ ;  /* 0x0420000000047989 */ /* 0x00032400000e00ff */
.L_x_158:
[----:B----4-:R-:W-:-:S04]  /*c870*/  SEL R4, R4, RZ, P0 ;  /* 0x000000ff04047207 */ /* 0x010fc80000000000 */
        /* <DEDUP_REMOVED lines=14> */
[----:B------:R1:W4:Y:S02]  /*c960*/  SHFL.IDX PT, R0, R4, 0x1f, 0x1f ;  /* 0x03e01f0004007f89 */ /* 0x00032400000e0000 */
.L_x_159:
[----:B----4-:R-:W-:Y:S01]  /*c970*/  IMAD R0, R0, c[0x0][0x538], RZ ;  /* 0x00014e0000007a24 */ /* 0x010fe200078e02ff */
[----:B------:R-:W-:Y:S04]  /*c980*/  BSSY B1, `(.L_x_108) ;  /* 0x000007c000017945 */ /* 0x000fe80003800000 */
[----:B--2---:R-:W-:-:S04]  /*c990*/  IADD3 R8, R0, R8, RZ ;  /* 0x0000000800087210 */ /* 0x004fc80007ffe0ff */
[----:B---3--:R-:W-:-:S13]  /*c9a0*/  ISETP.GT.AND P6, PT, R8, R9, PT ;  /* 0x000000090800720c */ /* 0x008fda0003fc4270 */
[----:B------:R-:W-:Y:S05]  /*c9b0*/  @P6 BRA `(.L_x_109) ;  /* 0x0000024000006947 */ /* 0x000fea0003800000 */
.L_x_113:
[----:B------:R-:W-:-:S04]  /*c9c0*/  IADD3 R0, R215, 0x1f, RZ ;  /* 0x0000001fd7007810 */ /* 0x000fc80007ffe0ff */
[----:B------:R-:W-:-:S13]  /*c9d0*/  ISETP.GE.AND P6, PT, R0, c[0x0][0x53c], PT ;  /* 0x00014f0000007a0c */ /* 0x000fda0003fc6270 */
[----:B------:R-:W-:Y:S05]  /*c9e0*/  @P6 BRA `(.L_x_110) ;  /* 0x0000071000006947 */ /* 0x000fea0003800000 */
[----:B------:R-:W-:Y:S01]  /*c9f0*/  MOV R215, R0 ;  /* 0x0000000000d77202 */ /* 0x000fe20000000f00 */
[----:B------:R-:W-:-:S03]  /*ca00*/  CS2R R6, SRZ ;  /* 0x0000000000067805 */ /* 0x000fc6000001ff00 */
[----:B------:R-:W-:-:S04]  /*ca10*/  IADD3 R0, R215, R13, RZ ;  /* 0x0000000dd7007210 */ /* 0x000fc80007ffe0ff */
[----:B------:R-:W-:-:S13]  /*ca20*/  ISETP.GE.OR P6, PT, R0, c[0x0][0x53c], !P5 ;  /* 0x00014f0000007a0c */ /* 0x000fda0006fc6670 */
[----:B------:R-:W-:Y:S02]  /*ca30*/  @!P6 MOV R2, 0x4 ;  /* 0x000000040002e802 */ /* 0x000fe40000000f00 */
[----:B------:R-:W-:-:S03]  /*ca40*/  @!P6 MOV R3, 0x4 ;  /* 0x000000040003e802 */ /* 0x000fc60000000f00 */
[----:B-1----:R-:W-:-:S04]  /*ca50*/  @!P6 IMAD.WIDE R4, R0, R2, c[0x0][0x580] ;  /* 0x000160000004e625 */ /* 0x002fc800078e0202 */
[----:B------:R-:W-:Y:S01]  /*ca60*/  @!P6 IMAD.WIDE R2, R0, R3, c[0x0][0x578] ;  /* 0x00015e000002e625 */ /* 0x000fe200078e0203 */
[----:B------:R-:W2:Y:S04]  /*ca70*/  @!P6 LDG.E R6, [R4.64] ;  /* 0x000000060406e981 */ /* 0x000ea8000c1e1900 */
[----:B------:R-:W2:Y:S02]  /*ca80*/  @!P6 LDG.E R7, [R2.64] ;  /* 0x000000060207e981 */ /* 0x000ea4000c1e1900 */
[----:B--2---:R-:W-:Y:S01]  /*ca90*/  IMAD R0, R7, R6, RZ ;  /* 0x0000000607007224 */ /* 0x004fe200078e02ff */
[----:B------:R-:W-:Y:S05]  /*caa0*/  BRA.DIV ~URZ, `(.L_x_111) ;  /* 0x000022627f007947 */ /* 0x000fea000b800000 */
[----:B------:R1:W2:Y:S02]  /*cab0*/  SHFL.UP PT, R2, R0, 0x1, RZ ;  /* 0x0420000000027989 */ /* 0x0002a400000e00ff */
.L_x_160:
[----:B--2---:R-:W-:-:S04]  /*cac0*/  SEL R2, R2, RZ, P0 ;  /* 0x000000ff02027207 */ /* 0x004fc80000000000 */
        /* <DEDUP_REMOVED lines=14> */
[----:B------:R1:W2:Y:S02]  /*cbb0*/  SHFL.IDX PT, R0, R4, 0x1f, 0x1f ;  /* 0x03e01f0004007f89 */ /* 0x0002a400000e0000 */
.L_x_161:
[----:B--2---:R-:W-:-:S05]  /*cbc0*/  IMAD R0, R0, c[0x0][0x538], RZ ;  /* 0x00014e0000007a24 */ /* 0x004fca00078e02ff */
[----:B------:R-:W-:-:S04]  /*cbd0*/  IADD3 R8, R0, R8, RZ ;  /* 0x0000000800087210 */ /* 0x000fc80007ffe0ff */
[----:B------:R-:W-:-:S13]  /*cbe0*/  ISETP.GT.AND P6, PT, R8, R9, PT ;  /* 0x000000090800720c */ /* 0x000fda0003fc4270 */
[----:B-1----:R-:W-:Y:S05]  /*cbf0*/  @!P6 BRA `(.L_x_113) ;  /* 0xfffffdc00000e947 */ /* 0x002fea000383ffff */
.L_x_109:
[----:B------:R-:W-:-:S05]  /*cc00*/  IADD3 R8, -R0, R8, RZ ;  /* 0x0000000800087210 */ /* 0x000fca0007ffe1ff */
[----:B------:R-:W-:-:S05]  /*cc10*/  IMAD R0, R4, c[0x0][0x538], R8 ;  /* 0x00014e0004007a24 */ /* 0x000fca00078e0208 */
[----:B------:R-:W-:Y:S01]  /*cc20*/  ISETP.GT.AND P0, PT, R0, R9, PT ;  /* 0x000000090000720c */ /* 0x000fe20003f04270 */
[----:B------:R-:W-:-:S12]  /*cc30*/  BRA.DIV ~URZ, `(.L_x_114) ;  /* 0x000022d27f007947 */ /* 0x000fd8000b800000 */
[----:B------:R-:W-:-:S04]  /*cc40*/  VOTE.ANY R0, PT, !P0 ;  /* 0x0000000000007806 */ /* 0x000fc800040e0100 */
.L_x_162:
[----:B------:R2:W3:Y:S01]  /*cc50*/  POPC R11, R0 ;  /* 0x00000000000b7309 */ /* 0x0004e20000000000 */
[----:B------:R-:W-:Y:S05]  /*cc60*/  BRA.DIV ~URZ, `(.L_x_115) ;  /* 0x000022e27f007947 */ /* 0x000fea000b800000 */
[----:B---3--:R3:W4:Y:S04]  /*cc70*/  SHFL.IDX PT, R6, R6, R11, 0x1f ;  /* 0x00001f0b06067589 */ /* 0x00872800000e0000 */
[----:B------:R3:W1:Y:S02]  /*cc80*/  SHFL.IDX PT, R7, R7, R11, 0x1f ;  /* 0x00001f0b07077589 */ /* 0x00066400000e0000 */
.L_x_163:
[----:B------:R-:W-:Y:S01]  /*cc90*/  ISETP.NE.AND P0, PT, R0, RZ, PT ;  /* 0x000000ff0000720c */ /* 0x000fe20003f05270 */
[----:B------:R-:W-:-:S12]  /*cca0*/  BSSY B0, `(.L_x_116) ;  /* 0x0000005000007945 */ /* 0x000fd80003800000 */
[----:B------:R-:W-:Y:S05]  /*ccb0*/  @!P0 BRA `(.L_x_117) ;  /* 0x0000003000008947 */ /* 0x000fea0003800000 */
[----:B--2---:R-:W-:Y:S01]  /*ccc0*/  IADD3 R0, R11, -0x1, RZ ;  /* 0xffffffff0b007810 */ /* 0x004fe20007ffe0ff */
[----:B------:R-:W-:Y:S05]  /*ccd0*/  BRA.DIV ~URZ, `(.L_x_118) ;  /* 0x000023427f007947 */ /* 0x000fea000b800000 */
[----:B------:R2:W3:Y:S02]  /*cce0*/  SHFL.IDX PT, R10, R4, R0, 0x1f ;  /* 0x00001f00040a7589 */ /* 0x0004e400000e0000 */
.L_x_117:
[----:B------:R-:W-:Y:S05]  /*ccf0*/  BSYNC B0 ;  /* 0x0000000000007941 */ /* 0x000fea0003800000 */
.L_x_116:
[-C--:B-12-4-:R-:W-:Y:S01]  /*cd00*/  IABS R4, R6.reuse ;  /* 0x0000000600047213 */ /* 0x096fe20000000000 */
[----:B---3--:R-:W-:Y:S01]  /*cd10*/  IMAD R212, R10, c[0x0][0x538], R8 ;  /* 0x00014e000ad47a24 */ /* 0x008fe200078e0208 */
[----:B------:R-:W-:Y:S01]  /*cd20*/  IABS R0, R7 ;  /* 0x0000000700007213 */ /* 0x000fe20000000000 */
[----:B------:R-:W-:Y:S01]  /*cd30*/  IMAD.IADD R215, R11, 0x1, R215 ;  /* 0x000000010bd77824 */ /* 0x000fe200078e02d7 */
[----:B------:R-:W1:Y:S01]  /*cd40*/  I2F.RP R2, R4 ;  /* 0x0000000400027306 */ /* 0x000e620000209400 */
[----:B------:R-:W-:Y:S02]  /*cd50*/  IMAD.IADD R10, R9, 0x1, -R212 ;  /* 0x00000001090a7824 */ /* 0x000fe400078e0ad4 */
[----:B------:R-:W-:Y:S01]  /*cd60*/  IMAD.MOV.U32 R5, RZ, RZ, R0 ;  /* 0x000000ffff057224 */ /* 0x000fe200078e0000 */
[----:B------:R-:W-:Y:S02]  /*cd70*/  IABS R0, R6 ;  /* 0x0000000600007213 */ /* 0x000fe40000000000 */
[----:B------:R-:W-:-:S02]  /*cd80*/  IABS R9, R10 ;  /* 0x0000000a00097213 */ /* 0x000fc40000000000 */
[----:B------:R-:W-:Y:S01]  /*cd90*/  I2F.RP R12, R5 ;  /* 0x00000005000c7306 */ /* 0x000fe20000209400 */
[----:B------:R-:W-:-:S07]  /*cda0*/  IMAD.MOV R0, RZ, RZ, -R0 ;  /* 0x000000ffff007224 */ /* 0x000fce00078e0a00 */
[----:B-1----:R-:W1:Y:S02]  /*cdb0*/  MUFU.RCP R2, R2 ;  /* 0x0000000200027308 */ /* 0x002e640000001000 */
[----:B-1----:R-:W-:-:S06]  /*cdc0*/  IADD3 R2, R2, 0xffffffe, RZ ;  /* 0x0ffffffe02027810 */ /* 0x002fcc0007ffe0ff */
[----:B------:R-:W1:Y:S02]  /*cdd0*/  F2I.FTZ.U32.TRUNC.NTZ R3, R2 ;  /* 0x0000000200037305 */ /* 0x000e64000021f000 */
[----:B-1----:R-:W-:-:S04]  /*cde0*/  IMAD.MOV R2, RZ, RZ, -R3 ;  /* 0x000000ffff027224 */ /* 0x002fc800078e0a03 */
[----:B------:R-:W-:Y:S01]  /*cdf0*/  IMAD R8, R2, R4, RZ ;  /* 0x0000000402087224 */ /* 0x000fe200078e02ff */
[----:B------:R-:W-:-:S05]  /*ce00*/  MOV R2, RZ ;  /* 0x000000ff00027202 */ /* 0x000fca0000000f00 */
[----:B------:R-:W-:-:S04]  /*ce10*/  IMAD.HI.U32 R8, R3, R8, R2 ;  /* 0x0000000803087227 */ /* 0x000fc800078e0002 */
[----:B------:R-:W-:Y:S02]  /*ce20*/  IMAD.MOV.U32 R2, RZ, RZ, R9 ;  /* 0x000000ffff027224 */ /* 0x000fe400078e0009 */
[----:B------:R-:W-:Y:S02]  /*ce30*/  IMAD.MOV.U32 R3, RZ, RZ, R0 ;  /* 0x000000ffff037224 */ /* 0x000fe400078e0000 */
[----:B------:R-:W-:-:S04]  /*ce40*/  IMAD.HI.U32 R0, R8, R2, RZ ;  /* 0x0000000208007227 */ /* 0x000fc800078e00ff */
[----:B------:R-:W-:Y:S02]  /*ce50*/  IMAD R2, R0, R3, R2 ;  /* 0x0000000300027224 */ /* 0x000fe400078e0202 */
[----:B------:R-:W1:Y:S03]  /*ce60*/  MUFU.RCP R3, R12 ;  /* 0x0000000c00037308 */ /* 0x000e660000001000 */
[----:B------:R-:W-:Y:S02]  /*ce70*/  ISETP.GT.U32.AND P1, PT, R4, R2, PT ;  /* 0x000000020400720c */ /* 0x000fe40003f24070 */
[----:B-1----:R-:W-:-:S11]  /*ce80*/  IADD3 R3, R3, 0xffffffe, RZ ;  /* 0x0ffffffe03037810 */ /* 0x002fd60007ffe0ff */
[-C--:B------:R-:W-:Y:S02]  /*ce90*/  @!P1 IADD3 R2, R2, -R4.reuse, RZ ;  /* 0x8000000402029210 */ /* 0x080fe40007ffe0ff */
[----:B------:R-:W-:Y:S01]  /*cea0*/  @!P1 IADD3 R0, R0, 0x1, RZ ;  /* 0x0000000100009810 */ /* 0x000fe20007ffe0ff */
[----:B------:R-:W1:Y:S01]  /*ceb0*/  F2I.FTZ.U32.TRUNC.NTZ R3, R3 ;  /* 0x0000000300037305 */ /* 0x000e62000021f000 */
[----:B------:R-:W-:Y:S02]  /*cec0*/  ISETP.GE.U32.AND P2, PT, R2, R4, PT ;  /* 0x000000040200720c */ /* 0x000fe40003f46070 */
[----:B------:R-:W-:Y:S02]  /*ced0*/  LOP3.LUT R2, R10, R6, RZ, 0x3c, !PT ;  /* 0x000000060a027212 */ /* 0x000fe400078e3cff */
[----:B------:R-:W-:Y:S02]  /*cee0*/  ISETP.NE.AND P1, PT, R6, RZ, PT ;  /* 0x000000ff0600720c */ /* 0x000fe40003f25270 */
[----:B------:R-:W-:-:S07]  /*cef0*/  ISETP.GE.AND P0, PT, R2, RZ, PT ;  /* 0x000000ff0200720c */ /* 0x000fce0003f06270 */
[----:B------:R-:W-:Y:S01]  /*cf00*/  @P2 IADD3 R0, R0, 0x1, RZ ;  /* 0x0000000100002810 */ /* 0x000fe20007ffe0ff */
[----:B-1----:R-:W-:-:S04]  /*cf10*/  IMAD.MOV R2, RZ, RZ, -R3 ;  /* 0x000000ffff027224 */ /* 0x002fc800078e0a03 */
[----:B------:R-:W-:Y:S01]  /*cf20*/  IMAD.MOV.U32 R4, RZ, RZ, R2 ;  /* 0x000000ffff047224 */ /* 0x000fe200078e0002 */
[----:B------:R-:W-:Y:S01]  /*cf30*/  IABS R2, R7 ;  /* 0x0000000700027213 */ /* 0x000fe20000000000 */
[----:B------:R-:W-:Y:S01]  /*cf40*/  @!P0 IMAD.MOV R0, RZ, RZ, -R0 ;  /* 0x000000ffff008224 */ /* 0x000fe200078e0a00 */
[----:B------:R-:W-:Y:S01]  /*cf50*/  @!P1 LOP3.LUT R0, RZ, R6, RZ, 0x33, !PT ;  /* 0x00000006ff009212 */ /* 0x000fe200078e33ff */
[----:B------:R-:W-:Y:S01]  /*cf60*/  IMAD R4, R4, R5, RZ ;  /* 0x0000000504047224 */ /* 0x000fe200078e02ff */
[----:B------:R-:W-:Y:S01]  /*cf70*/  IADD3 R8, RZ, -R2, RZ ;  /* 0x80000002ff087210 */ /* 0x000fe20007ffe0ff */
[----:B------:R-:W-:Y:S01]  /*cf80*/  IMAD.MOV.U32 R2, RZ, RZ, RZ ;  /* 0x000000ffff027224 */ /* 0x000fe200078e00ff */
[----:B------:R-:W-:Y:S01]  /*cf90*/  IABS R9, R0 ;  /* 0x0000000000097213 */ /* 0x000fe20000000000 */
[----:B------:R-:W-:Y:S02]  /*cfa0*/  IMAD R6, R0, R6, RZ ;  /* 0x0000000600067224 */ /* 0x000fe400078e02ff */
[----:B------:R-:W-:Y:S01]  /*cfb0*/  IMAD.HI.U32 R2, R3, R4, R2 ;  /* 0x0000000403027227 */ /* 0x000fe200078e0002 */
[----:B------:R-:W-:-:S02]  /*cfc0*/  MOV R4, R8 ;  /* 0x0000000800047202 */ /* 0x000fc40000000f00 */
[----:B------:R-:W-:Y:S01]  /*cfd0*/  IADD3 R213, R10, -R6, RZ ;  /* 0x800000060ad57210 */ /* 0x000fe20007ffe0ff */
[----:B------:R-:W-:-:S04]  /*cfe0*/  IMAD.MOV.U32 R3, RZ, RZ, R9 ;  /* 0x000000ffff037224 */ /* 0x000fc800078e0009 */
        /* <DEDUP_REMOVED lines=11> */
[----:B------:R-:W-:-:S04]  /*d0a0*/  @!P1 LOP3.LUT R2, RZ, R7, RZ, 0x33, !PT ;  /* 0x00000007ff029212 */ /* 0x000fc800078e33ff */
[----:B------:R-:W-:Y:S01]  /*d0b0*/  IADD3 R3, -R2, RZ, RZ ;  /* 0x000000ff02037210 */ /* 0x000fe20007ffe1ff */
[----:B------:R-:W-:-:S04]  /*d0c0*/  IMAD R2, R7, 0x1000000, R2 ;  /* 0x0100000007027824 */ /* 0x000fc800078e0202 */
[----:B------:R-:W-:-:S04]  /*d0d0*/  IMAD R0, R7, R3, R0 ;  /* 0x0000000307007224 */ /* 0x000fc800078e0200 */
[----:B------:R-:W-:Y:S01]  /*d0e0*/  IMAD R214, R0, 0x10000, R2 ;  /* 0x0001000000d67824 */ /* 0x000fe200078e0202 */
[----:B------:R-:W-:Y:S05]  /*d0f0*/  BRA `(.L_x_119) ;  /* 0x0000004000007947 */ /* 0x000fea0003800000 */
.L_x_110:
[----:B------:R-:W-:Y:S01]  /*d100*/  IMAD.MOV.U32 R212, RZ, RZ, R9 ;  /* 0x000000ffffd47224 */ /* 0x000fe200078e0009 */
[----:B------:R-:W-:Y:S01]  /*d110*/  MOV R214, RZ ;  /* 0x000000ff00d67202 */ /* 0x000fe20000000f00 */
[----:B------:R-:W-:Y:S01]  /*d120*/  IMAD.MOV.U32 R213, RZ, RZ, RZ ;  /* 0x000000ffffd57224 */ /* 0x000fe200078e00ff */
[----:B------:R-:W-:Y:S02]  /*d130*/  MOV R215, c[0x0][0x53c] ;  /* 0x00014f0000d77a02 */ /* 0x000fe40000000f00 */
.L_x_119:
[----:B------:R-:W-:Y:S05]  /*d140*/  BSYNC B1 ;  /* 0x0000000000017941 */ /* 0x000fea0003800000 */
.L_x_108:
[----:B------:R-:W-:Y:S01]  /*d150*/  WARPSYNC 0xffffffff ;  /* 0xffffffff00007948 */ /* 0x000fe20003800000 */
[----:B------:R-:W-:Y:S01]  /*d160*/  BAR.SYNC.DEFER_BLOCKING 0x4, 0x100 ;  /* 0x0104000000007b1d */ /* 0x000fe20000010000 */
[----:B------:R-:W-:-:S13]  /*d170*/  ISETP.NE.AND P0, PT, R13, RZ, PT ;  /* 0x000000ff0d00720c */ /* 0x000fda0003f05270 */
[----:B------:R2:W-:Y:S04]  /*d180*/  @!P0 STS.128 [0x18100], R212 ;  /* 0x018100d4ff008388 */ /* 0x0005e80000000c00 */
[----:B------:R-:W-:Y:S06]  /*d190*/  BAR.ARV 0x5, 0x100 ;  /* 0x0144000000007b1d */ /* 0x000fec0000002000 */
.L_x_103:
[----:B-1----:R-:W-:-:S13]  /*d1a0*/  ISETP.GE.AND P0, PT, R215, c[0x0][0x53c], PT ;  /* 0x00014f00d7007a0c */ /* 0x002fda0003f06270 */
[----:B--23--:R-:W-:Y:S01]  /*d1b0*/  @P0 CALL.REL.NOINC `(.L_x_120) ;  /* 0x0000001000000944 */ /* 0x00cfe20003c00000 */
[----:B------:R-:W-:Y:S05]  /*d1c0*/  BRA `(.L_x_121) ;  /* 0xffff43a000007947 */ /* 0x000fea000383ffff */
.L_x_120:
[----:B------:R-:W-:Y:S05]  /*d1d0*/  EXIT ;  /* 0x000000000000794d */ /* 0x000fea0003800000 */
.L_x_22:
[----:B------:R-:W-:Y:S01]  /*d1e0*/  IMAD.MOV.U32 R0, RZ, RZ, R5 ;  /* 0x000000ffff007224 */ /* 0x000fe200078e0005 */
[----:B------:R-:W-:Y:S02]  /*d1f0*/  MOV R2, 0x1 ;  /* 0x0000000100027802 */ /* 0x000fe40000000f00 */
[----:B------:R-:W-:Y:S02]  /*d200*/  MOV R3, 0xd220 ;  /* 0x0000d22000037802 */ /* 0x000fe40000000f00 */
[----:B--2---:R-:W-:Y:S05]  /*d210*/  CALL.REL.NOINC `($__internal_2_$__cuda_sm70_shflsync_up_p) ;  /* 0x00001f2000007944 */ /* 0x004fea0003c00000 */
[----:B------:R-:W-:Y:S01]  /*d220*/  MOV R0, R4 ;  /* 0x0000000400007202 */ /* 0x000fe20000000f00 */
[----:B------:R-:W-:Y:S05]  /*d230*/  BRA `(.L_x_122) ;  /* 0xffff321000007947 */ /* 0x000fea000383ffff */
.L_x_23:
[----:B------:R-:W-:Y:S01]  /*d240*/  IMAD.MOV.U32 R0, RZ, RZ, R5 ;  /* 0x000000ffff007224 */ /* 0x000fe200078e0005 */
[----:B------:R-:W-:Y:S02]  /*d250*/  MOV R2, 0x2 ;  /* 0x0000000200027802 */ /* 0x000fe40000000f00 */
[----:B------:R-:W-:Y:S02]  /*d260*/  MOV R3, 0xd280 ;  /* 0x0000d28000037802 */ /* 0x000fe40000000f00 */
[----:B--2---:R-:W-:Y:S05]  /*d270*/  CALL.REL.NOINC `($__internal_2_$__cuda_sm70_shflsync_up_p) ;  /* 0x00001ec000007944 */ /* 0x004fea0003c00000 */
[----:B------:R-:W-:Y:S01]  /*d280*/  SEL R0, R4, RZ, P4 ;  /* 0x000000ff04007207 */ /* 0x000fe20002000000 */
[----:B------:R-:W-:Y:S01]  /*d290*/  IMAD.MOV.U32 R2, RZ, RZ, 0x4 ;  /* 0x00000004ff027424 */ /* 0x000fe200078e00ff */
[----:B------:R-:W-:-:S03]  /*d2a0*/  MOV R3, 0xd2d0 ;  /* 0x0000d2d000037802 */ /* 0x000fc60000000f00 */
[----:B------:R-:W-:Y:S02]  /*d2b0*/  IMAD.IADD R0, R5, 0x1, R0 ;  /* 0x0000000105007824 */ /* 0x000fe400078e0200 */
[----:B------:R-:W-:Y:S05]  /*d2c0*/  CALL.REL.NOINC `($__internal_2_$__cuda_sm70_shflsync_up_p) ;  /* 0x00001e7000007944 */ /* 0x000fea0003c00000 */
        /* <DEDUP_REMOVED lines=12> */
[----:B------:R-:W-:Y:S02]  /*d390*/  MOV R3, 0x1f ;  /* 0x0000001f00037802 */ /* 0x000fe40000000f00 */
[----:B------:R-:W-:Y:S01]  /*d3a0*/  MOV R2, 0xd3e0 ;  /* 0x0000d3e000027802 */ /* 0x000fe20000000f00 */
[----:B------:R-:W-:-:S04]  /*d3b0*/  IMAD.IADD R4, R0, 0x1, R4 ;  /* 0x0000000100047824 */ /* 0x000fc800078e0204 */
[----:B------:R-:W-:Y:S02]  /*d3c0*/  IMAD.MOV.U32 R21, RZ, RZ, R4 ;  /* 0x000000ffff157224 */ /* 0x000fe400078e0004 */
[----:B------:R-:W-:Y:S05]  /*d3d0*/  CALL.REL.NOINC `($__internal_1_$__cuda_sm70_shflsync_idx_p) ;  /* 0x00001d1000007944 */ /* 0x000fea0003c00000 */
[----:B------:R-:W-:Y:S01]  /*d3e0*/  MOV R0, R21 ;  /* 0x0000001500007202 */ /* 0x000fe20000000f00 */
[----:B------:R-:W-:Y:S05]  /*d3f0*/  BRA `(.L_x_123) ;  /* 0xffff315000007947 */ /* 0x000fea000383ffff */
.L_x_25:
[----:B------:R-:W-:Y:S02]  /*d400*/  SEL R0, RZ, 0x1, P0 ;  /* 0x00000001ff007807 */ /* 0x000fe40000000000 */
[----:B------:R-:W-:Y:S02]  /*d410*/  MOV R2, 0xd430 ;  /* 0x0000d43000027802 */ /* 0x000fe40000000f00 */
[----:B------:R-:W-:Y:S05]  /*d420*/  CALL.REL.NOINC `($__internal_3_$__cuda_sm70_votesync_ballot) ;  /* 0x00001d8000007944 */ /* 0x000fea0003c00000 */
[----:B------:R-:W-:Y:S05]  /*d430*/  BRA `(.L_x_124) ;  /* 0xffff31a000007947 */ /* 0x000fea000383ffff */
.L_x_26:
[----:B------:R-:W-:Y:S01]  /*d440*/  IMAD.MOV.U32 R21, RZ, RZ, R8 ;  /* 0x000000ffff157224 */ /* 0x000fe200078e0008 */
[----:B--2---:R-:W-:Y:S01]  /*d450*/  MOV R20, R215 ;  /* 0x000000d700147202 */ /* 0x004fe20000000f00 */
[----:B------:R-:W-:Y:S01]  /*d460*/  IMAD.MOV.U32 R3, RZ, RZ, 0x1f ;  /* 0x0000001fff037424 */ /* 0x000fe200078e00ff */
[----:B------:R-:W-:Y:S02]  /*d470*/  MOV R2, 0xd490 ;  /* 0x0000d49000027802 */ /* 0x000fe40000000f00 */
[----:B-1----:R-:W-:Y:S05]  /*d480*/  CALL.REL.NOINC `($__internal_1_$__cuda_sm70_shflsync_idx_p) ;  /* 0x00001c6000007944 */ /* 0x002fea0003c00000 */
[----:B------:R-:W-:Y:S01]  /*d490*/  IMAD.MOV.U32 R11, RZ, RZ, R21 ;  /* 0x000000ffff0b7224 */ /* 0x000fe200078e0015 */
[----:B------:R-:W-:Y:S01]  /*d4a0*/  MOV R21, R7 ;  /* 0x0000000700157202 */ /* 0x000fe20000000f00 */
[----:B------:R-:W-:Y:S01]  /*d4b0*/  IMAD.MOV.U32 R6, RZ, RZ, RZ ;  /* 0x000000ffff067224 */ /* 0x000fe200078e00ff */
[----:B------:R-:W-:Y:S01]  /*d4c0*/  MOV R20, R215 ;  /* 0x000000d700147202 */ /* 0x000fe20000000f00 */
[----:B------:R-:W-:Y:S01]  /*d4d0*/  IMAD.MOV.U32 R3, RZ, RZ, 0x1f ;  /* 0x0000001fff037424 */ /* 0x000fe200078e00ff */
[----:B------:R-:W-:-:S02]  /*d4e0*/  MOV R2, 0xd500 ;  /* 0x0000d50000027802 */ /* 0x000fc40000000f00 */
[----:B------:R-:W-:Y:S05]  /*d4f0*/  CALL.REL.NOINC `($__internal_1_$__cuda_sm70_shflsync_idx_p) ;  /* 0x00001bf000007944 */ /* 0x000fea0003c00000 */
[----:B------:R-:W-:Y:S01]  /*d500*/  MOV R10, R21 ;  /* 0x00000015000a7202 */ /* 0x000fe20000000f00 */
[----:B------:R-:W-:Y:S05]  /*d510*/  BRA `(.L_x_125) ;  /* 0xffff311000007947 */ /* 0x000fea000383ffff */
.L_x_29:
[----:B------:R-:W-:Y:S01]  /*d520*/  IMAD.MOV.U32 R21, RZ, RZ, R4 ;  /* 0x000000ffff157224 */ /* 0x000fe200078e0004 */
[----:B------:R-:W-:-:S02]  /*d530*/  MOV R3, 0x1f ;  /* 0x0000001f00037802 */ /* 0x000fc40000000f00 */
[----:B------:R-:W-:Y:S02]  /*d540*/  MOV R2, 0xd560 ;  /* 0x0000d56000027802 */ /* 0x000fe40000000f00 */
[----:B-1234-:R-:W-:Y:S05]  /*d550*/  CALL.REL.NOINC `($__internal_1_$__cuda_sm70_shflsync_idx_p) ;  /* 0x00001b9000007944 */ /* 0x01efea0003c00000 */
[----:B------:R-:W-:Y:S01]  /*d560*/  MOV R6, R21 ;  /* 0x0000001500067202 */ /* 0x000fe20000000f00 */
[----:B------:R-:W-:Y:S05]  /*d570*/  BRA `(.L_x_28) ;  /* 0xffff311000007947 */ /* 0x000fea000383ffff */
.L_x_37:
[----:B------:R-:W-:Y:S01]  /*d580*/  IMAD.MOV.U32 R21, RZ, RZ, R9 ;  /* 0x000000ffff157224 */ /* 0x000fe200078e0009 */
[----:B------:R-:W-:Y:S01]  /*d590*/  MOV R20, RZ ;  /* 0x000000ff00147202 */ /* 0x000fe20000000f00 */
[----:B------:R-:W-:Y:S01]  /*d5a0*/  IMAD.MOV.U32 R3, RZ, RZ, 0x181f ;  /* 0x0000181fff037424 */ /* 0x000fe200078e00ff */
[----:B------:R-:W-:Y:S02]  /*d5b0*/  MOV R2, 0xd5d0 ;  /* 0x0000d5d000027802 */ /* 0x000fe40000000f00 */
[----:B-----5:R-:W-:Y:S05]  /*d5c0*/  CALL.REL.NOINC `($__internal_1_$__cuda_sm70_shflsync_idx_p) ;  /* 0x00001b2000007944 */ /* 0x020fea0003c00000 */
[----:B------:R-:W-:Y:S01]  /*d5d0*/  MOV R8, R21 ;  /* 0x0000001500087202 */ /* 0x000fe20000000f00 */
[----:B------:R-:W-:Y:S05]  /*d5e0*/  BRA `(.L_x_126) ;  /* 0xffff4b9000007947 */ /* 0x000fea000383ffff */
.L_x_38:
[----:B------:R-:W-:Y:S01]  /*d5f0*/  IMAD.MOV.U32 R21, RZ, RZ, R12 ;  /* 0x000000ffff157224 */ /* 0x000fe200078e000c */
[----:B------:R-:W-:Y:S01]  /*d600*/  MOV R20, RZ ;  /* 0x000000ff00147202 */ /* 0x000fe20000000f00 */
[----:B------:R-:W-:Y:S01]  /*d610*/  IMAD.MOV.U32 R3, RZ, RZ, 0x181f ;  /* 0x0000181fff037424 */ /* 0x000fe200078e00ff */
[----:B------:R-:W-:Y:S02]  /*d620*/  MOV R2, 0xd640 ;  /* 0x0000d64000027802 */ /* 0x000fe40000000f00 */
[----:B-12--5:R-:W-:Y:S05]  /*d630*/  CALL.REL.NOINC `($__internal_1_$__cuda_sm70_shflsync_idx_p) ;  /* 0x00001ab000007944 */ /* 0x026fea0003c00000 */
[----:B------:R-:W-:Y:S01]  /*d640*/  MOV R0, R21 ;  /* 0x0000001500007202 */ /* 0x000fe20000000f00 */
[----:B------:R-:W-:Y:S05]  /*d650*/  BRA `(.L_x_127) ;  /* 0xffff4b4000007947 */ /* 0x000fea000383ffff */
.L_x_41:
[----:B------:R-:W-:Y:S01]  /*d660*/  IMAD.MOV.U32 R21, RZ, RZ, R9 ;  /* 0x000000ffff157224 */ /* 0x000fe200078e0009 */
[----:B------:R-:W-:Y:S01]  /*d670*/  MOV R20, 0x1 ;  /* 0x0000000100147802 */ /* 0x000fe20000000f00 */
[----:B--2---:R-:W-:Y:S01]  /*d680*/  IMAD.MOV.U32 R3, RZ, RZ, 0x181f ;  /* 0x0000181fff037424 */ /* 0x004fe200078e00ff */
[----:B------:R-:W-:-:S02]  /*d690*/  MOV R2, 0xd6b0 ;  /* 0x0000d6b000027802 */ /* 0x000fc40000000f00 */
[----:B-1-345:R-:W-:Y:S05]  /*d6a0*/  CALL.REL.NOINC `($__internal_1_$__cuda_sm70_shflsync_idx_p) ;  /* 0x00001a4000007944 */ /* 0x03afea0003c00000 */
[----:B------:R-:W-:Y:S01]  /*d6b0*/  IMAD.MOV.U32 R8, RZ, RZ, R21 ;  /* 0x000000ffff087224 */ /* 0x000fe200078e0015 */
[----:B------:R-:W-:Y:S01]  /*d6c0*/  MOV R20, 0x1 ;  /* 0x0000000100147802 */ /* 0x000fe20000000f00 */
[----:B------:R-:W-:Y:S01]  /*d6d0*/  IMAD.MOV.U32 R21, RZ, RZ, R12 ;  /* 0x000000ffff157224 */ /* 0x000fe200078e000c */
[----:B------:R-:W-:-:S02]  /*d6e0*/  MOV R3, 0x181f ;  /* 0x0000181f00037802 */ /* 0x000fc40000000f00 */
[----:B------:R-:W-:Y:S02]  /*d6f0*/  MOV R2, 0xd710 ;  /* 0x0000d71000027802 */ /* 0x000fe40000000f00 */
[----:B------:R-:W-:Y:S05]  /*d700*/  CALL.REL.NOINC `($__internal_1_$__cuda_sm70_shflsync_idx_p) ;  /* 0x000019e000007944 */ /* 0x000fea0003c00000 */
[----:B------:R-:W-:Y:S01]  /*d710*/  MOV R0, R21 ;  /* 0x0000001500007202 */ /* 0x000fe20000000f00 */
[----:B------:R-:W-:Y:S05]  /*d720*/  BRA `(.L_x_128) ;  /* 0xffff4bf000007947 */ /* 0x000fea000383ffff */
.L_x_44:
[----:B------:R-:W-:Y:S01]  /*d730*/  IMAD.MOV.U32 R21, RZ, RZ, R9 ;  /* 0x000000ffff157224 */ /* 0x000fe200078e0009 */
[----:B------:R-:W-:Y:S01]  /*d740*/  MOV R20, 0x2 ;  /* 0x0000000200147802 */ /* 0x000fe20000000f00 */
[----:B-1----:R-:W-:Y:S01]  /*d750*/  IMAD.MOV.U32 R3, RZ, RZ, 0x181f ;  /* 0x0000181fff037424 */ /* 0x002fe200078e00ff */
[----:B------:R-:W-:Y:S02]  /*d760*/  MOV R2, 0xd780 ;  /* 0x0000d78000027802 */ /* 0x000fe40000000f00 */
[----:B--2345:R-:W-:Y:S05]  /*d770*/  CALL.REL.NOINC `($__internal_1_$__cuda_sm70_shflsync_idx_p) ;  /* 0x0000197000007944 */ /* 0x03cfea0003c00000 */
[----:B------:R-:W-:Y:S01]  /*d780*/  MOV R8, R21 ;  /* 0x0000001500087202 */ /* 0x000fe20000000f00 */
[----:B------:R-:W-:Y:S05]  /*d790*/  BRA `(.L_x_129) ;  /* 0xffff4ce000007947 */ /* 0x000fea000383ffff */
.L_x_45:
[----:B------:R-:W-:Y:S01]  /*d7a0*/  IMAD.MOV.U32 R21, RZ, RZ, R12 ;  /* 0x000000ffff157224 */ /* 0x000fe200078e000c */
[----:B------:R-:W-:Y:S01]  /*d7b0*/  MOV R20, 0x2 ;  /* 0x0000000200147802 */ /* 0x000fe20000000f00 */
[----:B------:R-:W-:Y:S01]  /*d7c0*/  IMAD.MOV.U32 R3, RZ, RZ, 0x181f ;  /* 0x0000181fff037424 */ /* 0x000fe200078e00ff */
[----:B------:R-:W-:Y:S02]  /*d7d0*/  MOV R2, 0xd7f0 ;  /* 0x0000d7f000027802 */ /* 0x000fe40000000f00 */
[----:B-12345:R-:W-:Y:S05]  /*d7e0*/  CALL.REL.NOINC `($__internal_1_$__cuda_sm70_shflsync_idx_p) ;  /* 0x0000190000007944 */ /* 0x03efea0003c00000 */
[----:B------:R-:W-:Y:S01]  /*d7f0*/  MOV R0, R21 ;  /* 0x0000001500007202 */ /* 0x000fe20000000f00 */
[----:B------:R-:W-:Y:S05]  /*d800*/  BRA `(.L_x_130) ;  /* 0xffff4c9000007947 */ /* 0x000fea000383ffff */
.L_x_48:
[----:B------:R-:W-:Y:S01]  /*d810*/  IMAD.MOV.U32 R21, RZ, RZ, R9 ;  /* 0x000000ffff157224 */ /* 0x000fe200078e0009 */
[----:B------:R-:W-:Y:S01]  /*d820*/  MOV R20, 0x3 ;  /* 0x0000000300147802 */ /* 0x000fe20000000f00 */
[----:B-1----:R-:W-:Y:S01]  /*d830*/  IMAD.MOV.U32 R3, RZ, RZ, 0x181f ;  /* 0x0000181fff037424 */ /* 0x002fe200078e00ff */
[----:B------:R-:W-:-:S02]  /*d840*/  MOV R2, 0xd860 ;  /* 0x0000d86000027802 */ /* 0x000fc40000000f00 */
[----:B--2345:R-:W-:Y:S05]  /*d850*/  CALL.REL.NOINC `($__internal_1_$__cuda_sm70_shflsync_idx_p) ;  /* 0x0000189000007944 */ /* 0x03cfea0003c00000 */
        /* <DEDUP_REMOVED lines=8> */
.L_x_51:
[----:B------:R-:W-:Y:S01]  /*d8e0*/  IMAD.MOV.U32 R21, RZ, RZ, R5 ;  /* 0x000000ffff157224 */ /* 0x000fe200078e0005 */
[----:B------:R-:W-:Y:S01]  /*d8f0*/  MOV R20, RZ ;  /* 0x000000ff00147202 */ /* 0x000fe20000000f00 */
[----:B------:R-:W-:Y:S01]  /*d900*/  IMAD.MOV.U32 R3, RZ, RZ, 0x181f ;  /* 0x0000181fff037424 */ /* 0x000fe200078e00ff */
[----:B------:R-:W-:Y:S02]  /*d910*/  MOV R2, 0xd930 ;  /* 0x0000d93000027802 */ /* 0x000fe40000000f00 */
[----:B------:R-:W-:Y:S05]  /*d920*/  CALL.REL.NOINC `($__internal_1_$__cuda_sm70_shflsync_idx_p) ;  /* 0x000017c000007944 */ /* 0x000fea0003c00000 */
[----:B------:R-:W-:Y:S01]  /*d930*/  MOV R4, R21 ;  /* 0x0000001500047202 */ /* 0x000fe20000000f00 */
[----:B------:R-:W-:Y:S05]  /*d940*/  BRA `(.L_x_132) ;  /* 0xffff668000007947 */ /* 0x000fea000383ffff */
.L_x_52:
[----:B------:R-:W-:Y:S01]  /*d950*/  IMAD.MOV.U32 R21, RZ, RZ, R10 ;  /* 0x000000ffff157224 */ /* 0x000fe200078e000a */
[----:B------:R-:W-:Y:S01]  /*d960*/  MOV R20, RZ ;  /* 0x000000ff00147202 */ /* 0x000fe20000000f00 */
[----:B------:R-:W-:Y:S01]  /*d970*/  IMAD.MOV.U32 R3, RZ, RZ, 0x181f ;  /* 0x0000181fff037424 */ /* 0x000fe200078e00ff */
[----:B------:R-:W-:Y:S02]  /*d980*/  MOV R2, 0xd9a0 ;  /* 0x0000d9a000027802 */ /* 0x000fe40000000f00 */
[----:B-12---:R-:W-:Y:S05]  /*d990*/  CALL.REL.NOINC `($__internal_1_$__cuda_sm70_shflsync_idx_p) ;  /* 0x0000175000007944 */ /* 0x006fea0003c00000 */
[C---:B------:R-:W-:Y:S01]  /*d9a0*/  IADD3 R14, P2, R21.reuse, R107, RZ ;  /* 0x0000006b150e7210 */ /* 0x040fe20007f5e0ff */
[----:B------:R-:W-:Y:S01]  /*d9b0*/  IMAD.MOV.U32 R20, RZ, RZ, 0x1 ;  /* 0x00000001ff147424 */ /* 0x000fe200078e00ff */
[----:B------:R-:W-:-:S02]  /*d9c0*/  IADD3 R6, P1, R21, R108, RZ ;  /* 0x0000006c15067210 */ /* 0x000fc40007f3e0ff */
[----:B------:R-:W-:Y:S01]  /*d9d0*/  IADD3 R2, P0, R21, R109, RZ ;  /* 0x0000006d15027210 */ /* 0x000fe20007f1e0ff */
[C---:B------:R-:W-:Y:S01]  /*d9e0*/  IMAD.X R15, R4.reuse, 0x1, R100, P2 ;  /* 0x00000001040f7824 */ /* 0x040fe200010e0664 */
[----:B------:R-:W-:Y:S01]  /*d9f0*/  MOV R9, R11 ;  /* 0x0000000b00097202 */ /* 0x000fe20000000f00 */
[C---:B------:R-:W-:Y:S02]  /*da00*/  IMAD.X R7, R4.reuse, 0x1, R101, P1 ;  /* 0x0000000104077824 */ /* 0x040fe400008e0665 */
[----:B------:R-:W-:Y:S01]  /*da10*/  IMAD.X R3, R4, 0x1, R102, P0 ;  /* 0x0000000104037824 */ /* 0x000fe200000e0666 */
[----:B------:R-:W-:Y:S01]  /*da20*/  @!PT LDS RZ, [RZ] ;  /* 0x00000000fffff984 */ /* 0x000fe20000000800 */
[----:B------:R-:W-:Y:S01]  /*da30*/  @!PT LDS RZ, [RZ] ;  /* 0x00000000fffff984 */ /* 0x000fe20000000800 */
[----:B------:R-:W-:Y:S01]  /*da40*/  @!PT LDS RZ, [RZ] ;  /* 0x00000000fffff984 */ /* 0x000fe20000000800 */
[----:B------:R1:W-:Y:S01]  /*da50*/  LDGSTS.E.BYPASS.LTC128B.128 [R187+0x6100], [R14.64], !P5 ;  /* 0x061000000ebb7fae */ /* 0x0003e2000e901d46 */
[----:B------:R-:W-:Y:S01]  /*da60*/  IMAD.MOV.U32 R21, RZ, RZ, R5 ;  /* 0x000000ffff157224 */ /* 0x000fe200078e0005 */
[----:B------:R-:W-:Y:S02]  /*da70*/  SEL R5, RZ, 0x10, P4 ;  /* 0x00000010ff057807 */ /* 0x000fe40002000000 */
[----:B------:R1:W-:Y:S01]  /*da80*/  LDGSTS.E.BYPASS.LTC128B.128 [R187+0x8100], [R6.64], !P4 ;  /* 0x0810000006bb7fae */ /* 0x0003e2000e101d46 */
[----:B------:R-:W-:-:S03]  /*da90*/  SEL R4, RZ, 0x10, P5 ;  /* 0x00000010ff047807 */ /* 0x000fc60002800000 */
[----:B------:R2:W-:Y:S02]  /*daa0*/  LDGSTS.E.BYPASS.LTC128B.128 [R187+0xa100], [R2.64], !P3 ;  /* 0x0a10000002bb7fae */ /* 0x0005e4000d901d46 */
[----:B--2---:R-:W-:Y:S02]  /*dab0*/  MOV R3, 0x181f ;  /* 0x0000181f00037802 */ /* 0x004fe40000000f00 */
[----:B------:R-:W-:Y:S02]  /*dac0*/  MOV R2, 0xdae0 ;  /* 0x0000dae000027802 */ /* 0x000fe40000000f00 */
[----:B-1----:R-:W-:Y:S05]  /*dad0*/  CALL.REL.NOINC `($__internal_1_$__cuda_sm70_shflsync_idx_p) ;  /* 0x0000161000007944 */ /* 0x002fea0003c00000 */
[----:B------:R-:W-:Y:S01]  /*dae0*/  IMAD.MOV.U32 R8, RZ, RZ, R21 ;  /* 0x000000ffff087224 */ /* 0x000fe200078e0015 */
[----:B------:R-:W-:Y:S01]  /*daf0*/  MOV R20, 0x1 ;  /* 0x0000000100147802 */ /* 0x000fe20000000f00 */
[----:B------:R-:W-:Y:S01]  /*db00*/  IMAD.MOV.U32 R21, RZ, RZ, R10 ;  /* 0x000000ffff157224 */ /* 0x000fe200078e000a */
[----:B------:R-:W-:Y:S02]  /*db10*/  MOV R3, 0x181f ;  /* 0x0000181f00037802 */ /* 0x000fe40000000f00 */
[----:B------:R-:W-:Y:S02]  /*db20*/  MOV R2, 0xdb40 ;  /* 0x0000db4000027802 */ /* 0x000fe40000000f00 */
[----:B------:R-:W-:Y:S05]  /*db30*/  CALL.REL.NOINC `($__internal_1_$__cuda_sm70_shflsync_idx_p) ;  /* 0x000015b000007944 */ /* 0x000fea0003c00000 */
[----:B------:R-:W-:Y:S01]  /*db40*/  MOV R0, R21 ;  /* 0x0000001500007202 */ /* 0x000fe20000000f00 */
[----:B------:R-:W-:Y:S05]  /*db50*/  BRA `(.L_x_133) ;  /* 0xffff658000007947 */ /* 0x000fea000383ffff */
.L_x_53:
[----:B------:R-:W-:Y:S02]  /*db60*/  MOV R0, 0x2 ;  /* 0x0000000200007802 */ /* 0x000fe40000000f00 */
[----:B------:R-:W-:-:S02]  /*db70*/  MOV R2, 0xdb90 ;  /* 0x0000db9000027802 */ /* 0x000fc40000000f00 */
[----:B------:R-:W-:Y:S05]  /*db80*/  CALL.REL.NOINC `($__internal_0_$__cuda_sm70_shflsync_bfly_p) ;  /* 0x0000150000007944 */ /* 0x000fea0003c00000 */
[----:B------:R-:W-:Y:S01]  /*db90*/  FMNMX.FTZ R4, R4, R0, !PT ;  /* 0x0000000004047209 */ /* 0x000fe20007810000 */
[----:B------:R-:W-:Y:S01]  /*dba0*/  IMAD.MOV.U32 R0, RZ, RZ, 0x1 ;  /* 0x00000001ff007424 */ /* 0x000fe200078e00ff */
[----:B------:R-:W-:-:S02]  /*dbb0*/  MOV R2, 0xdbd0 ;  /* 0x0000dbd000027802 */ /* 0x000fc40000000f00 */
[----:B------:R-:W-:Y:S05]  /*dbc0*/  CALL.REL.NOINC `($__internal_0_$__cuda_sm70_shflsync_bfly_p) ;  /* 0x000014c000007944 */ /* 0x000fea0003c00000 */
[----:B------:R-:W-:Y:S01]  /*dbd0*/  FMNMX.FTZ R100, R4, R0, !PT ;  /* 0x0000000004647209 */ /* 0x000fe20007810000 */
[----:B------:R-:W-:Y:S01]  /*dbe0*/  IMAD.MOV.U32 R4, RZ, RZ, R5 ;  /* 0x000000ffff047224 */ /* 0x000fe200078e0005 */
[----:B------:R-:W-:Y:S01]  /*dbf0*/  MOV R2, 0xdc20 ;  /* 0x0000dc2000027802 */ /* 0x000fe20000000f00 */
[----:B------:R-:W-:-:S02]  /*dc00*/  IMAD.MOV.U32 R0, RZ, RZ, 0x2 ;  /* 0x00000002ff007424 */ /* 0x000fc400078e00ff */
[----:B------:R-:W-:Y:S05]  /*dc10*/  CALL.REL.NOINC `($__internal_0_$__cuda_sm70_shflsync_bfly_p) ;  /* 0x0000147000007944 */ /* 0x000fea0003c00000 */
[----:B------:R-:W-:Y:S01]  /*dc20*/  FMNMX.FTZ R5, R5, R0, !PT ;  /* 0x0000000005057209 */ /* 0x000fe20007810000 */
[----:B------:R-:W-:Y:S01]  /*dc30*/  IMAD.MOV.U32 R0, RZ, RZ, 0x1 ;  /* 0x00000001ff007424 */ /* 0x000fe200078e00ff */
[----:B------:R-:W-:-:S03]  /*dc40*/  MOV R2, 0xdc70 ;  /* 0x0000dc7000027802 */ /* 0x000fc60000000f00 */
[----:B------:R-:W-:Y:S02]  /*dc50*/  IMAD.MOV.U32 R4, RZ, RZ, R5 ;  /* 0x000000ffff047224 */ /* 0x000fe400078e0005 */
[----:B------:R-:W-:Y:S05]  /*dc60*/  CALL.REL.NOINC `($__internal_0_$__cuda_sm70_shflsync_bfly_p) ;  /* 0x0000142000007944 */ /* 0x000fea0003c00000 */
[----:B------:R-:W-:Y:S01]  /*dc70*/  MOV R3, R0 ;  /* 0x0000000000037202 */ /* 0x000fe20000000f00 */
[----:B------:R-:W-:Y:S05]  /*dc80*/  BRA `(.L_x_134) ;  /* 0xffff6b3000007947 */ /* 0x000fea000383ffff */
.L_x_55:
[----:B--234-:R-:W-:Y:S01]  /*dc90*/  MOV R20, RZ ;  /* 0x000000ff00147202 */ /* 0x01cfe20000000f00 */
[----:B------:R-:W-:Y:S01]  /*dca0*/  IMAD.MOV.U32 R21, RZ, RZ, R7 ;  /* 0x000000ffff157224 */ /* 0x000fe200078e0007 */
[----:B------:R-:W-:Y:S01]  /*dcb0*/  MOV R2, 0xdce0 ;  /* 0x0000dce000027802 */ /* 0x000fe20000000f00 */
[----:B------:R-:W-:Y:S02]  /*dcc0*/  IMAD.MOV.U32 R3, RZ, RZ, 0x181f ;  /* 0x0000181fff037424 */ /* 0x000fe400078e00ff */
[----:B-1----:R-:W-:Y:S05]  /*dcd0*/  CALL.REL.NOINC `($__internal_1_$__cuda_sm70_shflsync_idx_p) ;  /* 0x0000141000007944 */ /* 0x002fea0003c00000 */
[----:B------:R-:W-:Y:S01]  /*dce0*/  MOV R2, R21 ;  /* 0x0000001500027202 */ /* 0x000fe20000000f00 */
[----:B------:R-:W-:-:S05]  /*dcf0*/  BRA `(.L_x_135) ;  /* 0xffff7f8000007947 */ /* 0x000fca000383ffff */
.L_x_58:
[----:B------:R-:W-:Y:S01]  /*dd00*/  MOV R20, RZ ;  /* 0x000000ff00147202 */ /* 0x000fe20000000f00 */
[----:B------:R-:W-:Y:S01]  /*dd10*/  IMAD.MOV.U32 R21, RZ, RZ, R5 ;  /* 0x000000ffff157224 */ /* 0x000fe200078e0005 */
[----:B------:R-:W-:Y:S01]  /*dd20*/  MOV R2, 0xdd50 ;  /* 0x0000dd5000027802 */ /* 0x000fe20000000f00 */
[----:B------:R-:W-:Y:S02]  /*dd30*/  IMAD.MOV.U32 R3, RZ, RZ, 0x181f ;  /* 0x0000181fff037424 */ /* 0x000fe400078e00ff */
[----:B------:R-:W-:Y:S05]  /*dd40*/  CALL.REL.NOINC `($__internal_1_$__cuda_sm70_shflsync_idx_p) ;  /* 0x000013a000007944 */ /* 0x000fea0003c00000 */
[----:B------:R-:W-:Y:S01]  /*dd50*/  MOV R4, R21 ;  /* 0x0000001500047202 */ /* 0x000fe20000000f00 */
[----:B------:R-:W-:-:S05]  /*dd60*/  BRA `(.L_x_136) ;  /* 0xffff912000007947 */ /* 0x000fca000383ffff */
.L_x_59:
[----:B------:R-:W-:Y:S01]  /*dd70*/  MOV R20, RZ ;  /* 0x000000ff00147202 */ /* 0x000fe20000000f00 */
[----:B------:R-:W-:Y:S01]  /*dd80*/  IMAD.MOV.U32 R21, RZ, RZ, R8 ;  /* 0x000000ffff157224 */ /* 0x000fe200078e0008 */
[----:B------:R-:W-:Y:S01]  /*dd90*/  MOV R2, 0xddc0 ;  /* 0x0000ddc000027802 */ /* 0x000fe20000000f00 */
[----:B------:R-:W-:Y:S02]  /*dda0*/  IMAD.MOV.U32 R3, RZ, RZ, 0x181f ;  /* 0x0000181fff037424 */ /* 0x000fe400078e00ff */
[----:B-12---:R-:W-:Y:S05]  /*ddb0*/  CALL.REL.NOINC `($__internal_1_$__cuda_sm70_shflsync_idx_p) ;  /* 0x0000133000007944 */ /* 0x006fea0003c00000 */
[C---:B------:R-:W-:Y:S01]  /*ddc0*/  IADD3 R2, -R190.reuse, 0x10, RZ ;  /* 0x00000010be027810 */ /* 0x040fe20007ffe1ff */
[----:B------:R-:W-:Y:S01]  /*ddd0*/  IMAD.MOV.U32 R20, RZ, RZ, 0x1 ;  /* 0x00000001ff147424 */ /* 0x000fe200078e00ff */
[----:B------:R-:W-:Y:S02]  /*dde0*/  ISETP.NE.U32.AND P2, PT, R190, RZ, PT ;  /* 0x000000ffbe00720c */ /* 0x000fe40003f45070 */
[----:B------:R-:W-:Y:S04]  /*ddf0*/  LOP3.LUT R2, R2, 0xf, RZ, 0xc0, !PT ;  /* 0x0000000f02027812 */ /* 0x000fe800078ec0ff */
[----:B------:R-:W-:Y:S04]  /*de00*/  IADD3 R2, P4, P3, R2, R21, R12 ;  /* 0x0000001502027210 */ /* 0x000fe80007b9e00c */
[----:B------:R-:W-:Y:S05]  /*de10*/  IADD3.X R3, RZ, R4, R10, P4, P3 ;  /* 0x00000004ff037210 */ /* 0x000fea00027e640a */
[----:B------:R-:W-:Y:S01]  /*de20*/  @!PT LDS RZ, [RZ] ;  /* 0x00000000fffff984 */ /* 0x000fe20000000800 */
[----:B------:R-:W-:Y:S01]  /*de30*/  @!PT LDS RZ, [RZ] ;  /* 0x00000000fffff984 */ /* 0x000fe20000000800 */
[----:B------:R-:W-:Y:S01]  /*de40*/  @!PT LDS RZ, [RZ] ;  /* 0x00000000fffff984 */ /* 0x000fe20000000800 */
[----:B------:R1:W-:Y:S01]  /*de50*/  LDGSTS.E.BYPASS.LTC128B.128.ZFILL [R187+0x6100], [R2.64], P2 ;  /* 0x0610000002bb7fae */ /* 0x0003e20009141d46 */
[C---:B------:R-:W-:Y:S05]  /*de60*/  IADD3 R6, P2, R21.reuse, R13, RZ ;  /* 0x0000000d15067210 */ /* 0x040fea0007f5e0ff */
[C---:B------:R-:W-:Y:S05]  /*de70*/  IMAD.X R7, R4.reuse, 0x1, R9, P2 ;  /* 0x0000000104077824 */ /* 0x040fea00010e0609 */
[----:B------:R2:W-:Y:S01]  /*de80*/  LDGSTS.E.BYPASS.LTC128B.128 [R187+0x8100], [R6.64], !P0 ;  /* 0x0810000006bb7fae */ /* 0x0005e2000c101d46 */
[----:B-1----:R-:W-:Y:S01]  /*de90*/  IADD3 R2, P2, R21, R14, RZ ;  /* 0x0000000e15027210 */ /* 0x002fe20007f5e0ff */
[----:B------:R-:W-:Y:S04]  /*dea0*/  IMAD.MOV.U32 R21, RZ, RZ, R5 ;  /* 0x000000ffff157224 */ /* 0x000fe800078e0005 */
[----:B------:R-:W-:Y:S05]  /*deb0*/  IMAD.X R3, R4, 0x1, R11, P2 ;  /* 0x0000000104037824 */ /* 0x000fea00010e060b */
[----:B------:R1:W-:Y:S02]  /*dec0*/  LDGSTS.E.BYPASS.LTC128B.128 [R187+0xa100], [R2.64], !P1 ;  /* 0x0a10000002bb7fae */ /* 0x0003e4000c901d46 */
[----:B-1----:R-:W-:Y:S01]  /*ded0*/  MOV R2, 0xdf00 ;  /* 0x0000df0000027802 */ /* 0x002fe20000000f00 */
[----:B------:R-:W-:Y:S02]  /*dee0*/  IMAD.MOV.U32 R3, RZ, RZ, 0x181f ;  /* 0x0000181fff037424 */ /* 0x000fe400078e00ff */
[----:B--2---:R-:W-:Y:S05]  /*def0*/  CALL.REL.NOINC `($__internal_1_$__cuda_sm70_shflsync_idx_p) ;  /* 0x000011f000007944 */ /* 0x004fea0003c00000 */
[----:B------:R-:W-:Y:S01]  /*df00*/  MOV R20, 0x1 ;  /* 0x0000000100147802 */ /* 0x000fe20000000f00 */
[----:B------:R-:W-:Y:S01]  /*df10*/  IMAD.MOV.U32 R4, RZ, RZ, R21 ;  /* 0x000000ffff047224 */ /* 0x000fe200078e0015 */
[----:B------:R-:W-:Y:S01]  /*df20*/  MOV R3, 0x181f ;  /* 0x0000181f00037802 */ /* 0x000fe20000000f00 */
[----:B------:R-:W-:Y:S01]  /*df30*/  IMAD.MOV.U32 R21, RZ, RZ, R8 ;  /* 0x000000ffff157224 */ /* 0x000fe200078e0008 */
[----:B------:R-:W-:Y:S02]  /*df40*/  MOV R2, 0xdf60 ;  /* 0x0000df6000027802 */ /* 0x000fe40000000f00 */
[----:B------:R-:W-:Y:S05]  /*df50*/  CALL.REL.NOINC `($__internal_1_$__cuda_sm70_shflsync_idx_p) ;  /* 0x0000119000007944 */ /* 0x000fea0003c00000 */
[----:B------:R-:W-:Y:S01]  /*df60*/  MOV R0, R21 ;  /* 0x0000001500007202 */ /* 0x000fe20000000f00 */
[----:B------:R-:W-:-:S05]  /*df70*/  BRA `(.L_x_137) ;  /* 0xffff903000007947 */ /* 0x000fca000383ffff */
.L_x_60:
[----:B------:R-:W-:Y:S02]  /*df80*/  MOV R0, 0x2 ;  /* 0x0000000200007802 */ /* 0x000fe40000000f00 */
[----:B------:R-:W-:Y:S02]  /*df90*/  MOV R2, 0xdfb0 ;  /* 0x0000dfb000027802 */ /* 0x000fe40000000f00 */
[----:B------:R-:W-:Y:S05]  /*dfa0*/  CALL.REL.NOINC `($__internal_0_$__cuda_sm70_shflsync_bfly_p) ;  /* 0x000010e000007944 */ /* 0x000fea0003c00000 */
[----:B------:R-:W-:Y:S01]  /*dfb0*/  FMNMX.FTZ R4, R4, R0, !PT ;  /* 0x0000000004047209 */ /* 0x000fe20007810000 */
[----:B------:R-:W-:Y:S01]  /*dfc0*/  IMAD.MOV.U32 R0, RZ, RZ, 0x1 ;  /* 0x00000001ff007424 */ /* 0x000fe200078e00ff */
[----:B------:R-:W-:Y:S02]  /*dfd0*/  MOV R2, 0xdff0 ;  /* 0x0000dff000027802 */ /* 0x000fe40000000f00 */
[----:B------:R-:W-:Y:S05]  /*dfe0*/  CALL.REL.NOINC `($__internal_0_$__cuda_sm70_shflsync_bfly_p) ;  /* 0x000010a000007944 */ /* 0x000fea0003c00000 */
[----:B------:R-:W-:Y:S01]  /*dff0*/  FMNMX.FTZ R100, R4, R0, !PT ;  /* 0x0000000004647209 */ /* 0x000fe20007810000 */
[----:B------:R-:W-:Y:S01]  /*e000*/  IMAD.MOV.U32 R4, RZ, RZ, R5 ;  /* 0x000000ffff047224 */ /* 0x000fe200078e0005 */
[----:B------:R-:W-:Y:S01]  /*e010*/  MOV R2, 0xe040 ;  /* 0x0000e04000027802 */ /* 0x000fe20000000f00 */
[----:B------:R-:W-:Y:S02]  /*e020*/  IMAD.MOV.U32 R0, RZ, RZ, 0x2 ;  /* 0x00000002ff007424 */ /* 0x000fe400078e00ff */
[----:B------:R-:W-:Y:S05]  /*e030*/  CALL.REL.NOINC `($__internal_0_$__cuda_sm70_shflsync_bfly_p) ;  /* 0x0000105000007944 */ /* 0x000fea0003c00000 */
[----:B------:R-:W-:Y:S01]  /*e040*/  FMNMX.FTZ R4, R5, R0, !PT ;  /* 0x0000000005047209 */ /* 0x000fe20007810000 */
[----:B------:R-:W-:Y:S01]  /*e050*/  IMAD.MOV.U32 R0, RZ, RZ, 0x1 ;  /* 0x00000001ff007424 */ /* 0x000fe200078e00ff */
[----:B------:R-:W-:Y:S02]  /*e060*/  MOV R2, 0xe080 ;  /* 0x0000e08000027802 */ /* 0x000fe40000000f00 */
[----:B------:R-:W-:Y:S05]  /*e070*/  CALL.REL.NOINC `($__internal_0_$__cuda_sm70_shflsync_bfly_p) ;  /* 0x0000101000007944 */ /* 0x000fea0003c00000 */
[----:B------:R-:W-:-:S05]  /*e080*/  BRA `(.L_x_138) ;  /* 0xffff92c000007947 */ /* 0x000fca000383ffff */
.L_x_62:
[----:B------:R-:W-:Y:S01]  /*e090*/  IMAD.MOV.U32 R4, RZ, RZ, R193 ;  /* 0x000000ffff047224 */ /* 0x000fe200078e00c1 */
[----:B------:R-:W-:-:S02]  /*e0a0*/  MOV R0, 0x2 ;  /* 0x0000000200007802 */ /* 0x000fc40000000f00 */
[----:B------:R-:W-:Y:S02]  /*e0b0*/  MOV R2, 0xe0d0 ;  /* 0x0000e0d000027802 */ /* 0x000fe40000000f00 */
[----:B------:R-:W-:Y:S05]  /*e0c0*/  CALL.REL.NOINC `($__internal_0_$__cuda_sm70_shflsync_bfly_p) ;  /* 0x00000fc000007944 */ /* 0x000fea0003c00000 */
[----:B------:R-:W-:Y:S05]  /*e0d0*/  BRA `(.L_x_139) ;  /* 0xffffa9b000007947 */ /* 0x000fea000383ffff */
.L_x_63:
[----:B------:R-:W-:Y:S01]  /*e0e0*/  IMAD.MOV.U32 R4, RZ, RZ, R5 ;  /* 0x000000ffff047224 */ /* 0x000fe200078e0005 */
[----:B------:R-:W-:Y:S02]  /*e0f0*/  MOV R0, 0x1 ;  /* 0x0000000100007802 */ /* 0x000fe40000000f00 */
[----:B------:R-:W-:Y:S02]  /*e100*/  MOV R2, 0xe120 ;  /* 0x0000e12000027802 */ /* 0x000fe40000000f00 */
[----:B-1----:R-:W-:Y:S05]  /*e110*/  CALL.REL.NOINC `($__internal_0_$__cuda_sm70_shflsync_bfly_p) ;  /* 0x00000f7000007944 */ /* 0x002fea0003c00000 */
[----:B------:R-:W-:Y:S01]  /*e120*/  FADD.FTZ R5, R5, R0 ;  /* 0x0000000005057221 */ /* 0x000fe20000010000 */
[----:B------:R-:W-:Y:S02]  /*e130*/  MOV R4, R194 ;  /* 0x000000c200047202 */ /* 0x000fe40000000f00 */
[----:B------:R-:W-:Y:S02]  /*e140*/  MOV R0, 0x2 ;  /* 0x0000000200007802 */ /* 0x000fe40000000f00 */
[----:B------:R-:W-:Y:S02]  /*e150*/  MOV R2, 0xe170 ;  /* 0x0000e17000027802 */ /* 0x000fe40000000f00 */
[----:B------:R-:W-:Y:S05]  /*e160*/  CALL.REL.NOINC `($__internal_0_$__cuda_sm70_shflsync_bfly_p) ;  /* 0x00000f2000007944 */ /* 0x000fea0003c00000 */
[----:B------:R-:W-:Y:S01]  /*e170*/  FADD.FTZ R4, R194, R0 ;  /* 0x00000000c2047221 */ /* 0x000fe20000010000 */
[----:B------:R-:W-:Y:S02]  /*e180*/  MOV R0, 0x1 ;  /* 0x0000000100007802 */ /* 0x000fe40000000f00 */
[----:B------:R-:W-:-:S02]  /*e190*/  MOV R2, 0xe1b0 ;  /* 0x0000e1b000027802 */ /* 0x000fc40000000f00 */
[----:B------:R-:W-:Y:S05]  /*e1a0*/  CALL.REL.NOINC `($__internal_0_$__cuda_sm70_shflsync_bfly_p) ;  /* 0x00000ee000007944 */ /* 0x000fea0003c00000 */
[----:B------:R-:W-:Y:S01]  /*e1b0*/  MOV R3, R0 ;  /* 0x0000000000037202 */ /* 0x000fe20000000f00 */
[----:B------:R-:W-:Y:S05]  /*e1c0*/  BRA `(.L_x_140) ;  /* 0xffffa93000007947 */ /* 0x000fea000383ffff */
.L_x_70:
[----:B--234-:R-:W-:Y:S01]  /*e1d0*/  IMAD.MOV.U32 R21, RZ, RZ, R9 ;  /* 0x000000ffff157224 */ /* 0x01cfe200078e0009 */
[----:B------:R-:W-:Y:S01]  /*e1e0*/  MOV R20, RZ ;  /* 0x000000ff00147202 */ /* 0x000fe20000000f00 */
[----:B------:R-:W-:Y:S01]  /*e1f0*/  IMAD.MOV.U32 R3, RZ, RZ, 0x181f ;  /* 0x0000181fff037424 */ /* 0x000fe200078e00ff */
[----:B------:R-:W-:-:S02]  /*e200*/  MOV R2, 0xe220 ;  /* 0x0000e22000027802 */ /* 0x000fc40000000f00 */
[----:B-1----:R-:W-:Y:S05]  /*e210*/  CALL.REL.NOINC `($__internal_1_$__cuda_sm70_shflsync_idx_p) ;  /* 0x00000ed000007944 */ /* 0x002fea0003c00000 */
[----:B------:R-:W-:Y:S01]  /*e220*/  MOV R8, R21 ;  /* 0x0000001500087202 */ /* 0x000fe20000000f00 */
[----:B------:R-:W-:Y:S05]  /*e230*/  BRA `(.L_x_141) ;  /* 0xffffc01000007947 */ /* 0x000fea000383ffff */
.L_x_71:
[----:B------:R-:W-:Y:S01]  /*e240*/  IMAD.MOV.U32 R21, RZ, RZ, R12 ;  /* 0x000000ffff157224 */ /* 0x000fe200078e000c */
[----:B------:R-:W-:Y:S01]  /*e250*/  MOV R20, RZ ;  /* 0x000000ff00147202 */ /* 0x000fe20000000f00 */
[----:B------:R-:W-:Y:S01]  /*e260*/  IMAD.MOV.U32 R3, RZ, RZ, 0x181f ;  /* 0x0000181fff037424 */ /* 0x000fe200078e00ff */
[----:B------:R-:W-:-:S02]  /*e270*/  MOV R2, 0xe290 ;  /* 0x0000e29000027802 */ /* 0x000fc40000000f00 */
[----:B-123--:R-:W-:Y:S05]  /*e280*/  CALL.REL.NOINC `($__internal_1_$__cuda_sm70_shflsync_idx_p) ;  /* 0x00000e6000007944 */ /* 0x00efea0003c00000 */
[----:B------:R-:W-:Y:S01]  /*e290*/  MOV R0, R21 ;  /* 0x0000001500007202 */ /* 0x000fe20000000f00 */
[----:B------:R-:W-:Y:S05]  /*e2a0*/  BRA `(.L_x_142) ;  /* 0xffffbfc000007947 */ /* 0x000fea000383ffff */
.L_x_74:
[----:B------:R-:W-:Y:S01]  /*e2b0*/  IMAD.MOV.U32 R21, RZ, RZ, R9 ;  /* 0x000000ffff157224 */ /* 0x000fe200078e0009 */
[----:B------:R-:W-:Y:S01]  /*e2c0*/  MOV R20, 0x1 ;  /* 0x0000000100147802 */ /* 0x000fe20000000f00 */
[----:B--2---:R-:W-:Y:S01]  /*e2d0*/  IMAD.MOV.U32 R3, RZ, RZ, 0x181f ;  /* 0x0000181fff037424 */ /* 0x004fe200078e00ff */
[----:B------:R-:W-:-:S02]  /*e2e0*/  MOV R2, 0xe300 ;  /* 0x0000e30000027802 */ /* 0x000fc40000000f00 */
[----:B-1-34-:R-:W-:Y:S05]  /*e2f0*/  CALL.REL.NOINC `($__internal_1_$__cuda_sm70_shflsync_idx_p) ;  /* 0x00000df000007944 */ /* 0x01afea0003c00000 */
        /* <DEDUP_REMOVED lines=8> */
.L_x_77:
[----:B------:R-:W-:Y:S01]  /*e380*/  IMAD.MOV.U32 R21, RZ, RZ, R9 ;  /* 0x000000ffff157224 */ /* 0x000fe200078e0009 */
[----:B------:R-:W-:Y:S01]  /*e390*/  MOV R20, 0x2 ;  /* 0x0000000200147802 */ /* 0x000fe20000000f00 */
[----:B--2---:R-:W-:Y:S01]  /*e3a0*/  IMAD.MOV.U32 R3, RZ, RZ, 0x181f ;  /* 0x0000181fff037424 */ /* 0x004fe200078e00ff */
[----:B------:R-:W-:Y:S02]  /*e3b0*/  MOV R2, 0xe3d0 ;  /* 0x0000e3d000027802 */ /* 0x000fe40000000f00 */
[----:B-1-34-:R-:W-:Y:S05]  /*e3c0*/  CALL.REL.NOINC `($__internal_1_$__cuda_sm70_shflsync_idx_p) ;  /* 0x00000d2000007944 */ /* 0x01afea0003c00000 */
[----:B------:R-:W-:Y:S01]  /*e3d0*/  MOV R8, R21 ;  /* 0x0000001500087202 */ /* 0x000fe20000000f00 */
[----:B------:R-:W-:Y:S05]  /*e3e0*/  BRA `(.L_x_144) ;  /* 0xffffc15000007947 */ /* 0x000fea000383ffff */
.L_x_78:
[----:B------:R-:W-:Y:S01]  /*e3f0*/  IMAD.MOV.U32 R21, RZ, RZ, R12 ;  /* 0x000000ffff157224 */ /* 0x000fe200078e000c */
[----:B------:R-:W-:Y:S01]  /*e400*/  MOV R20, 0x2 ;  /* 0x0000000200147802 */ /* 0x000fe20000000f00 */
[----:B--2---:R-:W-:Y:S01]  /*e410*/  IMAD.MOV.U32 R3, RZ, RZ, 0x181f ;  /* 0x0000181fff037424 */ /* 0x004fe200078e00ff */
[----:B------:R-:W-:Y:S02]  /*e420*/  MOV R2, 0xe440 ;  /* 0x0000e44000027802 */ /* 0x000fe40000000f00 */
[----:B-1-34-:R-:W-:Y:S05]  /*e430*/  CALL.REL.NOINC `($__internal_1_$__cuda_sm70_shflsync_idx_p) ;  /* 0x00000cb000007944 */ /* 0x01afea0003c00000 */
[----:B------:R-:W-:Y:S01]  /*e440*/  MOV R0, R21 ;  /* 0x0000001500007202 */ /* 0x000fe20000000f00 */
[----:B------:R-:W-:Y:S05]  /*e450*/  BRA `(.L_x_145) ;  /* 0xffffc10000007947 */ /* 0x000fea000383ffff */
.L_x_81:
[----:B------:R-:W-:Y:S01]  /*e460*/  IMAD.MOV.U32 R21, RZ, RZ, R9 ;  /* 0x000000ffff157224 */ /* 0x000fe200078e0009 */
[----:B------:R-:W-:Y:S01]  /*e470*/  MOV R20, 0x3 ;  /* 0x0000000300147802 */ /* 0x000fe20000000f00 */
[----:B---3--:R-:W-:Y:S01]  /*e480*/  IMAD.MOV.U32 R3, RZ, RZ, 0x181f ;  /* 0x0000181fff037424 */ /* 0x008fe200078e00ff */
        /* <DEDUP_REMOVED lines=10> */
.L_x_83:
[----:B------:R-:W-:Y:S01]  /*e530*/  IMAD.MOV.U32 R21, RZ, RZ, R5 ;  /* 0x000000ffff157224 */ /* 0x000fe200078e0005 */
[----:B------:R-:W-:Y:S01]  /*e540*/  MOV R20, RZ ;  /* 0x000000ff00147202 */ /* 0x000fe20000000f00 */
[----:B------:R-:W-:Y:S01]  /*e550*/  IMAD.MOV.U32 R3, RZ, RZ, 0x1c1f ;  /* 0x00001c1fff037424 */ /* 0x000fe200078e00ff */
[----:B------:R-:W-:Y:S02]  /*e560*/  MOV R2, 0xe580 ;  /* 0x0000e58000027802 */ /* 0x000fe40000000f00 */
[----:B------:R-:W-:Y:S05]  /*e570*/  CALL.REL.NOINC `($__internal_1_$__cuda_sm70_shflsync_idx_p) ;  /* 0x00000b7000007944 */ /* 0x000fea0003c00000 */
[----:B------:R-:W-:Y:S01]  /*e580*/  MOV R4, R21 ;  /* 0x0000001500047202 */ /* 0x000fe20000000f00 */
[----:B------:R-:W-:Y:S05]  /*e590*/  BRA `(.L_x_147) ;  /* 0xffffc47000007947 */ /* 0x000fea000383ffff */
.L_x_84:
[----:B------:R-:W-:Y:S01]  /*e5a0*/  IMAD.MOV.U32 R21, RZ, RZ, R12 ;  /* 0x000000ffff157224 */ /* 0x000fe200078e000c */
[----:B------:R-:W-:Y:S01]  /*e5b0*/  MOV R20, RZ ;  /* 0x000000ff00147202 */ /* 0x000fe20000000f00 */
[----:B------:R-:W-:Y:S01]  /*e5c0*/  IMAD.MOV.U32 R3, RZ, RZ, 0x1c1f ;  /* 0x00001c1fff037424 */ /* 0x000fe200078e00ff */
[----:B------:R-:W-:Y:S02]  /*e5d0*/  MOV R2, 0xe5f0 ;  /* 0x0000e5f000027802 */ /* 0x000fe40000000f00 */
[----:B-12---:R-:W-:Y:S05]  /*e5e0*/  CALL.REL.NOINC `($__internal_1_$__cuda_sm70_shflsync_idx_p) ;  /* 0x00000b0000007944 */ /* 0x006fea0003c00000 */
[----:B------:R-:W-:Y:S01]  /*e5f0*/  MOV R0, R21 ;  /* 0x0000001500007202 */ /* 0x000fe20000000f00 */
[----:B------:R-:W-:Y:S05]  /*e600*/  BRA `(.L_x_148) ;  /* 0xffffc42000007947 */ /* 0x000fea000383ffff */
.L_x_87:
[----:B------:R-:W-:Y:S01]  /*e610*/  IMAD.MOV.U32 R21, RZ, RZ, R5 ;  /* 0x000000ffff157224 */ /* 0x000fe200078e0005 */
[----:B------:R-:W-:Y:S01]  /*e620*/  MOV R20, 0x1 ;  /* 0x0000000100147802 */ /* 0x000fe20000000f00 */
[----:B----4-:R-:W-:Y:S01]  /*e630*/  IMAD.MOV.U32 R3, RZ, RZ, 0x1c1f ;  /* 0x00001c1fff037424 */ /* 0x010fe200078e00ff */
[----:B------:R-:W-:-:S02]  /*e640*/  MOV R2, 0xe660 ;  /* 0x0000e66000027802 */ /* 0x000fc40000000f00 */
[----:B-123--:R-:W-:Y:S05]  /*e650*/  CALL.REL.NOINC `($__internal_1_$__cuda_sm70_shflsync_idx_p) ;  /* 0x00000a9000007944 */ /* 0x00efea0003c00000 */
        /* <DEDUP_REMOVED lines=8> */
.L_x_91:
[----:B------:R-:W-:Y:S01]  /*e6e0*/  IMAD.MOV.U32 R21, RZ, RZ, R9 ;  /* 0x000000ffff157224 */ /* 0x000fe200078e0009 */
[----:B------:R-:W-:Y:S01]  /*e6f0*/  MOV R20, RZ ;  /* 0x000000ff00147202 */ /* 0x000fe20000000f00 */
[----:B------:R-:W-:Y:S01]  /*e700*/  IMAD.MOV.U32 R3, RZ, RZ, 0x181f ;  /* 0x0000181fff037424 */ /* 0x000fe200078e00ff */
[----:B------:R-:W-:Y:S02]  /*e710*/  MOV R2, 0xe730 ;  /* 0x0000e73000027802 */ /* 0x000fe40000000f00 */
[----:B------:R-:W-:Y:S05]  /*e720*/  CALL.REL.NOINC `($__internal_1_$__cuda_sm70_shflsync_idx_p) ;  /* 0x000009c000007944 */ /* 0x000fea0003c00000 */
[----:B------:R-:W-:Y:S01]  /*e730*/  MOV R8, R21 ;  /* 0x0000001500087202 */ /* 0x000fe20000000f00 */
[----:B------:R-:W-:Y:S05]  /*e740*/  BRA `(.L_x_150) ;  /* 0xffffd95000007947 */ /* 0x000fea000383ffff */
.L_x_92:
[----:B------:R-:W-:Y:S01]  /*e750*/  IMAD.MOV.U32 R21, RZ, RZ, R12 ;  /* 0x000000ffff157224 */ /* 0x000fe200078e000c */
[----:B------:R-:W-:Y:S01]  /*e760*/  MOV R20, RZ ;  /* 0x000000ff00147202 */ /* 0x000fe20000000f00 */
[----:B------:R-:W-:Y:S01]  /*e770*/  IMAD.MOV.U32 R3, RZ, RZ, 0x181f ;  /* 0x0000181fff037424 */ /* 0x000fe200078e00ff */
[----:B------:R-:W-:Y:S02]  /*e780*/  MOV R2, 0xe7a0 ;  /* 0x0000e7a000027802 */ /* 0x000fe40000000f00 */
[----:B-12---:R-:W-:Y:S05]  /*e790*/  CALL.REL.NOINC `($__internal_1_$__cuda_sm70_shflsync_idx_p) ;  /* 0x0000095000007944 */ /* 0x006fea0003c00000 */
[----:B------:R-:W-:Y:S01]  /*e7a0*/  MOV R0, R21 ;  /* 0x0000001500007202 */ /* 0x000fe20000000f00 */
[----:B------:R-:W-:Y:S05]  /*e7b0*/  BRA `(.L_x_151) ;  /* 0xffffd90000007947 */ /* 0x000fea000383ffff */
.L_x_95:
        /* <DEDUP_REMOVED lines=13> */
.L_x_98:
[----:B------:R-:W-:Y:S01]  /*e890*/  IMAD.MOV.U32 R21, RZ, RZ, R9 ;  /* 0x000000ffff157224 */ /* 0x000fe200078e0009 */
[----:B------:R-:W-:Y:S01]  /*e8a0*/  MOV R20, 0x2 ;  /* 0x0000000200147802 */ /* 0x000fe20000000f00 */
[----:B-1----:R-:W-:Y:S01]  /*e8b0*/  IMAD.MOV.U32 R3, RZ, RZ, 0x181f ;  /* 0x0000181fff037424 */ /* 0x002fe200078e00ff */
[----:B------:R-:W-:Y:S02]  /*e8c0*/  MOV R2, 0xe8e0 ;  /* 0x0000e8e000027802 */ /* 0x000fe40000000f00 */
[----:B--234-:R-:W-:Y:S05]  /*e8d0*/  CALL.REL.NOINC `($__internal_1_$__cuda_sm70_shflsync_idx_p) ;  /* 0x0000081000007944 */ /* 0x01cfea0003c00000 */
[----:B------:R-:W-:Y:S01]  /*e8e0*/  MOV R8, R21 ;  /* 0x0000001500087202 */ /* 0x000fe20000000f00 */
[----:B------:R-:W-:Y:S05]  /*e8f0*/  BRA `(.L_x_153) ;  /* 0xffffdaa000007947 */ /* 0x000fea000383ffff */
.L_x_99:
[----:B------:R-:W-:Y:S01]  /*e900*/  IMAD.MOV.U32 R21, RZ, RZ, R12 ;  /* 0x000000ffff157224 */ /* 0x000fe200078e000c */
[----:B------:R-:W-:Y:S01]  /*e910*/  MOV R20, 0x2 ;  /* 0x0000000200147802 */ /* 0x000fe20000000f00 */
[----:B------:R-:W-:Y:S01]  /*e920*/  IMAD.MOV.U32 R3, RZ, RZ, 0x181f ;  /* 0x0000181fff037424 */ /* 0x000fe200078e00ff */
[----:B------:R-:W-:Y:S02]  /*e930*/  MOV R2, 0xe950 ;  /* 0x0000e95000027802 */ /* 0x000fe40000000f00 */
[----:B-1234-:R-:W-:Y:S05]  /*e940*/  CALL.REL.NOINC `($__internal_1_$__cuda_sm70_shflsync_idx_p) ;  /* 0x000007a000007944 */ /* 0x01efea0003c00000 */
[----:B------:R-:W-:Y:S01]  /*e950*/  MOV R0, R21 ;  /* 0x0000001500007202 */ /* 0x000fe20000000f00 */
[----:B------:R-:W-:Y:S05]  /*e960*/  BRA `(.L_x_154) ;  /* 0xffffda5000007947 */ /* 0x000fea000383ffff */
.L_x_102:
[----:B------:R-:W-:Y:S01]  /*e970*/  IMAD.MOV.U32 R21, RZ, RZ, R9 ;  /* 0x000000ffff157224 */ /* 0x000fe200078e0009 */
[----:B------:R-:W-:Y:S01]  /*e980*/  MOV R20, 0x3 ;  /* 0x0000000300147802 */ /* 0x000fe20000000f00 */
[----:B-1----:R-:W-:Y:S01]  /*e990*/  IMAD.MOV.U32 R3, RZ, RZ, 0x181f ;  /* 0x0000181fff037424 */ /* 0x002fe200078e00ff */
[----:B------:R-:W-:-:S02]  /*e9a0*/  MOV R2, 0xe9c0 ;  /* 0x0000e9c000027802 */ /* 0x000fc40000000f00 */
[----:B--234-:R-:W-:Y:S05]  /*e9b0*/  CALL.REL.NOINC `($__internal_1_$__cuda_sm70_shflsync_idx_p) ;  /* 0x0000073000007944 */ /* 0x01cfea0003c00000 */
        /* <DEDUP_REMOVED lines=8> */
.L_x_104:
[----:B------:R-:W-:Y:S01]  /*ea40*/  IMAD.MOV.U32 R21, RZ, RZ, R78 ;  /* 0x000000ffff157224 */ /* 0x000fe200078e004e */
[----:B------:R-:W-:Y:S01]  /*ea50*/  MOV R20, RZ ;  /* 0x000000ff00147202 */ /* 0x000fe20000000f00 */
[----:B------:R-:W-:Y:S01]  /*ea60*/  IMAD.MOV.U32 R3, RZ, RZ, 0x1f ;  /* 0x0000001fff037424 */ /* 0x000fe200078e00ff */
[----:B------:R-:W-:Y:S02]  /*ea70*/  MOV R2, 0xea90 ;  /* 0x0000ea9000027802 */ /* 0x000fe40000000f00 */
[----:B-12---:R-:W-:Y:S05]  /*ea80*/  CALL.REL.NOINC `($__internal_1_$__cuda_sm70_shflsync_idx_p) ;  /* 0x0000066000007944 */ /* 0x006fea0003c00000 */
[----:B------:R-:W-:Y:S01]  /*ea90*/  MOV R9, R21 ;  /* 0x0000001500097202 */ /* 0x000fe20000000f00 */
[----:B------:R-:W-:Y:S05]  /*eaa0*/  BRA `(.L_x_156) ;  /* 0xffffdc8000007947 */ /* 0x000fea000383ffff */
.L_x_105:
[----:B------:R-:W-:Y:S01]  /*eab0*/  IMAD.MOV.U32 R21, RZ, RZ, R78 ;  /* 0x000000ffff157224 */ /* 0x000fe200078e004e */
[----:B------:R-:W-:Y:S01]  /*eac0*/  MOV R20, 0x1 ;  /* 0x0000000100147802 */ /* 0x000fe20000000f00 */
[----:B------:R-:W-:Y:S01]  /*ead0*/  IMAD.MOV.U32 R3, RZ, RZ, 0x1f ;  /* 0x0000001fff037424 */ /* 0x000fe200078e00ff */
[----:B------:R-:W-:Y:S02]  /*eae0*/  MOV R2, 0xeb00 ;  /* 0x0000eb0000027802 */ /* 0x000fe40000000f00 */
[----:B-123--:R-:W-:Y:S05]  /*eaf0*/  CALL.REL.NOINC `($__internal_1_$__cuda_sm70_shflsync_idx_p) ;  /* 0x000005f000007944 */ /* 0x00efea0003c00000 */
[----:B------:R-:W-:Y:S01]  /*eb00*/  MOV R8, R21 ;  /* 0x0000001500087202 */ /* 0x000fe20000000f00 */
[----:B------:R-:W-:Y:S05]  /*eb10*/  BRA `(.L_x_157) ;  /* 0xffffdc3000007947 */ /* 0x000fea000383ffff */
.L_x_106:
[----:B------:R-:W-:Y:S02]  /*eb20*/  MOV R2, 0x1 ;  /* 0x0000000100027802 */ /* 0x000fe40000000f00 */
[----:B------:R-:W-:-:S02]  /*eb30*/  MOV R3, 0xeb50 ;  /* 0x0000eb5000037802 */ /* 0x000fc40000000f00 */
[----:B--234-:R-:W-:Y:S05]  /*eb40*/  CALL.REL.NOINC `($__internal_2_$__cuda_sm70_shflsync_up_p) ;  /* 0x000005f000007944 */ /* 0x01cfea0003c00000 */
[----:B------:R-:W-:Y:S05]  /*eb50*/  BRA `(.L_x_158) ;  /* 0xffffdd1000007947 */ /* 0x000fea000383ffff */
.L_x_107:
[----:B------:R-:W-:Y:S02]  /*eb60*/  MOV R2, 0x2 ;  /* 0x0000000200027802 */ /* 0x000fe40000000f00 */
[----:B------:R-:W-:-:S02]  /*eb70*/  MOV R3, 0xeb90 ;  /* 0x0000eb9000037802 */ /* 0x000fc40000000f00 */
[----:B--23--:R-:W-:Y:S05]  /*eb80*/  CALL.REL.NOINC `($__internal_2_$__cuda_sm70_shflsync_up_p) ;  /* 0x000005b000007944 */ /* 0x00cfea0003c00000 */
        /* <DEDUP_REMOVED lines=24> */
.L_x_111:
[----:B------:R-:W-:Y:S02]  /*ed10*/  MOV R2, 0x1 ;  /* 0x0000000100027802 */ /* 0x000fe40000000f00 */
[----:B------:R-:W-:Y:S02]  /*ed20*/  MOV R3, 0xed40 ;  /* 0x0000ed4000037802 */ /* 0x000fe40000000f00 */
[----:B------:R-:W-:Y:S05]  /*ed30*/  CALL.REL.NOINC `($__internal_2_$__cuda_sm70_shflsync_up_p) ;  /* 0x0000040000007944 */ /* 0x000fea0003c00000 */
[----:B------:R-:W-:Y:S01]  /*ed40*/  MOV R2, R4 ;  /* 0x0000000400027202 */ /* 0x000fe20000000f00 */
[----:B------:R-:W-:Y:S05]  /*ed50*/  BRA `(.L_x_160) ;  /* 0xffffdd6000007947 */ /* 0x000fea000383ffff */
.L_x_112:
[----:B------:R-:W-:Y:S02]  /*ed60*/  MOV R2, 0x2 ;  /* 0x0000000200027802 */ /* 0x000fe40000000f00 */
[----:B------:R-:W-:Y:S02]  /*ed70*/  MOV R3, 0xed90 ;  /* 0x0000ed9000037802 */ /* 0x000fe40000000f00 */
        /* <DEDUP_REMOVED lines=25> */
.L_x_114:
[----:B------:R-:W-:Y:S02]  /*ef10*/  SEL R0, RZ, 0x1, P0 ;  /* 0x00000001ff007807 */ /* 0x000fe40000000000 */
[----:B------:R-:W-:Y:S02]  /*ef20*/  MOV R2, 0xef40 ;  /* 0x0000ef4000027802 */ /* 0x000fe40000000f00 */
[----:B-1----:R-:W-:Y:S05]  /*ef30*/  CALL.REL.NOINC `($__internal_3_$__cuda_sm70_votesync_ballot) ;  /* 0x0000027000007944 */ /* 0x002fea0003c00000 */
[----:B------:R-:W-:Y:S05]  /*ef40*/  BRA `(.L_x_162) ;  /* 0xffffdd0000007947 */ /* 0x000fea000383ffff */
.L_x_115:
[----:B------:R-:W-:Y:S01]  /*ef50*/  IMAD.MOV.U32 R21, RZ, RZ, R6 ;  /* 0x000000ffff157224 */ /* 0x000fe200078e0006 */
[----:B---3--:R-:W-:Y:S01]  /*ef60*/  MOV R20, R11 ;  /* 0x0000000b00147202 */ /* 0x008fe20000000f00 */
[----:B------:R-:W-:Y:S01]  /*ef70*/  IMAD.MOV.U32 R3, RZ, RZ, 0x1f ;  /* 0x0000001fff037424 */ /* 0x000fe200078e00ff */
[----:B------:R-:W-:Y:S02]  /*ef80*/  MOV R2, 0xefa0 ;  /* 0x0000efa000027802 */ /* 0x000fe40000000f00 */
[----:B-12---:R-:W-:Y:S05]  /*ef90*/  CALL.REL.NOINC `($__internal_1_$__cuda_sm70_shflsync_idx_p) ;  /* 0x0000015000007944 */ /* 0x006fea0003c00000 */
[----:B------:R-:W-:Y:S01]  /*efa0*/  IMAD.MOV.U32 R6, RZ, RZ, R21 ;  /* 0x000000ffff067224 */ /* 0x000fe200078e0015 */
[----:B------:R-:W-:Y:S01]  /*efb0*/  MOV R20, R11 ;  /* 0x0000000b00147202 */ /* 0x000fe20000000f00 */
[----:B------:R-:W-:Y:S01]  /*efc0*/  IMAD.MOV.U32 R21, RZ, RZ, R7 ;  /* 0x000000ffff157224 */ /* 0x000fe200078e0007 */
[----:B------:R-:W-:Y:S02]  /*efd0*/  MOV R3, 0x1f ;  /* 0x0000001f00037802 */ /* 0x000fe40000000f00 */
[----:B------:R-:W-:-:S02]  /*efe0*/  MOV R2, 0xf000 ;  /* 0x0000f00000027802 */ /* 0x000fc40000000f00 */
[----:B------:R-:W-:Y:S05]  /*eff0*/  CALL.REL.NOINC `($__internal_1_$__cuda_sm70_shflsync_idx_p) ;  /* 0x000000f000007944 */ /* 0x000fea0003c00000 */
[----:B------:R-:W-:Y:S01]  /*f000*/  MOV R7, R21 ;  /* 0x0000001500077202 */ /* 0x000fe20000000f00 */
[----:B------:R-:W-:Y:S05]  /*f010*/  BRA `(.L_x_163) ;  /* 0xffffdc7000007947 */ /* 0x000fea000383ffff */
.L_x_118:
[----:B------:R-:W-:Y:S01]  /*f020*/  IMAD.MOV.U32 R21, RZ, RZ, R4 ;  /* 0x000000ffff157224 */ /* 0x000fe200078e0004 */
[----:B------:R-:W-:Y:S01]  /*f030*/  MOV R20, R0 ;  /* 0x0000000000147202 */ /* 0x000fe20000000f00 */
[----:B------:R-:W-:Y:S01]  /*f040*/  IMAD.MOV.U32 R3, RZ, RZ, 0x1f ;  /* 0x0000001fff037424 */ /* 0x000fe200078e00ff */
[----:B------:R-:W-:-:S02]  /*f050*/  MOV R2, 0xf070 ;  /* 0x0000f07000027802 */ /* 0x000fc40000000f00 */
[----:B-1-34-:R-:W-:Y:S05]  /*f060*/  CALL.REL.NOINC `($__internal_1_$__cuda_sm70_shflsync_idx_p) ;  /* 0x0000008000007944 */ /* 0x01afea0003c00000 */
[----:B------:R-:W-:Y:S01]  /*f070*/  MOV R10, R21 ;  /* 0x00000015000a7202 */ /* 0x000fe20000000f00 */
[----:B------:R-:W-:Y:S05]  /*f080*/  BRA `(.L_x_117) ;  /* 0xffffdc6000007947 */ /* 0x000fea000383ffff */
        .weak           $__internal_0_$__cuda_sm70_shflsync_bfly_p
        .type           $__internal_0_$__cuda_sm70_shflsync_bfly_p,@function
        .size           $__internal_0_$__cuda_sm70_shflsync_bfly_p,($__internal_1_$__cuda_sm70_shflsync_idx_p - $__internal_0_$__cuda_sm70_shflsync_bfly_p)
$__internal_0_$__cuda_sm70_shflsync_bfly_p:
[----:B------:R-:W-:Y:S02]  /*f090*/  MOV R16, 0xffffffff ;  /* 0xffffffff00107802 */ /* 0x000fe40000000f00 */
[----:B------:R-:W-:-:S02]  /*f0a0*/  MOV R3, 0x1f ;  /* 0x0000001f00037802 */ /* 0x000fc40000000f00 */
[----:B------:R-:W-:Y:S04]  /*f0b0*/  WARPSYNC R16 ;  /* 0x0000001000007348 */ /* 0x000fe80003800000 */
[----:B------:R1:W2:Y:S02]  /*f0c0*/  SHFL.BFLY PT, R0, R4, R0, R3 ;  /* 0x0c00000004007389 */ /* 0x0002a400000e0003 */
[----:B-1----:R-:W-:-:S04]  /*f0d0*/  MOV R3, 0x0 ;  /* 0x0000000000037802 */ /* 0x002fc80000000f00 */
[----:B--2---:R-:W-:Y:S05]  /*f0e0*/  RET.REL.NODEC R2 `(_ZN7cutlass13device_kernelIN5flash19enable_sm80_to_sm89INS1_16FlashAttnFwdSm80INS1_25CollectiveMainloopFwdSm80ILi8ELi1ELb0EN4cute5tupleIJNS5_1CILi128EEENS7_ILi64EEENS7_ILi192EEEEEELi192ENS_6half_tEfNS_4arch4Sm80ELb0ELb0ELb1ELb1ELb1ELb0ELb1ELb1EEENS1_21CollectiveEpilogueFwdINS6_IJS8_SA_S9_EEENS6_IJNS7_ILi1EEESI_SI_EEESC_SE_Li256ELb1ELb1ELb1ELb0EEENS1_36VarlenDynamicPersistentTileSchedulerILi128ELi64ELi256ELi256ELb1ELb1ELb0ELb0ELb1ELb1EEEEEEEEEvNT_6ParamsE) ;  /* 0xffff0f1002007950 */ /* 0x004fea0003c3ffff */
        .weak           $__internal_1_$__cuda_sm70_shflsync_idx_p
        .type           $__internal_1_$__cuda_sm70_shflsync_idx_p,@function
        .size           $__internal_1_$__cuda_sm70_shflsync_idx_p,($__internal_2_$__cuda_sm70_shflsync_up_p - $__internal_1_$__cuda_sm70_shflsync_idx_p)
$__internal_1_$__cuda_sm70_shflsync_idx_p:
[----:B------:R-:W-:-:S04]  /*f0f0*/  MOV R23, 0xffffffff ;  /* 0xffffffff00177802 */ /* 0x000fc80000000f00 */
[----:B------:R-:W-:Y:S04]  /*f100*/  WARPSYNC R23 ;  /* 0x0000001700007348 */ /* 0x000fe80003800000 */
[----:B------:R1:W2:Y:S02]  /*f110*/  SHFL.IDX PT, R21, R21, R20, R3 ;  /* 0x0000001415157389 */ /* 0x0002a400000e0003 */
[----:B-1----:R-:W-:-:S04]  /*f120*/  MOV R3, 0x0 ;  /* 0x0000000000037802 */ /* 0x002fc80000000f00 */
[----:B--2---:R-:W-:Y:S05]  /*f130*/  RET.REL.NODEC R2 `(_ZN7cutlass13device_kernelIN5flash19enable_sm80_to_sm89INS1_16FlashAttnFwdSm80INS1_25CollectiveMainloopFwdSm80ILi8ELi1ELb0EN4cute5tupleIJNS5_1CILi128EEENS7_ILi64EEENS7_ILi192EEEEEELi192ENS_6half_tEfNS_4arch4Sm80ELb0ELb0ELb1ELb1ELb1ELb0ELb1ELb1EEENS1_21CollectiveEpilogueFwdINS6_IJS8_SA_S9_EEENS6_IJNS7_ILi1EEESI_SI_EEESC_SE_Li256ELb1ELb1ELb1ELb0EEENS1_36VarlenDynamicPersistentTileSchedulerILi128ELi64ELi256ELi256ELb1ELb1ELb0ELb0ELb1ELb1EEEEEEEEEvNT_6ParamsE) ;  /* 0xffff0ec002007950 */ /* 0x004fea0003c3ffff */
        .weak           $__internal_2_$__cuda_sm70_shflsync_up_p
        .type           $__internal_2_$__cuda_sm70_shflsync_up_p,@function
        .size           $__internal_2_$__cuda_sm70_shflsync_up_p,($__internal_3_$__cuda_sm70_votesync_ballot - $__internal_2_$__cuda_sm70_shflsync_up_p)
$__internal_2_$__cuda_sm70_shflsync_up_p:
[----:B------:R-:W-:Y:S02]  /*f140*/  IMAD.MOV.U32 R4, RZ, RZ, RZ ;  /* 0x000000ffff047224 */ /* 0x000fe400078e00ff */
[----:B------:R-:W-:-:S04]  /*f150*/  IMAD.MOV.U32 R11, RZ, RZ, -0x1 ;  /* 0xffffffffff0b7424 */ /* 0x000fc800078e00ff */
[----:B------:R-:W-:Y:S04]  /*f160*/  WARPSYNC R11 ;  /* 0x0000000b00007348 */ /* 0x000fe80003800000 */
[----:B------:R1:W2:Y:S02]  /*f170*/  SHFL.UP PT, R4, R0, R2, R4 ;  /* 0x0400000200047389 */ /* 0x0002a400000e0004 */
[----:B-1----:R-:W-:Y:S02]  /*f180*/  MOV R2, R3 ;  /* 0x0000000300027202 */ /* 0x002fe40000000f00 */
[----:B------:R-:W-:-:S04]  /*f190*/  MOV R3, 0x0 ;  /* 0x0000000000037802 */ /* 0x000fc80000000f00 */
[----:B--2---:R-:W-:Y:S05]  /*f1a0*/  RET.REL.NODEC R2 `(_ZN7cutlass13device_kernelIN5flash19enable_sm80_to_sm89INS1_16FlashAttnFwdSm80INS1_25CollectiveMainloopFwdSm80ILi8ELi1ELb0EN4cute5tupleIJNS5_1CILi128EEENS7_ILi64EEENS7_ILi192EEEEEELi192ENS_6half_tEfNS_4arch4Sm80ELb0ELb0ELb1ELb1ELb1ELb0ELb1ELb1EEENS1_21CollectiveEpilogueFwdINS6_IJS8_SA_S9_EEENS6_IJNS7_ILi1EEESI_SI_EEESC_SE_Li256ELb1ELb1ELb1ELb0EEENS1_36VarlenDynamicPersistentTileSchedulerILi128ELi64ELi256ELi256ELb1ELb1ELb0ELb0ELb1ELb1EEEEEEEEEvNT_6ParamsE) ;  /* 0xffff0e5002007950 */ /* 0x004fea0003c3ffff */
        .weak           $__internal_3_$__cuda_sm70_votesync_ballot
        .type           $__internal_3_$__cuda_sm70_votesync_ballot,@function
        .size           $__internal_3_$__cuda_sm70_votesync_ballot,(.L_x_6171 - $__internal_3_$__cuda_sm70_votesync_ballot)
$__internal_3_$__cuda_sm70_votesync_ballot:
[----:B------:R-:W-:Y:S01]  /*f1b0*/  ISETP.NE.U32.AND P0, PT, R0, 0x1, PT ;  /* 0x000000010000780c */ /* 0x000fe20003f05070 */
[----:B------:R-:W-:-:S04]  /*f1c0*/  IMAD.MOV.U32 R3, RZ, RZ, -0x1 ;  /* 0xffffffffff037424 */ /* 0x000fc800078e00ff */
[----:B------:R-:W-:Y:S08]  /*f1d0*/  WARPSYNC R3 ;  /* 0x0000000300007348 */ /* 0x000ff00003800000 */
[----:B------:R-:W-:-:S04]  /*f1e0*/  VOTE.ANY R0, PT, !P0 ;  /* 0x0000000000007806 */ /* 0x000fc800040e0100 */
[----:B------:R-:W-:Y:S01]  /*f1f0*/  LOP3.LUT R0, R0, R3, RZ, 0xc0, !PT ;  /* 0x0000000300007212 */ /* 0x000fe200078ec0ff */
[----:B------:R-:W-:-:S04]  /*f200*/  IMAD.MOV.U32 R3, RZ, RZ, 0x0 ;  /* 0x00000000ff037424 */ /* 0x000fc800078e00ff */
[----:B------:R-:W-:Y:S05]  /*f210*/  RET.REL.NODEC R2 `(_ZN7cutlass13device_kernelIN5flash19enable_sm80_to_sm89INS1_16FlashAttnFwdSm80INS1_25CollectiveMainloopFwdSm80ILi8ELi1ELb0EN4cute5tupleIJNS5_1CILi128EEENS7_ILi64EEENS7_ILi192EEEEEELi192ENS_6half_tEfNS_4arch4Sm80ELb0ELb0ELb1ELb1ELb1ELb0ELb1ELb1EEENS1_21CollectiveEpilogueFwdINS6_IJS8_SA_S9_EEENS6_IJNS7_ILi1EEESI_SI_EEESC_SE_Li256ELb1ELb1ELb1ELb0EEENS1_36VarlenDynamicPersistentTileSchedulerILi128ELi64ELi256ELi256ELb1ELb1ELb0ELb0ELb1ELb1EEEEEEEEEvNT_6ParamsE) ;  /* 0xffff0de002007950 */ /* 0x000fea0003c3ffff */
.L_x_164:
        /* <DEDUP_REMOVED lines=14> */
.L_x_6171:


//--------------------- .text._ZN7cutlass13device_kernelIN5flash19enable_sm80_to_sm89INS1_16FlashAttnFwdSm80INS1_25CollectiveMainloopFwdSm80ILi8ELi1ELb0EN4cute5tupleIJNS5_1CILi128EEENS7_ILi64EEENS7_ILi192EEEEEELi192ENS_6half_tEfNS_4arch4Sm80ELb0ELb0ELb1ELb1ELb1ELb1ELb1ELb1EEENS1_21CollectiveEpilogueFwdINS6_IJS8_SA_S9_EEENS6_IJNS7_ILi1EEESI_SI_EEESC_SE_Li256ELb1ELb1ELb1ELb0EEENS1_36VarlenDynamicPersistentTileSchedulerILi128ELi64ELi256ELi256ELb1ELb1ELb0ELb0ELb1ELb1EEEEEEEEEvNT_6ParamsE --------------------------
	.section	.text._ZN7cutlass13device_kernelIN5flash19enable_sm80_to_sm89INS1_16FlashAttnFwdSm80INS1_25CollectiveMainloopFwdSm80ILi8ELi1ELb0EN4cute5tupleIJNS5_1CILi128EEENS7_ILi64EEENS7_ILi192EEEEEELi192ENS_6half_tEfNS_4arch4Sm80ELb0ELb0ELb1ELb1ELb1ELb1ELb1ELb1EEENS1_21CollectiveEpilogueFwdINS6_IJS8_SA_S9_EEENS6_IJNS7_ILi1EEESI_SI_EEESC_SE_Li256ELb1ELb1ELb1ELb0EEENS1_36VarlenDynamicPersistentTileSchedulerILi128ELi64ELi256ELi256ELb1ELb1ELb0ELb0ELb1ELb1EEEEEEEEEvNT_6ParamsE,"ax",@progbits
	.sectioninfo	@"SHI_REGISTERS=255"
	.align	128
.text._ZN7cutlass13device_kernelIN5flash19enable_sm80_to_sm89INS1_16FlashAttnFwdSm80INS1_25CollectiveMainloopFwdSm80ILi8ELi1ELb0EN4cute5tupleIJNS5_1CILi128EEENS7_ILi64EEENS7_ILi192EEEEEELi192ENS_6half_tEfNS_4arch4Sm80ELb0ELb0ELb1ELb1ELb1ELb1ELb1ELb1EEENS1_21CollectiveEpilogueFwdINS6_IJS8_SA_S9_EEENS6_IJNS7_ILi1EEESI_SI_EEESC_SE_Li256ELb1ELb1ELb1ELb0EEENS1_36VarlenDynamicPersistentTileSchedulerILi128ELi64ELi256ELi256ELb1ELb1ELb0ELb0ELb1ELb1EEEEEEEEEvNT_6ParamsE:
        .type           _ZN7cutlass13device_kernelIN5flash19enable_sm80_to_sm89INS1_16FlashAttnFwdSm80INS1_25CollectiveMainloopFwdSm80ILi8ELi1ELb0EN4cute5tupleIJNS5_1CILi128EEENS7_ILi64EEENS7_ILi192EEEEEELi192ENS_6half_tEfNS_4arch4Sm80ELb0ELb0ELb1ELb1ELb1ELb1ELb1ELb1EEENS1_21CollectiveEpilogueFwdINS6_IJS8_SA_S9_EEENS6_IJNS7_ILi1EEESI_SI_EEESC_SE_Li256ELb1ELb1ELb1ELb0EEENS1_36VarlenDynamicPersistentTileSchedulerILi128ELi64ELi256ELi256ELb1ELb1ELb0ELb0ELb1ELb1EEEEEEEEEvNT_6ParamsE,@function
        .size           _ZN7cutlass13device_kernelIN5flash19enable_sm80_to_sm89INS1_16FlashAttnFwdSm80INS1_25CollectiveMainloopFwdSm80ILi8ELi1ELb0EN4cute5tupleIJNS5_1CILi128EEENS7_ILi64EEENS7_ILi192EEEEEELi192ENS_6half_tEfNS_4arch4Sm80ELb0ELb0ELb1ELb1ELb1ELb1ELb1ELb1EEENS1_21CollectiveEpilogueFwdINS6_IJS8_SA_S9_EEENS6_IJNS7_ILi1EEESI_SI_EEESC_SE_Li256ELb1ELb1ELb1ELb0EEENS1_36VarlenDynamicPersistentTileSchedulerILi128ELi64ELi256ELi256ELb1ELb1ELb0ELb0ELb1ELb1EEEEEEEEEvNT_6ParamsE,(.L_x_6176 - _ZN7cutlass13device_kernelIN5flash19enable_sm80_to_sm89INS1_16FlashAttnFwdSm80INS1_25CollectiveMainloopFwdSm80ILi8ELi1ELb0EN4cute5tupleIJNS5_1CILi128EEENS7_ILi64EEENS7_ILi192EEEEEELi192ENS_6half_tEfNS_4arch4Sm80ELb0ELb0ELb1ELb1ELb1ELb1ELb1ELb1EEENS1_21CollectiveEpilogueFwdINS6_IJS8_SA_S9_EEENS6_IJNS7_ILi1EEESI_SI_EEESC_SE_Li256ELb1ELb1ELb1ELb0EEENS1_36VarlenDynamicPersistentTileSchedulerILi128ELi64ELi256ELi256ELb1ELb1ELb0ELb0ELb1ELb1EEEEEEEEEvNT_6ParamsE)
        .other          _ZN7cutlass13device_kernelIN5flash19enable_sm80_to_sm89INS1_16FlashAttnFwdSm80INS1_25CollectiveMainloopFwdSm80ILi8ELi1ELb0EN4cute5tupleIJNS5_1CILi128EEENS7_ILi64EEENS7_ILi192EEEEEELi192ENS_6half_tEfNS_4arch4Sm80ELb0ELb0ELb1ELb1ELb1ELb1ELb1ELb1EEENS1_21CollectiveEpilogueFwdINS6_IJS8_SA_S9_EEENS6_IJNS7_ILi1EEESI_SI_EEESC_SE_Li256ELb1ELb1ELb1ELb0EEENS1_36VarlenDynamicPersistentTileSchedulerILi128ELi64ELi256ELi256ELb1ELb1ELb0ELb0ELb1ELb1EEEEEEEEEvNT_6ParamsE,@"STO_CUDA_ENTRY STV_DEFAULT"
_ZN7cutlass13device_kernelIN5flash19enable_sm80_to_sm89INS1_16FlashAttnFwdSm80INS1_25CollectiveMainloopFwdSm80ILi8ELi1ELb0EN4cute5tupleIJNS5_1CILi128EEENS7_ILi64EEENS7_ILi192EEEEEELi192ENS_6half_tEfNS_4arch4Sm80ELb0ELb0ELb1ELb1ELb1ELb1ELb1ELb1EEENS1_21CollectiveEpilogueFwdINS6_IJS8_SA_S9_EEENS6_IJNS7_ILi1EEESI_SI_EEESC_SE_Li256ELb1ELb1ELb1ELb0EEENS1_36VarlenDynamicPersistentTileSchedulerILi128ELi64ELi256ELi256ELb1ELb1ELb0ELb0ELb1ELb1EEEEEEEEEvNT_6ParamsE:
[----:B------:R-:W-:Y:S02]  /*0000*/  MOV R1, c[0x0][0x28] ;  /* 0x00000a0000017a02 */ /* 0x000fe40000000f00 */
[----:B------:R-:W1:Y:S01]  /*0010*/  S2R R2, SR_TID.X ;  /* 0x0000000000027919 */ /* 0x000e620000002100 */
[----:B------:R-:W-:Y:S01]  /*0020*/  ULDC.64 UR10, c[0x0][0x118] ;  /* 0x00004600000a7ab9 */ /* 0x000fe20000000a00 */
[----:B------:R-:W-:Y:S02]  /*0030*/  IADD3 R1, R1, -0x60, RZ ;  /* 0xffffffa001017810 */ /* 0x000fe40007ffe0ff */
[----:B-1----:R-:W-:-:S06]  /*0040*/  SHF.R.U32.HI R0, RZ, 0x5, R2 ;  /* 0x00000005ff007819 */ /* 0x002fcc0000011602 */
[----:B------:R-:W1:Y:S02]  /*0050*/  SHFL.IDX PT, R0, R0, RZ, 0x1f ;  /* 0x00001fff00007589 */ /* 0x000e6400000e0000 */
[----:B-1----:R-:W1:Y:S02]  /*0060*/  R2UR UR9, R0 ;  /* 0x00000000000973c2 */ /* 0x002e6400000e0000 */
[----:B-1----:R-:W-:-:S13]  /*0070*/  ISETP.NE.AND P0, PT, RZ, UR9, PT ;  /* 0x00000009ff007c0c */ /* 0x002fda000bf05270 */
[----:B------:R-:W-:Y:S06]  /*0080*/  @P0 BAR.SYNC.DEFER_BLOCKING 0x5, 0x100 ;  /* 0x0144000000000b1d */ /* 0x000fec0000010000 */
[----:B------:R-:W1:Y:S04]  /*0090*/  @P0 LDS.128 R236, [0x18100] ;  /* 0x01810000ffec0984 */ /* 0x000e680000000c00 */
[----:B------:R-:W-:Y:S06]  /*00a0*/  @P0 BAR.ARV 0x4, 0x100 ;  /* 0x0104000000000b1d */ /* 0x000fec0000002000 */
[----:B------:R-:W-:Y:S05]  /*00b0*/  @P0 BRA `(.L_x_165) ;  /* 0x00000a7000000947 */ /* 0x000fea0003800000 */
[----:B------:R-:W-:Y:S01]  /*00c0*/  LOP3.LUT R14, R2, 0x1f, RZ, 0xc0, !PT ;  /* 0x0000001f020e7812 */ /* 0x000fe200078ec0ff */
        /* <DEDUP_REMOVED lines=8> */
[----:B------:R-:W2:Y:S04]  /*0150*/  @!P0 LDG.E R8, [R4.64] ;  /* 0x0000000a04088981 */ /* 0x000ea8000c1e1900 */
[----:B------:R-:W2:Y:S01]  /*0160*/  @!P0 LDG.E R7, [R2.64] ;  /* 0x0000000a02078981 */ /* 0x000ea2000c1e1900 */
[C---:B------:R-:W-:Y:S01]  /*0170*/  ISETP.NE.AND P5, PT, R14.reuse, RZ, PT ;  /* 0x000000ff0e00720c */ /* 0x040fe20003fa5270 */
[----:B------:R-:W3:Y:S01]  /*0180*/  S2UR UR4, SR_CTAID.X ;  /* 0x00000000000479c3 */ /* 0x000ee20000002500 */
[C---:B------:R-:W-:Y:S02]  /*0190*/  ISETP.GE.U32.AND P4, PT, R14.reuse, 0x2, PT ;  /* 0x000000020e00780c */ /* 0x040fe40003f86070 */
[----:B------:R-:W-:-:S02]  /*01a0*/  ISETP.GE.U32.AND P3, PT, R14, 0x4, PT ;  /* 0x000000040e00780c */ /* 0x000fc40003f66070 */
[C---:B------:R-:W-:Y:S02]  /*01b0*/  ISETP.GE.U32.AND P2, PT, R14.reuse, 0x8, PT ;  /* 0x000000080e00780c */ /* 0x040fe40003f46070 */
[----:B------:R-:W-:Y:S01]  /*01c0*/  ISETP.GE.U32.AND P1, PT, R14, 0x10, PT ;  /* 0x000000100e00780c */ /* 0x000fe20003f26070 */
[----:B--2---:R-:W-:-:S05]  /*01d0*/  IMAD R4, R8, R7, RZ ;  /* 0x0000000708047224 */ /* 0x004fca00078e02ff */
[----:B------:R-:W2:Y:S02]  /*01e0*/  SHFL.UP PT, R0, R4, 0x1, RZ ;  /* 0x0420000004007989 */ /* 0x000ea400000e00ff */
[----:B--2---:R-:W-:-:S05]  /*01f0*/  SEL R0, R0, RZ, P5 ;  /* 0x000000ff00007207 */ /* 0x004fca0002800000 */
[----:B------:R-:W-:-:S05]  /*0200*/  IMAD.IADD R4, R4, 0x1, R0 ;  /* 0x0000000104047824 */ /* 0x000fca00078e0200 */
        /* <DEDUP_REMOVED lines=12> */
[----:B------:R-:W2:Y:S02]  /*02d0*/  SHFL.IDX PT, R6, R4, 0x1f, 0x1f ;  /* 0x03e01f0004067f89 */ /* 0x000ea400000e0000 */
[----:B--2---:R-:W-:-:S04]  /*02e0*/  IMAD R6, R6, c[0x0][0x538], RZ ;  /* 0x00014e0006067a24 */ /* 0x004fc800078e02ff */
[----:B------:R-:W-:Y:S01]  /*02f0*/  IMAD.MOV.U32 R0, RZ, RZ, R6 ;  /* 0x000000ffff007224 */ /* 0x000fe200078e0006 */
[----:B---3--:R-:W-:-:S13]  /*0300*/  ISETP.GT.AND P0, PT, R6, UR4, PT ;  /* 0x0000000406007c0c */ /* 0x008fda000bf04270 */
[----:B------:R-:W-:Y:S05]  /*0310*/  @P0 BRA `(.L_x_166) ;  /* 0x0000027000000947 */ /* 0x000fea0003800000 */
[----:B------:R-:W-:Y:S02]  /*0320*/  MOV R6, R0 ;  /* 0x0000000000067202 */ /* 0x000fe40000000f00 */
[----:B------:R-:W-:-:S04]  /*0330*/  MOV R9, RZ ;  /* 0x000000ff00097202 */ /* 0x000fc80000000f00 */
.L_x_170:
        /* <DEDUP_REMOVED lines=12> */
[----:B------:R-:W2:Y:S04]  /*0400*/  @!P0 LDG.E R8, [R4.64] ;  /* 0x0000000a04088981 */ /* 0x000ea8000c1e1900 */
[----:B------:R-:W2:Y:S02]  /*0410*/  @!P0 LDG.E R7, [R2.64] ;  /* 0x0000000a02078981 */ /* 0x000ea4000c1e1900 */
[----:B--2---:R-:W-:Y:S01]  /*0420*/  IMAD R5, R8, R7, RZ ;  /* 0x0000000708057224 */ /* 0x004fe200078e02ff */
[----:B------:R-:W-:Y:S05]  /*0430*/  BRA.DIV ~URZ, `(.L_x_168) ;  /* 0x000184827f007947 */ /* 0x000fea000b800000 */
[----:B------:R2:W3:Y:S02]  /*0440*/  SHFL.UP PT, R0, R5, 0x1, RZ ;  /* 0x0420000005007989 */ /* 0x0004e400000e00ff */
.L_x_336:
[----:B---3--:R-:W-:-:S04]  /*0450*/  SEL R0, R0, RZ, P5 ;  /* 0x000000ff00007207 */ /* 0x008fc80002800000 */
[----:B--2---:R-:W-:Y:S01]  /*0460*/  IADD3 R5, R5, R0, RZ ;  /* 0x0000000005057210 */ /* 0x004fe20007ffe0ff */
[----:B------:R-:W-:Y:S05]  /*0470*/  BRA.DIV ~URZ, `(.L_x_169) ;  /* 0x000184a27f007947 */ /* 0x000fea000b800000 */
        /* <DEDUP_REMOVED lines=12> */
[----:B------:R2:W3:Y:S02]  /*0540*/  SHFL.IDX PT, R0, R4, 0x1f, 0x1f ;  /* 0x03e01f0004007f89 */ /* 0x0004e400000e0000 */
.L_x_337:
[----:B---3--:R-:W-:-:S05]  /*0550*/  IMAD R0, R0, c[0x0][0x538], RZ ;  /* 0x00014e0000007a24 */ /* 0x008fca00078e02ff */
[----:B------:R-:W-:-:S04]  /*0560*/  IADD3 R6, R0, R6, RZ ;  /* 0x0000000600067210 */ /* 0x000fc80007ffe0ff */
[----:B------:R-:W-:-:S13]  /*0570*/  ISETP.GT.AND P0, PT, R6, UR4, PT ;  /* 0x0000000406007c0c */ /* 0x000fda000bf04270 */
[----:B-12---:R-:W-:Y:S05]  /*0580*/  @!P0 BRA `(.L_x_170) ;  /* 0xfffffdb000008947 */ /* 0x006fea000383ffff */
.L_x_166:
[----:B------:R-:W-:-:S05]  /*0590*/  IADD3 R12, -R0, R6, RZ ;  /* 0x00000006000c7210 */ /* 0x000fca0007ffe1ff */
[----:B------:R-:W-:-:S05]  /*05a0*/  IMAD R0, R4, c[0x0][0x538], R12 ;  /* 0x00014e0004007a24 */ /* 0x000fca00078e020c */
[----:B------:R-:W-:Y:S01]  /*05b0*/  ISETP.GT.AND P0, PT, R0, UR4, PT ;  /* 0x0000000400007c0c */ /* 0x000fe2000bf04270 */
[----:B------:R-:W-:-:S12]  /*05c0*/  BRA.DIV ~URZ, `(.L_x_171) ;  /* 0x000185027f007947 */ /* 0x000fd8000b800000 */
[----:B------:R-:W-:-:S04]  /*05d0*/  VOTE.ANY R5, PT, !P0 ;  /* 0x0000000000057806 */ /* 0x000fc800040e0100 */
.L_x_338:
[----:B------:R2:W3:Y:S01]  /*05e0*/  POPC R13, R5 ;  /* 0x00000005000d7309 */ /* 0x0004e20000000000 */
[----:B------:R-:W-:Y:S05]  /*05f0*/  BRA.DIV ~URZ, `(.L_x_172) ;  /* 0x000185227f007947 */ /* 0x000fea000b800000 */
[----:B---3--:R3:W4:Y:S01]  /*0600*/  SHFL.IDX PT, R11, R8, R13, 0x1f ;  /* 0x00001f0d080b7589 */ /* 0x00872200000e0000 */
[----:B------:R-:W-:-:S03]  /*0610*/  MOV R6, RZ ;  /* 0x000000ff00067202 */ /* 0x000fc60000000f00 */
[----:B------:R3:W2:Y:S04]  /*0620*/  SHFL.IDX PT, R10, R7, R13, 0x1f ;  /* 0x00001f0d070a7589 */ /* 0x0006a800000e0000 */
.L_x_339:
[----:B------:R-:W-:Y:S01]  /*0630*/  ISETP.NE.AND P0, PT, R5, RZ, PT ;  /* 0x000000ff0500720c */ /* 0x000fe20003f05270 */
[----:B------:R-:W-:-:S12]  /*0640*/  BSSY B0, `(.L_x_173) ;  /* 0x0000005000007945 */ /* 0x000fd80003800000 */
[----:B------:R-:W-:Y:S05]  /*0650*/  @!P0 BRA `(.L_x_174) ;  /* 0x0000003000008947 */ /* 0x000fea0003800000 */
[----:B------:R-:W-:Y:S01]  /*0660*/  IADD3 R28, R13, -0x1, RZ ;  /* 0xffffffff0d1c7810 */ /* 0x000fe20007ffe0ff */
[----:B------:R-:W-:Y:S05]  /*0670*/  BRA.DIV ~URZ, `(.L_x_175) ;  /* 0x000185827f007947 */ /* 0x000fea000b800000 */
[----:B------:R3:W4:Y:S02]  /*0680*/  SHFL.IDX PT, R6, R4, R28, 0x1f ;  /* 0x00001f1c04067589 */ /* 0x00072400000e0000 */
.L_x_174:
[----:B------:R-:W-:Y:S05]  /*0690*/  BSYNC B0 ;  /* 0x0000000000007941 */ /* 0x000fea0003800000 */
.L_x_173:
[----:B----4-:R-:W-:Y:S01]  /*06a0*/  IABS R0, R11 ;  /* 0x0000000b00007213 */ /* 0x010fe20000000000 */
[----:B-1----:R-:W-:Y:S02]  /*06b0*/  IMAD R236, R6, c[0x0][0x538], R12 ;  /* 0x00014e0006ec7a24 */ /* 0x002fe400078e020c */
[----:B------:R-:W-:Y:S02]  /*06c0*/  IMAD.IADD R239, R13, 0x1, R9 ;  /* 0x000000010def7824 */ /* 0x000fe400078e0209 */
[----:B--2---:R-:W-:Y:S01]  /*06d0*/  IMAD.MOV.U32 R5, RZ, RZ, R0 ;  /* 0x000000ffff057224 */ /* 0x004fe200078e0000 */
[----:B------:R-:W-:Y:S02]  /*06e0*/  IABS R0, R10 ;  /* 0x0000000a00007213 */ /* 0x000fe40000000000 */
[----:B------:R-:W-:Y:S01]  /*06f0*/  IADD3 R12, -R236, UR4, RZ ;  /* 0x00000004ec0c7c10 */ /* 0x000fe2000fffe1ff */
[----:B------:R-:W1:Y:S02]  /*0700*/  I2F.RP R2, R5 ;  /* 0x0000000500027306 */ /* 0x000e640000209400 */
[----:B---3--:R-:W-:Y:S01]  /*0710*/  IMAD.MOV.U32 R7, RZ, RZ, R0 ;  /* 0x000000ffff077224 */ /* 0x008fe200078e0000 */
        /* <DEDUP_REMOVED lines=57> */
.L_x_167:
[----:B-1----:R-:W-:Y:S01]  /*0ab0*/  IMAD.MOV.U32 R237, RZ, RZ, RZ ;  /* 0x000000ffffed7224 */ /* 0x002fe200078e00ff */
[----:B------:R-:W-:Y:S01]  /*0ac0*/  MOV R238, RZ ;  /* 0x000000ff00ee7202 */ /* 0x000fe20000000f00 */
[----:B------:R-:W-:Y:S01]  /*0ad0*/  IMAD.U32 R236, RZ, RZ, UR4 ;  /* 0x00000004ffec7e24 */ /* 0x000fe2000f8e00ff */
[----:B------:R-:W-:Y:S02]  /*0ae0*/  MOV R239, c[0x0][0x53c] ;  /* 0x00014f0000ef7a02 */ /* 0x000fe40000000f00 */
.L_x_176:
[----:B------:R-:W-:Y:S01]  /*0af0*/  ISETP.NE.AND P0, PT, R14, RZ, PT ;  /* 0x000000ff0e00720c */ /* 0x000fe20003f05270 */
[----:B------:R-:W-:-:S12]  /*0b00*/  WARPSYNC 0xffffffff ;  /* 0xffffffff00007948 */ /* 0x000fd80003800000 */
[----:B------:R1:W-:Y:S04]  /*0b10*/  @!P0 STS.128 [0x18100], R236 ;  /* 0x018100ecff008388 */ /* 0x0003e80000000c00 */
[----:B------:R-:W-:Y:S06]  /*0b20*/  BAR.ARV 0x5, 0x100 ;  /* 0x0144000000007b1d */ /* 0x000fec0000002000 */
.L_x_165:
[----:B-1----:R-:W-:-:S13]  /*0b30*/  ISETP.GE.AND P0, PT, R239, c[0x0][0x53c], PT ;  /* 0x00014f00ef007a0c */ /* 0x002fda0003f06270 */
[----:B------:R-:W-:Y:S05]  /*0b40*/  @P0 EXIT ;  /* 0x000000000000094d */ /* 0x000fea0003800000 */
[----:B------:R-:W1:Y:S01]  /*0b50*/  S2R R13, SR_TID.X ;  /* 0x00000000000d7919 */ /* 0x000e620000002100 */
[----:B------:R-:W-:Y:S01]  /*0b60*/  IMAD.MOV.U32 R20, RZ, RZ, 0x20 ;  /* 0x00000020ff147424 */ /* 0x000fe200078e00ff */
[----:B------:R-:W-:Y:S02]  /*0b70*/  ULDC UR4, c[0x0][0x2ac] ;  /* 0x0000ab0000047ab9 */ /* 0x000fe40000000800 */
[----:B------:R-:W-:Y:S02]  /*0b80*/  ULDC UR8, c[0x0][0x1d0] ;  /* 0x0000740000087ab9 */ /* 0x000fe40000000800 */
[----:B------:R-:W-:Y:S01]  /*0b90*/  UIMAD UR8, UR4, UR8, URZ ;  /* 0x00000008040872a4 */ /* 0x000fe2000f8e023f */
[----:B-1----:R-:W-:-:S04]  /*0ba0*/  SHF.R.S32.HI R12, RZ, 0x1f, R13 ;  /* 0x0000001fff0c7819 */ /* 0x002fc8000001140d */
[CC--:B------:R-:W-:Y:S02]  /*0bb0*/  LEA.HI R9, R12.reuse, R13.reuse, RZ, 0x3 ;  /* 0x0000000d0c097211 */ /* 0x0c0fe400078f18ff */
[----:B------:R-:W-:Y:S02]  /*0bc0*/  LEA.HI R2, R12, R13, RZ, 0x4 ;  /* 0x0000000d0c027211 */ /* 0x000fe400078f20ff */
[----:B------:R-:W-:Y:S02]  /*0bd0*/  SHF.R.S32.HI R246, RZ, 0x3, R9 ;  /* 0x00000003fff67819 */ /* 0x000fe40000011409 */
[----:B------:R-:W-:Y:S02]  /*0be0*/  LOP3.LUT R4, R9, 0xfffffff8, RZ, 0xc0, !PT ;  /* 0xfffffff809047812 */ /* 0x000fe400078ec0ff */
[----:B------:R-:W-:Y:S01]  /*0bf0*/  SHF.R.S32.HI R3, RZ, 0x4, R2 ;  /* 0x00000004ff037819 */ /* 0x000fe20000011402 */
[----:B------:R-:W-:Y:S01]  /*0c00*/  IMAD.SHL.U32 R6, R246, 0x40, RZ ;  /* 0x00000040f6067824 */ /* 0x000fe200078e00ff */
[C---:B------:R-:W-:Y:S01]  /*0c10*/  LOP3.LUT R0, R2.reuse, 0xfffffff0, RZ, 0xc0, !PT ;  /* 0xfffffff002007812 */ /* 0x040fe200078ec0ff */
[----:B------:R-:W-:Y:S01]  /*0c20*/  IMAD.IADD R10, R13, 0x1, -R4 ;  /* 0x000000010d0a7824 */ /* 0x000fe200078e0a04 */
[----:B------:R-:W-:-:S03]  /*0c30*/  LEA.HI R5, R2, R3, RZ, 0x1 ;  /* 0x0000000302057211 */ /* 0x000fc600078f08ff */
[----:B------:R-:W-:Y:S01]  /*0c40*/  IMAD.IADD R2, R13, 0x1, -R0 ;  /* 0x000000010d027824 */ /* 0x000fe200078e0a00 */
[----:B------:R-:W-:Y:S01]  /*0c50*/  LOP3.LUT R0, R6, 0x1c0, RZ, 0xc0, !PT ;  /* 0x000001c006007812 */ /* 0x000fe200078ec0ff */
[C---:B------:R-:W-:Y:S01]  /*0c60*/  IMAD.SHL.U32 R210, R10.reuse, 0x8, RZ ;  /* 0x000000080ad27824 */ /* 0x040fe200078e00ff */
[----:B------:R-:W-:Y:S01]  /*0c70*/  LOP3.LUT R5, R5, 0xfffffffe, RZ, 0xc0, !PT ;  /* 0xfffffffe05057812 */ /* 0x000fe200078ec0ff */
[C---:B------:R-:W-:Y:S01]  /*0c80*/  IMAD.SHL.U32 R7, R10.reuse, 0x40, RZ ;  /* 0x000000400a077824 */ /* 0x040fe200078e00ff */
[----:B------:R-:W-:Y:S01]  /*0c90*/  SHF.R.S32.HI R8, RZ, 0x1f, R2 ;  /* 0x0000001fff087819 */ /* 0x000fe20000011402 */
[----:B------:R-:W-:Y:S01]  /*0ca0*/  IMAD R213, R10, 0x20, R246 ;  /* 0x000000200ad57824 */ /* 0x000fe200078e02f6 */
[----:B------:R-:W-:Y:S01]  /*0cb0*/  LOP3.LUT R6, R0, 0x38, R210, 0xf8, !PT ;  /* 0x0000003800067812 */ /* 0x000fe200078ef8d2 */
[----:B------:R-:W-:Y:S01]  /*0cc0*/  IMAD.IADD R11, R3, 0x1, -R5 ;  /* 0x00000001030b7824 */ /* 0x000fe200078e0a05 */
[----:B------:R-:W-:Y:S02]  /*0cd0*/  SHF.R.U32.HI R4, RZ, 0x3, R0 ;  /* 0x00000003ff047819 */ /* 0x000fe40000011600 */
[----:B------:R-:W-:-:S02]  /*0ce0*/  LEA.HI R14, R8, R2, RZ, 0x3 ;  /* 0x00000002080e7211 */ /* 0x000fc400078f18ff */
[----:B------:R-:W-:Y:S02]  /*0cf0*/  LOP3.LUT R0, R7, 0x1c0, RZ, 0xc0, !PT ;  /* 0x000001c007007812 */ /* 0x000fe400078ec0ff */
[----:B------:R-:W-:Y:S02]  /*0d00*/  LOP3.LUT R4, R6, R4, RZ, 0x3c, !PT ;  /* 0x0000000406047212 */ /* 0x000fe400078e3cff */
[-C--:B------:R-:W-:Y:S02]  /*0d10*/  LEA.HI R7, R12, R13.reuse, RZ, 0x6 ;  /* 0x0000000d0c077211 */ /* 0x080fe400078f30ff */
[----:B------:R-:W-:Y:S02]  /*0d20*/  LOP3.LUT R6, R14, 0xfffffff8, RZ, 0xc0, !PT ;  /* 0xfffffff80e067812 */ /* 0x000fe400078ec0ff */
[----:B------:R-:W-:Y:S02]  /*0d30*/  LOP3.LUT R5, R0, 0x8, R9, 0xf8, !PT ;  /* 0x0000000800057812 */ /* 0x000fe400078ef809 */
[----:B------:R-:W-:Y:S01]  /*0d40*/  SHF.R.U32.HI R3, RZ, 0x3, R0 ;  /* 0x00000003ff037819 */ /* 0x000fe20000011600 */
[----:B------:R-:W-:Y:S01]  /*0d50*/  IMAD.SHL.U32 R0, R7, 0x8, RZ ;  /* 0x0000000807007824 */ /* 0x000fe200078e00ff */
[----:B------:R-:W-:Y:S01]  /*0d60*/  IADD3 R207, R210, 0x40, RZ ;  /* 0x00000040d2cf7810 */ /* 0x000fe20007ffe0ff */
[----:B------:R-:W-:Y:S01]  /*0d70*/  IMAD.IADD R9, R2, 0x1, -R6 ;  /* 0x0000000102097824 */ /* 0x000fe200078e0a06 */
[----:B------:R-:W-:-:S02]  /*0d80*/  LEA.HI R6, R12, R13, RZ, 0x2 ;  /* 0x0000000d0c067211 */ /* 0x000fc400078f10ff */
[----:B------:R-:W-:Y:S02]  /*0d90*/  LOP3.LUT R15, R5, R3, RZ, 0x3c, !PT ;  /* 0x00000003050f7212 */ /* 0x000fe400078e3cff */
[----:B------:R-:W-:Y:S02]  /*0da0*/  LOP3.LUT R191, R4, 0x7ffffe00, R0, 0xf8, !PT ;  /* 0x7ffffe0004bf7812 */ /* 0x000fe400078ef800 */
[----:B------:R-:W-:Y:S02]  /*0db0*/  LEA.HI R2, R12, R13, RZ, 0x5 ;  /* 0x0000000d0c027211 */ /* 0x000fe400078f28ff */
[--C-:B------:R-:W-:Y:S01]  /*0dc0*/  SHF.R.S32.HI R209, RZ, 0x2, R6.reuse ;  /* 0x00000002ffd17819 */ /* 0x100fe20000011406 */
[----:B------:R-:W-:Y:S01]  /*0dd0*/  IMAD.SHL.U32 R191, R191, 0x2, RZ ;  /* 0x00000002bfbf7824 */ /* 0x000fe200078e00ff */
[----:B------:R-:W-:Y:S02]  /*0de0*/  SHF.R.S32.HI R0, RZ, 0x1f, R6 ;  /* 0x0000001fff007819 */ /* 0x000fe40000011406 */
[----:B------:R-:W-:-:S02]  /*0df0*/  LOP3.LUT R5, R6, 0xfffffffc, RZ, 0xc0, !PT ;  /* 0xfffffffc06057812 */ /* 0x000fc400078ec0ff */
[--C-:B------:R-:W-:Y:S02]  /*0e00*/  SHF.R.S32.HI R4, RZ, 0x5, R2.reuse ;  /* 0x00000005ff047819 */ /* 0x100fe40000011402 */
[----:B------:R-:W-:Y:S01]  /*0e10*/  SHF.R.S32.HI R3, RZ, 0x1f, R2 ;  /* 0x0000001fff037819 */ /* 0x000fe20000011402 */
[----:B------:R-:W-:Y:S01]  /*0e20*/  IMAD.IADD R235, R13, 0x1, -R5 ;  /* 0x000000010deb7824 */ /* 0x000fe200078e0a05 */
[----:B------:R-:W-:Y:S01]  /*0e30*/  LEA.HI R0, R0, R209, RZ, 0x3 ;  /* 0x000000d100007211 */ /* 0x000fe200078f18ff */
[----:B------:R-:W-:Y:S01]  /*0e40*/  IMAD.SHL.U32 R219, R4, 0x200, RZ ;  /* 0x0000020004db7824 */ /* 0x000fe200078e00ff */
[----:B------:R-:W-:Y:S01]  /*0e50*/  LOP3.LUT R2, R2, 0xffffffe0, RZ, 0xc0, !PT ;  /* 0xffffffe002027812 */ /* 0x000fe200078ec0ff */
[----:B------:R-:W-:Y:S01]  /*0e60*/  IMAD.SHL.U32 R106, R235, 0x4, RZ ;  /* 0x00000004eb6a7824 */ /* 0x000fe200078e00ff */
[----:B------:R-:W-:Y:S01]  /*0e70*/  LEA.HI R3, R3, R4, RZ, 0x3 ;  /* 0x0000000403037211 */ /* 0x000fe200078f18ff */
[----:B------:R-:W-:Y:S01]  /*0e80*/  IMAD.SHL.U32 R100, R235, 0x8, RZ ;  /* 0x00000008eb647824 */ /* 0x000fe200078e00ff */
[----:B------:R-:W-:Y:S01]  /*0e90*/  LOP3.LUT R0, R0, 0xfffffff8, RZ, 0xc0, !PT ;  /* 0xfffffff800007812 */ /* 0x000fe200078ec0ff */
[----:B------:R-:W-:Y:S01]  /*0ea0*/  IMAD.IADD R24, R13, 0x1, -R2 ;  /* 0x000000010d187824 */ /* 0x000fe200078e0a02 */
[----:B------:R-:W-:Y:S01]  /*0eb0*/  LOP3.LUT R2, R3, 0xffffff8, RZ, 0xc0, !PT ;  /* 0x0ffffff803027812 */ /* 0x000fe200078ec0ff */
[----:B------:R-:W-:Y:S01]  /*0ec0*/  IMAD.SHL.U32 R13, R4, 0x400, RZ ;  /* 0x00000400040d7824 */ /* 0x000fe200078e00ff */
[----:B------:R-:W-:Y:S01]  /*0ed0*/  IADD3 R140, R106, 0x20, RZ ;  /* 0x000000206a8c7810 */ /* 0x000fe20007ffe0ff */
[----:B------:R-:W-:Y:S01]  /*0ee0*/  IMAD.IADD R3, R209, 0x1, -R0 ;  /* 0x00000001d1037824 */ /* 0x000fe200078e0a00 */
[----:B------:R-:W-:Y:S01]  /*0ef0*/  SHF.R.S32.HI R5, RZ, 0x1f, R24 ;  /* 0x0000001fff057819 */ /* 0x000fe20000011418 */
[----:B------:R-:W-:Y:S01]  /*0f00*/  IMAD.IADD R7, R4, 0x1, -R2 ;  /* 0x0000000104077824 */ /* 0x000fe200078e0a02 */
[C---:B------:R-:W-:Y:S01]  /*0f10*/  IADD3 R105, R106.reuse, 0x40, RZ ;  /* 0x000000406a697810 */ /* 0x040fe20007ffe0ff */
[----:B------:R-:W-:Y:S01]  /*0f20*/  IMAD.IADD R2, R106, 0x1, R140 ;  /* 0x000000016a027824 */ /* 0x000fe200078e028c */
[----:B------:R-:W-:-:S02]  /*0f30*/  LOP3.LUT R8, R3, 0x1, RZ, 0xc0, !PT ;  /* 0x0000000103087812 */ /* 0x000fc400078ec0ff */
[----:B------:R-:W-:Y:S01]  /*0f40*/  LEA.HI R16, R5, R24, RZ, 0x2 ;  /* 0x0000001805107211 */ /* 0x000fe200078f10ff */
[----:B------:R-:W-:Y:S01]  /*0f50*/  IMAD.IADD R0, R106, 0x1, R105 ;  /* 0x000000016a007824 */ /* 0x000fe200078e0269 */
[----:B------:R-:W-:Y:S02]  /*0f60*/  ISETP.NE.U32.AND P0, PT, R8, 0x1, PT ;  /* 0x000000010800780c */ /* 0x000fe40003f05070 */
[----:B------:R-:W-:Y:S02]  /*0f70*/  SHF.R.S32.HI R6, RZ, 0x1f, R2 ;  /* 0x0000001fff067819 */ /* 0x000fe40000011402 */
[C---:B------:R-:W-:Y:S01]  /*0f80*/  R2P PR, R3.reuse, 0x6 ;  /* 0x0000000603007804 */ /* 0x040fe20000000000 */
[----:B------:R-:W-:Y:S01]  /*0f90*/  IMAD.SHL.U32 R3, R3, 0x40, RZ ;  /* 0x0000004003037824 */ /* 0x000fe200078e00ff */
[----:B------:R-:W-:Y:S02]  /*0fa0*/  SHF.R.S32.HI R5, RZ, 0x2, R16 ;  /* 0x00000002ff057819 */ /* 0x000fe40000011410 */
[----:B------:R-:W-:-:S02]  /*0fb0*/  LEA.HI R215, R6, R2, RZ, 0x3 ;  /* 0x0000000206d77211 */ /* 0x000fc400078f18ff */
[----:B------:R-:W-:Y:S01]  /*0fc0*/  LEA.HI R12, R6, R2, RZ, 0x6 ;  /* 0x00000002060c7211 */ /* 0x000fe200078f30ff */
[----:B------:R-:W-:Y:S01]  /*0fd0*/  IMAD.SHL.U32 R2, R9, 0x40, RZ ;  /* 0x0000004009027824 */ /* 0x000fe200078e00ff */
[----:B------:R-:W-:Y:S01]  /*0fe0*/  IADD3 R17, R209, 0x40, RZ ;  /* 0x00000040d1117810 */ /* 0x000fe20007ffe0ff */
[----:B------:R-:W-:Y:S01]  /*0ff0*/  IMAD R23, R7, 0x10, R5 ;  /* 0x0000001007177824 */ /* 0x000fe200078e0205 */
[----:B------:R-:W-:Y:S01]  /*1000*/  LOP3.LUT R217, R3, 0x1c0, RZ, 0xc0, !PT ;  /* 0x000001c003d97812 */ /* 0x000fe200078ec0ff */
[----:B------:R-:W-:Y:S01]  /*1010*/  IMAD.SHL.U32 R3, R11, 0x8, RZ ;  /* 0x000000080b037824 */ /* 0x000fe200078e00ff */
[----:B------:R-:W-:Y:S02]  /*1020*/  SHF.R.S32.HI R5, RZ, 0x1f, R0 ;  /* 0x0000001fff057819 */ /* 0x000fe40000011400 */
[----:B------:R-:W-:Y:S01]  /*1030*/  LOP3.LUT R2, R2, 0x1c0, RZ, 0xc0, !PT ;  /* 0x000001c002027812 */ /* 0x000fe200078ec0ff */
[----:B------:R-:W-:Y:S01]  /*1040*/  STL [R1+0x54], R23 ;  /* 0x0000541701007387 */ /* 0x000fe20000100800 */
[----:B------:R-:W-:-:S02]  /*1050*/  LOP3.LUT P6, RZ, R9, 0x2, RZ, 0xc0, !PT ;  /* 0x0000000209ff7812 */ /* 0x000fc400078cc0ff */
[----:B------:R-:W-:Y:S02]  /*1060*/  LOP3.LUT P5, RZ, R9, 0x4, RZ, 0xc0, !PT ;  /* 0x0000000409ff7812 */ /* 0x000fe400078ac0ff */
[----:B------:R-:W-:Y:S02]  /*1070*/  SHF.R.S32.HI R9, RZ, 0x1f, R17 ;  /* 0x0000001fff097819 */ /* 0x000fe40000011411 */
[----:B------:R-:W-:Y:S02]  /*1080*/  SHF.R.U32.HI R218, RZ, 0x3, R217 ;  /* 0x00000003ffda7819 */ /* 0x000fe400000116d9 */
[CC--:B------:R-:W-:Y:S02]  /*1090*/  LEA.HI R214, R5.reuse, R0.reuse, RZ, 0x3 ;  /* 0x0000000005d67211 */ /* 0x0c0fe400078f18ff */
[----:B------:R-:W-:Y:S01]  /*10a0*/  LEA.HI R8, R5, R0, RZ, 0x6 ;  /* 0x0000000005087211 */ /* 0x000fe200078f30ff */
[----:B------:R-:W-:Y:S01]  /*10b0*/  IMAD R0, R11, 0x200, R15 ;  /* 0x000002000b007824 */ /* 0x000fe200078e020f */
[----:B------:R-:W-:Y:S01]  /*10c0*/  LOP3.LUT R6, R2, 0x8, R3, 0xf8, !PT ;  /* 0x0000000802067812 */ /* 0x000fe200078ef803 */
[----:B------:R-:W-:Y:S01]  /*10d0*/  IMAD.SHL.U32 R3, R17, 0x40, RZ ;  /* 0x0000004011037824 */ /* 0x000fe200078e00ff */
[----:B------:R-:W-:Y:S01]  /*10e0*/  SHF.R.U32.HI R5, RZ, 0x3, R2 ;  /* 0x00000003ff057819 */ /* 0x000fe20000011602 */
[----:B------:R-:W-:Y:S01]  /*10f0*/  IMAD R11, R235, 0x2, R13 ;  /* 0x00000002eb0b7824 */ /* 0x000fe200078e020d */
[----:B------:R-:W-:-:S02]  /*1100*/  LEA.HI R2, R9, R17, RZ, 0x3 ;  /* 0x0000001109027211 */ /* 0x000fc400078f18ff */
[----:B------:R-:W-:Y:S02]  /*1110*/  LOP3.LUT R7, R218, R217, RZ, 0xfc, !PT ;  /* 0x000000d9da077212 */ /* 0x000fe400078efcff */
[----:B------:R-:W-:Y:S01]  /*1120*/  LOP3.LUT R25, R3, 0x1c0, RZ, 0xc0, !PT ;  /* 0x000001c003197812 */ /* 0x000fe200078ec0ff */
[----:B------:R-:W-:Y:S01]  /*1130*/  IMAD.SHL.U32 R2, R2, 0x40, RZ ;  /* 0x0000004002027824 */ /* 0x000fe200078e00ff */
[----:B------:R-:W-:Y:S01]  /*1140*/  IADD3 R143, R106, 0x10, RZ ;  /* 0x000000106a8f7810 */ /* 0x000fe20007ffe0ff */
[----:B------:R-:W-:Y:S01]  /*1150*/  IMAD.IADD R19, R11, 0x1, R7 ;  /* 0x000000010b137824 */ /* 0x000fe200078e0207 */
[----:B------:R-:W-:Y:S01]  /*1160*/  LOP3.LUT R7, R6, R5, RZ, 0x3c, !PT ;  /* 0x0000000506077212 */ /* 0x000fe200078e3cff */
[----:B------:R-:W-:Y:S01]  /*1170*/  IMAD.SHL.U32 R3, R12, 0x80, RZ ;  /* 0x000000800c037824 */ /* 0x000fe200078e00ff */
[----:B------:R-:W-:Y:S01]  /*1180*/  SHF.R.U32.HI R22, RZ, 0x3, R25 ;  /* 0x00000003ff167819 */ /* 0x000fe20000011619 */
[----:B------:R-:W-:Y:S01]  /*1190*/  IMAD.SHL.U32 R11, R14, 0x40, RZ ;  /* 0x000000400e0b7824 */ /* 0x000fe200078e00ff */
[----:B------:R-:W-:-:S02]  /*11a0*/  LOP3.LUT R5, R217, 0x38, R215, 0xf8, !PT ;  /* 0x00000038d9057812 */ /* 0x000fc400078ef8d7 */
[----:B------:R-:W-:Y:S02]  /*11b0*/  LOP3.LUT R4, R25, 0x38, R215, 0xf8, !PT ;  /* 0x0000003819047812 */ /* 0x000fe400078ef8d7 */
[----:B------:R-:W-:Y:S01]  /*11c0*/  LOP3.LUT R21, R2, 0xfffffe00, RZ, 0xc0, !PT ;  /* 0xfffffe0002157812 */ /* 0x000fe200078ec0ff */
[----:B------:R-:W-:Y:S01]  /*11d0*/  IMAD.SHL.U32 R2, R8, 0x80, RZ ;  /* 0x0000008008027824 */ /* 0x000fe200078e00ff */
[--C-:B------:R-:W-:Y:S02]  /*11e0*/  LOP3.LUT R6, R217, 0x38, R214.reuse, 0xf8, !PT ;  /* 0x00000038d9067812 */ /* 0x100fe400078ef8d6 */
[----:B------:R-:W-:Y:S01]  /*11f0*/  LOP3.LUT R9, R25, 0x38, R214, 0xf8, !PT ;  /* 0x0000003819097812 */ /* 0x000fe200078ef8d6 */
[----:B------:R-:W-:Y:S01]  /*1200*/  STL [R1+0x10], R21 ;  /* 0x0000101501007387 */ /* 0x000fe20000100800 */
[----:B------:R-:W-:Y:S02]  /*1210*/  LOP3.LUT R3, R3, 0xffffe000, RZ, 0xc0, !PT ;  /* 0xffffe00003037812 */ /* 0x000fe400078ec0ff */
[----:B------:R-:W-:-:S02]  /*1220*/  LOP3.LUT R8, R5, R218, RZ, 0x3c, !PT ;  /* 0x000000da05087212 */ /* 0x000fc400078e3cff */
[----:B------:R-:W-:Y:S02]  /*1230*/  LOP3.LUT R4, R4, R22, RZ, 0x3c, !PT ;  /* 0x0000001604047212 */ /* 0x000fe400078e3cff */
[----:B------:R-:W-:Y:S02]  /*1240*/  LOP3.LUT R2, R2, 0xffffe000, RZ, 0xc0, !PT ;  /* 0xffffe00002027812 */ /* 0x000fe400078ec0ff */
[----:B------:R-:W-:Y:S02]  /*1250*/  LOP3.LUT R6, R6, R218, RZ, 0x3c, !PT ;  /* 0x000000da06067212 */ /* 0x000fe400078e3cff */
[----:B------:R-:W-:Y:S02]  /*1260*/  LOP3.LUT R5, R9, R22, RZ, 0x3c, !PT ;  /* 0x0000001609057212 */ /* 0x000fe400078e3cff */
[-C--:B------:R-:W-:Y:S02]  /*1270*/  IADD3 R18, R8, R3.reuse, R219 ;  /* 0x0000000308127210 */ /* 0x080fe40007ffe0db */
[----:B------:R-:W-:-:S02]  /*1280*/  IADD3 R17, R4, R3, R21 ;  /* 0x0000000304117210 */ /* 0x000fc40007ffe015 */
[----:B------:R-:W-:Y:S02]  /*1290*/  LOP3.LUT R3, R11, 0xfffffe00, RZ, 0xc0, !PT ;  /* 0xfffffe000b037812 */ /* 0x000fe400078ec0ff */
[C---:B------:R-:W-:Y:S02]  /*12a0*/  LOP3.LUT P4, RZ, R10.reuse, 0x2, RZ, 0xc0, !PT ;  /* 0x000000020aff7812 */ /* 0x040fe4000788c0ff */
[----:B------:R-:W-:Y:S02]  /*12b0*/  LOP3.LUT P3, RZ, R10, 0x4, RZ, 0xc0, !PT ;  /* 0x000000040aff7812 */ /* 0x000fe4000786c0ff */
[----:B------:R-:W-:Y:S01]  /*12c0*/  LOP3.LUT R11, R25, 0x38, R100, 0xf8, !PT ;  /* 0x00000038190b7812 */ /* 0x000fe200078ef864 */
[----:B------:R-:W-:Y:S01]  /*12d0*/  IMAD.SHL.U32 R25, R143, 0x2, RZ ;  /* 0x000000028f197824 */ /* 0x000fe200078e00ff */
[----:B------:R-:W-:Y:S02]  /*12e0*/  IADD3 R142, R106, 0x30, RZ ;  /* 0x000000306a8e7810 */ /* 0x000fe40007ffe0ff */
[----:B------:R-:W-:Y:S01]  /*12f0*/  LOP3.LUT R10, R16, 0x7ffffffc, RZ, 0xc0, !PT ;  /* 0x7ffffffc100a7812 */ /* 0x000fe200078ec0ff */
[----:B------:R-:W-:Y:S01]  /*1300*/  IMAD.SHL.U32 R16, R140, 0x2, RZ ;  /* 0x000000028c107824 */ /* 0x000fe200078e00ff */
[-C--:B------:R-:W-:Y:S01]  /*1310*/  IADD3 R15, R6, R2.reuse, R219 ;  /* 0x00000002060f7210 */ /* 0x080fe20007ffe0db */
[----:B------:R-:W-:Y:S01]  /*1320*/  IMAD.SHL.U32 R26, R142, 0x2, RZ ;  /* 0x000000028e1a7824 */ /* 0x000fe200078e00ff */
[----:B------:R-:W-:Y:S01]  /*1330*/  IADD3 R14, R5, R2, R21 ;  /* 0x00000002050e7210 */ /* 0x000fe20007ffe015 */
[----:B------:R1:W-:Y:S01]  /*1340*/  STL [R1+0x40], R25 ;  /* 0x0000401901007387 */ /* 0x0003e20000100800 */
[----:B------:R-:W-:Y:S01]  /*1350*/  LEA.HI R2, R235, R235, RZ, 0x1 ;  /* 0x000000ebeb027211 */ /* 0x000fe200078f08ff */
[----:B------:R-:W-:Y:S01]  /*1360*/  IMAD.IADD R10, R24, 0x1, -R10 ;  /* 0x00000001180a7824 */ /* 0x000fe200078e0a0a */
[----:B------:R-:W-:Y:S01]  /*1370*/  IADD3 R141, R106, 0x50, RZ ;  /* 0x000000506a8d7810 */ /* 0x000fe20007ffe0ff */
[----:B------:R2:W-:Y:S01]  /*1380*/  STL [R1+0x44], R16 ;  /* 0x0000441001007387 */ /* 0x0005e20000100800 */
[----:B------:R-:W-:Y:S01]  /*1390*/  SHF.R.S32.HI R9, RZ, 0x1f, R143 ;  /* 0x0000001fff097819 */ /* 0x000fe2000001148f */
[----:B------:R-:W-:Y:S01]  /*13a0*/  IMAD.SHL.U32 R247, R10, 0x2, RZ ;  /* 0x000000020af77824 */ /* 0x000fe200078e00ff */
[CC--:B------:R-:W-:Y:S01]  /*13b0*/  IADD3 R4, R7.reuse, R3.reuse, R13 ;  /* 0x0000000307047210 */ /* 0x0c0fe20007ffe00d */
[----:B------:R3:W-:Y:S01]  /*13c0*/  STL [R1+0x48], R26 ;  /* 0x0000481a01007387 */ /* 0x0007e20000100800 */
[----:B------:R-:W-:Y:S01]  /*13d0*/  LOP3.LUT R5, R7, R3, RZ, 0xfc, !PT ;  /* 0x0000000307057212 */ /* 0x000fe200078efcff */
[----:B------:R-:W-:Y:S01]  /*13e0*/  IMAD.MOV.U32 R13, RZ, RZ, 0x40 ;  /* 0x00000040ff0d7424 */ /* 0x000fe200078e00ff */
[----:B------:R-:W-:-:S02]  /*13f0*/  SHF.R.S32.HI R8, RZ, 0x1f, R140 ;  /* 0x0000001fff087819 */ /* 0x000fc4000001148c */
[----:B------:R-:W-:Y:S02]  /*1400*/  LOP3.LUT R3, R2, 0x1ffffffe, RZ, 0xc0, !PT ;  /* 0x1ffffffe02037812 */ /* 0x000fe400078ec0ff */
[----:B------:R-:W-:Y:S02]  /*1410*/  SHF.R.S32.HI R7, RZ, 0x1f, R142 ;  /* 0x0000001fff077819 */ /* 0x000fe4000001148e */
[----:B------:R-:W-:Y:S01]  /*1420*/  SHF.L.U64.HI R9, R143, 0x1, R9 ;  /* 0x000000018f097819 */ /* 0x000fe20000010209 */
[----:B------:R-:W-:Y:S01]  /*1430*/  IMAD.IADD R12, R235, 0x1, -R3 ;  /* 0x00000001eb0c7824 */ /* 0x000fe200078e0a03 */
[----:B------:R-:W-:Y:S02]  /*1440*/  SHF.L.U64.HI R8, R140, 0x1, R8 ;  /* 0x000000018c087819 */ /* 0x000fe40000010208 */
[----:B------:R-:W-:Y:S02]  /*1450*/  SHF.L.U64.HI R7, R142, 0x1, R7 ;  /* 0x000000018e077819 */ /* 0x000fe40000010207 */
[----:B------:R-:W-:Y:S01]  /*1460*/  SHF.R.S32.HI R6, RZ, 0x1f, R105 ;  /* 0x0000001fff067819 */ /* 0x000fe20000011469 */
[----:B-1----:R-:W-:Y:S01]  /*1470*/  IMAD.SHL.U32 R25, R105, 0x2, RZ ;  /* 0x0000000269197824 */ /* 0x002fe200078e00ff */
[----:B------:R-:W-:-:S02]  /*1480*/  SHF.R.S32.HI R3, RZ, 0x1f, R141 ;  /* 0x0000001fff037819 */ /* 0x000fc4000001148d */
[----:B------:R-:W-:Y:S01]  /*1490*/  SHF.L.U64.HI R6, R105, 0x1, R6 ;  /* 0x0000000169067819 */ /* 0x000fe20000010206 */
[C---:B--2---:R-:W-:Y:S01]  /*14a0*/  IMAD.SHL.U32 R16, R141.reuse, 0x2, RZ ;  /* 0x000000028d107824 */ /* 0x044fe200078e00ff */
[----:B------:R-:W-:Y:S01]  /*14b0*/  STL [R1+0x4c], R25 ;  /* 0x00004c1901007387 */ /* 0x000fe20000100800 */
[----:B------:R-:W-:Y:S02]  /*14c0*/  SHF.L.U64.HI R3, R141, 0x1, R3 ;  /* 0x000000018d037819 */ /* 0x000fe40000010203 */
[----:B------:R-:W-:Y:S01]  /*14d0*/  LOP3.LUT R11, R21, R11, R22, 0xf6, !PT ;  /* 0x0000000b150b7212 */ /* 0x000fe200078ef616 */
[----:B------:R-:W-:Y:S01]  /*14e0*/  STL [R1+0x50], R16 ;  /* 0x0000501001007387 */ /* 0x000fe20000100800 */
[C---:B------:R-:W-:Y:S02]  /*14f0*/  IADD3 R35, R247.reuse, 0x10, RZ ;  /* 0x00000010f7237810 */ /* 0x040fe40007ffe0ff */
[C---:B------:R-:W-:Y:S01]  /*1500*/  IADD3 R32, R247.reuse, 0x28, RZ ;  /* 0x00000028f7207810 */ /* 0x040fe20007ffe0ff */
[----:B------:R1:W-:Y:S01]  /*1510*/  STL [R1+0x3c], R9 ;  /* 0x00003c0901007387 */ /* 0x0003e20000100800 */
[----:B------:R-:W-:-:S02]  /*1520*/  IADD3 R29, R247, 0x40, RZ ;  /* 0x00000040f71d7810 */ /* 0x000fc40007ffe0ff */
[C---:B---3--:R-:W-:Y:S01]  /*1530*/  IADD3 R26, R247.reuse, 0x58, RZ ;  /* 0x00000058f71a7810 */ /* 0x048fe20007ffe0ff */
[----:B------:R2:W-:Y:S01]  /*1540*/  STL [R1+0x38], R8 ;  /* 0x0000380801007387 */ /* 0x0005e20000100800 */
[C---:B------:R-:W-:Y:S02]  /*1550*/  IADD3 R252, R247.reuse, 0xb8, RZ ;  /* 0x000000b8f7fc7810 */ /* 0x040fe40007ffe0ff */
[----:B------:R-:W-:Y:S01]  /*1560*/  LEA R168, R0, 0x6100, 0x1 ;  /* 0x0000610000a87811 */ /* 0x000fe200078e08ff */
[----:B------:R3:W-:Y:S01]  /*1570*/  STL [R1+0x34], R7 ;  /* 0x0000340701007387 */ /* 0x0007e20000100800 */
[----:B------:R-:W-:Y:S02]  /*1580*/  IADD3 R10, R247, 0xa8, RZ ;  /* 0x000000a8f70a7810 */ /* 0x000fe40007ffe0ff */
[----:B------:R-:W-:Y:S01]  /*1590*/  IADD3 R179, R168, 0x20, RZ ;  /* 0x00000020a8b37810 */ /* 0x000fe20007ffe0ff */
[----:B------:R4:W-:Y:S01]  /*15a0*/  STL [R1+0x30], R6 ;  /* 0x0000300601007387 */ /* 0x0009e20000100800 */
[----:B------:R-:W-:-:S02]  /*15b0*/  SEL R2, R13, 0xffffffc0, !P3 ;  /* 0xffffffc00d027807 */ /* 0x000fc40005800000 */
[C---:B------:R-:W-:Y:S01]  /*15c0*/  @P4 IADD3 R179, R168.reuse, -0x20, RZ ;  /* 0xffffffe0a8b34810 */ /* 0x040fe20007ffe0ff */
[----:B------:R5:W-:Y:S01]  /*15d0*/  STL [R1+0x2c], R3 ;  /* 0x00002c0301007387 */ /* 0x000be20000100800 */
[----:B------:R-:W-:Y:S01]  /*15e0*/  LEA R248, R19, 0x80, 0x1 ;  /* 0x0000008013f87811 */ /* 0x000fe200078e08ff */
[----:B------:R-:W-:Y:S01]  /*15f0*/  IMAD.IADD R174, R168, 0x1, R2 ;  /* 0x00000001a8ae7824 */ /* 0x000fe200078e0202 */
[----:B------:R-:W-:Y:S01]  /*1600*/  SHF.R.S32.HI R10, RZ, 0x1f, R10 ;  /* 0x0000001fff0a7819 */ /* 0x000fe2000001140a */
[----:B------:R-:W-:Y:S01]  /*1610*/  IMAD.IADD R171, R2, 0x1, R179 ;  /* 0x0000000102ab7824 */ /* 0x000fe200078e02b3 */
[----:B------:R-:W-:Y:S02]  /*1620*/  LEA R10, R17, 0xc100, 0x1 ;  /* 0x0000c100110a7811 */ /* 0x000fe400078e08ff */
[----:B------:R-:W-:Y:S02]  /*1630*/  IADD3 R249, R248, -0x10, RZ ;  /* 0xfffffff0f8f97810 */ /* 0x000fe40007ffe0ff */
[----:B-1----:R-:W-:-:S02]  /*1640*/  LEA R9, R11, 0xc100, 0x1 ;  /* 0x0000c1000b097811 */ /* 0x002fc400078e08ff */
[----:B------:R-:W-:Y:S02]  /*1650*/  LEA R175, R4, 0xc100, 0x1 ;  /* 0x0000c10004af7811 */ /* 0x000fe400078e08ff */
[----:B--2---:R-:W-:Y:S02]  /*1660*/  SEL R8, R20, 0xffffffe0, !P1 ;  /* 0xffffffe014087807 */ /* 0x004fe40004800000 */
[----:B------:R-:W-:Y:S02]  /*1670*/  LEA R169, R5, 0x100, 0x1 ;  /* 0x0000010005a97811 */ /* 0x000fe400078e08ff */
[----:B---3--:R-:W-:Y:S01]  /*1680*/  LOP3.LUT R7, R217, 0x38, R100, 0xf8, !PT ;  /* 0x00000038d9077812 */ /* 0x008fe200078ef864 */
[C---:B------:R-:W-:Y:S01]  /*1690*/  IMAD.IADD R251, R248.reuse, 0x1, R8 ;  /* 0x00000001f8fb7824 */ /* 0x040fe200078e0208 */
[----:B------:R-:W-:Y:S02]  /*16a0*/  @P0 IADD3 R249, R248, 0x10, RZ ;  /* 0x00000010f8f90810 */ /* 0x000fe40007ffe0ff */
[----:B------:R-:W-:-:S02]  /*16b0*/  LOP3.LUT R7, R219, R7, R218, 0xf6, !PT ;  /* 0x00000007db077212 */ /* 0x000fc400078ef6da */
[----:B----4-:R-:W-:Y:S01]  /*16c0*/  SEL R6, R13, 0xffffffc0, !P2 ;  /* 0xffffffc00d067807 */ /* 0x010fe20005000000 */
[----:B------:R-:W-:Y:S01]  /*16d0*/  IMAD.IADD R250, R8, 0x1, R249 ;  /* 0x0000000108fa7824 */ /* 0x000fe200078e02f9 */
[----:B------:R-:W-:Y:S01]  /*16e0*/  LEA R7, R7, 0xc100, 0x1 ;  /* 0x0000c10007077811 */ /* 0x000fe200078e08ff */
[----:B-----5:R-:W-:Y:S01]  /*16f0*/  IMAD R3, R12, 0x8, R23 ;  /* 0x000000080c037824 */ /* 0x020fe200078e0217 */
[C---:B------:R-:W-:Y:S01]  /*1700*/  IADD3 R23, R247.reuse, 0x70, RZ ;  /* 0x00000070f7177810 */ /* 0x040fe20007ffe0ff */
[----:B------:R-:W-:Y:S01]  /*1710*/  IMAD.IADD R2, R248, 0x1, R6 ;  /* 0x00000001f8027824 */ /* 0x000fe200078e0206 */
[----:B------:R-:W-:Y:S02]  /*1720*/  IADD3 R12, R247, 0xa0, RZ ;  /* 0x000000a0f70c7810 */ /* 0x000fe40007ffe0ff */
[----:B------:R1:W-:Y:S01]  /*1730*/  STL [R1+0x58], R3 ;  /* 0x0000580301007387 */ /* 0x0003e20000100800 */
[----:B------:R-:W-:Y:S02]  /*1740*/  SEL R0, R13, 0xffffffc0, !P5 ;  /* 0xffffffc00d007807 */ /* 0x000fe40006800000 */
[----:B------:R-:W-:Y:S01]  /*1750*/  LOP3.LUT R200, R217, 0x18, R100, 0xf8, !PT ;  /* 0x00000018d9c87812 */ /* 0x000fe200078ef864 */
[----:B------:R2:W-:Y:S01]  /*1760*/  STL [R1+0x28], R9 ;  /* 0x0000280901007387 */ /* 0x0005e20000100800 */
[----:B------:R-:W-:Y:S01]  /*1770*/  IADD3 R36, R247, 0x8, RZ ;  /* 0x00000008f7247810 */ /* 0x000fe20007ffe0ff */
[----:B------:R-:W-:Y:S01]  /*1780*/  IMAD.IADD R178, R175, 0x1, R0 ;  /* 0x00000001afb27824 */ /* 0x000fe200078e0200 */
[----:B------:R-:W-:Y:S01]  /*1790*/  LOP3.LUT R200, R219, R200, R218, 0xf6, !PT ;  /* 0x000000c8dbc87212 */ /* 0x000fe200078ef6da */
[----:B------:R3:W-:Y:S01]  /*17a0*/  STL [R1+0x24], R7 ;  /* 0x0000240701007387 */ /* 0x0007e20000100800 */
[----:B------:R-:W-:Y:S01]  /*17b0*/  IMAD.IADD R173, R0, 0x1, R169 ;  /* 0x0000000100ad7824 */ /* 0x000fe200078e02a9 */
[----:B------:R-:W-:-:S02]  /*17c0*/  IADD3 R33, R247, 0x20, RZ ;  /* 0x00000020f7217810 */ /* 0x000fc40007ffe0ff */
[C---:B------:R-:W-:Y:S02]  /*17d0*/  IADD3 R30, R247.reuse, 0x38, RZ ;  /* 0x00000038f71e7810 */ /* 0x040fe40007ffe0ff */
[C---:B------:R-:W-:Y:S02]  /*17e0*/  IADD3 R27, R247.reuse, 0x50, RZ ;  /* 0x00000050f71b7810 */ /* 0x040fe40007ffe0ff */
[C---:B------:R-:W-:Y:S02]  /*17f0*/  IADD3 R24, R247.reuse, 0x68, RZ ;  /* 0x00000068f7187810 */ /* 0x040fe40007ffe0ff */
[----:B------:R-:W-:Y:S02]  /*1800*/  SHF.R.S32.HI R11, RZ, 0x1f, R36 ;  /* 0x0000001fff0b7819 */ /* 0x000fe40000011424 */
[----:B------:R-:W-:Y:S02]  /*1810*/  IADD3 R21, R247, 0x80, RZ ;  /* 0x00000080f7157810 */ /* 0x000fe40007ffe0ff */
[----:B------:R-:W-:-:S02]  /*1820*/  LEA R200, R200, 0x100, 0x1 ;  /* 0x00000100c8c87811 */ /* 0x000fc400078e08ff */
[----:B------:R-:W-:Y:S02]  /*1830*/  SHF.R.S32.HI R11, RZ, 0x1f, R33 ;  /* 0x0000001fff0b7819 */ /* 0x000fe40000011421 */
[----:B-1----:R-:W-:Y:S01]  /*1840*/  SEL R3, R20, 0xffffffe0, !P6 ;  /* 0xffffffe014037807 */ /* 0x002fe20007000000 */
[----:B------:R-:W-:Y:S01]  /*1850*/  IMAD.IADD R201, R200, 0x1, R6 ;  /* 0x00000001c8c97824 */ /* 0x000fe200078e0206 */
[C---:B------:R-:W-:Y:S02]  /*1860*/  IADD3 R20, R247.reuse, 0x88, RZ ;  /* 0x00000088f7147810 */ /* 0x040fe40007ffe0ff */
[----:B--2---:R-:W-:Y:S01]  /*1870*/  IADD3 R9, R247, 0xb0, RZ ;  /* 0x000000b0f7097810 */ /* 0x004fe20007ffe0ff */
[----:B------:R-:W-:Y:S01]  /*1880*/  IMAD.IADD R176, R175, 0x1, R3 ;  /* 0x00000001afb07824 */ /* 0x000fe200078e0203 */
[----:B------:R-:W-:Y:S01]  /*1890*/  IADD3 R208, R210, 0x80, RZ ;  /* 0x00000080d2d07810 */ /* 0x000fe20007ffe0ff */
[----:B------:R-:W-:Y:S01]  /*18a0*/  IMAD.IADD R170, R3, 0x1, R169 ;  /* 0x0000000103aa7824 */ /* 0x000fe200078e02a9 */
[----:B---3--:R-:W-:Y:S01]  /*18b0*/  SHF.R.S32.HI R7, RZ, 0x1f, R35 ;  /* 0x0000001fff077819 */ /* 0x008fe20000011423 */
[----:B------:R-:W-:Y:S01]  /*18c0*/  IMAD.IADD R177, R176, 0x1, R0 ;  /* 0x00000001b0b17824 */ /* 0x000fe200078e0200 */
[----:B------:R-:W-:Y:S01]  /*18d0*/  SHF.R.S32.HI R7, RZ, 0x1f, R32 ;  /* 0x0000001fff077819 */ /* 0x000fe20000011420 */
[----:B------:R-:W-:Y:S01]  /*18e0*/  IMAD.IADD R172, R0, 0x1, R170 ;  /* 0x0000000100ac7824 */ /* 0x000fe200078e02aa */
[----:B------:R-:W-:Y:S01]  /*18f0*/  SHF.R.S32.HI R7, RZ, 0x1f, R29 ;  /* 0x0000001fff077819 */ /* 0x000fe2000001141d */
[----:B------:R-:W-:Y:S01]  /*1900*/  IMAD.IADD R0, R6, 0x1, R250 ;  /* 0x0000000106007824 */ /* 0x000fe200078e02fa */
[----:B------:R-:W-:-:S02]  /*1910*/  SHF.R.S32.HI R7, RZ, 0x1f, R26 ;  /* 0x0000001fff077819 */ /* 0x000fc4000001141a */
[----:B------:R-:W-:Y:S02]  /*1920*/  SHF.R.S32.HI R7, RZ, 0x1f, R23 ;  /* 0x0000001fff077819 */ /* 0x000fe40000011417 */
[----:B------:R-:W-:Y:S02]  /*1930*/  SHF.R.S32.HI R7, RZ, 0x1f, R20 ;  /* 0x0000001fff077819 */ /* 0x000fe40000011414 */
[----:B------:R-:W-:Y:S02]  /*1940*/  SHF.R.S32.HI R7, RZ, 0x1f, R12 ;  /* 0x0000001fff077819 */ /* 0x000fe4000001140c */
[----:B------:R-:W-:Y:S02]  /*1950*/  SHF.R.S32.HI R7, RZ, 0x1f, R252 ;  /* 0x0000001fff077819 */ /* 0x000fe400000114fc */
[----:B------:R-:W-:Y:S02]  /*1960*/  LEA R7, R18, 0xc100, 0x1 ;  /* 0x0000c10012077811 */ /* 0x000fe400078e08ff */
[----:B------:R-:W-:-:S02]  /*1970*/  SHF.R.S32.HI R9, RZ, 0x1f, R9 ;  /* 0x0000001fff097819 */ /* 0x000fc40000011409 */
[----:B------:R-:W-:Y:S01]  /*1980*/  LEA R9, R15, 0xc100, 0x1 ;  /* 0x0000c1000f097811 */ /* 0x000fe200078e08ff */
[----:B------:R1:W-:Y:S01]  /*1990*/  STL [R1+0x20], R7 ;  /* 0x0000200701007387 */ /* 0x0003e20000100800 */
[C---:B------:R-:W-:Y:S02]  /*19a0*/  IADD3 R205, R100.reuse, 0x60, RZ ;  /* 0x0000006064cd7810 */ /* 0x040fe40007ffe0ff */
[C---:B------:R-:W-:Y:S01]  /*19b0*/  IADD3 R204, R100.reuse, 0x80, RZ ;  /* 0x0000008064cc7810 */ /* 0x040fe20007ffe0ff */
[----:B------:R-:W-:Y:S01]  /*19c0*/  STL [R1+0x1c], R10 ;  /* 0x00001c0a01007387 */ /* 0x000fe20000100800 */
[----:B------:R-:W-:Y:S02]  /*19d0*/  IADD3 R203, R100, 0xa0, RZ ;  /* 0x000000a064cb7810 */ /* 0x000fe40007ffe0ff */
[C---:B------:R-:W-:Y:S01]  /*19e0*/  IADD3 R34, R247.reuse, 0x18, RZ ;  /* 0x00000018f7227810 */ /* 0x040fe20007ffe0ff */
[----:B------:R-:W-:Y:S01]  /*19f0*/  STL [R1+0x18], R9 ;  /* 0x0000180901007387 */ /* 0x000fe20000100800 */
[----:B------:R-:W-:-:S02]  /*1a00*/  IADD3 R31, R247, 0x30, RZ ;  /* 0x00000030f71f7810 */ /* 0x000fc40007ffe0ff */
[C---:B------:R-:W-:Y:S02]  /*1a10*/  IADD3 R28, R247.reuse, 0x48, RZ ;  /* 0x00000048f71c7810 */ /* 0x040fe40007ffe0ff */
[C---:B------:R-:W-:Y:S02]  /*1a20*/  IADD3 R25, R247.reuse, 0x60, RZ ;  /* 0x00000060f7197810 */ /* 0x040fe40007ffe0ff */
[C---:B------:R-:W-:Y:S02]  /*1a30*/  IADD3 R22, R247.reuse, 0x78, RZ ;  /* 0x00000078f7167810 */ /* 0x040fe40007ffe0ff */
[C---:B------:R-:W-:Y:S02]  /*1a40*/  IADD3 R16, R247.reuse, 0x90, RZ ;  /* 0x00000090f7107810 */ /* 0x040fe40007ffe0ff */
[----:B------:R-:W-:Y:S02]  /*1a50*/  IADD3 R13, R247, 0x98, RZ ;  /* 0x00000098f70d7810 */ /* 0x000fe40007ffe0ff */
[----:B------:R-:W-:-:S02]  /*1a60*/  SHF.R.S32.HI R11, RZ, 0x1f, R30 ;  /* 0x0000001fff0b7819 */ /* 0x000fc4000001141e */
[----:B------:R-:W-:Y:S02]  /*1a70*/  SHF.R.S32.HI R11, RZ, 0x1f, R27 ;  /* 0x0000001fff0b7819 */ /* 0x000fe4000001141b */
[----:B-1----:R-:W-:Y:S02]  /*1a80*/  LEA R7, R14, 0xc100, 0x1 ;  /* 0x0000c1000e077811 */ /* 0x002fe400078e08ff */
[----:B------:R-:W-:Y:S02]  /*1a90*/  SHF.R.S32.HI R11, RZ, 0x1f, R24 ;  /* 0x0000001fff0b7819 */ /* 0x000fe40000011418 */
[----:B------:R-:W-:Y:S01]  /*1aa0*/  SHF.R.S32.HI R11, RZ, 0x1f, R21 ;  /* 0x0000001fff0b7819 */ /* 0x000fe20000011415 */
[----:B------:R-:W-:Y:S01]  /*1ab0*/  STL [R1+0x14], R7 ;  /* 0x0000140701007387 */ /* 0x000fe20000100800 */
[----:B------:R-:W-:Y:S02]  /*1ac0*/  SHF.R.S32.HI R211, RZ, 0x1f, R210 ;  /* 0x0000001fffd37819 */ /* 0x000fe400000114d2 */
[----:B------:R-:W-:Y:S01]  /*1ad0*/  SHF.R.S32.HI R101, RZ, 0x1f, R100 ;  /* 0x0000001fff657819 */ /* 0x000fe20000011464 */
[----:B------:R1:W-:Y:S01]  /*1ae0*/  STL [R1+0xc], R2 ;  /* 0x00000c0201007387 */ /* 0x0003e20000100800 */
[----:B------:R-:W-:-:S02]  /*1af0*/  SHF.R.S32.HI R222, RZ, 0x1f, R205 ;  /* 0x0000001fffde7819 */ /* 0x000fc400000114cd */
        /* <DEDUP_REMOVED lines=10> */
[----:B------:R-:W-:Y:S01]  /*1ba0*/  SHF.R.S32.HI R22, RZ, 0x1f, R22 ;  /* 0x0000001fff167819 */ /* 0x000fe20000011416 */
[----:B-1----:R-:W-:Y:S01]  /*1bb0*/  IMAD.IADD R2, R6, 0x1, R251 ;  /* 0x0000000106027824 */ /* 0x002fe200078e02fb */
[----:B------:R-:W-:-:S02]  /*1bc0*/  SHF.R.S32.HI R16, RZ, 0x1f, R16 ;  /* 0x0000001fff107819 */ /* 0x000fc40000011410 */
[----:B------:R-:W-:Y:S02]  /*1bd0*/  SHF.R.S32.HI R11, RZ, 0x1f, R13 ;  /* 0x0000001fff0b7819 */ /* 0x000fe4000001140d */
[----:B------:R1:W-:Y:S01]  /*1be0*/  STL [R1+0x8], R2 ;  /* 0x0000080201007387 */ /* 0x0003e20000100800 */
[C---:B------:R-:W-:Y:S02]  /*1bf0*/  IADD3 R190, R179.reuse, 0x800, RZ ;  /* 0x00000800b3be7810 */ /* 0x040fe40007ffe0ff */
[C---:B------:R-:W-:Y:S02]  /*1c00*/  IADD3 R189, R179.reuse, 0x1000, RZ ;  /* 0x00001000b3bd7810 */ /* 0x040fe40007ffe0ff */
[C---:B------:R-:W-:Y:S02]  /*1c10*/  IADD3 R188, R179.reuse, 0x1800, RZ ;  /* 0x00001800b3bc7810 */ /* 0x040fe40007ffe0ff */
[C---:B------:R-:W-:Y:S02]  /*1c20*/  IADD3 R187, R179.reuse, 0x2000, RZ ;  /* 0x00002000b3bb7810 */ /* 0x040fe40007ffe0ff */
[----:B------:R-:W-:-:S02]  /*1c30*/  IADD3 R186, R179, 0x2800, RZ ;  /* 0x00002800b3ba7810 */ /* 0x000fc40007ffe0ff */
[C---:B------:R-:W-:Y:S02]  /*1c40*/  IADD3 R185, R179.reuse, 0x3000, RZ ;  /* 0x00003000b3b97810 */ /* 0x040fe40007ffe0ff */
[C---:B------:R-:W-:Y:S02]  /*1c50*/  IADD3 R184, R179.reuse, 0x3800, RZ ;  /* 0x00003800b3b87810 */ /* 0x040fe40007ffe0ff */
[C---:B------:R-:W-:Y:S02]  /*1c60*/  IADD3 R183, R179.reuse, 0x4000, RZ ;  /* 0x00004000b3b77810 */ /* 0x040fe40007ffe0ff */
[C---:B------:R-:W-:Y:S02]  /*1c70*/  IADD3 R182, R179.reuse, 0x4800, RZ ;  /* 0x00004800b3b67810 */ /* 0x040fe40007ffe0ff */
[C---:B------:R-:W-:Y:S02]  /*1c80*/  IADD3 R181, R179.reuse, 0x5000, RZ ;  /* 0x00005000b3b57810 */ /* 0x040fe40007ffe0ff */
[----:B------:R-:W-:Y:S01]  /*1c90*/  IADD3 R180, R179, 0x5800, RZ ;  /* 0x00005800b3b47810 */ /* 0x000fe20007ffe0ff */
[----:B-1----:R-:W-:-:S05]  /*1ca0*/  IMAD.IADD R2, R6, 0x1, R249 ;  /* 0x0000000106027824 */ /* 0x002fca00078e02f9 */
[----:B------:R1:W-:Y:S04]  /*1cb0*/  STL [R1+0x4], R2 ;  /* 0x0000040201007387 */ /* 0x0003e80000100800 */
[----:B------:R1:W-:Y:S02]  /*1cc0*/  STL [R1], R0 ;  /* 0x0000000001007387 */ /* 0x0003e40000100800 */
.L_x_335:
[----:B-1----:R-:W-:-:S04]  /*1cd0*/  IMAD.MOV.U32 R2, RZ, RZ, 0x4 ;  /* 0x00000004ff027424 */ /* 0x002fc800078e00ff */
[----:B------:R-:W-:-:S05]  /*1ce0*/  IMAD.WIDE R2, R239, R2, c[0x0][0x588] ;  /* 0x00016200ef027625 */ /* 0x000fca00078e0202 */
[----:B------:R-:W2:Y:S01]  /*1cf0*/  LDG.E R242, [R2.64] ;  /* 0x0000000a02f27981 */ /* 0x000ea2000c1e1900 */
[----:B------:R-:W-:Y:S01]  /*1d00*/  ISETP.NE.U32.AND P0, PT, RZ, c[0x0][0x370], PT ;  /* 0x0000dc00ff007a0c */ /* 0x000fe20003f05070 */
[----:B------:R-:W-:Y:S01]  /*1d10*/  IMAD.MOV.U32 R234, RZ, RZ, RZ ;  /* 0x000000ffffea7224 */ /* 0x000fe200078e00ff */
[----:B------:R-:W-:Y:S02]  /*1d20*/  ISETP.NE.U32.AND P4, PT, RZ, c[0x0][0x360], PT ;  /* 0x0000d800ff007a0c */ /* 0x000fe40003f85070 */
[----:B------:R-:W-:Y:S02]  /*1d30*/  ISETP.NE.AND.EX P1, PT, RZ, c[0x0][0x374], PT, P0 ;  /* 0x0000dd00ff007a0c */ /* 0x000fe40003f25300 */
[----:B------:R-:W-:Y:S02]  /*1d40*/  ISETP.NE.AND.EX P4, PT, RZ, c[0x0][0x364], PT, P4 ;  /* 0x0000d900ff007a0c */ /* 0x000fe40003f85340 */
[----:B------:R-:W-:Y:S02]  /*1d50*/  ISETP.NE.U32.AND P3, PT, RZ, c[0x0][0x348], PT ;  /* 0x0000d200ff007a0c */ /* 0x000fe40003f65070 */
[----:B------:R-:W-:-:S02]  /*1d60*/  ISETP.NE.U32.AND P5, PT, RZ, c[0x0][0x350], PT ;  /* 0x0000d400ff007a0c */ /* 0x000fc40003fa5070 */
[----:B------:R-:W-:Y:S02]  /*1d70*/  ISETP.NE.U32.AND P6, PT, RZ, c[0x0][0x358], PT ;  /* 0x0000d600ff007a0c */ /* 0x000fe40003fc5070 */
[----:B------:R-:W-:Y:S02]  /*1d80*/  ISETP.NE.AND.EX P3, PT, RZ, c[0x0][0x34c], PT, P3 ;  /* 0x0000d300ff007a0c */ /* 0x000fe40003f65330 */
[----:B------:R-:W-:Y:S02]  /*1d90*/  ISETP.NE.AND.EX P5, PT, RZ, c[0x0][0x354], PT, P5 ;  /* 0x0000d500ff007a0c */ /* 0x000fe40003fa5350 */
[----:B------:R-:W-:Y:S01]  /*1da0*/  ISETP.NE.AND.EX P6, PT, RZ, c[0x0][0x35c], PT, P6 ;  /* 0x0000d700ff007a0c */ /* 0x000fe20003fc5360 */
[----:B------:R-:W-:Y:S02]  /*1db0*/  IMAD.MOV.U32 R134, RZ, RZ, RZ ;  /* 0x000000ffff867224 */ /* 0x000fe400078e00ff */
[----:B------:R-:W-:Y:S02]  /*1dc0*/  IMAD.MOV.U32 R12, RZ, RZ, RZ ;  /* 0x000000ffff0c7224 */ /* 0x000fe400078e00ff */
[----:B------:R-:W-:Y:S01]  /*1dd0*/  IMAD.MOV.U32 R11, RZ, RZ, RZ ;  /* 0x000000ffff0b7224 */ /* 0x000fe200078e00ff */
[----:B--2---:R-:W-:Y:S01]  /*1de0*/  SHF.R.S32.HI R243, RZ, 0x1f, R242 ;  /* 0x0000001ffff37819 */ /* 0x004fe200000114f2 */
[C---:B------:R-:W-:Y:S01]  /*1df0*/  IMAD.SHL.U32 R240, R242.reuse, 0x4, RZ ;  /* 0x00000004f2f07824 */ /* 0x040fe200078e00ff */
[----:B------:R-:W-:-:S02]  /*1e00*/  @P1 LEA R4, P0, R242, c[0x0][0x370], 0x2 ;  /* 0x0000dc00f2041a11 */ /* 0x000fc400078010ff */
[C-C-:B------:R-:W-:Y:S02]  /*1e10*/  SHF.L.U64.HI R241, R242.reuse, 0x2, R243.reuse ;  /* 0x00000002f2f17819 */ /* 0x140fe400000102f3 */
[----:B------:R-:W-:Y:S02]  /*1e20*/  @P1 LEA.HI.X R5, R242, c[0x0][0x374], R243, 0x2, P0 ;  /* 0x0000dd00f2051a11 */ /* 0x000fe400000f14f3 */
[C---:B------:R-:W-:Y:S02]  /*1e30*/  @P4 IADD3 R2, P0, R240.reuse, c[0x0][0x360], RZ ;  /* 0x0000d800f0024a10 */ /* 0x040fe40007f1e0ff */
[----:B------:R-:W-:Y:S01]  /*1e40*/  IADD3 R6, P2, R240, c[0x0][0x348], RZ ;  /* 0x0000d200f0067a10 */ /* 0x000fe20007f5e0ff */
[----:B------:R1:W5:Y:S01]  /*1e50*/  @P1 LDG.E R234, [R4.64] ;  /* 0x0000000a04ea1981 */ /* 0x000362000c1e1900 */
[----:B------:R-:W-:-:S05]  /*1e60*/  @P4 IADD3.X R3, R241, c[0x0][0x364], RZ, P0, !PT ;  /* 0x0000d900f1034a10 */ /* 0x000fca00007fe4ff */
[----:B------:R2:W5:Y:S01]  /*1e70*/  @P4 LDG.E R135, [R2.64] ;  /* 0x0000000a02874981 */ /* 0x000562000c1e1900 */
[----:B------:R-:W-:-:S05]  /*1e80*/  IADD3.X R7, R241, c[0x0][0x34c], RZ, P2, !PT ;  /* 0x0000d300f1077a10 */ /* 0x000fca00017fe4ff */
[----:B------:R3:W5:Y:S01]  /*1e90*/  @P3 LDG.E R134, [R6.64] ;  /* 0x0000000a06863981 */ /* 0x000762000c1e1900 */
[C---:B-1----:R-:W-:Y:S02]  /*1ea0*/  IADD3 R4, P1, R240.reuse, c[0x0][0x350], RZ ;  /* 0x0000d400f0047a10 */ /* 0x042fe40007f3e0ff */
[----:B--2---:R-:W-:Y:S02]  /*1eb0*/  IADD3 R2, P0, R240, c[0x0][0x358], RZ ;  /* 0x0000d600f0027a10 */ /* 0x004fe40007f1e0ff */
[C---:B------:R-:W-:Y:S02]  /*1ec0*/  IADD3.X R5, R241.reuse, c[0x0][0x354], RZ, P1, !PT ;  /* 0x0000d500f1057a10 */ /* 0x040fe40000ffe4ff */
[----:B------:R-:W-:-:S03]  /*1ed0*/  IADD3.X R3, R241, c[0x0][0x35c], RZ, P0, !PT ;  /* 0x0000d700f1037a10 */ /* 0x000fc600007fe4ff */
[----:B------:R3:W5:Y:S04]  /*1ee0*/  @P5 LDG.E R12, [R4.64] ;  /* 0x0000000a040c5981 */ /* 0x000768000c1e1900 */
[----:B------:R3:W5:Y:S01]  /*1ef0*/  @P6 LDG.E R11, [R2.64] ;  /* 0x0000000a020b6981 */ /* 0x000762000c1e1900 */
[----:B------:R-:W-:Y:S01]  /*1f00*/  YIELD ;  /* 0x0000000000007946 */ /* 0x000fe20003800000 */
[----:B------:R-:W-:Y:S05]  /*1f10*/  @P4 BRA `(.L_x_177) ;  /* 0x0000005000004947 */ /* 0x000fea0003800000 */
[----:B-----5:R-:W-:Y:S01]  /*1f20*/  MOV R135, c[0x0][0x168] ;  /* 0x00005a0000877a02 */ /* 0x020fe20000000f00 */
[----:B------:R-:W-:Y:S05]  /*1f30*/  @!P3 BRA `(.L_x_177) ;  /* 0x000000300000b947 */ /* 0x000fea0003800000 */
[----:B------:R-:W2:Y:S04]  /*1f40*/  LDG.E R8, [R6.64] ;  /* 0x0000000a06087981 */ /* 0x000ea8000c1e1900 */
[----:B------:R-:W2:Y:S02]  /*1f50*/  LDG.E R0, [R6.64+0x4] ;  /* 0x0000040a06007981 */ /* 0x000ea4000c1e1900 */
[----:B--2---:R-:W-:-:S02]  /*1f60*/  IADD3 R135, -R8, R0, RZ ;  /* 0x0000000008877210 */ /* 0x004fc40007ffe1ff */
.L_x_177:
[----:B------:R-:W-:-:S04]  /*1f70*/  ISETP.NE.U32.AND P0, PT, RZ, c[0x0][0x368], PT ;  /* 0x0000da00ff007a0c */ /* 0x000fc80003f05070 */
[----:B------:R-:W-:-:S13]  /*1f80*/  ISETP.NE.AND.EX P0, PT, RZ, c[0x0][0x36c], PT, P0 ;  /* 0x0000db00ff007a0c */ /* 0x000fda0003f05300 */
[----:B------:R-:W-:Y:S05]  /*1f90*/  @!P0 BRA `(.L_x_178) ;  /* 0x0000004000008947 */ /* 0x000fea0003800000 */
[----:B---3--:R-:W-:-:S04]  /*1fa0*/  IADD3 R4, P0, R240, c[0x0][0x368], RZ ;  /* 0x0000da00f0047a10 */ /* 0x008fc80007f1e0ff */
[----:B------:R-:W-:-:S05]  /*1fb0*/  IADD3.X R5, R241, c[0x0][0x36c], RZ, P0, !PT ;  /* 0x0000db00f1057a10 */ /* 0x000fca00007fe4ff */
[----:B------:R1:W5:Y:S01]  /*1fc0*/  LDG.E R8, [R4.64] ;  /* 0x0000000a04087981 */ /* 0x000362000c1e1900 */
[----:B------:R-:W-:Y:S05]  /*1fd0*/  BRA `(.L_x_179) ;  /* 0x0000005000007947 */ /* 0x000fea0003800000 */
.L_x_178:
[----:B------:R-:W-:Y:S01]  /*1fe0*/  MOV R8, UR8 ;  /* 0x0000000800087c02 */ /* 0x000fe20008000f00 */
[----:B------:R-:W-:Y:S05]  /*1ff0*/  @!P5 BRA `(.L_x_179) ;  /* 0x000000300000d947 */ /* 0x000fea0003800000 */
[----:B---3--:R-:W2:Y:S04]  /*2000*/  LDG.E R6, [R4.64] ;  /* 0x0000000a04067981 */ /* 0x008ea8000c1e1900 */
[----:B------:R-:W2:Y:S02]  /*2010*/  LDG.E R0, [R4.64+0x4] ;  /* 0x0000040a04007981 */ /* 0x000ea4000c1e1900 */
[----:B--2---:R-:W-:Y:S02]  /*2020*/  IADD3 R8, -R6, R0, RZ ;  /* 0x0000000006087210 */ /* 0x004fe40007ffe1ff */
.L_x_179:
[----:B-1-3--:R1:W2:Y:S04]  /*2030*/  @P6 LDG.E R4, [R2.64] ;  /* 0x0000000a02046981 */ /* 0x00a2a8000c1e1900 */
[----:B------:R1:W2:Y:S01]  /*2040*/  @P6 LDG.E R0, [R2.64+0x4] ;  /* 0x0000040a02006981 */ /* 0x0002a2000c1e1900 */
[----:B------:R-:W-:Y:S01]  /*2050*/  ISETP.NE.U32.AND P0, PT, RZ, c[0x0][0x378], PT ;  /* 0x0000de00ff007a0c */ /* 0x000fe20003f05070 */
[----:B-----5:R-:W-:-:S03]  /*2060*/  IMAD.MOV.U32 R126, RZ, RZ, R8 ;  /* 0x000000ffff7e7224 */ /* 0x020fc600078e0008 */
[----:B------:R-:W-:Y:S01]  /*2070*/  ISETP.NE.AND.EX P1, PT, RZ, c[0x0][0x37c], PT, P0 ;  /* 0x0000df00ff007a0c */ /* 0x000fe20003f25300 */
[----:B------:R-:W-:Y:S02]  /*2080*/  IMAD.MOV.U32 R69, RZ, RZ, c[0x0][0x228] ;  /* 0x00008a00ff457624 */ /* 0x000fe400078e00ff */
[----:B------:R-:W-:-:S10]  /*2090*/  IMAD.IADD R6, R8, 0x1, -R234 ;  /* 0x0000000108067824 */ /* 0x000fd400078e0aea */
[----:B-1----:R-:W-:-:S04]  /*20a0*/  @P1 IADD3 R2, P0, R240, c[0x0][0x378], RZ ;  /* 0x0000de00f0021a10 */ /* 0x002fc80007f1e0ff */
[----:B------:R-:W-:-:S05]  /*20b0*/  @P1 IADD3.X R3, R241, c[0x0][0x37c], RZ, P0, !PT ;  /* 0x0000df00f1031a10 */ /* 0x000fca00007fe4ff */
[----:B------:R1:W5:Y:S01]  /*20c0*/  @P1 LDG.E R126, [R2.64] ;  /* 0x0000000a027e1981 */ /* 0x000362000c1e1900 */
[----:B------:R-:W-:Y:S01]  /*20d0*/  BSSY B0, `(.L_x_180) ;  /* 0x000002e000007945 */ /* 0x000fe20003800000 */
[----:B-1----:R-:W-:-:S04]  /*20e0*/  LOP3.LUT R2, R238, 0xff000000, RZ, 0xc0, !PT ;  /* 0xff000000ee027812 */ /* 0x002fc800078ec0ff */
[----:B------:R-:W-:Y:S01]  /*20f0*/  SHF.R.U32.HI R2, RZ, 0x8, R2 ;  /* 0x00000008ff027819 */ /* 0x000fe20000011602 */
[----:B--2---:R-:W-:Y:S01]  /*2100*/  @P6 IMAD.IADD R69, R0, 0x1, -R4 ;  /* 0x0000000100456824 */ /* 0x004fe200078e0a04 */
[----:B------:R-:W-:-:S03]  /*2110*/  LOP3.LUT R0, R238, 0xff0000, RZ, 0xc0, !PT ;  /* 0x00ff0000ee007812 */ /* 0x000fc600078ec0ff */
[----:B------:R-:W-:Y:S01]  /*2120*/  IMAD.IADD R127, R6, 0x1, R69 ;  /* 0x00000001067f7824 */ /* 0x000fe200078e0245 */
[----:B------:R-:W-:-:S04]  /*2130*/  LEA.HI R2, R0, R2, RZ, 0x10 ;  /* 0x0000000200027211 */ /* 0x000fc800078f80ff */
[C---:B------:R-:W-:Y:S02]  /*2140*/  ISETP.GE.AND P0, PT, R127.reuse, 0x1, PT ;  /* 0x000000017f00780c */ /* 0x040fe40003f06270 */
[----:B------:R-:W-:Y:S02]  /*2150*/  IADD3 R0, R127, 0x3f, RZ ;  /* 0x0000003f7f007810 */ /* 0x000fe40007ffe0ff */
[----:B------:R-:W-:Y:S02]  /*2160*/  SHF.R.U32.HI R244, RZ, 0x10, R2 ;  /* 0x00000010fff47819 */ /* 0x000fe40000011602 */
[----:B------:R-:W-:Y:S02]  /*2170*/  SHF.R.S32.HI R3, RZ, 0x1f, R0 ;  /* 0x0000001fff037819 */ /* 0x000fe40000011400 */
[----:B------:R-:W-:Y:S02]  /*2180*/  ISETP.NE.AND P1, PT, R244, RZ, PT ;  /* 0x000000fff400720c */ /* 0x000fe40003f25270 */
[----:B------:R-:W-:Y:S01]  /*2190*/  LEA.HI R3, R3, R0, RZ, 0x6 ;  /* 0x0000000003037211 */ /* 0x000fe200078f30ff */
[----:B------:R-:W-:Y:S01]  /*21a0*/  IMAD.MOV.U32 R0, RZ, RZ, RZ ;  /* 0x000000ffff007224 */ /* 0x000fe200078e00ff */
[----:B------:R-:W-:-:S02]  /*21b0*/  LOP3.LUT R245, R2, 0xff, RZ, 0xc0, !PT ;  /* 0x000000ff02f57812 */ /* 0x000fc400078ec0ff */
[----:B------:R-:W-:Y:S02]  /*21c0*/  SEL R121, R244, c[0x0][0x338], P1 ;  /* 0x0000ce00f4797a07 */ /* 0x000fe40000800000 */
[----:B------:R-:W-:Y:S01]  /*21d0*/  SHF.R.S32.HI R122, RZ, 0x6, R3 ;  /* 0x00000006ff7a7819 */ /* 0x000fe20000011403 */
[----:B------:R-:W-:Y:S05]  /*21e0*/  @!P0 BRA `(.L_x_181) ;  /* 0x000001c000008947 */ /* 0x000fea0003800000 */
[----:B------:R-:W-:Y:S01]  /*21f0*/  IABS R2, R121 ;  /* 0x0000007900027213 */ /* 0x000fe20000000000 */
[----:B------:R-:W-:Y:S01]  /*2200*/  IMAD.MOV.U32 R4, RZ, RZ, RZ ;  /* 0x000000ffff047224 */ /* 0x000fe200078e00ff */
        /* <DEDUP_REMOVED lines=26> */
.L_x_181:
[----:B------:R-:W-:Y:S05]  /*23b0*/  BSYNC B0 ;  /* 0x0000000000007941 */ /* 0x000fea0003800000 */
.L_x_180:
[----:B------:R-:W-:-:S04]  /*23c0*/  IMAD R2, R245, R0, RZ ;  /* 0x00000000f5027224 */ /* 0x000fc800078e02ff */
[C---:B------:R-:W-:Y:S02]  /*23d0*/  IMAD.IADD R0, R2.reuse, 0x1, R0 ;  /* 0x0000000102007824 */ /* 0x040fe400078e0200 */
[----:B------:R-:W-:-:S03]  /*23e0*/  IMAD R3, R2, 0x40, -R6 ;  /* 0x0000004002037824 */ /* 0x000fc600078e0a06 */
[----:B------:R-:W-:Y:S02]  /*23f0*/  IMNMX R0, R122, R0, PT ;  /* 0x000000007a007217 */ /* 0x000fe40003800200 */
[----:B------:R-:W-:-:S03]  /*2400*/  IMNMX R3, RZ, R3, !PT ;  /* 0x00000003ff037217 */ /* 0x000fc60007800200 */
[----:B------:R-:W-:Y:S01]  /*2410*/  IMAD R0, R0, 0x40, -R6 ;  /* 0x0000004000007824 */ /* 0x000fe200078e0a06 */
[----:B------:R-:W-:-:S04]  /*2420*/  SHF.R.U32.HI R96, RZ, 0x6, R3 ;  /* 0x00000006ff607819 */ /* 0x000fc80000011603 */
[----:B------:R-:W-:-:S04]  /*2430*/  IMNMX R0, R0, R69, PT ;  /* 0x0000004500007217 */ /* 0x000fc80003800200 */
[----:B------:R-:W-:-:S13]  /*2440*/  ISETP.GT.AND P0, PT, R0, R3, PT ;  /* 0x000000030000720c */ /* 0x000fda0003f04270 */
[----:B------:R-:W-:Y:S01]  /*2450*/  @P0 IADD3 R2, R0, 0x3f, RZ ;  /* 0x0000003f00020810 */ /* 0x000fe20007ffe0ff */
[----:B------:R-:W-:-:S03]  /*2460*/  IMAD.MOV.U32 R0, RZ, RZ, R96 ;  /* 0x000000ffff007224 */ /* 0x000fc600078e0060 */
[----:B------:R-:W-:-:S04]  /*2470*/  @P0 SHF.R.S32.HI R3, RZ, 0x1f, R2 ;  /* 0x0000001fff030819 */ /* 0x000fc80000011402 */
[----:B------:R-:W-:-:S04]  /*2480*/  @P0 LEA.HI R2, R3, R2, RZ, 0x6 ;  /* 0x0000000203020211 */ /* 0x000fc800078f30ff */
[----:B------:R-:W-:-:S04]  /*2490*/  @P0 SHF.R.S32.HI R0, RZ, 0x6, R2 ;  /* 0x00000006ff000819 */ /* 0x000fc80000011402 */
[----:B------:R-:W-:-:S13]  /*24a0*/  ISETP.GT.AND P0, PT, R0, R96, PT ;  /* 0x000000600000720c */ /* 0x000fda0003f04270 */
[----:B------:R-:W-:Y:S05]  /*24b0*/  @!P0 BRA `(.L_x_182) ;  /* 0x0000511000008947 */ /* 0x000fea0003800000 */
[----:B------:R-:W-:Y:S01]  /*24c0*/  SHF.R.S32.HI R2, RZ, 0x1f, R11 ;  /* 0x0000001fff027819 */ /* 0x000fe2000001140b */
[----:B------:R-:W-:Y:S01]  /*24d0*/  IMAD.IADD R118, R69, 0x1, -R246 ;  /* 0x0000000145767824 */ /* 0x000fe200078e0af6 */
[----:B------:R-:W-:Y:S01]  /*24e0*/  IADD3 R72, P0, R246, R11, RZ ;  /* 0x0000000bf6487210 */ /* 0x000fe20007f1e0ff */
[----:B------:R-:W-:Y:S01]  /*24f0*/  IMAD.MOV.U32 R5, RZ, RZ, c[0x0][0x238] ;  /* 0x00008e00ff057624 */ /* 0x000fe200078e00ff */
[----:B------:R-:W-:Y:S01]  /*2500*/  LOP3.LUT R22, R238, 0xffff, RZ, 0xc0, !PT ;  /* 0x0000ffffee167812 */ /* 0x000fe200078ec0ff */
[----:B------:R-:W-:Y:S01]  /*2510*/  IMAD.MOV.U32 R129, RZ, RZ, 0x6 ;  /* 0x00000006ff817424 */ /* 0x000fe200078e00ff */
[----:B------:R-:W-:Y:S01]  /*2520*/  LEA.HI.X.SX32 R73, R246, R2, 0x1, P0 ;  /* 0x00000002f6497211 */ /* 0x000fe200000f0eff */
[----:B------:R-:W-:Y:S01]  /*2530*/  IMAD.WIDE.U32 R2, R72, c[0x0][0x238], R210 ;  /* 0x00008e0048027a25 */ /* 0x000fe200078e00d2 */
[----:B------:R-:W-:Y:S02]  /*2540*/  IADD3 R59, R0, -0x1, RZ ;  /* 0xffffffff003b7810 */ /* 0x000fe40007ffe0ff */
[----:B------:R-:W-:Y:S01]  /*2550*/  SEL R10, R243, RZ, !P6 ;  /* 0x000000fff30a7207 */ /* 0x000fe20007000000 */
[----:B------:R-:W-:Y:S01]  /*2560*/  IMAD R4, R73, c[0x0][0x238], RZ ;  /* 0x00008e0049047a24 */ /* 0x000fe200078e02ff */
[----:B------:R-:W-:Y:S01]  /*2570*/  SEL R11, R242, RZ, !P6 ;  /* 0x000000fff20b7207 */ /* 0x000fe20007000000 */
[----:B------:R-:W-:Y:S01]  /*2580*/  IMAD R0, R59, -0x40, R118 ;  /* 0xffffffc03b007824 */ /* 0x000fe200078e0276 */
[C---:B------:R-:W-:Y:S01]  /*2590*/  SHF.L.U64.HI R125, R5.reuse, R129, c[0x0][0x23c] ;  /* 0x00008f00057d7619 */ /* 0x040fe20000010281 */
[----:B------:R-:W-:Y:S01]  /*25a0*/  IMAD R4, R72, c[0x0][0x23c], R4 ;  /* 0x00008f0048047a24 */ /* 0x000fe200078e0204 */
[----:B------:R-:W-:Y:S01]  /*25b0*/  ISETP.NE.U32.AND P2, PT, RZ, c[0x0][0x340], PT ;  /* 0x0000d000ff007a0c */ /* 0x000fe20003f45070 */
[----:B------:R-:W-:Y:S01]  /*25c0*/  IMAD.SHL.U32 R130, R5, 0x40, RZ ;  /* 0x0000004005827824 */ /* 0x000fe200078e00ff */
[C---:B------:R-:W-:Y:S01]  /*25d0*/  ISETP.GT.AND P0, PT, R0.reuse, 0x20, PT ;  /* 0x000000200000780c */ /* 0x040fe20003f04270 */
[----:B------:R-:W-:Y:S01]  /*25e0*/  IMAD.IADD R3, R3, 0x1, R4 ;  /* 0x0000000103037824 */ /* 0x000fe200078e0204 */
[----:B------:R-:W-:Y:S01]  /*25f0*/  ISETP.GE.AND P1, PT, R0, 0x1, PT ;  /* 0x000000010000780c */ /* 0x000fe20003f26270 */
[----:B------:R-:W-:Y:S01]  /*2600*/  IMAD R4, R10, c[0x0][0x248], RZ ;  /* 0x000092000a047a24 */ /* 0x000fe200078e02ff */
[----:B------:R-:W-:Y:S01]  /*2610*/  ISETP.NE.AND.EX P3, PT, RZ, c[0x0][0x344], PT, P2 ;  /* 0x0000d100ff007a0c */ /* 0x000fe20003f65320 */
[----:B------:R-:W-:Y:S01]  /*2620*/  IMAD.WIDE.U32 R2, R22, c[0x0][0x240], R2 ;  /* 0x0000900016027a25 */ /* 0x000fe200078e0002 */
[----:B------:R-:W-:-:S02]  /*2630*/  ISETP.GE.AND P6, PT, R210, c[0x0][0x1d4], PT ;  /* 0x00007500d2007a0c */ /* 0x000fc40003fc6270 */
[----:B------:R-:W-:Y:S01]  /*2640*/  ISETP.GE.AND P5, PT, R207, c[0x0][0x1d4], PT ;  /* 0x00007500cf007a0c */ /* 0x000fe20003fa6270 */
[----:B------:R-:W-:Y:S01]  /*2650*/  IMAD R3, R22, c[0x0][0x244], R3 ;  /* 0x0000910016037a24 */ /* 0x000fe200078e0203 */
[----:B------:R-:W-:Y:S01]  /*2660*/  ISETP.GE.AND P4, PT, R208, c[0x0][0x1d4], PT ;  /* 0x00007500d0007a0c */ /* 0x000fe20003f86270 */
[C---:B------:R-:W-:Y:S01]  /*2670*/  IMAD R4, R11.reuse, c[0x0][0x24c], R4 ;  /* 0x000093000b047a24 */ /* 0x040fe200078e0204 */
[----:B------:R-:W-:Y:S01]  /*2680*/  P2R R9, PR, RZ, 0x8 ;  /* 0x00000008ff097803 */ /* 0x000fe20000000000 */
[----:B------:R-:W-:Y:S01]  /*2690*/  IMAD.WIDE.U32 R80, R11, c[0x0][0x248], R2 ;  /* 0x000092000b507a25 */ /* 0x000fe200078e0002 */
[----:B------:R-:W-:-:S03]  /*26a0*/  SHF.R.S32.HI R3, RZ, 0x1f, R59 ;  /* 0x0000001fff037819 */ /* 0x000fc6000001143b */
[----:B------:R-:W-:Y:S02]  /*26b0*/  IMAD.IADD R79, R81, 0x1, R4 ;  /* 0x00000001514f7824 */ /* 0x000fe400078e0204 */
[----:B------:R-:W-:Y:S02]  /*26c0*/  IMAD.MOV.U32 R78, RZ, RZ, R80 ;  /* 0x000000ffff4e7224 */ /* 0x000fe400078e0050 */
[----:B------:R-:W-:Y:S02]  /*26d0*/  IMAD R2, R125, R59, RZ ;  /* 0x0000003b7d027224 */ /* 0x000fe400078e02ff */
[----:B------:R-:W-:Y:S02]  /*26e0*/  IMAD.MOV.U32 R124, RZ, RZ, 0x5 ;  /* 0x00000005ff7c7424 */ /* 0x000fe400078e00ff */
[----:B------:R-:W-:-:S03]  /*26f0*/  IMAD.WIDE.U32 R6, R59, R130, R78 ;  /* 0x000000823b067225 */ /* 0x000fc600078e004e */
[C---:B------:R-:W-:Y:S01]  /*2700*/  SHF.L.U64.HI R124, R5.reuse, R124, c[0x0][0x23c] ;  /* 0x00008f00057c7619 */ /* 0x040fe2000001027c */
[----:B------:R-:W-:Y:S01]  /*2710*/  IMAD.SHL.U32 R131, R5, 0x20, RZ ;  /* 0x0000002005837824 */ /* 0x000fe200078e00ff */
[----:B------:R-:W-:Y:S01]  /*2720*/  @P1 LEA R4, P3, R6, c[0x0][0x220], 0x1 ;  /* 0x0000880006041a11 */ /* 0x000fe200078608ff */
[----:B------:R-:W-:-:S03]  /*2730*/  IMAD R0, R3, R130, R2 ;  /* 0x0000008203007224 */ /* 0x000fc600078e0202 */
[----:B------:R-:W-:Y:S01]  /*2740*/  @P0 IADD3 R3, P2, R131, R6, RZ ;  /* 0x0000000683030210 */ /* 0x000fe20007f5e0ff */
[----:B------:R-:W-:-:S04]  /*2750*/  IMAD.IADD R0, R7, 0x1, R0 ;  /* 0x0000000107007824 */ /* 0x000fc800078e0200 */
[----:B------:R-:W-:Y:S01]  /*2760*/  @P0 IMAD.X R7, R0, 0x1, R124, P2 ;  /* 0x0000000100070824 */ /* 0x000fe200010e067c */
[----:B------:R-:W-:Y:S02]  /*2770*/  @P0 LEA R2, P2, R3, c[0x0][0x220], 0x1 ;  /* 0x0000880003020a11 */ /* 0x000fe400078408ff */
[----:B------:R-:W-:Y:S02]  /*2780*/  @P1 LEA.HI.X R5, R6, c[0x0][0x224], R0, 0x1, P3 ;  /* 0x0000890006051a11 */ /* 0x000fe400018f0c00 */
[----:B------:R-:W-:Y:S02]  /*2790*/  ISETP.NE.AND P3, PT, R9, RZ, PT ;  /* 0x000000ff0900720c */ /* 0x000fe40003f65270 */
[----:B------:R-:W-:Y:S01]  /*27a0*/  @P0 LEA.HI.X R3, R3, c[0x0][0x224], R7, 0x1, P2 ;  /* 0x0000890003030a11 */ /* 0x000fe200010f0c07 */
[----:B------:R-:W-:Y:S01]  /*27b0*/  @!PT LDS RZ, [RZ] ;  /* 0x00000000fffff984 */ /* 0x000fe20000000800 */
[----:B------:R-:W-:Y:S01]  /*27c0*/  @!PT LDS RZ, [RZ] ;  /* 0x00000000fffff984 */ /* 0x000fe20000000800 */
[----:B------:R-:W-:Y:S01]  /*27d0*/  @!PT LDS RZ, [RZ] ;  /* 0x00000000fffff984 */ /* 0x000fe20000000800 */
[----:B------:R1:W-:Y:S04]  /*27e0*/  @P1 LDGSTS.E.BYPASS.LTC128B.128 [R191+0x6100], [R4.64], !P6 ;  /* 0x0610000004bf1fae */ /* 0x0003e8000f101d4a */
[----:B------:R1:W-:Y:S04]  /*27f0*/  @P1 LDGSTS.E.BYPASS.LTC128B.128 [R191+0x8100], [R4.64+0x80], !P5 ;  /* 0x0810008004bf1fae */ /* 0x0003e8000e901d4a */
[----:B------:R1:W-:Y:S02]  /*2800*/  @P1 LDGSTS.E.BYPASS.LTC128B.128 [R191+0xa100], [R4.64+0x100], !P4 ;  /* 0x0a10010004bf1fae */ /* 0x0003e4000e101d4a */
[----:B------:R-:W-:-:S02]  /*2810*/  @P3 IADD3 R6, P2, R240, c[0x0][0x340], RZ ;  /* 0x0000d000f0063a10 */ /* 0x000fc40007f5e0ff */
[----:B------:R2:W-:Y:S02]  /*2820*/  @P0 LDGSTS.E.BYPASS.LTC128B.128 [R191+0x7100], [R2.64], !P6 ;  /* 0x0710000002bf0fae */ /* 0x0005e4000f101d4a */
[----:B------:R-:W-:Y:S02]  /*2830*/  @P3 IADD3.X R7, R241, c[0x0][0x344], RZ, P2, !PT ;  /* 0x0000d100f1073a10 */ /* 0x000fe400017fe4ff */
[----:B------:R2:W-:Y:S04]  /*2840*/  @P0 LDGSTS.E.BYPASS.LTC128B.128 [R191+0x9100], [R2.64+0x80], !P5 ;  /* 0x0910008002bf0fae */ /* 0x0005e8000e901d4a */
[----:B------:R2:W-:Y:S01]  /*2850*/  @P0 LDGSTS.E.BYPASS.LTC128B.128 [R191+0xb100], [R2.64+0x100], !P4 ;  /* 0x0b10010002bf0fae */ /* 0x0005e2000e101d4a */
[----:B------:R-:W-:Y:S02]  /*2860*/  ISETP.NE.AND P0, PT, R9, RZ, PT ;  /* 0x000000ff0900720c */ /* 0x000fe40003f05270 */
[----:B------:R-:W-:-:S02]  /*2870*/  ISETP.GE.AND P1, PT, R100, c[0x0][0x27c], PT ;  /* 0x00009f0064007a0c */ /* 0x000fc40003f26270 */
[C---:B------:R-:W-:Y:S02]  /*2880*/  IADD3 R25, R100.reuse, 0x20, RZ ;  /* 0x0000002064197810 */ /* 0x040fe40007ffe0ff */
[----:B------:R-:W-:Y:S01]  /*2890*/  IADD3 R24, R100, 0x40, RZ ;  /* 0x0000004064187810 */ /* 0x000fe20007ffe0ff */
[----:B------:R-:W-:Y:S01]  /*28a0*/  IMAD.MOV.U32 R123, RZ, RZ, c[0x0][0x27c] ;  /* 0x00009f00ff7b7624 */ /* 0x000fe200078e00ff */
[----:B------:R-:W-:Y:S01]  /*28b0*/  ISETP.GE.AND P2, PT, R25, c[0x0][0x27c], PT ;  /* 0x00009f0019007a0c */ /* 0x000fe20003f46270 */
[----:B------:R-:W0:Y:S04]  /*28c0*/  LDGDEPBAR ;  /* 0x00000000000079af */ /* 0x000e280000000000 */
[----:B------:R-:W3:Y:S01]  /*28d0*/  @P0 LDG.E R0, [R6.64] ;  /* 0x0000000a06000981 */ /* 0x000ee2000c1e1900 */
[----:B------:R-:W-:Y:S01]  /*28e0*/  LOP3.LUT R212, R212, 0xfffffffd, RZ, 0xc0, !PT ;  /* 0xfffffffdd4d47812 */ /* 0x000fe200078ec0ff */
[----:B------:R-:W-:Y:S01]  /*28f0*/  WARPSYNC 0xffffffff ;  /* 0xffffffff00007948 */ /* 0x000fe20003800000 */
[----:B------:R-:W-:Y:S01]  /*2900*/  ISETP.GE.AND P3, PT, R24, c[0x0][0x27c], PT ;  /* 0x00009f0018007a0c */ /* 0x000fe20003f66270 */
[----:B------:R-:W-:Y:S01]  /*2910*/  IMAD.SHL.U32 R123, R123, 0x2, RZ ;  /* 0x000000027b7b7824 */ /* 0x000fe200078e00ff */
[----:B------:R-:W-:-:S02]  /*2920*/  @P1 LOP3.LUT R212, R212, 0x2, RZ, 0xfc, !PT ;  /* 0x00000002d4d41812 */ /* 0x000fc400078efcff */
[----:B------:R-:W-:Y:S02]  /*2930*/  SHF.R.S32.HI R107, RZ, 0x1f, R106 ;  /* 0x0000001fff6b7819 */ /* 0x000fe4000001146a */
[----:B------:R-:W-:Y:S02]  /*2940*/  LOP3.LUT R212, R212, 0xfffffff7, RZ, 0xc0, !PT ;  /* 0xfffffff7d4d47812 */ /* 0x000fe400078ec0ff */
[----:B-1----:R-:W-:Y:S02]  /*2950*/  SHF.R.S32.HI R4, RZ, 0x1f, R209 ;  /* 0x0000001fff047819 */ /* 0x002fe400000114d1 */
[----:B------:R-:W-:Y:S02]  /*2960*/  LOP3.LUT R212, R212, 0xfffffffb, RZ, 0xc0, !PT ;  /* 0xfffffffbd4d47812 */ /* 0x000fe400078ec0ff */
[----:B-----5:R-:W-:Y:S02]  /*2970*/  SHF.R.S32.HI R18, RZ, 0x1f, R126 ;  /* 0x0000001fff127819 */ /* 0x020fe4000001147e */
[----:B------:R-:W-:-:S04]  /*2980*/  @P2 LOP3.LUT R212, R212, 0x4, RZ, 0xfc, !PT ;  /* 0x00000004d4d42812 */ /* 0x000fc800078efcff */
[----:B------:R-:W-:Y:S02]  /*2990*/  @P3 LOP3.LUT R212, R212, 0x8, RZ, 0xfc, !PT ;  /* 0x00000008d4d43812 */ /* 0x000fe400078efcff */
[----:B---3--:R-:W-:Y:S01]  /*29a0*/  @P0 SHF.R.S32.HI R17, RZ, 0x1f, R0 ;  /* 0x0000001fff110819 */ /* 0x008fe20000011400 */
[----:B------:R-:W-:Y:S02]  /*29b0*/  @!P0 IMAD.MOV.U32 R0, RZ, RZ, R242 ;  /* 0x000000ffff008224 */ /* 0x000fe400078e00f2 */
[----:B------:R-:W-:Y:S02]  /*29c0*/  @!P0 IMAD.MOV.U32 R17, RZ, RZ, R243 ;  /* 0x000000ffff118224 */ /* 0x000fe400078e00f3 */
[----:B--2---:R-:W-:Y:S01]  /*29d0*/  IMAD.MOV.U32 R128, RZ, RZ, c[0x0][0x280] ;  /* 0x0000a000ff807624 */ /* 0x004fe200078e00ff */
[----:B------:R-:W-:Y:S01]  /*29e0*/  BAR.SYNC.DEFER_BLOCKING 0x0 ;  /* 0x0000000000007b1d */ /* 0x000fe20000010000 */
[----:B------:R-:W-:Y:S01]  /*29f0*/  IMAD.MOV.U32 R5, RZ, RZ, c[0x0][0x290] ;  /* 0x0000a400ff057624 */ /* 0x000fe200078e00ff */
[----:B------:R-:W-:Y:S01]  /*2a00*/  MOV R133, c[0x0][0x27c] ;  /* 0x00009f0000857a02 */ /* 0x000fe20000000f00 */
[----:B------:R-:W-:Y:S01]  /*2a10*/  IMAD.WIDE.U32 R2, R22, c[0x0][0x260], R210 ;  /* 0x0000980016027a25 */ /* 0x000fe200078e00d2 */
[----:B------:R-:W-:-:S02]  /*2a20*/  SHF.L.U64.HI R128, R128, R129, c[0x0][0x284] ;  /* 0x0000a10080807619 */ /* 0x000fc40000010281 */
[----:B------:R-:W-:Y:S01]  /*2a30*/  SHF.L.U64.HI R129, R5, R129, c[0x0][0x294] ;  /* 0x0000a50005817619 */ /* 0x000fe20000010281 */
[----:B------:R-:W-:Y:S01]  /*2a40*/  IMAD R6, R4, c[0x0][0x280], RZ ;  /* 0x0000a00004067a24 */ /* 0x000fe200078e02ff */
[----:B------:R-:W-:Y:S01]  /*2a50*/  ISETP.GE.AND P0, PT, R133, 0x1, PT ;  /* 0x000000018500780c */ /* 0x000fe20003f06270 */
[----:B------:R-:W-:Y:S01]  /*2a60*/  IMAD.IADD R119, R8, 0x1, R12 ;  /* 0x0000000108777824 */ /* 0x000fe200078e020c */
[----:B------:R-:W-:Y:S01]  /*2a70*/  LOP3.LUT R212, R212, 0xffffffef, RZ, 0xc0, !PT ;  /* 0xffffffefd4d47812 */ /* 0x000fe200078ec0ff */
[----:B------:R-:W-:Y:S01]  /*2a80*/  IMAD R8, R4, c[0x0][0x290], RZ ;  /* 0x0000a40004087a24 */ /* 0x000fe200078e02ff */
[----:B------:R-:W-:Y:S01]  /*2a90*/  ULDC UR6, c[0x0][0x280] ;  /* 0x0000a00000067ab9 */ /* 0x000fe20000000800 */
[----:B------:R-:W-:Y:S01]  /*2aa0*/  IMAD R3, R22, c[0x0][0x264], R3 ;  /* 0x0000990016037a24 */ /* 0x000fe200078e0203 */
[----:B------:R-:W-:Y:S01]  /*2ab0*/  LOP3.LUT R212, R212, 0xfffffffe, RZ, 0xc0, !PT ;  /* 0xfffffffed4d47812 */ /* 0x000fe200078ec0ff */
[C---:B------:R-:W-:Y:S01]  /*2ac0*/  IMAD R6, R209.reuse, c[0x0][0x284], R6 ;  /* 0x0000a100d1067a24 */ /* 0x040fe200078e0206 */
[----:B------:R-:W-:Y:S01]  /*2ad0*/  ULDC UR7, c[0x0][0x290] ;  /* 0x0000a40000077ab9 */ /* 0x000fe20000000800 */
[----:B------:R-:W-:Y:S01]  /*2ae0*/  IMAD.WIDE.U32 R4, R209, c[0x0][0x280], R106 ;  /* 0x0000a000d1047a25 */ /* 0x000fe200078e006a */
[----:B------:R-:W-:-:S02]  /*2af0*/  USHF.L.U32 UR6, UR6, 0x6, URZ ;  /* 0x0000000606067899 */ /* 0x000fc4000800063f */
[----:B------:R-:W-:Y:S01]  /*2b00*/  USHF.L.U32 UR7, UR7, 0x6, URZ ;  /* 0x0000000607077899 */ /* 0x000fe2000800063f */
[----:B------:R-:W-:Y:S01]  /*2b10*/  IMAD R7, R10, c[0x0][0x268], RZ ;  /* 0x00009a000a077a24 */ /* 0x000fe200078e02ff */
[----:B------:R-:W-:Y:S01]  /*2b20*/  IADD3 R9, R5, R6, RZ ;  /* 0x0000000605097210 */ /* 0x000fe20007ffe0ff */
[----:B------:R-:W-:Y:S01]  /*2b30*/  IMAD.WIDE.U32 R70, R11, c[0x0][0x268], R2 ;  /* 0x00009a000b467a25 */ /* 0x000fe200078e0002 */
[----:B------:R-:W-:Y:S01]  /*2b40*/  SEL R5, RZ, c[0x0][0x27c], !P1 ;  /* 0x00009f00ff057a07 */ /* 0x000fe20004800000 */
[----:B------:R-:W-:Y:S02]  /*2b50*/  ULDC.U8 UR5, c[0x0][0x298] ;  /* 0x0000a60000057ab9 */ /* 0x000fe40000000000 */
[----:B------:R-:W-:-:S04]  /*2b60*/  IMAD.WIDE.U32 R2, R209, c[0x0][0x290], R106 ;  /* 0x0000a400d1027a25 */ /* 0x000fc800078e006a */
[----:B------:R-:W-:Y:S02]  /*2b70*/  IMAD R15, R209, c[0x0][0x294], R8 ;  /* 0x0000a500d10f7a24 */ /* 0x000fe400078e0208 */
[----:B------:R-:W-:Y:S02]  /*2b80*/  IMAD R23, R11, c[0x0][0x26c], R7 ;  /* 0x00009b000b177a24 */ /* 0x000fe400078e0207 */
[----:B------:R-:W-:-:S03]  /*2b90*/  IMAD.WIDE.U32 R10, R209, c[0x0][0x280], R100 ;  /* 0x0000a000d10a7a25 */ /* 0x000fc600078e0064 */
[----:B------:R-:W-:Y:S01]  /*2ba0*/  IADD3 R74, R71, R23, RZ ;  /* 0x00000017474a7210 */ /* 0x000fe20007ffe0ff */
[----:B------:R-:W-:Y:S01]  /*2bb0*/  IMAD.IADD R7, R3, 0x1, R15 ;  /* 0x0000000103077824 */ /* 0x000fe200078e020f */
[----:B------:R-:W-:Y:S01]  /*2bc0*/  IADD3 R3, R100, R5, RZ ;  /* 0x0000000564037210 */ /* 0x000fe20007ffe0ff */
[----:B------:R-:W-:Y:S01]  /*2bd0*/  IMAD.MOV.U32 R8, RZ, RZ, R4 ;  /* 0x000000ffff087224 */ /* 0x000fe200078e0004 */
[----:B------:R-:W-:Y:S01]  /*2be0*/  SEL R4, RZ, c[0x0][0x27c], !P2 ;  /* 0x00009f00ff047a07 */ /* 0x000fe20005000000 */
[----:B------:R-:W-:Y:S01]  /*2bf0*/  IMAD.IADD R5, R6, 0x1, R11 ;  /* 0x0000000106057824 */ /* 0x000fe200078e020b */
[----:B------:R-:W-:Y:S01]  /*2c00*/  SEL R11, RZ, c[0x0][0x27c], !P3 ;  /* 0x00009f00ff0b7a07 */ /* 0x000fe20005800000 */
[----:B------:R-:W-:Y:S01]  /*2c10*/  IMAD.MOV.U32 R6, RZ, RZ, R2 ;  /* 0x000000ffff067224 */ /* 0x000fe200078e0002 */
[----:B------:R-:W-:Y:S01]  /*2c20*/  IADD3 R14, R25, R4, RZ ;  /* 0x00000004190e7210 */ /* 0x000fe20007ffe0ff */
[----:B------:R-:W-:Y:S01]  /*2c30*/  IMAD.MOV.U32 R4, RZ, RZ, R10 ;  /* 0x000000ffff047224 */ /* 0x000fe200078e000a */
[----:B------:R-:W-:Y:S01]  /*2c40*/  SHF.R.S32.HI R2, RZ, 0x1f, R3 ;  /* 0x0000001fff027819 */ /* 0x000fe20000011403 */
[----:B------:R-:W-:Y:S01]  /*2c50*/  IMAD.IADD R13, R24, 0x1, R11 ;  /* 0x00000001180d7824 */ /* 0x000fe200078e020b */
[----:B------:R-:W-:Y:S01]  /*2c60*/  SHF.R.S32.HI R10, RZ, 0x1f, R14 ;  /* 0x0000001fff0a7819 */ /* 0x000fe2000001140e */
[----:B------:R-:W-:Y:S01]  /*2c70*/  IMAD.MOV.U32 R136, RZ, RZ, c[0x0][0x2b8] ;  /* 0x0000ae00ff887624 */ /* 0x000fe200078e00ff */
[-C--:B------:R-:W-:Y:S01]  /*2c80*/  LEA.HI R12, R2, R3.reuse, RZ, 0x3 ;  /* 0x00000003020c7211 */ /* 0x080fe200078f18ff */
[----:B------:R-:W-:Y:S01]  /*2c90*/  IMAD.WIDE.U32 R94, R0, c[0x0][0x2b0], RZ ;  /* 0x0000ac00005e7a25 */ /* 0x000fe200078e00ff */
[----:B------:R-:W-:-:S02]  /*2ca0*/  LEA.HI R19, R2, R3, RZ, 0x6 ;  /* 0x0000000302137211 */ /* 0x000fc400078f30ff */
[----:B------:R-:W-:Y:S01]  /*2cb0*/  SHF.R.S32.HI R16, RZ, 0x1f, R13 ;  /* 0x0000001fff107819 */ /* 0x000fe2000001140d */
[----:B------:R-:W-:Y:S01]  /*2cc0*/  IMAD.WIDE.U32 R2, R209, c[0x0][0x290], R100 ;  /* 0x0000a400d1027a25 */ /* 0x000fe200078e0064 */
[CC--:B------:R-:W-:Y:S02]  /*2cd0*/  LEA.HI R11, R10.reuse, R14.reuse, RZ, 0x3 ;  /* 0x0000000e0a0b7211 */ /* 0x0c0fe400078f18ff */
[----:B------:R-:W-:Y:S01]  /*2ce0*/  LEA.HI R14, R10, R14, RZ, 0x6 ;  /* 0x0000000e0a0e7211 */ /* 0x000fe200078f30ff */
[----:B------:R-:W-:Y:S01]  /*2cf0*/  IMAD.SHL.U32 R19, R19, 0x40, RZ ;  /* 0x0000004013137824 */ /* 0x000fe200078e00ff */
[-C--:B------:R-:W-:Y:S01]  /*2d00*/  LEA.HI R10, R16, R13.reuse, RZ, 0x3 ;  /* 0x0000000d100a7211 */ /* 0x080fe200078f18ff */
[----:B------:R-:W-:Y:S01]  /*2d10*/  IMAD.WIDE.U32 R86, R126, c[0x0][0x290], R6 ;  /* 0x0000a4007e567a25 */ /* 0x000fe200078e0006 */
[----:B------:R-:W-:Y:S02]  /*2d20*/  LEA.HI R13, R16, R13, RZ, 0x6 ;  /* 0x0000000d100d7211 */ /* 0x000fe400078f30ff */
[----:B------:R-:W-:Y:S01]  /*2d30*/  IADD3 R3, R15, R3, RZ ;  /* 0x000000030f037210 */ /* 0x000fe20007ffe0ff */
[----:B------:R-:W-:Y:S01]  /*2d40*/  IMAD.SHL.U32 R16, R14, 0x40, RZ ;  /* 0x000000400e107824 */ /* 0x000fe200078e00ff */
[C---:B------:R-:W-:Y:S01]  /*2d50*/  LOP3.LUT R15, R217.reuse, 0x38, R12, 0xf8, !PT ;  /* 0x00000038d90f7812 */ /* 0x040fe200078ef80c */
[----:B------:R-:W-:Y:S01]  /*2d60*/  IMAD.WIDE.U32 R92, R22, c[0x0][0x1e8], RZ ;  /* 0x00007a00165c7a25 */ /* 0x000fe200078e00ff */
[----:B------:R-:W-:-:S02]  /*2d70*/  LOP3.LUT R14, R217, 0x38, R11, 0xf8, !PT ;  /* 0x00000038d90e7812 */ /* 0x000fc400078ef80b */
[----:B------:R-:W-:Y:S01]  /*2d80*/  SHF.L.U32 R13, R13, 0x6, RZ ;  /* 0x000000060d0d7819 */ /* 0x000fe200000006ff */
[----:B------:R-:W-:Y:S01]  /*2d90*/  IMAD.WIDE.U32 R90, R22, c[0x0][0x210], RZ ;  /* 0x00008400165a7a25 */ /* 0x000fe200078e00ff */
[----:B------:R-:W-:Y:S02]  /*2da0*/  LOP3.LUT R20, R217, 0x38, R10, 0xf8, !PT ;  /* 0x00000038d9147812 */ /* 0x000fe400078ef80a */
[----:B------:R-:W-:Y:S01]  /*2db0*/  LOP3.LUT R21, R19, 0x7ffff000, RZ, 0xc0, !PT ;  /* 0x7ffff00013157812 */ /* 0x000fe200078ec0ff */
[----:B------:R-:W-:Y:S01]  /*2dc0*/  IMAD.WIDE.U32 R88, R126, c[0x0][0x280], R8 ;  /* 0x0000a0007e587a25 */ /* 0x000fe200078e0008 */
[-C--:B------:R-:W-:Y:S02]  /*2dd0*/  LOP3.LUT R19, R15, R218.reuse, RZ, 0x3c, !PT ;  /* 0x000000da0f137212 */ /* 0x080fe400078e3cff */
[----:B------:R-:W-:Y:S01]  /*2de0*/  LOP3.LUT R15, R14, R218, RZ, 0x3c, !PT ;  /* 0x000000da0e0f7212 */ /* 0x000fe200078e3cff */
[----:B------:R-:W-:Y:S01]  /*2df0*/  IMAD.WIDE.U32 R84, R126, c[0x0][0x280], R4 ;  /* 0x0000a0007e547a25 */ /* 0x000fe200078e0004 */
[----:B------:R-:W-:-:S02]  /*2e00*/  ISETP.NE.AND P1, PT, R136, 0x1, PT ;  /* 0x000000018800780c */ /* 0x000fc40003f25270 */
[----:B------:R-:W-:Y:S01]  /*2e10*/  LOP3.LUT R14, R13, 0x7ffff000, RZ, 0xc0, !PT ;  /* 0x7ffff0000d0e7812 */ /* 0x000fe200078ec0ff */
[----:B------:R-:W-:Y:S01]  /*2e20*/  IMAD.WIDE.U32 R82, R126, c[0x0][0x290], R2 ;  /* 0x0000a4007e527a25 */ /* 0x000fe200078e0002 */
[----:B------:R-:W-:Y:S02]  /*2e30*/  LOP3.LUT R13, R20, R218, RZ, 0x3c, !PT ;  /* 0x000000da140d7212 */ /* 0x000fe400078e3cff */
[----:B------:R-:W-:Y:S01]  /*2e40*/  LOP3.LUT R16, R16, 0x7ffff000, RZ, 0xc0, !PT ;  /* 0x7ffff00010107812 */ /* 0x000fe200078ec0ff */
[----:B------:R-:W-:Y:S01]  /*2e50*/  IMAD R132, R235, 0x40, R209 ;  /* 0x00000040eb847824 */ /* 0x000fe200078e02d1 */
[----:B------:R-:W-:Y:S01]  /*2e60*/  IADD3 R21, R19, R21, R219 ;  /* 0x0000001513157210 */ /* 0x000fe20007ffe0db */
[----:B------:R-:W-:Y:S01]  /*2e70*/  IMAD R117, R22, c[0x0][0x1ec], R93 ;  /* 0x00007b0016757a24 */ /* 0x000fe200078e025d */
[--C-:B------:R-:W-:Y:S01]  /*2e80*/  IADD3 R19, R13, R14, R219.reuse ;  /* 0x0000000e0d137210 */ /* 0x100fe20007ffe0db */
[----:B------:R-:W-:Y:S01]  /*2e90*/  IMAD R13, R17, c[0x0][0x2b0], RZ ;  /* 0x0000ac00110d7a24 */ /* 0x000fe200078e02ff */
[----:B------:R-:W-:Y:S01]  /*2ea0*/  IADD3 R20, R15, R16, R219 ;  /* 0x000000100f147210 */ /* 0x000fe20007ffe0db */
[----:B------:R-:W-:Y:S01]  /*2eb0*/  IMAD R15, R18, c[0x0][0x290], RZ ;  /* 0x0000a400120f7a24 */ /* 0x000fe200078e02ff */
[----:B------:R-:W-:Y:S01]  /*2ec0*/  LOP3.LUT R77, R12, 0xfffffff8, RZ, 0xc0, !PT ;  /* 0xfffffff80c4d7812 */ /* 0x000fe200078ec0ff */
[----:B------:R-:W-:Y:S01]  /*2ed0*/  IMAD R16, R18, c[0x0][0x280], RZ ;  /* 0x0000a00012107a24 */ /* 0x000fe200078e02ff */
[----:B------:R-:W-:Y:S01]  /*2ee0*/  LOP3.LUT R76, R11, 0xfffffff8, RZ, 0xc0, !PT ;  /* 0xfffffff80b4c7812 */ /* 0x000fe200078ec0ff */
[----:B------:R-:W-:Y:S01]  /*2ef0*/  IMAD R14, R0, c[0x0][0x2b4], R13 ;  /* 0x0000ad00000e7a24 */ /* 0x000fe200078e020d */
[----:B------:R-:W-:Y:S01]  /*2f00*/  LOP3.LUT R75, R10, 0xfffffff8, RZ, 0xc0, !PT ;  /* 0xfffffff80a4b7812 */ /* 0x000fe200078ec0ff */
[----:B------:R-:W-:Y:S01]  /*2f10*/  IMAD R0, R126, c[0x0][0x294], R15 ;  /* 0x0000a5007e007a24 */ /* 0x000fe200078e020f */
[----:B------:R-:W-:Y:S01]  /*2f20*/  @P1 LOP3.LUT R212, R212, 0x1, RZ, 0xfc, !PT ;  /* 0x00000001d4d41812 */ /* 0x000fe200078efcff */
[----:B------:R-:W-:Y:S01]  /*2f30*/  IMAD R13, R126, c[0x0][0x284], R16 ;  /* 0x0000a1007e0d7a24 */ /* 0x000fe200078e0210 */
[----:B------:R-:W-:Y:S01]  /*2f40*/  SHF.R.S32.HI R114, RZ, 0x3, R12 ;  /* 0x00000003ff727819 */ /* 0x000fe2000001140c */
[----:B------:R-:W-:Y:S01]  /*2f50*/  IMAD R116, R22, c[0x0][0x214], R91 ;  /* 0x0000850016747a24 */ /* 0x000fe200078e025b */
[----:B------:R-:W-:Y:S01]  /*2f60*/  SHF.R.S32.HI R113, RZ, 0x3, R11 ;  /* 0x00000003ff717819 */ /* 0x000fe2000001140b */
[----:B------:R-:W-:Y:S01]  /*2f70*/  IMAD.IADD R115, R95, 0x1, R14 ;  /* 0x000000015f737824 */ /* 0x000fe200078e020e */
[----:B------:R-:W-:Y:S01]  /*2f80*/  SHF.R.S32.HI R112, RZ, 0x3, R10 ;  /* 0x00000003ff707819 */ /* 0x000fe2000001140a */
[----:B------:R-:W-:Y:S01]  /*2f90*/  IMAD.IADD R111, R89, 0x1, R13 ;  /* 0x00000001596f7824 */ /* 0x000fe200078e020d */
[----:B------:R-:W-:Y:S01]  /*2fa0*/  IADD3 R110, R87, R0, RZ ;  /* 0x00000000576e7210 */ /* 0x000fe20007ffe0ff */
[----:B------:R-:W-:Y:S01]  /*2fb0*/  IMAD.IADD R109, R13, 0x1, R85 ;  /* 0x000000010d6d7824 */ /* 0x000fe200078e0255 */
[----:B------:R-:W-:Y:S01]  /*2fc0*/  SHF.R.S32.HI R108, RZ, 0x1f, R77 ;  /* 0x0000001fff6c7819 */ /* 0x000fe2000001144d */
[----:B------:R-:W-:Y:S01]  /*2fd0*/  IMAD.IADD R102, R0, 0x1, R83 ;  /* 0x0000000100667824 */ /* 0x000fe200078e0253 */
[----:B------:R-:W-:Y:S01]  /*2fe0*/  SHF.R.S32.HI R104, RZ, 0x1f, R76 ;  /* 0x0000001fff687819 */ /* 0x000fe2000001144c */
[----:B------:R-:W-:Y:S01]  /*2ff0*/  IMAD.SHL.U32 R99, R21, 0x2, RZ ;  /* 0x0000000215637824 */ /* 0x000fe200078e00ff */
[----:B------:R-:W-:Y:S01]  /*3000*/  SHF.R.S32.HI R103, RZ, 0x1f, R75 ;  /* 0x0000001fff677819 */ /* 0x000fe2000001144b */
[----:B------:R-:W-:Y:S01]  /*3010*/  IMAD.SHL.U32 R97, R19, 0x2, RZ ;  /* 0x0000000213617824 */ /* 0x000fe200078e00ff */
[----:B------:R-:W-:-:S02]  /*3020*/  SHF.L.U32 R98, R20, 0x1, RZ ;  /* 0x0000000114627819 */ /* 0x000fc400000006ff */
[----:B------:R-:W-:Y:S02]  /*3030*/  @P0 LOP3.LUT R212, R212, 0x10, RZ, 0xfc, !PT ;  /* 0x00000010d4d40812 */ /* 0x000fe400078efcff */
.L_x_207:
[----:B------:R-:W-:Y:S01]  /*3040*/  IMAD.SHL.U32 R66, R59, 0x40, RZ ;  /* 0x000000403b427824 */ /* 0x000fe200078e00ff */
[----:B------:R-:W-:Y:S04]  /*3050*/  DEPBAR.LE SB0, 0x0 ;  /* 0x000080000000791a */ /* 0x000fe80000000000 */
[----:B------:R-:W-:Y:S01]  /*3060*/  IMAD.IADD R0, R132, 0x1, R66 ;  /* 0x0000000184007824 */ /* 0x000fe200078e0242 */
[----:B------:R-:W-:Y:S01]  /*3070*/  ISETP.NE.AND P1, PT, R136, 0x1, PT ;  /* 0x000000018800780c */ /* 0x000fe20003f25270 */
[----:B------:R-:W-:Y:S01]  /*3080*/  IMAD.MOV.U32 R63, RZ, RZ, RZ ;  /* 0x000000ffff3f7224 */ /* 0x000fe200078e00ff */
[----:B------:R-:W-:Y:S01]  /*3090*/  WARPSYNC 0xffffffff ;  /* 0xffffffff00007948 */ /* 0x000fe20003800000 */
[----:B-1----:R-:W-:Y:S01]  /*30a0*/  IMAD.IADD R2, R119, 0x1, R0 ;  /* 0x0000000177027824 */ /* 0x002fe200078e0200 */
[----:B------:R-:W-:Y:S01]  /*30b0*/  ISETP.GE.AND P0, PT, R0, R69, PT ;  /* 0x000000450000720c */ /* 0x000fe20003f06270 */
[----:B------:R-:W-:Y:S01]  /*30c0*/  BSSY B1, `(.L_x_183) ;  /* 0x00003e1000017945 */ /* 0x000fe20003800000 */
[----:B------:R-:W-:Y:S01]  /*30d0*/  ISETP.GE.AND P2, PT, R133, 0x1, PT ;  /* 0x000000018500780c */ /* 0x000fe20003f46270 */
[----:B------:R-:W-:Y:S01]  /*30e0*/  IMAD.MOV.U32 R0, RZ, RZ, R2 ;  /* 0x000000ffff007224 */ /* 0x000fe200078e0002 */
[----:B------:R-:W-:Y:S05]  /*30f0*/  ISETP.GT.OR P0, PT, R132, 0x3f, P0 ;  /* 0x0000003f8400780c */ /* 0x000fea0000704670 */
        /* <DEDUP_REMOVED lines=11> */
[----:B------:R-:W-:Y:S01]  /*31b0*/  IMAD R0, R67, c[0x0][0x1e0], RZ ;  /* 0x0000780043007a24 */ /* 0x000fe200078e02ff */
[----:B------:R-:W-:Y:S03]  /*31c0*/  BAR.SYNC.DEFER_BLOCKING 0x0 ;  /* 0x0000000000007b1d */ /* 0x000fe60000010000 */
[----:B------:R-:W-:Y:S04]  /*31d0*/  IMAD R0, R64, c[0x0][0x1e4], R0 ;  /* 0x0000790040007a24 */ /* 0x000fe800078e0200 */
[----:B------:R-:W-:Y:S01]  /*31e0*/  IMAD.IADD R3, R3, 0x1, R0 ;  /* 0x0000000103037824 */ /* 0x000fe200078e0200 */
[----:B--2---:R-:W-:Y:S03]  /*31f0*/  SHF.R.S32.HI R68, RZ, 0x1f, R63 ;  /* 0x0000001fff447819 */ /* 0x004fe6000001143f */
[C---:B------:R-:W-:Y:S04]  /*3200*/  IMAD.WIDE.U32 R2, R63.reuse, c[0x0][0x1f0], R2 ;  /* 0x00007c003f027a25 */ /* 0x040fe800078e0002 */
[----:B------:R-:W-:Y:S01]  /*3210*/  IMAD R4, R68, c[0x0][0x1f0], RZ ;  /* 0x00007c0044047a24 */ /* 0x000fe200078e02ff */
[----:B------:R-:W-:Y:S03]  /*3220*/  IADD3 R0, P0, R92, R2, RZ ;  /* 0x000000025c007210 */ /* 0x000fe60007f1e0ff */
[----:B------:R-:W-:Y:S05]  /*3230*/  IMAD R4, R63, c[0x0][0x1f4], R4 ;  /* 0x00007d003f047a24 */ /* 0x000fea00078e0204 */
[----:B------:R-:W-:Y:S02]  /*3240*/  IADD3.X R2, R117, R3, R4, P0, !PT ;  /* 0x0000000375027210 */ /* 0x000fe400007fe404 */
[C---:B------:R-:W-:Y:S04]  /*3250*/  LEA R11, P0, R0.reuse, c[0x0][0x1c8], 0x1 ;  /* 0x00007200000b7a11 */ /* 0x040fe800078008ff */
[----:B------:R-:W-:Y:S01]  /*3260*/  LEA.HI.X R10, R0, c[0x0][0x1cc], R2, 0x1, P0 ;  /* 0x00007300000a7a11 */ /* 0x000fe200000f0c02 */
[----:B----4-:R-:W-:-:S05]  /*3270*/  @!P2 BRA `(.L_x_184) ;  /* 0x000039e00000a947 */ /* 0x010fca0003800000 */
[-C--:B------:R-:W-:Y:S01]  /*3280*/  IMAD R3, R128, R59.reuse, RZ ;  /* 0x0000003b80037224 */ /* 0x080fe200078e02ff */
[----:B------:R-:W-:Y:S01]  /*3290*/  ISETP.NE.AND P0, PT, RZ, UR5, PT ;  /* 0x00000005ff007c0c */ /* 0x000fe2000bf05270 */
[----:B------:R-:W-:Y:S01]  /*32a0*/  IMAD R2, R129, R59, RZ ;  /* 0x0000003b81027224 */ /* 0x000fe200078e02ff */
[----:B------:R-:W-:Y:S01]  /*32b0*/  SHF.R.S32.HI R0, RZ, 0x1f, R59 ;  /* 0x0000001fff007819 */ /* 0x000fe2000001143b */
[----:B------:R-:W-:Y:S01]  /*32c0*/  IMAD.WIDE.U32 R8, R59, UR7, RZ ;  /* 0x000000073b087c25 */ /* 0x000fe2000f8e00ff */
[----:B------:R-:W-:Y:S03]  /*32d0*/  IADD3 R5, -R66, R69, RZ ;  /* 0x0000004542057210 */ /* 0x000fe60007ffe1ff */
[C---:B------:R-:W-:Y:S01]  /*32e0*/  IMAD R4, R0.reuse, UR6, R3 ;  /* 0x0000000600047c24 */ /* 0x040fe2000f8e0203 */
[----:B------:R-:W-:Y:S01]  /*32f0*/  IMNMX R65, R5, 0x40, PT ;  /* 0x0000004005417817 */ /* 0x000fe20003800200 */
[----:B------:R-:W-:Y:S02]  /*3300*/  IMAD R0, R0, UR7, R2 ;  /* 0x0000000700007c24 */ /* 0x000fe4000f8e0202 */
[----:B------:R-:W-:Y:S03]  /*3310*/  IMAD.WIDE.U32 R2, R59, UR6, RZ ;  /* 0x000000063b027c25 */ /* 0x000fe6000f8e00ff */
[----:B------:R-:W-:Y:S02]  /*3320*/  IADD3 R27, R9, R0, RZ ;  /* 0x00000000091b7210 */ /* 0x000fe40007ffe0ff */
[----:B------:R-:W-:Y:S01]  /*3330*/  IADD3 R26, R3, R4, RZ ;  /* 0x00000004031a7210 */ /* 0x000fe20007ffe0ff */
[----:B------:R-:W-:-:S05]  /*3340*/  @!P0 BRA `(.L_x_185) ;  /* 0x00001c7000008947 */ /* 0x000fca0003800000 */
[----:B------:R-:W-:Y:S01]  /*3350*/  ISETP.GE.AND P1, PT, R209, R65, PT ;  /* 0x00000041d100720c */ /* 0x000fe20003f26270 */
[----:B------:R-:W-:Y:S01]  /*3360*/  BSSY B0, `(.L_x_186) ;  /* 0x000003a000007945 */ /* 0x000fe20003800000 */
        /* <DEDUP_REMOVED lines=12> */
[----:B------:R-:W-:-:S05]  /*3430*/  @P1 BRA `(.L_x_187) ;  /* 0x000002c000001947 */ /* 0x000fca0003800000 */
[----:B------:R-:W-:Y:S01]  /*3440*/  IADD3 R0, P0, R88, R2, RZ ;  /* 0x0000000258007210 */ /* 0x000fe20007f1e0ff */
[----:B------:R-:W-:Y:S01]  /*3450*/  CS2R R30, SRZ ;  /* 0x00000000001e7805 */ /* 0x000fe2000001ff00 */
[----:B------:R-:W-:Y:S01]  /*3460*/  CS2R R32, SRZ ;  /* 0x0000000000207805 */ /* 0x000fe2000001ff00 */
[----:B------:R-:W-:Y:S01]  /*3470*/  CS2R R12, SRZ ;  /* 0x00000000000c7805 */ /* 0x000fe2000001ff00 */
[----:B------:R-:W-:Y:S01]  /*3480*/  CS2R R34, SRZ ;  /* 0x0000000000227805 */ /* 0x000fe2000001ff00 */
[----:B------:R-:W-:Y:S01]  /*3490*/  IMAD.X R2, R26, 0x1, R111, P0 ;  /* 0x000000011a027824 */ /* 0x000fe200000e066f */
[----:B------:R-:W-:Y:S01]  /*34a0*/  IADD3 R3, P0, R86, R8, RZ ;  /* 0x0000000856037210 */ /* 0x000fe20007f1e0ff */
[----:B------:R-:W-:Y:S01]  /*34b0*/  CS2R R14, SRZ ;  /* 0x00000000000e7805 */ /* 0x000fe2000001ff00 */
[----:B------:R-:W-:Y:S01]  /*34c0*/  CS2R R36, SRZ ;  /* 0x0000000000247805 */ /* 0x000fe2000001ff00 */
[----:B------:R-:W-:Y:S01]  /*34d0*/  CS2R R16, SRZ ;  /* 0x0000000000107805 */ /* 0x000fe2000001ff00 */
[----:B------:R-:W-:Y:S01]  /*34e0*/  CS2R R38, SRZ ;  /* 0x0000000000267805 */ /* 0x000fe2000001ff00 */
[----:B------:R-:W-:Y:S01]  /*34f0*/  IMAD.X R4, R27, 0x1, R110, P0 ;  /* 0x000000011b047824 */ /* 0x000fe200000e066e */
[C---:B------:R-:W-:Y:S01]  /*3500*/  LEA R6, P0, R0.reuse, c[0x0][0x270], 0x1 ;  /* 0x00009c0000067a11 */ /* 0x040fe200078008ff */
[----:B------:R-:W-:Y:S01]  /*3510*/  CS2R R18, SRZ ;  /* 0x0000000000127805 */ /* 0x000fe2000001ff00 */
[----:B------:R-:W-:Y:S01]  /*3520*/  CS2R R40, SRZ ;  /* 0x0000000000287805 */ /* 0x000fe2000001ff00 */
[----:B------:R-:W-:Y:S01]  /*3530*/  CS2R R20, SRZ ;  /* 0x0000000000147805 */ /* 0x000fe2000001ff00 */
[----:B------:R-:W-:Y:S02]  /*3540*/  LEA.HI.X R7, R0, c[0x0][0x274], R2, 0x1, P0 ;  /* 0x00009d0000077a11 */ /* 0x000fe400000f0c02 */
[C---:B------:R-:W-:Y:S04]  /*3550*/  LEA R2, P0, R3.reuse, c[0x0][0x288], 0x1 ;  /* 0x0000a20003027a11 */ /* 0x040fe800078008ff */
[----:B------:R-:W-:Y:S02]  /*3560*/  LEA.HI.X R3, R3, c[0x0][0x28c], R4, 0x1, P0 ;  /* 0x0000a30003037a11 */ /* 0x000fe400000f0c04 */
[----:B------:R-:W-:Y:S01]  /*3570*/  ISETP.GE.AND P0, PT, R106, c[0x0][0x27c], PT ;  /* 0x00009f006a007a0c */ /* 0x000fe20003f06270 */
[----:B------:R-:W-:Y:S11]  /*3580*/  CS2R R4, SRZ ;  /* 0x0000000000047805 */ /* 0x000ff6000001ff00 */
[----:B------:R-:W-:Y:S01]  /*3590*/  @!UPT UIADD3 URZ, URZ, URZ, URZ ;  /* 0x0000003f3f3ff290 */ /* 0x000fe2000fffe03f */
[----:B------:R1:W5:Y:S04]  /*35a0*/  @!P0 LDG.E.64 R30, [R6.64] ;  /* 0x0000000a061e8981 */ /* 0x000368000c1e1b00 */
[----:B------:R1:W5:Y:S01]  /*35b0*/  @!P0 LDG.E.64 R4, [R2.64] ;  /* 0x0000000a02048981 */ /* 0x000362000c1e1b00 */
[----:B------:R-:W-:Y:S11]  /*35c0*/  ISETP.GE.AND P0, PT, R143, c[0x0][0x27c], PT ;  /* 0x00009f008f007a0c */ /* 0x000ff60003f06270 */
[----:B------:R-:W-:Y:S02]  /*35d0*/  @!UPT UIADD3 URZ, URZ, URZ, URZ ;  /* 0x0000003f3f3ff290 */ /* 0x000fe4000fffe03f */
[----:B------:R1:W5:Y:S04]  /*35e0*/  @!P0 LDG.E.64 R32, [R6.64+0x20] ;  /* 0x0000200a06208981 */ /* 0x000368000c1e1b00 */
[----:B------:R1:W5:Y:S01]  /*35f0*/  @!P0 LDG.E.64 R12, [R2.64+0x20] ;  /* 0x0000200a020c8981 */ /* 0x000362000c1e1b00 */
        /* <DEDUP_REMOVED lines=15> */
[----:B------:R1:W5:Y:S02]  /*36f0*/  @!P0 LDG.E.64 R20, [R2.64+0xa0] ;  /* 0x0000a00a02148981 */ /* 0x000364000c1e1b00 */
.L_x_187:
[----:B------:R-:W-:Y:S05]  /*3700*/  BSYNC B0 ;  /* 0x0000000000007941 */ /* 0x000fea0003800000 */
.L_x_186:
[----:B------:R2:W3:Y:S04]  /*3710*/  SHFL.IDX PT, R47, R10, RZ, 0x1c1f ;  /* 0x001c1fff0a2f7589 */ /* 0x0004e800000e0000 */
[----:B------:R2:W4:Y:S01]  /*3720*/  SHFL.IDX PT, R46, R11, RZ, 0x1c1f ;  /* 0x001c1fff0b2e7589 */ /* 0x00052200000e0000 */
[----:B------:R-:W-:-:S05]  /*3730*/  @P1 BRA `(.L_x_188) ;  /* 0x0000379000001947 */ /* 0x000fca0003800000 */
[----:B------:R-:W-:Y:S01]  /*3740*/  ISETP.GE.AND P0, PT, R100, c[0x0][0x1d4], PT ;  /* 0x0000750064007a0c */ /* 0x000fe20003f06270 */
[----:B-1---5:R-:W-:Y:S01]  /*3750*/  IMAD.MOV.U32 R2, RZ, RZ, R38 ;  /* 0x000000ffff027224 */ /* 0x022fe200078e0026 */
[----:B------:R-:W-:Y:S01]  /*3760*/  BSSY B0, `(.L_x_189) ;  /* 0x000005b000007945 */ /* 0x000fe20003800000 */
[----:B------:R-:W-:Y:S02]  /*3770*/  IMAD.MOV.U32 R0, RZ, RZ, R39 ;  /* 0x000000ffff007224 */ /* 0x000fe400078e0027 */
[----:B------:R-:W-:Y:S02]  /*3780*/  IMAD.MOV.U32 R6, RZ, RZ, R40 ;  /* 0x000000ffff067224 */ /* 0x000fe400078e0028 */
[----:B------:R-:W-:Y:S01]  /*3790*/  IMAD.MOV.U32 R3, RZ, RZ, R41 ;  /* 0x000000ffff037224 */ /* 0x000fe200078e0029 */
[----:B------:R-:W-:Y:S01]  /*37a0*/  PRMT R44, R2, 0x5410, R0 ;  /* 0x00005410022c7816 */ /* 0x000fe20000000000 */
[----:B------:R-:W-:Y:S02]  /*37b0*/  IMAD.MOV.U32 R2, RZ, RZ, R34 ;  /* 0x000000ffff027224 */ /* 0x000fe400078e0022 */
[----:B------:R-:W-:Y:S01]  /*37c0*/  IMAD.MOV.U32 R0, RZ, RZ, R35 ;  /* 0x000000ffff007224 */ /* 0x000fe200078e0023 */
[----:B------:R-:W-:Y:S01]  /*37d0*/  PRMT R45, R6, 0x5410, R3 ;  /* 0x00005410062d7816 */ /* 0x000fe20000000003 */
[----:B------:R-:W-:Y:S01]  /*37e0*/  IMAD.MOV.U32 R6, RZ, RZ, R36 ;  /* 0x000000ffff067224 */ /* 0x000fe200078e0024 */
[----:B------:R-:W-:Y:S02]  /*37f0*/  MOV R3, R37 ;  /* 0x0000002500037202 */ /* 0x000fe40000000f00 */
[----:B------:R-:W-:Y:S01]  /*3800*/  PRMT R42, R2, 0x5410, R0 ;  /* 0x00005410022a7816 */ /* 0x000fe20000000000 */
[----:B------:R-:W-:Y:S01]  /*3810*/  IMAD.MOV.U32 R2, RZ, RZ, R20 ;  /* 0x000000ffff027224 */ /* 0x000fe200078e0014 */
[----:B------:R-:W-:Y:S01]  /*3820*/  PRMT R43, R6, 0x5410, R3 ;  /* 0x00005410062b7816 */ /* 0x000fe20000000003 */
[----:B------:R-:W-:Y:S01]  /*3830*/  IMAD.MOV.U32 R0, RZ, RZ, R21 ;  /* 0x000000ffff007224 */ /* 0x000fe200078e0015 */
[----:B------:R-:W-:Y:S01]  /*3840*/  MOV R3, R33 ;  /* 0x0000002100037202 */ /* 0x000fe20000000f00 */
[----:B------:R-:W-:Y:S03]  /*3850*/  IMAD.MOV.U32 R6, RZ, RZ, R32 ;  /* 0x000000ffff067224 */ /* 0x000fe600078e0020 */
[----:B------:R-:W-:Y:S01]  /*3860*/  PRMT R28, R2, 0x5410, R0 ;  /* 0x00005410021c7816 */ /* 0x000fe20000000000 */
[----:B------:R-:W-:Y:S01]  /*3870*/  IMAD.MOV.U32 R2, RZ, RZ, R18 ;  /* 0x000000ffff027224 */ /* 0x000fe200078e0012 */
[----:B------:R-:W-:Y:S02]  /*3880*/  MOV R0, R19 ;  /* 0x0000001300007202 */ /* 0x000fe40000000f00 */
[----:B------:R-:W-:Y:S02]  /*3890*/  PRMT R29, R6, 0x5410, R3 ;  /* 0x00005410061d7816 */ /* 0x000fe40000000003 */
[----:B------:R-:W-:Y:S01]  /*38a0*/  PRMT R27, R2, 0x5410, R0 ;  /* 0x00005410021b7816 */ /* 0x000fe20000000000 */
[----:B------:R-:W-:Y:S05]  /*38b0*/  IMAD.MOV.U32 R0, RZ, RZ, R16 ;  /* 0x000000ffff007224 */ /* 0x000fea00078e0010 */
[----:B------:R-:W-:Y:S01]  /*38c0*/  PRMT R26, R0, 0x7610, R26 ;  /* 0x00007610001a7816 */ /* 0x000fe2000000001a */
[----:B------:R-:W-:Y:S05]  /*38d0*/  IMAD.MOV.U32 R0, RZ, RZ, R17 ;  /* 0x000000ffff007224 */ /* 0x000fea00078e0011 */
[----:B------:R-:W-:Y:S01]  /*38e0*/  PRMT R26, R26, 0x5410, R0 ;  /* 0x000054101a1a7816 */ /* 0x000fe20000000000 */
[----:B------:R-:W-:Y:S05]  /*38f0*/  IMAD.MOV.U32 R0, RZ, RZ, R14 ;  /* 0x000000ffff007224 */ /* 0x000fea00078e000e */
[----:B------:R-:W-:Y:S02]  /*3900*/  PRMT R23, R0, 0x7610, R23 ;  /* 0x0000761000177816 */ /* 0x000fe40000000017 */
[----:B------:R-:W-:Y:S04]  /*3910*/  MOV R0, R15 ;  /* 0x0000000f00007202 */ /* 0x000fe80000000f00 */
[----:B------:R-:W-:Y:S01]  /*3920*/  PRMT R23, R23, 0x5410, R0 ;  /* 0x0000541017177816 */ /* 0x000fe20000000000 */
[----:B------:R-:W-:Y:S05]  /*3930*/  IMAD.MOV.U32 R0, RZ, RZ, R12 ;  /* 0x000000ffff007224 */ /* 0x000fea00078e000c */
[----:B------:R-:W-:Y:S01]  /*3940*/  PRMT R22, R0, 0x7610, R22 ;  /* 0x0000761000167816 */ /* 0x000fe20000000016 */
[----:B------:R-:W-:Y:S05]  /*3950*/  IMAD.MOV.U32 R0, RZ, RZ, R13 ;  /* 0x000000ffff007224 */ /* 0x000fea00078e000d */
[----:B------:R-:W-:Y:S01]  /*3960*/  PRMT R22, R22, 0x5410, R0 ;  /* 0x0000541016167816 */ /* 0x000fe20000000000 */
[----:B------:R-:W-:-:S05]  /*3970*/  @P0 BRA `(.L_x_190) ;  /* 0x0000039000000947 */ /* 0x000fca0003800000 */
[----:B------:R-:W-:Y:S01]  /*3980*/  ISETP.GE.AND P0, PT, R106, c[0x0][0x27c], PT ;  /* 0x00009f006a007a0c */ /* 0x000fe20003f06270 */
[----:B--2---:R-:W1:Y:S01]  /*3990*/  LDS.128 R8, [R200+0x6000] ;  /* 0x00600000c8087984 */ /* 0x004e620000000c00 */
[----:B------:R-:W-:Y:S02]  /*39a0*/  MOV R2, R4 ;  /* 0x0000000400027202 */ /* 0x000fe40000000f00 */
[----:B------:R-:W-:Y:S09]  /*39b0*/  MOV R6, R30 ;  /* 0x0000001e00067202 */ /* 0x000ff20000000f00 */
[----:B------:R-:W-:Y:S02]  /*39c0*/  @!P0 HADD2.F32 R2, -RZ, R2.H0_H0 ;  /* 0x20000002ff028230 */ /* 0x000fe40000004100 */
[----:B------:R-:W-:Y:S01]  /*39d0*/  @!P0 HADD2.F32 R6, -RZ, R6.H0_H0 ;  /* 0x20000006ff068230 */ /* 0x000fe20000004100 */
[----:B-1----:R-:W-:Y:S05]  /*39e0*/  @!P0 MOV R0, R8 ;  /* 0x0000000800008202 */ /* 0x002fea0000000f00 */
[--C-:B------:R-:W-:Y:S02]  /*39f0*/  @!P0 HADD2.F32 R3, -RZ, R0.reuse.H1_H1 ;  /* 0x30000000ff038230 */ /* 0x100fe40000004100 */
[----:B------:R-:W-:Y:S03]  /*3a00*/  @!P0 HADD2.F32 R0, -RZ, R0.H0_H0 ;  /* 0x20000000ff008230 */ /* 0x000fe60000004100 */
[C---:B------:R-:W-:Y:S04]  /*3a10*/  @!P0 FMUL.FTZ R7, R3.reuse, R2 ;  /* 0x0000000203078220 */ /* 0x040fe80000410000 */
[C---:B------:R-:W-:Y:S02]  /*3a20*/  @!P0 FFMA.FTZ R7, R0.reuse, R6, -R7 ;  /* 0x0000000600078223 */ /* 0x040fe40000010807 */
[----:B------:R-:W-:Y:S01]  /*3a30*/  @!P0 FMUL.FTZ R0, R0, R2 ;  /* 0x0000000200008220 */ /* 0x000fe20000410000 */
[----:B------:R-:W-:Y:S02]  /*3a40*/  @!P0 SHF.R.U64 R2, R4, 0x10, R5 ;  /* 0x0000001004028819 */ /* 0x000fe40000001205 */
[----:B------:R-:W-:Y:S01]  /*3a50*/  @!P0 SHF.R.U64 R4, R30, 0x10, R31 ;  /* 0x000000101e048819 */ /* 0x000fe2000000121f */
[----:B------:R-:W-:Y:S02]  /*3a60*/  @!P0 FFMA.FTZ R0, R3, R6, R0 ;  /* 0x0000000603008223 */ /* 0x000fe40000010000 */
[----:B------:R-:W-:Y:S02]  /*3a70*/  @!P0 HADD2.F32 R2, -RZ, R2.H0_H0 ;  /* 0x20000002ff028230 */ /* 0x000fe40000004100 */
[----:B------:R-:W-:Y:S01]  /*3a80*/  @!P0 HADD2.F32 R4, -RZ, R4.H0_H0 ;  /* 0x20000004ff048230 */ /* 0x000fe20000004100 */
[----:B------:R-:W-:Y:S01]  /*3a90*/  @!P0 F2FP.PACK_AB R6, R0, R7 ;  /* 0x000000070006823e */ /* 0x000fe200000000ff */
[----:B------:R-:W-:Y:S04]  /*3aa0*/  @!P0 IMAD.MOV.U32 R0, RZ, RZ, R9 ;  /* 0x000000ffff008224 */ /* 0x000fe800078e0009 */
[----:B------:R-:W-:Y:S01]  /*3ab0*/  @!P0 IMAD.MOV.U32 R8, RZ, RZ, R6 ;  /* 0x000000ffff088224 */ /* 0x000fe200078e0006 */
[----:B------:R-:W-:Y:S01]  /*3ac0*/  MOV R6, R31 ;  /* 0x0000001f00067202 */ /* 0x000fe20000000f00 */
[--C-:B------:R-:W-:Y:S02]  /*3ad0*/  @!P0 HADD2.F32 R3, -RZ, R0.reuse.H1_H1 ;  /* 0x30000000ff038230 */ /* 0x100fe40000004100 */
[----:B------:R-:W-:Y:S02]  /*3ae0*/  @!P0 HADD2.F32 R0, -RZ, R0.H0_H0 ;  /* 0x20000000ff008230 */ /* 0x000fe40000004100 */
[----:B------:R-:W-:Y:S01]  /*3af0*/  @!P0 HADD2.F32 R6, -RZ, R6.H0_H0 ;  /* 0x20000006ff068230 */ /* 0x000fe20000004100 */
[C---:B------:R-:W-:Y:S04]  /*3b00*/  @!P0 FMUL.FTZ R7, R3.reuse, R2 ;  /* 0x0000000203078220 */ /* 0x040fe80000410000 */
[C---:B------:R-:W-:Y:S02]  /*3b10*/  @!P0 FFMA.FTZ R7, R0.reuse, R4, -R7 ;  /* 0x0000000400078223 */ /* 0x040fe40000010807 */
[----:B------:R-:W-:Y:S01]  /*3b20*/  @!P0 FMUL.FTZ R0, R0, R2 ;  /* 0x0000000200008220 */ /* 0x000fe20000410000 */
[----:B------:R-:W-:Y:S03]  /*3b30*/  MOV R2, R5 ;  /* 0x0000000500027202 */ /* 0x000fe60000000f00 */
[----:B------:R-:W-:Y:S01]  /*3b40*/  @!P0 FFMA.FTZ R0, R3, R4, R0 ;  /* 0x0000000403008223 */ /* 0x000fe20000010000 */
[----:B------:R-:W-:Y:S04]  /*3b50*/  @!P0 SHF.R.U32.HI R3, RZ, 0x10, R5 ;  /* 0x00000010ff038819 */ /* 0x000fe80000011605 */
[----:B------:R-:W-:Y:S02]  /*3b60*/  @!P0 F2FP.PACK_AB R4, R0, R7 ;  /* 0x000000070004823e */ /* 0x000fe400000000ff */
[----:B------:R-:W-:Y:S02]  /*3b70*/  @!P0 MOV R0, R10 ;  /* 0x0000000a00008202 */ /* 0x000fe40000000f00 */
[----:B------:R-:W-:Y:S01]  /*3b80*/  @!P0 MOV R9, R4 ;  /* 0x0000000400098202 */ /* 0x000fe20000000f00 */
[----:B------:R-:W-:Y:S01]  /*3b90*/  @!P0 HADD2.F32 R4, -RZ, R2.H0_H0 ;  /* 0x20000002ff048230 */ /* 0x000fe20000004100 */
[----:B------:R-:W-:Y:S01]  /*3ba0*/  @!P0 SHF.R.U32.HI R7, RZ, 0x10, R31 ;  /* 0x00000010ff078819 */ /* 0x000fe2000001161f */
[--C-:B------:R-:W-:Y:S02]  /*3bb0*/  @!P0 HADD2.F32 R5, -RZ, R0.reuse.H1_H1 ;  /* 0x30000000ff058230 */ /* 0x100fe40000004100 */
[----:B------:R-:W-:Y:S03]  /*3bc0*/  @!P0 HADD2.F32 R2, -RZ, R0.H0_H0 ;  /* 0x20000000ff028230 */ /* 0x000fe60000004100 */
[CC--:B------:R-:W-:Y:S02]  /*3bd0*/  @!P0 FMUL.FTZ R30, R5.reuse, R4.reuse ;  /* 0x00000004051e8220 */ /* 0x0c0fe40000410000 */
[C---:B------:R-:W-:Y:S01]  /*3be0*/  @!P0 FMUL.FTZ R0, R2.reuse, R4 ;  /* 0x0000000402008220 */ /* 0x040fe20000410000 */
[----:B------:R-:W-:Y:S01]  /*3bf0*/  @!P0 HADD2.F32 R4, -RZ, R3.H0_H0 ;  /* 0x20000003ff048230 */ /* 0x000fe20000004100 */
[----:B------:R-:W-:Y:S01]  /*3c00*/  @!P0 FFMA.FTZ R48, R2, R6, -R30 ;  /* 0x0000000602308223 */ /* 0x000fe2000001081e */
[C---:B----4-:R-:W-:Y:S01]  /*3c10*/  LEA R30, P1, R100.reuse, R46, 0x1 ;  /* 0x0000002e641e7211 */ /* 0x050fe200078208ff */
[----:B------:R-:W-:Y:S02]  /*3c20*/  @!P0 IMAD.MOV.U32 R2, RZ, RZ, R11 ;  /* 0x000000ffff028224 */ /* 0x000fe400078e000b */
[----:B------:R-:W-:Y:S01]  /*3c30*/  @!P0 FFMA.FTZ R0, R5, R6, R0 ;  /* 0x0000000605008223 */ /* 0x000fe20000010000 */
[----:B---3--:R-:W-:Y:S01]  /*3c40*/  LEA.HI.X R31, R100, R47, R101, 0x1, P1 ;  /* 0x0000002f641f7211 */ /* 0x008fe200008f0c65 */
[----:B------:R-:W-:Y:S02]  /*3c50*/  @!P0 HADD2.F32 R6, -RZ, R7.H0_H0 ;  /* 0x20000007ff068230 */ /* 0x000fe40000004100 */
[--C-:B------:R-:W-:Y:S01]  /*3c60*/  @!P0 HADD2.F32 R5, -RZ, R2.reuse.H1_H1 ;  /* 0x30000002ff058230 */ /* 0x100fe20000004100 */
[----:B------:R-:W-:Y:S01]  /*3c70*/  @!P0 F2FP.PACK_AB R0, R0, R48 ;  /* 0x000000300000823e */ /* 0x000fe200000000ff */
[----:B------:R-:W-:Y:S03]  /*3c80*/  @!P0 HADD2.F32 R3, -RZ, R2.H0_H0 ;  /* 0x20000002ff038230 */ /* 0x000fe60000004100 */
[----:B------:R-:W-:Y:S01]  /*3c90*/  @!P0 FMUL.FTZ R7, R5, R4 ;  /* 0x0000000405078220 */ /* 0x000fe20000410000 */
[----:B------:R-:W-:Y:S01]  /*3ca0*/  @!P0 MOV R10, R0 ;  /* 0x00000000000a8202 */ /* 0x000fe20000000f00 */
[C---:B------:R-:W-:Y:S02]  /*3cb0*/  @!P0 FMUL.FTZ R2, R3.reuse, R4 ;  /* 0x0000000403028220 */ /* 0x040fe40000410000 */
[-C--:B------:R-:W-:Y:S02]  /*3cc0*/  @!P0 FFMA.FTZ R7, R3, R6.reuse, -R7 ;  /* 0x0000000603078223 */ /* 0x080fe40000010807 */
[----:B------:R-:W-:Y:S05]  /*3cd0*/  @!P0 FFMA.FTZ R2, R5, R6, R2 ;  /* 0x0000000605028223 */ /* 0x000fea0000010002 */
[----:B------:R-:W-:Y:S04]  /*3ce0*/  @!P0 F2FP.PACK_AB R2, R2, R7 ;  /* 0x000000070202823e */ /* 0x000fe800000000ff */
[----:B------:R-:W-:Y:S05]  /*3cf0*/  @!P0 MOV R11, R2 ;  /* 0x00000002000b8202 */ /* 0x000fea0000000f00 */
[----:B------:R1:W-:Y:S02]  /*3d00*/  ST.E.128 [R30.64], R8 ;  /* 0x000000081e007985 */ /* 0x0003e4000c101d0a */
.L_x_190:
[----:B------:R-:W-:Y:S05]  /*3d10*/  BSYNC B0 ;  /* 0x0000000000007941 */ /* 0x000fea0003800000 */
.L_x_189:
[----:B------:R-:W-:Y:S01]  /*3d20*/  ISETP.GE.AND P0, PT, R25, c[0x0][0x1d4], PT ;  /* 0x0000750019007a0c */ /* 0x000fe20003f06270 */
[----:B------:R-:W-:Y:S01]  /*3d30*/  @!UPT UIADD3 URZ, URZ, URZ, URZ ;  /* 0x0000003f3f3ff290 */ /* 0x000fe2000fffe03f */
[----:B------:R-:W-:Y:S11]  /*3d40*/  BSSY B0, `(.L_x_191) ;  /* 0x0000039000007945 */ /* 0x000ff60003800000 */
[----:B------:R-:W-:-:S05]  /*3d50*/  @P0 BRA `(.L_x_192) ;  /* 0x0000037000000947 */ /* 0x000fca0003800000 */
[----:B------:R-:W5:Y:S01]  /*3d60*/  LDS.128 R4, [R201+0x6000] ;  /* 0x00600000c9047984 */ /* 0x000f620000000c00 */
[----:B------:R-:W-:Y:S11]  /*3d70*/  ISETP.GE.AND P0, PT, R143, c[0x0][0x27c], PT ;  /* 0x00009f008f007a0c */ /* 0x000ff60003f06270 */
[----:B------:R-:W-:Y:S02]  /*3d80*/  @!UPT UIADD3 URZ, URZ, URZ, URZ ;  /* 0x0000003f3f3ff290 */ /* 0x000fe4000fffe03f */
[----:B------:R-:W-:Y:S01]  /*3d90*/  @!P0 HADD2.F32 R2, -RZ, R22.H0_H0 ;  /* 0x20000016ff028230 */ /* 0x000fe20000004100 */
[----:B-12---:R-:W-:Y:S01]  /*3da0*/  @!P0 SHF.R.U32.HI R10, RZ, 0x10, R33 ;  /* 0x00000010ff0a8819 */ /* 0x006fe20000011621 */
[----:B------:R-:W-:Y:S04]  /*3db0*/  @!P0 HADD2.F32 R8, -RZ, R29.H0_H0 ;  /* 0x2000001dff088230 */ /* 0x000fe80000004100 */
[----:B------:R-:W-:Y:S01]  /*3dc0*/  @!P0 HADD2.F32 R10, -RZ, R10.H0_H0 ;  /* 0x2000000aff0a8230 */ /* 0x000fe20000004100 */
[----:B-----5:R-:W-:Y:S05]  /*3dd0*/  @!P0 MOV R0, R4 ;  /* 0x0000000400008202 */ /* 0x020fea0000000f00 */
[--C-:B------:R-:W-:Y:S02]  /*3de0*/  @!P0 HADD2.F32 R3, -RZ, R0.reuse.H1_H1 ;  /* 0x30000000ff038230 */ /* 0x100fe40000004100 */
[----:B------:R-:W-:Y:S03]  /*3df0*/  @!P0 HADD2.F32 R0, -RZ, R0.H0_H0 ;  /* 0x20000000ff008230 */ /* 0x000fe60000004100 */
[C---:B------:R-:W-:Y:S04]  /*3e00*/  @!P0 FMUL.FTZ R9, R3.reuse, R2 ;  /* 0x0000000203098220 */ /* 0x040fe80000410000 */
[----:B------:R-:W-:Y:S01]  /*3e10*/  @!P0 FFMA.FTZ R11, R0, R8, -R9 ;  /* 0x00000008000b8223 */ /* 0x000fe20000010809 */
[----:B------:R-:W-:Y:S01]  /*3e20*/  @!P0 SHF.R.U64 R9, R32, 0x10, R33 ;  /* 0x0000001020098819 */ /* 0x000fe20000001221 */
[----:B------:R-:W-:Y:S01]  /*3e30*/  @!P0 FMUL.FTZ R0, R0, R2 ;  /* 0x0000000200008220 */ /* 0x000fe20000410000 */
[--C-:B------:R-:W-:Y:S03]  /*3e40*/  @!P0 SHF.R.U64 R2, R12, 0x10, R13.reuse ;  /* 0x000000100c028819 */ /* 0x100fe6000000120d */
[----:B------:R-:W-:Y:S01]  /*3e50*/  @!P0 FFMA.FTZ R0, R3, R8, R0 ;  /* 0x0000000803008223 */ /* 0x000fe20000010000 */
[----:B------:R-:W-:Y:S01]  /*3e60*/  @!P0 HADD2.F32 R9, -RZ, R9.H0_H0 ;  /* 0x20000009ff098230 */ /* 0x000fe20000004100 */
[----:B------:R-:W-:Y:S01]  /*3e70*/  @!P0 SHF.R.U32.HI R3, RZ, 0x10, R13 ;  /* 0x00000010ff038819 */ /* 0x000fe2000001160d */
[----:B------:R-:W-:Y:S02]  /*3e80*/  @!P0 HADD2.F32 R2, -RZ, R2.H0_H0 ;  /* 0x20000002ff028230 */ /* 0x000fe40000004100 */
[----:B------:R-:W-:Y:S02]  /*3e90*/  @!P0 F2FP.PACK_AB R11, R0, R11 ;  /* 0x0000000b000b823e */ /* 0x000fe400000000ff */
[----:B------:R-:W-:Y:S03]  /*3ea0*/  @!P0 MOV R0, R5 ;  /* 0x0000000500008202 */ /* 0x000fe60000000f00 */
[----:B------:R-:W-:Y:S02]  /*3eb0*/  @!P0 IMAD.MOV.U32 R4, RZ, RZ, R11 ;  /* 0x000000ffff048224 */ /* 0x000fe400078e000b */
[--C-:B------:R-:W-:Y:S02]  /*3ec0*/  @!P0 HADD2.F32 R8, -RZ, R0.reuse.H1_H1 ;  /* 0x30000000ff088230 */ /* 0x100fe40000004100 */
[----:B------:R-:W-:Y:S03]  /*3ed0*/  @!P0 HADD2.F32 R0, -RZ, R0.H0_H0 ;  /* 0x20000000ff008230 */ /* 0x000fe60000004100 */
[-C--:B------:R-:W-:Y:S04]  /*3ee0*/  @!P0 FMUL.FTZ R12, R8, R2.reuse ;  /* 0x00000002080c8220 */ /* 0x080fe80000410000 */
[CC--:B------:R-:W-:Y:S02]  /*3ef0*/  @!P0 FFMA.FTZ R12, R0.reuse, R9.reuse, -R12 ;  /* 0x00000009000c8223 */ /* 0x0c0fe4000001080c */
[----:B------:R-:W-:Y:S01]  /*3f00*/  @!P0 FMUL.FTZ R0, R0, R2 ;  /* 0x0000000200008220 */ /* 0x000fe20000410000 */
[----:B------:R-:W-:Y:S03]  /*3f10*/  @!P0 MOV R2, R6 ;  /* 0x0000000600028202 */ /* 0x000fe60000000f00 */
[----:B------:R-:W-:Y:S01]  /*3f20*/  @!P0 FFMA.FTZ R0, R8, R9, R0 ;  /* 0x0000000908008223 */ /* 0x000fe20000010000 */
[----:B------:R-:W-:Y:S02]  /*3f30*/  @!P0 HADD2.F32 R9, -RZ, R29.H1_H1 ;  /* 0x3000001dff098230 */ /* 0x000fe40000004100 */
[--C-:B------:R-:W-:Y:S02]  /*3f40*/  @!P0 HADD2.F32 R8, -RZ, R2.reuse.H1_H1 ;  /* 0x30000002ff088230 */ /* 0x100fe40000004100 */
[----:B------:R-:W-:Y:S01]  /*3f50*/  @!P0 F2FP.PACK_AB R0, R0, R12 ;  /* 0x0000000c0000823e */ /* 0x000fe200000000ff */
[----:B------:R-:W-:Y:S03]  /*3f60*/  @!P0 HADD2.F32 R2, -RZ, R2.H0_H0 ;  /* 0x20000002ff028230 */ /* 0x000fe60000004100 */
[----:B------:R-:W-:Y:S01]  /*3f70*/  @!P0 MOV R5, R0 ;  /* 0x0000000000058202 */ /* 0x000fe20000000f00 */
[----:B------:R-:W-:Y:S05]  /*3f80*/  @!P0 HADD2.F32 R0, -RZ, R22.H1_H1 ;  /* 0x30000016ff008230 */ /* 0x000fea0000004100 */
[-C--:B------:R-:W-:Y:S02]  /*3f90*/  @!P0 FMUL.FTZ R11, R8, R0.reuse ;  /* 0x00000000080b8220 */ /* 0x080fe40000410000 */
[C---:B------:R-:W-:Y:S02]  /*3fa0*/  @!P0 FMUL.FTZ R0, R2.reuse, R0 ;  /* 0x0000000002008220 */ /* 0x040fe40000410000 */
[----:B------:R-:W-:Y:S01]  /*3fb0*/  @!P0 FFMA.FTZ R12, R2, R9, -R11 ;  /* 0x00000009020c8223 */ /* 0x000fe2000001080b */
[----:B------:R-:W-:Y:S01]  /*3fc0*/  @!P0 MOV R2, R7 ;  /* 0x0000000700028202 */ /* 0x000fe20000000f00 */
[----:B------:R-:W-:Y:S01]  /*3fd0*/  @!P0 FFMA.FTZ R0, R8, R9, R0 ;  /* 0x0000000908008223 */ /* 0x000fe20000010000 */
[----:B------:R-:W-:Y:S03]  /*3fe0*/  @!P0 HADD2.F32 R8, -RZ, R3.H0_H0 ;  /* 0x20000003ff088230 */ /* 0x000fe60000004100 */
[--C-:B------:R-:W-:Y:S01]  /*3ff0*/  @!P0 HADD2.F32 R9, -RZ, R2.reuse.H1_H1 ;  /* 0x30000002ff098230 */ /* 0x100fe20000004100 */
[----:B------:R-:W-:Y:S01]  /*4000*/  @!P0 F2FP.PACK_AB R0, R0, R12 ;  /* 0x0000000c0000823e */ /* 0x000fe200000000ff */
[----:B------:R-:W-:Y:S03]  /*4010*/  @!P0 HADD2.F32 R3, -RZ, R2.H0_H0 ;  /* 0x20000002ff038230 */ /* 0x000fe60000004100 */
[----:B------:R-:W-:Y:S01]  /*4020*/  @!P0 MOV R6, R0 ;  /* 0x0000000000068202 */ /* 0x000fe20000000f00 */
[-C--:B------:R-:W-:Y:S02]  /*4030*/  @!P0 FMUL.FTZ R11, R9, R8.reuse ;  /* 0x00000008090b8220 */ /* 0x080fe40000410000 */
[C---:B------:R-:W-:Y:S02]  /*4040*/  @!P0 FMUL.FTZ R2, R3.reuse, R8 ;  /* 0x0000000803028220 */ /* 0x040fe40000410000 */
[-C--:B------:R-:W-:Y:S02]  /*4050*/  @!P0 FFMA.FTZ R11, R3, R10.reuse, -R11 ;  /* 0x0000000a030b8223 */ /* 0x080fe4000001080b */
[----:B------:R-:W-:Y:S02]  /*4060*/  IMAD.SHL.U32 R3, R215, 0x8, RZ ;  /* 0x00000008d7037824 */ /* 0x000fe400078e00ff */
[----:B------:R-:W-:Y:S03]  /*4070*/  @!P0 FFMA.FTZ R2, R9, R10, R2 ;  /* 0x0000000a09028223 */ /* 0x000fe60000010002 */
[C---:B----4-:R-:W-:Y:S02]  /*4080*/  LEA R8, P1, R3.reuse, R46, 0x1 ;  /* 0x0000002e03087211 */ /* 0x050fe400078208ff */
[----:B------:R-:W-:Y:S02]  /*4090*/  @!P0 F2FP.PACK_AB R2, R2, R11 ;  /* 0x0000000b0202823e */ /* 0x000fe400000000ff */
[----:B---3--:R-:W-:Y:S02]  /*40a0*/  LEA.HI.X.SX32 R9, R3, R47, 0x1, P1 ;  /* 0x0000002f03097211 */ /* 0x008fe400008f0eff */
[----:B------:R-:W-:Y:S05]  /*40b0*/  @!P0 MOV R7, R2 ;  /* 0x0000000200078202 */ /* 0x000fea0000000f00 */
[----:B------:R1:W-:Y:S02]  /*40c0*/  ST.E.128 [R8.64], R4 ;  /* 0x0000000408007985 */ /* 0x0003e4000c101d0a */
.L_x_192:
[----:B------:R-:W-:Y:S05]  /*40d0*/  BSYNC B0 ;  /* 0x0000000000007941 */ /* 0x000fea0003800000 */
.L_x_191:
[----:B------:R-:W-:Y:S01]  /*40e0*/  ISETP.GE.AND P0, PT, R24, c[0x0][0x1d4], PT ;  /* 0x0000750018007a0c */ /* 0x000fe20003f06270 */
[----:B------:R-:W-:Y:S01]  /*40f0*/  @!UPT UIADD3 URZ, URZ, URZ, URZ ;  /* 0x0000003f3f3ff290 */ /* 0x000fe2000fffe03f */
[----:B------:R-:W-:Y:S11]  /*4100*/  BSSY B0, `(.L_x_193) ;  /* 0x000003b000007945 */ /* 0x000ff60003800000 */
[----:B------:R-:W-:-:S05]  /*4110*/  @P0 BRA `(.L_x_194) ;  /* 0x0000039000000947 */ /* 0x000fca0003800000 */
[----:B-1----:R-:W1:Y:S01]  /*4120*/  LDS.128 R4, [R200+0x8000] ;  /* 0x00800000c8047984 */ /* 0x002e620000000c00 */
[----:B------:R-:W-:Y:S11]  /*4130*/  ISETP.GE.AND P0, PT, R140, c[0x0][0x27c], PT ;  /* 0x00009f008c007a0c */ /* 0x000ff60003f06270 */
[----:B------:R-:W-:Y:S02]  /*4140*/  @!UPT UIADD3 URZ, URZ, URZ, URZ ;  /* 0x0000003f3f3ff290 */ /* 0x000fe4000fffe03f */
[----:B------:R-:W-:Y:S01]  /*4150*/  @!P0 HADD2.F32 R2, -RZ, R23.H0_H0 ;  /* 0x20000017ff028230 */ /* 0x000fe20000004100 */
[--C-:B--2---:R-:W-:Y:S01]  /*4160*/  @!P0 SHF.R.U64 R10, R34, 0x10, R35.reuse ;  /* 0x00000010220a8819 */ /* 0x104fe20000001223 */
[----:B------:R-:W-:Y:S01]  /*4170*/  @!P0 HADD2.F32 R8, -RZ, R42.H0_H0 ;  /* 0x2000002aff088230 */ /* 0x000fe20000004100 */
[----:B------:R-:W-:Y:S03]  /*4180*/  @!P0 SHF.R.U32.HI R11, RZ, 0x10, R35 ;  /* 0x00000010ff0b8819 */ /* 0x000fe60000011623 */
[----:B------:R-:W-:Y:S01]  /*4190*/  @!P0 HADD2.F32 R10, -RZ, R10.H0_H0 ;  /* 0x2000000aff0a8230 */ /* 0x000fe20000004100 */
[----:B-1----:R-:W-:Y:S05]  /*41a0*/  @!P0 MOV R0, R4 ;  /* 0x0000000400008202 */ /* 0x002fea0000000f00 */
[--C-:B------:R-:W-:Y:S02]  /*41b0*/  @!P0 HADD2.F32 R3, -RZ, R0.reuse.H1_H1 ;  /* 0x30000000ff038230 */ /* 0x100fe40000004100 */
[----:B------:R-:W-:Y:S03]  /*41c0*/  @!P0 HADD2.F32 R0, -RZ, R0.H0_H0 ;  /* 0x20000000ff008230 */ /* 0x000fe60000004100 */
[C---:B------:R-:W-:Y:S04]  /*41d0*/  @!P0 FMUL.FTZ R9, R3.reuse, R2 ;  /* 0x0000000203098220 */ /* 0x040fe80000410000 */
[C---:B------:R-:W-:Y:S02]  /*41e0*/  @!P0 FFMA.FTZ R9, R0.reuse, R8, -R9 ;  /* 0x0000000800098223 */ /* 0x040fe40000010809 */
[----:B------:R-:W-:Y:S01]  /*41f0*/  @!P0 FMUL.FTZ R0, R0, R2 ;  /* 0x0000000200008220 */ /* 0x000fe20000410000 */
[----:B------:R-:W-:Y:S03]  /*4200*/  @!P0 MOV R2, R5 ;  /* 0x0000000500028202 */ /* 0x000fe60000000f00 */
[----:B------:R-:W-:Y:S01]  /*4210*/  @!P0 FFMA.FTZ R0, R3, R8, R0 ;  /* 0x0000000803008223 */ /* 0x000fe20000010000 */
[--C-:B------:R-:W-:Y:S02]  /*4220*/  @!P0 SHF.R.U64 R3, R14, 0x10, R15.reuse ;  /* 0x000000100e038819 */ /* 0x100fe4000000120f */
[----:B------:R-:W-:Y:S02]  /*4230*/  @!P0 SHF.R.U32.HI R8, RZ, 0x10, R15 ;  /* 0x00000010ff088819 */ /* 0x000fe4000001160f */
[----:B------:R-:W-:Y:S01]  /*4240*/  @!P0 F2FP.PACK_AB R12, R0, R9 ;  /* 0x00000009000c823e */ /* 0x000fe200000000ff */
[----:B------:R-:W-:Y:S02]  /*4250*/  @!P0 HADD2.F32 R3, -RZ, R3.H0_H0 ;  /* 0x20000003ff038230 */ /* 0x000fe40000004100 */
[--C-:B------:R-:W-:Y:S01]  /*4260*/  @!P0 HADD2.F32 R9, -RZ, R2.reuse.H1_H1 ;  /* 0x30000002ff098230 */ /* 0x100fe20000004100 */
[----:B------:R-:W-:Y:S01]  /*4270*/  @!P0 MOV R4, R12 ;  /* 0x0000000c00048202 */ /* 0x000fe20000000f00 */
[----:B------:R-:W-:Y:S03]  /*4280*/  @!P0 HADD2.F32 R0, -RZ, R2.H0_H0 ;  /* 0x20000002ff008230 */ /* 0x000fe60000004100 */
[CC--:B------:R-:W-:Y:S04]  /*4290*/  @!P0 FMUL.FTZ R2, R9.reuse, R3.reuse ;  /* 0x0000000309028220 */ /* 0x0c0fe80000410000 */
[CC--:B------:R-:W-:Y:S02]  /*42a0*/  @!P0 FFMA.FTZ R13, R0.reuse, R10.reuse, -R2 ;  /* 0x0000000a000d8223 */ /* 0x0c0fe40000010802 */
[----:B------:R-:W-:Y:S02]  /*42b0*/  @!P0 FMUL.FTZ R0, R0, R3 ;  /* 0x0000000300008220 */ /* 0x000fe40000410000 */
[----:B------:R-:W-:Y:S02]  /*42c0*/  @!P0 IMAD.MOV.U32 R2, RZ, RZ, R6 ;  /* 0x000000ffff028224 */ /* 0x000fe400078e0006 */
[----:B------:R-:W-:Y:S01]  /*42d0*/  @!P0 FFMA.FTZ R0, R9, R10, R0 ;  /* 0x0000000a09008223 */ /* 0x000fe20000010000 */
[----:B------:R-:W-:Y:S02]  /*42e0*/  @!P0 HADD2.F32 R10, -RZ, R42.H1_H1 ;  /* 0x3000002aff0a8230 */ /* 0x000fe40000004100 */
[--C-:B------:R-:W-:Y:S02]  /*42f0*/  @!P0 HADD2.F32 R9, -RZ, R2.reuse.H1_H1 ;  /* 0x30000002ff098230 */ /* 0x100fe40000004100 */
[----:B------:R-:W-:Y:S01]  /*4300*/  @!P0 F2FP.PACK_AB R3, R0, R13 ;  /* 0x0000000d0003823e */ /* 0x000fe200000000ff */
[----:B------:R-:W-:Y:S02]  /*4310*/  @!P0 HADD2.F32 R0, -RZ, R23.H1_H1 ;  /* 0x30000017ff008230 */ /* 0x000fe40000004100 */
[----:B------:R-:W-:Y:S01]  /*4320*/  @!P0 HADD2.F32 R2, -RZ, R2.H0_H0 ;  /* 0x20000002ff028230 */ /* 0x000fe20000004100 */
[----:B------:R-:W-:Y:S01]  /*4330*/  @!P0 MOV R5, R3 ;  /* 0x0000000300058202 */ /* 0x000fe20000000f00 */
[----:B------:R-:W-:Y:S02]  /*4340*/  @!P0 IMAD.MOV.U32 R3, RZ, RZ, R7 ;  /* 0x000000ffff038224 */ /* 0x000fe400078e0007 */
[CC--:B------:R-:W-:Y:S02]  /*4350*/  @!P0 FMUL.FTZ R12, R9.reuse, R0.reuse ;  /* 0x00000000090c8220 */ /* 0x0c0fe40000410000 */
[C---:B------:R-:W-:Y:S02]  /*4360*/  @!P0 FMUL.FTZ R0, R2.reuse, R0 ;  /* 0x0000000002008220 */ /* 0x040fe40000410000 */
[-C--:B------:R-:W-:Y:S01]  /*4370*/  @!P0 FFMA.FTZ R13, R2, R10.reuse, -R12 ;  /* 0x0000000a020d8223 */ /* 0x080fe2000001080c */
[----:B------:R-:W-:Y:S01]  /*4380*/  SHF.L.U32 R12, R214, 0x3, RZ ;  /* 0x00000003d60c7819 */ /* 0x000fe200000006ff */
[----:B------:R-:W-:Y:S01]  /*4390*/  @!P0 HADD2.F32 R2, -RZ, R8.H0_H0 ;  /* 0x20000008ff028230 */ /* 0x000fe20000004100 */
[----:B------:R-:W-:Y:S01]  /*43a0*/  @!P0 FFMA.FTZ R0, R9, R10, R0 ;  /* 0x0000000a09008223 */ /* 0x000fe20000010000 */
[--C-:B------:R-:W-:Y:S02]  /*43b0*/  @!P0 HADD2.F32 R8, -RZ, R3.reuse.H1_H1 ;  /* 0x30000003ff088230 */ /* 0x100fe40000004100 */
[----:B------:R-:W-:Y:S02]  /*43c0*/  @!P0 HADD2.F32 R3, -RZ, R3.H0_H0 ;  /* 0x20000003ff038230 */ /* 0x000fe40000004100 */
[----:B------:R-:W-:Y:S01]  /*43d0*/  @!P0 F2FP.PACK_AB R0, R0, R13 ;  /* 0x0000000d0000823e */ /* 0x000fe200000000ff */
[----:B------:R-:W-:Y:S01]  /*43e0*/  @!P0 HADD2.F32 R9, -RZ, R11.H0_H0 ;  /* 0x2000000bff098230 */ /* 0x000fe20000004100 */
[C---:B------:R-:W-:Y:S02]  /*43f0*/  @!P0 FMUL.FTZ R10, R8.reuse, R2 ;  /* 0x00000002080a8220 */ /* 0x040fe40000410000 */
[----:B------:R-:W-:Y:S01]  /*4400*/  @!P0 MOV R6, R0 ;  /* 0x0000000000068202 */ /* 0x000fe20000000f00 */
[C---:B------:R-:W-:Y:S02]  /*4410*/  @!P0 FMUL.FTZ R2, R3.reuse, R2 ;  /* 0x0000000203028220 */ /* 0x040fe40000410000 */
[-C--:B------:R-:W-:Y:S01]  /*4420*/  @!P0 FFMA.FTZ R3, R3, R9.reuse, -R10 ;  /* 0x0000000903038223 */ /* 0x080fe2000001080a */
[----:B----4-:R-:W-:Y:S01]  /*4430*/  MOV R10, R46 ;  /* 0x0000002e000a7202 */ /* 0x010fe20000000f00 */
[----:B------:R-:W-:Y:S02]  /*4440*/  @!P0 FFMA.FTZ R2, R8, R9, R2 ;  /* 0x0000000908028223 */ /* 0x000fe40000010002 */
[----:B---3--:R-:W-:Y:S01]  /*4450*/  IMAD.MOV.U32 R11, RZ, RZ, R47 ;  /* 0x000000ffff0b7224 */ /* 0x008fe200078e002f */
[----:B------:R-:W-:Y:S02]  /*4460*/  LEA R10, P1, R12, R10, 0x1 ;  /* 0x0000000a0c0a7211 */ /* 0x000fe400078208ff */
[----:B------:R-:W-:Y:S02]  /*4470*/  @!P0 F2FP.PACK_AB R2, R2, R3 ;  /* 0x000000030202823e */ /* 0x000fe400000000ff */
[----:B------:R-:W-:Y:S02]  /*4480*/  LEA.HI.X.SX32 R11, R12, R11, 0x1, P1 ;  /* 0x0000000b0c0b7211 */ /* 0x000fe400008f0eff */
[----:B------:R-:W-:Y:S05]  /*4490*/  @!P0 MOV R7, R2 ;  /* 0x0000000200078202 */ /* 0x000fea0000000f00 */
[----:B------:R1:W-:Y:S02]  /*44a0*/  ST.E.128 [R10.64], R4 ;  /* 0x000000040a007985 */ /* 0x0003e4000c101d0a */
.L_x_194:
[----:B------:R-:W-:Y:S05]  /*44b0*/  BSYNC B0 ;  /* 0x0000000000007941 */ /* 0x000fea0003800000 */
.L_x_193:
[----:B------:R-:W-:Y:S01]  /*44c0*/  ISETP.GE.AND P0, PT, R205, c[0x0][0x1d4], PT ;  /* 0x00007500cd007a0c */ /* 0x000fe20003f06270 */
[----:B------:R-:W-:Y:S01]  /*44d0*/  @!UPT UIADD3 URZ, URZ, URZ, URZ ;  /* 0x0000003f3f3ff290 */ /* 0x000fe2000fffe03f */
[----:B------:R-:W-:Y:S11]  /*44e0*/  BSSY B0, `(.L_x_195) ;  /* 0x0000038000007945 */ /* 0x000ff60003800000 */
[----:B------:R-:W-:-:S05]  /*44f0*/  @P0 BRA `(.L_x_196) ;  /* 0x0000036000000947 */ /* 0x000fca0003800000 */
[C---:B----4-:R-:W-:Y:S01]  /*4500*/  LEA R22, P0, R205.reuse, R46, 0x1 ;  /* 0x0000002ecd167211 */ /* 0x050fe200078008ff */
[----:B-12---:R-:W1:Y:S03]  /*4510*/  LDS.128 R8, [R201+0x8000] ;  /* 0x00800000c9087984 */ /* 0x006e660000000c00 */
[----:B---3--:R-:W-:Y:S02]  /*4520*/  LEA.HI.X R23, R205, R47, R222, 0x1, P0 ;  /* 0x0000002fcd177211 */ /* 0x008fe400000f0cde */
[----:B------:R-:W-:Y:S11]  /*4530*/  ISETP.GE.AND P0, PT, R142, c[0x0][0x27c], PT ;  /* 0x00009f008e007a0c */ /* 0x000ff60003f06270 */
[----:B------:R-:W-:Y:S02]  /*4540*/  @!UPT UIADD3 URZ, URZ, URZ, URZ ;  /* 0x0000003f3f3ff290 */ /* 0x000fe4000fffe03f */
[----:B------:R-:W-:Y:S01]  /*4550*/  @!P0 HADD2.F32 R0, -RZ, R26.H0_H0 ;  /* 0x2000001aff008230 */ /* 0x000fe20000004100 */
[----:B------:R-:W-:Y:S01]  /*4560*/  @!P0 SHF.R.U64 R4, R16, 0x10, R17 ;  /* 0x0000001010048819 */ /* 0x000fe20000001211 */
[----:B------:R-:W-:Y:S01]  /*4570*/  @!P0 HADD2.F32 R6, -RZ, R43.H0_H0 ;  /* 0x2000002bff068230 */ /* 0x000fe20000004100 */
[----:B------:R-:W-:Y:S02]  /*4580*/  @!P0 SHF.R.U64 R13, R36, 0x10, R37 ;  /* 0x00000010240d8819 */ /* 0x000fe40000001225 */
[----:B------:R-:W-:Y:S02]  /*4590*/  @!P0 SHF.R.U32.HI R7, RZ, 0x10, R17 ;  /* 0x00000010ff078819 */ /* 0x000fe40000011611 */
[----:B------:R-:W-:Y:S02]  /*45a0*/  @!P0 SHF.R.U32.HI R14, RZ, 0x10, R37 ;  /* 0x00000010ff0e8819 */ /* 0x000fe40000011625 */
[----:B-1----:R-:W-:Y:S02]  /*45b0*/  @!P0 MOV R2, R8 ;  /* 0x0000000800028202 */ /* 0x002fe40000000f00 */
[----:B------:R-:W-:Y:S03]  /*45c0*/  @!P0 MOV R3, R9 ;  /* 0x0000000900038202 */ /* 0x000fe60000000f00 */
[--C-:B------:R-:W-:Y:S02]  /*45d0*/  @!P0 HADD2.F32 R5, -RZ, R2.reuse.H1_H1 ;  /* 0x30000002ff058230 */ /* 0x100fe40000004100 */
[----:B------:R-:W-:Y:S03]  /*45e0*/  @!P0 HADD2.F32 R2, -RZ, R2.H0_H0 ;  /* 0x20000002ff028230 */ /* 0x000fe60000004100 */
[CC--:B------:R-:W-:Y:S02]  /*45f0*/  @!P0 FMUL.FTZ R12, R5.reuse, R0.reuse ;  /* 0x00000000050c8220 */ /* 0x0c0fe40000410000 */
[C---:B------:R-:W-:Y:S02]  /*4600*/  @!P0 FMUL.FTZ R0, R2.reuse, R0 ;  /* 0x0000000002008220 */ /* 0x040fe40000410000 */
[-C--:B------:R-:W-:Y:S01]  /*4610*/  @!P0 FFMA.FTZ R17, R2, R6.reuse, -R12 ;  /* 0x0000000602118223 */ /* 0x080fe2000001080c */
[--C-:B------:R-:W-:Y:S01]  /*4620*/  @!P0 HADD2.F32 R12, -RZ, R3.reuse.H1_H1 ;  /* 0x30000003ff0c8230 */ /* 0x100fe20000004100 */
[----:B------:R-:W-:Y:S01]  /*4630*/  @!P0 FFMA.FTZ R0, R5, R6, R0 ;  /* 0x0000000605008223 */ /* 0x000fe20000010000 */
[----:B------:R-:W-:Y:S02]  /*4640*/  @!P0 HADD2.F32 R2, -RZ, R4.H0_H0 ;  /* 0x20000004ff028230 */ /* 0x000fe40000004100 */
[----:B------:R-:W-:Y:S01]  /*4650*/  @!P0 HADD2.F32 R4, -RZ, R3.H0_H0 ;  /* 0x20000003ff048230 */ /* 0x000fe20000004100 */
[----:B------:R-:W-:Y:S01]  /*4660*/  @!P0 MOV R3, R10 ;  /* 0x0000000a00038202 */ /* 0x000fe20000000f00 */
[----:B------:R-:W-:Y:S01]  /*4670*/  @!P0 HADD2.F32 R5, -RZ, R13.H0_H0 ;  /* 0x2000000dff058230 */ /* 0x000fe20000004100 */
[-C--:B------:R-:W-:Y:S02]  /*4680*/  @!P0 FMUL.FTZ R6, R12, R2.reuse ;  /* 0x000000020c068220 */ /* 0x080fe40000410000 */
[C---:B------:R-:W-:Y:S01]  /*4690*/  @!P0 FMUL.FTZ R2, R4.reuse, R2 ;  /* 0x0000000204028220 */ /* 0x040fe20000410000 */
[--C-:B------:R-:W-:Y:S01]  /*46a0*/  @!P0 HADD2.F32 R13, -RZ, R3.reuse.H1_H1 ;  /* 0x30000003ff0d8230 */ /* 0x100fe20000004100 */
[-C--:B------:R-:W-:Y:S01]  /*46b0*/  @!P0 FFMA.FTZ R16, R4, R5.reuse, -R6 ;  /* 0x0000000504108223 */ /* 0x080fe20000010806 */
[----:B------:R-:W-:Y:S01]  /*46c0*/  @!P0 HADD2.F32 R6, -RZ, R26.H1_H1 ;  /* 0x3000001aff068230 */ /* 0x000fe20000004100 */
[----:B------:R-:W-:Y:S01]  /*46d0*/  @!P0 FFMA.FTZ R2, R12, R5, R2 ;  /* 0x000000050c028223 */ /* 0x000fe20000010002 */
[----:B------:R-:W-:Y:S01]  /*46e0*/  @!P0 MOV R5, R11 ;  /* 0x0000000b00058202 */ /* 0x000fe20000000f00 */
[----:B------:R-:W-:Y:S02]  /*46f0*/  @!P0 HADD2.F32 R4, -RZ, R3.H0_H0 ;  /* 0x20000003ff048230 */ /* 0x000fe40000004100 */
[----:B------:R-:W-:Y:S01]  /*4700*/  @!P0 HADD2.F32 R12, -RZ, R43.H1_H1 ;  /* 0x3000002bff0c8230 */ /* 0x000fe20000004100 */
[----:B------:R-:W-:Y:S01]  /*4710*/  @!P0 F2FP.PACK_AB R2, R2, R16 ;  /* 0x000000100202823e */ /* 0x000fe200000000ff */
[CC--:B------:R-:W-:Y:S02]  /*4720*/  @!P0 FMUL.FTZ R15, R13.reuse, R6.reuse ;  /* 0x000000060d0f8220 */ /* 0x0c0fe40000410000 */
[C---:B------:R-:W-:Y:S01]  /*4730*/  @!P0 FMUL.FTZ R3, R4.reuse, R6 ;  /* 0x0000000604038220 */ /* 0x040fe20000410000 */
[----:B------:R-:W-:Y:S01]  /*4740*/  @!P0 MOV R9, R2 ;  /* 0x0000000200098202 */ /* 0x000fe20000000f00 */
[-C--:B------:R-:W-:Y:S01]  /*4750*/  @!P0 FFMA.FTZ R15, R4, R12.reuse, -R15 ;  /* 0x0000000c040f8223 */ /* 0x080fe2000001080f */
[----:B------:R-:W-:Y:S01]  /*4760*/  @!P0 HADD2.F32 R4, -RZ, R7.H0_H0 ;  /* 0x20000007ff048230 */ /* 0x000fe20000004100 */
[----:B------:R-:W-:Y:S01]  /*4770*/  @!P0 FFMA.FTZ R3, R13, R12, R3 ;  /* 0x0000000c0d038223 */ /* 0x000fe20000010003 */
[--C-:B------:R-:W-:Y:S02]  /*4780*/  @!P0 HADD2.F32 R6, -RZ, R5.reuse.H1_H1 ;  /* 0x30000005ff068230 */ /* 0x100fe40000004100 */
[----:B------:R-:W-:Y:S02]  /*4790*/  @!P0 HADD2.F32 R5, -RZ, R5.H0_H0 ;  /* 0x20000005ff058230 */ /* 0x000fe40000004100 */
[----:B------:R-:W-:Y:S01]  /*47a0*/  @!P0 F2FP.PACK_AB R3, R3, R15 ;  /* 0x0000000f0303823e */ /* 0x000fe200000000ff */
[----:B------:R-:W-:Y:S01]  /*47b0*/  @!P0 HADD2.F32 R7, -RZ, R14.H0_H0 ;  /* 0x2000000eff078230 */ /* 0x000fe20000004100 */
[-C--:B------:R-:W-:Y:S02]  /*47c0*/  @!P0 FMUL.FTZ R14, R6, R4.reuse ;  /* 0x00000004060e8220 */ /* 0x080fe40000410000 */
[----:B------:R-:W-:Y:S01]  /*47d0*/  @!P0 MOV R10, R3 ;  /* 0x00000003000a8202 */ /* 0x000fe20000000f00 */
[C---:B------:R-:W-:Y:S02]  /*47e0*/  @!P0 FMUL.FTZ R4, R5.reuse, R4 ;  /* 0x0000000405048220 */ /* 0x040fe40000410000 */
[----:B------:R-:W-:Y:S01]  /*47f0*/  @!P0 FFMA.FTZ R14, R5, R7, -R14 ;  /* 0x00000007050e8223 */ /* 0x000fe2000001080e */
[----:B------:R-:W-:Y:S01]  /*4800*/  @!P0 F2FP.PACK_AB R5, R0, R17 ;  /* 0x000000110005823e */ /* 0x000fe200000000ff */
[----:B------:R-:W-:Y:S03]  /*4810*/  @!P0 FFMA.FTZ R4, R6, R7, R4 ;  /* 0x0000000706048223 */ /* 0x000fe60000010004 */
[----:B------:R-:W-:Y:S02]  /*4820*/  @!P0 MOV R8, R5 ;  /* 0x0000000500088202 */ /* 0x000fe40000000f00 */
[----:B------:R-:W-:Y:S04]  /*4830*/  @!P0 F2FP.PACK_AB R0, R4, R14 ;  /* 0x0000000e0400823e */ /* 0x000fe800000000ff */
[----:B------:R-:W-:Y:S05]  /*4840*/  @!P0 MOV R11, R0 ;  /* 0x00000000000b8202 */ /* 0x000fea0000000f00 */
[----:B------:R1:W-:Y:S02]  /*4850*/  ST.E.128 [R22.64], R8 ;  /* 0x0000000816007985 */ /* 0x0003e4000c101d0a */
.L_x_196:
[----:B------:R-:W-:Y:S05]  /*4860*/  BSYNC B0 ;  /* 0x0000000000007941 */ /* 0x000fea0003800000 */
.L_x_195:
[----:B------:R-:W-:Y:S01]  /*4870*/  ISETP.GE.AND P0, PT, R204, c[0x0][0x1d4], PT ;  /* 0x00007500cc007a0c */ /* 0x000fe20003f06270 */
[----:B------:R-:W-:Y:S01]  /*4880*/  @!UPT UIADD3 URZ, URZ, URZ, URZ ;  /* 0x0000003f3f3ff290 */ /* 0x000fe2000fffe03f */
[----:B------:R-:W-:Y:S11]  /*4890*/  BSSY B0, `(.L_x_197) ;  /* 0x0000038000007945 */ /* 0x000ff60003800000 */
[----:B------:R-:W-:-:S05]  /*48a0*/  @P0 BRA `(.L_x_198) ;  /* 0x0000036000000947 */ /* 0x000fca0003800000 */
[C---:B-1--4-:R-:W-:Y:S01]  /*48b0*/  LEA R22, P0, R204.reuse, R46, 0x1 ;  /* 0x0000002ecc167211 */ /* 0x052fe200078008ff */
[----:B--2---:R-:W1:Y:S03]  /*48c0*/  LDS.128 R8, [R200+0xa000] ;  /* 0x00a00000c8087984 */ /* 0x004e660000000c00 */
[----:B---3--:R-:W-:Y:S02]  /*48d0*/  LEA.HI.X R23, R204, R47, R221, 0x1, P0 ;  /* 0x0000002fcc177211 */ /* 0x008fe400000f0cdd */
[----:B------:R-:W-:Y:S11]  /*48e0*/  ISETP.GE.AND P0, PT, R105, c[0x0][0x27c], PT ;  /* 0x00009f0069007a0c */ /* 0x000ff60003f06270 */
[----:B------:R-:W-:Y:S02]  /*48f0*/  @!UPT UIADD3 URZ, URZ, URZ, URZ ;  /* 0x0000003f3f3ff290 */ /* 0x000fe4000fffe03f */
[----:B------:R-:W-:Y:S01]  /*4900*/  @!P0 HADD2.F32 R0, -RZ, R27.H0_H0 ;  /* 0x2000001bff008230 */ /* 0x000fe20000004100 */
[----:B------:R-:W-:Y:S01]  /*4910*/  @!P0 SHF.R.U64 R4, R18, 0x10, R19 ;  /* 0x0000001012048819 */ /* 0x000fe20000001213 */
[--C-:B------:R-:W-:Y:S01]  /*4920*/  @!P0 HADD2.F32 R6, -RZ, R44.reuse.H0_H0 ;  /* 0x2000002cff068230 */ /* 0x100fe20000004100 */
[----:B------:R-:W-:Y:S01]  /*4930*/  @!P0 SHF.R.U64 R13, R38, 0x10, R39 ;  /* 0x00000010260d8819 */ /* 0x000fe20000001227 */
[----:B------:R-:W-:Y:S01]  /*4940*/  @!P0 HADD2.F32 R15, -RZ, R44.H1_H1 ;  /* 0x3000002cff0f8230 */ /* 0x000fe20000004100 */
[----:B------:R-:W-:Y:S01]  /*4950*/  @!P0 SHF.R.U32.HI R7, RZ, 0x10, R19 ;  /* 0x00000010ff078819 */ /* 0x000fe20000011613 */
[----:B------:R-:W-:Y:S01]  /*4960*/  @!P0 HADD2.F32 R4, -RZ, R4.H0_H0 ;  /* 0x20000004ff048230 */ /* 0x000fe20000004100 */
[----:B------:R-:W-:Y:S01]  /*4970*/  @!P0 SHF.R.U32.HI R17, RZ, 0x10, R39 ;  /* 0x00000010ff118819 */ /* 0x000fe20000011627 */
[----:B------:R-:W-:Y:S02]  /*4980*/  @!P0 HADD2.F32 R13, -RZ, R13.H0_H0 ;  /* 0x2000000dff0d8230 */ /* 0x000fe40000004100 */
[----:B------:R-:W-:Y:S02]  /*4990*/  @!P0 HADD2.F32 R7, -RZ, R7.H0_H0 ;  /* 0x20000007ff078230 */ /* 0x000fe40000004100 */
[----:B------:R-:W-:Y:S01]  /*49a0*/  @!P0 HADD2.F32 R17, -RZ, R17.H0_H0 ;  /* 0x20000011ff118230 */ /* 0x000fe20000004100 */
[----:B-1----:R-:W-:Y:S02]  /*49b0*/  @!P0 MOV R2, R8 ;  /* 0x0000000800028202 */ /* 0x002fe40000000f00 */
[----:B------:R-:W-:Y:S03]  /*49c0*/  @!P0 MOV R3, R9 ;  /* 0x0000000900038202 */ /* 0x000fe60000000f00 */
[--C-:B------:R-:W-:Y:S02]  /*49d0*/  @!P0 HADD2.F32 R5, -RZ, R2.reuse.H1_H1 ;  /* 0x30000002ff058230 */ /* 0x100fe40000004100 */
[----:B------:R-:W-:Y:S02]  /*49e0*/  @!P0 HADD2.F32 R2, -RZ, R2.H0_H0 ;  /* 0x20000002ff028230 */ /* 0x000fe40000004100 */
[--C-:B------:R-:W-:Y:S01]  /*49f0*/  @!P0 HADD2.F32 R12, -RZ, R3.reuse.H1_H1 ;  /* 0x30000003ff0c8230 */ /* 0x100fe20000004100 */
[CC--:B------:R-:W-:Y:S01]  /*4a00*/  @!P0 FMUL.FTZ R14, R5.reuse, R0.reuse ;  /* 0x00000000050e8220 */ /* 0x0c0fe20000410000 */
[----:B------:R-:W-:Y:S01]  /*4a10*/  @!P0 HADD2.F32 R3, -RZ, R3.H0_H0 ;  /* 0x20000003ff038230 */ /* 0x000fe20000004100 */
[C---:B------:R-:W-:Y:S02]  /*4a20*/  @!P0 FMUL.FTZ R0, R2.reuse, R0 ;  /* 0x0000000002008220 */ /* 0x040fe40000410000 */
[-C--:B------:R-:W-:Y:S02]  /*4a30*/  @!P0 FFMA.FTZ R26, R2, R6.reuse, -R14 ;  /* 0x00000006021a8223 */ /* 0x080fe4000001080e */
[----:B------:R-:W-:Y:S01]  /*4a40*/  @!P0 FFMA.FTZ R0, R5, R6, R0 ;  /* 0x0000000605008223 */ /* 0x000fe20000010000 */
[----:B------:R-:W-:Y:S01]  /*4a50*/  @!P0 MOV R5, R10 ;  /* 0x0000000a00058202 */ /* 0x000fe20000000f00 */
[CC--:B------:R-:W-:Y:S02]  /*4a60*/  @!P0 FMUL.FTZ R14, R12.reuse, R4.reuse ;  /* 0x000000040c0e8220 */ /* 0x0c0fe40000410000 */
[C---:B------:R-:W-:Y:S01]  /*4a70*/  @!P0 FMUL.FTZ R2, R3.reuse, R4 ;  /* 0x0000000403028220 */ /* 0x040fe20000410000 */
[----:B------:R-:W-:Y:S01]  /*4a80*/  @!P0 MOV R4, R11 ;  /* 0x0000000b00048202 */ /* 0x000fe20000000f00 */
[-C--:B------:R-:W-:Y:S01]  /*4a90*/  @!P0 FFMA.FTZ R19, R3, R13.reuse, -R14 ;  /* 0x0000000d03138223 */ /* 0x080fe2000001080e */
[----:B------:R-:W-:Y:S01]  /*4aa0*/  @!P0 HADD2.F32 R14, -RZ, R5.H1_H1 ;  /* 0x30000005ff0e8230 */ /* 0x000fe20000004100 */
[----:B------:R-:W-:Y:S01]  /*4ab0*/  @!P0 FFMA.FTZ R2, R12, R13, R2 ;  /* 0x0000000d0c028223 */ /* 0x000fe20000010002 */
[----:B------:R-:W-:Y:S02]  /*4ac0*/  @!P0 HADD2.F32 R3, -RZ, R27.H1_H1 ;  /* 0x3000001bff038230 */ /* 0x000fe40000004100 */
[----:B------:R-:W-:Y:S02]  /*4ad0*/  @!P0 HADD2.F32 R6, -RZ, R5.H0_H0 ;  /* 0x20000005ff068230 */ /* 0x000fe40000004100 */
[----:B------:R-:W-:Y:S01]  /*4ae0*/  @!P0 F2FP.PACK_AB R2, R2, R19 ;  /* 0x000000130202823e */ /* 0x000fe200000000ff */
[--C-:B------:R-:W-:Y:S02]  /*4af0*/  @!P0 HADD2.F32 R5, -RZ, R4.reuse.H0_H0 ;  /* 0x20000004ff058230 */ /* 0x100fe40000004100 */
[----:B------:R-:W-:Y:S01]  /*4b00*/  @!P0 HADD2.F32 R16, -RZ, R4.H1_H1 ;  /* 0x30000004ff108230 */ /* 0x000fe20000004100 */
[-C--:B------:R-:W-:Y:S01]  /*4b10*/  @!P0 FMUL.FTZ R4, R14, R3.reuse ;  /* 0x000000030e048220 */ /* 0x080fe20000410000 */
[----:B------:R-:W-:Y:S01]  /*4b20*/  @!P0 MOV R9, R2 ;  /* 0x0000000200098202 */ /* 0x000fe20000000f00 */
[C---:B------:R-:W-:Y:S02]  /*4b30*/  @!P0 FMUL.FTZ R3, R6.reuse, R3 ;  /* 0x0000000306038220 */ /* 0x040fe40000410000 */
[----:B------:R-:W-:Y:S02]  /*4b40*/  @!P0 FFMA.FTZ R6, R6, R15, -R4 ;  /* 0x0000000f06068223 */ /* 0x000fe40000010804 */
[CC--:B------:R-:W-:Y:S02]  /*4b50*/  @!P0 FMUL.FTZ R4, R5.reuse, R7.reuse ;  /* 0x0000000705048220 */ /* 0x0c0fe40000410000 */
[----:B------:R-:W-:Y:S02]  /*4b60*/  @!P0 FMUL.FTZ R18, R16, R7 ;  /* 0x0000000710128220 */ /* 0x000fe40000410000 */
[----:B------:R-:W-:Y:S02]  /*4b70*/  @!P0 FFMA.FTZ R3, R14, R15, R3 ;  /* 0x0000000f0e038223 */ /* 0x000fe40000010003 */
[-C--:B------:R-:W-:Y:S01]  /*4b80*/  @!P0 FFMA.FTZ R18, R5, R17.reuse, -R18 ;  /* 0x0000001105128223 */ /* 0x080fe20000010812 */
[----:B------:R-:W-:Y:S01]  /*4b90*/  @!P0 F2FP.PACK_AB R5, R0, R26 ;  /* 0x0000001a0005823e */ /* 0x000fe200000000ff */
[----:B------:R-:W-:Y:S01]  /*4ba0*/  @!P0 FFMA.FTZ R4, R16, R17, R4 ;  /* 0x0000001110048223 */ /* 0x000fe20000010004 */
[----:B------:R-:W-:Y:S02]  /*4bb0*/  @!P0 F2FP.PACK_AB R3, R3, R6 ;  /* 0x000000060303823e */ /* 0x000fe400000000ff */
[----:B------:R-:W-:Y:S02]  /*4bc0*/  @!P0 MOV R8, R5 ;  /* 0x0000000500088202 */ /* 0x000fe40000000f00 */
[----:B------:R-:W-:Y:S02]  /*4bd0*/  @!P0 F2FP.PACK_AB R0, R4, R18 ;  /* 0x000000120400823e */ /* 0x000fe400000000ff */
[----:B------:R-:W-:Y:S02]  /*4be0*/  @!P0 MOV R10, R3 ;  /* 0x00000003000a8202 */ /* 0x000fe40000000f00 */
[----:B------:R-:W-:Y:S05]  /*4bf0*/  @!P0 MOV R11, R0 ;  /* 0x00000000000b8202 */ /* 0x000fea0000000f00 */
[----:B------:R1:W-:Y:S02]  /*4c00*/  ST.E.128 [R22.64], R8 ;  /* 0x0000000816007985 */ /* 0x0003e4000c101d0a */
.L_x_198:
[----:B------:R-:W-:Y:S05]  /*4c10*/  BSYNC B0 ;  /* 0x0000000000007941 */ /* 0x000fea0003800000 */
.L_x_197:
[----:B------:R-:W-:Y:S11]  /*4c20*/  ISETP.GE.AND P0, PT, R203, c[0x0][0x1d4], PT ;  /* 0x00007500cb007a0c */ /* 0x000ff60003f06270 */
[----:B------:R-:W-:Y:S02]  /*4c30*/  @!UPT UIADD3 URZ, URZ, URZ, URZ ;  /* 0x0000003f3f3ff290 */ /* 0x000fe4000fffe03f */
        /* <DEDUP_REMOVED lines=32> */
[--C-:B------:R-:W-:Y:S01]  /*4e40*/  @!P0 HADD2.F32 R14, -RZ, R5.reuse.H1_H1 ;  /* 0x30000005ff0e8230 */ /* 0x100fe20000004100 */
        /* <DEDUP_REMOVED lines=21> */
[----:B------:R1:W-:Y:S01]  /*4fa0*/  ST.E.128 [R18.64], R8 ;  /* 0x0000000812007985 */ /* 0x0003e2000c101d0a */
[----:B------:R-:W-:-:S05]  /*4fb0*/  BRA `(.L_x_188) ;  /* 0x00001f1000007947 */ /* 0x000fca0003800000 */
.L_x_185:
        /* <DEDUP_REMOVED lines=37> */
[----:B------:R1:W5:Y:S04]  /*5210*/  @!P0 LDG.E.128 R32, [R8.64] ;  /* 0x0000000a08208981 */ /* 0x000368000c1e1d00 */
[----:B------:R1:W5:Y:S01]  /*5220*/  @!P0 LDG.E.128 R4, [R2.64] ;  /* 0x0000000a02048981 */ /* 0x000362000c1e1d00 */
[----:B------:R-:W-:Y:S11]  /*5230*/  ISETP.GE.AND P0, PT, R25, c[0x0][0x27c], PT ;  /* 0x00009f0019007a0c */ /* 0x000ff60003f06270 */
[----:B------:R-:W-:Y:S02]  /*5240*/  @!UPT UIADD3 URZ, URZ, URZ, URZ ;  /* 0x0000003f3f3ff290 */ /* 0x000fe4000fffe03f */
[----:B------:R1:W5:Y:S04]  /*5250*/  @!P0 LDG.E.128 R40, [R8.64+0x40] ;  /* 0x0000400a08288981 */ /* 0x000368000c1e1d00 */
[----:B------:R1:W5:Y:S01]  /*5260*/  @!P0 LDG.E.128 R16, [R2.64+0x40] ;  /* 0x0000400a02108981 */ /* 0x000362000c1e1d00 */
[----:B------:R-:W-:Y:S11]  /*5270*/  ISETP.GE.AND P0, PT, R24, c[0x0][0x27c], PT ;  /* 0x00009f0018007a0c */ /* 0x000ff60003f06270 */
[----:B------:R-:W-:Y:S02]  /*5280*/  @!UPT UIADD3 URZ, URZ, URZ, URZ ;  /* 0x0000003f3f3ff290 */ /* 0x000fe4000fffe03f */
[----:B------:R1:W5:Y:S04]  /*5290*/  @!P0 LDG.E.128 R48, [R8.64+0x80] ;  /* 0x0000800a08308981 */ /* 0x000368000c1e1d00 */
[----:B------:R1:W5:Y:S02]  /*52a0*/  @!P0 LDG.E.128 R20, [R2.64+0x80] ;  /* 0x0000800a02148981 */ /* 0x000364000c1e1d00 */
.L_x_200:
[----:B------:R-:W-:Y:S05]  /*52b0*/  BSYNC B0 ;  /* 0x0000000000007941 */ /* 0x000fea0003800000 */
.L_x_199:
[----:B------:R2:W3:Y:S04]  /*52c0*/  SHFL.IDX PT, R55, R10, RZ, 0x1c1f ;  /* 0x001c1fff0a377589 */ /* 0x0004e800000e0000 */
[----:B------:R2:W4:Y:S01]  /*52d0*/  SHFL.IDX PT, R54, R11, RZ, 0x1c1f ;  /* 0x001c1fff0b367589 */ /* 0x00052200000e0000 */
[----:B------:R-:W-:-:S05]  /*52e0*/  @P1 BRA `(.L_x_188) ;  /* 0x00001be000001947 */ /* 0x000fca0003800000 */
[----:B------:R-:W-:Y:S01]  /*52f0*/  ISETP.GE.AND P0, PT, R100, c[0x0][0x1d4], PT ;  /* 0x0000750064007a0c */ /* 0x000fe20003f06270 */
[----:B-1---5:R-:W-:Y:S01]  /*5300*/  IMAD.MOV.U32 R2, RZ, RZ, R48 ;  /* 0x000000ffff027224 */ /* 0x022fe200078e0030 */
[----:B------:R-:W-:Y:S01]  /*5310*/  IADD3 R120, -R123, c[0x0][0x1d4], RZ ;  /* 0x000075007b787a10 */ /* 0x000fe20007ffe1ff */
[----:B------:R-:W-:Y:S01]  /*5320*/  IMAD.MOV.U32 R0, RZ, RZ, R49 ;  /* 0x000000ffff007224 */ /* 0x000fe200078e0031 */
[----:B------:R-:W-:Y:S01]  /*5330*/  BSSY B0, `(.L_x_201) ;  /* 0x0000098000007945 */ /* 0x000fe20003800000 */
        /* <DEDUP_REMOVED lines=17> */
[----:B------:R-:W-:Y:S02]  /*5450*/  PRMT R28, R8, 0x5410, R3 ;  /* 0x00005410081c7816 */ /* 0x000fe40000000003 */
[----:B------:R-:W-:Y:S02]  /*5460*/  PRMT R26, R2, 0x5410, R0 ;  /* 0x00005410021a7816 */ /* 0x000fe40000000000 */
[----:B------:R-:W-:Y:S04]  /*5470*/  MOV R0, R16 ;  /* 0x0000001000007202 */ /* 0x000fe80000000f00 */
[----:B--2---:R-:W-:Y:S01]  /*5480*/  PRMT R11, R0, 0x7610, R11 ;  /* 0x00007610000b7816 */ /* 0x004fe2000000000b */
[----:B------:R-:W-:Y:S05]  /*5490*/  IMAD.MOV.U32 R0, RZ, RZ, R17 ;  /* 0x000000ffff007224 */ /* 0x000fea00078e0011 */
[----:B------:R-:W-:Y:S01]  /*54a0*/  PRMT R11, R11, 0x5410, R0 ;  /* 0x000054100b0b7816 */ /* 0x000fe20000000000 */
[----:B------:R-:W-:-:S05]  /*54b0*/  @P0 BRA `(.L_x_202) ;  /* 0x000007f000000947 */ /* 0x000fca0003800000 */
[--C-:B------:R-:W-:Y:S01]  /*54c0*/  IMAD.MOV.U32 R9, RZ, RZ, R5.reuse ;  /* 0x000000ffff097224 */ /* 0x100fe200078e0005 */
[----:B------:R-:W-:Y:S01]  /*54d0*/  LOP3.LUT P2, RZ, R212, 0x2, RZ, 0xc0, !PT ;  /* 0x00000002d4ff7812 */ /* 0x000fe2000784c0ff */
[----:B------:R-:W1:Y:S01]  /*54e0*/  LDS.128 R12, [R99+0x6100] ;  /* 0x00610000630c7984 */ /* 0x000e620000000c00 */
[----:B------:R-:W-:Y:S02]  /*54f0*/  ISETP.GE.AND P0, PT, R100, c[0x0][0x27c], PT ;  /* 0x00009f0064007a0c */ /* 0x000fe40003f06270 */
[----:B------:R-:W-:Y:S02]  /*5500*/  SEL R0, R123, R120, !P2 ;  /* 0x000000787b007207 */ /* 0x000fe40005000000 */
[----:B------:R-:W-:Y:S02]  /*5510*/  MOV R10, R32 ;  /* 0x00000020000a7202 */ /* 0x000fe40000000f00 */
[----:B------:R-:W-:Y:S02]  /*5520*/  SHF.R.S32.HI R2, RZ, 0x1f, R0 ;  /* 0x0000001fff027819 */ /* 0x000fe40000011400 */
[----:B------:R-:W-:Y:S02]  /*5530*/  MOV R45, R33 ;  /* 0x00000021002d7202 */ /* 0x000fe40000000f00 */
[----:B------:R-:W-:Y:S03]  /*5540*/  LEA.HI R0, R2, R0, RZ, 0x4 ;  /* 0x0000000002007211 */ /* 0x000fe600078f20ff */
[----:B------:R-:W-:Y:S01]  /*5550*/  @!P0 HADD2.F32 R30, -RZ, R10.H0_H0 ;  /* 0x2000000aff1e8230 */ /* 0x000fe20000004100 */
[----:B------:R-:W-:Y:S02]  /*5560*/  LEA.HI.SX32 R0, R0, R114, 0x1c ;  /* 0x0000007200007211 */ /* 0x000fe400078fe2ff */
[----:B------:R-:W-:Y:S02]  /*5570*/  @!P0 SHF.R.U32.HI R10, RZ, 0x10, R5 ;  /* 0x00000010ff0a8819 */ /* 0x000fe40000011605 */
[----:B------:R-:W-:Y:S02]  /*5580*/  SHF.R.S32.HI R2, RZ, 0x1f, R0 ;  /* 0x0000001fff027819 */ /* 0x000fe40000011400 */
[----:B------:R-:W-:Y:S02]  /*5590*/  SHF.L.U32 R57, R0, 0x3, RZ ;  /* 0x0000000300397819 */ /* 0x000fe400000006ff */
[----:B------:R-:W-:Y:S02]  /*55a0*/  LEA.HI R0, R2, R0, RZ, 0x3 ;  /* 0x0000000002007211 */ /* 0x000fe400078f18ff */
[----:B------:R-:W-:Y:S03]  /*55b0*/  LOP3.LUT R2, R217, 0x38, R57, 0xf8, !PT ;  /* 0x00000038d9027812 */ /* 0x000fe600078ef839 */
[----:B------:R-:W-:Y:S01]  /*55c0*/  IMAD.SHL.U32 R0, R0, 0x200, RZ ;  /* 0x0000020000007824 */ /* 0x000fe200078e00ff */
[----:B------:R-:W-:Y:S04]  /*55d0*/  LOP3.LUT R2, R2, R218, RZ, 0x3c, !PT ;  /* 0x000000da02027212 */ /* 0x000fe800078e3cff */
[----:B------:R-:W-:Y:S04]  /*55e0*/  LOP3.LUT R0, R0, 0x7ffff000, RZ, 0xc0, !PT ;  /* 0x7ffff00000007812 */ /* 0x000fe800078ec0ff */
[----:B------:R-:W-:Y:S02]  /*55f0*/  IADD3 R0, R2, R0, R219 ;  /* 0x0000000002007210 */ /* 0x000fe40007ffe0db */
[----:B-1----:R-:W-:Y:S02]  /*5600*/  @!P0 MOV R8, R12 ;  /* 0x0000000c00088202 */ /* 0x002fe40000000f00 */
[----:B------:R-:W-:Y:S03]  /*5610*/  SHF.L.U32 R0, R0, 0x1, RZ ;  /* 0x0000000100007819 */ /* 0x000fe600000006ff */
[----:B------:R-:W-:Y:S02]  /*5620*/  @!P0 HADD2.F32 R3, -RZ, R8.H0_H0 ;  /* 0x20000008ff038230 */ /* 0x000fe40000004100 */
[----:B------:R1:W2:Y:S02]  /*5630*/  LDS.128 R36, [R0+0x6100] ;  /* 0x0061000000247984 */ /* 0x0002a40000000c00 */
[----:B-1----:R-:W-:Y:S05]  /*5640*/  IMAD.MOV.U32 R0, RZ, RZ, R4 ;  /* 0x000000ffff007224 */ /* 0x002fea00078e0004 */
[----:B------:R-:W-:Y:S05]  /*5650*/  @!P0 HADD2.F32 R2, -RZ, R0.H0_H0 ;  /* 0x20000000ff028230 */ /* 0x000fea0000004100 */
[-C--:B------:R-:W-:Y:S02]  /*5660*/  @!P0 FMUL.FTZ R0, R3, R2.reuse ;  /* 0x0000000203008220 */ /* 0x080fe40000410000 */
[----:B--2---:R-:W-:Y:S05]  /*5670*/  @!P0 IMAD.MOV.U32 R31, RZ, RZ, R36 ;  /* 0x000000ffff1f8224 */ /* 0x004fea00078e0024 */
[----:B------:R-:W-:Y:S05]  /*5680*/  @!P0 HADD2.F32 R29, -RZ, R31.H0_H0 ;  /* 0x2000001fff1d8230 */ /* 0x000fea0000004100 */
[C---:B------:R-:W-:Y:S01]  /*5690*/  @!P0 FMUL.FTZ R44, R29.reuse, R2 ;  /* 0x000000021d2c8220 */ /* 0x040fe20000410000 */
[----:B------:R-:W-:Y:S01]  /*56a0*/  @!P0 SHF.R.U64 R2, R4, 0x10, R5 ;  /* 0x0000001004028819 */ /* 0x000fe20000001205 */
[-C--:B------:R-:W-:Y:S01]  /*56b0*/  @!P0 FFMA.FTZ R0, R29, R30.reuse, R0 ;  /* 0x0000001e1d008223 */ /* 0x080fe20000010000 */
[----:B------:R-:W-:Y:S01]  /*56c0*/  @!P0 SHF.R.U64 R4, R32, 0x10, R33 ;  /* 0x0000001020048819 */ /* 0x000fe20000001221 */
[----:B------:R-:W-:Y:S01]  /*56d0*/  @!P0 FFMA.FTZ R62, R3, R30, -R44 ;  /* 0x0000001e033e8223 */ /* 0x000fe2000001082c */
[----:B------:R-:W-:Y:S01]  /*56e0*/  @!P0 HADD2.F32 R5, -RZ, R9.H0_H0 ;  /* 0x20000009ff058230 */ /* 0x000fe20000004100 */
[----:B------:R-:W-:Y:S01]  /*56f0*/  @!P0 IMAD.MOV.U32 R44, RZ, RZ, R37 ;  /* 0x000000ffff2c8224 */ /* 0x000fe200078e0025 */
[----:B------:R-:W-:Y:S01]  /*5700*/  @!P0 HADD2.F32 R2, -RZ, R2.H0_H0 ;  /* 0x20000002ff028230 */ /* 0x000fe20000004100 */
[----:B------:R-:W-:Y:S01]  /*5710*/  @!P0 MOV R9, R13 ;  /* 0x0000000d00098202 */ /* 0x000fe20000000f00 */
[----:B------:R-:W-:Y:S02]  /*5720*/  @!P0 HADD2.F32 R29, -RZ, R31.H1_H1 ;  /* 0x3000001fff1d8230 */ /* 0x000fe40000004100 */
[----:B------:R-:W-:Y:S02]  /*5730*/  @!P0 HADD2.F32 R3, -RZ, R8.H1_H1 ;  /* 0x30000008ff038230 */ /* 0x000fe40000004100 */
[----:B------:R-:W-:Y:S01]  /*5740*/  @!P0 HADD2.F32 R8, -RZ, R4.H0_H0 ;  /* 0x20000004ff088230 */ /* 0x000fe20000004100 */
[-C--:B------:R-:W-:Y:S01]  /*5750*/  @!P0 FMUL.FTZ R31, R29, R2.reuse ;  /* 0x000000021d1f8220 */ /* 0x080fe20000410000 */
[----:B------:R-:W-:Y:S01]  /*5760*/  @!P0 HADD2.F32 R30, -RZ, R44.H0_H0 ;  /* 0x2000002cff1e8230 */ /* 0x000fe20000004100 */
[C---:B------:R-:W-:Y:S01]  /*5770*/  @!P0 FMUL.FTZ R2, R3.reuse, R2 ;  /* 0x0000000203028220 */ /* 0x040fe20000410000 */
[----:B------:R-:W-:Y:S01]  /*5780*/  @!P0 HADD2.F32 R4, -RZ, R9.H0_H0 ;  /* 0x20000009ff048230 */ /* 0x000fe20000004100 */
[-C--:B------:R-:W-:Y:S01]  /*5790*/  @!P0 FFMA.FTZ R61, R3, R8.reuse, -R31 ;  /* 0x00000008033d8223 */ /* 0x080fe2000001081f */
[----:B------:R-:W-:Y:S01]  /*57a0*/  @!P0 HADD2.F32 R31, -RZ, R45.H0_H0 ;  /* 0x2000002dff1f8230 */ /* 0x000fe20000004100 */
[-C--:B------:R-:W-:Y:S01]  /*57b0*/  @!P0 FMUL.FTZ R32, R30, R5.reuse ;  /* 0x000000051e208220 */ /* 0x080fe20000410000 */
[----:B------:R-:W-:Y:S01]  /*57c0*/  @!P0 SHF.R.U32.HI R45, RZ, 0x10, R33 ;  /* 0x00000010ff2d8819 */ /* 0x000fe20000011621 */
[----:B------:R-:W-:Y:S01]  /*57d0*/  @!P0 FFMA.FTZ R2, R29, R8, R2 ;  /* 0x000000081d028223 */ /* 0x000fe20000010002 */
[----:B------:R-:W-:Y:S01]  /*57e0*/  @!P0 MOV R29, R38 ;  /* 0x00000026001d8202 */ /* 0x000fe20000000f00 */
[----:B------:R-:W-:Y:S01]  /*57f0*/  @!P0 FMUL.FTZ R3, R4, R5 ;  /* 0x0000000504038220 */ /* 0x000fe20000410000 */
[----:B------:R-:W-:Y:S01]  /*5800*/  @!P0 MOV R8, R14 ;  /* 0x0000000e00088202 */ /* 0x000fe20000000f00 */
[----:B------:R-:W-:Y:S01]  /*5810*/  IMAD.MOV.U32 R5, RZ, RZ, R6 ;  /* 0x000000ffff057224 */ /* 0x000fe200078e0006 */
[----:B------:R-:W-:Y:S01]  /*5820*/  @!P0 SHF.R.U64 R6, R6, 0x10, R7 ;  /* 0x0000001006068819 */ /* 0x000fe20000001207 */
[-C--:B------:R-:W-:Y:S02]  /*5830*/  @!P0 FFMA.FTZ R56, R4, R31.reuse, -R32 ;  /* 0x0000001f04388223 */ /* 0x080fe40000010820 */
[----:B------:R-:W-:Y:S01]  /*5840*/  IMAD.MOV.U32 R4, RZ, RZ, R34 ;  /* 0x000000ffff047224 */ /* 0x000fe200078e0022 */
[----:B------:R-:W-:Y:S01]  /*5850*/  @!P0 HADD2.F32 R5, -RZ, R5.H0_H0 ;  /* 0x20000005ff058230 */ /* 0x000fe20000004100 */
[----:B------:R-:W-:Y:S01]  /*5860*/  @!P0 FFMA.FTZ R3, R30, R31, R3 ;  /* 0x0000001f1e038223 */ /* 0x000fe20000010003 */
[--C-:B------:R-:W-:Y:S02]  /*5870*/  @!P0 HADD2.F32 R30, -RZ, R29.reuse.H0_H0 ;  /* 0x2000001dff1e8230 */ /* 0x100fe40000004100 */
[----:B------:R-:W-:Y:S02]  /*5880*/  @!P0 HADD2.F32 R31, -RZ, R4.H0_H0 ;  /* 0x20000004ff1f8230 */ /* 0x000fe40000004100 */
[----:B------:R-:W-:Y:S01]  /*5890*/  @!P0 HADD2.F32 R4, -RZ, R8.H0_H0 ;  /* 0x20000008ff048230 */ /* 0x000fe20000004100 */
[----:B------:R-:W-:Y:S01]  /*58a0*/  @!P0 FMUL.FTZ R32, R30, R5 ;  /* 0x000000051e208220 */ /* 0x000fe20000410000 */
[----:B------:R-:W-:Y:S03]  /*58b0*/  @!P0 HADD2.F32 R6, -RZ, R6.H0_H0 ;  /* 0x20000006ff068230 */ /* 0x000fe60000004100 */
[C---:B------:R-:W-:Y:S01]  /*58c0*/  @!P0 FFMA.FTZ R60, R4.reuse, R31, -R32 ;  /* 0x0000001f043c8223 */ /* 0x040fe20000010820 */
[----:B------:R-:W-:Y:S01]  /*58d0*/  @!P0 HADD2.F32 R32, -RZ, R29.H1_H1 ;  /* 0x3000001dff208230 */ /* 0x000fe20000004100 */
[----:B------:R-:W-:Y:S01]  /*58e0*/  @!P0 FMUL.FTZ R5, R4, R5 ;  /* 0x0000000504058220 */ /* 0x000fe20000410000 */
[----:B------:R-:W-:Y:S03]  /*58f0*/  @!P0 SHF.R.U64 R4, R34, 0x10, R35 ;  /* 0x0000001022048819 */ /* 0x000fe60000001223 */
[-C--:B------:R-:W-:Y:S02]  /*5900*/  @!P0 FMUL.FTZ R29, R32, R6.reuse ;  /* 0x00000006201d8220 */ /* 0x080fe40000410000 */
[----:B------:R-:W-:Y:S02]  /*5910*/  @!P0 HADD2.F32 R33, -RZ, R4.H0_H0 ;  /* 0x20000004ff218230 */ /* 0x000fe40000004100 */
[----:B------:R-:W-:Y:S02]  /*5920*/  @!P0 HADD2.F32 R4, -RZ, R8.H1_H1 ;  /* 0x30000008ff048230 */ /* 0x000fe40000004100 */
[----:B------:R-:W-:Y:S02]  /*5930*/  @!P0 HADD2.F32 R8, -RZ, R10.H0_H0 ;  /* 0x2000000aff088230 */ /* 0x000fe40000004100 */
[----:B------:R-:W-:Y:S01]  /*5940*/  @!P0 HADD2.F32 R10, -RZ, R44.H1_H1 ;  /* 0x3000002cff0a8230 */ /* 0x000fe20000004100 */
[C---:B------:R-:W-:Y:S01]  /*5950*/  @!P0 FFMA.FTZ R58, R4.reuse, R33, -R29 ;  /* 0x00000021043a8223 */ /* 0x040fe2000001081d */
[----:B------:R-:W-:Y:S01]  /*5960*/  @!P0 HADD2.F32 R29, -RZ, R45.H0_H0 ;  /* 0x2000002dff1d8230 */ /* 0x000fe20000004100 */
[----:B------:R-:W-:Y:S01]  /*5970*/  @!P0 FMUL.FTZ R6, R4, R6 ;  /* 0x0000000604068220 */ /* 0x000fe20000410000 */
[----:B------:R-:W-:Y:S01]  /*5980*/  @!P0 HADD2.F32 R4, -RZ, R9.H1_H1 ;  /* 0x30000009ff048230 */ /* 0x000fe20000004100 */
[----:B------:R-:W-:Y:S01]  /*5990*/  @!P0 FMUL.FTZ R9, R10, R8 ;  /* 0x000000080a098220 */ /* 0x000fe20000410000 */
[----:B------:R-:W-:Y:S01]  /*59a0*/  @!P0 F2FP.PACK_AB R45, R61, R62 ;  /* 0x0000003e3d2d823e */ /* 0x000fe200000000ff */
[--C-:B------:R-:W-:Y:S01]  /*59b0*/  IMAD.MOV.U32 R44, RZ, RZ, R35.reuse ;  /* 0x000000ffff2c7224 */ /* 0x100fe200078e0023 */
[----:B------:R-:W-:Y:S01]  /*59c0*/  @!P0 SHF.R.U32.HI R35, RZ, 0x10, R35 ;  /* 0x00000010ff238819 */ /* 0x000fe20000011623 */
[C---:B------:R-:W-:Y:S01]  /*59d0*/  @!P0 FFMA.FTZ R34, R4.reuse, R29, -R9 ;  /* 0x0000001d04228223 */ /* 0x040fe20000010809 */
[----:B------:R-:W-:Y:S01]  /*59e0*/  @!P0 SHF.R.U32.HI R9, RZ, 0x10, R7 ;  /* 0x00000010ff098819 */ /* 0x000fe20000011607 */
[----:B------:R-:W-:Y:S01]  /*59f0*/  @!P0 FMUL.FTZ R4, R4, R8 ;  /* 0x0000000804048220 */ /* 0x000fe20000410000 */
[----:B------:R-:W-:Y:S01]  /*5a00*/  MOV R8, R7 ;  /* 0x0000000700087202 */ /* 0x000fe20000000f00 */
[----:B------:R-:W-:Y:S01]  /*5a10*/  @!P0 IMAD.MOV.U32 R12, RZ, RZ, R45 ;  /* 0x000000ffff0c8224 */ /* 0x000fe200078e002d */
[----:B------:R-:W-:Y:S01]  /*5a20*/  @!P0 F2FP.PACK_AB R56, R34, R56 ;  /* 0x000000382238823e */ /* 0x000fe200000000ff */
[----:B------:R-:W-:Y:S01]  /*5a30*/  @!P0 IMAD.MOV.U32 R34, RZ, RZ, R39 ;  /* 0x000000ffff228224 */ /* 0x000fe200078e0027 */
[----:B------:R-:W-:Y:S01]  /*5a40*/  @!P0 HADD2.F32 R9, -RZ, R9.H0_H0 ;  /* 0x20000009ff098230 */ /* 0x000fe20000004100 */
[----:B------:R-:W-:Y:S01]  /*5a50*/  @!P0 FFMA.FTZ R4, R10, R29, R4 ;  /* 0x0000001d0a048223 */ /* 0x000fe20000010004 */
[----:B------:R-:W-:Y:S01]  /*5a60*/  @!P0 MOV R13, R56 ;  /* 0x00000038000d8202 */ /* 0x000fe20000000f00 */
[----:B------:R-:W-:Y:S01]  /*5a70*/  @!P0 HADD2.F32 R10, -RZ, R8.H0_H0 ;  /* 0x20000008ff0a8230 */ /* 0x000fe20000004100 */
[----:B------:R-:W-:Y:S01]  /*5a80*/  @!P0 MOV R8, R15 ;  /* 0x0000000f00088202 */ /* 0x000fe20000000f00 */
[----:B------:R-:W-:Y:S01]  /*5a90*/  @!P0 FFMA.FTZ R5, R30, R31, R5 ;  /* 0x0000001f1e058223 */ /* 0x000fe20000010005 */
[----:B------:R-:W-:Y:S01]  /*5aa0*/  @!P0 F2FP.PACK_AB R3, R4, R3 ;  /* 0x000000030403823e */ /* 0x000fe200000000ff */
[----:B------:R-:W-:Y:S01]  /*5ab0*/  @!P0 FFMA.FTZ R6, R32, R33, R6 ;  /* 0x0000002120068223 */ /* 0x000fe20000010006 */
[----:B------:R-:W-:Y:S02]  /*5ac0*/  @!P0 HADD2.F32 R29, -RZ, R34.H0_H0 ;  /* 0x20000022ff1d8230 */ /* 0x000fe40000004100 */
[----:B------:R-:W-:Y:S01]  /*5ad0*/  @!P0 HADD2.F32 R30, -RZ, R44.H0_H0 ;  /* 0x2000002cff1e8230 */ /* 0x000fe20000004100 */
[----:B------:R-:W-:Y:S01]  /*5ae0*/  @!P0 IMAD.MOV.U32 R37, RZ, RZ, R3 ;  /* 0x000000ffff258224 */ /* 0x000fe200078e0003 */
[----:B------:R-:W-:Y:S01]  /*5af0*/  @!P0 HADD2.F32 R7, -RZ, R8.H0_H0 ;  /* 0x20000008ff078230 */ /* 0x000fe20000004100 */
[----:B------:R-:W-:Y:S01]  /*5b00*/  @!P0 FMUL.FTZ R44, R29, R10 ;  /* 0x0000000a1d2c8220 */ /* 0x000fe20000410000 */
[----:B------:R-:W-:Y:S02]  /*5b10*/  @!P0 HADD2.F32 R31, -RZ, R34.H1_H1 ;  /* 0x30000022ff1f8230 */ /* 0x000fe40000004100 */
[----:B------:R-:W-:Y:S01]  /*5b20*/  @!P0 HADD2.F32 R8, -RZ, R8.H1_H1 ;  /* 0x30000008ff088230 */ /* 0x000fe20000004100 */
[C---:B------:R-:W-:Y:S02]  /*5b30*/  @!P0 FFMA.FTZ R44, R7.reuse, R30, -R44 ;  /* 0x0000001e072c8223 */ /* 0x040fe4000001082c */
[----:B------:R-:W-:Y:S01]  /*5b40*/  @!P0 FMUL.FTZ R7, R7, R10 ;  /* 0x0000000a07078220 */ /* 0x000fe20000410000 */
[----:B------:R-:W-:Y:S01]  /*5b50*/  @!P0 HADD2.F32 R10, -RZ, R35.H0_H0 ;  /* 0x20000023ff0a8230 */ /* 0x000fe20000004100 */
[-C--:B------:R-:W-:Y:S02]  /*5b60*/  @!P0 FMUL.FTZ R34, R31, R9.reuse ;  /* 0x000000091f228220 */ /* 0x080fe40000410000 */
[----:B------:R-:W-:Y:S02]  /*5b70*/  @!P0 FFMA.FTZ R7, R29, R30, R7 ;  /* 0x0000001e1d078223 */ /* 0x000fe40000010007 */
[----:B------:R-:W-:Y:S01]  /*5b80*/  @!P0 FFMA.FTZ R35, R8, R10, -R34 ;  /* 0x0000000a08238223 */ /* 0x000fe20000010822 */
[----:B------:R-:W-:Y:S01]  /*5b90*/  @!P0 F2FP.PACK_AB R34, R58, R60 ;  /* 0x0000003c3a22823e */ /* 0x000fe200000000ff */
[----:B------:R-:W-:Y:S01]  /*5ba0*/  @!P0 FMUL.FTZ R8, R8, R9 ;  /* 0x0000000908088220 */ /* 0x000fe20000410000 */
[----:B------:R-:W-:Y:S02]  /*5bb0*/  @!P0 F2FP.PACK_AB R9, R2, R0 ;  /* 0x000000000209823e */ /* 0x000fe400000000ff */
[----:B------:R-:W-:Y:S01]  /*5bc0*/  @!P0 F2FP.PACK_AB R2, R6, R5 ;  /* 0x000000050602823e */ /* 0x000fe200000000ff */
[----:B------:R-:W-:Y:S01]  /*5bd0*/  @!P0 FFMA.FTZ R8, R31, R10, R8 ;  /* 0x0000000a1f088223 */ /* 0x000fe20000010008 */
[----:B------:R-:W-:Y:S01]  /*5be0*/  @!P0 F2FP.PACK_AB R10, R35, R44 ;  /* 0x0000002c230a823e */ /* 0x000fe200000000ff */
[----:B------:R-:W-:Y:S01]  /*5bf0*/  @!P0 IMAD.MOV.U32 R14, RZ, RZ, R34 ;  /* 0x000000ffff0e8224 */ /* 0x000fe200078e0022 */
[----:B------:R-:W-:Y:S02]  /*5c00*/  @!P0 MOV R36, R9 ;  /* 0x0000000900248202 */ /* 0x000fe40000000f00 */
[----:B------:R-:W-:Y:S02]  /*5c10*/  @!P0 F2FP.PACK_AB R0, R8, R7 ;  /* 0x000000070800823e */ /* 0x000fe400000000ff */
[----:B------:R-:W-:Y:S02]  /*5c20*/  @!P0 MOV R15, R10 ;  /* 0x0000000a000f8202 */ /* 0x000fe40000000f00 */
[----:B------:R-:W-:Y:S02]  /*5c30*/  @!P0 MOV R38, R2 ;  /* 0x0000000200268202 */ /* 0x000fe40000000f00 */
[----:B------:R-:W-:Y:S02]  /*5c40*/  @!P0 MOV R39, R0 ;  /* 0x0000000000278202 */ /* 0x000fe40000000f00 */
[C---:B----4-:R-:W-:Y:S04]  /*5c50*/  LEA R2, P0, R77.reuse, R54, 0x1 ;  /* 0x000000364d027211 */ /* 0x050fe800078008ff */
[----:B---3--:R-:W-:Y:S02]  /*5c60*/  LEA.HI.X R3, R77, R55, R108, 0x1, P0 ;  /* 0x000000374d037211 */ /* 0x008fe400000f0c6c */
[C---:B------:R-:W-:Y:S03]  /*5c70*/  ISETP.GE.AND P0, PT, R57.reuse, c[0x0][0x1d4], PT ;  /* 0x0000750039007a0c */ /* 0x040fe60003f06270 */
[----:B------:R1:W-:Y:S10]  /*5c80*/  ST.E.128 [R2.64], R12 ;  /* 0x0000000c02007985 */ /* 0x0003f4000c101d0a */
[----:B------:R-:W-:Y:S05]  /*5c90*/  @!P0 IMAD.WIDE R4, R57, 0x2, R54 ;  /* 0x0000000239048825 */ /* 0x000fea00078e0236 */
[----:B------:R1:W-:Y:S02]  /*5ca0*/  @!P0 ST.E.128 [R4.64], R36 ;  /* 0x0000002404008985 */ /* 0x0003e4000c101d0a */
.L_x_202:
[----:B------:R-:W-:Y:S05]  /*5cb0*/  BSYNC B0 ;  /* 0x0000000000007941 */ /* 0x000fea0003800000 */
.L_x_201:
[----:B------:R-:W-:Y:S01]  /*5cc0*/  ISETP.GE.AND P0, PT, R25, c[0x0][0x1d4], PT ;  /* 0x0000750019007a0c */ /* 0x000fe20003f06270 */
[----:B------:R-:W-:Y:S01]  /*5cd0*/  @!UPT UIADD3 URZ, URZ, URZ, URZ ;  /* 0x0000003f3f3ff290 */ /* 0x000fe2000fffe03f */
[----:B------:R-:W-:Y:S11]  /*5ce0*/  BSSY B0, `(.L_x_203) ;  /* 0x0000079000007945 */ /* 0x000ff60003800000 */
[----:B------:R-:W-:-:S05]  /*5cf0*/  @P0 BRA `(.L_x_204) ;  /* 0x0000077000000947 */ /* 0x000fca0003800000 */
[----:B------:R-:W-:Y:S01]  /*5d00*/  LOP3.LUT P1, RZ, R212, 0x4, RZ, 0xc0, !PT ;  /* 0x00000004d4ff7812 */ /* 0x000fe2000782c0ff */
[----:B-1----:R-:W1:Y:S01]  /*5d10*/  LDS.128 R12, [R98+0x6100] ;  /* 0x00610000620c7984 */ /* 0x002e620000000c00 */
[----:B------:R-:W-:Y:S02]  /*5d20*/  ISETP.GE.AND P0, PT, R25, c[0x0][0x27c], PT ;  /* 0x00009f0019007a0c */ /* 0x000fe40003f06270 */
[----:B------:R-:W-:Y:S04]  /*5d30*/  SEL R0, R123, R120, !P1 ;  /* 0x000000787b007207 */ /* 0x000fe80004800000 */
[----:B------:R-:W-:Y:S04]  /*5d40*/  SHF.R.S32.HI R2, RZ, 0x1f, R0 ;  /* 0x0000001fff027819 */ /* 0x000fe80000011400 */
[----:B------:R-:W-:Y:S03]  /*5d50*/  LEA.HI R0, R2, R0, RZ, 0x4 ;  /* 0x0000000002007211 */ /* 0x000fe600078f20ff */
[--C-:B------:R-:W-:Y:S01]  /*5d60*/  @!P0 SHF.R.U64 R7, R16, 0x10, R17.reuse ;  /* 0x0000001010078819 */ /* 0x100fe20000001211 */
[--C-:B------:R-:W-:Y:S01]  /*5d70*/  @!P0 HADD2.F32 R8, -RZ, R46.reuse.H0_H0 ;  /* 0x2000002eff088230 */ /* 0x100fe20000004100 */
[----:B------:R-:W-:Y:S01]  /*5d80*/  LEA.HI.SX32 R0, R0, R113, 0x1c ;  /* 0x0000007100007211 */ /* 0x000fe200078fe2ff */
[----:B------:R-:W-:Y:S01]  /*5d90*/  @!P0 HADD2.F32 R10, -RZ, R46.H1_H1 ;  /* 0x3000002eff0a8230 */ /* 0x000fe20000004100 */
[----:B------:R-:W-:Y:S01]  /*5da0*/  @!P0 SHF.R.U32.HI R5, RZ, 0x10, R17 ;  /* 0x00000010ff058819 */ /* 0x000fe20000011611 */
[----:B------:R-:W-:Y:S01]  /*5db0*/  @!P0 HADD2.F32 R7, -RZ, R7.H0_H0 ;  /* 0x20000007ff078230 */ /* 0x000fe20000004100 */
[----:B------:R-:W-:Y:S02]  /*5dc0*/  SHF.R.S32.HI R2, RZ, 0x1f, R0 ;  /* 0x0000001fff027819 */ /* 0x000fe40000011400 */
[----:B------:R-:W-:Y:S01]  /*5dd0*/  SHF.L.U32 R36, R0, 0x3, RZ ;  /* 0x0000000300247819 */ /* 0x000fe200000006ff */
[----:B------:R-:W-:Y:S01]  /*5de0*/  @!P0 HADD2.F32 R5, -RZ, R5.H0_H0 ;  /* 0x20000005ff058230 */ /* 0x000fe20000004100 */
[----:B------:R-:W-:Y:S02]  /*5df0*/  LEA.HI R0, R2, R0, RZ, 0x3 ;  /* 0x0000000002007211 */ /* 0x000fe400078f18ff */
[--C-:B------:R-:W-:Y:S02]  /*5e00*/  @!P0 SHF.R.U32.HI R30, RZ, 0x10, R41.reuse ;  /* 0x00000010ff1e8819 */ /* 0x100fe40000011629 */
[----:B------:R-:W-:Y:S01]  /*5e10*/  @!P0 SHF.R.U64 R31, R40, 0x10, R41 ;  /* 0x00000010281f8819 */ /* 0x000fe20000001229 */
[----:B------:R-:W-:Y:S01]  /*5e20*/  IMAD.SHL.U32 R0, R0, 0x200, RZ ;  /* 0x0000020000007824 */ /* 0x000fe200078e00ff */
[----:B------:R-:W-:Y:S04]  /*5e30*/  LOP3.LUT R2, R217, 0x38, R36, 0xf8, !PT ;  /* 0x00000038d9027812 */ /* 0x000fe800078ef824 */
[----:B------:R-:W-:Y:S02]  /*5e40*/  LOP3.LUT R2, R2, R218, RZ, 0x3c, !PT ;  /* 0x000000da02027212 */ /* 0x000fe400078e3cff */
[----:B------:R-:W-:Y:S01]  /*5e50*/  LOP3.LUT R0, R0, 0x7ffff000, RZ, 0xc0, !PT ;  /* 0x7ffff00000007812 */ /* 0x000fe200078ec0ff */
[----:B-1----:R-:W-:Y:S03]  /*5e60*/  @!P0 IMAD.MOV.U32 R6, RZ, RZ, R12 ;  /* 0x000000ffff068224 */ /* 0x002fe600078e000c */
[----:B------:R-:W-:Y:S01]  /*5e70*/  IADD3 R0, R2, R0, R219 ;  /* 0x0000000002007210 */ /* 0x000fe20007ffe0db */
[----:B------:R-:W-:Y:S03]  /*5e80*/  @!P0 HADD2.F32 R2, -RZ, R11.H0_H0 ;  /* 0x2000000bff028230 */ /* 0x000fe60000004100 */
[----:B------:R-:W-:Y:S01]  /*5e90*/  SHF.L.U32 R0, R0, 0x1, RZ ;  /* 0x0000000100007819 */ /* 0x000fe200000006ff */
[----:B------:R-:W-:Y:S04]  /*5ea0*/  @!P0 HADD2.F32 R3, -RZ, R6.H0_H0 ;  /* 0x20000006ff038230 */ /* 0x000fe80000004100 */
[----:B------:R1:W2:Y:S02]  /*5eb0*/  LDS.128 R32, [R0+0x6100] ;  /* 0x0061000000207984 */ /* 0x0002a40000000c00 */
[C---:B-1----:R-:W-:Y:S02]  /*5ec0*/  @!P0 FMUL.FTZ R0, R3.reuse, R2 ;  /* 0x0000000203008220 */ /* 0x042fe40000410000 */
[----:B--2---:R-:W-:Y:S01]  /*5ed0*/  @!P0 IMAD.MOV.U32 R16, RZ, RZ, R33 ;  /* 0x000000ffff108224 */ /* 0x004fe200078e0021 */
[----:B------:R-:W-:Y:S04]  /*5ee0*/  @!P0 MOV R29, R32 ;  /* 0x00000020001d8202 */ /* 0x000fe80000000f00 */
[--C-:B------:R-:W-:Y:S02]  /*5ef0*/  @!P0 HADD2.F32 R9, -RZ, R16.reuse.H0_H0 ;  /* 0x20000010ff098230 */ /* 0x100fe40000004100 */
[----:B------:R-:W-:Y:S05]  /*5f00*/  @!P0 HADD2.F32 R4, -RZ, R29.H0_H0 ;  /* 0x2000001dff048230 */ /* 0x000fea0000004100 */
[C---:B------:R-:W-:Y:S02]  /*5f10*/  @!P0 FMUL.FTZ R2, R4.reuse, R2 ;  /* 0x0000000204028220 */ /* 0x040fe40000410000 */
[-C--:B------:R-:W-:Y:S01]  /*5f20*/  @!P0 FFMA.FTZ R0, R4, R8.reuse, R0 ;  /* 0x0000000804008223 */ /* 0x080fe20000010000 */
[----:B------:R-:W-:Y:S01]  /*5f30*/  @!P0 MOV R4, R13 ;  /* 0x0000000d00048202 */ /* 0x000fe20000000f00 */
[----:B------:R-:W-:Y:S01]  /*5f40*/  @!P0 FFMA.FTZ R38, R3, R8, -R2 ;  /* 0x0000000803268223 */ /* 0x000fe20000010802 */
[----:B------:R-:W-:Y:S02]  /*5f50*/  @!P0 HADD2.F32 R3, -RZ, R11.H1_H1 ;  /* 0x3000000bff038230 */ /* 0x000fe40000004100 */
[----:B------:R-:W-:Y:S02]  /*5f60*/  @!P0 HADD2.F32 R11, -RZ, R16.H1_H1 ;  /* 0x30000010ff0b8230 */ /* 0x000fe40000004100 */
[----:B------:R-:W-:Y:S01]  /*5f70*/  @!P0 HADD2.F32 R2, -RZ, R4.H0_H0 ;  /* 0x20000004ff028230 */ /* 0x000fe20000004100 */
[-C--:B------:R-:W-:Y:S01]  /*5f80*/  @!P0 FMUL.FTZ R8, R9, R3.reuse ;  /* 0x0000000309088220 */ /* 0x080fe20000410000 */
[----:B------:R-:W-:Y:S03]  /*5f90*/  @!P0 HADD2.F32 R16, -RZ, R30.H0_H0 ;  /* 0x2000001eff108230 */ /* 0x000fe60000004100 */
[C---:B------:R-:W-:Y:S01]  /*5fa0*/  @!P0 FFMA.FTZ R37, R2.reuse, R10, -R8 ;  /* 0x0000000a02258223 */ /* 0x040fe20000010808 */
[----:B------:R-:W-:Y:S01]  /*5fb0*/  @!P0 HADD2.F32 R8, -RZ, R29.H1_H1 ;  /* 0x3000001dff088230 */ /* 0x000fe20000004100 */
[----:B------:R-:W-:Y:S01]  /*5fc0*/  @!P0 FMUL.FTZ R3, R2, R3 ;  /* 0x0000000302038220 */ /* 0x000fe20000410000 */
[----:B------:R-:W-:Y:S01]  /*5fd0*/  @!P0 HADD2.F32 R2, -RZ, R4.H1_H1 ;  /* 0x30000004ff028230 */ /* 0x000fe20000004100 */
[-C--:B------:R-:W-:Y:S02]  /*5fe0*/  @!P0 FMUL.FTZ R4, R11, R5.reuse ;  /* 0x000000050b048220 */ /* 0x080fe40000410000 */
[----:B------:R-:W-:Y:S02]  /*5ff0*/  @!P0 IMAD.MOV.U32 R29, RZ, RZ, R34 ;  /* 0x000000ffff1d8224 */ /* 0x000fe400078e0022 */
[C---:B------:R-:W-:Y:S02]  /*6000*/  @!P0 FFMA.FTZ R17, R2.reuse, R16, -R4 ;  /* 0x0000001002118223 */ /* 0x040fe40000010804 */
[----:B------:R-:W-:Y:S01]  /*6010*/  @!P0 FMUL.FTZ R4, R2, R5 ;  /* 0x0000000502048220 */ /* 0x000fe20000410000 */
[----:B------:R-:W-:Y:S02]  /*6020*/  @!P0 HADD2.F32 R5, -RZ, R31.H0_H0 ;  /* 0x2000001fff058230 */ /* 0x000fe40000004100 */
[----:B------:R-:W-:Y:S01]  /*6030*/  @!P0 HADD2.F32 R2, -RZ, R6.H1_H1 ;  /* 0x30000006ff028230 */ /* 0x000fe20000004100 */
[----:B------:R-:W-:Y:S01]  /*6040*/  @!P0 FMUL.FTZ R6, R8, R7 ;  /* 0x0000000708068220 */ /* 0x000fe20000410000 */
[----:B------:R-:W-:Y:S03]  /*6050*/  @!P0 F2FP.PACK_AB R30, R17, R37 ;  /* 0x00000025111e823e */ /* 0x000fe600000000ff */
[C---:B------:R-:W-:Y:S02]  /*6060*/  @!P0 FFMA.FTZ R6, R2.reuse, R5, -R6 ;  /* 0x0000000502068223 */ /* 0x040fe40000010806 */
[----:B------:R-:W-:Y:S01]  /*6070*/  @!P0 FMUL.FTZ R2, R2, R7 ;  /* 0x0000000702028220 */ /* 0x000fe20000410000 */
[----:B------:R-:W-:Y:S01]  /*6080*/  @!P0 HADD2.F32 R7, -RZ, R29.H0_H0 ;  /* 0x2000001dff078230 */ /* 0x000fe20000004100 */
[----:B------:R-:W-:Y:S01]  /*6090*/  @!P0 IMAD.MOV.U32 R13, RZ, RZ, R30 ;  /* 0x000000ffff0d8224 */ /* 0x000fe200078e001e */
[----:B------:R-:W-:Y:S01]  /*60a0*/  @!P0 F2FP.PACK_AB R17, R6, R38 ;  /* 0x000000260611823e */ /* 0x000fe200000000ff */
[----:B------:R-:W-:Y:S01]  /*60b0*/  @!P0 FFMA.FTZ R2, R8, R5, R2 ;  /* 0x0000000508028223 */ /* 0x000fe20000010002 */
[--C-:B------:R-:W-:Y:S01]  /*60c0*/  @!P0 HADD2.F32 R5, -RZ, R26.reuse.H0_H0 ;  /* 0x2000001aff058230 */ /* 0x100fe20000004100 */
[----:B------:R-:W-:Y:S01]  /*60d0*/  @!P0 FFMA.FTZ R3, R9, R10, R3 ;  /* 0x0000000a09038223 */ /* 0x000fe20000010003 */
[----:B------:R-:W-:Y:S01]  /*60e0*/  @!P0 MOV R9, R14 ;  /* 0x0000000e00098202 */ /* 0x000fe20000000f00 */
[----:B------:R-:W-:Y:S01]  /*60f0*/  @!P0 FFMA.FTZ R4, R11, R16, R4 ;  /* 0x000000100b048223 */ /* 0x000fe20000010004 */
[----:B------:R-:W-:Y:S01]  /*6100*/  @!P0 HADD2.F32 R8, -RZ, R47.H0_H0 ;  /* 0x2000002fff088230 */ /* 0x000fe20000004100 */
[C---:B------:R-:W-:Y:S01]  /*6110*/  @!P0 FMUL.FTZ R11, R7.reuse, R5 ;  /* 0x00000005070b8220 */ /* 0x040fe20000410000 */
[--C-:B------:R-:W-:Y:S01]  /*6120*/  @!P0 SHF.R.U64 R16, R18, 0x10, R19.reuse ;  /* 0x0000001012108819 */ /* 0x100fe20000001213 */
[----:B------:R-:W-:Y:S01]  /*6130*/  @!P0 HADD2.F32 R6, -RZ, R9.H0_H0 ;  /* 0x20000009ff068230 */ /* 0x000fe20000004100 */
[----:B------:R-:W-:Y:S01]  /*6140*/  @!P0 MOV R12, R17 ;  /* 0x00000011000c8202 */ /* 0x000fe20000000f00 */
[----:B------:R-:W-:Y:S01]  /*6150*/  @!P0 HADD2.F32 R18, -RZ, R47.H1_H1 ;  /* 0x3000002fff128230 */ /* 0x000fe20000004100 */
[----:B------:R-:W-:Y:S01]  /*6160*/  @!P0 SHF.R.U32.HI R10, RZ, 0x10, R19 ;  /* 0x00000010ff0a8819 */ /* 0x000fe20000011613 */
[----:B------:R-:W-:Y:S01]  /*6170*/  @!P0 IMAD.MOV.U32 R19, RZ, RZ, R35 ;  /* 0x000000ffff138224 */ /* 0x000fe200078e0023 */
[----:B------:R-:W-:Y:S01]  /*6180*/  @!P0 SHF.R.U64 R30, R42, 0x10, R43 ;  /* 0x000000102a1e8819 */ /* 0x000fe2000000122b */
[----:B------:R-:W-:Y:S01]  /*6190*/  @!P0 FMUL.FTZ R5, R6, R5 ;  /* 0x0000000506058220 */ /* 0x000fe20000410000 */
[----:B------:R-:W-:Y:S01]  /*61a0*/  @!P0 F2FP.PACK_AB R3, R4, R3 ;  /* 0x000000030403823e */ /* 0x000fe200000000ff */
[-C--:B------:R-:W-:Y:S01]  /*61b0*/  @!P0 FFMA.FTZ R37, R6, R8.reuse, -R11 ;  /* 0x0000000806258223 */ /* 0x080fe2000001080b */
[--C-:B------:R-:W-:Y:S01]  /*61c0*/  @!P0 HADD2.F32 R17, -RZ, R19.reuse.H0_H0 ;  /* 0x20000013ff118230 */ /* 0x100fe20000004100 */
[----:B------:R-:W-:Y:S01]  /*61d0*/  @!P0 FFMA.FTZ R5, R7, R8, R5 ;  /* 0x0000000807058223 */ /* 0x000fe20000010005 */
[----:B------:R-:W-:Y:S01]  /*61e0*/  @!P0 MOV R8, R15 ;  /* 0x0000000f00088202 */ /* 0x000fe20000000f00 */
[----:B------:R-:W-:Y:S01]  /*61f0*/  @!P0 IMAD.MOV.U32 R33, RZ, RZ, R3 ;  /* 0x000000ffff218224 */ /* 0x000fe200078e0003 */
[----:B------:R-:W-:Y:S01]  /*6200*/  @!P0 HADD2.F32 R7, -RZ, R26.H1_H1 ;  /* 0x3000001aff078230 */ /* 0x000fe20000004100 */
[----:B------:R-:W-:Y:S01]  /*6210*/  @!P0 SHF.R.U32.HI R26, RZ, 0x10, R43 ;  /* 0x00000010ff1a8819 */ /* 0x000fe2000001162b */
[----:B------:R-:W-:Y:S02]  /*6220*/  @!P0 HADD2.F32 R11, -RZ, R10.H0_H0 ;  /* 0x2000000aff0b8230 */ /* 0x000fe40000004100 */
[----:B------:R-:W-:Y:S01]  /*6230*/  @!P0 HADD2.F32 R6, -RZ, R8.H0_H0 ;  /* 0x20000008ff068230 */ /* 0x000fe20000004100 */
[-C--:B------:R-:W-:Y:S01]  /*6240*/  @!P0 FMUL.FTZ R31, R17, R7.reuse ;  /* 0x00000007111f8220 */ /* 0x080fe20000410000 */
[----:B------:R-:W-:Y:S02]  /*6250*/  @!P0 HADD2.F32 R19, -RZ, R19.H1_H1 ;  /* 0x30000013ff138230 */ /* 0x000fe40000004100 */
[----:B------:R-:W-:Y:S01]  /*6260*/  @!P0 HADD2.F32 R26, -RZ, R26.H0_H0 ;  /* 0x2000001aff1a8230 */ /* 0x000fe20000004100 */
[C---:B------:R-:W-:Y:S01]  /*6270*/  @!P0 FFMA.FTZ R31, R6.reuse, R18, -R31 ;  /* 0x00000012061f8223 */ /* 0x040fe2000001081f */
[----:B------:R-:W-:Y:S01]  /*6280*/  @!P0 HADD2.F32 R10, -RZ, R16.H0_H0 ;  /* 0x20000010ff0a8230 */ /* 0x000fe20000004100 */
[----:B------:R-:W-:Y:S01]  /*6290*/  @!P0 FMUL.FTZ R7, R6, R7 ;  /* 0x0000000706078220 */ /* 0x000fe20000410000 */
[----:B------:R-:W-:Y:S01]  /*62a0*/  @!P0 HADD2.F32 R6, -RZ, R8.H1_H1 ;  /* 0x30000008ff068230 */ /* 0x000fe20000004100 */
[-C--:B------:R-:W-:Y:S01]  /*62b0*/  @!P0 FMUL.FTZ R8, R19, R11.reuse ;  /* 0x0000000b13088220 */ /* 0x080fe20000410000 */
[----:B------:R-:W-:Y:S03]  /*62c0*/  @!P0 HADD2.F32 R16, -RZ, R29.H1_H1 ;  /* 0x3000001dff108230 */ /* 0x000fe60000004100 */
[C---:B------:R-:W-:Y:S02]  /*62d0*/  @!P0 FFMA.FTZ R29, R6.reuse, R26, -R8 ;  /* 0x0000001a061d8223 */ /* 0x040fe40000010808 */
[----:B------:R-:W-:Y:S01]  /*62e0*/  @!P0 FMUL.FTZ R8, R6, R11 ;  /* 0x0000000b06088220 */ /* 0x000fe20000410000 */
[----:B------:R-:W-:Y:S02]  /*62f0*/  @!P0 HADD2.F32 R11, -RZ, R30.H0_H0 ;  /* 0x2000001eff0b8230 */ /* 0x000fe40000004100 */
[----:B------:R-:W-:Y:S01]  /*6300*/  @!P0 F2FP.PACK_AB R29, R29, R31 ;  /* 0x0000001f1d1d823e */ /* 0x000fe200000000ff */
[----:B------:R-:W-:Y:S01]  /*6310*/  @!P0 HADD2.F32 R6, -RZ, R9.H1_H1 ;  /* 0x30000009ff068230 */ /* 0x000fe20000004100 */
[-C--:B------:R-:W-:Y:S02]  /*6320*/  @!P0 FMUL.FTZ R9, R16, R10.reuse ;  /* 0x0000000a10098220 */ /* 0x080fe40000410000 */
[----:B------:R-:W-:Y:S02]  /*6330*/  @!P0 MOV R15, R29 ;  /* 0x0000001d000f8202 */ /* 0x000fe40000000f00 */
[C---:B------:R-:W-:Y:S02]  /*6340*/  @!P0 FFMA.FTZ R9, R6.reuse, R11, -R9 ;  /* 0x0000000b06098223 */ /* 0x040fe40000010809 */
[----:B------:R-:W-:Y:S03]  /*6350*/  @!P0 FMUL.FTZ R6, R6, R10 ;  /* 0x0000000a06068220 */ /* 0x000fe60000410000 */
[----:B------:R-:W-:Y:S01]  /*6360*/  @!P0 F2FP.PACK_AB R10, R9, R37 ;  /* 0x00000025090a823e */ /* 0x000fe200000000ff */
[----:B------:R-:W-:Y:S01]  /*6370*/  @!P0 FFMA.FTZ R6, R16, R11, R6 ;  /* 0x0000000b10068223 */ /* 0x000fe20000010006 */
[----:B------:R-:W-:Y:S01]  /*6380*/  @!P0 F2FP.PACK_AB R9, R2, R0 ;  /* 0x000000000209823e */ /* 0x000fe200000000ff */
[----:B------:R-:W-:Y:S02]  /*6390*/  @!P0 FFMA.FTZ R7, R17, R18, R7 ;  /* 0x0000001211078223 */ /* 0x000fe40000010007 */
[----:B------:R-:W-:Y:S01]  /*63a0*/  @!P0 FFMA.FTZ R8, R19, R26, R8 ;  /* 0x0000001a13088223 */ /* 0x000fe20000010008 */
[----:B------:R-:W-:Y:S01]  /*63b0*/  @!P0 F2FP.PACK_AB R2, R6, R5 ;  /* 0x000000050602823e */ /* 0x000fe200000000ff */
[----:B------:R-:W-:Y:S01]  /*63c0*/  @!P0 IMAD.MOV.U32 R14, RZ, RZ, R10 ;  /* 0x000000ffff0e8224 */ /* 0x000fe200078e000a */
[----:B------:R-:W-:Y:S02]  /*63d0*/  @!P0 MOV R32, R9 ;  /* 0x0000000900208202 */ /* 0x000fe40000000f00 */
[----:B------:R-:W-:Y:S02]  /*63e0*/  @!P0 F2FP.PACK_AB R0, R8, R7 ;  /* 0x000000070800823e */ /* 0x000fe400000000ff */
        /* <DEDUP_REMOVED lines=8> */
.L_x_204:
[----:B------:R-:W-:Y:S05]  /*6470*/  BSYNC B0 ;  /* 0x0000000000007941 */ /* 0x000fea0003800000 */
.L_x_203:
[----:B------:R-:W-:Y:S11]  /*6480*/  ISETP.GE.AND P0, PT, R24, c[0x0][0x1d4], PT ;  /* 0x0000750018007a0c */ /* 0x000ff60003f06270 */
[----:B------:R-:W-:Y:S02]  /*6490*/  @!UPT UIADD3 URZ, URZ, URZ, URZ ;  /* 0x0000003f3f3ff290 */ /* 0x000fe4000fffe03f */
[----:B------:R-:W-:-:S05]  /*64a0*/  @P0 BRA `(.L_x_188) ;  /* 0x00000a2000000947 */ /* 0x000fca0003800000 */
[----:B------:R-:W-:Y:S01]  /*64b0*/  LOP3.LUT P1, RZ, R212, 0x8, RZ, 0xc0, !PT ;  /* 0x00000008d4ff7812 */ /* 0x000fe2000782c0ff */
[----:B-1----:R-:W1:Y:S01]  /*64c0*/  LDS.128 R12, [R97+0x6100] ;  /* 0x00610000610c7984 */ /* 0x002e620000000c00 */
[----:B------:R-:W-:Y:S02]  /*64d0*/  ISETP.GE.AND P0, PT, R24, c[0x0][0x27c], PT ;  /* 0x00009f0018007a0c */ /* 0x000fe40003f06270 */
[----:B------:R-:W-:Y:S04]  /*64e0*/  SEL R0, R123, R120, !P1 ;  /* 0x000000787b007207 */ /* 0x000fe80004800000 */
[----:B------:R-:W-:Y:S04]  /*64f0*/  SHF.R.S32.HI R2, RZ, 0x1f, R0 ;  /* 0x0000001fff027819 */ /* 0x000fe80000011400 */
[----:B------:R-:W-:Y:S03]  /*6500*/  LEA.HI R0, R2, R0, RZ, 0x4 ;  /* 0x0000000002007211 */ /* 0x000fe600078f20ff */
[--C-:B------:R-:W-:Y:S01]  /*6510*/  @!P0 HADD2.F32 R8, -RZ, R52.reuse.H0_H0 ;  /* 0x20000034ff088230 */ /* 0x100fe20000004100 */
[----:B------:R-:W-:Y:S01]  /*6520*/  LEA.HI.SX32 R0, R0, R112, 0x1c ;  /* 0x0000007000007211 */ /* 0x000fe200078fe2ff */
[----:B------:R-:W-:Y:S01]  /*6530*/  @!P0 HADD2.F32 R10, -RZ, R52.H1_H1 ;  /* 0x30000034ff0a8230 */ /* 0x000fe20000004100 */
[----:B------:R-:W-:Y:S02]  /*6540*/  @!P0 SHF.R.U32.HI R6, RZ, 0x10, R21 ;  /* 0x00000010ff068819 */ /* 0x000fe40000011615 */
[----:B------:R-:W-:Y:S02]  /*6550*/  SHF.R.S32.HI R2, RZ, 0x1f, R0 ;  /* 0x0000001fff027819 */ /* 0x000fe40000011400 */
[----:B------:R-:W-:Y:S02]  /*6560*/  SHF.L.U32 R29, R0, 0x3, RZ ;  /* 0x00000003001d7819 */ /* 0x000fe400000006ff */
[----:B------:R-:W-:Y:S02]  /*6570*/  LEA.HI R0, R2, R0, RZ, 0x3 ;  /* 0x0000000002007211 */ /* 0x000fe400078f18ff */
[----:B------:R-:W-:Y:S02]  /*6580*/  LOP3.LUT R2, R217, 0x38, R29, 0xf8, !PT ;  /* 0x00000038d9027812 */ /* 0x000fe400078ef81d */
[----:B------:R-:W-:Y:S02]  /*6590*/  SHF.L.U32 R0, R0, 0x9, RZ ;  /* 0x0000000900007819 */ /* 0x000fe400000006ff */
[----:B------:R-:W-:Y:S02]  /*65a0*/  LOP3.LUT R2, R2, R218, RZ, 0x3c, !PT ;  /* 0x000000da02027212 */ /* 0x000fe400078e3cff */
[----:B------:R-:W-:Y:S02]  /*65b0*/  LOP3.LUT R0, R0, 0x7ffff000, RZ, 0xc0, !PT ;  /* 0x7ffff00000007812 */ /* 0x000fe400078ec0ff */
[----:B------:R-:W-:Y:S02]  /*65c0*/  @!P0 SHF.R.U32.HI R16, RZ, 0x10, R49 ;  /* 0x00000010ff108819 */ /* 0x000fe40000011631 */
[----:B------:R-:W-:Y:S01]  /*65d0*/  IADD3 R0, R2, R0, R219 ;  /* 0x0000000002007210 */ /* 0x000fe20007ffe0db */
[----:B------:R-:W-:Y:S01]  /*65e0*/  @!P0 HADD2.F32 R2, -RZ, R27.H0_H0 ;  /* 0x2000001bff028230 */ /* 0x000fe20000004100 */
[----:B------:R-:W-:Y:S01]  /*65f0*/  @!P0 SHF.R.U64 R7, R20, 0x10, R21 ;  /* 0x0000001014078819 */ /* 0x000fe20000001215 */
[----:B------:R-:W-:Y:S01]  /*6600*/  @!P0 HADD2.F32 R16, -RZ, R16.H0_H0 ;  /* 0x20000010ff108230 */ /* 0x000fe20000004100 */
[----:B------:R-:W-:Y:S01]  /*6610*/  @!P0 SHF.R.U64 R18, R48, 0x10, R49 ;  /* 0x0000001030128819 */ /* 0x000fe20000001231 */
[----:B------:R-:W-:Y:S01]  /*6620*/  IMAD.SHL.U32 R0, R0, 0x2, RZ ;  /* 0x0000000200007824 */ /* 0x000fe200078e00ff */
[----:B-1----:R-:W-:Y:S02]  /*6630*/  @!P0 MOV R5, R12 ;  /* 0x0000000c00058202 */ /* 0x002fe40000000f00 */
[----:B------:R-:W-:Y:S02]  /*6640*/  @!P0 SHF.R.U64 R26, R50, 0x10, R51 ;  /* 0x00000010321a8819 */ /* 0x000fe40000001233 */
[----:B------:R1:W2:Y:S01]  /*6650*/  LDS.128 R32, [R0+0x6100] ;  /* 0x0061000000207984 */ /* 0x0002a20000000c00 */
[----:B------:R-:W-:Y:S05]  /*6660*/  @!P0 HADD2.F32 R3, -RZ, R5.H0_H0 ;  /* 0x20000005ff038230 */ /* 0x000fea0000004100 */
[C---:B-1----:R-:W-:Y:S02]  /*6670*/  @!P0 FMUL.FTZ R0, R3.reuse, R2 ;  /* 0x0000000203008220 */ /* 0x042fe40000410000 */
[----:B--2---:R-:W-:Y:S01]  /*6680*/  @!P0 IMAD.MOV.U32 R17, RZ, RZ, R32 ;  /* 0x000000ffff118224 */ /* 0x004fe200078e0020 */
[----:B------:R-:W-:Y:S02]  /*6690*/  @!P0 MOV R11, R33 ;  /* 0x00000021000b8202 */ /* 0x000fe40000000f00 */
[----:B------:R-:W-:Y:S02]  /*66a0*/  @!P0 MOV R21, R34 ;  /* 0x0000002200158202 */ /* 0x000fe40000000f00 */
[----:B------:R-:W-:Y:S02]  /*66b0*/  @!P0 HADD2.F32 R4, -RZ, R17.H0_H0 ;  /* 0x20000011ff048230 */ /* 0x000fe40000004100 */
[--C-:B------:R-:W-:Y:S02]  /*66c0*/  @!P0 HADD2.F32 R9, -RZ, R11.reuse.H0_H0 ;  /* 0x2000000bff098230 */ /* 0x100fe40000004100 */
[----:B------:R-:W-:Y:S01]  /*66d0*/  @!P0 HADD2.F32 R11, -RZ, R11.H1_H1 ;  /* 0x3000000bff0b8230 */ /* 0x000fe20000004100 */
[C---:B------:R-:W-:Y:S02]  /*66e0*/  @!P0 FMUL.FTZ R2, R4.reuse, R2 ;  /* 0x0000000204028220 */ /* 0x040fe40000410000 */
[-C--:B------:R-:W-:Y:S02]  /*66f0*/  @!P0 FFMA.FTZ R0, R4, R8.reuse, R0 ;  /* 0x0000000804008223 */ /* 0x080fe40000010000 */
[----:B------:R-:W-:Y:S02]  /*6700*/  @!P0 IMAD.MOV.U32 R4, RZ, RZ, R13 ;  /* 0x000000ffff048224 */ /* 0x000fe400078e000d */
[----:B------:R-:W-:Y:S01]  /*6710*/  @!P0 FFMA.FTZ R36, R3, R8, -R2 ;  /* 0x0000000803248223 */ /* 0x000fe20000010802 */
[----:B------:R-:W-:Y:S02]  /*6720*/  @!P0 HADD2.F32 R3, -RZ, R27.H1_H1 ;  /* 0x3000001bff038230 */ /* 0x000fe40000004100 */
[----:B------:R-:W-:Y:S02]  /*6730*/  @!P0 HADD2.F32 R2, -RZ, R4.H0_H0 ;  /* 0x20000004ff028230 */ /* 0x000fe40000004100 */
[----:B------:R-:W-:Y:S01]  /*6740*/  @!P0 HADD2.F32 R8, -RZ, R6.H0_H0 ;  /* 0x20000006ff088230 */ /* 0x000fe20000004100 */
[-C--:B------:R-:W-:Y:S01]  /*6750*/  @!P0 FMUL.FTZ R19, R9, R3.reuse ;  /* 0x0000000309138220 */ /* 0x080fe20000410000 */
[----:B------:R-:W-:Y:S01]  /*6760*/  @!P0 HADD2.F32 R6, -RZ, R7.H0_H0 ;  /* 0x20000007ff068230 */ /* 0x000fe20000004100 */
[C---:B------:R-:W-:Y:S01]  /*6770*/  @!P0 FMUL.FTZ R3, R2.reuse, R3 ;  /* 0x0000000302038220 */ /* 0x040fe20000410000 */
[----:B------:R-:W-:Y:S01]  /*6780*/  @!P0 HADD2.F32 R7, -RZ, R17.H1_H1 ;  /* 0x30000011ff078230 */ /* 0x000fe20000004100 */
[----:B------:R-:W-:Y:S01]  /*6790*/  @!P0 FFMA.FTZ R20, R2, R10, -R19 ;  /* 0x0000000a02148223 */ /* 0x000fe20000010813 */
[----:B------:R-:W-:Y:S01]  /*67a0*/  @!P0 HADD2.F32 R2, -RZ, R4.H1_H1 ;  /* 0x30000004ff028230 */ /* 0x000fe20000004100 */
[----:B------:R-:W-:Y:S04]  /*67b0*/  @!P0 FMUL.FTZ R4, R11, R8 ;  /* 0x000000080b048220 */ /* 0x000fe80000410000 */
[C---:B------:R-:W-:Y:S02]  /*67c0*/  @!P0 FFMA.FTZ R19, R2.reuse, R16, -R4 ;  /* 0x0000001002138223 */ /* 0x040fe40000010804 */
[----:B------:R-:W-:Y:S01]  /*67d0*/  @!P0 FMUL.FTZ R4, R2, R8 ;  /* 0x0000000802048220 */ /* 0x000fe20000410000 */
[----:B------:R-:W-:Y:S02]  /*67e0*/  @!P0 HADD2.F32 R8, -RZ, R18.H0_H0 ;  /* 0x20000012ff088230 */ /* 0x000fe40000004100 */
[----:B------:R-:W-:Y:S01]  /*67f0*/  @!P0 HADD2.F32 R2, -RZ, R5.H1_H1 ;  /* 0x30000005ff028230 */ /* 0x000fe20000004100 */
[----:B------:R-:W-:Y:S01]  /*6800*/  @!P0 FMUL.FTZ R5, R7, R6 ;  /* 0x0000000607058220 */ /* 0x000fe20000410000 */
[----:B------:R-:W-:Y:S01]  /*6810*/  @!P0 F2FP.PACK_AB R30, R19, R20 ;  /* 0x00000014131e823e */ /* 0x000fe200000000ff */
[----:B------:R-:W-:Y:S01]  /*6820*/  @!P0 HADD2.F32 R18, -RZ, R53.H1_H1 ;  /* 0x30000035ff128230 */ /* 0x000fe20000004100 */
[----:B------:R-:W-:Y:S01]  /*6830*/  @!P0 SHF.R.U32.HI R20, RZ, 0x10, R51 ;  /* 0x00000010ff148819 */ /* 0x000fe20000011633 */
[C---:B------:R-:W-:Y:S01]  /*6840*/  @!P0 FFMA.FTZ R17, R2.reuse, R8, -R5 ;  /* 0x0000000802118223 */ /* 0x040fe20000010805 */
[----:B------:R-:W-:Y:S01]  /*6850*/  @!P0 HADD2.F32 R5, -RZ, R28.H0_H0 ;  /* 0x2000001cff058230 */ /* 0x000fe20000004100 */
[----:B------:R-:W-:Y:S01]  /*6860*/  @!P0 FMUL.FTZ R2, R2, R6 ;  /* 0x0000000602028220 */ /* 0x000fe20000410000 */
[----:B------:R-:W-:Y:S01]  /*6870*/  @!P0 MOV R19, R35 ;  /* 0x0000002300138202 */ /* 0x000fe20000000f00 */
[----:B------:R-:W-:Y:S01]  /*6880*/  @!P0 IMAD.MOV.U32 R13, RZ, RZ, R30 ;  /* 0x000000ffff0d8224 */ /* 0x000fe200078e001e */
[----:B------:R-:W-:Y:S01]  /*6890*/  @!P0 F2FP.PACK_AB R27, R17, R36 ;  /* 0x00000024111b823e */ /* 0x000fe200000000ff */
[----:B------:R-:W-:Y:S01]  /*68a0*/  @!P0 FFMA.FTZ R2, R7, R8, R2 ;  /* 0x0000000807028223 */ /* 0x000fe20000010002 */
[----:B------:R-:W-:Y:S01]  /*68b0*/  @!P0 HADD2.F32 R7, -RZ, R21.H0_H0 ;  /* 0x20000015ff078230 */ /* 0x000fe20000004100 */
[----:B------:R-:W-:Y:S01]  /*68c0*/  @!P0 FFMA.FTZ R3, R9, R10, R3 ;  /* 0x0000000a09038223 */ /* 0x000fe20000010003 */
[----:B------:R-:W-:Y:S01]  /*68d0*/  @!P0 MOV R12, R27 ;  /* 0x0000001b000c8202 */ /* 0x000fe20000000f00 */
[----:B------:R-:W-:Y:S01]  /*68e0*/  @!P0 IMAD.MOV.U32 R9, RZ, RZ, R14 ;  /* 0x000000ffff098224 */ /* 0x000fe200078e000e */
[----:B------:R-:W-:Y:S01]  /*68f0*/  @!P0 HADD2.F32 R8, -RZ, R53.H0_H0 ;  /* 0x20000035ff088230 */ /* 0x000fe20000004100 */
[----:B------:R-:W-:Y:S01]  /*6900*/  @!P0 FFMA.FTZ R4, R11, R16, R4 ;  /* 0x000000100b048223 */ /* 0x000fe20000010004 */
[--C-:B------:R-:W-:Y:S01]  /*6910*/  @!P0 SHF.R.U32.HI R10, RZ, 0x10, R23.reuse ;  /* 0x00000010ff0a8819 */ /* 0x100fe20000011617 */
[C---:B------:R-:W-:Y:S01]  /*6920*/  @!P0 FMUL.FTZ R16, R7.reuse, R5 ;  /* 0x0000000507108220 */ /* 0x040fe20000410000 */
[----:B------:R-:W-:Y:S01]  /*6930*/  @!P0 HADD2.F32 R6, -RZ, R9.H0_H0 ;  /* 0x20000009ff068230 */ /* 0x000fe20000004100 */
[----:B------:R-:W-:Y:S01]  /*6940*/  @!P0 SHF.R.U64 R11, R22, 0x10, R23 ;  /* 0x00000010160b8819 */ /* 0x000fe20000001217 */
[----:B------:R-:W-:Y:S01]  /*6950*/  @!P0 HADD2.F32 R20, -RZ, R20.H0_H0 ;  /* 0x20000014ff148230 */ /* 0x000fe20000004100 */
[----:B------:R-:W-:Y:S01]  /*6960*/  @!P0 F2FP.PACK_AB R3, R4, R3 ;  /* 0x000000030403823e */ /* 0x000fe200000000ff */
[--C-:B------:R-:W-:Y:S01]  /*6970*/  @!P0 HADD2.F32 R17, -RZ, R19.reuse.H0_H0 ;  /* 0x20000013ff118230 */ /* 0x100fe20000004100 */
[C---:B------:R-:W-:Y:S01]  /*6980*/  @!P0 FMUL.FTZ R5, R6.reuse, R5 ;  /* 0x0000000506058220 */ /* 0x040fe20000410000 */
[----:B------:R-:W-:Y:S01]  /*6990*/  @!P0 HADD2.F32 R19, -RZ, R19.H1_H1 ;  /* 0x30000013ff138230 */ /* 0x000fe20000004100 */
[-C--:B------:R-:W-:Y:S01]  /*69a0*/  @!P0 FFMA.FTZ R31, R6, R8.reuse, -R16 ;  /* 0x00000008061f8223 */ /* 0x080fe20000010810 */
[----:B------:R-:W-:Y:S01]  /*69b0*/  @!P0 HADD2.F32 R16, -RZ, R10.H0_H0 ;  /* 0x2000000aff108230 */ /* 0x000fe20000004100 */
[----:B------:R-:W-:Y:S01]  /*69c0*/  @!P0 FFMA.FTZ R5, R7, R8, R5 ;  /* 0x0000000807058223 */ /* 0x000fe20000010005 */
[----:B------:R-:W-:Y:S01]  /*69d0*/  @!P0 HADD2.F32 R10, -RZ, R11.H0_H0 ;  /* 0x2000000bff0a8230 */ /* 0x000fe20000004100 */
[----:B------:R-:W-:Y:S01]  /*69e0*/  @!P0 IMAD.MOV.U32 R8, RZ, RZ, R15 ;  /* 0x000000ffff088224 */ /* 0x000fe200078e000f */
[----:B------:R-:W-:Y:S01]  /*69f0*/  @!P0 HADD2.F32 R7, -RZ, R28.H1_H1 ;  /* 0x3000001cff078230 */ /* 0x000fe20000004100 */
[----:B------:R-:W-:Y:S01]  /*6a00*/  @!P0 IMAD.MOV.U32 R33, RZ, RZ, R3 ;  /* 0x000000ffff218224 */ /* 0x000fe200078e0003 */
[----:B------:R-:W-:Y:S02]  /*6a10*/  @!P0 HADD2.F32 R11, -RZ, R21.H1_H1 ;  /* 0x30000015ff0b8230 */ /* 0x000fe40000004100 */
[--C-:B------:R-:W-:Y:S01]  /*6a20*/  @!P0 HADD2.F32 R6, -RZ, R8.reuse.H0_H0 ;  /* 0x20000008ff068230 */ /* 0x100fe20000004100 */
[-C--:B------:R-:W-:Y:S04]  /*6a30*/  @!P0 FMUL.FTZ R22, R17, R7.reuse ;  /* 0x0000000711168220 */ /* 0x080fe80000410000 */
[C---:B------:R-:W-:Y:S02]  /*6a40*/  @!P0 FFMA.FTZ R23, R6.reuse, R18, -R22 ;  /* 0x0000001206178223 */ /* 0x040fe40000010816 */
[----:B------:R-:W-:Y:S01]  /*6a50*/  @!P0 FMUL.FTZ R7, R6, R7 ;  /* 0x0000000706078220 */ /* 0x000fe20000410000 */
[----:B------:R-:W-:Y:S01]  /*6a60*/  @!P0 HADD2.F32 R6, -RZ, R8.H1_H1 ;  /* 0x30000008ff068230 */ /* 0x000fe20000004100 */
[----:B------:R-:W-:Y:S04]  /*6a70*/  @!P0 FMUL.FTZ R8, R19, R16 ;  /* 0x0000001013088220 */ /* 0x000fe80000410000 */
[C---:B------:R-:W-:Y:S02]  /*6a80*/  @!P0 FFMA.FTZ R22, R6.reuse, R20, -R8 ;  /* 0x0000001406168223 */ /* 0x040fe40000010808 */
[----:B------:R-:W-:Y:S01]  /*6a90*/  @!P0 FMUL.FTZ R8, R6, R16 ;  /* 0x0000001006088220 */ /* 0x000fe20000410000 */
[----:B------:R-:W-:Y:S02]  /*6aa0*/  @!P0 HADD2.F32 R16, -RZ, R26.H0_H0 ;  /* 0x2000001aff108230 */ /* 0x000fe40000004100 */
[----:B------:R-:W-:Y:S01]  /*6ab0*/  @!P0 F2FP.PACK_AB R21, R22, R23 ;  /* 0x000000171615823e */ /* 0x000fe200000000ff */
[----:B------:R-:W-:Y:S01]  /*6ac0*/  @!P0 HADD2.F32 R6, -RZ, R9.H1_H1 ;  /* 0x30000009ff068230 */ /* 0x000fe20000004100 */
[----:B----4-:R-:W-:Y:S01]  /*6ad0*/  LEA R22, P1, R75, R54, 0x1 ;  /* 0x000000364b167211 */ /* 0x010fe200078208ff */
[----:B------:R-:W-:Y:S02]  /*6ae0*/  @!P0 FMUL.FTZ R9, R11, R10 ;  /* 0x0000000a0b098220 */ /* 0x000fe40000410000 */
[----:B------:R-:W-:Y:S01]  /*6af0*/  @!P0 IMAD.MOV.U32 R15, RZ, RZ, R21 ;  /* 0x000000ffff0f8224 */ /* 0x000fe200078e0015 */
[----:B---3--:R-:W-:Y:S01]  /*6b00*/  LEA.HI.X R23, R75, R55, R103, 0x1, P1 ;  /* 0x000000374b177211 */ /* 0x008fe200008f0c67 */
[C---:B------:R-:W-:Y:S02]  /*6b10*/  @!P0 FFMA.FTZ R9, R6.reuse, R16, -R9 ;  /* 0x0000001006098223 */ /* 0x040fe40000010809 */
[----:B------:R-:W-:Y:S03]  /*6b20*/  @!P0 FMUL.FTZ R6, R6, R10 ;  /* 0x0000000a06068220 */ /* 0x000fe60000410000 */
[----:B------:R-:W-:Y:S01]  /*6b30*/  @!P0 F2FP.PACK_AB R10, R9, R31 ;  /* 0x0000001f090a823e */ /* 0x000fe200000000ff */
[----:B------:R-:W-:Y:S01]  /*6b40*/  @!P0 FFMA.FTZ R6, R11, R16, R6 ;  /* 0x000000100b068223 */ /* 0x000fe20000010006 */
[----:B------:R-:W-:Y:S01]  /*6b50*/  @!P0 F2FP.PACK_AB R9, R2, R0 ;  /* 0x000000000209823e */ /* 0x000fe200000000ff */
[----:B------:R-:W-:Y:S01]  /*6b60*/  @!P0 FFMA.FTZ R7, R17, R18, R7 ;  /* 0x0000001211078223 */ /* 0x000fe20000010007 */
[----:B------:R-:W-:Y:S01]  /*6b70*/  @!P0 MOV R14, R10 ;  /* 0x0000000a000e8202 */ /* 0x000fe20000000f00 */
[----:B------:R-:W-:Y:S01]  /*6b80*/  @!P0 FFMA.FTZ R8, R19, R20, R8 ;  /* 0x0000001413088223 */ /* 0x000fe20000010008 */
[----:B------:R-:W-:Y:S02]  /*6b90*/  @!P0 F2FP.PACK_AB R2, R6, R5 ;  /* 0x000000050602823e */ /* 0x000fe400000000ff */
[----:B------:R-:W-:Y:S01]  /*6ba0*/  @!P0 MOV R32, R9 ;  /* 0x0000000900208202 */ /* 0x000fe20000000f00 */
[----:B------:R1:W-:Y:S01]  /*6bb0*/  ST.E.128 [R22.64], R12 ;  /* 0x0000000c16007985 */ /* 0x0003e2000c101d0a */
[----:B------:R-:W-:Y:S02]  /*6bc0*/  @!P0 F2FP.PACK_AB R0, R8, R7 ;  /* 0x000000070800823e */ /* 0x000fe400000000ff */
[----:B------:R-:W-:Y:S03]  /*6bd0*/  @!P0 MOV R34, R2 ;  /* 0x0000000200228202 */ /* 0x000fe60000000f00 */
[----:B------:R-:W-:Y:S01]  /*6be0*/  @!P0 IMAD.MOV.U32 R35, RZ, RZ, R0 ;  /* 0x000000ffff238224 */ /* 0x000fe200078e0000 */
[----:B------:R-:W-:Y:S11]  /*6bf0*/  ISETP.GE.AND P0, PT, R29, c[0x0][0x1d4], PT ;  /* 0x000075001d007a0c */ /* 0x000ff60003f06270 */
[----:B------:R-:W-:Y:S02]  /*6c00*/  @!UPT UIADD3 URZ, URZ, URZ, URZ ;  /* 0x0000003f3f3ff290 */ /* 0x000fe4000fffe03f */
[----:B------:R-:W-:-:S05]  /*6c10*/  @P0 BRA `(.L_x_188) ;  /* 0x000002b000000947 */ /* 0x000fca0003800000 */
[C---:B------:R-:W-:Y:S04]  /*6c20*/  LEA R2, P0, R29.reuse, R54, 0x1 ;  /* 0x000000361d027211 */ /* 0x040fe800078008ff */
[----:B------:R-:W-:Y:S05]  /*6c30*/  LEA.HI.X.SX32 R3, R29, R55, 0x1, P0 ;  /* 0x000000371d037211 */ /* 0x000fea00000f0eff */
[----:B------:R2:W-:Y:S01]  /*6c40*/  ST.E.128 [R2.64], R32 ;  /* 0x0000002002007985 */ /* 0x0005e2000c101d0a */
[----:B------:R-:W-:-:S05]  /*6c50*/  BRA `(.L_x_188) ;  /* 0x0000027000007947 */ /* 0x000fca0003800000 */
.L_x_184:
[----:B------:R1:W2:Y:S01]  /*6c60*/  SHFL.IDX PT, R3, R10, RZ, 0x1c1f ;  /* 0x001c1fff0a037589 */ /* 0x0002a200000e0000 */
[----:B------:R-:W-:Y:S03]  /*6c70*/  IMAD.IADD R0, R69, 0x1, -R66 ;  /* 0x0000000145007824 */ /* 0x000fe600078e0a42 */
[----:B------:R1:W3:Y:S02]  /*6c80*/  SHFL.IDX PT, R2, R11, RZ, 0x1c1f ;  /* 0x001c1fff0b027589 */ /* 0x0002e400000e0000 */
[----:B------:R-:W-:Y:S04]  /*6c90*/  IMNMX R65, R0, 0x40, PT ;  /* 0x0000004000417817 */ /* 0x000fe80003800200 */
[----:B------:R-:W-:Y:S11]  /*6ca0*/  ISETP.GT.AND P0, PT, R65, R209, PT ;  /* 0x000000d14100720c */ /* 0x000ff60003f04270 */
[----:B------:R-:W-:Y:S02]  /*6cb0*/  @!UPT UIADD3 URZ, URZ, URZ, URZ ;  /* 0x0000003f3f3ff290 */ /* 0x000fe4000fffe03f */
[----:B------:R-:W-:-:S05]  /*6cc0*/  @!P0 BRA `(.L_x_188) ;  /* 0x0000020000008947 */ /* 0x000fca0003800000 */
[----:B------:R-:W-:Y:S02]  /*6cd0*/  ISETP.GE.AND P1, PT, R100, c[0x0][0x1d4], PT ;  /* 0x0000750064007a0c */ /* 0x000fe40003f26270 */
[C---:B------:R-:W-:Y:S02]  /*6ce0*/  ISETP.GE.AND P3, PT, R205.reuse, c[0x0][0x1d4], PT ;  /* 0x00007500cd007a0c */ /* 0x040fe40003f66270 */
[----:B------:R-:W-:Y:S09]  /*6cf0*/  ISETP.GE.AND P2, PT, R204, c[0x0][0x1d4], PT ;  /* 0x00007500cc007a0c */ /* 0x000ff20003f46270 */
[----:B------:R-:W4:Y:S01]  /*6d00*/  @!P1 LDS.128 R12, [R200+0x6000] ;  /* 0x00600000c80c9984 */ /* 0x000f220000000c00 */
[CC--:B---3--:R-:W-:Y:S04]  /*6d10*/  @!P1 LEA R4, P0, R100.reuse, R2.reuse, 0x1 ;  /* 0x0000000264049211 */ /* 0x0c8fe800078008ff */
[-C--:B--2---:R-:W-:Y:S02]  /*6d20*/  @!P1 LEA.HI.X R5, R100, R3.reuse, R101, 0x1, P0 ;  /* 0x0000000364059211 */ /* 0x084fe400000f0c65 */
[CC--:B------:R-:W-:Y:S04]  /*6d30*/  @!P3 LEA R8, P0, R205.reuse, R2.reuse, 0x1 ;  /* 0x00000002cd08b211 */ /* 0x0c0fe800078008ff */
[-C--:B------:R-:W-:Y:S02]  /*6d40*/  @!P3 LEA.HI.X R9, R205, R3.reuse, R222, 0x1, P0 ;  /* 0x00000003cd09b211 */ /* 0x080fe400000f0cde */
[CC--:B------:R-:W-:Y:S04]  /*6d50*/  @!P2 LEA R6, P0, R204.reuse, R2.reuse, 0x1 ;  /* 0x00000002cc06a211 */ /* 0x0c0fe800078008ff */
[-C--:B------:R-:W-:Y:S02]  /*6d60*/  @!P2 LEA.HI.X R7, R204, R3.reuse, R221, 0x1, P0 ;  /* 0x00000003cc07a211 */ /* 0x080fe400000f0cdd */
[----:B------:R-:W-:Y:S11]  /*6d70*/  ISETP.GE.AND P0, PT, R25, c[0x0][0x1d4], PT ;  /* 0x0000750019007a0c */ /* 0x000ff60003f06270 */
[----:B------:R-:W-:Y:S02]  /*6d80*/  @!UPT UIADD3 URZ, URZ, URZ, URZ ;  /* 0x0000003f3f3ff290 */ /* 0x000fe4000fffe03f */
[----:B------:R-:W-:Y:S01]  /*6d90*/  @!P0 IMAD.SHL.U32 R0, R215, 0x8, RZ ;  /* 0x00000008d7008824 */ /* 0x000fe200078e00ff */
[----:B----4-:R2:W-:Y:S04]  /*6da0*/  @!P1 ST.E.128 [R4.64], R12 ;  /* 0x0000000c04009985 */ /* 0x0105e8000c101d0a */
[----:B------:R-:W3:Y:S01]  /*6db0*/  @!P0 LDS.128 R12, [R201+0x6000] ;  /* 0x00600000c90c8984 */ /* 0x000ee20000000c00 */
[--C-:B--2---:R-:W-:Y:S05]  /*6dc0*/  @!P0 IMAD.WIDE R4, R0, 0x2, R2.reuse ;  /* 0x0000000200048825 */ /* 0x104fea00078e0202 */
[----:B---3--:R2:W-:Y:S01]  /*6dd0*/  @!P0 ST.E.128 [R4.64], R12 ;  /* 0x0000000c04008985 */ /* 0x0085e2000c101d0a */
[----:B------:R-:W-:Y:S11]  /*6de0*/  ISETP.GE.AND P0, PT, R24, c[0x0][0x1d4], PT ;  /* 0x0000750018007a0c */ /* 0x000ff60003f06270 */
[----:B------:R-:W-:Y:S02]  /*6df0*/  @!UPT UIADD3 URZ, URZ, URZ, URZ ;  /* 0x0000003f3f3ff290 */ /* 0x000fe4000fffe03f */
[----:B------:R-:W3:Y:S01]  /*6e00*/  @!P0 LDS.128 R16, [R200+0x8000] ;  /* 0x00800000c8108984 */ /* 0x000ee20000000c00 */
[----:B------:R-:W-:Y:S04]  /*6e10*/  @!P0 IMAD.SHL.U32 R0, R214, 0x8, RZ ;  /* 0x00000008d6008824 */ /* 0x000fe800078e00ff */
[----:B--2---:R-:W-:Y:S05]  /*6e20*/  @!P0 IMAD.WIDE R4, R0, 0x2, R2 ;  /* 0x0000000200048825 */ /* 0x004fea00078e0202 */
[----:B---3--:R-:W-:Y:S01]  /*6e30*/  @!P0 ST.E.128 [R4.64], R16 ;  /* 0x0000001004008985 */ /* 0x008fe2000c101d0a */
[C---:B------:R-:W-:Y:S03]  /*6e40*/  ISETP.GE.AND P0, PT, R203.reuse, c[0x0][0x1d4], PT ;  /* 0x00007500cb007a0c */ /* 0x040fe60003f06270 */
[----:B------:R-:W2:Y:S10]  /*6e50*/  @!P3 LDS.128 R12, [R201+0x8000] ;  /* 0x00800000c90cb984 */ /* 0x000eb40000000c00 */
[C---:B------:R-:W-:Y:S04]  /*6e60*/  @!P0 LEA R2, P1, R203.reuse, R2, 0x1 ;  /* 0x00000002cb028211 */ /* 0x040fe800078208ff */
[----:B------:R-:W-:Y:S01]  /*6e70*/  @!P0 LEA.HI.X R3, R203, R3, R220, 0x1, P1 ;  /* 0x00000003cb038211 */ /* 0x000fe200008f0cdc */
[----:B--2---:R-:W-:Y:S04]  /*6e80*/  @!P3 ST.E.128 [R8.64], R12 ;  /* 0x0000000c0800b985 */ /* 0x004fe8000c101d0a */
[----:B-1----:R-:W1:Y:S04]  /*6e90*/  @!P2 LDS.128 R8, [R200+0xa000] ;  /* 0x00a00000c808a984 */ /* 0x002e680000000c00 */
[----:B-1----:R-:W-:Y:S04]  /*6ea0*/  @!P2 ST.E.128 [R6.64], R8 ;  /* 0x000000080600a985 */ /* 0x002fe8000c101d0a */
[----:B------:R-:W1:Y:S04]  /*6eb0*/  @!P0 LDS.128 R4, [R201+0xa000] ;  /* 0x00a00000c9048984 */ /* 0x000e680000000c00 */
[----:B-1----:R1:W-:Y:S02]  /*6ec0*/  @!P0 ST.E.128 [R2.64], R4 ;  /* 0x0000000402008985 */ /* 0x0023e4000c101d0a */
.L_x_188:
[----:B------:R-:W-:Y:S05]  /*6ed0*/  BSYNC B1 ;  /* 0x0000000000017941 */ /* 0x000fea0003800000 */
.L_x_183:
[----:B------:R-:W-:Y:S01]  /*6ee0*/  IMAD.IADD R0, R118, 0x1, -R66 ;  /* 0x0000000176007824 */ /* 0x000fe200078e0a42 */
[----:B-123--:R-:W-:Y:S01]  /*6ef0*/  LEA R2, P0, R59, R72, 0x6 ;  /* 0x000000483b027211 */ /* 0x00efe200078030ff */
[----:B-----5:R-:W-:Y:S01]  /*6f00*/  IMAD R6, R67, c[0x0][0x208], RZ ;  /* 0x0000820043067a24 */ /* 0x020fe200078e02ff */
[----:B------:R-:W-:Y:S01]  /*6f10*/  BSSY B0, `(.L_x_205) ;  /* 0x0000051000007945 */ /* 0x000fe20003800000 */
[----:B------:R-:W-:Y:S01]  /*6f20*/  IMAD.WIDE.U32 R4, R64, c[0x0][0x208], RZ ;  /* 0x0000820040047a25 */ /* 0x000fe200078e00ff */
[----:B------:R-:W-:Y:S02]  /*6f30*/  LEA.HI.X.SX32 R3, R59, R73, 0x6, P0 ;  /* 0x000000493b037211 */ /* 0x000fe400000f36ff */
[----:B------:R-:W-:Y:S01]  /*6f40*/  ISETP.GE.AND P0, PT, R0, 0x21, PT ;  /* 0x000000210000780c */ /* 0x000fe20003f06270 */
[----:B------:R-:W-:Y:S04]  /*6f50*/  IMAD R6, R64, c[0x0][0x20c], R6 ;  /* 0x0000830040067a24 */ /* 0x000fe800078e0206 */
[----:B------:R-:W-:Y:S02]  /*6f60*/  IMAD.IADD R5, R5, 0x1, R6 ;  /* 0x0000000105057824 */ /* 0x000fe400078e0206 */
[----:B------:R-:W-:Y:S02]  /*6f70*/  IMAD R6, R68, c[0x0][0x218], RZ ;  /* 0x0000860044067a24 */ /* 0x000fe400078e02ff */
[C---:B------:R-:W-:Y:S04]  /*6f80*/  IMAD.WIDE.U32 R4, R63.reuse, c[0x0][0x218], R4 ;  /* 0x000086003f047a25 */ /* 0x040fe800078e0004 */
[----:B------:R-:W-:Y:S01]  /*6f90*/  @P0 IADD3 R9, P1, R2, 0x20, RZ ;  /* 0x0000002002090810 */ /* 0x000fe20007f3e0ff */
[----:B------:R-:W-:Y:S03]  /*6fa0*/  IMAD R6, R63, c[0x0][0x21c], R6 ;  /* 0x000087003f067a24 */ /* 0x000fe600078e0206 */
[----:B------:R-:W-:Y:S02]  /*6fb0*/  @P0 IADD3.X R12, RZ, R3, RZ, P1, !PT ;  /* 0x00000003ff0c0210 */ /* 0x000fe40000ffe4ff */
[----:B------:R-:W-:Y:S04]  /*6fc0*/  IADD3 R8, P1, R90, R4, RZ ;  /* 0x000000045a087210 */ /* 0x000fe80007f3e0ff */
[----:B------:R-:W-:Y:S02]  /*6fd0*/  IADD3.X R11, R116, R5, R6, P1, !PT ;  /* 0x00000005740b7210 */ /* 0x000fe40000ffe406 */
[----:B------:R-:W-:Y:S11]  /*6fe0*/  ISETP.GE.AND P1, PT, R0, 0x1, PT ;  /* 0x000000010000780c */ /* 0x000ff60003f26270 */
[----:B------:R-:W-:Y:S02]  /*6ff0*/  @!UPT UIADD3 URZ, URZ, URZ, URZ ;  /* 0x0000003f3f3ff290 */ /* 0x000fe4000fffe03f */
[----:B------:R-:W-:Y:S01]  /*7000*/  @P1 MOV R6, R70 ;  /* 0x0000004600061202 */ /* 0x000fe20000000f00 */
[----:B------:R-:W-:Y:S02]  /*7010*/  @P1 IMAD R0, R3, c[0x0][0x258], RZ ;  /* 0x0000960003001a24 */ /* 0x000fe400078e02ff */
[----:B------:R-:W-:Y:S04]  /*7020*/  @P1 IMAD.MOV.U32 R7, RZ, RZ, R74 ;  /* 0x000000ffff071224 */ /* 0x000fe800078e004a */
[C---:B------:R-:W-:Y:S04]  /*7030*/  @P1 IMAD.WIDE.U32 R6, R2.reuse, c[0x0][0x258], R6 ;  /* 0x0000960002061a25 */ /* 0x040fe800078e0006 */
[----:B------:R-:W-:Y:S01]  /*7040*/  @P1 IMAD R2, R2, c[0x0][0x25c], R0 ;  /* 0x0000970002021a24 */ /* 0x000fe200078e0200 */
[----:B------:R-:W-:Y:S01]  /*7050*/  @P1 LEA R4, P2, R6, c[0x0][0x250], 0x1 ;  /* 0x0000940006041a11 */ /* 0x000fe200078408ff */
[----:B------:R-:W-:Y:S03]  /*7060*/  @P0 IMAD R0, R12, c[0x0][0x258], RZ ;  /* 0x000096000c000a24 */ /* 0x000fe600078e02ff */
[----:B------:R-:W-:Y:S01]  /*7070*/  @P1 IADD3 R2, R7, R2, RZ ;  /* 0x0000000207021210 */ /* 0x000fe20007ffe0ff */
[C---:B------:R-:W-:Y:S01]  /*7080*/  @P0 IMAD R0, R9.reuse, c[0x0][0x25c], R0 ;  /* 0x0000970009000a24 */ /* 0x040fe200078e0200 */
[----:B------:R-:W-:Y:S02]  /*7090*/  @P0 MOV R7, R74 ;  /* 0x0000004a00070202 */ /* 0x000fe40000000f00 */
[----:B------:R-:W-:Y:S01]  /*70a0*/  @P1 LEA.HI.X R5, R6, c[0x0][0x254], R2, 0x1, P2 ;  /* 0x0000950006051a11 */ /* 0x000fe200010f0c02 */
[----:B------:R-:W-:Y:S01]  /*70b0*/  @P0 IMAD.MOV.U32 R6, RZ, RZ, R70 ;  /* 0x000000ffff060224 */ /* 0x000fe200078e0046 */
[C---:B------:R-:W-:Y:S03]  /*70c0*/  LEA R10, P2, R8.reuse, c[0x0][0x1f8], 0x1 ;  /* 0x00007e00080a7a11 */ /* 0x040fe600078408ff */
[----:B------:R-:W-:Y:S01]  /*70d0*/  @!PT LDS RZ, [RZ] ;  /* 0x00000000fffff984 */ /* 0x000fe20000000800 */
[----:B------:R-:W-:Y:S01]  /*70e0*/  @!PT LDS RZ, [RZ] ;  /* 0x00000000fffff984 */ /* 0x000fe20000000800 */
[----:B------:R-:W-:Y:S01]  /*70f0*/  @!PT LDS RZ, [RZ] ;  /* 0x00000000fffff984 */ /* 0x000fe20000000800 */
[----:B------:R1:W-:Y:S01]  /*7100*/  @P1 LDGSTS.E.BYPASS.LTC128B.128 [R191+0x100], [R4.64], !P6 ;  /* 0x0010000004bf1fae */ /* 0x0003e2000f101d4a */
[----:B------:R-:W-:Y:S01]  /*7110*/  @P0 IMAD.WIDE.U32 R6, R9, c[0x0][0x258], R6 ;  /* 0x0000960009060a25 */ /* 0x000fe200078e0006 */
[----:B------:R-:W-:Y:S02]  /*7120*/  LEA.HI.X R11, R8, c[0x0][0x1fc], R11, 0x1, P2 ;  /* 0x00007f00080b7a11 */ /* 0x000fe400010f0c0b */
[----:B------:R1:W-:Y:S01]  /*7130*/  @P1 LDGSTS.E.BYPASS.LTC128B.128 [R191+0x2100], [R4.64+0x80], !P5 ;  /* 0x0210008004bf1fae */ /* 0x0003e2000e901d4a */
[----:B------:R-:W-:Y:S01]  /*7140*/  @P0 IMAD.IADD R0, R7, 0x1, R0 ;  /* 0x0000000107000824 */ /* 0x000fe200078e0200 */
[C---:B------:R-:W-:Y:S02]  /*7150*/  @P0 LEA R2, P2, R6.reuse, c[0x0][0x250], 0x1 ;  /* 0x0000940006020a11 */ /* 0x040fe400078408ff */
[----:B------:R1:W-:Y:S02]  /*7160*/  @P1 LDGSTS.E.BYPASS.LTC128B.128 [R191+0x4100], [R4.64+0x100], !P4 ;  /* 0x0410010004bf1fae */ /* 0x0003e4000e101d4a */
[----:B------:R-:W-:Y:S05]  /*7170*/  @P0 LEA.HI.X R3, R6, c[0x0][0x254], R0, 0x1, P2 ;  /* 0x0000950006030a11 */ /* 0x000fea00010f0c00 */
[----:B------:R2:W-:Y:S04]  /*7180*/  @P0 LDGSTS.E.BYPASS.LTC128B.128 [R191+0x1100], [R2.64], !P6 ;  /* 0x0110000002bf0fae */ /* 0x0005e8000f101d4a */
[----:B------:R2:W-:Y:S04]  /*7190*/  @P0 LDGSTS.E.BYPASS.LTC128B.128 [R191+0x3100], [R2.64+0x80], !P5 ;  /* 0x0310008002bf0fae */ /* 0x0005e8000e901d4a */
[----:B------:R2:W-:Y:S01]  /*71a0*/  @P0 LDGSTS.E.BYPASS.LTC128B.128 [R191+0x5100], [R2.64+0x100], !P4 ;  /* 0x0510010002bf0fae */ /* 0x0005e2000e101d4a */
[----:B------:R-:W-:Y:S03]  /*71b0*/  ISETP.GT.AND P0, PT, R65, R209, PT ;  /* 0x000000d14100720c */ /* 0x000fe60003f04270 */
[----:B------:R-:W0:Y:S04]  /*71c0*/  LDGDEPBAR ;  /* 0x00000000000079af */ /* 0x000e280000000000 */
[----:B--2---:R1:W2:Y:S01]  /*71d0*/  SHFL.IDX PT, R2, R10, RZ, 0x1c1f ;  /* 0x001c1fff0a027589 */ /* 0x0042a200000e0000 */
[----:B------:R-:W-:Y:S04]  /*71e0*/  DEPBAR.LE SB0, 0x0 ;  /* 0x000080000000791a */ /* 0x000fe80000000000 */
[----:B------:R1:W3:Y:S04]  /*71f0*/  SHFL.IDX PT, R3, R11, RZ, 0x1c1f ;  /* 0x001c1fff0b037589 */ /* 0x0002e800000e0000 */
[----:B------:R-:W-:Y:S06]  /*7200*/  BAR.SYNC.DEFER_BLOCKING 0x0 ;  /* 0x0000000000007b1d */ /* 0x000fec0000010000 */
[----:B------:R-:W-:-:S05]  /*7210*/  @!P0 BRA `(.L_x_206) ;  /* 0x0000020000008947 */ /* 0x000fca0003800000 */
[----:B------:R-:W-:Y:S02]  /*7220*/  ISETP.GE.AND P1, PT, R100, c[0x0][0x1d4], PT ;  /* 0x0000750064007a0c */ /* 0x000fe40003f26270 */
[C---:B------:R-:W-:Y:S02]  /*7230*/  ISETP.GE.AND P3, PT, R205.reuse, c[0x0][0x1d4], PT ;  /* 0x00007500cd007a0c */ /* 0x040fe40003f66270 */
[----:B------:R-:W-:Y:S09]  /*7240*/  ISETP.GE.AND P2, PT, R204, c[0x0][0x1d4], PT ;  /* 0x00007500cc007a0c */ /* 0x000ff20003f46270 */
[----:B------:R-:W5:Y:S01]  /*7250*/  @!P1 LDS.128 R12, [R200] ;  /* 0x00000000c80c9984 */ /* 0x000f620000000c00 */
[CC--:B-12---:R-:W-:Y:S04]  /*7260*/  @!P1 LEA R4, P0, R100.reuse, R2.reuse, 0x1 ;  /* 0x0000000264049211 */ /* 0x0c6fe800078008ff */
[-C--:B---3--:R-:W-:Y:S02]  /*7270*/  @!P1 LEA.HI.X R5, R100, R3.reuse, R101, 0x1, P0 ;  /* 0x0000000364059211 */ /* 0x088fe400000f0c65 */
[CC--:B------:R-:W-:Y:S04]  /*7280*/  @!P3 LEA R8, P0, R205.reuse, R2.reuse, 0x1 ;  /* 0x00000002cd08b211 */ /* 0x0c0fe800078008ff */
[-C--:B------:R-:W-:Y:S02]  /*7290*/  @!P3 LEA.HI.X R9, R205, R3.reuse, R222, 0x1, P0 ;  /* 0x00000003cd09b211 */ /* 0x080fe400000f0cde */
[CC--:B------:R-:W-:Y:S04]  /*72a0*/  @!P2 LEA R6, P0, R204.reuse, R2.reuse, 0x1 ;  /* 0x00000002cc06a211 */ /* 0x0c0fe800078008ff */
[-C--:B------:R-:W-:Y:S02]  /*72b0*/  @!P2 LEA.HI.X R7, R204, R3.reuse, R221, 0x1, P0 ;  /* 0x00000003cc07a211 */ /* 0x080fe400000f0cdd */
[----:B------:R-:W-:Y:S11]  /*72c0*/  ISETP.GE.AND P0, PT, R25, c[0x0][0x1d4], PT ;  /* 0x0000750019007a0c */ /* 0x000ff60003f06270 */
[----:B------:R-:W-:Y:S02]  /*72d0*/  @!UPT UIADD3 URZ, URZ, URZ, URZ ;  /* 0x0000003f3f3ff290 */ /* 0x000fe4000fffe03f */
[----:B------:R-:W-:Y:S01]  /*72e0*/  @!P0 IMAD.SHL.U32 R0, R215, 0x8, RZ ;  /* 0x00000008d7008824 */ /* 0x000fe200078e00ff */
[----:B-----5:R1:W-:Y:S04]  /*72f0*/  @!P1 ST.E.128 [R4.64], R12 ;  /* 0x0000000c04009985 */ /* 0x0203e8000c101d0a */
[----:B------:R-:W2:Y:S01]  /*7300*/  @!P0 LDS.128 R12, [R201] ;  /* 0x00000000c90c8984 */ /* 0x000ea20000000c00 */
[--C-:B-1----:R-:W-:Y:S05]  /*7310*/  @!P0 IMAD.WIDE R4, R0, 0x2, R2.reuse ;  /* 0x0000000200048825 */ /* 0x102fea00078e0202 */
[----:B--2---:R1:W-:Y:S01]  /*7320*/  @!P0 ST.E.128 [R4.64], R12 ;  /* 0x0000000c04008985 */ /* 0x0043e2000c101d0a */
[----:B------:R-:W-:Y:S11]  /*7330*/  ISETP.GE.AND P0, PT, R24, c[0x0][0x1d4], PT ;  /* 0x0000750018007a0c */ /* 0x000ff60003f06270 */
[----:B------:R-:W-:Y:S02]  /*7340*/  @!UPT UIADD3 URZ, URZ, URZ, URZ ;  /* 0x0000003f3f3ff290 */ /* 0x000fe4000fffe03f */
[----:B------:R-:W2:Y:S01]  /*7350*/  @!P0 LDS.128 R16, [R200+0x2000] ;  /* 0x00200000c8108984 */ /* 0x000ea20000000c00 */
[----:B------:R-:W-:Y:S04]  /*7360*/  @!P0 IMAD.SHL.U32 R0, R214, 0x8, RZ ;  /* 0x00000008d6008824 */ /* 0x000fe800078e00ff */
[----:B-1----:R-:W-:Y:S05]  /*7370*/  @!P0 IMAD.WIDE R4, R0, 0x2, R2 ;  /* 0x0000000200048825 */ /* 0x002fea00078e0202 */
[----:B--2---:R-:W-:Y:S01]  /*7380*/  @!P0 ST.E.128 [R4.64], R16 ;  /* 0x0000001004008985 */ /* 0x004fe2000c101d0a */
[C---:B------:R-:W-:Y:S03]  /*7390*/  ISETP.GE.AND P0, PT, R203.reuse, c[0x0][0x1d4], PT ;  /* 0x00007500cb007a0c */ /* 0x040fe60003f06270 */
[----:B------:R-:W1:Y:S10]  /*73a0*/  @!P3 LDS.128 R12, [R201+0x2000] ;  /* 0x00200000c90cb984 */ /* 0x000e740000000c00 */
[C---:B------:R-:W-:Y:S04]  /*73b0*/  @!P0 LEA R2, P1, R203.reuse, R2, 0x1 ;  /* 0x00000002cb028211 */ /* 0x040fe800078208ff */
[----:B------:R-:W-:Y:S01]  /*73c0*/  @!P0 LEA.HI.X R3, R203, R3, R220, 0x1, P1 ;  /* 0x00000003cb038211 */ /* 0x000fe200008f0cdc */
[----:B-1----:R-:W-:Y:S04]  /*73d0*/  @!P3 ST.E.128 [R8.64], R12 ;  /* 0x0000000c0800b985 */ /* 0x002fe8000c101d0a */
[----:B------:R-:W1:Y:S04]  /*73e0*/  @!P2 LDS.128 R8, [R200+0x4000] ;  /* 0x00400000c808a984 */ /* 0x000e680000000c00 */
[----:B-1----:R-:W-:Y:S04]  /*73f0*/  @!P2 ST.E.128 [R6.64], R8 ;  /* 0x000000080600a985 */ /* 0x002fe8000c101d0a */
[----:B------:R-:W1:Y:S04]  /*7400*/  @!P0 LDS.128 R4, [R201+0x4000] ;  /* 0x00400000c9048984 */ /* 0x000e680000000c00 */
[----:B-1----:R1:W-:Y:S02]  /*7410*/  @!P0 ST.E.128 [R2.64], R4 ;  /* 0x0000000402008985 */ /* 0x0023e4000c101d0a */
.L_x_206:
[----:B------:R-:W-:Y:S05]  /*7420*/  BSYNC B0 ;  /* 0x0000000000007941 */ /* 0x000fea0003800000 */
.L_x_205:
[C---:B------:R-:W-:Y:S02]  /*7430*/  ISETP.GT.AND P0, PT, R59.reuse, R96, PT ;  /* 0x000000603b00720c */ /* 0x040fe40003f04270 */
[----:B------:R-:W-:Y:S11]  /*7440*/  IADD3 R59, R59, -0x1, RZ ;  /* 0xffffffff3b3b7810 */ /* 0x000ff60007ffe0ff */
[----:B-12---:R-:W-:Y:S01]  /*7450*/  @P0 SHF.R.S32.HI R2, RZ, 0x1f, R59 ;  /* 0x0000001fff020819 */ /* 0x006fe2000001143b */
[----:B------:R-:W-:Y:S02]  /*7460*/  @P0 IMAD R0, R125, R59, RZ ;  /* 0x0000003b7d000224 */ /* 0x000fe400078e02ff */
[----:B------:R-:W-:Y:S02]  /*7470*/  @P0 IMAD.MOV.U32 R4, RZ, RZ, R80 ;  /* 0x000000ffff040224 */ /* 0x000fe400078e0050 */
[----:B------:R-:W-:Y:S02]  /*7480*/  @P0 IMAD.MOV.U32 R5, RZ, RZ, R79 ;  /* 0x000000ffff050224 */ /* 0x000fe400078e004f */
[-C--:B------:R-:W-:Y:S02]  /*7490*/  @P0 IMAD R0, R2, R130.reuse, R0 ;  /* 0x0000008202000224 */ /* 0x080fe400078e0200 */
[----:B------:R-:W-:Y:S04]  /*74a0*/  @P0 IMAD.WIDE.U32 R4, R59, R130, R4 ;  /* 0x000000823b040225 */ /* 0x000fe800078e0004 */
[----:B------:R-:W-:Y:S01]  /*74b0*/  @P0 IMAD.IADD R0, R5, 0x1, R0 ;  /* 0x0000000105000824 */ /* 0x000fe200078e0200 */
[C---:B------:R-:W-:Y:S04]  /*74c0*/  @P0 LEA R2, P1, R4.reuse, c[0x0][0x220], 0x1 ;  /* 0x0000880004020a11 */ /* 0x040fe800078208ff */
[----:B---3--:R-:W-:Y:S02]  /*74d0*/  @P0 LEA.HI.X R3, R4, c[0x0][0x224], R0, 0x1, P1 ;  /* 0x0000890004030a11 */ /* 0x008fe400008f0c00 */
[C---:B------:R-:W-:Y:S03]  /*74e0*/  @P0 LEA R4, P1, R131.reuse, R2, 0x1 ;  /* 0x0000000283040211 */ /* 0x040fe600078208ff */
[----:B------:R-:W-:Y:S01]  /*74f0*/  @!PT LDS RZ, [RZ] ;  /* 0x00000000fffff984 */ /* 0x000fe20000000800 */
[----:B------:R-:W-:Y:S01]  /*7500*/  @!PT LDS RZ, [RZ] ;  /* 0x00000000fffff984 */ /* 0x000fe20000000800 */
[----:B------:R-:W-:Y:S01]  /*7510*/  @!PT LDS RZ, [RZ] ;  /* 0x00000000fffff984 */ /* 0x000fe20000000800 */
[----:B------:R1:W-:Y:S01]  /*7520*/  @P0 LDGSTS.E.BYPASS.LTC128B.128 [R191+0x6100], [R2.64], !P6 ;  /* 0x0610000002bf0fae */ /* 0x0003e2000f101d4a */
[----:B------:R-:W-:Y:S03]  /*7530*/  @P0 LEA.HI.X R5, R131, R3, R124, 0x1, P1 ;  /* 0x0000000383050211 */ /* 0x000fe600008f0c7c */
[----:B------:R1:W-:Y:S04]  /*7540*/  @P0 LDGSTS.E.BYPASS.LTC128B.128 [R191+0x8100], [R2.64+0x80], !P5 ;  /* 0x0810008002bf0fae */ /* 0x0003e8000e901d4a */
[----:B------:R1:W-:Y:S04]  /*7550*/  @P0 LDGSTS.E.BYPASS.LTC128B.128 [R191+0xa100], [R2.64+0x100], !P4 ;  /* 0x0a10010002bf0fae */ /* 0x0003e8000e101d4a */
[----:B------:R1:W-:Y:S04]  /*7560*/  @P0 LDGSTS.E.BYPASS.LTC128B.128 [R191+0x7100], [R4.64], !P6 ;  /* 0x0710000004bf0fae */ /* 0x0003e8000f101d4a */
[----:B------:R1:W-:Y:S04]  /*7570*/  @P0 LDGSTS.E.BYPASS.LTC128B.128 [R191+0x9100], [R4.64+0x80], !P5 ;  /* 0x0910008004bf0fae */ /* 0x0003e8000e901d4a */
[----:B------:R1:W-:Y:S04]  /*7580*/  @P0 LDGSTS.E.BYPASS.LTC128B.128 [R191+0xb100], [R4.64+0x100], !P4 ;  /* 0x0b10010004bf0fae */ /* 0x0003e8000e101d4a */
[----:B------:R-:W0:Y:S01]  /*7590*/  LDGDEPBAR ;  /* 0x00000000000079af */ /* 0x000e220000000000 */
[----:B------:R-:W-:-:S05]  /*75a0*/  @P0 BRA `(.L_x_207) ;  /* 0xffffba9000000947 */ /* 0x000fca000383ffff */
[----:B------:R-:W-:Y:S01]  /*75b0*/  WARPSYNC 0xffffffff ;  /* 0xffffffff00007948 */ /* 0x000fe20003800000 */
[----:B------:R-:W-:Y:S06]  /*75c0*/  BAR.SYNC.DEFER_BLOCKING 0x0 ;  /* 0x0000000000007b1d */ /* 0x000fec0000010000 */
.L_x_182:
[----:B------:R-:W-:Y:S01]  /*75d0*/  ISETP.GE.AND P0, PT, R127, 0x1, PT ;  /* 0x000000017f00780c */ /* 0x000fe20003f06270 */
[----:B------:R-:W-:Y:S01]  /*75e0*/  BSSY B0, `(.L_x_208) ;  /* 0x000001f000007945 */ /* 0x000fe20003800000 */
[----:B------:R-:W-:-:S11]  /*75f0*/  MOV R0, RZ ;  /* 0x000000ff00007202 */ /* 0x000fd60000000f00 */
[----:B------:R-:W-:Y:S05]  /*7600*/  @!P0 BRA `(.L_x_209) ;  /* 0x000001c000008947 */ /* 0x000fea0003800000 */
[----:B-1----:R-:W-:Y:S01]  /*7610*/  IABS R2, R121 ;  /* 0x0000007900027213 */ /* 0x002fe20000000000 */
        /* <DEDUP_REMOVED lines=27> */
.L_x_209:
[----:B------:R-:W-:Y:S05]  /*77d0*/  BSYNC B0 ;  /* 0x0000000000007941 */ /* 0x000fea0003800000 */
.L_x_208:
[----:B------:R-:W-:Y:S01]  /*77e0*/  IMAD R216, R245, R0, RZ ;  /* 0x00000000f5d87224 */ /* 0x000fe200078e02ff */
[----:B------:R-:W-:Y:S01]  /*77f0*/  MOV R15, RZ ;  /* 0x000000ff000f7202 */ /* 0x000fe20000000f00 */
[----:B------:R-:W-:Y:S01]  /*7800*/  IMAD.MOV.U32 R18, RZ, RZ, RZ ;  /* 0x000000ffff127224 */ /* 0x000fe200078e00ff */
[----:B------:R-:W-:Y:S01]  /*7810*/  CS2R R50, SRZ ;  /* 0x0000000000327805 */ /* 0x000fe2000001ff00 */
[--C-:B-1----:R-:W-:Y:S01]  /*7820*/  IMAD.IADD R2, R216, 0x1, R0.reuse ;  /* 0x00000001d8027824 */ /* 0x102fe200078e0200 */
[----:B------:R-:W-:Y:S01]  /*7830*/  PRMT R0, RZ, 0x7610, R0 ;  /* 0x00007610ff007816 */ /* 0x000fe20000000000 */
        /* <DEDUP_REMOVED lines=15> */
[----:B----4-:R-:W-:Y:S01]  /*7930*/  CS2R R46, SRZ ;  /* 0x00000000002e7805 */ /* 0x010fe2000001ff00 */
        /* <DEDUP_REMOVED lines=39> */
[----:B------:R-:W-:Y:S01]  /*7bb0*/  IMAD.MOV.U32 R4, RZ, RZ, c[0x0][0x2c4] ;  /* 0x0000b100ff047624 */ /* 0x000fe200078e00ff */
[----:B------:R-:W-:Y:S02]  /*7bc0*/  SHF.R.S32.HI R0, RZ, 0x1f, R134 ;  /* 0x0000001fff007819 */ /* 0x000fe40000011486 */
[----:B------:R-:W-:Y:S02]  /*7bd0*/  ISETP.NE.U32.AND P0, PT, RZ, c[0x0][0x348], PT ;  /* 0x0000d200ff007a0c */ /* 0x000fe40003f05070 */
[----:B------:R-:W-:Y:S01]  /*7be0*/  ISETP.NE.AND P1, PT, R4, 0x1, PT ;  /* 0x000000010400780c */ /* 0x000fe20003f25270 */
[----:B------:R-:W-:Y:S01]  /*7bf0*/  IMAD R0, R0, c[0x0][0x178], RZ ;  /* 0x00005e0000007a24 */ /* 0x000fe200078e02ff */
[----:B------:R-:W-:Y:S02]  /*7c00*/  LEA R4, R237, R213, 0x7 ;  /* 0x000000d5ed047211 */ /* 0x000fe400078e38ff */
[----:B------:R-:W-:Y:S01]  /*7c10*/  LOP3.LUT R64, R238, 0xffff, RZ, 0xc0, !PT ;  /* 0x0000ffffee407812 */ /* 0x000fe200078ec0ff */
[----:B------:R-:W-:Y:S01]  /*7c20*/  IMAD R0, R134, c[0x0][0x17c], R0 ;  /* 0x00005f0086007a24 */ /* 0x000fe200078e0200 */
[----:B------:R-:W-:-:S02]  /*7c30*/  ISETP.NE.AND.EX P0, PT, RZ, c[0x0][0x34c], PT, P0 ;  /* 0x0000d300ff007a0c */ /* 0x000fc40003f05300 */
[----:B------:R-:W-:Y:S02]  /*7c40*/  ISETP.GE.AND P6, PT, R210, c[0x0][0x198], PT ;  /* 0x00006600d2007a0c */ /* 0x000fe40003fc6270 */
[----:B------:R-:W-:Y:S02]  /*7c50*/  SEL R6, R243, RZ, !P0 ;  /* 0x000000fff3067207 */ /* 0x000fe40004000000 */
[----:B------:R-:W-:Y:S01]  /*7c60*/  SEL R5, R242, RZ, !P0 ;  /* 0x000000fff2057207 */ /* 0x000fe20004000000 */
[----:B------:R-:W-:Y:S01]  /*7c70*/  @P1 IMAD.HI.U32 R7, R4, c[0x0][0x2c8], RZ ;  /* 0x0000b20004071a27 */ /* 0x000fe200078e00ff */
[----:B------:R-:W-:Y:S02]  /*7c80*/  ISETP.GE.AND P5, PT, R207, c[0x0][0x198], PT ;  /* 0x00006600cf007a0c */ /* 0x000fe40003fa6270 */
[----:B------:R-:W-:Y:S01]  /*7c90*/  ISETP.GE.AND P4, PT, R208, c[0x0][0x198], PT ;  /* 0x00006600d0007a0c */ /* 0x000fe20003f86270 */
[----:B------:R-:W-:Y:S01]  /*7ca0*/  IMAD R6, R6, c[0x0][0x1c0], RZ ;  /* 0x0000700006067a24 */ /* 0x000fe200078e02ff */
[----:B------:R-:W-:Y:S01]  /*7cb0*/  IADD3 R91, R104, -0x1, RZ ;  /* 0xffffffff685b7810 */ /* 0x000fe20007ffe0ff */
[----:B-1----:R-:W-:-:S04]  /*7cc0*/  IMAD.WIDE.U32 R2, R134, c[0x0][0x178], RZ ;  /* 0x00005e0086027a25 */ /* 0x002fc800078e00ff */
[----:B------:R-:W-:Y:S02]  /*7cd0*/  IMAD.IADD R3, R3, 0x1, R0 ;  /* 0x0000000103037824 */ /* 0x000fe400078e0200 */
[----:B------:R-:W-:Y:S01]  /*7ce0*/  IMAD.MOV.U32 R0, RZ, RZ, R4 ;  /* 0x000000ffff007224 */ /* 0x000fe200078e0004 */
[----:B------:R-:W-:Y:S01]  /*7cf0*/  @P1 SHF.R.U32.HI R0, RZ, c[0x0][0x2cc], R7 ;  /* 0x0000b300ff001a19 */ /* 0x000fe20000011607 */
[----:B------:R-:W-:-:S03]  /*7d00*/  IMAD.WIDE.U32 R2, R64, c[0x0][0x1b8], R2 ;  /* 0x00006e0040027a25 */ /* 0x000fc600078e0002 */
[----:B------:R-:W-:Y:S01]  /*7d10*/  SHF.R.S32.HI R7, RZ, 0x1f, R0 ;  /* 0x0000001fff077819 */ /* 0x000fe20000011400 */
[----:B------:R-:W-:Y:S02]  /*7d20*/  IMAD R3, R64, c[0x0][0x1bc], R3 ;  /* 0x00006f0040037a24 */ /* 0x000fe400078e0203 */
[C---:B------:R-:W-:Y:S02]  /*7d30*/  IMAD R6, R5.reuse, c[0x0][0x1c4], R6 ;  /* 0x0000710005067a24 */ /* 0x040fe400078e0206 */
        /* <DEDUP_REMOVED lines=12> */
[----:B------:R-:W-:Y:S01]  /*7e00*/  LEA R7, P0, R2, c[0x0][0x160], 0x1 ;  /* 0x0000580002077a11 */ /* 0x000fe200078008ff */
[----:B------:R-:W-:-:S03]  /*7e10*/  IMAD R4, R237, 0x80, R246 ;  /* 0x00000080ed047824 */ /* 0x000fc600078e02f6 */
[----:B------:R-:W-:-:S04]  /*7e20*/  IADD3 R0, R3, R0, RZ ;  /* 0x0000000003007210 */ /* 0x000fc80007ffe0ff */
[----:B------:R-:W-:Y:S02]  /*7e30*/  LEA.HI.X R5, R2, c[0x0][0x164], R0, 0x1, P0 ;  /* 0x0000590002057a11 */ /* 0x000fe400000f0c00 */
[----:B------:R-:W-:Y:S01]  /*7e40*/  @!P2 MOV R12, R242 ;  /* 0x000000f2000ca202 */ /* 0x000fe20000000f00 */
[----:B------:R-:W-:Y:S05]  /*7e50*/  BRA.DIV ~URZ, `(.L_x_211) ;  /* 0x00010e027f007947 */ /* 0x000fea000b800000 */
[----:B------:R1:W2:Y:S02]  /*7e60*/  SHFL.IDX PT, R6, R5, RZ, 0x181f ;  /* 0x00181fff05067589 */ /* 0x0002a400000e0000 */
.L_x_340:
[----:B------:R-:W-:Y:S05]  /*7e70*/  BRA.DIV ~URZ, `(.L_x_212) ;  /* 0x00010e527f007947 */ /* 0x000fea000b800000 */
[----:B------:R3:W4:Y:S02]  /*7e80*/  SHFL.IDX PT, R0, R7, RZ, 0x181f ;  /* 0x00181fff07007589 */ /* 0x00072400000e0000 */
.L_x_341:
[----:B------:R-:W-:Y:S01]  /*7e90*/  IMAD R34, R135, c[0x0][0x2c4], RZ ;  /* 0x0000b10087227a24 */ /* 0x000fe200078e02ff */
[----:B------:R-:W-:Y:S04]  /*7ea0*/  BSSY B0, `(.L_x_213) ;  /* 0x000000f000007945 */ /* 0x000fe80003800000 */
[----:B------:R-:W-:-:S13]  /*7eb0*/  ISETP.GE.AND P0, PT, R4, R34, PT ;  /* 0x000000220400720c */ /* 0x000fda0003f06270 */
[----:B------:R-:W-:Y:S05]  /*7ec0*/  @P0 BRA `(.L_x_214) ;  /* 0x000000c000000947 */ /* 0x000fea0003800000 */
[-C--:B----4-:R-:W-:Y:S02]  /*7ed0*/  LEA R10, P2, R210, R0.reuse, 0x1 ;  /* 0x00000000d20a7211 */ /* 0x090fe400078408ff */
[CC--:B------:R-:W-:Y:S02]  /*7ee0*/  LEA R8, P1, R207.reuse, R0.reuse, 0x1 ;  /* 0x00000000cf087211 */ /* 0x0c0fe400078208ff */
[----:B------:R-:W-:Y:S02]  /*7ef0*/  LEA R2, P0, R208, R0, 0x1 ;  /* 0x00000000d0027211 */ /* 0x000fe400078008ff */
        /* <DEDUP_REMOVED lines=9> */
.L_x_214:
[----:B------:R-:W-:Y:S05]  /*7f90*/  BSYNC B0 ;  /* 0x0000000000007941 */ /* 0x000fea0003800000 */
.L_x_213:
[----:B------:R-:W-:Y:S05]  /*7fa0*/  BRA.DIV ~URZ, `(.L_x_215) ;  /* 0x00010d827f007947 */ /* 0x000fea000b800000 */
[----:B--2---:R2:W1:Y:S04]  /*7fb0*/  SHFL.IDX PT, R6, R5, 0x1, 0x181f ;  /* 0x00381f0005067f89 */ /* 0x00446800000e0000 */
[----:B----4-:R2:W4:Y:S02]  /*7fc0*/  SHFL.IDX PT, R0, R7, 0x1, 0x181f ;  /* 0x00381f0007007f89 */ /* 0x01052400000e0000 */
.L_x_342:
[----:B------:R-:W-:Y:S01]  /*7fd0*/  IADD3 R2, R4, 0x20, RZ ;  /* 0x0000002004027810 */ /* 0x000fe20007ffe0ff */
[----:B------:R-:W-:Y:S03]  /*7fe0*/  BSSY B0, `(.L_x_216) ;  /* 0x000000f000007945 */ /* 0x000fe60003800000 */
[----:B------:R-:W-:-:S13]  /*7ff0*/  ISETP.GE.AND P0, PT, R2, R34, PT ;  /* 0x000000220200720c */ /* 0x000fda0003f06270 */
[----:B------:R-:W-:Y:S05]  /*8000*/  @P0 BRA `(.L_x_217) ;  /* 0x000000c000000947 */ /* 0x000fea0003800000 */
[-C--:B----4-:R-:W-:Y:S02]  /*8010*/  LEA R10, P2, R210, R0.reuse, 0x1 ;  /* 0x00000000d20a7211 */ /* 0x090fe400078408ff */
[CC--:B------:R-:W-:Y:S02]  /*8020*/  LEA R8, P1, R207.reuse, R0.reuse, 0x1 ;  /* 0x00000000cf087211 */ /* 0x0c0fe400078208ff */
[----:B------:R-:W-:Y:S02]  /*8030*/  LEA R2, P0, R208, R0, 0x1 ;  /* 0x00000000d0027211 */ /* 0x000fe400078008ff */
        /* <DEDUP_REMOVED lines=9> */
.L_x_217:
[----:B------:R-:W-:Y:S05]  /*80d0*/  BSYNC B0 ;  /* 0x0000000000007941 */ /* 0x000fea0003800000 */
.L_x_216:
[----:B------:R-:W-:Y:S05]  /*80e0*/  BRA.DIV ~URZ, `(.L_x_218) ;  /* 0x00010d027f007947 */ /* 0x000fea000b800000 */
[----:B-1----:R1:W2:Y:S02]  /*80f0*/  SHFL.IDX PT, R6, R5, 0x2, 0x181f ;  /* 0x00581f0005067f89 */ /* 0x0022a400000e0000 */
.L_x_343:
[----:B------:R-:W-:Y:S05]  /*8100*/  BRA.DIV ~URZ, `(.L_x_219) ;  /* 0x00010d527f007947 */ /* 0x000fea000b800000 */
[----:B----4-:R4:W1:Y:S02]  /*8110*/  SHFL.IDX PT, R0, R7, 0x2, 0x181f ;  /* 0x00581f0007007f89 */ /* 0x01086400000e0000 */
.L_x_344:
[----:B------:R-:W-:Y:S01]  /*8120*/  IADD3 R2, R4, 0x40, RZ ;  /* 0x0000004004027810 */ /* 0x000fe20007ffe0ff */
[----:B------:R-:W-:Y:S03]  /*8130*/  BSSY B0, `(.L_x_220) ;  /* 0x000000f000007945 */ /* 0x000fe60003800000 */
[----:B------:R-:W-:-:S13]  /*8140*/  ISETP.GE.AND P0, PT, R2, R34, PT ;  /* 0x000000220200720c */ /* 0x000fda0003f06270 */
[----:B------:R-:W-:Y:S05]  /*8150*/  @P0 BRA `(.L_x_221) ;  /* 0x000000c000000947 */ /* 0x000fea0003800000 */
[-C--:B-1----:R-:W-:Y:S02]  /*8160*/  LEA R10, P2, R210, R0.reuse, 0x1 ;  /* 0x00000000d20a7211 */ /* 0x082fe400078408ff */
        /* <DEDUP_REMOVED lines=11> */
.L_x_221:
[----:B------:R-:W-:Y:S05]  /*8220*/  BSYNC B0 ;  /* 0x0000000000007941 */ /* 0x000fea0003800000 */
.L_x_220:
[----:B------:R-:W-:Y:S05]  /*8230*/  BRA.DIV ~URZ, `(.L_x_222) ;  /* 0x00010c827f007947 */ /* 0x000fea000b800000 */
[----:B-12---:R-:W1:Y:S04]  /*8240*/  SHFL.IDX PT, R5, R5, 0x3, 0x181f ;  /* 0x00781f0005057f89 */ /* 0x006e6800000e0000 */
[----:B------:R2:W3:Y:S02]  /*8250*/  SHFL.IDX PT, R0, R7, 0x3, 0x181f ;  /* 0x00781f0007007f89 */ /* 0x0004e400000e0000 */
.L_x_345:
[----:B------:R-:W-:Y:S01]  /*8260*/  IADD3 R2, R4, 0x60, RZ ;  /* 0x0000006004027810 */ /* 0x000fe20007ffe0ff */
[----:B-----5:R-:W-:Y:S01]  /*8270*/  IMAD.WIDE.U32 R230, R12, c[0x0][0x2b0], RZ ;  /* 0x0000ac000ce67a25 */ /* 0x020fe200078e00ff */
[----:B------:R-:W-:-:S02]  /*8280*/  LOP3.LUT R212, R212, 0xffffffef, RZ, 0xc0, !PT ;  /* 0xffffffefd4d47812 */ /* 0x000fc400078ec0ff */
[----:B------:R-:W-:-:S13]  /*8290*/  ISETP.GE.AND P0, PT, R2, R34, PT ;  /* 0x000000220200720c */ /* 0x000fda0003f06270 */
[-C--:B---3--:R-:W-:Y:S02]  /*82a0*/  @!P0 LEA R8, P3, R210, R0.reuse, 0x1 ;  /* 0x00000000d2088211 */ /* 0x088fe400078608ff */
[CC--:B------:R-:W-:Y:S02]  /*82b0*/  @!P0 LEA R6, P2, R207.reuse, R0.reuse, 0x1 ;  /* 0x00000000cf068211 */ /* 0x0c0fe400078408ff */
[----:B------:R-:W-:Y:S02]  /*82c0*/  @!P0 LEA R2, P1, R208, R0, 0x1 ;  /* 0x00000000d0028211 */ /* 0x000fe400078208ff */
[CC--:B-1----:R-:W-:Y:S02]  /*82d0*/  @!P0 LEA.HI.X R9, R210.reuse, R5.reuse, R211, 0x1, P3 ;  /* 0x00000005d2098211 */ /* 0x0c2fe400018f0cd3 */
[----:B------:R-:W-:Y:S02]  /*82e0*/  SHF.R.S32.HI R0, RZ, 0x1f, R12 ;  /* 0x0000001fff007819 */ /* 0x000fe4000001140c */
[----:B------:R-:W-:Y:S01]  /*82f0*/  ISETP.GE.AND P3, PT, R210, c[0x0][0x1d4], PT ;  /* 0x00007500d2007a0c */ /* 0x000fe20003f66270 */
[----:B------:R-:W-:Y:S01]  /*8300*/  @!PT LDS RZ, [RZ] ;  /* 0x00000000fffff984 */ /* 0x000fe20000000800 */
[----:B------:R-:W-:Y:S01]  /*8310*/  @!PT LDS RZ, [RZ] ;  /* 0x00000000fffff984 */ /* 0x000fe20000000800 */
[----:B------:R-:W-:Y:S01]  /*8320*/  @!PT LDS RZ, [RZ] ;  /* 0x00000000fffff984 */ /* 0x000fe20000000800 */
[----:B------:R1:W-:Y:S01]  /*8330*/  @!P0 LDGSTS.E.BYPASS.LTC128B.128 [R191+0xf100], [R8.64], !P6 ;  /* 0x0f10000008bf8fae */ /* 0x0003e2000f101d4a */
[-C--:B--2-4-:R-:W-:Y:S01]  /*8340*/  @!P0 LEA.HI.X R7, R207, R5.reuse, R224, 0x1, P2 ;  /* 0x00000005cf078211 */ /* 0x094fe200010f0ce0 */
[----:B------:R-:W-:Y:S01]  /*8350*/  IMAD R0, R0, c[0x0][0x2b0], RZ ;  /* 0x0000ac0000007a24 */ /* 0x000fe200078e02ff */
[----:B------:R-:W-:-:S03]  /*8360*/  @!P0 LEA.HI.X R3, R208, R5, R223, 0x1, P1 ;  /* 0x00000005d0038211 */ /* 0x000fc600008f0cdf */
[----:B------:R1:W-:Y:S01]  /*8370*/  @!P0 LDGSTS.E.BYPASS.LTC128B.128 [R191+0x13100], [R6.64], !P5 ;  /* 0x1310000006bf8fae */ /* 0x0003e2000e901d4a */
[----:B------:R-:W-:Y:S01]  /*8380*/  ISETP.GE.AND P5, PT, R208, c[0x0][0x1d4], PT ;  /* 0x00007500d0007a0c */ /* 0x000fe20003fa6270 */
[----:B------:R-:W-:Y:S02]  /*8390*/  IMAD R0, R12, c[0x0][0x2b4], R0 ;  /* 0x0000ad000c007a24 */ /* 0x000fe400078e0200 */
[----:B------:R1:W-:Y:S01]  /*83a0*/  @!P0 LDGSTS.E.BYPASS.LTC128B.128 [R191+0x17100], [R2.64], !P4 ;  /* 0x1710000002bf8fae */ /* 0x0003e2000e101d4a */
[----:B------:R-:W-:Y:S01]  /*83b0*/  ISETP.GE.AND P4, PT, R207, c[0x0][0x1d4], PT ;  /* 0x00007500cf007a0c */ /* 0x000fe20003f86270 */
[----:B------:R-:W-:Y:S01]  /*83c0*/  IMAD.IADD R233, R231, 0x1, R0 ;  /* 0x00000001e7e97824 */ /* 0x000fe200078e0200 */
[----:B------:R-:W-:Y:S01]  /*83d0*/  @P3 LOP3.LUT R212, R212, 0x10, RZ, 0xfc, !PT ;  /* 0x00000010d4d43812 */ /* 0x000fe200078efcff */
[----:B------:R-:W0:Y:S01]  /*83e0*/  LDGDEPBAR ;  /* 0x00000000000079af */ /* 0x000e220000000000 */
[----:B------:R-:W-:Y:S01]  /*83f0*/  WARPSYNC 0xffffffff ;  /* 0xffffffff00007948 */ /* 0x000fe20003800000 */
[----:B------:R-:W-:-:S02]  /*8400*/  SEL R92, RZ, 0x10, P5 ;  /* 0x00000010ff5c7807 */ /* 0x000fc40002800000 */
[----:B------:R-:W-:Y:S01]  /*8410*/  IMAD.MOV.U32 R0, RZ, RZ, c[0x0][0x2b8] ;  /* 0x0000ae00ff007624 */ /* 0x000fe200078e00ff */
[----:B------:R-:W-:Y:S01]  /*8420*/  BAR.SYNC.DEFER_BLOCKING 0x0 ;  /* 0x0000000000007b1d */ /* 0x000fe20000010000 */
[----:B-1----:R-:W-:-:S02]  /*8430*/  IMAD R2, R91, 0x40, R213 ;  /* 0x000000405b027824 */ /* 0x002fc400078e02d5 */
[----:B------:R-:W-:Y:S01]  /*8440*/  IMAD.MOV.U32 R192, RZ, RZ, RZ ;  /* 0x000000ffffc07224 */ /* 0x000fe200078e00ff */
[----:B------:R-:W-:Y:S02]  /*8450*/  ISETP.NE.AND P6, PT, R0, 0x1, PT ;  /* 0x000000010000780c */ /* 0x000fe40003fc5270 */
[C---:B------:R-:W-:Y:S01]  /*8460*/  ISETP.GE.AND P0, PT, R2.reuse, R127, PT ;  /* 0x0000007f0200720c */ /* 0x040fe20003f06270 */
[----:B------:R-:W-:-:S03]  /*8470*/  IMAD.IADD R2, R2, 0x1, R234 ;  /* 0x0000000102027824 */ /* 0x000fc600078e02ea */
[----:B------:R-:W-:Y:S01]  /*8480*/  ISETP.GT.OR P0, PT, R213, 0x3f, P0 ;  /* 0x0000003fd500780c */ /* 0x000fe20000704670 */
[----:B------:R-:W-:-:S06]  /*8490*/  IMAD.MOV.U32 R0, RZ, RZ, R2 ;  /* 0x000000ffff007224 */ /* 0x000fcc00078e0002 */
[----:B------:R-:W-:-:S05]  /*84a0*/  @P6 IMAD.HI.U32 R3, R2, c[0x0][0x2bc], RZ ;  /* 0x0000af0002036a27 */ /* 0x000fca00078e00ff */
[----:B------:R-:W-:-:S04]  /*84b0*/  @P6 SHF.R.U32.HI R0, RZ, c[0x0][0x2c0], R3 ;  /* 0x0000b000ff006a19 */ /* 0x000fc80000011603 */
[----:B------:R-:W-:-:S04]  /*84c0*/  @!P0 IADD3 R3, P1, R0, R230, RZ ;  /* 0x000000e600038210 */ /* 0x000fc80007f3e0ff */
[----:B------:R-:W-:Y:S02]  /*84d0*/  @!P0 LEA.HI.X.SX32 R5, R0, R233, 0x1, P1 ;  /* 0x000000e900058211 */ /* 0x000fe400008f0eff */
[----:B------:R-:W-:-:S04]  /*84e0*/  @!P0 LEA R4, P1, R3, c[0x0][0x2a0], 0x2 ;  /* 0x0000a80003048a11 */ /* 0x000fc800078210ff */
[----:B------:R-:W-:-:S05]  /*84f0*/  @!P0 LEA.HI.X R5, R3, c[0x0][0x2a4], R5, 0x2, P1 ;  /* 0x0000a90003058a11 */ /* 0x000fca00008f1405 */
[----:B------:R-:W2:Y:S01]  /*8500*/  @!P0 LDG.E R192, [R4.64] ;  /* 0x0000000a04c08981 */ /* 0x000ea2000c1e1900 */
[----:B------:R-:W-:Y:S02]  /*8510*/  IMAD.MOV R0, RZ, RZ, -R0 ;  /* 0x000000ffff007224 */ /* 0x000fe400078e0a00 */
[----:B------:R-:W-:-:S04]  /*8520*/  IMAD.WIDE.U32 R228, R64, c[0x0][0x1e8], RZ ;  /* 0x00007a0040e47a25 */ /* 0x000fc800078e00ff */
[----:B------:R-:W-:Y:S02]  /*8530*/  IMAD R194, R0, c[0x0][0x2b8], R2 ;  /* 0x0000ae0000c27a24 */ /* 0x000fe400078e0202 */
[----:B------:R-:W-:Y:S02]  /*8540*/  IMAD R232, R64, c[0x0][0x1ec], R229 ;  /* 0x00007b0040e87a24 */ /* 0x000fe400078e02e5 */
[----:B------:R-:W-:Y:S01]  /*8550*/  IMAD.WIDE.U32 R2, R194, c[0x0][0x1e0], RZ ;  /* 0x00007800c2027a25 */ /* 0x000fe200078e00ff */
[----:B------:R-:W-:-:S03]  /*8560*/  SHF.R.S32.HI R65, RZ, 0x1f, R194 ;  /* 0x0000001fff417819 */ /* 0x000fc600000114c2 */
[----:B------:R-:W-:Y:S02]  /*8570*/  IMAD R127, R91, -0x40, R127 ;  /* 0xffffffc05b7f7824 */ /* 0x000fe400078e027f */
[----:B------:R-:W-:Y:S02]  /*8580*/  IMAD R0, R65, c[0x0][0x1e0], RZ ;  /* 0x0000780041007a24 */ /* 0x000fe400078e02ff */
[----:B------:R-:W-:Y:S02]  /*8590*/  IMAD.IADD R56, R127, 0x1, -R246 ;  /* 0x000000017f387824 */ /* 0x000fe400078e0af6 */
[----:B------:R-:W-:-:S03]  /*85a0*/  IMAD R0, R194, c[0x0][0x1e4], R0 ;  /* 0x00007900c2007a24 */ /* 0x000fc600078e0200 */
[C---:B------:R-:W-:Y:S01]  /*85b0*/  ISETP.GE.AND P2, PT, R56.reuse, 0x1, PT ;  /* 0x000000013800780c */ /* 0x040fe20003f46270 */
[----:B------:R-:W-:Y:S01]  /*85c0*/  IMAD.IADD R3, R3, 0x1, R0 ;  /* 0x0000000103037824 */ /* 0x000fe200078e0200 */
[----:B------:R-:W-:Y:S02]  /*85d0*/  ISETP.GE.AND P1, PT, R56, 0x21, PT ;  /* 0x000000213800780c */ /* 0x000fe40003f26270 */
[----:B--2---:R-:W-:Y:S01]  /*85e0*/  SHF.R.S32.HI R66, RZ, 0x1f, R192 ;  /* 0x0000001fff427819 */ /* 0x004fe200000114c0 */
[----:B------:R-:W-:-:S04]  /*85f0*/  IMAD.WIDE.U32 R2, R192, c[0x0][0x1f0], R2 ;  /* 0x00007c00c0027a25 */ /* 0x000fc800078e0002 */
[----:B------:R-:W-:Y:S01]  /*8600*/  IMAD R0, R66, c[0x0][0x1f0], RZ ;  /* 0x00007c0042007a24 */ /* 0x000fe200078e02ff */
[----:B------:R-:W-:-:S03]  /*8610*/  IADD3 R2, P0, R2, R228, RZ ;  /* 0x000000e402027210 */ /* 0x000fc60007f1e0ff */
[----:B------:R-:W-:-:S05]  /*8620*/  IMAD R0, R192, c[0x0][0x1f4], R0 ;  /* 0x00007d00c0007a24 */ /* 0x000fca00078e0200 */
[----:B------:R-:W-:Y:S02]  /*8630*/  IADD3.X R3, R232, R3, R0, P0, !PT ;  /* 0x00000003e8037210 */ /* 0x000fe400007fe400 */
[----:B------:R-:W-:-:S04]  /*8640*/  LEA R0, P0, R2, c[0x0][0x1c8], 0x1 ;  /* 0x0000720002007a11 */ /* 0x000fc800078008ff */
[----:B------:R-:W-:Y:S02]  /*8650*/  LEA.HI.X R2, R2, c[0x0][0x1cc], R3, 0x1, P0 ;  /* 0x0000730002027a11 */ /* 0x000fe400000f0c03 */
[----:B------:R-:W1:Y:S04]  /*8660*/  SHFL.IDX PT, R3, R0, RZ, 0x181f ;  /* 0x00181fff00037589 */ /* 0x000e6800000e0000 */
[----:B------:R-:W2:Y:S04]  /*8670*/  SHFL.IDX PT, R4, R2, RZ, 0x181f ;  /* 0x00181fff02047589 */ /* 0x000ea800000e0000 */
[----:B------:R-:W3:Y:S04]  /*8680*/  SHFL.IDX PT, R0, R0, 0x1, 0x181f ;  /* 0x00381f0000007f89 */ /* 0x000ee800000e0000 */
[----:B------:R-:W4:Y:S01]  /*8690*/  SHFL.IDX PT, R2, R2, 0x1, 0x181f ;  /* 0x00381f0002027f89 */ /* 0x000f2200000e0000 */
[----:B-1----:R-:W-:-:S04]  /*86a0*/  @P2 LEA R14, P0, R210, R3, 0x1 ;  /* 0x00000003d20e2211 */ /* 0x002fc800078008ff */
[----:B--2---:R-:W-:Y:S02]  /*86b0*/  @P2 LEA.HI.X R15, R210, R4, R211, 0x1, P0 ;  /* 0x00000004d20f2211 */ /* 0x004fe400000f0cd3 */
[----:B------:R-:W-:-:S03]  /*86c0*/  @P2 LEA R12, P0, R207, R3, 0x1 ;  /* 0x00000003cf0c2211 */ /* 0x000fc600078008ff */
[----:B------:R1:W-:Y:S01]  /*86d0*/  @P2 LDGSTS.E.BYPASS.LTC128B.128 [R191+0x6100], [R14.64], !P3 ;  /* 0x061000000ebf2fae */ /* 0x0003e2000d901d4a */
[----:B------:R-:W-:Y:S02]  /*86e0*/  @P2 LEA.HI.X R13, R207, R4, R224, 0x1, P0 ;  /* 0x00000004cf0d2211 */ /* 0x000fe400000f0ce0 */
[----:B------:R-:W-:-:S03]  /*86f0*/  @P2 LEA R10, P0, R208, R3, 0x1 ;  /* 0x00000003d00a2211 */ /* 0x000fc600078008ff */
[----:B------:R1:W-:Y:S01]  /*8700*/  @P2 LDGSTS.E.BYPASS.LTC128B.128 [R191+0x8100], [R12.64], !P4 ;  /* 0x081000000cbf2fae */ /* 0x0003e2000e101d4a */
[----:B------:R-:W-:Y:S02]  /*8710*/  @P2 LEA.HI.X R11, R208, R4, R223, 0x1, P0 ;  /* 0x00000004d00b2211 */ /* 0x000fe400000f0cdf */
[----:B---3--:R-:W-:-:S03]  /*8720*/  @P1 LEA R8, P0, R210, R0, 0x1 ;  /* 0x00000000d2081211 */ /* 0x008fc600078008ff */
[----:B------:R1:W-:Y:S01]  /*8730*/  @P2 LDGSTS.E.BYPASS.LTC128B.128 [R191+0xa100], [R10.64], !P5 ;  /* 0x0a1000000abf2fae */ /* 0x0003e2000e901d4a */
[----:B----4-:R-:W-:Y:S02]  /*8740*/  @P1 LEA.HI.X R9, R210, R2, R211, 0x1, P0 ;  /* 0x00000002d2091211 */ /* 0x010fe400000f0cd3 */
[----:B------:R-:W-:-:S03]  /*8750*/  @P1 LEA R6, P0, R207, R0, 0x1 ;  /* 0x00000000cf061211 */ /* 0x000fc600078008ff */
[----:B------:R1:W-:Y:S01]  /*8760*/  @P1 LDGSTS.E.BYPASS.LTC128B.128 [R191+0x7100], [R8.64], !P3 ;  /* 0x0710000008bf1fae */ /* 0x0003e2000d901d4a */
[----:B------:R-:W-:Y:S02]  /*8770*/  @P1 LEA.HI.X R7, R207, R2, R224, 0x1, P0 ;  /* 0x00000002cf071211 */ /* 0x000fe400000f0ce0 */
[----:B------:R-:W-:-:S03]  /*8780*/  @P1 LEA R4, P0, R208, R0, 0x1 ;  /* 0x00000000d0041211 */ /* 0x000fc600078008ff */
[----:B------:R1:W-:Y:S01]  /*8790*/  @P1 LDGSTS.E.BYPASS.LTC128B.128 [R191+0x9100], [R6.64], !P4 ;  /* 0x0910000006bf1fae */ /* 0x0003e2000e101d4a */
[----:B------:R-:W-:Y:S02]  /*87a0*/  @P1 LEA.HI.X R5, R208, R2, R223, 0x1, P0 ;  /* 0x00000002d0051211 */ /* 0x000fe400000f0cdf */
[----:B------:R-:W-:-:S03]  /*87b0*/  ISETP.LT.AND P0, PT, RZ, c[0x0][0x27c], PT ;  /* 0x00009f00ff007a0c */ /* 0x000fc60003f01270 */
[----:B------:R1:W-:Y:S04]  /*87c0*/  @P1 LDGSTS.E.BYPASS.LTC128B.128 [R191+0xb100], [R4.64], !P5 ;  /* 0x0b10000004bf1fae */ /* 0x0003e8000e901d4a */
[----:B------:R-:W0:Y:S06]  /*87d0*/  LDGDEPBAR ;  /* 0x00000000000079af */ /* 0x000e2c0000000000 */
[----:B------:R-:W-:Y:S05]  /*87e0*/  @P0 BRA `(.L_x_223) ;  /* 0x0000002000000947 */ /* 0x000fea0003800000 */
[----:B------:R-:W-:-:S04]  /*87f0*/  DEPBAR.LE SB0, 0x1 ;  /* 0x000080400000791a */ /* 0x000fc80000000000 */
[----:B------:R-:W-:Y:S05]  /*8800*/  BRA `(.L_x_224) ;  /* 0x0000577000007947 */ /* 0x000fea0003800000 */
.L_x_223:
[----:B------:R-:W-:Y:S01]  /*8810*/  SHF.R.S32.HI R0, RZ, 0x1f, R126 ;  /* 0x0000001fff007819 */ /* 0x000fe2000001147e */
[----:B------:R-:W-:Y:S01]  /*8820*/  ULDC.U8 UR4, c[0x0][0x298] ;  /* 0x0000a60000047ab9 */ /* 0x000fe20000000000 */
[----:B------:R-:W-:Y:S01]  /*8830*/  IMAD.WIDE.U32 R2, R126, c[0x0][0x280], RZ ;  /* 0x0000a0007e027a25 */ /* 0x000fe200078e00ff */
[----:B------:R-:W-:Y:S01]  /*8840*/  ISETP.NE.AND P2, PT, RZ, UR4, PT ;  /* 0x00000004ff007c0c */ /* 0x000fe2000bf45270 */
[----:B------:R-:W-:Y:S02]  /*8850*/  BSSY B2, `(.L_x_224) ;  /* 0x0000572000027945 */ /* 0x000fe40003800000 */
[----:B-1----:R-:W-:Y:S01]  /*8860*/  IMAD R6, R0, c[0x0][0x280], RZ ;  /* 0x0000a00000067a24 */ /* 0x002fe200078e02ff */
[----:B------:R-:W-:Y:S01]  /*8870*/  LEA R7, P1, R2, c[0x0][0x270], 0x1 ;  /* 0x00009c0002077a11 */ /* 0x000fe200078208ff */
[----:B------:R-:W-:Y:S02]  /*8880*/  IMAD R0, R0, c[0x0][0x290], RZ ;  /* 0x0000a40000007a24 */ /* 0x000fe400078e02ff */
[----:B------:R-:W-:-:S02]  /*8890*/  IMAD R6, R126, c[0x0][0x284], R6 ;  /* 0x0000a1007e067a24 */ /* 0x000fc400078e0206 */
[----:B------:R-:W-:-:S03]  /*88a0*/  IMAD.WIDE.U32 R4, R126, c[0x0][0x290], RZ ;  /* 0x0000a4007e047a25 */ /* 0x000fc600078e00ff */
[----:B------:R-:W-:Y:S01]  /*88b0*/  IADD3 R3, R6, R3, RZ ;  /* 0x0000000306037210 */ /* 0x000fe20007ffe0ff */
[----:B------:R-:W-:Y:S01]  /*88c0*/  IMAD R0, R126, c[0x0][0x294], R0 ;  /* 0x0000a5007e007a24 */ /* 0x000fe200078e0200 */
[----:B------:R-:W-:Y:S02]  /*88d0*/  LEA R8, P0, R4, c[0x0][0x288], 0x1 ;  /* 0x0000a20004087a11 */ /* 0x000fe400078008ff */
[----:B------:R-:W-:Y:S02]  /*88e0*/  LEA R6, R237, R209, 0x7 ;  /* 0x000000d1ed067211 */ /* 0x000fe400078e38ff */
[----:B------:R-:W-:Y:S02]  /*88f0*/  IADD3 R5, R0, R5, RZ ;  /* 0x0000000500057210 */ /* 0x000fe40007ffe0ff */
[----:B------:R-:W-:Y:S02]  /*8900*/  LEA.HI.X R0, R2, c[0x0][0x274], R3, 0x1, P1 ;  /* 0x00009d0002007a11 */ /* 0x000fe400008f0c03 */
[----:B------:R-:W-:Y:S01]  /*8910*/  LEA.HI.X R2, R4, c[0x0][0x28c], R5, 0x1, P0 ;  /* 0x0000a30004027a11 */ /* 0x000fe200000f0c05 */
[----:B------:R-:W-:Y:S05]  /*8920*/  @!P2 BRA `(.L_x_225) ;  /* 0x00002a600000a947 */ /* 0x000fea0003800000 */
[----:B------:R-:W-:Y:S01]  /*8930*/  ISETP.GE.AND P0, PT, R6, R34, PT ;  /* 0x000000220600720c */ /* 0x000fe20003f06270 */
[----:B------:R-:W1:Y:S01]  /*8940*/  SHFL.IDX PT, R3, R2, RZ, 0x1c1f ;  /* 0x001c1fff02037589 */ /* 0x000e6200000e0000 */
[----:B------:R-:W-:Y:S01]  /*8950*/  BSSY B0, `(.L_x_226) ;  /* 0x000004f000007945 */ /* 0x000fe20003800000 */
[----:B------:R-:W-:Y:S01]  /*8960*/  CS2R R28, SRZ ;  /* 0x00000000001c7805 */ /* 0x000fe2000001ff00 */
[----:B------:R-:W-:Y:S01]  /*8970*/  CS2R R26, SRZ ;  /* 0x00000000001a7805 */ /* 0x000fe2000001ff00 */
[----:B------:R-:W2:Y:S01]  /*8980*/  SHFL.IDX PT, R5, R0, RZ, 0x1c1f ;  /* 0x001c1fff00057589 */ /* 0x000ea200000e0000 */
[----:B------:R-:W-:Y:S01]  /*8990*/  CS2R R24, SRZ ;  /* 0x0000000000187805 */ /* 0x000fe2000001ff00 */
[----:B------:R-:W-:Y:S01]  /*89a0*/  CS2R R22, SRZ ;  /* 0x0000000000167805 */ /* 0x000fe2000001ff00 */
[----:B------:R-:W-:Y:S01]  /*89b0*/  CS2R R20, SRZ ;  /* 0x0000000000147805 */ /* 0x000fe2000001ff00 */
[----:B------:R3:W4:Y:S01]  /*89c0*/  SHFL.IDX PT, R4, R7, RZ, 0x1c1f ;  /* 0x001c1fff07047589 */ /* 0x00072200000e0000 */
[----:B------:R-:W-:Y:S01]  /*89d0*/  CS2R R18, SRZ ;  /* 0x0000000000127805 */ /* 0x000fe2000001ff00 */
[----:B------:R-:W-:Y:S01]  /*89e0*/  CS2R R16, SRZ ;  /* 0x0000000000107805 */ /* 0x000fe2000001ff00 */
[----:B------:R-:W-:Y:S01]  /*89f0*/  CS2R R14, SRZ ;  /* 0x00000000000e7805 */ /* 0x000fe2000001ff00 */
[----:B------:R5:W1:Y:S01]  /*8a00*/  SHFL.IDX PT, R2, R8, RZ, 0x1c1f ;  /* 0x001c1fff08027589 */ /* 0x000a6200000e0000 */
[----:B------:R-:W-:Y:S01]  /*8a10*/  CS2R R12, SRZ ;  /* 0x00000000000c7805 */ /* 0x000fe2000001ff00 */
[----:B------:R-:W-:Y:S01]  /*8a20*/  CS2R R10, SRZ ;  /* 0x00000000000a7805 */ /* 0x000fe2000001ff00 */
[----:B---3--:R-:W-:Y:S01]  /*8a30*/  CS2R R6, SRZ ;  /* 0x0000000000067805 */ /* 0x008fe2000001ff00 */
[----:B-----5:R-:W-:Y:S01]  /*8a40*/  CS2R R8, SRZ ;  /* 0x0000000000087805 */ /* 0x020fe2000001ff00 */
[----:B------:R-:W-:Y:S05]  /*8a50*/  @P0 BRA `(.L_x_227) ;  /* 0x000003e000000947 */ /* 0x000fea0003800000 */
[----:B-12-4-:R-:W2:Y:S04]  /*8a60*/  LDL R38, [R1+0x40] ;  /* 0x0000400001267983 */ /* 0x016ea80000100800 */
[----:B------:R-:W3:Y:S04]  /*8a70*/  LDL R37, [R1+0x3c] ;  /* 0x00003c0001257983 */ /* 0x000ee80000100800 */
[----:B------:R-:W4:Y:S04]  /*8a80*/  LDL R36, [R1+0x44] ;  /* 0x0000440001247983 */ /* 0x000f280000100800 */
[----:B------:R-:W4:Y:S04]  /*8a90*/  LDL R35, [R1+0x38] ;  /* 0x0000380001237983 */ /* 0x000f280000100800 */
[----:B------:R-:W4:Y:S04]  /*8aa0*/  LDL R33, [R1+0x48] ;  /* 0x0000480001217983 */ /* 0x000f280000100800 */
[----:B------:R-:W4:Y:S04]  /*8ab0*/  LDL R31, [R1+0x34] ;  /* 0x00003400011f7983 */ /* 0x000f280000100800 */
[----:B------:R-:W4:Y:S04]  /*8ac0*/  LDL R30, [R1+0x4c] ;  /* 0x00004c00011e7983 */ /* 0x000f280000100800 */
[----:B------:R-:W4:Y:S01]  /*8ad0*/  LDL R32, [R1+0x30] ;  /* 0x0000300001207983 */ /* 0x000f220000100800 */
[----:B------:R-:W-:Y:S01]  /*8ae0*/  ISETP.GE.AND P1, PT, R106, c[0x0][0x27c], PT ;  /* 0x00009f006a007a0c */ /* 0x000fe20003f26270 */
[----:B------:R-:W-:Y:S01]  /*8af0*/  CS2R R18, SRZ ;  /* 0x0000000000127805 */ /* 0x000fe2000001ff00 */
[----:B------:R-:W-:Y:S01]  /*8b00*/  ISETP.GE.AND P0, PT, R143, c[0x0][0x27c], PT ;  /* 0x00009f008f007a0c */ /* 0x000fe20003f06270 */
[----:B------:R-:W4:Y:S01]  /*8b10*/  LDL R28, [R1+0x50] ;  /* 0x00005000011c7983 */ /* 0x000f220000100800 */
[----:B------:R-:W-:-:S03]  /*8b20*/  CS2R R6, SRZ ;  /* 0x0000000000067805 */ /* 0x000fc6000001ff00 */
[----:B------:R-:W4:Y:S01]  /*8b30*/  LDL R0, [R1+0x2c] ;  /* 0x00002c0001007983 */ /* 0x000f220000100800 */
[----:B------:R-:W-:-:S05]  /*8b40*/  ISETP.GE.AND P3, PT, R140, c[0x0][0x27c], PT ;  /* 0x00009f008c007a0c */ /* 0x000fca0003f66270 */
[----:B------:R-:W-:-:S04]  /*8b50*/  @!P1 IMAD.WIDE R10, R106, 0x2, R4 ;  /* 0x000000026a0a9825 */ /* 0x000fc800078e0204 */
[----:B------:R-:W-:Y:S01]  /*8b60*/  @!P1 IMAD.WIDE R8, R106, 0x2, R2 ;  /* 0x000000026a089825 */ /* 0x000fe200078e0202 */
[----:B------:R1:W5:Y:S04]  /*8b70*/  @!P1 LD.E.64 R18, [R10.64] ;  /* 0x0000000a0a129980 */ /* 0x000368000c101b00 */
[----:B------:R1:W5:Y:S01]  /*8b80*/  @!P1 LD.E.64 R6, [R8.64] ;  /* 0x0000000a08069980 */ /* 0x000362000c101b00 */
[----:B------:R-:W-:Y:S01]  /*8b90*/  CS2R R20, SRZ ;  /* 0x0000000000147805 */ /* 0x000fe2000001ff00 */
[----:B------:R-:W-:Y:S01]  /*8ba0*/  CS2R R22, SRZ ;  /* 0x0000000000167805 */ /* 0x000fe2000001ff00 */
[----:B-1----:R-:W-:Y:S01]  /*8bb0*/  CS2R R8, SRZ ;  /* 0x0000000000087805 */ /* 0x002fe2000001ff00 */
[----:B------:R-:W-:Y:S01]  /*8bc0*/  CS2R R24, SRZ ;  /* 0x0000000000187805 */ /* 0x000fe2000001ff00 */
[----:B------:R-:W-:Y:S01]  /*8bd0*/  CS2R R26, SRZ ;  /* 0x00000000001a7805 */ /* 0x000fe2000001ff00 */
[----:B--2---:R-:W-:-:S02]  /*8be0*/  @!P0 IADD3 R12, P2, R4, R38, RZ ;  /* 0x00000026040c8210 */ /* 0x004fc40007f5e0ff */
[----:B------:R-:W-:-:S03]  /*8bf0*/  @!P0 IADD3 R10, P1, R2, R38, RZ ;  /* 0x00000026020a8210 */ /* 0x000fc60007f3e0ff */
[--C-:B---3--:R-:W-:Y:S02]  /*8c00*/  @!P0 IMAD.X R13, R5, 0x1, R37.reuse, P2 ;  /* 0x00000001050d8824 */ /* 0x108fe400010e0625 */
[----:B------:R-:W-:Y:S01]  /*8c10*/  @!P0 IMAD.X R11, R3, 0x1, R37, P1 ;  /* 0x00000001030b8824 */ /* 0x000fe200008e0625 */
[----:B------:R-:W-:Y:S02]  /*8c20*/  ISETP.GE.AND P2, PT, R142, c[0x0][0x27c], PT ;  /* 0x00009f008e007a0c */ /* 0x000fe40003f46270 */
[----:B------:R1:W5:Y:S04]  /*8c30*/  @!P0 LD.E.64 R20, [R12.64] ;  /* 0x0000000a0c148980 */ /* 0x000368000c101b00 */
[----:B------:R2:W5:Y:S01]  /*8c40*/  @!P0 LD.E.64 R8, [R10.64] ;  /* 0x0000000a0a088980 */ /* 0x000562000c101b00 */
[----:B----4-:R-:W-:-:S05]  /*8c50*/  @!P3 IADD3 R14, P0, R4, R36, RZ ;  /* 0x00000024040eb210 */ /* 0x010fca0007f1e0ff */
[----:B------:R-:W-:-:S05]  /*8c60*/  @!P3 IMAD.X R15, R5, 0x1, R35, P0 ;  /* 0x00000001050fb824 */ /* 0x000fca00000e0623 */
[----:B------:R3:W5:Y:S01]  /*8c70*/  @!P3 LD.E.64 R22, [R14.64] ;  /* 0x0000000a0e16b980 */ /* 0x000762000c101b00 */
[----:B-1----:R-:W-:Y:S01]  /*8c80*/  @!P3 IADD3 R12, P0, R2, R36, RZ ;  /* 0x00000024020cb210 */ /* 0x002fe20007f1e0ff */
[----:B--2---:R-:W-:-:S04]  /*8c90*/  CS2R R10, SRZ ;  /* 0x00000000000a7805 */ /* 0x004fc8000001ff00 */
[----:B------:R-:W-:Y:S01]  /*8ca0*/  @!P3 IMAD.X R13, R3, 0x1, R35, P0 ;  /* 0x00000001030db824 */ /* 0x000fe200000e0623 */
[----:B------:R-:W-:-:S04]  /*8cb0*/  @!P2 IADD3 R16, P0, R4, R33, RZ ;  /* 0x000000210410a210 */ /* 0x000fc80007f1e0ff */
[----:B------:R1:W5:Y:S01]  /*8cc0*/  @!P3 LD.E.64 R10, [R12.64] ;  /* 0x0000000a0c0ab980 */ /* 0x000362000c101b00 */
[----:B------:R-:W-:Y:S01]  /*8cd0*/  ISETP.GE.AND P3, PT, R105, c[0x0][0x27c], PT ;  /* 0x00009f0069007a0c */ /* 0x000fe20003f66270 */
[--C-:B------:R-:W-:Y:S01]  /*8ce0*/  @!P2 IMAD.X R17, R5, 0x1, R31.reuse, P0 ;  /* 0x000000010511a824 */ /* 0x100fe200000e061f */
[----:B---3--:R-:W-:Y:S02]  /*8cf0*/  @!P2 IADD3 R14, P0, R2, R33, RZ ;  /* 0x00000021020ea210 */ /* 0x008fe40007f1e0ff */
[----:B------:R-:W-:Y:S02]  /*8d00*/  ISETP.GE.AND P1, PT, R141, c[0x0][0x27c], PT ;  /* 0x00009f008d007a0c */ /* 0x000fe40003f26270 */
[----:B------:R2:W5:Y:S01]  /*8d10*/  @!P2 LD.E.64 R24, [R16.64] ;  /* 0x0000000a1018a980 */ /* 0x000562000c101b00 */
[----:B------:R-:W-:Y:S01]  /*8d20*/  @!P2 IMAD.X R15, R3, 0x1, R31, P0 ;  /* 0x00000001030fa824 */ /* 0x000fe200000e061f */
[----:B-1----:R-:W-:-:S06]  /*8d30*/  CS2R R12, SRZ ;  /* 0x00000000000c7805 */ /* 0x002fcc000001ff00 */
[----:B------:R1:W5:Y:S01]  /*8d40*/  @!P2 LD.E.64 R12, [R14.64] ;  /* 0x0000000a0e0ca980 */ /* 0x000362000c101b00 */
[----:B--2---:R-:W-:Y:S01]  /*8d50*/  CS2R R16, SRZ ;  /* 0x0000000000107805 */ /* 0x004fe2000001ff00 */
[----:B-1----:R-:W-:-:S05]  /*8d60*/  @!P3 IADD3 R14, P0, R4, R30, RZ ;  /* 0x0000001e040eb210 */ /* 0x002fca0007f1e0ff */
[----:B------:R-:W-:Y:S01]  /*8d70*/  @!P3 IMAD.X R15, R5, 0x1, R32, P0 ;  /* 0x00000001050fb824 */ /* 0x000fe200000e0620 */
[----:B------:R-:W-:-:S04]  /*8d80*/  @!P3 IADD3 R30, P0, R2, R30, RZ ;  /* 0x0000001e021eb210 */ /* 0x000fc80007f1e0ff */
[----:B------:R1:W5:Y:S01]  /*8d90*/  @!P3 LD.E.64 R26, [R14.64] ;  /* 0x0000000a0e1ab980 */ /* 0x000362000c101b00 */
[----:B------:R-:W-:Y:S01]  /*8da0*/  @!P3 IMAD.X R31, R3, 0x1, R32, P0 ;  /* 0x00000001031fb824 */ /* 0x000fe200000e0620 */
[----:B------:R-:W-:-:S05]  /*8db0*/  @!P1 IADD3 R4, P0, R4, R28, RZ ;  /* 0x0000001c04049210 */ /* 0x000fca0007f1e0ff */
[----:B------:R-:W-:Y:S01]  /*8dc0*/  @!P1 IMAD.X R5, R5, 0x1, R0, P0 ;  /* 0x0000000105059824 */ /* 0x000fe200000e0600 */
[----:B------:R-:W-:Y:S02]  /*8dd0*/  @!P1 IADD3 R2, P0, R2, R28, RZ ;  /* 0x0000001c02029210 */ /* 0x000fe40007f1e0ff */
[----:B------:R-:W-:-:S03]  /*8de0*/  CS2R R28, SRZ ;  /* 0x00000000001c7805 */ /* 0x000fc6000001ff00 */
[----:B------:R-:W-:-:S03]  /*8df0*/  @!P1 IMAD.X R3, R3, 0x1, R0, P0 ;  /* 0x0000000103039824 */ /* 0x000fc600000e0600 */
[----:B------:R2:W5:Y:S04]  /*8e00*/  @!P1 LD.E.64 R28, [R4.64] ;  /* 0x0000000a041c9980 */ /* 0x000568000c101b00 */
[----:B------:R2:W5:Y:S01]  /*8e10*/  @!P1 LD.E.64 R16, [R2.64] ;  /* 0x0000000a02109980 */ /* 0x000562000c101b00 */
[----:B-1----:R-:W-:-:S06]  /*8e20*/  CS2R R14, SRZ ;  /* 0x00000000000e7805 */ /* 0x002fcc000001ff00 */
[----:B------:R2:W5:Y:S02]  /*8e30*/  @!P3 LD.E.64 R14, [R30.64] ;  /* 0x0000000a1e0eb980 */ /* 0x000564000c101b00 */
.L_x_227:
[----:B-12-4-:R-:W-:Y:S05]  /*8e40*/  BSYNC B0 ;  /* 0x0000000000007941 */ /* 0x016fea0003800000 */
.L_x_226:
[--C-:B-----5:R-:W-:Y:S01]  /*8e50*/  IMAD.MOV.U32 R39, RZ, RZ, R27.reuse ;  /* 0x000000ffff277224 */ /* 0x120fe200078e001b */
[--C-:B------:R-:W-:Y:S01]  /*8e60*/  SHF.R.U64 R37, R26, 0x10, R27.reuse ;  /* 0x000000101a257819 */ /* 0x100fe2000000121b */
[----:B------:R-:W-:Y:S01]  /*8e70*/  IMAD.MOV.U32 R52, RZ, RZ, R20 ;  /* 0x000000ffff347224 */ /* 0x000fe200078e0014 */
[----:B------:R-:W-:Y:S01]  /*8e80*/  SHF.R.U32.HI R33, RZ, 0x10, R27 ;  /* 0x00000010ff217819 */ /* 0x000fe2000001161b */
[----:B------:R-:W-:Y:S01]  /*8e90*/  IMAD.MOV.U32 R27, RZ, RZ, R8 ;  /* 0x000000ffff1b7224 */ /* 0x000fe200078e0008 */
[----:B------:R-:W-:Y:S01]  /*8ea0*/  SHF.R.U64 R45, R22, 0x10, R23 ;  /* 0x00000010162d7819 */ /* 0x000fe20000001217 */
[----:B------:R-:W-:Y:S01]  /*8eb0*/  IMAD.MOV.U32 R48, RZ, RZ, R22 ;  /* 0x000000ffff307224 */ /* 0x000fe200078e0016 */
[----:B------:R-:W-:Y:S01]  /*8ec0*/  SHF.R.U64 R41, R24, 0x10, R25 ;  /* 0x0000001018297819 */ /* 0x000fe20000001219 */
[----:B------:R-:W-:Y:S01]  /*8ed0*/  IMAD.MOV.U32 R44, RZ, RZ, R24 ;  /* 0x000000ffff2c7224 */ /* 0x000fe200078e0018 */
[----:B------:R-:W-:Y:S01]  /*8ee0*/  SHF.R.U32.HI R50, RZ, 0x10, R19 ;  /* 0x00000010ff327819 */ /* 0x000fe20000011613 */
[----:B------:R-:W-:Y:S01]  /*8ef0*/  IMAD.MOV.U32 R22, RZ, RZ, R11 ;  /* 0x000000ffff167224 */ /* 0x000fe200078e000b */
[----:B------:R-:W-:Y:S01]  /*8f00*/  SHF.R.U64 R24, R8, 0x10, R9 ;  /* 0x0000001008187819 */ /* 0x000fe20000001209 */
[--C-:B------:R-:W-:Y:S01]  /*8f10*/  IMAD.MOV.U32 R47, RZ, RZ, R23.reuse ;  /* 0x000000ffff2f7224 */ /* 0x100fe200078e0017 */
[----:B------:R-:W-:Y:S01]  /*8f20*/  PRMT R27, R27, 0x5410, R52 ;  /* 0x000054101b1b7816 */ /* 0x000fe20000000034 */
[----:B------:R-:W-:Y:S01]  /*8f30*/  IMAD.MOV.U32 R36, RZ, RZ, R28 ;  /* 0x000000ffff247224 */ /* 0x000fe200078e001c */
[----:B------:R-:W-:Y:S01]  /*8f40*/  SHF.R.U32.HI R42, RZ, 0x10, R23 ;  /* 0x00000010ff2a7819 */ /* 0x000fe20000011617 */
[----:B------:R-:W-:Y:S01]  /*8f50*/  IMAD.MOV.U32 R23, RZ, RZ, R10 ;  /* 0x000000ffff177224 */ /* 0x000fe200078e000a */
[----:B------:R-:W-:Y:S01]  /*8f60*/  PRMT R24, R24, 0x5410, R50 ;  /* 0x0000541018187816 */ /* 0x000fe20000000032 */
[----:B------:R-:W-:Y:S01]  /*8f70*/  IMAD.MOV.U32 R31, RZ, RZ, R6 ;  /* 0x000000ffff1f7224 */ /* 0x000fe200078e0006 */
[----:B------:R-:W-:Y:S01]  /*8f80*/  PRMT R22, R22, 0x5410, R27 ;  /* 0x0000541016167816 */ /* 0x000fe2000000001b */
[----:B------:R-:W-:Y:S01]  /*8f90*/  IMAD.MOV.U32 R30, RZ, RZ, R7 ;  /* 0x000000ffff1e7224 */ /* 0x000fe200078e0007 */
[----:B------:R-:W-:Y:S01]  /*8fa0*/  SHF.R.U64 R2, R10, 0x10, R11 ;  /* 0x000000100a027819 */ /* 0x000fe2000000120b */
[----:B------:R-:W-:Y:S01]  /*8fb0*/  IMAD.MOV.U32 R54, RZ, RZ, R19 ;  /* 0x000000ffff367224 */ /* 0x000fe200078e0013 */
[--C-:B------:R-:W-:Y:S01]  /*8fc0*/  PRMT R23, R23, 0x5410, R24.reuse ;  /* 0x0000541017177816 */ /* 0x100fe20000000018 */
[----:B------:R-:W-:Y:S01]  /*8fd0*/  IMAD.MOV.U32 R51, RZ, RZ, R21 ;  /* 0x000000ffff337224 */ /* 0x000fe200078e0015 */
[----:B------:R-:W-:Y:S01]  /*8fe0*/  PRMT R24, R22, 0x7610, R24 ;  /* 0x0000761016187816 */ /* 0x000fe20000000018 */
[--C-:B------:R-:W-:Y:S01]  /*8ff0*/  IMAD.MOV.U32 R35, RZ, RZ, R29.reuse ;  /* 0x000000ffff237224 */ /* 0x100fe200078e001d */
[----:B------:R-:W-:Y:S01]  /*9000*/  PRMT R22, R2, 0x7610, R22 ;  /* 0x0000761002167816 */ /* 0x000fe20000000016 */
[----:B------:R-:W-:Y:S01]  /*9010*/  IMAD R2, R237, -0x80, R34 ;  /* 0xffffff80ed027824 */ /* 0x000fe200078e0222 */
[----:B------:R-:W-:Y:S01]  /*9020*/  SHF.R.U64 R32, R28, 0x10, R29 ;  /* 0x000000101c207819 */ /* 0x000fe2000000121d */
[----:B------:R-:W-:Y:S01]  /*9030*/  IMAD.MOV.U32 R43, RZ, RZ, R25 ;  /* 0x000000ffff2b7224 */ /* 0x000fe200078e0019 */
[----:B------:R-:W-:Y:S01]  /*9040*/  SHF.R.U64 R28, R6, 0x10, R7 ;  /* 0x00000010061c7819 */ /* 0x000fe20000001207 */
[----:B------:R-:W-:Y:S01]  /*9050*/  IMAD.MOV.U32 R6, RZ, RZ, R16 ;  /* 0x000000ffff067224 */ /* 0x000fe200078e0010 */
[----:B------:R-:W-:Y:S01]  /*9060*/  SHF.R.U64 R3, R16, 0x10, R17 ;  /* 0x0000001010037819 */ /* 0x000fe20000001211 */
[----:B------:R-:W-:Y:S01]  /*9070*/  IMAD.MOV.U32 R40, RZ, RZ, R26 ;  /* 0x000000ffff287224 */ /* 0x000fe200078e001a */
[----:B------:R-:W-:Y:S01]  /*9080*/  IMNMX R16, R2, 0x80, PT ;  /* 0x0000008002107817 */ /* 0x000fe20003800200 */
[----:B------:R-:W-:Y:S01]  /*9090*/  IMAD.MOV.U32 R55, RZ, RZ, R18 ;  /* 0x000000ffff377224 */ /* 0x000fe200078e0012 */
[----:B------:R-:W-:Y:S01]  /*90a0*/  SHF.R.U64 R53, R18, 0x10, R19 ;  /* 0x0000001012357819 */ /* 0x000fe20000001213 */
[----:B------:R-:W-:Y:S01]  /*90b0*/  IMAD.MOV.U32 R19, RZ, RZ, R13 ;  /* 0x000000ffff137224 */ /* 0x000fe200078e000d */
[----:B------:R-:W-:Y:S01]  /*90c0*/  ISETP.GE.AND P0, PT, R209, R16, PT ;  /* 0x00000010d100720c */ /* 0x000fe20003f06270 */
[----:B------:R-:W-:Y:S01]  /*90d0*/  IMAD.MOV.U32 R26, RZ, RZ, R9 ;  /* 0x000000ffff1a7224 */ /* 0x000fe200078e0009 */
[----:B------:R-:W-:Y:S01]  /*90e0*/  SHF.R.U32.HI R38, RZ, 0x10, R25 ;  /* 0x00000010ff267819 */ /* 0x000fe20000011619 */
[----:B------:R-:W-:Y:S01]  /*90f0*/  IMAD.MOV.U32 R10, RZ, RZ, R14 ;  /* 0x000000ffff0a7224 */ /* 0x000fe200078e000e */
[----:B------:R-:W-:Y:S01]  /*9100*/  SHF.R.U32.HI R29, RZ, 0x10, R29 ;  /* 0x00000010ff1d7819 */ /* 0x000fe2000001161d */
[----:B------:R-:W-:Y:S01]  /*9110*/  IMAD.MOV.U32 R5, RZ, RZ, R17 ;  /* 0x000000ffff057224 */ /* 0x000fe200078e0011 */
[----:B------:R-:W-:Y:S01]  /*9120*/  SHF.R.U32.HI R46, RZ, 0x10, R21 ;  /* 0x00000010ff2e7819 */ /* 0x000fe20000011615 */
[----:B------:R-:W-:-:S04]  /*9130*/  DEPBAR.LE SB0, 0x1 ;  /* 0x000080400000791a */ /* 0x000fc80000000000 */
[----:B------:R-:W-:Y:S01]  /*9140*/  SHF.R.U32.HI R25, RZ, 0x10, R7 ;  /* 0x00000010ff197819 */ /* 0x000fe20000011607 */
[----:B------:R-:W-:Y:S01]  /*9150*/  BSSY B1, `(.L_x_228) ;  /* 0x0000125000017945 */ /* 0x000fe20003800000 */
[----:B------:R-:W-:Y:S02]  /*9160*/  PRMT R30, R30, 0x5410, R45 ;  /* 0x000054101e1e7816 */ /* 0x000fe4000000002d */
[----:B------:R-:W-:Y:S01]  /*9170*/  SHF.R.U64 R49, R20, 0x10, R21 ;  /* 0x0000001014317819 */ /* 0x000fe20000001215 */
[----:B------:R-:W-:Y:S01]  /*9180*/  IMAD.MOV.U32 R20, RZ, RZ, R12 ;  /* 0x000000ffff147224 */ /* 0x000fe200078e000c */
[----:B------:R-:W-:Y:S01]  /*9190*/  SHF.R.U32.HI R21, RZ, 0x10, R9 ;  /* 0x00000010ff157819 */ /* 0x000fe20000011609 */
[----:B------:R-:W-:Y:S01]  /*91a0*/  IMAD.MOV.U32 R9, RZ, RZ, R15 ;  /* 0x000000ffff097224 */ /* 0x000fe200078e000f */
[----:B------:R-:W-:Y:S02]  /*91b0*/  PRMT R29, R29, 0x5410, R51 ;  /* 0x000054101d1d7816 */ /* 0x000fe40000000033 */
[----:B------:R-:W-:-:S02]  /*91c0*/  PRMT R35, R35, 0x5410, R41 ;  /* 0x0000541023237816 */ /* 0x000fc40000000029 */
[----:B------:R-:W-:Y:S02]  /*91d0*/  SHF.R.U32.HI R18, RZ, 0x10, R11 ;  /* 0x00000010ff127819 */ /* 0x000fe4000001160b */
[----:B------:R-:W-:Y:S02]  /*91e0*/  PRMT R25, R25, 0x5410, R54 ;  /* 0x0000541019197816 */ /* 0x000fe40000000036 */
[----:B------:R-:W-:Y:S02]  /*91f0*/  PRMT R28, R28, 0x5410, R46 ;  /* 0x000054101c1c7816 */ /* 0x000fe4000000002e */
[----:B------:R-:W-:Y:S02]  /*9200*/  PRMT R31, R31, 0x5410, R48 ;  /* 0x000054101f1f7816 */ /* 0x000fe40000000030 */
[----:B------:R-:W-:Y:S02]  /*9210*/  PRMT R33, R33, 0x5410, R47 ;  /* 0x0000541021217816 */ /* 0x000fe4000000002f */
[----:B------:R-:W-:-:S02]  /*9220*/  PRMT R32, R32, 0x5410, R42 ;  /* 0x0000541020207816 */ /* 0x000fc4000000002a */
[----:B------:R-:W-:Y:S02]  /*9230*/  PRMT R19, R19, 0x5410, R30 ;  /* 0x0000541013137816 */ /* 0x000fe4000000001e */
[--C-:B------:R-:W-:Y:S02]  /*9240*/  SHF.R.U64 R11, R12, 0x10, R13.reuse ;  /* 0x000000100c0b7819 */ /* 0x100fe4000000120d */
[----:B------:R-:W-:Y:S02]  /*9250*/  SHF.R.U32.HI R8, RZ, 0x10, R13 ;  /* 0x00000010ff087819 */ /* 0x000fe4000001160d */
[--C-:B------:R-:W-:Y:S02]  /*9260*/  SHF.R.U64 R7, R14, 0x10, R15.reuse ;  /* 0x000000100e077819 */ /* 0x100fe4000000120f */
[----:B------:R-:W-:Y:S02]  /*9270*/  SHF.R.U32.HI R4, RZ, 0x10, R15 ;  /* 0x00000010ff047819 */ /* 0x000fe4000001160f */
[----:B------:R-:W-:-:S02]  /*9280*/  SHF.R.U32.HI R0, RZ, 0x10, R17 ;  /* 0x00000010ff007819 */ /* 0x000fc40000011611 */
[----:B------:R-:W-:Y:S02]  /*9290*/  PRMT R38, R38, 0x5410, R40 ;  /* 0x0000541026267816 */ /* 0x000fe40000000028 */
[----:B------:R-:W-:Y:S02]  /*92a0*/  PRMT R40, R29, 0x5410, R35 ;  /* 0x000054101d287816 */ /* 0x000fe40000000023 */
[----:B------:R-:W-:Y:S02]  /*92b0*/  PRMT R39, R33, 0x5410, R39 ;  /* 0x0000541021277816 */ /* 0x000fe40000000027 */
[----:B------:R-:W-:Y:S02]  /*92c0*/  PRMT R35, R32, 0x7610, R35 ;  /* 0x0000761020237816 */ /* 0x000fe40000000023 */
[----:B------:R-:W-:Y:S02]  /*92d0*/  PRMT R17, R31, 0x5410, R28 ;  /* 0x000054101f117816 */ /* 0x000fe4000000001c */
[----:B------:R-:W-:-:S02]  /*92e0*/  PRMT R18, R18, 0x5410, R25 ;  /* 0x0000541012127816 */ /* 0x000fc40000000019 */
        /* <DEDUP_REMOVED lines=14> */
[----:B------:R-:W-:Y:S01]  /*93d0*/  PRMT R33, R3, 0x7610, R33 ;  /* 0x0000761003217816 */ /* 0x000fe20000000021 */
[----:B------:R-:W-:Y:S06]  /*93e0*/  BAR.SYNC.DEFER_BLOCKING 0x0 ;  /* 0x0000000000007b1d */ /* 0x000fec0000010000 */
[----:B------:R-:W-:Y:S05]  /*93f0*/  @P0 BRA `(.L_x_229) ;  /* 0x00000fa000000947 */ /* 0x000fea0003800000 */
[----:B------:R-:W-:Y:S01]  /*9400*/  ISETP.GE.AND P0, PT, R106, c[0x0][0x27c], PT ;  /* 0x00009f006a007a0c */ /* 0x000fe20003f06270 */
[----:B------:R-:W-:-:S12]  /*9410*/  BSSY B0, `(.L_x_230) ;  /* 0x0000028000007945 */ /* 0x000fd80003800000 */
[----:B------:R-:W-:Y:S05]  /*9420*/  @P0 BRA `(.L_x_231) ;  /* 0x0000026000000947 */ /* 0x000fea0003800000 */
[----:B------:R-:W1:Y:S01]  /*9430*/  LDS.128 R4, [R200+0xc000] ;  /* 0x00c00000c8047984 */ /* 0x000e620000000c00 */
[--C-:B------:R-:W-:Y:S02]  /*9440*/  HADD2.F32 R9, -RZ, R17.reuse.H0_H0 ;  /* 0x20000011ff097230 */ /* 0x100fe40000004100 */
[----:B------:R-:W-:Y:S02]  /*9450*/  HADD2.F32 R0, -RZ, R17.H1_H1 ;  /* 0x30000011ff007230 */ /* 0x000fe40000004100 */
[----:B------:R-:W-:Y:S02]  /*9460*/  HADD2.F32 R3, -RZ, R21.H1_H1 ;  /* 0x30000015ff037230 */ /* 0x000fe40000004100 */
[----:B------:R-:W-:Y:S02]  /*9470*/  HADD2.F32 R2, -RZ, R20.H1_H1 ;  /* 0x30000014ff027230 */ /* 0x000fe40000004100 */
[--C-:B-1----:R-:W-:Y:S02]  /*9480*/  HADD2.F32 R10, -RZ, R4.reuse.H0_H0 ;  /* 0x20000004ff0a7230 */ /* 0x102fe40000004100 */
[----:B------:R-:W-:-:S02]  /*9490*/  HADD2.F32 R8, -RZ, R4.H1_H1 ;  /* 0x30000004ff087230 */ /* 0x000fc40000004100 */
[--C-:B------:R-:W-:Y:S01]  /*94a0*/  HADD2.F32 R4, -RZ, R5.reuse.H0_H0 ;  /* 0x20000005ff047230 */ /* 0x100fe20000004100 */
[-C--:B------:R-:W-:Y:S01]  /*94b0*/  FMUL.FTZ R13, R10, R9.reuse ;  /* 0x000000090a0d7220 */ /* 0x080fe20000410000 */
[----:B------:R-:W-:Y:S01]  /*94c0*/  HADD2.F32 R5, -RZ, R5.H1_H1 ;  /* 0x30000005ff057230 */ /* 0x000fe20000004100 */
[----:B------:R-:W-:Y:S01]  /*94d0*/  FMUL.FTZ R14, R8, R9 ;  /* 0x00000009080e7220 */ /* 0x000fe20000410000 */
[--C-:B------:R-:W-:Y:S02]  /*94e0*/  HADD2.F32 R12, -RZ, R6.reuse.H0_H0 ;  /* 0x20000006ff0c7230 */ /* 0x100fe40000004100 */
[----:B------:R-:W-:Y:S01]  /*94f0*/  HADD2.F32 R11, -RZ, R6.H1_H1 ;  /* 0x30000006ff0b7230 */ /* 0x000fe20000004100 */
[-C--:B------:R-:W-:Y:S01]  /*9500*/  FMUL.FTZ R9, R5, R0.reuse ;  /* 0x0000000005097220 */ /* 0x080fe20000410000 */
[--C-:B------:R-:W-:Y:S01]  /*9510*/  HADD2.F32 R6, -RZ, R7.reuse.H0_H0 ;  /* 0x20000007ff067230 */ /* 0x100fe20000004100 */
[----:B------:R-:W-:Y:S01]  /*9520*/  FMUL.FTZ R0, R4, R0 ;  /* 0x0000000004007220 */ /* 0x000fe20000410000 */
[----:B------:R-:W-:Y:S01]  /*9530*/  HADD2.F32 R7, -RZ, R7.H1_H1 ;  /* 0x30000007ff077230 */ /* 0x000fe20000004100 */
[----:B------:R-:W-:-:S02]  /*9540*/  FFMA.FTZ R15, R10, R3, -R14 ;  /* 0x000000030a0f7223 */ /* 0x000fc4000001080e */
[----:B------:R-:W-:Y:S01]  /*9550*/  FFMA.FTZ R14, R8, R3, R13 ;  /* 0x00000003080e7223 */ /* 0x000fe2000001000d */
[----:B------:R-:W-:Y:S01]  /*9560*/  HADD2.F32 R3, -RZ, R25.H1_H1 ;  /* 0x30000019ff037230 */ /* 0x000fe20000004100 */
[-C--:B------:R-:W-:Y:S01]  /*9570*/  FFMA.FTZ R13, R4, R2.reuse, -R9 ;  /* 0x00000002040d7223 */ /* 0x080fe20000010809 */
[----:B------:R-:W-:Y:S01]  /*9580*/  HADD2.F32 R4, -RZ, R19.H1_H1 ;  /* 0x30000013ff047230 */ /* 0x000fe20000004100 */
[----:B------:R-:W-:Y:S01]  /*9590*/  FFMA.FTZ R10, R5, R2, R0 ;  /* 0x00000002050a7223 */ /* 0x000fe20000010000 */
[----:B------:R-:W-:Y:S02]  /*95a0*/  HADD2.F32 R0, -RZ, R18.H1_H1 ;  /* 0x30000012ff007230 */ /* 0x000fe40000004100 */
[----:B------:R-:W-:Y:S01]  /*95b0*/  HADD2.F32 R2, -RZ, R24.H1_H1 ;  /* 0x30000018ff027230 */ /* 0x000fe20000004100 */
[----:B------:R-:W-:Y:S02]  /*95c0*/  FMUL.FTZ R9, R11, R4 ;  /* 0x000000040b097220 */ /* 0x000fe40000410000 */
[----:B------:R-:W-:-:S02]  /*95d0*/  FMUL.FTZ R8, R7, R0 ;  /* 0x0000000007087220 */ /* 0x000fc40000410000 */
[----:B------:R-:W-:Y:S02]  /*95e0*/  FMUL.FTZ R4, R12, R4 ;  /* 0x000000040c047220 */ /* 0x000fe40000410000 */
[----:B------:R-:W-:Y:S02]  /*95f0*/  FMUL.FTZ R5, R6, R0 ;  /* 0x0000000006057220 */ /* 0x000fe40000410000 */
[-C--:B------:R-:W-:Y:S02]  /*9600*/  FFMA.FTZ R9, R12, R3.reuse, -R9 ;  /* 0x000000030c097223 */ /* 0x080fe40000010809 */
[-C--:B------:R-:W-:Y:S02]  /*9610*/  FFMA.FTZ R0, R6, R2.reuse, -R8 ;  /* 0x0000000206007223 */ /* 0x080fe40000010808 */
[----:B------:R-:W-:Y:S01]  /*9620*/  FFMA.FTZ R3, R11, R3, R4 ;  /* 0x000000030b037223 */ /* 0x000fe20000010004 */
[----:B------:R-:W-:Y:S01]  /*9630*/  F2FP.PACK_AB R4, R14, R15 ;  /* 0x0000000f0e04723e */ /* 0x000fe200000000ff */
[----:B------:R-:W-:Y:S01]  /*9640*/  FFMA.FTZ R2, R7, R2, R5 ;  /* 0x0000000207027223 */ /* 0x000fe20000010005 */
[----:B------:R-:W-:-:S02]  /*9650*/  F2FP.PACK_AB R5, R10, R13 ;  /* 0x0000000d0a05723e */ /* 0x000fc400000000ff */
[----:B------:R-:W-:Y:S02]  /*9660*/  F2FP.PACK_AB R6, R3, R9 ;  /* 0x000000090306723e */ /* 0x000fe400000000ff */
[----:B------:R-:W-:-:S05]  /*9670*/  F2FP.PACK_AB R7, R2, R0 ;  /* 0x000000000207723e */ /* 0x000fca00000000ff */
[----:B------:R1:W-:Y:S02]  /*9680*/  STS.128 [R200+0xc000], R4 ;  /* 0x00c00004c8007388 */ /* 0x0003e40000000c00 */
.L_x_231:
[----:B------:R-:W-:Y:S05]  /*9690*/  BSYNC B0 ;  /* 0x0000000000007941 */ /* 0x000fea0003800000 */
.L_x_230:
[----:B------:R-:W-:Y:S01]  /*96a0*/  ISETP.GE.AND P0, PT, R143, c[0x0][0x27c], PT ;  /* 0x00009f008f007a0c */ /* 0x000fe20003f06270 */
[----:B------:R-:W-:-:S12]  /*96b0*/  BSSY B0, `(.L_x_232) ;  /* 0x0000028000007945 */ /* 0x000fd80003800000 */
[----:B------:R-:W-:Y:S05]  /*96c0*/  @P0 BRA `(.L_x_233) ;  /* 0x0000026000000947 */ /* 0x000fea0003800000 */
[----:B-1----:R-:W1:Y:S01]  /*96d0*/  LDS.128 R4, [R201+0xc000] ;  /* 0x00c00000c9047984 */ /* 0x002e620000000c00 */
[----:B------:R-:W-:Y:S02]  /*96e0*/  HADD2.F32 R9, -RZ, R22.H1_H1 ;  /* 0x30000016ff097230 */ /* 0x000fe40000004100 */
        /* <DEDUP_REMOVED lines=19> */
[----:B------:R-:W-:Y:S01]  /*9820*/  HADD2.F32 R4, -RZ, R26.H0_H0 ;  /* 0x2000001aff047230 */ /* 0x000fe20000004100 */
[----:B------:R-:W-:Y:S01]  /*9830*/  FFMA.FTZ R10, R5, R2, R0 ;  /* 0x00000002050a7223 */ /* 0x000fe20000010000 */
[----:B------:R-:W-:Y:S02]  /*9840*/  HADD2.F32 R0, -RZ, R21.H0_H0 ;  /* 0x20000015ff007230 */ /* 0x000fe40000004100 */
        /* <DEDUP_REMOVED lines=14> */
.L_x_233:
[----:B------:R-:W-:Y:S05]  /*9930*/  BSYNC B0 ;  /* 0x0000000000007941 */ /* 0x000fea0003800000 */
.L_x_232:
[----:B------:R-:W-:Y:S01]  /*9940*/  ISETP.GE.AND P0, PT, R140, c[0x0][0x27c], PT ;  /* 0x00009f008c007a0c */ /* 0x000fe20003f06270 */
[----:B------:R-:W-:-:S12]  /*9950*/  BSSY B0, `(.L_x_234) ;  /* 0x0000028000007945 */ /* 0x000fd80003800000 */
[----:B------:R-:W-:Y:S05]  /*9960*/  @P0 BRA `(.L_x_235) ;  /* 0x0000026000000947 */ /* 0x000fea0003800000 */
[----:B-1----:R-:W1:Y:S01]  /*9970*/  LDS.128 R4, [R200+0x10000] ;  /* 0x01000000c8047984 */ /* 0x002e620000000c00 */
[----:B------:R-:W-:Y:S02]  /*9980*/  HADD2.F32 R9, -RZ, R23.H0_H0 ;  /* 0x20000017ff097230 */ /* 0x000fe40000004100 */
[----:B------:R-:W-:Y:S02]  /*9990*/  HADD2.F32 R0, -RZ, R22.H0_H0 ;  /* 0x20000016ff007230 */ /* 0x000fe40000004100 */
        /* <DEDUP_REMOVED lines=35> */
.L_x_235:
[----:B------:R-:W-:Y:S05]  /*9bd0*/  BSYNC B0 ;  /* 0x0000000000007941 */ /* 0x000fea0003800000 */
.L_x_234:
        /* <DEDUP_REMOVED lines=27> */
[----:B------:R-:W-:Y:S01]  /*9d90*/  HADD2.F32 R2, -RZ, R38.H0_H0 ;  /* 0x20000026ff027230 */ /* 0x000fe20000004100 */
        /* <DEDUP_REMOVED lines=13> */
.L_x_237:
[----:B------:R-:W-:Y:S05]  /*9e70*/  BSYNC B0 ;  /* 0x0000000000007941 */ /* 0x000fea0003800000 */
.L_x_236:
[----:B------:R-:W-:Y:S01]  /*9e80*/  ISETP.GE.AND P0, PT, R105, c[0x0][0x27c], PT ;  /* 0x00009f0069007a0c */ /* 0x000fe20003f06270 */
[----:B------:R-:W-:-:S12]  /*9e90*/  BSSY B0, `(.L_x_238) ;  /* 0x0000028000007945 */ /* 0x000fd80003800000 */
[----:B------:R-:W-:Y:S05]  /*9ea0*/  @P0 BRA `(.L_x_239) ;  /* 0x0000026000000947 */ /* 0x000fea0003800000 */
[----:B-1----:R-:W1:Y:S01]  /*9eb0*/  LDS.128 R4, [R200+0x14000] ;  /* 0x01400000c8047984 */ /* 0x002e620000000c00 */
[----:B------:R-:W-:Y:S02]  /*9ec0*/  HADD2.F32 R9, -RZ, R28.H0_H0 ;  /* 0x2000001cff097230 */ /* 0x000fe40000004100 */
[----:B------:R-:W-:Y:S02]  /*9ed0*/  HADD2.F32 R0, -RZ, R29.H0_H0 ;  /* 0x2000001dff007230 */ /* 0x000fe40000004100 */
[----:B------:R-:W-:Y:S02]  /*9ee0*/  HADD2.F32 R3, -RZ, R38.H1_H1 ;  /* 0x30000026ff037230 */ /* 0x000fe40000004100 */
[----:B------:R-:W-:Y:S02]  /*9ef0*/  HADD2.F32 R2, -RZ, R37.H0_H0 ;  /* 0x20000025ff027230 */ /* 0x000fe40000004100 */
        /* <DEDUP_REMOVED lines=33> */
.L_x_239:
[----:B------:R-:W-:Y:S05]  /*a110*/  BSYNC B0 ;  /* 0x0000000000007941 */ /* 0x000fea0003800000 */
.L_x_238:
[----:B------:R-:W-:-:S13]  /*a120*/  ISETP.GE.AND P0, PT, R141, c[0x0][0x27c], PT ;  /* 0x00009f008d007a0c */ /* 0x000fda0003f06270 */
[----:B------:R-:W-:Y:S05]  /*a130*/  @P0 BRA `(.L_x_229) ;  /* 0x0000026000000947 */ /* 0x000fea0003800000 */
[----:B-1----:R-:W1:Y:S01]  /*a140*/  LDS.128 R4, [R201+0x14000] ;  /* 0x01400000c9047984 */ /* 0x002e620000000c00 */
[----:B------:R-:W-:Y:S02]  /*a150*/  HADD2.F32 R9, -RZ, R32.H0_H0 ;  /* 0x20000020ff097230 */ /* 0x000fe40000004100 */
[----:B------:R-:W-:Y:S02]  /*a160*/  HADD2.F32 R0, -RZ, R33.H0_H0 ;  /* 0x20000021ff007230 */ /* 0x000fe40000004100 */
[----:B------:R-:W-:Y:S02]  /*a170*/  HADD2.F32 R3, -RZ, R36.H0_H0 ;  /* 0x20000024ff037230 */ /* 0x000fe40000004100 */
        /* <DEDUP_REMOVED lines=17> */
[--C-:B------:R-:W-:Y:S01]  /*a290*/  HADD2.F32 R4, -RZ, R34.reuse.H1_H1 ;  /* 0x30000022ff047230 */ /* 0x100fe20000004100 */
        /* <DEDUP_REMOVED lines=16> */
.L_x_229:
[----:B------:R-:W-:Y:S05]  /*a3a0*/  BSYNC B1 ;  /* 0x0000000000017941 */ /* 0x000fea0003800000 */
.L_x_228:
[----:B------:R-:W-:-:S04]  /*a3b0*/  IADD3 R0, R209, 0x40, RZ ;  /* 0x00000040d1007810 */ /* 0x000fc80007ffe0ff */
[----:B------:R-:W-:-:S13]  /*a3c0*/  ISETP.GE.AND P0, PT, R0, R16, PT ;  /* 0x000000100000720c */ /* 0x000fda0003f06270 */
[----:B------:R-:W-:Y:S05]  /*a3d0*/  @P0 BRA `(.L_x_240) ;  /* 0x00003b9000000947 */ /* 0x000fea0003800000 */
[----:B------:R-:W-:Y:S01]  /*a3e0*/  ISETP.GE.AND P0, PT, R106, c[0x0][0x27c], PT ;  /* 0x00009f006a007a0c */ /* 0x000fe20003f06270 */
[----:B------:R-:W-:-:S12]  /*a3f0*/  BSSY B0, `(.L_x_241) ;  /* 0x0000028000007945 */ /* 0x000fd80003800000 */
[----:B------:R-:W-:Y:S05]  /*a400*/  @P0 BRA `(.L_x_242) ;  /* 0x0000026000000947 */ /* 0x000fea0003800000 */
[----:B-1----:R-:W1:Y:S01]  /*a410*/  LDS.128 R4, [R200+0xe000] ;  /* 0x00e00000c8047984 */ /* 0x002e620000000c00 */
[--C-:B------:R-:W-:Y:S02]  /*a420*/  HADD2.F32 R9, -RZ, R17.reuse.H0_H0 ;  /* 0x20000011ff097230 */ /* 0x100fe40000004100 */
[----:B------:R-:W-:Y:S02]  /*a430*/  HADD2.F32 R0, -RZ, R17.H1_H1 ;  /* 0x30000011ff007230 */ /* 0x000fe40000004100 */
[----:B------:R-:W-:Y:S02]  /*a440*/  HADD2.F32 R3, -RZ, R21.H1_H1 ;  /* 0x30000015ff037230 */ /* 0x000fe40000004100 */
[----:B------:R-:W-:Y:S02]  /*a450*/  HADD2.F32 R2, -RZ, R20.H1_H1 ;  /* 0x30000014ff027230 */ /* 0x000fe40000004100 */
[--C-:B-1----:R-:W-:Y:S02]  /*a460*/  HADD2.F32 R10, -RZ, R4.reuse.H0_H0 ;  /* 0x20000004ff0a7230 */ /* 0x102fe40000004100 */
[----:B------:R-:W-:-:S02]  /*a470*/  HADD2.F32 R8, -RZ, R4.H1_H1 ;  /* 0x30000004ff087230 */ /* 0x000fc40000004100 */
[--C-:B------:R-:W-:Y:S01]  /*a480*/  HADD2.F32 R4, -RZ, R5.reuse.H0_H0 ;  /* 0x20000005ff047230 */ /* 0x100fe20000004100 */
[C---:B------:R-:W-:Y:S01]  /*a490*/  FMUL.FTZ R13, R9.reuse, R10 ;  /* 0x0000000a090d7220 */ /* 0x040fe20000410000 */
[----:B------:R-:W-:Y:S01]  /*a4a0*/  HADD2.F32 R5, -RZ, R5.H1_H1 ;  /* 0x30000005ff057230 */ /* 0x000fe20000004100 */
[----:B------:R-:W-:Y:S01]  /*a4b0*/  FMUL.FTZ R14, R9, R8 ;  /* 0x00000008090e7220 */ /* 0x000fe20000410000 */
[--C-:B------:R-:W-:Y:S02]  /*a4c0*/  HADD2.F32 R12, -RZ, R6.reuse.H0_H0 ;  /* 0x20000006ff0c7230 */ /* 0x100fe40000004100 */
[----:B------:R-:W-:Y:S01]  /*a4d0*/  HADD2.F32 R11, -RZ, R6.H1_H1 ;  /* 0x30000006ff0b7230 */ /* 0x000fe20000004100 */
[C---:B------:R-:W-:Y:S01]  /*a4e0*/  FMUL.FTZ R9, R0.reuse, R5 ;  /* 0x0000000500097220 */ /* 0x040fe20000410000 */
[--C-:B------:R-:W-:Y:S01]  /*a4f0*/  HADD2.F32 R6, -RZ, R7.reuse.H0_H0 ;  /* 0x20000007ff067230 */ /* 0x100fe20000004100 */
[----:B------:R-:W-:Y:S01]  /*a500*/  FMUL.FTZ R0, R0, R4 ;  /* 0x0000000400007220 */ /* 0x000fe20000410000 */
[----:B------:R-:W-:Y:S01]  /*a510*/  HADD2.F32 R7, -RZ, R7.H1_H1 ;  /* 0x30000007ff077230 */ /* 0x000fe20000004100 */
[----:B------:R-:W-:-:S02]  /*a520*/  FFMA.FTZ R15, R3, R10, -R14 ;  /* 0x0000000a030f7223 */ /* 0x000fc4000001080e */
[----:B------:R-:W-:Y:S01]  /*a530*/  FFMA.FTZ R14, R3, R8, R13 ;  /* 0x00000008030e7223 */ /* 0x000fe2000001000d */
[----:B------:R-:W-:Y:S01]  /*a540*/  HADD2.F32 R3, -RZ, R25.H1_H1 ;  /* 0x30000019ff037230 */ /* 0x000fe20000004100 */
[C---:B------:R-:W-:Y:S01]  /*a550*/  FFMA.FTZ R13, R2.reuse, R4, -R9 ;  /* 0x00000004020d7223 */ /* 0x040fe20000010809 */
        /* <DEDUP_REMOVED lines=8> */
[C---:B------:R-:W-:Y:S02]  /*a5e0*/  FFMA.FTZ R9, R3.reuse, R12, -R9 ;  /* 0x0000000c03097223 */ /* 0x040fe40000010809 */
[----:B------:R-:W-:Y:S02]  /*a5f0*/  FFMA.FTZ R0, R2, R6, -R8 ;  /* 0x0000000602007223 */ /* 0x000fe40000010808 */
[----:B------:R-:W-:Y:S01]  /*a600*/  FFMA.FTZ R3, R3, R11, R4 ;  /* 0x0000000b03037223 */ /* 0x000fe20000010004 */
[----:B------:R-:W-:Y:S01]  /*a610*/  F2FP.PACK_AB R4, R14, R15 ;  /* 0x0000000f0e04723e */ /* 0x000fe200000000ff */
[----:B------:R-:W-:Y:S01]  /*a620*/  FFMA.FTZ R2, R2, R7, R5 ;  /* 0x0000000702027223 */ /* 0x000fe20000010005 */
[----:B------:R-:W-:-:S02]  /*a630*/  F2FP.PACK_AB R5, R10, R13 ;  /* 0x0000000d0a05723e */ /* 0x000fc400000000ff */
[----:B------:R-:W-:Y:S02]  /*a640*/  F2FP.PACK_AB R6, R3, R9 ;  /* 0x000000090306723e */ /* 0x000fe400000000ff */
[----:B------:R-:W-:-:S05]  /*a650*/  F2FP.PACK_AB R7, R2, R0 ;  /* 0x000000000207723e */ /* 0x000fca00000000ff */
[----:B------:R1:W-:Y:S02]  /*a660*/  STS.128 [R200+0xe000], R4 ;  /* 0x00e00004c8007388 */ /* 0x0003e40000000c00 */
.L_x_242:
[----:B------:R-:W-:Y:S05]  /*a670*/  BSYNC B0 ;  /* 0x0000000000007941 */ /* 0x000fea0003800000 */
.L_x_241:
        /* <DEDUP_REMOVED lines=41> */
.L_x_244:
[----:B------:R-:W-:Y:S05]  /*a910*/  BSYNC B0 ;  /* 0x0000000000007941 */ /* 0x000fea0003800000 */
.L_x_243:
        /* <DEDUP_REMOVED lines=41> */
.L_x_246:
[----:B------:R-:W-:Y:S05]  /*abb0*/  BSYNC B0 ;  /* 0x0000000000007941 */ /* 0x000fea0003800000 */
.L_x_245:
        /* <DEDUP_REMOVED lines=41> */
.L_x_248:
[----:B------:R-:W-:Y:S05]  /*ae50*/  BSYNC B0 ;  /* 0x0000000000007941 */ /* 0x000fea0003800000 */
.L_x_247:
        /* <DEDUP_REMOVED lines=41> */
.L_x_250:
[----:B------:R-:W-:Y:S05]  /*b0f0*/  BSYNC B0 ;  /* 0x0000000000007941 */ /* 0x000fea0003800000 */
.L_x_249:
        /* <DEDUP_REMOVED lines=39> */
[----:B------:R1:W-:Y:S01]  /*b370*/  STS.128 [R201+0x16000], R4 ;  /* 0x01600004c9007388 */ /* 0x0003e20000000c00 */
[----:B------:R-:W-:Y:S05]  /*b380*/  BRA `(.L_x_240) ;  /* 0x00002be000007947 */ /* 0x000fea0003800000 */
.L_x_225:
        /* <DEDUP_REMOVED lines=19> */
[C---:B-12-4-:R-:W-:Y:S01]  /*b4c0*/  ISETP.GE.AND P0, PT, R100.reuse, c[0x0][0x27c], PT ;  /* 0x00009f0064007a0c */ /* 0x056fe20003f06270 */
[----:B------:R-:W-:Y:S01]  /*b4d0*/  CS2R R22, SRZ ;  /* 0x0000000000167805 */ /* 0x000fe2000001ff00 */
[----:B------:R-:W-:Y:S01]  /*b4e0*/  IADD3 R5, R100, 0x20, RZ ;  /* 0x0000002064057810 */ /* 0x000fe20007ffe0ff */
[----:B------:R-:W-:Y:S01]  /*b4f0*/  CS2R R20, SRZ ;  /* 0x0000000000147805 */ /* 0x000fe2000001ff00 */
[----:B------:R-:W-:Y:S01]  /*b500*/  CS2R R10, SRZ ;  /* 0x00000000000a7805 */ /* 0x000fe2000001ff00 */
[----:B------:R-:W-:Y:S01]  /*b510*/  CS2R R8, SRZ ;  /* 0x0000000000087805 */ /* 0x000fe2000001ff00 */
[----:B------:R-:W-:Y:S01]  /*b520*/  ISETP.GE.AND P2, PT, R5, c[0x0][0x27c], PT ;  /* 0x00009f0005007a0c */ /* 0x000fe20003f46270 */
[----:B------:R-:W-:Y:S01]  /*b530*/  CS2R R26, SRZ ;  /* 0x00000000001a7805 */ /* 0x000fe2000001ff00 */
[----:B------:R-:W-:-:S05]  /*b540*/  CS2R R24, SRZ ;  /* 0x0000000000187805 */ /* 0x000fca000001ff00 */
[C---:B------:R-:W-:Y:S01]  /*b550*/  @!P0 IMAD.SHL.U32 R4, R100.reuse, 0x2, RZ ;  /* 0x0000000264048824 */ /* 0x040fe200078e00ff */
[----:B------:R-:W-:-:S04]  /*b560*/  @!P0 SHF.L.U64.HI R0, R100, 0x1, R101 ;  /* 0x0000000164008819 */ /* 0x000fc80000010265 */
[-C--:B------:R-:W-:Y:S02]  /*b570*/  @!P0 IADD3 R32, P1, R28, R4.reuse, RZ ;  /* 0x000000041c208210 */ /* 0x080fe40007f3e0ff */
[----:B------:R-:W-:Y:S02]  /*b580*/  @!P0 IADD3 R30, P3, R2, R4, RZ ;  /* 0x00000004021e8210 */ /* 0x000fe40007f7e0ff */
[----:B------:R-:W-:Y:S01]  /*b590*/  IADD3 R4, R100, 0x40, RZ ;  /* 0x0000004064047810 */ /* 0x000fe20007ffe0ff */
[----:B------:R-:W-:Y:S01]  /*b5a0*/  @!P0 IMAD.X R33, R29, 0x1, R0, P1 ;  /* 0x000000011d218824 */ /* 0x000fe200008e0600 */
[----:B------:R-:W-:Y:S02]  /*b5b0*/  @!P0 IADD3.X R31, R3, R0, RZ, P3, !PT ;  /* 0x00000000031f8210 */ /* 0x000fe40001ffe4ff */
[----:B------:R-:W-:Y:S01]  /*b5c0*/  ISETP.GE.AND P1, PT, R4, c[0x0][0x27c], PT ;  /* 0x00009f0004007a0c */ /* 0x000fe20003f26270 */
[----:B------:R-:W-:-:S04]  /*b5d0*/  @!P2 IMAD.SHL.U32 R4, R215, 0x8, RZ ;  /* 0x00000008d704a824 */ /* 0x000fc800078e00ff */
[----:B------:R-:W-:-:S04]  /*b5e0*/  @!P2 IMAD.WIDE R12, R4, 0x2, R28 ;  /* 0x00000002040ca825 */ /* 0x000fc800078e021c */
[----:B------:R-:W-:Y:S01]  /*b5f0*/  @!P2 IMAD.WIDE R6, R4, 0x2, R2 ;  /* 0x000000020406a825 */ /* 0x000fe200078e0202 */
[----:B------:R1:W5:Y:S03]  /*b600*/  @!P2 LD.E.128 R20, [R12.64] ;  /* 0x0000000a0c14a980 */ /* 0x000366000c101d00 */
[----:B------:R-:W-:Y:S01]  /*b610*/  @!P1 SHF.L.U32 R0, R214, 0x3, RZ ;  /* 0x00000003d6009819 */ /* 0x000fe200000006ff */
[----:B------:R2:W5:Y:S04]  /*b620*/  @!P2 LD.E.128 R8, [R6.64] ;  /* 0x0000000a0608a980 */ /* 0x000568000c101d00 */
[C---:B------:R-:W-:Y:S01]  /*b630*/  @!P1 IMAD.WIDE R4, R0.reuse, 0x2, R28 ;  /* 0x0000000200049825 */ /* 0x040fe200078e021c */
[----:B------:R-:W-:Y:S01]  /*b640*/  CS2R R14, SRZ ;  /* 0x00000000000e7805 */ /* 0x000fe2000001ff00 */
[----:B------:R-:W-:Y:S01]  /*b650*/  CS2R R18, SRZ ;  /* 0x0000000000127805 */ /* 0x000fe2000001ff00 */
[----:B------:R-:W-:Y:S01]  /*b660*/  CS2R R16, SRZ ;  /* 0x0000000000107805 */ /* 0x000fe2000001ff00 */
[----:B------:R-:W-:Y:S01]  /*b670*/  @!P1 IMAD.WIDE R2, R0, 0x2, R2 ;  /* 0x0000000200029825 */ /* 0x000fe200078e0202 */
[----:B------:R3:W5:Y:S04]  /*b680*/  @!P1 LD.E.128 R24, [R4.64] ;  /* 0x0000000a04189980 */ /* 0x000768000c101d00 */
[----:B------:R4:W5:Y:S01]  /*b690*/  @!P0 LD.E.128 R16, [R32.64] ;  /* 0x0000000a20108980 */ /* 0x000962000c101d00 */
[----:B-1----:R-:W-:Y:S01]  /*b6a0*/  CS2R R12, SRZ ;  /* 0x00000000000c7805 */ /* 0x002fe2000001ff00 */
[----:B--2---:R-:W-:-:S05]  /*b6b0*/  CS2R R6, SRZ ;  /* 0x0000000000067805 */ /* 0x004fca000001ff00 */
[----:B------:R4:W5:Y:S01]  /*b6c0*/  @!P1 LD.E.128 R12, [R2.64] ;  /* 0x0000000a020c9980 */ /* 0x000962000c101d00 */
[----:B---3--:R-:W-:-:S06]  /*b6d0*/  CS2R R4, SRZ ;  /* 0x0000000000047805 */ /* 0x008fcc000001ff00 */
[----:B------:R4:W5:Y:S02]  /*b6e0*/  @!P0 LD.E.128 R4, [R30.64] ;  /* 0x0000000a1e048980 */ /* 0x000964000c101d00 */
.L_x_252:
[----:B-12-4-:R-:W-:Y:S05]  /*b6f0*/  BSYNC B0 ;  /* 0x0000000000007941 */ /* 0x016fea0003800000 */
.L_x_251:
[----:B-----5:R-:W-:Y:S01]  /*b700*/  IMAD.MOV.U32 R51, RZ, RZ, R18 ;  /* 0x000000ffff337224 */ /* 0x020fe200078e0012 */
[----:B------:R-:W-:Y:S01]  /*b710*/  SHF.R.U64 R52, R16, 0x10, R17 ;  /* 0x0000001010347819 */ /* 0x000fe20000001211 */
[----:B------:R-:W-:Y:S01]  /*b720*/  IMAD.MOV.U32 R47, RZ, RZ, R20 ;  /* 0x000000ffff2f7224 */ /* 0x000fe200078e0014 */
[----:B------:R-:W-:Y:S01]  /*b730*/  SHF.R.U64 R44, R20, 0x10, R21 ;  /* 0x00000010142c7819 */ /* 0x000fe20000001215 */
[----:B------:R-:W-:Y:S01]  /*b740*/  IMAD.MOV.U32 R38, RZ, RZ, R25 ;  /* 0x000000ffff267224 */ /* 0x000fe200078e0019 */
[----:B------:R-:W-:Y:S01]  /*b750*/  SHF.R.U64 R2, R8, 0x10, R9 ;  /* 0x0000001008027819 */ /* 0x000fe20000001209 */
[----:B------:R-:W-:Y:S01]  /*b760*/  IMAD.MOV.U32 R54, RZ, RZ, R16 ;  /* 0x000000ffff367224 */ /* 0x000fe200078e0010 */
[----:B------:R-:W-:Y:S01]  /*b770*/  PRMT R44, R44, 0x5410, R52 ;  /* 0x000054102c2c7816 */ /* 0x000fe20000000034 */
[----:B------:R-:W-:Y:S01]  /*b780*/  IMAD.MOV.U32 R46, RZ, RZ, R21 ;  /* 0x000000ffff2e7224 */ /* 0x000fe200078e0015 */
[----:B------:R-:W-:Y:S01]  /*b790*/  PRMT R47, R47, 0x5410, R51 ;  /* 0x000054102f2f7816 */ /* 0x000fe20000000033 */
[----:B------:R-:W-:Y:S01]  /*b7a0*/  IMAD.MOV.U32 R43, RZ, RZ, R22 ;  /* 0x000000ffff2b7224 */ /* 0x000fe200078e0016 */
[----:B------:R-:W-:Y:S01]  /*b7b0*/  SHF.R.U32.HI R32, RZ, 0x10, R25 ;  /* 0x00000010ff207819 */ /* 0x000fe20000011619 */
[----:B------:R-:W-:Y:S01]  /*b7c0*/  IMAD.MOV.U32 R53, RZ, RZ, R17 ;  /* 0x000000ffff357224 */ /* 0x000fe200078e0011 */
[--C-:B------:R-:W-:Y:S01]  /*b7d0*/  PRMT R51, R47, 0x5410, R44.reuse ;  /* 0x000054102f337816 */ /* 0x100fe2000000002c */
[----:B------:R-:W-:Y:S01]  /*b7e0*/  IMAD.MOV.U32 R50, RZ, RZ, R19 ;  /* 0x000000ffff327224 */ /* 0x000fe200078e0013 */
[----:B------:R-:W-:Y:S01]  /*b7f0*/  PRMT R44, R2, 0x7610, R44 ;  /* 0x00007610022c7816 */ /* 0x000fe2000000002c */
[----:B------:R-:W-:Y:S01]  /*b800*/  IMAD R2, R237, -0x80, R34 ;  /* 0xffffff80ed027824 */ /* 0x000fe200078e0222 */
[----:B------:R-:W-:Y:S01]  /*b810*/  PRMT R61, R38, 0x5410, R32 ;  /* 0x00005410263d7816 */ /* 0x000fe20000000020 */
[----:B------:R-:W-:Y:S01]  /*b820*/  IMAD.MOV.U32 R42, RZ, RZ, R23 ;  /* 0x000000ffff2a7224 */ /* 0x000fe200078e0017 */
[----:B------:R-:W-:Y:S01]  /*b830*/  SHF.R.U32.HI R49, RZ, 0x10, R17 ;  /* 0x00000010ff317819 */ /* 0x000fe20000011611 */
        /* <DEDUP_REMOVED lines=11> */
[--C-:B------:R-:W-:Y:S01]  /*b8f0*/  SHF.R.U64 R40, R22, 0x10, R23.reuse ;  /* 0x0000001016287819 */ /* 0x100fe20000001217 */
[----:B------:R-:W-:Y:S01]  /*b900*/  IMAD.MOV.U32 R30, RZ, RZ, R4 ;  /* 0x000000ffff1e7224 */ /* 0x000fe200078e0004 */
[----:B------:R-:W-:Y:S01]  /*b910*/  SHF.R.U32.HI R37, RZ, 0x10, R23 ;  /* 0x00000010ff257819 */ /* 0x000fe20000011617 */
[----:B------:R-:W-:Y:S01]  /*b920*/  IMAD.MOV.U32 R22, RZ, RZ, R8 ;  /* 0x000000ffff167224 */ /* 0x000fe200078e0008 */
[----:B------:R-:W-:Y:S01]  /*b930*/  SHF.R.U64 R36, R24, 0x10, R25 ;  /* 0x0000001018247819 */ /* 0x000fe20000001219 */
[----:B------:R-:W-:Y:S01]  /*b940*/  IMAD.MOV.U32 R25, RZ, RZ, R7 ;  /* 0x000000ffff197224 */ /* 0x000fe200078e0007 */
[--C-:B------:R-:W-:Y:S01]  /*b950*/  SHF.R.U64 R31, R26, 0x10, R27.reuse ;  /* 0x000000101a1f7819 */ /* 0x100fe2000000121b */
[----:B------:R-:W-:Y:S01]  /*b960*/  IMAD.MOV.U32 R26, RZ, RZ, R6 ;  /* 0x000000ffff1a7224 */ /* 0x000fe200078e0006 */
[----:B------:R-:W-:Y:S01]  /*b970*/  SHF.R.U32.HI R28, RZ, 0x10, R27 ;  /* 0x00000010ff1c7819 */ /* 0x000fe2000001161b */
[----:B------:R-:W-:Y:S01]  /*b980*/  IMAD.MOV.U32 R18, RZ, RZ, R11 ;  /* 0x000000ffff127224 */ /* 0x000fe200078e000b */
[----:B------:R-:W-:Y:S01]  /*b990*/  SHF.R.U64 R27, R4, 0x10, R5 ;  /* 0x00000010041b7819 */ /* 0x000fe20000001205 */
[----:B------:R-:W-:-:S04]  /*b9a0*/  DEPBAR.LE SB0, 0x1 ;  /* 0x000080400000791a */ /* 0x000fc80000000000 */
[----:B------:R-:W-:Y:S01]  /*b9b0*/  SHF.R.U32.HI R24, RZ, 0x10, R5 ;  /* 0x00000010ff187819 */ /* 0x000fe20000011605 */
[----:B------:R-:W-:Y:S01]  /*b9c0*/  IMAD.MOV.U32 R5, RZ, RZ, R15 ;  /* 0x000000ffff057224 */ /* 0x000fe200078e000f */
[----:B------:R-:W-:Y:S01]  /*b9d0*/  SHF.R.U64 R23, R6, 0x10, R7 ;  /* 0x0000001006177819 */ /* 0x000fe20000001207 */
[----:B------:R-:W-:Y:S01]  /*b9e0*/  IMAD.MOV.U32 R6, RZ, RZ, R14 ;  /* 0x000000ffff067224 */ /* 0x000fe200078e000e */
[----:B------:R-:W-:Y:S01]  /*b9f0*/  SHF.R.U32.HI R17, RZ, 0x10, R9 ;  /* 0x00000010ff117819 */ /* 0x000fe20000011609 */
[----:B------:R-:W-:Y:S01]  /*ba00*/  IMAD.MOV.U32 R9, RZ, RZ, R13 ;  /* 0x000000ffff097224 */ /* 0x000fe200078e000d */
[----:B------:R-:W-:Y:S01]  /*ba10*/  SHF.R.U64 R16, R10, 0x10, R11 ;  /* 0x000000100a107819 */ /* 0x000fe2000000120b */
[----:B------:R-:W-:Y:S01]  /*ba20*/  IMAD.MOV.U32 R10, RZ, RZ, R12 ;  /* 0x000000ffff0a7224 */ /* 0x000fe200078e000c */
[----:B------:R-:W-:Y:S01]  /*ba30*/  SHF.R.U32.HI R20, RZ, 0x10, R7 ;  /* 0x00000010ff147819 */ /* 0x000fe20000011607 */
[----:B------:R-:W-:Y:S01]  /*ba40*/  BSSY B1, `(.L_x_253) ;  /* 0x0000133000017945 */ /* 0x000fe20003800000 */
[----:B------:R-:W-:-:S02]  /*ba50*/  PRMT R43, R43, 0x5410, R54 ;  /* 0x000054102b2b7816 */ /* 0x000fc40000000036 */
[----:B------:R-:W-:Y:S02]  /*ba60*/  PRMT R46, R46, 0x5410, R49 ;  /* 0x000054102e2e7816 */ /* 0x000fe40000000031 */
[----:B------:R-:W-:Y:S02]  /*ba70*/  SHF.R.U32.HI R8, RZ, 0x10, R11 ;  /* 0x00000010ff087819 */ /* 0x000fe4000001160b */
[--C-:B------:R-:W-:Y:S02]  /*ba80*/  SHF.R.U64 R7, R12, 0x10, R13.reuse ;  /* 0x000000100c077819 */ /* 0x100fe4000000120d */
[----:B------:R-:W-:Y:S02]  /*ba90*/  SHF.R.U32.HI R4, RZ, 0x10, R13 ;  /* 0x00000010ff047819 */ /* 0x000fe4000001160d */
[--C-:B------:R-:W-:Y:S02]  /*baa0*/  SHF.R.U64 R3, R14, 0x10, R15.reuse ;  /* 0x000000100e037819 */ /* 0x100fe4000000120f */
        /* <DEDUP_REMOVED lines=27> */
[----:B------:R-:W2:Y:S01]  /*bc60*/  LDL R67, [R1+0x24] ;  /* 0x0000240001437983 */ /* 0x000ea20000100800 */
[----:B------:R-:W-:Y:S01]  /*bc70*/  MOV R0, c[0x0][0x27c] ;  /* 0x00009f0000007a02 */ /* 0x000fe20000000f00 */
[----:B------:R-:W-:-:S03]  /*bc80*/  HADD2.F32 R13, -RZ, R43.H1_H1 ;  /* 0x3000002bff0d7230 */ /* 0x000fc60000004100 */
[----:B------:R-:W-:-:S04]  /*bc90*/  LEA.HI R0, R0, R235, RZ, 0x1d ;  /* 0x000000eb00007211 */ /* 0x000fc800078fe8ff */
[----:B------:R-:W-:Y:S02]  /*bca0*/  SHF.R.S32.HI R3, RZ, 0x1f, R0 ;  /* 0x0000001fff037819 */ /* 0x000fe40000011400 */
[----:B------:R-:W-:Y:S02]  /*bcb0*/  SHF.L.U32 R2, R0, 0x3, RZ ;  /* 0x0000000300027819 */ /* 0x000fe400000006ff */
[----:B------:R-:W-:Y:S02]  /*bcc0*/  LEA.HI R0, R3, R0, RZ, 0x3 ;  /* 0x0000000003007211 */ /* 0x000fe400078f18ff */
[----:B------:R-:W-:Y:S02]  /*bcd0*/  LOP3.LUT R2, R217, 0x38, R2, 0xf8, !PT ;  /* 0x00000038d9027812 */ /* 0x000fe400078ef802 */
[----:B------:R-:W-:Y:S02]  /*bce0*/  SHF.L.U32 R0, R0, 0xa, RZ ;  /* 0x0000000a00007819 */ /* 0x000fe400000006ff */
[----:B------:R-:W-:-:S02]  /*bcf0*/  LOP3.LUT R2, R2, R218, RZ, 0x3c, !PT ;  /* 0x000000da02027212 */ /* 0x000fc400078e3cff */
[----:B------:R-:W-:-:S04]  /*bd00*/  LOP3.LUT R0, R0, 0x7fffe000, RZ, 0xc0, !PT ;  /* 0x7fffe00000007812 */ /* 0x000fc800078ec0ff */
[----:B------:R-:W-:Y:S01]  /*bd10*/  IADD3 R0, R2, R0, R219 ;  /* 0x0000000002007210 */ /* 0x000fe20007ffe0db */
[----:B------:R-:W-:-:S03]  /*bd20*/  HADD2.F32 R2, -RZ, R39.H0_H0 ;  /* 0x20000027ff027230 */ /* 0x000fc60000004100 */
[----:B------:R-:W-:Y:S01]  /*bd30*/  SHF.L.U32 R25, R0, 0x1, RZ ;  /* 0x0000000100197819 */ /* 0x000fe200000006ff */
[----:B------:R-:W-:-:S04]  /*bd40*/  HADD2.F32 R0, -RZ, R39.H1_H1 ;  /* 0x30000027ff007230 */ /* 0x000fc80000004100 */
[----:B------:R-:W1:Y:S02]  /*bd50*/  LDS.128 R8, [R25+0xc100] ;  /* 0x00c1000019087984 */ /* 0x000e640000000c00 */
[--C-:B-1----:R-:W-:Y:S02]  /*bd60*/  HADD2.F32 R15, -RZ, R11.reuse.H0_H0 ;  /* 0x2000000bff0f7230 */ /* 0x102fe40000004100 */
[----:B------:R-:W-:Y:S02]  /*bd70*/  HADD2.F32 R14, -RZ, R11.H1_H1 ;  /* 0x3000000bff0e7230 */ /* 0x000fe40000004100 */
[----:B------:R-:W-:Y:S02]  /*bd80*/  HADD2.F32 R3, -RZ, R8.H1_H1 ;  /* 0x30000008ff037230 */ /* 0x000fe40000004100 */
[----:B------:R-:W-:Y:S02]  /*bd90*/  HADD2.F32 R11, -RZ, R44.H1_H1 ;  /* 0x3000002cff0b7230 */ /* 0x000fe40000004100 */
[----:B------:R-:W-:Y:S01]  /*bda0*/  HADD2.F32 R12, -RZ, R10.H1_H1 ;  /* 0x3000000aff0c7230 */ /* 0x000fe20000004100 */
[----:B------:R-:W-:Y:S01]  /*bdb0*/  FMUL.FTZ R33, R3, R0 ;  /* 0x0000000003217220 */ /* 0x000fe20000410000 */
[----:B--2---:R-:W1:Y:S02]  /*bdc0*/  LDS.128 R4, [R67] ;  /* 0x0000000043047984 */ /* 0x004e640000000c00 */
[----:B-1----:R-:W-:-:S02]  /*bdd0*/  HADD2.F32 R23, -RZ, R4.H0_H0 ;  /* 0x20000004ff177230 */ /* 0x002fc40000004100 */
[----:B------:R-:W-:Y:S02]  /*bde0*/  HADD2.F32 R22, -RZ, R4.H1_H1 ;  /* 0x30000004ff167230 */ /* 0x000fe40000004100 */
[----:B------:R-:W-:Y:S02]  /*bdf0*/  HADD2.F32 R4, -RZ, R8.H0_H0 ;  /* 0x20000008ff047230 */ /* 0x000fe40000004100 */
[--C-:B------:R-:W-:Y:S02]  /*be00*/  HADD2.F32 R17, -RZ, R7.reuse.H0_H0 ;  /* 0x20000007ff117230 */ /* 0x100fe40000004100 */
[----:B------:R-:W-:Y:S01]  /*be10*/  HADD2.F32 R16, -RZ, R7.H1_H1 ;  /* 0x30000007ff107230 */ /* 0x000fe20000004100 */
[-C--:B------:R-:W-:Y:S01]  /*be20*/  FMUL.FTZ R7, R23, R2.reuse ;  /* 0x0000000217077220 */ /* 0x080fe20000410000 */
[--C-:B------:R-:W-:Y:S01]  /*be30*/  HADD2.F32 R21, -RZ, R5.reuse.H0_H0 ;  /* 0x20000005ff157230 */ /* 0x100fe20000004100 */
[----:B------:R-:W-:Y:S01]  /*be40*/  FMUL.FTZ R34, R4, R2 ;  /* 0x0000000204227220 */ /* 0x000fe20000410000 */
[----:B------:R-:W-:Y:S01]  /*be50*/  HADD2.F32 R20, -RZ, R5.H1_H1 ;  /* 0x30000005ff147230 */ /* 0x000fe20000004100 */
[----:B------:R-:W-:Y:S01]  /*be60*/  FMUL.FTZ R2, R22, R0 ;  /* 0x0000000016027220 */ /* 0x000fe20000410000 */
[----:B------:R-:W-:Y:S01]  /*be70*/  HADD2.F32 R5, -RZ, R40.H0_H0 ;  /* 0x20000028ff057230 */ /* 0x000fe20000004100 */
[----:B------:R-:W-:Y:S01]  /*be80*/  FFMA.FTZ R37, R4, R13, R7 ;  /* 0x0000000d04257223 */ /* 0x000fe20000010007 */
[--C-:B------:R-:W-:Y:S01]  /*be90*/  HADD2.F32 R19, -RZ, R6.reuse.H0_H0 ;  /* 0x20000006ff137230 */ /* 0x100fe20000004100 */
[----:B------:R-:W-:Y:S01]  /*bea0*/  FFMA.FTZ R36, R3, R11, R2 ;  /* 0x0000000b03247223 */ /* 0x000fe20000010002 */
[----:B------:R-:W-:Y:S01]  /*beb0*/  HADD2.F32 R18, -RZ, R6.H1_H1 ;  /* 0x30000006ff127230 */ /* 0x000fe20000004100 */
[----:B------:R-:W-:Y:S01]  /*bec0*/  FMUL.FTZ R4, R21, R5 ;  /* 0x0000000515047220 */ /* 0x000fe20000410000 */
[----:B------:R-:W-:Y:S01]  /*bed0*/  HADD2.F32 R8, -RZ, R10.H0_H0 ;  /* 0x2000000aff087230 */ /* 0x000fe20000004100 */
[----:B------:R-:W-:Y:S01]  /*bee0*/  FFMA.FTZ R13, R23, R13, -R34 ;  /* 0x0000000d170d7223 */ /* 0x000fe20000010822 */
[----:B------:R-:W-:-:S02]  /*bef0*/  HADD2.F32 R6, -RZ, R9.H0_H0 ;  /* 0x20000009ff067230 */ /* 0x000fc40000004100 */
[----:B------:R-:W-:Y:S02]  /*bf00*/  HADD2.F32 R10, -RZ, R45.H1_H1 ;  /* 0x3000002dff0a7230 */ /* 0x000fe40000004100 */
[----:B------:R-:W-:Y:S01]  /*bf10*/  HADD2.F32 R2, -RZ, R40.H1_H1 ;  /* 0x30000028ff027230 */ /* 0x000fe20000004100 */
[C---:B------:R-:W-:Y:S01]  /*bf20*/  FMUL.FTZ R31, R6.reuse, R5 ;  /* 0x00000005061f7220 */ /* 0x040fe20000410000 */
[----:B------:R-:W-:Y:S01]  /*bf30*/  HADD2.F32 R0, -RZ, R41.H0_H0 ;  /* 0x20000029ff007230 */ /* 0x000fe20000004100 */
[----:B------:R-:W-:Y:S01]  /*bf40*/  FFMA.FTZ R35, R6, R10, R4 ;  /* 0x0000000a06237223 */ /* 0x000fe20000010004 */
[----:B------:R-:W-:Y:S01]  /*bf50*/  HADD2.F32 R9, -RZ, R9.H1_H1 ;  /* 0x30000009ff097230 */ /* 0x000fe20000004100 */
[----:B------:R-:W-:Y:S01]  /*bf60*/  FMUL.FTZ R5, R20, R2 ;  /* 0x0000000214057220 */ /* 0x000fe20000410000 */
[----:B------:R-:W-:Y:S01]  /*bf70*/  HADD2.F32 R7, -RZ, R46.H1_H1 ;  /* 0x3000002eff077230 */ /* 0x000fe20000004100 */
[----:B------:R-:W-:Y:S01]  /*bf80*/  FMUL.FTZ R4, R19, R0 ;  /* 0x0000000013047220 */ /* 0x000fe20000410000 */
[----:B------:R-:W-:Y:S01]  /*bf90*/  HADD2.F32 R6, -RZ, R47.H1_H1 ;  /* 0x3000002fff067230 */ /* 0x000fe20000004100 */
[C---:B------:R-:W-:Y:S01]  /*bfa0*/  FMUL.FTZ R29, R9.reuse, R2 ;  /* 0x00000002091d7220 */ /* 0x040fe20000410000 */
[----:B------:R-:W-:Y:S01]  /*bfb0*/  HADD2.F32 R3, -RZ, R41.H1_H1 ;  /* 0x30000029ff037230 */ /* 0x000fe20000004100 */
[----:B------:R-:W-:Y:S01]  /*bfc0*/  FFMA.FTZ R32, R9, R7, R5 ;  /* 0x0000000709207223 */ /* 0x000fe20000010005 */
[----:B------:R-:W-:Y:S01]  /*bfd0*/  HADD2.F32 R5, -RZ, R48.H0_H0 ;  /* 0x20000030ff057230 */ /* 0x000fe20000004100 */
[----:B------:R-:W-:Y:S01]  /*bfe0*/  FFMA.FTZ R30, R8, R6, R4 ;  /* 0x00000006081e7223 */ /* 0x000fe20000010004 */
[----:B------:R-:W-:Y:S01]  /*bff0*/  HADD2.F32 R2, -RZ, R42.H1_H1 ;  /* 0x3000002aff027230 */ /* 0x000fe20000004100 */
[----:B------:R-:W-:-:S02]  /*c000*/  FMUL.FTZ R4, R18, R3 ;  /* 0x0000000312047220 */ /* 0x000fc40000410000 */
[----:B------:R-:W-:Y:S01]  /*c010*/  FMUL.FTZ R27, R8, R0 ;  /* 0x00000000081b7220 */ /* 0x000fe20000410000 */
[----:B------:R-:W-:Y:S01]  /*c020*/  HADD2.F32 R0, -RZ, R42.H0_H0 ;  /* 0x2000002aff007230 */ /* 0x000fe20000004100 */
[C---:B------:R-:W-:Y:S01]  /*c030*/  FFMA.FTZ R28, R12.reuse, R5, R4 ;  /* 0x000000050c1c7223 */ /* 0x040fe20000010004 */
[----:B------:R-:W-:Y:S01]  /*c040*/  HADD2.F32 R4, -RZ, R50.H0_H0 ;  /* 0x20000032ff047230 */ /* 0x000fe20000004100 */
[----:B------:R-:W-:Y:S01]  /*c050*/  FMUL.FTZ R26, R12, R3 ;  /* 0x000000030c1a7220 */ /* 0x000fe20000410000 */
[----:B------:R-:W-:Y:S01]  /*c060*/  HADD2.F32 R3, -RZ, R45.H0_H0 ;  /* 0x2000002dff037230 */ /* 0x000fe20000004100 */
[----:B------:R-:W-:Y:S02]  /*c070*/  FMUL.FTZ R9, R17, R2 ;  /* 0x0000000211097220 */ /* 0x000fe40000410000 */
[----:B------:R-:W-:Y:S02]  /*c080*/  FMUL.FTZ R8, R16, R0 ;  /* 0x0000000010087220 */ /* 0x000fe40000410000 */
[----:B------:R-:W-:-:S02]  /*c090*/  FMUL.FTZ R24, R15, R2 ;  /* 0x000000020f187220 */ /* 0x000fc40000410000 */
[C---:B------:R-:W-:Y:S02]  /*c0a0*/  FMUL.FTZ R12, R14.reuse, R0 ;  /* 0x000000000e0c7220 */ /* 0x040fe40000410000 */
[----:B------:R-:W-:Y:S02]  /*c0b0*/  FFMA.FTZ R15, R15, R4, R9 ;  /* 0x000000040f0f7223 */ /* 0x000fe40000010009 */
[----:B------:R-:W-:Y:S02]  /*c0c0*/  FFMA.FTZ R14, R14, R3, R8 ;  /* 0x000000030e0e7223 */ /* 0x000fe40000010008 */
[----:B------:R-:W-:Y:S02]  /*c0d0*/  FFMA.FTZ R10, R21, R10, -R31 ;  /* 0x0000000a150a7223 */ /* 0x000fe4000001081f */
[----:B------:R-:W-:Y:S02]  /*c0e0*/  FFMA.FTZ R9, R20, R7, -R29 ;  /* 0x0000000714097223 */ /* 0x000fe4000001081d */
[----:B------:R-:W-:-:S02]  /*c0f0*/  FFMA.FTZ R8, R22, R11, -R33 ;  /* 0x0000000b16087223 */ /* 0x000fc40000010821 */
[----:B------:R-:W-:Y:S01]  /*c100*/  FFMA.FTZ R7, R19, R6, -R27 ;  /* 0x0000000613077223 */ /* 0x000fe2000001081b */
[----:B------:R-:W-:Y:S01]  /*c110*/  F2FP.PACK_AB R9, R9, R10 ;  /* 0x0000000a0909723e */ /* 0x000fe200000000ff */
[----:B------:R-:W-:Y:S01]  /*c120*/  FFMA.FTZ R2, R18, R5, -R26 ;  /* 0x0000000512027223 */ /* 0x000fe2000001081a */
[----:B------:R-:W-:Y:S01]  /*c130*/  F2FP.PACK_AB R8, R8, R13 ;  /* 0x0000000d0808723e */ /* 0x000fe200000000ff */
[----:B------:R-:W-:Y:S01]  /*c140*/  FFMA.FTZ R0, R17, R4, -R24 ;  /* 0x0000000411007223 */ /* 0x000fe20000010818 */
[----:B------:R-:W-:Y:S01]  /*c150*/  F2FP.PACK_AB R4, R36, R37 ;  /* 0x000000252404723e */ /* 0x000fe200000000ff */
[----:B------:R-:W-:Y:S01]  /*c160*/  FFMA.FTZ R3, R16, R3, -R12 ;  /* 0x0000000310037223 */ /* 0x000fe2000001080c */
[----:B------:R-:W-:Y:S02]  /*c170*/  F2FP.PACK_AB R10, R2, R7 ;  /* 0x00000007020a723e */ /* 0x000fe400000000ff */
[----:B------:R-:W-:Y:S02]  /*c180*/  F2FP.PACK_AB R5, R32, R35 ;  /* 0x000000232005723e */ /* 0x000fe400000000ff */
[----:B------:R-:W-:-:S02]  /*c190*/  F2FP.PACK_AB R11, R3, R0 ;  /* 0x00000000030b723e */ /* 0x000fc400000000ff */
[----:B------:R-:W-:Y:S02]  /*c1a0*/  F2FP.PACK_AB R6, R28, R30 ;  /* 0x0000001e1c06723e */ /* 0x000fe400000000ff */
[----:B------:R-:W-:Y:S01]  /*c1b0*/  F2FP.PACK_AB R7, R14, R15 ;  /* 0x0000000f0e07723e */ /* 0x000fe200000000ff */
[----:B------:R1:W-:Y:S04]  /*c1c0*/  STS.128 [R67], R8 ;  /* 0x0000000843007388 */ /* 0x0003e80000000c00 */
[----:B------:R1:W-:Y:S02]  /*c1d0*/  STS.128 [R25+0xc100], R4 ;  /* 0x00c1000419007388 */ /* 0x0003e40000000c00 */
.L_x_256:
[----:B------:R-:W-:Y:S05]  /*c1e0*/  BSYNC B0 ;  /* 0x0000000000007941 */ /* 0x000fea0003800000 */
.L_x_255:
[----:B------:R-:W-:Y:S01]  /*c1f0*/  IADD3 R0, R100, 0x20, RZ ;  /* 0x0000002064007810 */ /* 0x000fe20007ffe0ff */
[----:B------:R-:W-:Y:S03]  /*c200*/  BSSY B0, `(.L_x_257) ;  /* 0x000005b000007945 */ /* 0x000fe60003800000 */
[----:B------:R-:W-:-:S13]  /*c210*/  ISETP.GE.AND P0, PT, R0, c[0x0][0x27c], PT ;  /* 0x00009f0000007a0c */ /* 0x000fda0003f06270 */
[----:B------:R-:W-:Y:S05]  /*c220*/  @P0 BRA `(.L_x_258) ;  /* 0x0000058000000947 */ /* 0x000fea0003800000 */
[----:B-1----:R-:W2:Y:S01]  /*c230*/  LDL R67, [R1+0x20] ;  /* 0x0000200001437983 */ /* 0x002ea20000100800 */
[----:B------:R-:W-:Y:S01]  /*c240*/  MOV R0, c[0x0][0x27c] ;  /* 0x00009f0000007a02 */ /* 0x000fe20000000f00 */
[----:B------:R-:W-:-:S03]  /*c250*/  HADD2.F32 R13, -RZ, R51.H0_H0 ;  /* 0x20000033ff0d7230 */ /* 0x000fc60000004100 */
        /* <DEDUP_REMOVED lines=11> */
[----:B------:R-:W-:-:S04]  /*c310*/  HADD2.F32 R0, -RZ, R44.H0_H0 ;  /* 0x2000002cff007230 */ /* 0x000fc80000004100 */
        /* <DEDUP_REMOVED lines=27> */
[----:B------:R-:W-:Y:S02]  /*c4d0*/  HADD2.F32 R10, -RZ, R52.H0_H0 ;  /* 0x20000034ff0a7230 */ /* 0x000fe40000004100 */
[----:B------:R-:W-:Y:S01]  /*c4e0*/  HADD2.F32 R2, -RZ, R47.H0_H0 ;  /* 0x2000002fff027230 */ /* 0x000fe20000004100 */
[C---:B------:R-:W-:Y:S01]  /*c4f0*/  FMUL.FTZ R31, R6.reuse, R5 ;  /* 0x00000005061f7220 */ /* 0x040fe20000410000 */
[----:B------:R-:W-:Y:S01]  /*c500*/  HADD2.F32 R0, -RZ, R48.H1_H1 ;  /* 0x30000030ff007230 */ /* 0x000fe20000004100 */
[----:B------:R-:W-:Y:S01]  /*c510*/  FFMA.FTZ R35, R6, R10, R4 ;  /* 0x0000000a06237223 */ /* 0x000fe20000010004 */
[----:B------:R-:W-:Y:S01]  /*c520*/  HADD2.F32 R9, -RZ, R9.H1_H1 ;  /* 0x30000009ff097230 */ /* 0x000fe20000004100 */
[----:B------:R-:W-:Y:S01]  /*c530*/  FMUL.FTZ R5, R20, R2 ;  /* 0x0000000214057220 */ /* 0x000fe20000410000 */
[----:B------:R-:W-:Y:S01]  /*c540*/  HADD2.F32 R7, -RZ, R52.H1_H1 ;  /* 0x30000034ff077230 */ /* 0x000fe20000004100 */
[----:B------:R-:W-:Y:S01]  /*c550*/  FMUL.FTZ R4, R19, R0 ;  /* 0x0000000013047220 */ /* 0x000fe20000410000 */
[----:B------:R-:W-:Y:S01]  /*c560*/  HADD2.F32 R6, -RZ, R53.H0_H0 ;  /* 0x20000035ff067230 */ /* 0x000fe20000004100 */
[C---:B------:R-:W-:Y:S01]  /*c570*/  FMUL.FTZ R29, R9.reuse, R2 ;  /* 0x00000002091d7220 */ /* 0x040fe20000410000 */
[----:B------:R-:W-:Y:S01]  /*c580*/  HADD2.F32 R3, -RZ, R49.H0_H0 ;  /* 0x20000031ff037230 */ /* 0x000fe20000004100 */
[----:B------:R-:W-:Y:S01]  /*c590*/  FFMA.FTZ R32, R9, R7, R5 ;  /* 0x0000000709207223 */ /* 0x000fe20000010005 */
[----:B------:R-:W-:Y:S01]  /*c5a0*/  HADD2.F32 R5, -RZ, R53.H1_H1 ;  /* 0x30000035ff057230 */ /* 0x000fe20000004100 */
[----:B------:R-:W-:Y:S01]  /*c5b0*/  FFMA.FTZ R30, R8, R6, R4 ;  /* 0x00000006081e7223 */ /* 0x000fe20000010004 */
[----:B------:R-:W-:Y:S01]  /*c5c0*/  HADD2.F32 R2, -RZ, R50.H1_H1 ;  /* 0x30000032ff027230 */ /* 0x000fe20000004100 */
[----:B------:R-:W-:-:S02]  /*c5d0*/  FMUL.FTZ R4, R18, R3 ;  /* 0x0000000312047220 */ /* 0x000fc40000410000 */
[----:B------:R-:W-:Y:S01]  /*c5e0*/  FMUL.FTZ R27, R8, R0 ;  /* 0x00000000081b7220 */ /* 0x000fe20000410000 */
[----:B------:R-:W-:Y:S01]  /*c5f0*/  HADD2.F32 R0, -RZ, R49.H1_H1 ;  /* 0x30000031ff007230 */ /* 0x000fe20000004100 */
[C---:B------:R-:W-:Y:S01]  /*c600*/  FFMA.FTZ R28, R12.reuse, R5, R4 ;  /* 0x000000050c1c7223 */ /* 0x040fe20000010004 */
[--C-:B------:R-:W-:Y:S01]  /*c610*/  HADD2.F32 R4, -RZ, R54.reuse.H1_H1 ;  /* 0x30000036ff047230 */ /* 0x100fe20000004100 */
        /* <DEDUP_REMOVED lines=25> */
.L_x_258:
[----:B------:R-:W-:Y:S05]  /*c7b0*/  BSYNC B0 ;  /* 0x0000000000007941 */ /* 0x000fea0003800000 */
.L_x_257:
[----:B------:R-:W-:-:S04]  /*c7c0*/  IADD3 R0, R100, 0x40, RZ ;  /* 0x0000004064007810 */ /* 0x000fc80007ffe0ff */
        /* <DEDUP_REMOVED lines=53> */
[----:B------:R-:W-:Y:S01]  /*cb20*/  HADD2.F32 R6, -RZ, R62.H0_H0 ;  /* 0x2000003eff067230 */ /* 0x000fe20000004100 */
[C---:B------:R-:W-:Y:S01]  /*cb30*/  FMUL.FTZ R29, R9.reuse, R2 ;  /* 0x00000002091d7220 */ /* 0x040fe20000410000 */
[----:B------:R-:W-:Y:S01]  /*cb40*/  HADD2.F32 R3, -RZ, R58.H1_H1 ;  /* 0x3000003aff037230 */ /* 0x000fe20000004100 */
[----:B------:R-:W-:Y:S01]  /*cb50*/  FFMA.FTZ R32, R9, R7, R5 ;  /* 0x0000000709207223 */ /* 0x000fe20000010005 */
[----:B------:R-:W-:Y:S01]  /*cb60*/  HADD2.F32 R5, -RZ, R62.H1_H1 ;  /* 0x3000003eff057230 */ /* 0x000fe20000004100 */
[----:B------:R-:W-:Y:S01]  /*cb70*/  FFMA.FTZ R30, R8, R6, R4 ;  /* 0x00000006081e7223 */ /* 0x000fe20000010004 */
[----:B------:R-:W-:Y:S01]  /*cb80*/  HADD2.F32 R2, -RZ, R59.H1_H1 ;  /* 0x3000003bff027230 */ /* 0x000fe20000004100 */
[----:B------:R-:W-:-:S02]  /*cb90*/  FMUL.FTZ R4, R18, R3 ;  /* 0x0000000312047220 */ /* 0x000fc40000410000 */
[----:B------:R-:W-:Y:S01]  /*cba0*/  FMUL.FTZ R27, R8, R0 ;  /* 0x00000000081b7220 */ /* 0x000fe20000410000 */
[----:B------:R-:W-:Y:S01]  /*cbb0*/  HADD2.F32 R0, -RZ, R59.H0_H0 ;  /* 0x2000003bff007230 */ /* 0x000fe20000004100 */
        /* <DEDUP_REMOVED lines=27> */
.L_x_254:
[----:B------:R-:W-:Y:S05]  /*cd70*/  BSYNC B1 ;  /* 0x0000000000017941 */ /* 0x000fea0003800000 */
.L_x_253:
[----:B------:R-:W-:-:S04]  /*cd80*/  IADD3 R0, R209, 0x40, RZ ;  /* 0x00000040d1007810 */ /* 0x000fc80007ffe0ff */
[----:B------:R-:W-:-:S13]  /*cd90*/  ISETP.GE.AND P0, PT, R0, R38, PT ;  /* 0x000000260000720c */ /* 0x000fda0003f06270 */
[----:B------:R-:W-:Y:S05]  /*cda0*/  @P0 BRA `(.L_x_240) ;  /* 0x000011c000000947 */ /* 0x000fea0003800000 */
[----:B-1----:R1:W5:Y:S01]  /*cdb0*/  LDL R67, [R1+0x10] ;  /* 0x0000100001437983 */ /* 0x0023620000100800 */
[----:B------:R-:W-:Y:S01]  /*cdc0*/  ISETP.GE.AND P0, PT, R100, c[0x0][0x27c], PT ;  /* 0x00009f0064007a0c */ /* 0x000fe20003f06270 */
[----:B------:R-:W-:Y:S01]  /*cdd0*/  BSSY B0, `(.L_x_259) ;  /* 0x0000061000007945 */ /* 0x000fe20003800000 */
[C---:B------:R-:W-:Y:S02]  /*cde0*/  IADD3 R68, R209.reuse, 0x40, RZ ;  /* 0x00000040d1447810 */ /* 0x040fe40007ffe0ff */
[----:B------:R-:W-:-:S03]  /*cdf0*/  IADD3 R69, R209, 0x40, RZ ;  /* 0x00000040d1457810 */ /* 0x000fc60007ffe0ff */
[----:B------:R-:W-:Y:S02]  /*ce00*/  IMAD.SHL.U32 R68, R68, 0x40, RZ ;  /* 0x0000004044447824 */ /* 0x000fe400078e00ff */
[----:B------:R-:W-:-:S03]  /*ce10*/  IMAD.SHL.U32 R69, R69, 0x40, RZ ;  /* 0x0000004045457824 */ /* 0x000fc600078e00ff */
[----:B------:R-:W-:Y:S02]  /*ce20*/  LOP3.LUT R68, R68, 0x1c0, RZ, 0xc0, !PT ;  /* 0x000001c044447812 */ /* 0x000fe400078ec0ff */
[----:B------:R-:W-:Y:S02]  /*ce30*/  LOP3.LUT R69, R69, 0x1c0, RZ, 0xc0, !PT ;  /* 0x000001c045457812 */ /* 0x000fe400078ec0ff */
[----:B------:R-:W-:Y:S01]  /*ce40*/  SHF.R.U32.HI R68, RZ, 0x3, R68 ;  /* 0x00000003ff447819 */ /* 0x000fe20000011644 */
        /* <DEDUP_REMOVED lines=12> */
[----:B-----5:R-:W-:Y:S01]  /*cf10*/  IADD3 R0, R2, R0, R67 ;  /* 0x0000000002007210 */ /* 0x020fe20007ffe043 */
[----:B------:R-:W-:-:S03]  /*cf20*/  HADD2.F32 R2, -RZ, R39.H0_H0 ;  /* 0x20000027ff027230 */ /* 0x000fc60000004100 */
[----:B------:R-:W-:Y:S01]  /*cf30*/  SHF.L.U32 R25, R0, 0x1, RZ ;  /* 0x0000000100197819 */ /* 0x000fe200000006ff */
[----:B------:R-:W-:-:S04]  /*cf40*/  HADD2.F32 R0, -RZ, R39.H1_H1 ;  /* 0x30000027ff007230 */ /* 0x000fc80000004100 */
[----:B------:R-:W3:Y:S02]  /*cf50*/  LDS.128 R8, [R25+0xc100] ;  /* 0x00c1000019087984 */ /* 0x000ee40000000c00 */
[--C-:B---3--:R-:W-:Y:S02]  /*cf60*/  HADD2.F32 R15, -RZ, R11.reuse.H0_H0 ;  /* 0x2000000bff0f7230 */ /* 0x108fe40000004100 */
[----:B------:R-:W-:Y:S02]  /*cf70*/  HADD2.F32 R14, -RZ, R11.H1_H1 ;  /* 0x3000000bff0e7230 */ /* 0x000fe40000004100 */
[----:B------:R-:W-:Y:S02]  /*cf80*/  HADD2.F32 R3, -RZ, R8.H1_H1 ;  /* 0x30000008ff037230 */ /* 0x000fe40000004100 */
[----:B------:R-:W-:Y:S02]  /*cf90*/  HADD2.F32 R11, -RZ, R44.H1_H1 ;  /* 0x3000002cff0b7230 */ /* 0x000fe40000004100 */
[----:B------:R-:W-:Y:S01]  /*cfa0*/  HADD2.F32 R12, -RZ, R10.H1_H1 ;  /* 0x3000000aff0c7230 */ /* 0x000fe20000004100 */
[----:B------:R-:W-:Y:S01]  /*cfb0*/  FMUL.FTZ R33, R0, R3 ;  /* 0x0000000300217220 */ /* 0x000fe20000410000 */
[----:B--2---:R-:W2:Y:S02]  /*cfc0*/  LDS.128 R4, [R70] ;  /* 0x0000000046047984 */ /* 0x004ea40000000c00 */
[----:B--2---:R-:W-:-:S02]  /*cfd0*/  HADD2.F32 R23, -RZ, R4.H0_H0 ;  /* 0x20000004ff177230 */ /* 0x004fc40000004100 */
[----:B------:R-:W-:Y:S02]  /*cfe0*/  HADD2.F32 R22, -RZ, R4.H1_H1 ;  /* 0x30000004ff167230 */ /* 0x000fe40000004100 */
[----:B------:R-:W-:Y:S02]  /*cff0*/  HADD2.F32 R4, -RZ, R8.H0_H0 ;  /* 0x20000008ff047230 */ /* 0x000fe40000004100 */
[--C-:B------:R-:W-:Y:S02]  /*d000*/  HADD2.F32 R17, -RZ, R7.reuse.H0_H0 ;  /* 0x20000007ff117230 */ /* 0x100fe40000004100 */
[----:B------:R-:W-:Y:S01]  /*d010*/  HADD2.F32 R16, -RZ, R7.H1_H1 ;  /* 0x30000007ff107230 */ /* 0x000fe20000004100 */
[C---:B------:R-:W-:Y:S01]  /*d020*/  FMUL.FTZ R7, R2.reuse, R23 ;  /* 0x0000001702077220 */ /* 0x040fe20000410000 */
        /* <DEDUP_REMOVED lines=15> */
[-C--:B------:R-:W-:Y:S01]  /*d120*/  FMUL.FTZ R31, R5, R6.reuse ;  /* 0x00000006051f7220 */ /* 0x080fe20000410000 */
[----:B------:R-:W-:Y:S01]  /*d130*/  HADD2.F32 R0, -RZ, R41.H0_H0 ;  /* 0x20000029ff007230 */ /* 0x000fe20000004100 */
[----:B------:R-:W-:Y:S01]  /*d140*/  FFMA.FTZ R35, R10, R6, R4 ;  /* 0x000000060a237223 */ /* 0x000fe20000010004 */
[----:B------:R-:W-:Y:S01]  /*d150*/  HADD2.F32 R9, -RZ, R9.H1_H1 ;  /* 0x30000009ff097230 */ /* 0x000fe20000004100 */
[----:B------:R-:W-:Y:S01]  /*d160*/  FMUL.FTZ R5, R2, R20 ;  /* 0x0000001402057220 */ /* 0x000fe20000410000 */
[----:B------:R-:W-:Y:S01]  /*d170*/  HADD2.F32 R7, -RZ, R46.H1_H1 ;  /* 0x3000002eff077230 */ /* 0x000fe20000004100 */
[----:B------:R-:W-:Y:S01]  /*d180*/  FMUL.FTZ R4, R0, R19 ;  /* 0x0000001300047220 */ /* 0x000fe20000410000 */
[----:B------:R-:W-:Y:S01]  /*d190*/  HADD2.F32 R6, -RZ, R47.H1_H1 ;  /* 0x3000002fff067230 */ /* 0x000fe20000004100 */
[-C--:B------:R-:W-:Y:S01]  /*d1a0*/  FMUL.FTZ R29, R2, R9.reuse ;  /* 0x00000009021d7220 */ /* 0x080fe20000410000 */
        /* <DEDUP_REMOVED lines=8> */
[-C--:B------:R-:W-:Y:S01]  /*d230*/  FFMA.FTZ R28, R5, R12.reuse, R4 ;  /* 0x0000000c051c7223 */ /* 0x080fe20000010004 */
[----:B------:R-:W-:Y:S01]  /*d240*/  HADD2.F32 R4, -RZ, R50.H0_H0 ;  /* 0x20000032ff047230 */ /* 0x000fe20000004100 */
[----:B------:R-:W-:Y:S01]  /*d250*/  FMUL.FTZ R26, R3, R12 ;  /* 0x0000000c031a7220 */ /* 0x000fe20000410000 */
[----:B------:R-:W-:Y:S01]  /*d260*/  HADD2.F32 R3, -RZ, R45.H0_H0 ;  /* 0x2000002dff037230 */ /* 0x000fe20000004100 */
[----:B------:R-:W-:Y:S02]  /*d270*/  FMUL.FTZ R9, R2, R17 ;  /* 0x0000001102097220 */ /* 0x000fe40000410000 */
[----:B------:R-:W-:Y:S02]  /*d280*/  FMUL.FTZ R8, R0, R16 ;  /* 0x0000001000087220 */ /* 0x000fe40000410000 */
[----:B------:R-:W-:-:S02]  /*d290*/  FMUL.FTZ R24, R2, R15 ;  /* 0x0000000f02187220 */ /* 0x000fc40000410000 */
[-C--:B------:R-:W-:Y:S02]  /*d2a0*/  FMUL.FTZ R12, R0, R14.reuse ;  /* 0x0000000e000c7220 */ /* 0x080fe40000410000 */
        /* <DEDUP_REMOVED lines=19> */
.L_x_260:
[----:B------:R-:W-:Y:S05]  /*d3e0*/  BSYNC B0 ;  /* 0x0000000000007941 */ /* 0x000fea0003800000 */
.L_x_259:
[----:B------:R-:W-:Y:S01]  /*d3f0*/  IADD3 R0, R100, 0x20, RZ ;  /* 0x0000002064007810 */ /* 0x000fe20007ffe0ff */
[----:B------:R-:W-:Y:S03]  /*d400*/  BSSY B0, `(.L_x_261) ;  /* 0x000005b000007945 */ /* 0x000fe60003800000 */
[----:B------:R-:W-:-:S13]  /*d410*/  ISETP.GE.AND P0, PT, R0, c[0x0][0x27c], PT ;  /* 0x00009f0000007a0c */ /* 0x000fda0003f06270 */
[----:B------:R-:W-:Y:S05]  /*d420*/  @P0 BRA `(.L_x_262) ;  /* 0x0000058000000947 */ /* 0x000fea0003800000 */
[----:B------:R-:W3:Y:S01]  /*d430*/  LDL R38, [R1+0x1c] ;  /* 0x00001c0001267983 */ /* 0x000ee20000100800 */
        /* <DEDUP_REMOVED lines=12> */
[----:B--2---:R-:W-:Y:S01]  /*d500*/  SHF.L.U32 R25, R0, 0x1, RZ ;  /* 0x0000000100197819 */ /* 0x004fe200000006ff */
[----:B------:R-:W-:-:S04]  /*d510*/  HADD2.F32 R0, -RZ, R44.H0_H0 ;  /* 0x2000002cff007230 */ /* 0x000fc80000004100 */
[----:B------:R-:W2:Y:S02]  /*d520*/  LDS.128 R8, [R25+0xc100] ;  /* 0x00c1000019087984 */ /* 0x000ea40000000c00 */
[--C-:B--2---:R-:W-:Y:S02]  /*d530*/  HADD2.F32 R15, -RZ, R11.reuse.H0_H0 ;  /* 0x2000000bff0f7230 */ /* 0x104fe40000004100 */
[----:B------:R-:W-:Y:S02]  /*d540*/  HADD2.F32 R14, -RZ, R11.H1_H1 ;  /* 0x3000000bff0e7230 */ /* 0x000fe40000004100 */
[----:B------:R-:W-:Y:S02]  /*d550*/  HADD2.F32 R3, -RZ, R8.H1_H1 ;  /* 0x30000008ff037230 */ /* 0x000fe40000004100 */
[----:B------:R-:W-:Y:S02]  /*d560*/  HADD2.F32 R11, -RZ, R51.H1_H1 ;  /* 0x30000033ff0b7230 */ /* 0x000fe40000004100 */
[----:B------:R-:W-:Y:S01]  /*d570*/  HADD2.F32 R12, -RZ, R10.H1_H1 ;  /* 0x3000000aff0c7230 */ /* 0x000fe20000004100 */
[----:B------:R-:W-:Y:S01]  /*d580*/  FMUL.FTZ R33, R0, R3 ;  /* 0x0000000300217220 */ /* 0x000fe20000410000 */
[----:B---3--:R-:W2:Y:S02]  /*d590*/  LDS.128 R4, [R38] ;  /* 0x0000000026047984 */ /* 0x008ea40000000c00 */
        /* <DEDUP_REMOVED lines=21> */
[-C--:B------:R-:W-:Y:S01]  /*d6f0*/  FMUL.FTZ R31, R5, R6.reuse ;  /* 0x00000006051f7220 */ /* 0x080fe20000410000 */
[----:B------:R-:W-:Y:S01]  /*d700*/  HADD2.F32 R0, -RZ, R48.H1_H1 ;  /* 0x30000030ff007230 */ /* 0x000fe20000004100 */
[----:B------:R-:W-:Y:S01]  /*d710*/  FFMA.FTZ R35, R10, R6, R4 ;  /* 0x000000060a237223 */ /* 0x000fe20000010004 */
[----:B------:R-:W-:Y:S01]  /*d720*/  HADD2.F32 R9, -RZ, R9.H1_H1 ;  /* 0x30000009ff097230 */ /* 0x000fe20000004100 */
[----:B------:R-:W-:Y:S01]  /*d730*/  FMUL.FTZ R5, R2, R20 ;  /* 0x0000001402057220 */ /* 0x000fe20000410000 */
[----:B------:R-:W-:Y:S01]  /*d740*/  HADD2.F32 R7, -RZ, R52.H1_H1 ;  /* 0x30000034ff077230 */ /* 0x000fe20000004100 */
[----:B------:R-:W-:Y:S01]  /*d750*/  FMUL.FTZ R4, R0, R19 ;  /* 0x0000001300047220 */ /* 0x000fe20000410000 */
[----:B------:R-:W-:Y:S01]  /*d760*/  HADD2.F32 R6, -RZ, R53.H0_H0 ;  /* 0x20000035ff067230 */ /* 0x000fe20000004100 */
[-C--:B------:R-:W-:Y:S01]  /*d770*/  FMUL.FTZ R29, R2, R9.reuse ;  /* 0x00000009021d7220 */ /* 0x080fe20000410000 */
        /* <DEDUP_REMOVED lines=8> */
[-C--:B------:R-:W-:Y:S01]  /*d800*/  FFMA.FTZ R28, R5, R12.reuse, R4 ;  /* 0x0000000c051c7223 */ /* 0x080fe20000010004 */
[--C-:B------:R-:W-:Y:S01]  /*d810*/  HADD2.F32 R4, -RZ, R54.reuse.H1_H1 ;  /* 0x30000036ff047230 */ /* 0x100fe20000004100 */
        /* <DEDUP_REMOVED lines=25> */
.L_x_262:
[----:B------:R-:W-:Y:S05]  /*d9b0*/  BSYNC B0 ;  /* 0x0000000000007941 */ /* 0x000fea0003800000 */
.L_x_261:
[----:B------:R-:W-:-:S04]  /*d9c0*/  IADD3 R0, R100, 0x40, RZ ;  /* 0x0000004064007810 */ /* 0x000fc80007ffe0ff */
[----:B------:R-:W-:-:S13]  /*d9d0*/  ISETP.GE.AND P0, PT, R0, c[0x0][0x27c], PT ;  /* 0x00009f0000007a0c */ /* 0x000fda0003f06270 */
[----:B------:R-:W-:Y:S05]  /*d9e0*/  @P0 BRA `(.L_x_240) ;  /* 0x0000058000000947 */ /* 0x000fea0003800000 */
[----:B--2---:R-:W2:Y:S01]  /*d9f0*/  LDL R38, [R1+0x14] ;  /* 0x0000140001267983 */ /* 0x004ea20000100800 */
        /* <DEDUP_REMOVED lines=50> */
[----:B------:R-:W-:Y:S01]  /*dd20*/  HADD2.F32 R6, -RZ, R62.H0_H0 ;  /* 0x2000003eff067230 */ /* 0x000fe20000004100 */
[-C--:B------:R-:W-:Y:S01]  /*dd30*/  FMUL.FTZ R29, R2, R9.reuse ;  /* 0x00000009021d7220 */ /* 0x080fe20000410000 */
        /* <DEDUP_REMOVED lines=35> */
.L_x_240:
[----:B------:R-:W-:Y:S05]  /*df70*/  BSYNC B2 ;  /* 0x0000000000027941 */ /* 0x000fea0003800000 */
.L_x_224:
[----:B------:R-:W-:Y:S01]  /*df80*/  IMAD R0, R65, c[0x0][0x208], RZ ;  /* 0x0000820041007a24 */ /* 0x000fe200078e02ff */
[----:B------:R-:W-:Y:S01]  /*df90*/  SHF.L.U32 R85, R210, 0x1, RZ ;  /* 0x00000001d2557819 */ /* 0x000fe200000006ff */
[----:B------:R-:W-:Y:S01]  /*dfa0*/  IMAD.WIDE.U32 R2, R194, c[0x0][0x208], RZ ;  /* 0x00008200c2027a25 */ /* 0x000fe200078e00ff */
[----:B------:R-:W-:Y:S01]  /*dfb0*/  SHF.L.U64.HI R87, R210, 0x1, R211 ;  /* 0x00000001d2577819 */ /* 0x000fe200000102d3 */
[----:B------:R-:W-:-:S04]  /*dfc0*/  DEPBAR.LE SB0, 0x0 ;  /* 0x000080000000791a */ /* 0x000fc80000000000 */
[----:B------:R-:W-:Y:S01]  /*dfd0*/  IMAD R0, R194, c[0x0][0x20c], R0 ;  /* 0x00008300c2007a24 */ /* 0x000fe200078e0200 */
[----:B------:R-:W-:Y:S01]  /*dfe0*/  BAR.SYNC.DEFER_BLOCKING 0x0 ;  /* 0x0000000000007b1d */ /* 0x000fe20000010000 */
[----:B------:R-:W-:Y:S01]  /*dff0*/  IMAD.WIDE.U32 R226, R64, c[0x0][0x210], RZ ;  /* 0x0000840040e27a25 */ /* 0x000fe200078e00ff */
[----:B------:R-:W-:Y:S02]  /*e000*/  SHF.L.U32 R86, R207, 0x1, RZ ;  /* 0x00000001cf567819 */ /* 0x000fe400000006ff */
[----:B------:R-:W-:Y:S01]  /*e010*/  IADD3 R3, R3, R0, RZ ;  /* 0x0000000003037210 */ /* 0x000fe20007ffe0ff */
[----:B------:R-:W-:Y:S01]  /*e020*/  IMAD R0, R66, c[0x0][0x218], RZ ;  /* 0x0000860042007a24 */ /* 0x000fe200078e02ff */
[----:B------:R-:W-:Y:S01]  /*e030*/  SHF.L.U64.HI R88, R207, 0x1, R224 ;  /* 0x00000001cf587819 */ /* 0x000fe200000102e0 */
[----:B------:R-:W-:Y:S01]  /*e040*/  IMAD R225, R64, c[0x0][0x214], R227 ;  /* 0x0000850040e17a24 */ /* 0x000fe200078e02e3 */
[----:B------:R-:W-:Y:S01]  /*e050*/  ISETP.GE.AND P3, PT, R210, c[0x0][0x1d4], PT ;  /* 0x00007500d2007a0c */ /* 0x000fe20003f66270 */
[----:B------:R-:W-:Y:S01]  /*e060*/  IMAD.WIDE.U32 R2, R192, c[0x0][0x218], R2 ;  /* 0x00008600c0027a25 */ /* 0x000fe200078e0002 */
[C---:B------:R-:W-:Y:S01]  /*e070*/  SHF.L.U32 R89, R208.reuse, 0x1, RZ ;  /* 0x00000001d0597819 */ /* 0x040fe200000006ff */
[----:B------:R-:W-:Y:S01]  /*e080*/  BSSY B0, `(.L_x_263) ;  /* 0x000014e000007945 */ /* 0x000fe20003800000 */
[----:B------:R-:W-:Y:S01]  /*e090*/  SHF.L.U64.HI R90, R208, 0x1, R223 ;  /* 0x00000001d05a7819 */ /* 0x000fe200000102df */
[----:B-12---:R-:W-:Y:S01]  /*e0a0*/  IMAD R4, R192, c[0x0][0x21c], R0 ;  /* 0x00008700c0047a24 */ /* 0x006fe200078e0200 */
[----:B------:R-:W-:-:S04]  /*e0b0*/  IADD3 R0, P0, R2, R226, RZ ;  /* 0x000000e202007210 */ /* 0x000fc80007f1e0ff */
[----:B------:R-:W-:Y:S02]  /*e0c0*/  IADD3.X R2, R225, R3, R4, P0, !PT ;  /* 0x00000003e1027210 */ /* 0x000fe400007fe404 */
[----:B------:R-:W-:-:S04]  /*e0d0*/  LEA R3, P0, R0, c[0x0][0x1f8], 0x1 ;  /* 0x00007e0000037a11 */ /* 0x000fc800078008ff */
[----:B------:R-:W-:Y:S01]  /*e0e0*/  LEA.HI.X R4, R0, c[0x0][0x1fc], R2, 0x1, P0 ;  /* 0x00007f0000047a11 */ /* 0x000fe200000f0c02 */
[----:B------:R-:W-:Y:S04]  /*e0f0*/  LDSM.16.M88.4 R8, [R175] ;  /* 0x00000000af08783b */ /* 0x000fe80000000200 */
[----:B------:R-:W1:Y:S04]  /*e100*/  SHFL.IDX PT, R0, R3, RZ, 0x181f ;  /* 0x00181fff03007589 */ /* 0x000e6800000e0000 */
[----:B------:R-:W2:Y:S04]  /*e110*/  SHFL.IDX PT, R2, R4, RZ, 0x181f ;  /* 0x00181fff04027589 */ /* 0x000ea800000e0000 */
[----:B------:R-:W3:Y:S04]  /*e120*/  SHFL.IDX PT, R3, R3, 0x1, 0x181f ;  /* 0x00381f0003037f89 */ /* 0x000ee800000e0000 */
[----:B------:R-:W4:Y:S04]  /*e130*/  SHFL.IDX PT, R12, R4, 0x1, 0x181f ;  /* 0x00381f00040c7f89 */ /* 0x000f2800000e0000 */
[----:B------:R-:W4:Y:S04]  /*e140*/  LDSM.16.M88.4 R28, [R168] ;  /* 0x00000000a81c783b */ /* 0x000f280000000200 */
[----:B------:R-:W4:Y:S01]  /*e150*/  LDSM.16.M88.4 R24, [R168+0x800] ;  /* 0x00080000a818783b */ /* 0x000f220000000200 */
[----:B-1----:R-:W-:-:S03]  /*e160*/  IADD3 R22, P0, R0, R85, RZ ;  /* 0x0000005500167210 */ /* 0x002fc60007f1e0ff */
[----:B------:R-:W1:Y:S01]  /*e170*/  LDSM.16.M88.4 R32, [R168+0x1000] ;  /* 0x00100000a820783b */ /* 0x000e620000000200 */
[----:B------:R-:W-:Y:S02]  /*e180*/  IADD3 R16, P1, R0, R89, RZ ;  /* 0x0000005900107210 */ /* 0x000fe40007f3e0ff */
[C---:B--2---:R-:W-:Y:S01]  /*e190*/  IADD3.X R23, R2.reuse, R87, RZ, P0, !PT ;  /* 0x0000005702177210 */ /* 0x044fe200007fe4ff */
[----:B------:R-:W-:Y:S01]  /*e1a0*/  LDSM.16.M88.4 R48, [R168+0x1800] ;  /* 0x00180000a830783b */ /* 0x000fe20000000200 */
[----:B------:R-:W-:Y:S02]  /*e1b0*/  IADD3.X R17, R2, R90, RZ, P1, !PT ;  /* 0x0000005a02117210 */ /* 0x000fe40000ffe4ff */
[----:B---3--:R-:W-:Y:S01]  /*e1c0*/  IADD3 R18, P0, R3, R85, RZ ;  /* 0x0000005503127210 */ /* 0x008fe20007f1e0ff */
[----:B------:R-:W-:Y:S01]  /*e1d0*/  LDSM.16.M88.4 R4, [R176] ;  /* 0x00000000b004783b */ /* 0x000fe20000000200 */
[----:B------:R-:W-:Y:S02]  /*e1e0*/  ISETP.GE.AND P1, PT, R207, c[0x0][0x1d4], PT ;  /* 0x00007500cf007a0c */ /* 0x000fe40003f26270 */
[----:B----4-:R-:W-:Y:S01]  /*e1f0*/  IADD3.X R19, R12, R87, RZ, P0, !PT ;  /* 0x000000570c137210 */ /* 0x010fe200007fe4ff */
[----:B------:R-:W2:Y:S01]  /*e200*/  LDSM.16.M88.4 R52, [R179] ;  /* 0x00000000b334783b */ /* 0x000ea20000000200 */
[----:B------:R-:W-:-:S02]  /*e210*/  IADD3 R14, P0, R3, R86, RZ ;  /* 0x00000056030e7210 */ /* 0x000fc40007f1e0ff */
[----:B------:R-:W-:Y:S01]  /*e220*/  IADD3 R20, P2, R0, R86, RZ ;  /* 0x0000005600147210 */ /* 0x000fe20007f5e0ff */
[----:B-----5:R-:W3:Y:S01]  /*e230*/  LDSM.16.M88.4 R64, [R190] ;  /* 0x00000000be40783b */ /* 0x020ee20000000200 */
[-C--:B------:R-:W-:Y:S02]  /*e240*/  IADD3.X R15, R12, R88.reuse, RZ, P0, !PT ;  /* 0x000000580c0f7210 */ /* 0x080fe400007fe4ff */
[----:B------:R-:W-:Y:S01]  /*e250*/  ISETP.LT.OR P0, PT, R56, 0x1, P3 ;  /* 0x000000013800780c */ /* 0x000fe20001f01670 */
[----:B------:R-:W4:Y:S01]  /*e260*/  LDSM.16.M88.4 R68, [R189] ;  /* 0x00000000bd44783b */ /* 0x000f220000000200 */
[----:B------:R-:W-:Y:S02]  /*e270*/  IADD3.X R21, R2, R88, RZ, P2, !PT ;  /* 0x0000005802157210 */ /* 0x000fe400017fe4ff */
[----:B------:R-:W-:Y:S01]  /*e280*/  ISETP.GE.AND P2, PT, R208, c[0x0][0x1d4], PT ;  /* 0x00007500d0007a0c */ /* 0x000fe20003f46270 */
[----:B------:R-:W1:Y:S01]  /*e290*/  LDSM.16.M88.4 R72, [R188] ;  /* 0x00000000bc48783b */ /* 0x000e620000000200 */
[C---:B------:R-:W-:Y:S01]  /*e2a0*/  ISETP.LT.OR P3, PT, R56.reuse, 0x21, P3 ;  /* 0x000000213800780c */ /* 0x040fe20001f61670 */
[----:B------:R-:W-:Y:S06]  /*e2b0*/  HMMA.16816.F32 R44, R8, R28, RZ ;  /* 0x0000001c082c723c */ /* 0x000fec00000018ff */
[----:B------:R-:W-:Y:S01]  /*e2c0*/  @!PT LDS RZ, [RZ] ;  /* 0x00000000fffff984 */ /* 0x000fe20000000800 */
[----:B------:R-:W-:Y:S01]  /*e2d0*/  @!PT LDS RZ, [RZ] ;  /* 0x00000000fffff984 */ /* 0x000fe20000000800 */
[----:B------:R-:W-:Y:S01]  /*e2e0*/  @!PT LDS RZ, [RZ] ;  /* 0x00000000fffff984 */ /* 0x000fe20000000800 */
[----:B------:R1:W-:Y:S01]  /*e2f0*/  LDGSTS.E.BYPASS.LTC128B.128 [R191+0x100], [R22.64], !P0 ;  /* 0x0010000016bf7fae */ /* 0x0003e2000c101d4a */
[----:B------:R-:W-:-:S02]  /*e300*/  ISETP.LT.OR P0, PT, R56, 0x1, P1 ;  /* 0x000000013800780c */ /* 0x000fc40000f01670 */
[C---:B------:R-:W-:Y:S01]  /*e310*/  ISETP.LT.OR P1, PT, R56.reuse, 0x21, P1 ;  /* 0x000000213800780c */ /* 0x040fe20000f21670 */
[C---:B------:R-:W-:Y:S10]  /*e320*/  HMMA.16816.F32 R36, R8.reuse, R24, RZ ;  /* 0x000000180824723c */ /* 0x040ff400000018ff */
[----:B------:R2:W-:Y:S01]  /*e330*/  LDGSTS.E.BYPASS.LTC128B.128 [R191+0x2100], [R20.64], !P0 ;  /* 0x0210000014bf7fae */ /* 0x0005e2000c101d4a */
[----:B------:R-:W-:Y:S01]  /*e340*/  ISETP.LT.OR P0, PT, R56, 0x1, P2 ;  /* 0x000000013800780c */ /* 0x000fe20001701670 */
[C---:B------:R-:W-:Y:S08]  /*e350*/  HMMA.16816.F32 R40, R8.reuse, R30, RZ ;  /* 0x0000001e0828723c */ /* 0x040ff000000018ff */
[----:B------:R-:W-:Y:S04]  /*e360*/  HMMA.16816.F32 R28, R8, R26, RZ ;  /* 0x0000001a081c723c */ /* 0x000fe800000018ff */
[----:B------:R3:W-:Y:S01]  /*e370*/  LDGSTS.E.BYPASS.LTC128B.128 [R191+0x4100], [R16.64], !P0 ;  /* 0x0410000010bf7fae */ /* 0x0007e2000c101d4a */
[----:B------:R-:W-:-:S03]  /*e380*/  IADD3 R2, P0, R3, R89, RZ ;  /* 0x0000005903027210 */ /* 0x000fc60007f1e0ff */
[----:B------:R4:W-:Y:S01]  /*e390*/  LDGSTS.E.BYPASS.LTC128B.128 [R191+0x1100], [R18.64], !P3 ;  /* 0x0110000012bf7fae */ /* 0x0009e2000d901d4a */
[----:B------:R-:W-:Y:S01]  /*e3a0*/  IADD3.X R3, R12, R90, RZ, P0, !PT ;  /* 0x0000005a0c037210 */ /* 0x000fe200007fe4ff */
[C---:B-1----:R-:W-:Y:S01]  /*e3b0*/  HMMA.16816.F32 R24, R8.reuse, R32, RZ ;  /* 0x000000200818723c */ /* 0x042fe200000018ff */
[----:B------:R-:W-:Y:S01]  /*e3c0*/  ISETP.LT.OR P0, PT, R56, 0x21, P2 ;  /* 0x000000213800780c */ /* 0x000fe20001701670 */
[----:B------:R1:W-:Y:S06]  /*e3d0*/  LDGSTS.E.BYPASS.LTC128B.128 [R191+0x3100], [R14.64], !P1 ;  /* 0x031000000ebf7fae */ /* 0x0003ec000c901d4a */
[----:B--2---:R-:W-:Y:S06]  /*e3e0*/  HMMA.16816.F32 R20, R8, R34, RZ ;  /* 0x000000220814723c */ /* 0x004fec00000018ff */
[----:B------:R2:W-:Y:S01]  /*e3f0*/  LDGSTS.E.BYPASS.LTC128B.128 [R191+0x5100], [R2.64], !P0 ;  /* 0x0510000002bf7fae */ /* 0x0005e2000c101d4a */
[----:B------:R-:W-:Y:S01]  /*e400*/  ISETP.GT.AND P0, PT, R91, R216, PT ;  /* 0x000000d85b00720c */ /* 0x000fe20003f04270 */
[C---:B------:R-:W-:Y:S02]  /*e410*/  HMMA.16816.F32 R60, R4.reuse, R52, R44 ;  /* 0x00000034043c723c */ /* 0x040fe4000000182c */
[----:B------:R-:W-:Y:S04]  /*e420*/  LDSM.16.M88.4 R76, [R174] ;  /* 0x00000000ae4c783b */ /* 0x000fe80000000200 */
[----:B------:R-:W-:Y:S02]  /*e430*/  LDSM.16.M88.4 R80, [R174+0x800] ;  /* 0x00080000ae50783b */ /* 0x000fe40000000200 */
[----:B---3--:R-:W-:Y:S02]  /*e440*/  HMMA.16816.F32 R56, R4, R64, R36 ;  /* 0x000000400438723c */ /* 0x008fe40000001824 */
[----:B------:R-:W-:Y:S04]  /*e450*/  LDSM.16.M88.4 R36, [R174+0x1000] ;  /* 0x00100000ae24783b */ /* 0x000fe80000000200 */
[----:B-1----:R-:W1:Y:S02]  /*e460*/  LDSM.16.M88.4 R12, [R178] ;  /* 0x00000000b20c783b */ /* 0x002e640000000200 */
[C---:B----4-:R-:W-:Y:S02]  /*e470*/  HMMA.16816.F32 R16, R8.reuse, R48, RZ ;  /* 0x000000300810723c */ /* 0x050fe400000018ff */
[----:B------:R-:W0:Y:S06]  /*e480*/  LDGDEPBAR ;  /* 0x00000000000079af */ /* 0x000e2c0000000000 */
[----:B------:R-:W-:Y:S08]  /*e490*/  HMMA.16816.F32 R8, R8, R50, RZ ;  /* 0x000000320808723c */ /* 0x000ff000000018ff */
[C---:B------:R-:W-:Y:S08]  /*e4a0*/  HMMA.16816.F32 R52, R4.reuse, R54, R40 ;  /* 0x000000360434723c */ /* 0x040ff00000001828 */
[C---:B------:R-:W-:Y:S01]  /*e4b0*/  HMMA.16816.F32 R48, R4.reuse, R66, R28 ;  /* 0x000000420430723c */ /* 0x040fe2000000181c */
[----:B------:R-:W3:Y:S07]  /*e4c0*/  LDSM.16.M88.4 R28, [R174+0x1800] ;  /* 0x00180000ae1c783b */ /* 0x000eee0000000200 */
[C---:B------:R-:W-:Y:S08]  /*e4d0*/  HMMA.16816.F32 R44, R4.reuse, R68, R24 ;  /* 0x00000044042c723c */ /* 0x040ff00000001818 */
[C---:B------:R-:W-:Y:S01]  /*e4e0*/  HMMA.16816.F32 R40, R4.reuse, R70, R20 ;  /* 0x000000460428723c */ /* 0x040fe20000001814 */
[----:B------:R-:W-:Y:S07]  /*e4f0*/  LDSM.16.M88.4 R20, [R171] ;  /* 0x00000000ab14783b */ /* 0x000fee0000000200 */
[C---:B------:R-:W-:Y:S01]  /*e500*/  HMMA.16816.F32 R24, R4.reuse, R74, R8 ;  /* 0x0000004a0418723c */ /* 0x040fe20000001808 */
[----:B------:R-:W4:Y:S07]  /*e510*/  LDSM.16.M88.4 R8, [R177] ;  /* 0x00000000b108783b */ /* 0x000f2e0000000200 */
[----:B------:R-:W-:Y:S01]  /*e520*/  HMMA.16816.F32 R32, R4, R72, R16 ;  /* 0x000000480420723c */ /* 0x000fe20000001810 */
[----:B------:R-:W2:Y:S07]  /*e530*/  LDSM.16.M88.4 R72, [R171+0x800] ;  /* 0x00080000ab48783b */ /* 0x000eae0000000200 */
[C---:B-1----:R-:W-:Y:S08]  /*e540*/  HMMA.16816.F32 R16, R12.reuse, R76, R60 ;  /* 0x0000004c0c10723c */ /* 0x042ff0000000183c */
[C---:B------:R-:W-:Y:S01]  /*e550*/  HMMA.16816.F32 R4, R12.reuse, R78, R52 ;  /* 0x0000004e0c04723c */ /* 0x040fe20000001834 */
[----:B------:R-:W1:Y:S07]  /*e560*/  LDSM.16.M88.4 R76, [R171+0x1000] ;  /* 0x00100000ab4c783b */ /* 0x000e6e0000000200 */
[C---:B------:R-:W-:Y:S08]  /*e570*/  HMMA.16816.F32 R56, R12.reuse, R80, R56 ;  /* 0x000000500c38723c */ /* 0x040ff00000001838 */
[C---:B------:R-:W-:Y:S01]  /*e580*/  HMMA.16816.F32 R52, R12.reuse, R82, R48 ;  /* 0x000000520c34723c */ /* 0x040fe20000001830 */
[----:B------:R-:W1:Y:S07]  /*e590*/  LDSM.16.M88.4 R80, [R171+0x1800] ;  /* 0x00180000ab50783b */ /* 0x000e6e0000000200 */
[C---:B------:R-:W-:Y:S01]  /*e5a0*/  HMMA.16816.F32 R64, R12.reuse, R36, R44 ;  /* 0x000000240c40723c */ /* 0x040fe2000000182c */
[----:B------:R-:W-:Y:S07]  /*e5b0*/  LDSM.16.M88.4 R44, [R168+0x2000] ;  /* 0x00200000a82c783b */ /* 0x000fee0000000200 */
[C---:B------:R-:W-:Y:S01]  /*e5c0*/  HMMA.16816.F32 R36, R12.reuse, R38, R40 ;  /* 0x000000260c24723c */ /* 0x040fe20000001828 */
[----:B------:R-:W-:Y:S07]  /*e5d0*/  LDSM.16.M88.4 R40, [R168+0x2800] ;  /* 0x00280000a828783b */ /* 0x000fee0000000200 */
[----:B---3--:R-:W-:Y:S08]  /*e5e0*/  HMMA.16816.F32 R60, R12, R28, R32 ;  /* 0x0000001c0c3c723c */ /* 0x008ff00000001820 */
[----:B----4-:R-:W-:Y:S01]  /*e5f0*/  HMMA.16816.F32 R32, R8, R22, R4 ;  /* 0x000000160820723c */ /* 0x010fe20000001804 */
[----:B------:R-:W3:Y:S07]  /*e600*/  LDSM.16.M88.4 R4, [R175+0x4000] ;  /* 0x00400000af04783b */ /* 0x000eee0000000200 */
[----:B------:R-:W-:Y:S01]  /*e610*/  HMMA.16816.F32 R68, R12, R30, R24 ;  /* 0x0000001e0c44723c */ /* 0x000fe20000001818 */
[----:B------:R-:W-:Y:S07]  /*e620*/  LDSM.16.M88.4 R12, [R176+0x4000] ;  /* 0x00400000b00c783b */ /* 0x000fee0000000200 */
[C---:B------:R-:W-:Y:S08]  /*e630*/  HMMA.16816.F32 R48, R8.reuse, R20, R16 ;  /* 0x000000140830723c */ /* 0x040ff00000001810 */
[C---:B--2---:R-:W-:Y:S01]  /*e640*/  HMMA.16816.F32 R28, R8.reuse, R72, R56 ;  /* 0x00000048081c723c */ /* 0x044fe20000001838 */
[----:B------:R-:W-:Y:S07]  /*e650*/  LDSM.16.M88.4 R56, [R168+0x3800] ;  /* 0x00380000a838783b */ /* 0x000fee0000000200 */
[C---:B-1----:R-:W-:Y:S01]  /*e660*/  HMMA.16816.F32 R16, R8.reuse, R78, R36 ;  /* 0x0000004e0810723c */ /* 0x042fe20000001824 */
[----:B------:R-:W1:Y:S07]  /*e670*/  LDSM.16.M88.4 R36, [R168+0x3000] ;  /* 0x00300000a824783b */ /* 0x000e6e0000000200 */
[C---:B------:R-:W-:Y:S01]  /*e680*/  HMMA.16816.F32 R24, R8.reuse, R74, R52 ;  /* 0x0000004a0818723c */ /* 0x040fe20000001834 */
[----:B------:R-:W2:Y:S07]  /*e690*/  LDSM.16.M88.4 R72, [R187] ;  /* 0x00000000bb48783b */ /* 0x000eae0000000200 */
[C---:B------:R-:W-:Y:S01]  /*e6a0*/  HMMA.16816.F32 R20, R8.reuse, R76, R64 ;  /* 0x0000004c0814723c */ /* 0x040fe20000001840 */
[----:B------:R-:W-:Y:S07]  /*e6b0*/  LDSM.16.M88.4 R76, [R185] ;  /* 0x00000000b94c783b */ /* 0x000fee0000000200 */
[C---:B------:R-:W-:Y:S08]  /*e6c0*/  HMMA.16816.F32 R52, R8.reuse, R80, R60 ;  /* 0x000000500834723c */ /* 0x040ff0000000183c */
[----:B------:R-:W-:Y:S01]  /*e6d0*/  HMMA.16816.F32 R8, R8, R82, R68 ;  /* 0x000000520808723c */ /* 0x000fe20000001844 */
[----:B------:R-:W4:Y:S04]  /*e6e0*/  LDSM.16.M88.4 R68, [R186] ;  /* 0x00000000ba44783b */ /* 0x000f280000000200 */
[----:B------:R-:W-:Y:S03]  /*e6f0*/  LDSM.16.M88.4 R80, [R174+0x3800] ;  /* 0x00380000ae50783b */ /* 0x000fe60000000200 */
[C---:B---3--:R-:W-:Y:S08]  /*e700*/  HMMA.16816.F32 R64, R4.reuse, R46, R32 ;  /* 0x0000002e0440723c */ /* 0x048ff00000001820 */
[C---:B------:R-:W-:Y:S08]  /*e710*/  HMMA.16816.F32 R48, R4.reuse, R44, R48 ;  /* 0x0000002c0430723c */ /* 0x040ff00000001830 */
[C---:B------:R-:W-:Y:S01]  /*e720*/  HMMA.16816.F32 R60, R4.reuse, R40, R28 ;  /* 0x00000028043c723c */ /* 0x040fe2000000181c */
[----:B------:R-:W3:Y:S07]  /*e730*/  LDSM.16.M88.4 R28, [R184] ;  /* 0x00000000b81c783b */ /* 0x000eee0000000200 */
[C---:B------:R-:W-:Y:S08]  /*e740*/  HMMA.16816.F32 R44, R4.reuse, R42, R24 ;  /* 0x0000002a042c723c */ /* 0x040ff00000001818 */
[C---:B-1----:R-:W-:Y:S01]  /*e750*/  HMMA.16816.F32 R40, R4.reuse, R36, R20 ;  /* 0x000000240428723c */ /* 0x042fe20000001814 */
[----:B------:R-:W-:Y:S07]  /*e760*/  LDSM.16.M88.4 R20, [R174+0x2000] ;  /* 0x00200000ae14783b */ /* 0x000fee0000000200 */
[C---:B------:R-:W-:Y:S01]  /*e770*/  HMMA.16816.F32 R24, R4.reuse, R58, R8 ;  /* 0x0000003a0418723c */ /* 0x040fe20000001808 */
[----:B------:R-:W1:Y:S07]  /*e780*/  LDSM.16.M88.4 R8, [R178+0x4000] ;  /* 0x00400000b208783b */ /* 0x000e6e0000000200 */
[C---:B------:R-:W-:Y:S08]  /*e790*/  HMMA.16816.F32 R36, R4.reuse, R38, R16 ;  /* 0x000000260424723c */ /* 0x040ff00000001810 */
[----:B------:R-:W-:Y:S08]  /*e7a0*/  HMMA.16816.F32 R32, R4, R56, R52 ;  /* 0x000000380420723c */ /* 0x000ff00000001834 */
[C---:B--2---:R-:W-:Y:S01]  /*e7b0*/  HMMA.16816.F32 R4, R12.reuse, R74, R64 ;  /* 0x0000004a0c04723c */ /* 0x044fe20000001840 */
[----:B------:R-:W2:Y:S07]  /*e7c0*/  LDSM.16.M88.4 R64, [R174+0x2800] ;  /* 0x00280000ae40783b */ /* 0x000eae0000000200 */
[C---:B------:R-:W-:Y:S01]  /*e7d0*/  HMMA.16816.F32 R16, R12.reuse, R72, R48 ;  /* 0x000000480c10723c */ /* 0x040fe20000001830 */
[----:B------:R-:W-:Y:S07]  /*e7e0*/  LDSM.16.M88.4 R72, [R168+0x4000] ;  /* 0x00400000a848783b */ /* 0x000fee0000000200 */
[C---:B----4-:R-:W-:Y:S08]  /*e7f0*/  HMMA.16816.F32 R60, R12.reuse, R68, R60 ;  /* 0x000000440c3c723c */ /* 0x050ff0000000183c */
[C---:B------:R-:W-:Y:S01]  /*e800*/  HMMA.16816.F32 R56, R12.reuse, R70, R44 ;  /* 0x000000460c38723c */ /* 0x040fe2000000182c */
[----:B------:R-:W4:Y:S07]  /*e810*/  LDSM.16.M88.4 R68, [R174+0x3000] ;  /* 0x00300000ae44783b */ /* 0x000f2e0000000200 */
[C---:B------:R-:W-:Y:S08]  /*e820*/  HMMA.16816.F32 R44, R12.reuse, R76, R40 ;  /* 0x0000004c0c2c723c */ /* 0x040ff00000001828 */
[C---:B---3--:R-:W-:Y:S08]  /*e830*/  HMMA.16816.F32 R40, R12.reuse, R30, R24 ;  /* 0x0000001e0c28723c */ /* 0x048ff00000001818 */
[----:B------:R-:W-:Y:S01]  /*e840*/  HMMA.16816.F32 R48, R12, R28, R32 ;  /* 0x0000001c0c30723c */ /* 0x000fe20000001820 */
[----:B------:R-:W-:Y:S04]  /*e850*/  LDSM.16.M88.4 R32, [R171+0x2000] ;  /* 0x00200000ab20783b */ /* 0x000fe80000000200 */
[----:B------:R-:W-:Y:S03]  /*e860*/  LDSM.16.M88.4 R28, [R171+0x2800] ;  /* 0x00280000ab1c783b */ /* 0x000fe60000000200 */
[----:B-1----:R-:W-:Y:S01]  /*e870*/  HMMA.16816.F32 R24, R8, R22, R4 ;  /* 0x000000160818723c */ /* 0x002fe20000001804 */
[----:B------:R-:W1:Y:S07]  /*e880*/  LDSM.16.M88.4 R4, [R177+0x4000] ;  /* 0x00400000b104783b */ /* 0x000e6e0000000200 */
[----:B------:R-:W-:Y:S08]  /*e890*/  HMMA.16816.F32 R52, R12, R78, R36 ;  /* 0x0000004e0c34723c */ /* 0x000ff00000001824 */
[C---:B------:R-:W-:Y:S01]  /*e8a0*/  HMMA.16816.F32 R36, R8.reuse, R20, R16 ;  /* 0x000000140824723c */ /* 0x040fe20000001810 */
[----:B------:R-:W-:Y:S07]  /*e8b0*/  LDSM.16.M88.4 R16, [R175+0x8000] ;  /* 0x00800000af10783b */ /* 0x000fee0000000200 */
[C---:B--2---:R-:W-:Y:S01]  /*e8c0*/  HMMA.16816.F32 R20, R8.reuse, R64, R60 ;  /* 0x000000400814723c */ /* 0x044fe2000000183c */
[----:B------:R-:W2:Y:S07]  /*e8d0*/  LDSM.16.M88.4 R60, [R171+0x3000] ;  /* 0x00300000ab3c783b */ /* 0x000eae0000000200 */
[C---:B------:R-:W-:Y:S08]  /*e8e0*/  HMMA.16816.F32 R12, R8.reuse, R66, R56 ;  /* 0x00000042080c723c */ /* 0x040ff00000001838 */
[C---:B----4-:R-:W-:Y:S08]  /*e8f0*/  HMMA.16816.F32 R44, R8.reuse, R68, R44 ;  /* 0x00000044082c723c */ /* 0x050ff0000000182c */
[----:B------:R-:W-:Y:S01]  /*e900*/  HMMA.16816.F32 R52, R8, R70, R52 ;  /* 0x000000460834723c */ /* 0x000fe20000001834 */
[----:B------:R-:W3:Y:S07]  /*e910*/  LDSM.16.M88.4 R68, [R171+0x3800] ;  /* 0x00380000ab44783b */ /* 0x000eee0000000200 */
[----:B-1----:R-:W-:Y:S08]  /*e920*/  HMMA.16816.F32 R36, R4, R32, R36 ;  /* 0x000000200424723c */ /* 0x002ff00000001824 */
[C---:B------:R-:W-:Y:S08]  /*e930*/  HMMA.16816.F32 R56, R8.reuse, R80, R48 ;  /* 0x000000500838723c */ /* 0x040ff00000001830 */
[----:B------:R-:W-:Y:S08]  /*e940*/  HMMA.16816.F32 R8, R8, R82, R40 ;  /* 0x000000520808723c */ /* 0x000ff00000001828 */
[C---:B------:R-:W-:Y:S08]  /*e950*/  HMMA.16816.F32 R40, R4.reuse, R34, R24 ;  /* 0x000000220428723c */ /* 0x040ff00000001818 */
[C---:B------:R-:W-:Y:S08]  /*e960*/  HMMA.16816.F32 R32, R4.reuse, R28, R20 ;  /* 0x0000001c0420723c */ /* 0x040ff00000001814 */
[C---:B------:R-:W-:Y:S01]  /*e970*/  HMMA.16816.F32 R24, R4.reuse, R30, R12 ;  /* 0x0000001e0418723c */ /* 0x040fe2000000180c */
[----:B------:R-:W1:Y:S04]  /*e980*/  LDSM.16.M88.4 R28, [R168+0x4800] ;  /* 0x00480000a81c783b */ /* 0x000e680000000200 */
[----:B------:R-:W-:Y:S03]  /*e990*/  LDSM.16.M88.4 R12, [R176+0x8000] ;  /* 0x00800000b00c783b */ /* 0x000fe60000000200 */
[C---:B--2---:R-:W-:Y:S01]  /*e9a0*/  HMMA.16816.F32 R48, R4.reuse, R60, R44 ;  /* 0x0000003c0430723c */ /* 0x044fe2000000182c */
[----:B------:R-:W2:Y:S07]  /*e9b0*/  LDSM.16.M88.4 R44, [R183] ;  /* 0x00000000b72c783b */ /* 0x000eae0000000200 */
[----:B------:R-:W-:Y:S01]  /*e9c0*/  HMMA.16816.F32 R64, R4, R62, R52 ;  /* 0x0000003e0440723c */ /* 0x000fe20000001834 */
[----:B------:R-:W4:Y:S04]  /*e9d0*/  LDSM.16.M88.4 R52, [R168+0x5000] ;  /* 0x00500000a834783b */ /* 0x000f280000000200 */
[----:B------:R-:W-:Y:S03]  /*e9e0*/  LDSM.16.M88.4 R60, [R174+0x4000] ;  /* 0x00400000ae3c783b */ /* 0x000fe60000000200 */
[----:B------:R-:W-:Y:S08]  /*e9f0*/  HMMA.16816.F32 R20, R16, R72, R36 ;  /* 0x000000481014723c */ /* 0x000ff00000001824 */
[----:B---3--:R-:W-:Y:S01]  /*ea00*/  HMMA.16816.F32 R80, R4, R70, R8 ;  /* 0x000000460450723c */ /* 0x008fe20000001808 */
[----:B------:R-:W3:Y:S07]  /*ea10*/  LDSM.16.M88.4 R8, [R178+0x8000] ;  /* 0x00800000b208783b */ /* 0x000eee0000000200 */
[C---:B------:R-:W-:Y:S08]  /*ea20*/  HMMA.16816.F32 R40, R16.reuse, R74, R40 ;  /* 0x0000004a1028723c */ /* 0x040ff00000001828 */
[C---:B-1----:R-:W-:Y:S08]  /*ea30*/  HMMA.16816.F32 R32, R16.reuse, R28, R32 ;  /* 0x0000001c1020723c */ /* 0x042ff00000001820 */
[----:B------:R-:W-:Y:S01]  /*ea40*/  HMMA.16816.F32 R36, R16, R30, R24 ;  /* 0x0000001e1024723c */ /* 0x000fe20000001818 */
[----:B------:R-:W1:Y:S07]  /*ea50*/  LDSM.16.M88.4 R28, [R182] ;  /* 0x00000000b61c783b */ /* 0x000e6e0000000200 */
[----:B--2---:R-:W-:Y:S08]  /*ea60*/  HMMA.16816.F32 R20, R12, R44, R20 ;  /* 0x0000002c0c14723c */ /* 0x004ff00000001814 */
[----:B------:R-:W-:Y:S01]  /*ea70*/  HMMA.16816.F32 R76, R4, R68, R56 ;  /* 0x00000044044c723c */ /* 0x000fe20000001838 */
[----:B------:R-:W-:Y:S07]  /*ea80*/  LDSM.16.M88.4 R4, [R177+0x8000] ;  /* 0x00800000b104783b */ /* 0x000fee0000000200 */
[----:B----4-:R-:W-:Y:S01]  /*ea90*/  HMMA.16816.F32 R56, R16, R52, R48 ;  /* 0x000000341038723c */ /* 0x010fe20000001830 */
[----:B------:R-:W2:Y:S07]  /*eaa0*/  LDSM.16.M88.4 R48, [R171+0x4000] ;  /* 0x00400000ab30783b */ /* 0x000eae0000000200 */
[----:B------:R-:W-:Y:S01]  /*eab0*/  HMMA.16816.F32 R24, R12, R46, R40 ;  /* 0x0000002e0c18723c */ /* 0x000fe20000001828 */
[----:B------:R-:W-:Y:S04]  /*eac0*/  LDSM.16.M88.4 R40, [R174+0x4800] ;  /* 0x00480000ae28783b */ /* 0x000fe80000000200 */
[----:B------:R-:W-:Y:S03]  /*ead0*/  LDSM.16.M88.4 R44, [R171+0x4800] ;  /* 0x00480000ab2c783b */ /* 0x000fe60000000200 */
[----:B------:R-:W-:Y:S01]  /*eae0*/  HMMA.16816.F32 R72, R16, R54, R64 ;  /* 0x000000361048723c */ /* 0x000fe20000001840 */
[----:B------:R-:W4:Y:S04]  /*eaf0*/  LDSM.16.M88.4 R64, [R181] ;  /* 0x00000000b540783b */ /* 0x000f280000000200 */
[----:B------:R-:W4:Y:S03]  /*eb00*/  LDSM.16.M88.4 R52, [R168+0x5800] ;  /* 0x00580000a834783b */ /* 0x000f260000000200 */
[----:B---3--:R-:W-:Y:S08]  /*eb10*/  HMMA.16816.F32 R20, R8, R60, R20 ;  /* 0x0000003c0814723c */ /* 0x008ff00000001814 */
[C---:B-1----:R-:W-:Y:S08]  /*eb20*/  HMMA.16816.F32 R32, R12.reuse, R28, R32 ;  /* 0x0000001c0c20723c */ /* 0x042ff00000001820 */
[----:B------:R-:W-:Y:S08]  /*eb30*/  HMMA.16816.F32 R36, R12, R30, R36 ;  /* 0x0000001e0c24723c */ /* 0x000ff00000001824 */
[----:B------:R-:W-:Y:S08]  /*eb40*/  HMMA.16816.F32 R28, R8, R62, R24 ;  /* 0x0000003e081c723c */ /* 0x000ff00000001818 */
[----:B--2---:R-:W-:Y:S08]  /*eb50*/  HMMA.16816.F32 R20, R4, R48, R20 ;  /* 0x000000300414723c */ /* 0x004ff00000001814 */
[----:B----4-:R-:W-:Y:S01]  /*eb60*/  HMMA.16816.F32 R60, R12, R64, R56 ;  /* 0x000000400c3c723c */ /* 0x010fe20000001838 */
[----:B------:R-:W1:Y:S07]  /*eb70*/  LDSM.16.M88.4 R56, [R174+0x5000] ;  /* 0x00500000ae38783b */ /* 0x000e6e0000000200 */
[----:B------:R-:W-:Y:S08]  /*eb80*/  HMMA.16816.F32 R24, R8, R40, R32 ;  /* 0x000000280818723c */ /* 0x000ff00000001820 */
[----:B------:R-:W-:Y:S01]  /*eb90*/  HMMA.16816.F32 R28, R4, R50, R28 ;  /* 0x00000032041c723c */ /* 0x000fe2000000181c */
[----:B------:R-:W-:Y:S01]  /*eba0*/  FMUL.FTZ R0, R20, c[0x0][0x320] ;  /* 0x0000c80014007a20 */ /* 0x000fe20000410000 */
[----:B------:R-:W-:Y:S03]  /*ebb0*/  LDSM.16.M88.4 R48, [R171+0x5000] ;  /* 0x00500000ab30783b */ /* 0x000fe60000000200 */
[----:B------:R2:W3:Y:S03]  /*ebc0*/  MUFU.TANH R84, R0 ;  /* 0x0000000000547308 */ /* 0x0004e60000002400 */
[----:B------:R-:W-:Y:S01]  /*ebd0*/  HMMA.16816.F32 R32, R8, R42, R36 ;  /* 0x0000002a0820723c */ /* 0x000fe20000001824 */
[----:B------:R-:W4:Y:S07]  /*ebe0*/  LDSM.16.M88.4 R40, [R180] ;  /* 0x00000000b428783b */ /* 0x000f2e0000000200 */
[----:B------:R-:W-:Y:S01]  /*ebf0*/  HMMA.16816.F32 R68, R16, R52, R76 ;  /* 0x000000341044723c */ /* 0x000fe2000000184c */
[----:B--2---:R-:W-:-:S07]  /*ec00*/  FMUL.FTZ R0, R21, c[0x0][0x320] ;  /* 0x0000c80015007a20 */ /* 0x004fce0000410000 */
[----:B------:R-:W-:Y:S01]  /*ec10*/  HMMA.16816.F32 R36, R4, R44, R24 ;  /* 0x0000002c0424723c */ /* 0x000fe20000001818 */
[----:B------:R2:W1:Y:S07]  /*ec20*/  MUFU.TANH R79, R0 ;  /* 0x00000000004f7308 */ /* 0x00046e0000002400 */
[----:B------:R-:W-:Y:S08]  /*ec30*/  HMMA.16816.F32 R52, R16, R54, R80 ;  /* 0x000000361034723c */ /* 0x000ff00000001850 */
[----:B------:R-:W-:Y:S01]  /*ec40*/  HMMA.16816.F32 R24, R4, R46, R32 ;  /* 0x0000002e0418723c */ /* 0x000fe20000001820 */
[----:B--2---:R-:W-:Y:S01]  /*ec50*/  FMUL.FTZ R0, R22, c[0x0][0x320] ;  /* 0x0000c80016007a20 */ /* 0x004fe20000410000 */
[----:B------:R-:W2:Y:S03]  /*ec60*/  LDSM.16.M88.4 R44, [R174+0x5800] ;  /* 0x00580000ae2c783b */ /* 0x000ea60000000200 */
[----:B------:R3:W2:Y:S03]  /*ec70*/  MUFU.TANH R78, R0 ;  /* 0x00000000004e7308 */ /* 0x0006a60000002400 */
[----:B-1----:R-:W-:Y:S08]  /*ec80*/  HMMA.16816.F32 R16, R8, R56, R60 ;  /* 0x000000380810723c */ /* 0x002ff0000000183c */
[----:B----4-:R-:W-:Y:S01]  /*ec90*/  HMMA.16816.F32 R32, R12, R40, R68 ;  /* 0x000000280c20723c */ /* 0x010fe20000001844 */
[----:B---3--:R-:W-:-:S07]  /*eca0*/  FMUL.FTZ R0, R23, c[0x0][0x320] ;  /* 0x0000c80017007a20 */ /* 0x008fce0000410000 */
[C---:B------:R-:W-:Y:S01]  /*ecb0*/  HMMA.16816.F32 R20, R12.reuse, R66, R72 ;  /* 0x000000420c14723c */ /* 0x040fe20000001848 */
[----:B------:R1:W3:Y:S07]  /*ecc0*/  MUFU.TANH R76, R0 ;  /* 0x00000000004c7308 */ /* 0x0002ee0000002400 */
[----:B------:R-:W-:Y:S01]  /*ecd0*/  HMMA.16816.F32 R12, R12, R42, R52 ;  /* 0x0000002a0c0c723c */ /* 0x000fe20000001834 */
[----:B-1----:R-:W-:-:S04]  /*ece0*/  FMUL.FTZ R0, R28, c[0x0][0x320] ;  /* 0x0000c8001c007a20 */ /* 0x002fc80000410000 */
[----:B------:R1:W4:Y:S11]  /*ecf0*/  MUFU.TANH R77, R0 ;  /* 0x00000000004d7308 */ /* 0x0003360000002400 */
[----:B------:R-:W-:Y:S01]  /*ed00*/  HMMA.16816.F32 R20, R8, R58, R20 ;  /* 0x0000003a0814723c */ /* 0x000fe20000001814 */
[----:B-1----:R-:W-:-:S04]  /*ed10*/  FMUL.FTZ R0, R29, c[0x0][0x320] ;  /* 0x0000c8001d007a20 */ /* 0x002fc80000410000 */
[----:B------:R1:W1:Y:S11]  /*ed20*/  MUFU.TANH R65, R0 ;  /* 0x0000000000417308 */ /* 0x0002760000002400 */
[----:B------:R-:W-:Y:S08]  /*ed30*/  @!UPT UIADD3 URZ, URZ, URZ, URZ ;  /* 0x0000003f3f3ff290 */ /* 0x000ff0000fffe03f */
[----:B------:R-:W-:Y:S01]  /*ed40*/  HMMA.16816.F32 R20, R4, R50, R20 ;  /* 0x000000320414723c */ /* 0x000fe20000001814 */
[----:B-1----:R-:W-:-:S04]  /*ed50*/  FMUL.FTZ R0, R30, c[0x0][0x320] ;  /* 0x0000c8001e007a20 */ /* 0x002fc80000410000 */
[----:B------:R1:W1:Y:S02]  /*ed60*/  MUFU.TANH R64, R0 ;  /* 0x0000000000407308 */ /* 0x0002640000002400 */
[----:B-1----:R-:W-:Y:S02]  /*ed70*/  FMUL.FTZ R0, R31, c[0x0][0x320] ;  /* 0x0000c8001f007a20 */ /* 0x002fe40000410000 */
[----:B------:R-:W-:Y:S04]  /*ed80*/  HMMA.16816.F32 R28, R4, R48, R16 ;  /* 0x00000030041c723c */ /* 0x000fe80000001810 */
[----:B------:R1:W1:Y:S04]  /*ed90*/  MUFU.TANH R62, R0 ;  /* 0x00000000003e7308 */ /* 0x0002680000002400 */
[C---:B--2---:R-:W-:Y:S08]  /*eda0*/  HMMA.16816.F32 R16, R8.reuse, R44, R32 ;  /* 0x0000002c0810723c */ /* 0x044ff00000001820 */
[----:B------:R-:W-:Y:S01]  /*edb0*/  HMMA.16816.F32 R8, R8, R46, R12 ;  /* 0x0000002e0808723c */ /* 0x000fe2000000180c */
[----:B-1----:R-:W-:-:S04]  /*edc0*/  FMUL.FTZ R0, R36, c[0x0][0x320] ;  /* 0x0000c80024007a20 */ /* 0x002fc80000410000 */
[----:B------:R1:W2:Y:S02]  /*edd0*/  MUFU.TANH R61, R0 ;  /* 0x00000000003d7308 */ /* 0x0002a40000002400 */
[----:B-1----:R-:W-:-:S06]  /*ede0*/  FMUL.FTZ R0, R37, c[0x0][0x320] ;  /* 0x0000c80025007a20 */ /* 0x002fcc0000410000 */
[----:B------:R1:W1:Y:S02]  /*edf0*/  MUFU.TANH R60, R0 ;  /* 0x00000000003c7308 */ /* 0x0002640000002400 */
[----:B-1----:R-:W-:-:S06]  /*ee00*/  FMUL.FTZ R0, R38, c[0x0][0x320] ;  /* 0x0000c80026007a20 */ /* 0x002fcc0000410000 */
[----:B------:R1:W1:Y:S02]  /*ee10*/  MUFU.TANH R57, R0 ;  /* 0x0000000000397308 */ /* 0x0002640000002400 */
[----:B-1----:R-:W-:Y:S02]  /*ee20*/  FMUL.FTZ R0, R39, c[0x0][0x320] ;  /* 0x0000c80027007a20 */ /* 0x002fe40000410000 */
[----:B------:R-:W1:Y:S01]  /*ee30*/  LDSM.16.M88.4 R36, [R171+0x5800] ;  /* 0x00580000ab24783b */ /* 0x000e620000000200 */
[----:B------:R-:W-:-:S04]  /*ee40*/  DEPBAR.LE SB0, 0x0 ;  /* 0x000080000000791a */ /* 0x000fc80000000000 */
[----:B------:R2:W1:Y:S02]  /*ee50*/  MUFU.TANH R56, R0 ;  /* 0x0000000000387308 */ /* 0x0004640000002400 */
[----:B--2---:R-:W-:-:S06]  /*ee60*/  FMUL.FTZ R0, R24, c[0x0][0x320] ;  /* 0x0000c80018007a20 */ /* 0x004fcc0000410000 */
[----:B------:R2:W2:Y:S01]  /*ee70*/  MUFU.TANH R48, R0 ;  /* 0x0000000000307308 */ /* 0x0004a20000002400 */
[----:B-1----:R-:W-:Y:S01]  /*ee80*/  HMMA.16816.F32 R12, R4, R36, R16 ;  /* 0x00000024040c723c */ /* 0x002fe20000001810 */
[----:B--2---:R-:W-:-:S06]  /*ee90*/  FMUL.FTZ R0, R25, c[0x0][0x320] ;  /* 0x0000c80019007a20 */ /* 0x004fcc0000410000 */
[----:B------:R1:W2:Y:S01]  /*eea0*/  MUFU.TANH R49, R0 ;  /* 0x0000000000317308 */ /* 0x0002a20000002400 */
[----:B------:R-:W-:Y:S01]  /*eeb0*/  HMMA.16816.F32 R4, R4, R38, R8 ;  /* 0x000000260404723c */ /* 0x000fe20000001808 */
        /* <DEDUP_REMOVED lines=38> */
[----:B--234-:R-:W-:Y:S01]  /*f120*/  IMAD R2, R91, 0x40, R234 ;  /* 0x000000405b027824 */ /* 0x01cfe200078e02ea */
[----:B------:R-:W-:Y:S01]  /*f130*/  ISETP.GT.AND P0, PT, R213, 0x3f, PT ;  /* 0x0000003fd500780c */ /* 0x000fe20003f04270 */
        /* <DEDUP_REMOVED lines=10> */
[----:B------:R-:W-:-:S04]  /*f1e0*/  IMAD.MOV R0, RZ, RZ, -R0 ;  /* 0x000000ffff007224 */ /* 0x000fc800078e0a00 */
        /* <DEDUP_REMOVED lines=16> */
.L_x_346:
[----:B------:R-:W-:Y:S05]  /*f2f0*/  BRA.DIV ~URZ, `(.L_x_266) ;  /* 0x00009cf27f007947 */ /* 0x000fea000b800000 */
[----:B------:R-:W3:Y:S01]  /*f300*/  SHFL.IDX PT, R0, R10, RZ, 0x181f ;  /* 0x00181fff0a007589 */ /* 0x000ee200000e0000 */
[----:B------:R-:W-:Y:S02]  /*f310*/  LOP3.LUT P3, RZ, R212, 0x10, RZ, 0xc0, !PT ;  /* 0x00000010d4ff7812 */ /* 0x000fe4000786c0ff */
[C---:B---3--:R-:W-:Y:S02]  /*f320*/  IADD3 R2, P2, R0.reuse, R85, RZ ;  /* 0x0000005500027210 */ /* 0x048fe40007f5e0ff */
[C---:B------:R-:W-:Y:S02]  /*f330*/  IADD3 R8, P1, R0.reuse, R86, RZ ;  /* 0x0000005600087210 */ /* 0x040fe40007f3e0ff */
[----:B------:R-:W-:Y:S01]  /*f340*/  IADD3 R6, P0, R0, R89, RZ ;  /* 0x0000005900067210 */ /* 0x000fe20007f1e0ff */
[C---:B--2---:R-:W-:Y:S01]  /*f350*/  IMAD.X R3, R4.reuse, 0x1, R87, P2 ;  /* 0x0000000104037824 */ /* 0x044fe200010e0657 */
[----:B------:R-:W2:Y:S01]  /*f360*/  SHFL.IDX PT, R0, R10, 0x1, 0x181f ;  /* 0x00381f000a007f89 */ /* 0x000ea200000e0000 */
[----:B------:R-:W-:-:S02]  /*f370*/  IMAD.X R9, R4, 0x1, R88, P1 ;  /* 0x0000000104097824 */ /* 0x000fc400008e0658 */
[----:B------:R-:W-:Y:S02]  /*f380*/  IMAD.X R7, R4, 0x1, R90, P0 ;  /* 0x0000000104077824 */ /* 0x000fe400000e065a */
[----:B------:R-:W-:Y:S01]  /*f390*/  @!PT LDS RZ, [RZ] ;  /* 0x00000000fffff984 */ /* 0x000fe20000000800 */
[----:B------:R3:W-:Y:S04]  /*f3a0*/  LDGSTS.E.BYPASS.LTC128B.128 [R191+0x6100], [R2.64], !P3 ;  /* 0x0610000002bf7fae */ /* 0x0007e8000d901d4a */
[----:B------:R3:W-:Y:S04]  /*f3b0*/  LDGSTS.E.BYPASS.LTC128B.128 [R191+0x8100], [R8.64], !P4 ;  /* 0x0810000008bf7fae */ /* 0x0007e8000e101d4a */
[----:B------:R4:W1:Y:S04]  /*f3c0*/  SHFL.IDX PT, R4, R5, 0x1, 0x181f ;  /* 0x00381f0005047f89 */ /* 0x00086800000e0000 */
[----:B------:R5:W-:Y:S01]  /*f3d0*/  LDGSTS.E.BYPASS.LTC128B.128 [R191+0xa100], [R6.64], !P5 ;  /* 0x0a10000006bf7fae */ /* 0x000be2000e901d4a */
[----:B-1--4-:R-:W-:Y:S01]  /*f3e0*/  SEL R5, RZ, 0x10, P3 ;  /* 0x00000010ff057807 */ /* 0x012fe20001800000 */
[----:B-----5:R-:W-:Y:S01]  /*f3f0*/  IMAD.MOV.U32 R7, RZ, RZ, R92 ;  /* 0x000000ffff077224 */ /* 0x020fe200078e005c */
[----:B------:R-:W-:-:S02]  /*f400*/  SEL R6, RZ, 0x10, P4 ;  /* 0x00000010ff067807 */ /* 0x000fc40002000000 */
.L_x_347:
[----:B--23--:R-:W-:Y:S02]  /*f410*/  IADD3 R3, -R5, 0x10, RZ ;  /* 0x0000001005037810 */ /* 0x00cfe40007ffe1ff */
[----:B------:R-:W-:-:S02]  /*f420*/  IADD3 R2, -R6, 0x10, RZ ;  /* 0x0000001006027810 */ /* 0x000fc40007ffe1ff */
[----:B------:R-:W-:Y:S02]  /*f430*/  LOP3.LUT R3, R3, 0xf, RZ, 0xc0, !PT ;  /* 0x0000000f03037812 */ /* 0x000fe400078ec0ff */
[----:B------:R-:W-:Y:S02]  /*f440*/  ISETP.NE.U32.AND P5, PT, R5, RZ, PT ;  /* 0x000000ff0500720c */ /* 0x000fe40003fa5070 */
[----:B------:R-:W-:Y:S02]  /*f450*/  LOP3.LUT R2, R2, 0xf, RZ, 0xc0, !PT ;  /* 0x0000000f02027812 */ /* 0x000fe400078ec0ff */
[----:B------:R-:W-:Y:S02]  /*f460*/  IADD3 R8, P3, P2, R3, R0, R85 ;  /* 0x0000000003087210 */ /* 0x000fe40007a7e055 */
[----:B------:R-:W-:Y:S02]  /*f470*/  IADD3 R5, -R7, 0x10, RZ ;  /* 0x0000001007057810 */ /* 0x000fe40007ffe1ff */
[----:B------:R-:W-:-:S02]  /*f480*/  ISETP.NE.U32.AND P4, PT, R6, RZ, PT ;  /* 0x000000ff0600720c */ /* 0x000fc40003f85070 */
[----:B------:R-:W-:Y:S02]  /*f490*/  IADD3 R6, P1, P0, R2, R0, R86 ;  /* 0x0000000002067210 */ /* 0x000fe4000783e056 */
[-C--:B------:R-:W-:Y:S02]  /*f4a0*/  IADD3.X R9, RZ, R4.reuse, R87, P3, P2 ;  /* 0x00000004ff097210 */ /* 0x080fe40001fe4457 */
[----:B------:R-:W-:Y:S02]  /*f4b0*/  LOP3.LUT R2, R5, 0xf, RZ, 0xc0, !PT ;  /* 0x0000000f05027812 */ /* 0x000fe400078ec0ff */
[----:B------:R-:W-:Y:S01]  /*f4c0*/  ISETP.NE.U32.AND P2, PT, R7, RZ, PT ;  /* 0x000000ff0700720c */ /* 0x000fe20003f45070 */
[----:B------:R-:W-:Y:S01]  /*f4d0*/  @!PT LDS RZ, [RZ] ;  /* 0x00000000fffff984 */ /* 0x000fe20000000800 */
[----:B------:R-:W-:Y:S01]  /*f4e0*/  @!PT LDS RZ, [RZ] ;  /* 0x00000000fffff984 */ /* 0x000fe20000000800 */
[----:B------:R-:W-:Y:S01]  /*f4f0*/  @!PT LDS RZ, [RZ] ;  /* 0x00000000fffff984 */ /* 0x000fe20000000800 */
[----:B------:R1:W-:Y:S01]  /*f500*/  LDGSTS.E.BYPASS.LTC128B.128.ZFILL [R191+0x7100], [R8.64], P5 ;  /* 0x0710000008bf7fae */ /* 0x0003e2000a941d4a */
[----:B------:R-:W-:Y:S02]  /*f510*/  IADD3.X R7, RZ, R4, R88, P1, P0 ;  /* 0x00000004ff077210 */ /* 0x000fe40000fe0458 */
[----:B------:R-:W-:-:S03]  /*f520*/  IADD3 R2, P1, P0, R2, R0, R89 ;  /* 0x0000000002027210 */ /* 0x000fc6000783e059 */
[----:B------:R1:W-:Y:S01]  /*f530*/  LDGSTS.E.BYPASS.LTC128B.128.ZFILL [R191+0x9100], [R6.64], P4 ;  /* 0x0910000006bf7fae */ /* 0x0003e2000a141d4a */
[----:B------:R-:W-:-:S05]  /*f540*/  IADD3.X R3, RZ, R4, R90, P1, P0 ;  /* 0x00000004ff037210 */ /* 0x000fca0000fe045a */
[----:B------:R1:W-:Y:S04]  /*f550*/  LDGSTS.E.BYPASS.LTC128B.128.ZFILL [R191+0xb100], [R2.64], P2 ;  /* 0x0b10000002bf7fae */ /* 0x0003e80009141d4a */
.L_x_264:
[----:B--234-:R-:W-:Y:S05]  /*f560*/  BSYNC B0 ;  /* 0x0000000000007941 */ /* 0x01cfea0003800000 */
.L_x_263:
[----:B-1----:R-:W-:Y:S01]  /*f570*/  IMAD.IADD R0, R127, 0x1, -R247 ;  /* 0x000000017f007824 */ /* 0x002fe200078e0af7 */
[----:B------:R-:W0:Y:S04]  /*f580*/  LDGDEPBAR ;  /* 0x00000000000079af */ /* 0x000e280000000000 */
[C---:B------:R-:W-:Y:S02]  /*f590*/  ISETP.GT.AND P4, PT, R0.reuse, RZ, PT ;  /* 0x000000ff0000720c */ /* 0x040fe40003f84270 */
[C---:B------:R-:W-:Y:S02]  /*f5a0*/  ISETP.GT.AND P3, PT, R0.reuse, 0x1, PT ;  /* 0x000000010000780c */ /* 0x040fe40003f64270 */
[----:B------:R-:W-:Y:S02]  /*f5b0*/  ISETP.GT.AND P2, PT, R0, 0x8, PT ;  /* 0x000000080000780c */ /* 0x000fe40003f44270 */
[----:B------:R-:W-:-:S02]  /*f5c0*/  FSEL R6, R84, -INF , P4 ;  /* 0xff80000054067808 */ /* 0x000fc40002000000 */
[----:B------:R-:W-:Y:S02]  /*f5d0*/  FSEL R7, R79, -INF , P3 ;  /* 0xff8000004f077808 */ /* 0x000fe40001800000 */
[----:B------:R-:W-:Y:S02]  /*f5e0*/  FSEL R10, R78, -INF , P4 ;  /* 0xff8000004e0a7808 */ /* 0x000fe40002000000 */
[----:B------:R-:W-:Y:S02]  /*f5f0*/  FSEL R12, R76, -INF , P3 ;  /* 0xff8000004c0c7808 */ /* 0x000fe40001800000 */
        /* <DEDUP_REMOVED lines=15> */
[----:B------:R-:W-:Y:S02]  /*f6f0*/  FSEL R17, R60, -INF , P4 ;  /* 0xff8000003c117808 */ /* 0x000fe40002000000 */
[----:B------:R-:W-:Y:S02]  /*f700*/  ISETP.GT.AND P3, PT, R0, 0x18, PT ;  /* 0x000000180000780c */ /* 0x000fe40003f64270 */
[----:B------:R-:W-:Y:S02]  /*f710*/  FMNMX.FTZ R2, R11, R2, !PT ;  /* 0x000000020b027209 */ /* 0x000fe40007810000 */
[----:B------:R-:W-:Y:S02]  /*f720*/  FSEL R20, R56, -INF , P4 ;  /* 0xff80000038147808 */ /* 0x000fe40002000000 */
[----:B------:R-:W-:Y:S02]  /*f730*/  FMNMX.FTZ R3, R19, R3, !PT ;  /* 0x0000000313037209 */ /* 0x000fe40007810000 */
[----:B------:R-:W-:-:S02]  /*f740*/  FSEL R14, R48, -INF , P3 ;  /* 0xff800000300e7808 */ /* 0x000fc40001800000 */
[----:B------:R-:W-:Y:S02]  /*f750*/  ISETP.GT.AND P2, PT, R0, 0x19, PT ;  /* 0x000000190000780c */ /* 0x000fe40003f44270 */
[----:B------:R-:W-:Y:S02]  /*f760*/  FMNMX.FTZ R2, R17, R2, !PT ;  /* 0x0000000211027209 */ /* 0x000fe40007810000 */
[----:B------:R-:W-:Y:S02]  /*f770*/  FSEL R21, R43, -INF , P3 ;  /* 0xff8000002b157808 */ /* 0x000fe40001800000 */
[----:B------:R-:W-:Y:S02]  /*f780*/  FMNMX.FTZ R3, R20, R3, !PT ;  /* 0x0000000314037209 */ /* 0x000fe40007810000 */
[----:B------:R-:W-:Y:S02]  /*f790*/  FSEL R18, R49, -INF , P2 ;  /* 0xff80000031127808 */ /* 0x000fe40001000000 */
[----:B------:R-:W-:-:S02]  /*f7a0*/  ISETP.GT.AND P1, PT, R0, 0x20, PT ;  /* 0x000000200000780c */ /* 0x000fc40003f24270 */
[----:B------:R-:W-:Y:S02]  /*f7b0*/  FMNMX.FTZ R2, R14, R2, !PT ;  /* 0x000000020e027209 */ /* 0x000fe40007810000 */
[----:B------:R-:W-:Y:S02]  /*f7c0*/  FSEL R52, R42, -INF , P2 ;  /* 0xff8000002a347808 */ /* 0x000fe40001000000 */
[----:B------:R-:W-:Y:S02]  /*f7d0*/  FMNMX.FTZ R3, R21, R3, !PT ;  /* 0x0000000315037209 */ /* 0x000fe40007810000 */
[----:B------:R-:W-:Y:S02]  /*f7e0*/  FSEL R75, R40, -INF , P1 ;  /* 0xff800000284b7808 */ /* 0x000fe40000800000 */
[----:B------:R-:W-:Y:S02]  /*f7f0*/  FMNMX.FTZ R2, R18, R2, !PT ;  /* 0x0000000212027209 */ /* 0x000fe40007810000 */
[----:B------:R-:W-:-:S02]  /*f800*/  ISETP.GT.AND P6, PT, R0, 0x21, PT ;  /* 0x000000210000780c */ /* 0x000fc40003fc4270 */
[----:B------:R-:W-:Y:S02]  /*f810*/  FSEL R83, R35, -INF , P1 ;  /* 0xff80000023537808 */ /* 0x000fe40000800000 */
[----:B------:R-:W-:Y:S02]  /*f820*/  FMNMX.FTZ R3, R52, R3, !PT ;  /* 0x0000000334037209 */ /* 0x000fe40007810000 */
[C---:B------:R-:W-:Y:S02]  /*f830*/  ISETP.GT.AND P5, PT, R0.reuse, 0x28, PT ;  /* 0x000000280000780c */ /* 0x040fe40003fa4270 */
[C---:B------:R-:W-:Y:S02]  /*f840*/  ISETP.GT.AND P4, PT, R0.reuse, 0x29, PT ;  /* 0x000000290000780c */ /* 0x040fe40003f84270 */
[C---:B------:R-:W-:Y:S02]  /*f850*/  ISETP.GT.AND P3, PT, R0.reuse, 0x30, PT ;  /* 0x000000300000780c */ /* 0x040fe40003f64270 */
[----:B------:R-:W-:-:S02]  /*f860*/  ISETP.GT.AND P2, PT, R0, 0x31, PT ;  /* 0x000000310000780c */ /* 0x000fc40003f44270 */
[C---:B------:R-:W-:Y:S02]  /*f870*/  ISETP.GT.AND P1, PT, R0.reuse, 0x38, PT ;  /* 0x000000380000780c */ /* 0x040fe40003f24270 */
[----:B------:R-:W-:Y:S02]  /*f880*/  ISETP.GT.AND P0, PT, R0, 0x39, PT ;  /* 0x000000390000780c */ /* 0x000fe40003f04270 */
[----:B------:R-:W-:Y:S02]  /*f890*/  FMNMX.FTZ R0, R75, R2, !PT ;  /* 0x000000024b007209 */ /* 0x000fe40007810000 */
[----:B------:R-:W-:Y:S02]  /*f8a0*/  FSEL R82, R34, -INF , P6 ;  /* 0xff80000022527808 */ /* 0x000fe40003000000 */
[----:B------:R-:W-:Y:S02]  /*f8b0*/  FSEL R74, R41, -INF , P6 ;  /* 0xff800000294a7808 */ /* 0x000fe40003000000 */
        /* <DEDUP_REMOVED lines=25> */
[----:B------:R-:W-:Y:S02]  /*fa50*/  FMNMX.FTZ R4, R68, R0, !PT ;  /* 0x0000000044047209 */ /* 0x000fe40007810000 */
[----:B------:R-:W-:Y:S01]  /*fa60*/  FMNMX.FTZ R5, R76, R2, !PT ;  /* 0x000000024c057209 */ /* 0x000fe20007810000 */
[----:B------:R-:W-:Y:S05]  /*fa70*/  BRA.DIV ~URZ, `(.L_x_267) ;  /* 0x000097827f007947 */ /* 0x000fea000b800000 */
[----:B------:R-:W1:Y:S04]  /*fa80*/  SHFL.BFLY PT, R0, R4, 0x2, 0x1f ;  /* 0x0c401f0004007f89 */ /* 0x000e6800000e0000 */
[----:B------:R-:W2:Y:S01]  /*fa90*/  SHFL.BFLY PT, R3, R5, 0x2, 0x1f ;  /* 0x0c401f0005037f89 */ /* 0x000ea200000e0000 */
[----:B-1----:R-:W-:Y:S02]  /*faa0*/  FMNMX.FTZ R0, R4, R0, !PT ;  /* 0x0000000004007209 */ /* 0x002fe40007810000 */
[----:B--2---:R-:W-:-:S03]  /*fab0*/  FMNMX.FTZ R4, R5, R3, !PT ;  /* 0x0000000305047209 */ /* 0x004fc60007810000 */
[----:B------:R-:W1:Y:S04]  /*fac0*/  SHFL.BFLY PT, R2, R0, 0x1, 0x1f ;  /* 0x0c201f0000027f89 */ /* 0x000e6800000e0000 */
[----:B------:R2:W3:Y:S01]  /*fad0*/  SHFL.BFLY PT, R3, R4, 0x1, 0x1f ;  /* 0x0c201f0004037f89 */ /* 0x0004e200000e0000 */
[----:B-1----:R-:W-:-:S05]  /*fae0*/  FMNMX.FTZ R102, R0, R2, !PT ;  /* 0x0000000200667209 */ /* 0x002fca0007810000 */
.L_x_348:
[C---:B------:R-:W-:Y:S01]  /*faf0*/  FMUL.FTZ R2, R102.reuse, c[0x0][0x2d0] ;  /* 0x0000b40066027a20 */ /* 0x040fe20000410000 */
[----:B------:R-:W-:Y:S01]  /*fb00*/  FSETP.NEU.FTZ.AND P0, PT, R102, -INF , PT ;  /* 0xff8000006600780b */ /* 0x000fe20003f1d000 */
[----:B------:R-:W-:Y:S01]  /*fb10*/  WARPSYNC 0xffffffff ;  /* 0xffffffff00007948 */ /* 0x000fe20003800000 */
[----:B---3--:R-:W-:Y:S01]  /*fb20*/  FMNMX.FTZ R16, R3, R4, !PT ;  /* 0x0000000403107209 */ /* 0x008fe20007810000 */
[----:B------:R-:W-:Y:S01]  /*fb30*/  LDSM.16.MT88.4 R32, [R170+0x800] ;  /* 0x00080000aa20783b */ /* 0x000fe20000004200 */
[----:B------:R-:W-:-:S02]  /*fb40*/  FSEL R2, R2, RZ, P0 ;  /* 0x000000ff02027208 */ /* 0x000fc40000000000 */
[----:B------:R-:W-:Y:S01]  /*fb50*/  FSETP.NEU.FTZ.AND P0, PT, R16, -INF , PT ;  /* 0xff8000001000780b */ /* 0x000fe20003f1d000 */
[----:B------:R-:W-:Y:S02]  /*fb60*/  LDSM.16.MT88.4 R40, [R172] ;  /* 0x00000000ac28783b */ /* 0x000fe40000004200 */
[--C-:B------:R-:W-:Y:S02]  /*fb70*/  FFMA.FTZ R0, R6, c[0x0][0x2d0], -R2.reuse ;  /* 0x0000b40006007a23 */ /* 0x100fe40000010802 */
[--C-:B------:R-:W-:Y:S01]  /*fb80*/  FFMA.FTZ R3, R9, c[0x0][0x2d0], -R2.reuse ;  /* 0x0000b40009037a23 */ /* 0x100fe20000010802 */
[----:B------:R-:W-:Y:S01]  /*fb90*/  LDSM.16.MT88.4 R48, [R173] ;  /* 0x00000000ad30783b */ /* 0x000fe20000004200 */
        /* <DEDUP_REMOVED lines=8> */
[----:B------:R2:W4:Y:S01]  /*fc20*/  MUFU.EX2 R84, R0 ;  /* 0x0000000000547308 */ /* 0x0005220000000800 */
[----:B---3--:R-:W-:-:S07]  /*fc30*/  FFMA.FTZ R3, R11, c[0x0][0x2d0], -R2 ;  /* 0x0000b4000b037a23 */ /* 0x008fce0000010802 */
[----:B------:R-:W-:Y:S01]  /*fc40*/  MUFU.EX2 R95, R3 ;  /* 0x00000003005f7308 */ /* 0x000fe20000000800 */
[----:B--2---:R-:W-:-:S07]  /*fc50*/  FFMA.FTZ R0, R8, c[0x0][0x2d0], -R2 ;  /* 0x0000b40008007a23 */ /* 0x004fce0000010802 */
[----:B------:R2:W-:Y:S02]  /*fc60*/  MUFU.EX2 R88, R0 ;  /* 0x0000000000587308 */ /* 0x0005e40000000800 */
[----:B--2---:R-:W-:-:S05]  /*fc70*/  FMUL.FTZ R0, R16, c[0x0][0x2d0] ;  /* 0x0000b40010007a20 */ /* 0x004fca0000410000 */
[----:B------:R-:W-:-:S05]  /*fc80*/  FSEL R0, R0, RZ, P0 ;  /* 0x000000ff00007208 */ /* 0x000fca0000000000 */
[--C-:B------:R-:W-:Y:S02]  /*fc90*/  FFMA.FTZ R3, R10, c[0x0][0x2d0], -R0.reuse ;  /* 0x0000b4000a037a23 */ /* 0x100fe40000010800 */
[----:B------:R-:W2:Y:S02]  /*fca0*/  LDSM.16.MT88.4 R8, [R169] ;  /* 0x00000000a908783b */ /* 0x000ea40000004200 */
[----:B------:R3:W-:Y:S02]  /*fcb0*/  MUFU.EX2 R87, R3 ;  /* 0x0000000300577308 */ /* 0x0007e40000000800 */
[----:B---3--:R-:W-:Y:S01]  /*fcc0*/  FFMA.FTZ R3, R12, c[0x0][0x2d0], -R0 ;  /* 0x0000b4000c037a23 */ /* 0x008fe20000010800 */
[----:B----4-:R-:W-:-:S05]  /*fcd0*/  F2FP.PACK_AB R12, R84, R86 ;  /* 0x00000056540c723e */ /* 0x010fca00000000ff */
[----:B------:R3:W4:Y:S02]  /*fce0*/  MUFU.EX2 R85, R3 ;  /* 0x0000000300557308 */ /* 0x0007240000000800 */
[----:B---3--:R-:W-:Y:S01]  /*fcf0*/  FFMA.FTZ R3, R13, c[0x0][0x2d0], -R0 ;  /* 0x0000b4000d037a23 */ /* 0x008fe20000010800 */
[----:B----4-:R-:W-:-:S05]  /*fd00*/  F2FP.PACK_AB R13, R85, R87 ;  /* 0x00000057550d723e */ /* 0x010fca00000000ff */
[----:B------:R3:W-:Y:S02]  /*fd10*/  MUFU.EX2 R89, R3 ;  /* 0x0000000300597308 */ /* 0x0007e40000000800 */
[----:B---3--:R-:W-:-:S06]  /*fd20*/  FFMA.FTZ R3, R15, c[0x0][0x2d0], -R0 ;  /* 0x0000b4000f037a23 */ /* 0x008fcc0000010800 */
[----:B------:R3:W4:Y:S02]  /*fd30*/  MUFU.EX2 R92, R3 ;  /* 0x00000003005c7308 */ /* 0x0007240000000800 */
[----:B---3--:R-:W-:Y:S01]  /*fd40*/  FFMA.FTZ R3, R17, c[0x0][0x2d0], -R2 ;  /* 0x0000b40011037a23 */ /* 0x008fe20000010802 */
[----:B----4-:R-:W-:Y:S01]  /*fd50*/  F2FP.PACK_AB R15, R92, R89 ;  /* 0x000000595c0f723e */ /* 0x010fe200000000ff */
[----:B------:R-:W-:-:S04]  /*fd60*/  FADD.FTZ R17, R87, R85 ;  /* 0x0000005557117221 */ /* 0x000fc80000010000 */
[----:B------:R3:W4:Y:S01]  /*fd70*/  MUFU.EX2 R93, R3 ;  /* 0x00000003005d7308 */ /* 0x0007220000000800 */
[----:B------:R-:W-:Y:S02]  /*fd80*/  FADD.FTZ R17, R89, R17 ;  /* 0x0000001159117221 */ /* 0x000fe40000010000 */
[----:B---3--:R-:W-:Y:S01]  /*fd90*/  FFMA.FTZ R3, R14, c[0x0][0x2d0], -R2 ;  /* 0x0000b4000e037a23 */ /* 0x008fe20000010802 */
[----:B------:R-:W-:-:S04]  /*fda0*/  F2FP.PACK_AB R14, R90, R88 ;  /* 0x000000585a0e723e */ /* 0x000fc800000000ff */
[----:B------:R3:W-:Y:S03]  /*fdb0*/  MUFU.EX2 R96, R3 ;  /* 0x0000000300607308 */ /* 0x0007e60000000800 */
[C---:B-1----:R-:W-:Y:S08]  /*fdc0*/  HMMA.16816.F32 R24, R12.reuse, R4, RZ ;  /* 0x000000040c18723c */ /* 0x042ff000000018ff */
[----:B--2---:R-:W-:Y:S01]  /*fdd0*/  HMMA.16816.F32 R44, R12, R8, RZ ;  /* 0x000000080c2c723c */ /* 0x004fe200000018ff */
[----:B---3--:R-:W-:-:S02]  /*fde0*/  FFMA.FTZ R3, R18, c[0x0][0x2d0], -R2 ;  /* 0x0000b40012037a23 */ /* 0x008fc40000010802 */
[----:B------:R-:W-:-:S04]  /*fdf0*/  FFMA.FTZ R18, R73, c[0x0][0x2d0], -R2 ;  /* 0x0000b40049127a23 */ /* 0x000fc80000010802 */
[----:B----4-:R-:W-:Y:S01]  /*fe00*/  F2FP.PACK_AB R8, R93, R95 ;  /* 0x0000005f5d08723e */ /* 0x010fe200000000ff */
[----:B------:R1:W2:Y:S01]  /*fe10*/  MUFU.EX2 R99, R3 ;  /* 0x0000000300637308 */ /* 0x0002a20000000800 */
[----:B------:R-:W-:Y:S01]  /*fe20*/  HMMA.16816.F32 R28, R12, R10, RZ ;  /* 0x0000000a0c1c723c */ /* 0x000fe200000018ff */
[----:B-1----:R-:W-:-:S06]  /*fe30*/  FFMA.FTZ R3, R19, c[0x0][0x2d0], -R0 ;  /* 0x0000b40013037a23 */ /* 0x002fcc0000010800 */
[----:B--2---:R-:W-:Y:S01]  /*fe40*/  F2FP.PACK_AB R10, R99, R96 ;  /* 0x00000060630a723e */ /* 0x004fe200000000ff */
[----:B------:R-:W-:Y:S01]  /*fe50*/  FFMA.FTZ R19, R74, c[0x0][0x2d0], -R2 ;  /* 0x0000b4004a137a23 */ /* 0x000fe20000010802 */
[----:B------:R1:W-:Y:S02]  /*fe60*/  MUFU.EX2 R94, R3 ;  /* 0x00000003005e7308 */ /* 0x0003e40000000800 */
[----:B-1----:R-:W-:-:S06]  /*fe70*/  FFMA.FTZ R3, R20, c[0x0][0x2d0], -R0 ;  /* 0x0000b40014037a23 */ /* 0x002fcc0000010800 */
[----:B------:R1:W2:Y:S02]  /*fe80*/  MUFU.EX2 R97, R3 ;  /* 0x0000000300617308 */ /* 0x0002a40000000800 */
[--C-:B-1----:R-:W-:Y:S01]  /*fe90*/  FFMA.FTZ R3, R21, c[0x0][0x2d0], -R0.reuse ;  /* 0x0000b40015037a23 */ /* 0x102fe20000010800 */
[----:B--2---:R-:W-:Y:S01]  /*fea0*/  F2FP.PACK_AB R9, R97, R94 ;  /* 0x0000005e6109723e */ /* 0x004fe200000000ff */
[C---:B------:R-:W-:Y:S04]  /*feb0*/  HMMA.16816.F32 R20, R12.reuse, R6, RZ ;  /* 0x000000060c14723c */ /* 0x040fe800000018ff */
[----:B------:R1:W-:Y:S04]  /*fec0*/  MUFU.EX2 R98, R3 ;  /* 0x0000000300627308 */ /* 0x0003e80000000800 */
[----:B------:R-:W-:Y:S01]  /*fed0*/  HMMA.16816.F32 R4, R12, R48, RZ ;  /* 0x000000300c04723c */ /* 0x000fe200000018ff */
[----:B-1----:R-:W-:-:S02]  /*fee0*/  FFMA.FTZ R3, R52, c[0x0][0x2d0], -R0 ;  /* 0x0000b40034037a23 */ /* 0x002fc40000010800 */
[----:B------:R-:W1:Y:S02]  /*fef0*/  LDSM.16.MT88.4 R52, [R172+0x800] ;  /* 0x00080000ac34783b */ /* 0x000e640000004200 */
[----:B------:R-:W2:Y:S02]  /*ff00*/  MUFU.EX2 R103, R3 ;  /* 0x0000000300677308 */ /* 0x000ea40000000800 */
[----:B--2---:R-:W-:Y:S01]  /*ff10*/  F2FP.PACK_AB R11, R103, R98 ;  /* 0x00000062670b723e */ /* 0x004fe200000000ff */
[----:B------:R-:W-:-:S04]  /*ff20*/  FADD.FTZ R3, R86, R84 ;  /* 0x0000005456037221 */ /* 0x000fc80000010000 */
[----:B------:R-:W-:Y:S02]  /*ff30*/  FADD.FTZ R3, R88, R3 ;  /* 0x0000000358037221 */ /* 0x000fe40000010000 */
[----:B------:R-:W-:Y:S02]  /*ff40*/  HMMA.16816.F32 R160, R8, R32, R24 ;  /* 0x0000002008a0723c */ /* 0x000fe40000001818 */
[----:B------:R-:W-:-:S04]  /*ff50*/  FADD.FTZ R3, R90, R3 ;  /* 0x000000035a037221 */ /* 0x000fc80000010000 */
[----:B------:R-:W-:Y:S02]  /*ff60*/  FADD.FTZ R3, R95, R3 ;  /* 0x000000035f037221 */ /* 0x000fe40000010000 */
[----:B------:R-:W-:Y:S01]  /*ff70*/  HMMA.16816.F32 R120, R8, R34, R20 ;  /* 0x000000220878723c */ /* 0x000fe20000001814 */
[----:B------:R-:W-:Y:S01]  /*ff80*/  LDSM.16.MT88.4 R32, [R170+0x2800] ;  /* 0x00280000aa20783b */ /* 0x000fe20000004200 */
[----:B------:R-:W-:-:S06]  /*ff90*/  FADD.FTZ R3, R93, R3 ;  /* 0x000000035d037221 */ /* 0x000fcc0000010000 */
[C---:B------:R-:W-:Y:S08]  /*ffa0*/  HMMA.16816.F32 R24, R12.reuse, R40, RZ ;  /* 0x000000280c18723c */ /* 0x040ff000000018ff */
[----:B------:R-:W-:Y:S01]  /*ffb0*/  HMMA.16816.F32 R20, R12, R42, RZ ;  /* 0x0000002a0c14723c */ /* 0x000fe200000018ff */
[----:B------:R-:W2:Y:S07]  /*ffc0*/  LDSM.16.MT88.4 R40, [R170+0x2000] ;  /* 0x00200000aa28783b */ /* 0x000eae0000004200 */
[C---:B------:R-:W-:Y:S01]  /*ffd0*/  HMMA.16816.F32 R136, R8.reuse, R36, R44 ;  /* 0x000000240888723c */ /* 0x040fe2000000182c */
[----:B------:R-:W3:Y:S07]  /*ffe0*/  LDSM.16.MT88.4 R44, [R173+0x2000] ;  /* 0x00200000ad2c783b */ /* 0x000eee0000004200 */
[----:B------:R-:W-:Y:S08]  /*fff0*/  HMMA.16816.F32 R156, R8, R56, R4 ;  /* 0x00000038089c723c */ /* 0x000ff00000001804 */
[----:B------:R-:W-:Y:S08]  /*10000*/  HMMA.16816.F32 R4, R12, R60, RZ ;  /* 0x0000003c0c04723c */ /* 0x000ff000000018ff */
[----:B------:R-:W-:Y:S01]  /*10010*/  HMMA.16816.F32 R128, R8, R38, R28 ;  /* 0x000000260880723c */ /* 0x000fe2000000181c */
[----:B------:R-:W4:Y:S07]  /*10020*/  LDSM.16.MT88.4 R36, [R173+0x2800] ;  /* 0x00280000ad24783b */ /* 0x000f2e0000004200 */
[----:B------:R-:W-:Y:S08]  /*10030*/  HMMA.16816.F32 R28, R12, R50, RZ ;  /* 0x000000320c1c723c */ /* 0x000ff000000018ff */
[C---:B-1----:R-:W-:Y:S08]  /*10040*/  HMMA.16816.F32 R152, R8.reuse, R52, R24 ;  /* 0x000000340898723c */ /* 0x042ff00000001818 */
[----:B------:R-:W-:Y:S08]  /*10050*/  HMMA.16816.F32 R132, R8, R54, R20 ;  /* 0x000000360884723c */ /* 0x000ff00000001814 */
[C---:B--2---:R-:W-:Y:S08]  /*10060*/  HMMA.16816.F32 R24, R12.reuse, R40, RZ ;  /* 0x000000280c18723c */ /* 0x044ff000000018ff */
[----:B------:R-:W-:Y:S01]  /*10070*/  HMMA.16816.F32 R20, R12, R42, RZ ;  /* 0x0000002a0c14723c */ /* 0x000fe200000018ff */
[----:B------:R-:W1:Y:S07]  /*10080*/  LDSM.16.MT88.4 R40, [R172+0x2000] ;  /* 0x00200000ac28783b */ /* 0x000e6e0000004200 */
[----:B------:R-:W-:Y:S08]  /*10090*/  HMMA.16816.F32 R148, R8, R64, R4 ;  /* 0x000000400894723c */ /* 0x000ff00000001804 */
[----:B---3--:R-:W-:Y:S08]  /*100a0*/  HMMA.16816.F32 R4, R12, R44, RZ ;  /* 0x0000002c0c04723c */ /* 0x008ff000000018ff */
[C---:B------:R-:W-:Y:S08]  /*100b0*/  HMMA.16816.F32 R112, R8.reuse, R58, R28 ;  /* 0x0000003a0870723c */ /* 0x040ff0000000181c */
[----:B------:R-:W-:Y:S01]  /*100c0*/  HMMA.16816.F32 R56, R8, R32, R24 ;  /* 0x000000200838723c */ /* 0x000fe20000001818 */
[----:B------:R-:W2:Y:S06]  /*100d0*/  LDSM.16.MT88.4 R24, [R172+0x2800] ;  /* 0x00280000ac18783b */ /* 0x000eac0000004200 */
[--C-:B------:R-:W-:Y:S01]  /*100e0*/  FFMA.FTZ R32, R78, c[0x0][0x2d0], -R0.reuse ;  /* 0x0000b4004e207a23 */ /* 0x100fe20000010800 */
[----:B------:R-:W-:Y:S01]  /*100f0*/  HMMA.16816.F32 R28, R12, R62, RZ ;  /* 0x0000003e0c1c723c */ /* 0x000fe200000018ff */
[----:B------:R-:W-:-:S07]  /*10100*/  FFMA.FTZ R33, R76, c[0x0][0x2d0], -R0 ;  /* 0x0000b4004c217a23 */ /* 0x000fce0000010800 */
[----:B----4-:R-:W-:Y:S07]  /*10110*/  HMMA.16816.F32 R124, R8, R36, R4 ;  /* 0x00000024087c723c */ /* 0x010fee0000001804 */
[--C-:B------:R-:W-:Y:S01]  /*10120*/  FFMA.FTZ R36, R69, c[0x0][0x2d0], -R2.reuse ;  /* 0x0000b40045247a23 */ /* 0x100fe20000010802 */
[----:B-1----:R-:W-:Y:S08]  /*10130*/  HMMA.16816.F32 R4, R12, R40, RZ ;  /* 0x000000280c04723c */ /* 0x002ff000000018ff */
[C---:B------:R-:W-:Y:S07]  /*10140*/  HMMA.16816.F32 R60, R8.reuse, R34, R20 ;  /* 0x00000022083c723c */ /* 0x040fee0000001814 */
[----:B------:R-:W-:Y:S01]  /*10150*/  FFMA.FTZ R35, R68, c[0x0][0x2d0], -R2 ;  /* 0x0000b40044237a23 */ /* 0x000fe20000010802 */
[----:B------:R-:W-:Y:S01]  /*10160*/  HMMA.16816.F32 R52, R8, R66, R28 ;  /* 0x000000420834723c */ /* 0x000fe2000000181c */
[----:B------:R-:W1:Y:S01]  /*10170*/  LDSM.16.MT88.4 R28, [R169+0x4000] ;  /* 0x00400000a91c783b */ /* 0x000e620000004200 */
[----:B------:R-:W-:-:S06]  /*10180*/  FFMA.FTZ R34, R77, c[0x0][0x2d0], -R0 ;  /* 0x0000b4004d227a23 */ /* 0x000fcc0000010800 */
[----:B------:R-:W-:Y:S08]  /*10190*/  HMMA.16816.F32 R20, R12, R46, RZ ;  /* 0x0000002e0c14723c */ /* 0x000ff000000018ff */
[----:B--2---:R-:W-:Y:S08]  /*101a0*/  HMMA.16816.F32 R116, R8, R24, R4 ;  /* 0x000000180874723c */ /* 0x004ff00000001804 */
[----:B------:R-:W-:Y:S08]  /*101b0*/  HMMA.16816.F32 R4, R12, R42, RZ ;  /* 0x0000002a0c04723c */ /* 0x000ff000000018ff */
[C---:B------:R-:W-:Y:S01]  /*101c0*/  HMMA.16816.F32 R108, R8.reuse, R38, R20 ;  /* 0x00000026086c723c */ /* 0x040fe20000001814 */
[----:B------:R-:W2:Y:S11]  /*101d0*/  LDSM.16.MT88.4 R20, [R169+0x4800] ;  /* 0x00480000a914783b */ /* 0x000eb60000004200 */
[----:B------:R-:W-:Y:S04]  /*101e0*/  @!UPT UIADD3 URZ, URZ, URZ, URZ ;  /* 0x0000003f3f3ff290 */ /* 0x000fe8000fffe03f */
[----:B------:R-:W-:Y:S01]  /*101f0*/  HMMA.16816.F32 R64, R8, R26, R4 ;  /* 0x0000001a0840723c */ /* 0x000fe20000001804 */
[----:B------:R-:W-:Y:S07]  /*10200*/  LDSM.16.MT88.4 R24, [R170+0x4800] ;  /* 0x00480000aa18783b */ /* 0x000fee0000004200 */
[----:B-1----:R-:W-:Y:S07]  /*10210*/  HMMA.16816.F32 R4, R12, R28, RZ ;  /* 0x0000001c0c04723c */ /* 0x002fee00000018ff */
[--C-:B------:R-:W-:Y:S11]  /*10220*/  FFMA.FTZ R28, R75, c[0x0][0x2d0], -R2.reuse ;  /* 0x0000b4004b1c7a23 */ /* 0x100ff60000010802 */
[----:B------:R-:W-:Y:S06]  /*10230*/  @!UPT UIADD3 URZ, URZ, URZ, URZ ;  /* 0x0000003f3f3ff290 */ /* 0x000fec000fffe03f */
[----:B--2---:R-:W-:Y:S08]  /*10240*/  HMMA.16816.F32 R84, R8, R20, R4 ;  /* 0x000000140854723c */ /* 0x004ff00000001804 */
[----:B------:R-:W-:Y:S07]  /*10250*/  HMMA.16816.F32 R4, R12, R30, RZ ;  /* 0x0000001e0c04723c */ /* 0x000fee00000018ff */
[----:B------:R-:W-:-:S02]  /*10260*/  FFMA.FTZ R30, R71, c[0x0][0x2d0], -R2 ;  /* 0x0000b400471e7a23 */ /* 0x000fc40000010802 */
[--C-:B------:R-:W-:Y:S11]  /*10270*/  FFMA.FTZ R31, R70, c[0x0][0x2d0], -R2.reuse ;  /* 0x0000b400461f7a23 */ /* 0x100ff60000010802 */
[----:B------:R-:W-:Y:S04]  /*10280*/  @!UPT UIADD3 URZ, URZ, URZ, URZ ;  /* 0x0000003f3f3ff290 */ /* 0x000fe8000fffe03f */
[----:B------:R-:W-:Y:S01]  /*10290*/  HMMA.16816.F32 R88, R8, R22, R4 ;  /* 0x000000160858723c */ /* 0x000fe20000001804 */
[----:B------:R-:W1:Y:S06]  /*102a0*/  LDSM.16.MT88.4 R20, [R170+0x4000] ;  /* 0x00400000aa14783b */ /* 0x000e6c0000004200 */
[----:B------:R-:W-:Y:S02]  /*102b0*/  FADD.FTZ R4, R92, R17 ;  /* 0x000000115c047221 */ /* 0x000fe40000010000 */
[----:B------:R-:W-:Y:S02]  /*102c0*/  FFMA.FTZ R17, R72, c[0x0][0x2d0], -R2 ;  /* 0x0000b40048117a23 */ /* 0x000fe40000010802 */
[----:B------:R-:W-:-:S02]  /*102d0*/  FADD.FTZ R29, R94, R4 ;  /* 0x000000045e1d7221 */ /* 0x000fc40000010000 */
[----:B------:R-:W-:Y:S02]  /*102e0*/  FADD.FTZ R2, R96, R3 ;  /* 0x0000000360027221 */ /* 0x000fe40000010000 */
[----:B------:R-:W-:Y:S02]  /*102f0*/  FADD.FTZ R3, R97, R29 ;  /* 0x0000001d61037221 */ /* 0x000fe40000010000 */
[----:B------:R-:W-:Y:S02]  /*10300*/  FADD.FTZ R2, R99, R2 ;  /* 0x0000000263027221 */ /* 0x000fe40000010000 */
[----:B------:R-:W-:Y:S01]  /*10310*/  FADD.FTZ R3, R98, R3 ;  /* 0x0000000362037221 */ /* 0x000fe20000010000 */
[----:B-1----:R-:W-:Y:S01]  /*10320*/  HMMA.16816.F32 R4, R12, R20, RZ ;  /* 0x000000140c04723c */ /* 0x002fe200000018ff */
[----:B------:R-:W-:Y:S08]  /*10330*/  MUFU.EX2 R21, R30 ;  /* 0x0000001e00157308 */ /* 0x000ff00000000800 */
[----:B------:R-:W1:Y:S11]  /*10340*/  MUFU.EX2 R20, R31 ;  /* 0x0000001f00147308 */ /* 0x000e760000000800 */
[----:B------:R-:W-:Y:S04]  /*10350*/  @!UPT UIADD3 URZ, URZ, URZ, URZ ;  /* 0x0000003f3f3ff290 */ /* 0x000fe8000fffe03f */
[----:B------:R-:W-:Y:S01]  /*10360*/  HMMA.16816.F32 R92, R8, R24, R4 ;  /* 0x00000018085c723c */ /* 0x000fe20000001804 */
[----:B------:R2:W-:Y:S01]  /*10370*/  MUFU.EX2 R25, R28 ;  /* 0x0000001c00197308 */ /* 0x0005e20000000800 */
[----:B-1----:R-:W-:-:S06]  /*10380*/  F2FP.PACK_AB R96, R20, R21 ;  /* 0x000000151460723e */ /* 0x002fcc00000000ff */
[----:B------:R-:W-:Y:S01]  /*10390*/  HMMA.16816.F32 R4, R12, R22, RZ ;  /* 0x000000160c04723c */ /* 0x000fe200000018ff */
[----:B------:R1:W3:Y:S01]  /*103a0*/  MUFU.EX2 R23, R19 ;  /* 0x0000001300177308 */ /* 0x0002e20000000800 */
[----:B--2---:R-:W2:Y:S07]  /*103b0*/  LDSM.16.MT88.4 R28, [R173+0x4000] ;  /* 0x00400000ad1c783b */ /* 0x004eae0000004200 */
[----:B------:R4:W-:Y:S01]  /*103c0*/  MUFU.EX2 R24, R18 ;  /* 0x0000001200187308 */ /* 0x0009e20000000800 */
[----:B-1----:R-:W-:-:S07]  /*103d0*/  FFMA.FTZ R19, R83, c[0x0][0x2d0], -R0 ;  /* 0x0000b40053137a23 */ /* 0x002fce0000010800 */
[----:B------:R-:W1:Y:S07]  /*103e0*/  MUFU.EX2 R22, R17 ;  /* 0x0000001100167308 */ /* 0x000e6e0000000800 */
[----:B------:R-:W-:Y:S01]  /*103f0*/  HMMA.16816.F32 R144, R8, R26, R4 ;  /* 0x0000001a0890723c */ /* 0x000fe20000001804 */
[----:B----4-:R-:W-:-:S06]  /*10400*/  FFMA.FTZ R18, R82, c[0x0][0x2d0], -R0 ;  /* 0x0000b40052127a23 */ /* 0x010fcc0000010800 */
[--C-:B------:R-:W-:Y:S01]  /*10410*/  FFMA.FTZ R7, R80, c[0x0][0x2d0], -R0.reuse ;  /* 0x0000b40050077a23 */ /* 0x100fe20000010800 */
[----:B---3--:R-:W-:Y:S01]  /*10420*/  F2FP.PACK_AB R4, R23, R25 ;  /* 0x000000191704723e */ /* 0x008fe200000000ff */
[--C-:B------:R-:W-:Y:S01]  /*10430*/  FFMA.FTZ R5, R79, c[0x0][0x2d0], -R0.reuse ;  /* 0x0000b4004f057a23 */ /* 0x100fe20000010800 */
[----:B-1----:R-:W-:Y:S01]  /*10440*/  F2FP.PACK_AB R6, R22, R24 ;  /* 0x000000181606723e */ /* 0x002fe200000000ff */
[----:B------:R-:W-:Y:S01]  /*10450*/  FFMA.FTZ R17, R81, c[0x0][0x2d0], -R0 ;  /* 0x0000b40051117a23 */ /* 0x000fe20000010800 */
[----:B------:R-:W-:Y:S01]  /*10460*/  MUFU.EX2 R18, R18 ;  /* 0x0000001200127308 */ /* 0x000fe20000000800 */
[----:B------:R-:W-:Y:S02]  /*10470*/  FADD.FTZ R0, R25, R2 ;  /* 0x0000000219007221 */ /* 0x000fe40000010000 */
[----:B------:R-:W-:Y:S02]  /*10480*/  FADD.FTZ R2, R103, R3 ;  /* 0x0000000367027221 */ /* 0x000fe40000010000 */
[----:B------:R-:W-:-:S03]  /*10490*/  FADD.FTZ R0, R23, R0 ;  /* 0x0000000017007221 */ /* 0x000fc60000010000 */
[----:B------:R-:W-:Y:S01]  /*104a0*/  MUFU.EX2 R7, R7 ;  /* 0x0000000700077308 */ /* 0x000fe20000000800 */
[----:B------:R-:W-:Y:S02]  /*104b0*/  FADD.FTZ R0, R24, R0 ;  /* 0x0000000018007221 */ /* 0x000fe40000010000 */
[----:B------:R-:W1:Y:S02]  /*104c0*/  LDSM.16.MT88.4 R24, [R173+0x4800] ;  /* 0x00480000ad18783b */ /* 0x000e640000004200 */
[----:B------:R-:W-:-:S04]  /*104d0*/  FADD.FTZ R0, R22, R0 ;  /* 0x0000000016007221 */ /* 0x000fc80000010000 */
[----:B------:R-:W-:-:S04]  /*104e0*/  FADD.FTZ R0, R21, R0 ;  /* 0x0000000015007221 */ /* 0x000fc80000010000 */
[----:B------:R-:W-:Y:S02]  /*104f0*/  FADD.FTZ R3, R20, R0 ;  /* 0x0000000014037221 */ /* 0x000fe40000010000 */
[----:B--2---:R-:W-:Y:S01]  /*10500*/  HMMA.16816.F32 R20, R12, R28, RZ ;  /* 0x0000001c0c14723c */ /* 0x004fe200000018ff */
[----:B------:R-:W-:Y:S08]  /*10510*/  MUFU.EX2 R29, R36 ;  /* 0x00000024001d7308 */ /* 0x000ff00000000800 */
[----:B------:R-:W2:Y:S02]  /*10520*/  MUFU.EX2 R28, R35 ;  /* 0x00000023001c7308 */ /* 0x000ea40000000800 */
[----:B--2---:R-:W-:Y:S11]  /*10530*/  F2FP.PACK_AB R98, R28, R29 ;  /* 0x0000001d1c62723e */ /* 0x004ff600000000ff */
[----:B------:R-:W-:Y:S02]  /*10540*/  @!UPT UIADD3 URZ, URZ, URZ, URZ ;  /* 0x0000003f3f3ff290 */ /* 0x000fe4000fffe03f */
[----:B-1----:R-:W-:Y:S01]  /*10550*/  HMMA.16816.F32 R48, R8, R24, R20 ;  /* 0x000000180830723c */ /* 0x002fe20000001814 */
[----:B------:R-:W1:Y:S07]  /*10560*/  MUFU.EX2 R25, R19 ;  /* 0x0000001300197308 */ /* 0x000e6e0000000800 */
[----:B------:R-:W-:Y:S01]  /*10570*/  HMMA.16816.F32 R20, R12, R30, RZ ;  /* 0x0000001e0c14723c */ /* 0x000fe200000018ff */
[----:B------:R-:W2:Y:S01]  /*10580*/  MUFU.EX2 R24, R17 ;  /* 0x0000001100187308 */ /* 0x000ea20000000800 */
[----:B-1----:R-:W-:-:S07]  /*10590*/  FADD.FTZ R0, R25, R2 ;  /* 0x0000000219007221 */ /* 0x002fce0000010000 */
[----:B------:R1:W3:Y:S01]  /*105a0*/  MUFU.EX2 R19, R5 ;  /* 0x0000000500137308 */ /* 0x0002e20000000800 */
[----:B------:R-:W-:Y:S02]  /*105b0*/  FADD.FTZ R2, R18, R0 ;  /* 0x0000000012027221 */ /* 0x000fe40000010000 */
[----:B------:R-:W-:Y:S02]  /*105c0*/  FADD.FTZ R0, R29, R3 ;  /* 0x000000031d007221 */ /* 0x000fe40000010000 */
[----:B--2---:R-:W-:-:S03]  /*105d0*/  FADD.FTZ R2, R24, R2 ;  /* 0x0000000218027221 */ /* 0x004fc60000010000 */
[----:B------:R-:W2:Y:S01]  /*105e0*/  MUFU.EX2 R17, R32 ;  /* 0x0000002000117308 */ /* 0x000ea20000000800 */
[----:B------:R-:W-:Y:S02]  /*105f0*/  FADD.FTZ R206, R28, R0 ;  /* 0x000000001cce7221 */ /* 0x000fe40000010000 */
[C---:B------:R-:W-:Y:S01]  /*10600*/  FADD.FTZ R0, R7.reuse, R2 ;  /* 0x0000000207007221 */ /* 0x040fe20000010000 */
[----:B------:R-:W-:-:S03]  /*10610*/  F2FP.PACK_AB R7, R7, R24 ;  /* 0x000000180707723e */ /* 0x000fc600000000ff */
[----:B------:R-:W-:Y:S01]  /*10620*/  HMMA.16816.F32 R40, R8, R26, R20 ;  /* 0x0000001a0828723c */ /* 0x000fe20000001814 */
[----:B------:R-:W4:Y:S01]  /*10630*/  LDSM.16.MT88.4 R20, [R172+0x4000] ;  /* 0x00400000ac14783b */ /* 0x000f220000004200 */
[----:B-1----:R-:W-:Y:S01]  /*10640*/  F2FP.PACK_AB R5, R18, R25 ;  /* 0x000000191205723e */ /* 0x002fe200000000ff */
[----:B------:R-:W1:Y:S01]  /*10650*/  MUFU.EX2 R3, R34 ;  /* 0x0000002200037308 */ /* 0x000e620000000800 */
[----:B---3--:R-:W-:Y:S01]  /*10660*/  FADD.FTZ R0, R19, R0 ;  /* 0x0000000013007221 */ /* 0x008fe20000010000 */
[----:B--2---:R-:W-:-:S06]  /*10670*/  F2FP.PACK_AB R97, R17, R19 ;  /* 0x000000131161723e */ /* 0x004fcc00000000ff */
[----:B------:R-:W2:Y:S01]  /*10680*/  MUFU.EX2 R2, R33 ;  /* 0x0000002100027308 */ /* 0x000ea20000000800 */
[----:B------:R-:W-:-:S04]  /*10690*/  FADD.FTZ R0, R17, R0 ;  /* 0x0000000011007221 */ /* 0x000fc80000010000 */
[----:B-1----:R-:W-:Y:S01]  /*106a0*/  FADD.FTZ R0, R3, R0 ;  /* 0x0000000003007221 */ /* 0x002fe20000010000 */
[----:B--2---:R-:W-:-:S03]  /*106b0*/  F2FP.PACK_AB R99, R2, R3 ;  /* 0x000000030263723e */ /* 0x004fc600000000ff */
[----:B------:R-:W-:Y:S01]  /*106c0*/  FADD.FTZ R202, R2, R0 ;  /* 0x0000000002ca7221 */ /* 0x000fe20000010000 */
[----:B------:R-:W-:-:S04]  /*106d0*/  IADD3 R0, R104, -0x2, RZ ;  /* 0xfffffffe68007810 */ /* 0x000fc80007ffe0ff */
[----:B------:R-:W-:Y:S01]  /*106e0*/  ISETP.GE.AND P0, PT, R0, R216, PT ;  /* 0x000000d80000720c */ /* 0x000fe20003f06270 */
[C---:B----4-:R-:W-:Y:S08]  /*106f0*/  HMMA.16816.F32 R24, R12.reuse, R20, RZ ;  /* 0x000000140c18723c */ /* 0x050ff000000018ff */
[----:B------:R-:W-:Y:S01]  /*10700*/  HMMA.16816.F32 R12, R12, R22, RZ ;  /* 0x000000160c0c723c */ /* 0x000fe200000018ff */
[----:B------:R-:W1:Y:S11]  /*10710*/  LDSM.16.MT88.4 R20, [R172+0x4800] ;  /* 0x00480000ac14783b */ /* 0x000e760000004200 */
[----:B------:R-:W-:Y:S04]  /*10720*/  @!UPT UIADD3 URZ, URZ, URZ, URZ ;  /* 0x0000003f3f3ff290 */ /* 0x000fe8000fffe03f */
[C---:B-1----:R-:W-:Y:S08]  /*10730*/  HMMA.16816.F32 R24, R8.reuse, R20, R24 ;  /* 0x000000140818723c */ /* 0x042ff00000001818 */
[----:B------:R-:W-:Y:S01]  /*10740*/  HMMA.16816.F32 R12, R8, R22, R12 ;  /* 0x00000016080c723c */ /* 0x000fe2000000180c */
        /* <DEDUP_REMOVED lines=13> */
[----:B------:R-:W2:Y:S03]  /*10820*/  LDSM.16.MT88.4 R132, [R169+0x1800] ;  /* 0x00180000a984783b */ /* 0x000ea60000004200 */
[C---:B-1----:R-:W-:Y:S08]  /*10830*/  HMMA.16816.F32 R44, R4.reuse, R8, R148 ;  /* 0x00000008042c723c */ /* 0x042ff00000001894 */
[----:B------:R-:W-:Y:S01]  /*10840*/  HMMA.16816.F32 R52, R4, R10, R52 ;  /* 0x0000000a0434723c */ /* 0x000fe20000001834 */
[----:B------:R-:W1:Y:S07]  /*10850*/  LDSM.16.MT88.4 R8, [R170+0x3000] ;  /* 0x00300000aa08783b */ /* 0x000e6e0000004200 */
[C---:B--2---:R-:W-:Y:S08]  /*10860*/  HMMA.16816.F32 R136, R96.reuse, R132, R136 ;  /* 0x000000846088723c */ /* 0x044ff00000001888 */
[----:B------:R-:W-:Y:S08]  /*10870*/  HMMA.16816.F32 R132, R96, R134, R20 ;  /* 0x000000866084723c */ /* 0x000ff00000001814 */
[C---:B-1----:R-:W-:Y:S08]  /*10880*/  HMMA.16816.F32 R56, R4.reuse, R8, R56 ;  /* 0x000000080438723c */ /* 0x042ff00000001838 */
[C---:B------:R-:W-:Y:S01]  /*10890*/  HMMA.16816.F32 R60, R4.reuse, R10, R60 ;  /* 0x0000000a043c723c */ /* 0x040fe2000000183c */
[----:B------:R-:W1:Y:S07]  /*108a0*/  LDSM.16.MT88.4 R8, [R173+0x3000] ;  /* 0x00300000ad08783b */ /* 0x000e6e0000004200 */
[C---:B-1----:R-:W-:Y:S01]  /*108b0*/  HMMA.16816.F32 R68, R4.reuse, R8, R124 ;  /* 0x000000080444723c */ /* 0x042fe2000000187c */
[----:B------:R-:W1:Y:S07]  /*108c0*/  LDSM.16.MT88.4 R124, [R170+0x1800] ;  /* 0x00180000aa7c783b */ /* 0x000e6e0000004200 */
[----:B------:R-:W-:Y:S01]  /*108d0*/  HMMA.16816.F32 R72, R4, R10, R108 ;  /* 0x0000000a0448723c */ /* 0x000fe2000000186c */
[----:B------:R-:W2:Y:S04]  /*108e0*/  LDSM.16.MT88.4 R8, [R172+0x3000] ;  /* 0x00300000ac08783b */ /* 0x000ea80000004200 */
[----:B------:R-:W3:Y:S03]  /*108f0*/  LDSM.16.MT88.4 R108, [R172+0x1800] ;  /* 0x00180000ac6c783b */ /* 0x000ee60000004200 */
[----:B-1----:R-:W-:Y:S08]  /*10900*/  HMMA.16816.F32 R128, R96, R124, R128 ;  /* 0x0000007c6080723c */ /* 0x002ff00000001880 */
[C---:B--2---:R-:W-:Y:S01]  /*10910*/  HMMA.16816.F32 R76, R4.reuse, R8, R116 ;  /* 0x00000008044c723c */ /* 0x044fe20000001874 */
[----:B------:R-:W1:Y:S07]  /*10920*/  LDSM.16.MT88.4 R116, [R173+0x1800] ;  /* 0x00180000ad74783b */ /* 0x000e6e0000004200 */
[----:B------:R-:W-:Y:S01]  /*10930*/  HMMA.16816.F32 R80, R4, R10, R64 ;  /* 0x0000000a0450723c */ /* 0x000fe20000001840 */
[----:B------:R-:W2:Y:S04]  /*10940*/  LDSM.16.MT88.4 R8, [R169+0x5000] ;  /* 0x00500000a908783b */ /* 0x000ea80000004200 */
[----:B------:R-:W-:Y:S03]  /*10950*/  LDSM.16.MT88.4 R64, [R172+0x3800] ;  /* 0x00380000ac40783b */ /* 0x000fe60000004200 */
[C---:B---3--:R-:W-:Y:S08]  /*10960*/  HMMA.16816.F32 R112, R96.reuse, R108, R112 ;  /* 0x0000006c6070723c */ /* 0x048ff00000001870 */
[C---:B------:R-:W-:Y:S08]  /*10970*/  HMMA.16816.F32 R108, R96.reuse, R110, R36 ;  /* 0x0000006e606c723c */ /* 0x040ff00000001824 */
[C---:B------:R-:W-:Y:S08]  /*10980*/  HMMA.16816.F32 R124, R96.reuse, R126, R28 ;  /* 0x0000007e607c723c */ /* 0x040ff0000000181c */
[----:B-1----:R-:W-:Y:S08]  /*10990*/  HMMA.16816.F32 R120, R96, R116, R120 ;  /* 0x000000746078723c */ /* 0x002ff00000001878 */
[C---:B--2---:R-:W-:Y:S08]  /*109a0*/  HMMA.16816.F32 R84, R4.reuse, R8, R84 ;  /* 0x000000080454723c */ /* 0x044ff00000001854 */
[----:B------:R-:W-:Y:S01]  /*109b0*/  HMMA.16816.F32 R88, R4, R10, R88 ;  /* 0x0000000a0458723c */ /* 0x000fe20000001858 */
[----:B------:R-:W1:Y:S07]  /*109c0*/  LDSM.16.MT88.4 R8, [R170+0x5000] ;  /* 0x00500000aa08783b */ /* 0x000e6e0000004200 */
        /* <DEDUP_REMOVED lines=9> */
[C---:B-1----:R-:W-:Y:S08]  /*10a60*/  HMMA.16816.F32 R36, R96.reuse, R40, R44 ;  /* 0x000000286024723c */ /* 0x042ff0000000182c */
[C---:B--2---:R-:W-:Y:S01]  /*10a70*/  HMMA.16816.F32 R44, R96.reuse, R48, R56 ;  /* 0x00000030602c723c */ /* 0x044fe20000001838 */
[----:B------:R-:W1:Y:S07]  /*10a80*/  LDSM.16.MT88.4 R56, [R173+0x3800] ;  /* 0x00380000ad38783b */ /* 0x000e6e0000004200 */
[C---:B------:R-:W-:Y:S08]  /*10a90*/  HMMA.16816.F32 R40, R96.reuse, R42, R52 ;  /* 0x0000002a6028723c */ /* 0x040ff00000001834 */
[C---:B------:R-:W-:Y:S08]  /*10aa0*/  HMMA.16816.F32 R48, R96.reuse, R50, R60 ;  /* 0x000000326030723c */ /* 0x040ff0000000183c */
[C---:B------:R-:W-:Y:S08]  /*10ab0*/  HMMA.16816.F32 R60, R96.reuse, R64, R76 ;  /* 0x00000040603c723c */ /* 0x040ff0000000184c */
[----:B------:R-:W-:Y:S01]  /*10ac0*/  HMMA.16816.F32 R64, R96, R66, R80 ;  /* 0x000000426040723c */ /* 0x000fe20000001850 */
[----:B------:R-:W2:Y:S07]  /*10ad0*/  LDSM.16.MT88.4 R80, [R170+0x5800] ;  /* 0x00580000aa50783b */ /* 0x000eae0000004200 */
[----:B---3--:R-:W-:Y:S08]  /*10ae0*/  HMMA.16816.F32 R24, R4, R8, R24 ;  /* 0x000000080418723c */ /* 0x008ff00000001818 */
[C---:B-1----:R-:W-:Y:S08]  /*10af0*/  HMMA.16816.F32 R52, R96.reuse, R56, R68 ;  /* 0x000000386034723c */ /* 0x042ff00000001844 */
[----:B------:R-:W-:Y:S01]  /*10b00*/  HMMA.16816.F32 R56, R96, R58, R72 ;  /* 0x0000003a6038723c */ /* 0x000fe20000001848 */
[----:B------:R-:W1:Y:S07]  /*10b10*/  LDSM.16.MT88.4 R72, [R169+0x5800] ;  /* 0x00580000a948783b */ /* 0x000e6e0000004200 */
[----:B------:R-:W-:Y:S01]  /*10b20*/  HMMA.16816.F32 R12, R4, R10, R12 ;  /* 0x0000000a040c723c */ /* 0x000fe2000000180c */
[----:B------:R-:W3:Y:S07]  /*10b30*/  LDSM.16.MT88.4 R4, [R172+0x5800] ;  /* 0x00580000ac04783b */ /* 0x000eee0000004200 */
[C---:B--2---:R-:W-:Y:S08]  /*10b40*/  HMMA.16816.F32 R76, R96.reuse, R80, R92 ;  /* 0x00000050604c723c */ /* 0x044ff0000000185c */
[C---:B------:R-:W-:Y:S08]  /*10b50*/  HMMA.16816.F32 R80, R96.reuse, R82, R144 ;  /* 0x000000526050723c */ /* 0x040ff00000001890 */
[C---:B-1----:R-:W-:Y:S08]  /*10b60*/  HMMA.16816.F32 R68, R96.reuse, R72, R84 ;  /* 0x000000486044723c */ /* 0x042ff00000001854 */
[C---:B------:R-:W-:Y:S01]  /*10b70*/  HMMA.16816.F32 R72, R96.reuse, R74, R88 ;  /* 0x0000004a6048723c */ /* 0x040fe20000001858 */
[----:B------:R-:W1:Y:S07]  /*10b80*/  LDSM.16.MT88.4 R88, [R173+0x5800] ;  /* 0x00580000ad58783b */ /* 0x000e6e0000004200 */
[C---:B---3--:R-:W-:Y:S08]  /*10b90*/  HMMA.16816.F32 R92, R96.reuse, R4, R24 ;  /* 0x00000004605c723c */ /* 0x048ff00000001818 */
[C---:B-1----:R-:W-:Y:S08]  /*10ba0*/  HMMA.16816.F32 R84, R96.reuse, R88, R152 ;  /* 0x000000586054723c */ /* 0x042ff00000001898 */
[C---:B------:R-:W-:Y:S08]  /*10bb0*/  HMMA.16816.F32 R88, R96.reuse, R90, R148 ;  /* 0x0000005a6058723c */ /* 0x040ff00000001894 */
[----:B------:R-:W-:Y:S01]  /*10bc0*/  HMMA.16816.F32 R96, R96, R6, R12 ;  /* 0x000000066060723c */ /* 0x000fe2000000180c */
[----:B------:R-:W-:Y:S07]  /*10bd0*/  @!UPT UIADD3 URZ, URZ, URZ, URZ ;  /* 0x0000003f3f3ff290 */ /* 0x000fee000fffe03f */
[----:B------:R-:W-:Y:S11]  /*10be0*/  @!P0 BRA `(.L_x_268) ;  /* 0x0000303000008947 */ /* 0x000ff60003800000 */
[----:B------:R-:W-:Y:S02]  /*10bf0*/  MOV R195, R0 ;  /* 0x0000000000c37202 */ /* 0x000fe40000000f00 */
[----:B------:R-:W-:-:S02]  /*10c00*/  MOV R104, R16 ;  /* 0x0000001000687202 */ /* 0x000fc40000000f00 */
[----:B------:R-:W-:Y:S02]  /*10c10*/  MOV R103, R102 ;  /* 0x0000006600677202 */ /* 0x000fe40000000f00 */
.L_x_275:
[----:B------:R-:W-:Y:S04]  /*10c20*/  DEPBAR.LE SB0, 0x0 ;  /* 0x000080000000791a */ /* 0x000fe80000000000 */
[----:B------:R-:W-:Y:S01]  /*10c30*/  WARPSYNC 0xffffffff ;  /* 0xffffffff00007948 */ /* 0x000fe20003800000 */
[----:B------:R-:W-:Y:S01]  /*10c40*/  BAR.SYNC.DEFER_BLOCKING 0x0 ;  /* 0x0000000000007b1d */ /* 0x000fe20000010000 */
[----:B------:R-:W-:Y:S01]  /*10c50*/  SHF.R.S32.HI R0, RZ, 0x1f, R194 ;  /* 0x0000001fff007819 */ /* 0x000fe200000114c2 */
[----:B------:R-:W-:Y:S01]  /*10c60*/  IMAD.WIDE.U32 R2, R194, c[0x0][0x208], RZ ;  /* 0x00008200c2027a25 */ /* 0x000fe200078e00ff */
[----:B------:R-:W-:Y:S02]  /*10c70*/  ISETP.GE.AND P4, PT, R208, c[0x0][0x1d4], PT ;  /* 0x00007500d0007a0c */ /* 0x000fe40003f86270 */
[C---:B------:R-:W-:Y:S01]  /*10c80*/  ISETP.GE.AND P3, PT, R207.reuse, c[0x0][0x1d4], PT ;  /* 0x00007500cf007a0c */ /* 0x040fe20003f66270 */
[----:B------:R-:W-:Y:S01]  /*10c90*/  IMAD R0, R0, c[0x0][0x208], RZ ;  /* 0x0000820000007a24 */ /* 0x000fe200078e02ff */
[C---:B------:R-:W-:Y:S01]  /*10ca0*/  SHF.L.U64.HI R30, R208.reuse, 0x1, R223 ;  /* 0x00000001d01e7819 */ /* 0x040fe200000102df */
[----:B------:R-:W-:Y:S01]  /*10cb0*/  IMAD.SHL.U32 R23, R208, 0x2, RZ ;  /* 0x00000002d0177824 */ /* 0x000fe200078e00ff */
[C---:B------:R-:W-:Y:S01]  /*10cc0*/  SHF.L.U64.HI R22, R207.reuse, 0x1, R224 ;  /* 0x00000001cf167819 */ /* 0x040fe200000102e0 */
[----:B------:R-:W-:Y:S01]  /*10cd0*/  IMAD R0, R194, c[0x0][0x20c], R0 ;  /* 0x00008300c2007a24 */ /* 0x000fe200078e0200 */
[C---:B------:R-:W-:Y:S01]  /*10ce0*/  SHF.L.U64.HI R14, R210.reuse, 0x1, R211 ;  /* 0x00000001d20e7819 */ /* 0x040fe200000102d3 */
[----:B------:R-:W-:Y:S02]  /*10cf0*/  IMAD.SHL.U32 R15, R207, 0x2, RZ ;  /* 0x00000002cf0f7824 */ /* 0x000fe400078e00ff */
[----:B------:R-:W-:Y:S01]  /*10d00*/  IMAD.IADD R3, R3, 0x1, R0 ;  /* 0x0000000103037824 */ /* 0x000fe200078e0200 */
[----:B------:R-:W-:Y:S01]  /*10d10*/  SHF.R.S32.HI R0, RZ, 0x1f, R192 ;  /* 0x0000001fff007819 */ /* 0x000fe200000114c0 */
[----:B------:R-:W-:Y:S02]  /*10d20*/  IMAD.SHL.U32 R13, R210, 0x2, RZ ;  /* 0x00000002d20d7824 */ /* 0x000fe400078e00ff */
[----:B------:R-:W-:Y:S04]  /*10d30*/  IMAD.WIDE.U32 R2, R192, c[0x0][0x218], R2 ;  /* 0x00008600c0027a25 */ /* 0x000fe800078e0002 */
[----:B------:R-:W-:Y:S01]  /*10d40*/  IMAD R4, R0, c[0x0][0x218], RZ ;  /* 0x0000860000047a24 */ /* 0x000fe200078e02ff */
[----:B------:R-:W-:Y:S01]  /*10d50*/  IADD3 R0, P0, R226, R2, RZ ;  /* 0x00000002e2007210 */ /* 0x000fe20007f1e0ff */
[----:B------:R1:W2:Y:S02]  /*10d60*/  LDSM.16.M88.4 R32, [R175] ;  /* 0x00000000af20783b */ /* 0x0002a40000000200 */
[----:B------:R-:W-:Y:S02]  /*10d70*/  IMAD R4, R192, c[0x0][0x21c], R4 ;  /* 0x00008700c0047a24 */ /* 0x000fe400078e0204 */
[----:B------:R1:W3:Y:S03]  /*10d80*/  LDSM.16.M88.4 R8, [R168] ;  /* 0x00000000a808783b */ /* 0x0002e60000000200 */
[----:B------:R-:W-:Y:S01]  /*10d90*/  IADD3.X R2, R225, R3, R4, P0, !PT ;  /* 0x00000003e1027210 */ /* 0x000fe200007fe404 */
[----:B------:R1:W4:Y:S01]  /*10da0*/  LDSM.16.M88.4 R16, [R168+0x800] ;  /* 0x00080000a810783b */ /* 0x0003220000000200 */
[C---:B------:R-:W-:Y:S03]  /*10db0*/  LEA R5, P0, R0.reuse, c[0x0][0x1f8], 0x1 ;  /* 0x00007e0000057a11 */ /* 0x040fe600078008ff */
[----:B------:R1:W1:Y:S01]  /*10dc0*/  LDSM.16.M88.4 R24, [R168+0x1000] ;  /* 0x00100000a818783b */ /* 0x0002620000000200 */
[----:B------:R-:W-:Y:S03]  /*10dd0*/  LEA.HI.X R4, R0, c[0x0][0x1fc], R2, 0x1, P0 ;  /* 0x00007f0000047a11 */ /* 0x000fe600000f0c02 */
[----:B------:R1:W1:Y:S04]  /*10de0*/  LDSM.16.M88.4 R144, [R168+0x1800] ;  /* 0x00180000a890783b */ /* 0x0002680000000200 */
[----:B------:R1:W1:Y:S04]  /*10df0*/  LDSM.16.M88.4 R148, [R176] ;  /* 0x00000000b094783b */ /* 0x0002680000000200 */
[----:B------:R1:W1:Y:S04]  /*10e00*/  LDSM.16.M88.4 R152, [R179] ;  /* 0x00000000b398783b */ /* 0x0002680000000200 */
[----:B------:R1:W1:Y:S04]  /*10e10*/  LDSM.16.M88.4 R156, [R190] ;  /* 0x00000000be9c783b */ /* 0x0002680000000200 */
[----:B------:R1:W1:Y:S04]  /*10e20*/  LDSM.16.M88.4 R160, [R189] ;  /* 0x00000000bda0783b */ /* 0x0002680000000200 */
[----:B------:R1:W1:Y:S01]  /*10e30*/  LDSM.16.M88.4 R164, [R188] ;  /* 0x00000000bca4783b */ /* 0x0002620000000200 */
[----:B------:R-:W-:-:S05]  /*10e40*/  BRA.DIV ~URZ, `(.L_x_269) ;  /* 0x000084d27f007947 */ /* 0x000fca000b800000 */
[----:B------:R4:W3:Y:S02]  /*10e50*/  SHFL.IDX PT, R0, R4, RZ, 0x181f ;  /* 0x00181fff04007589 */ /* 0x0008e400000e0000 */
.L_x_349:
[----:B------:R-:W5:Y:S01]  /*10e60*/  SHFL.IDX PT, R3, R5, RZ, 0x181f ;  /* 0x00181fff05037589 */ /* 0x000f6200000e0000 */
[----:B------:R-:W-:Y:S01]  /*10e70*/  LOP3.LUT P1, RZ, R212, 0x10, RZ, 0xc0, !PT ;  /* 0x00000010d4ff7812 */ /* 0x000fe2000782c0ff */
[----:B------:R-:W-:Y:S03]  /*10e80*/  BSSY B0, `(.L_x_270) ;  /* 0x000013e000007945 */ /* 0x000fe60003800000 */
[----:B------:R-:W-:Y:S03]  /*10e90*/  SEL R102, RZ, 0x10, P1 ;  /* 0x00000010ff667807 */ /* 0x000fe60000800000 */
[----:B------:R4:W-:Y:S08]  /*10ea0*/  SHFL.IDX PT, R12, R4, 0x1, 0x181f ;  /* 0x00381f00040c7f89 */ /* 0x0009f000000e0000 */
[----:B------:R3:W2:Y:S01]  /*10eb0*/  SHFL.IDX PT, R2, R5, 0x1, 0x181f ;  /* 0x00381f0005027f89 */ /* 0x0006a200000e0000 */
[C---:B-----5:R-:W-:Y:S04]  /*10ec0*/  IADD3 R6, P0, R3.reuse, R13, RZ ;  /* 0x0000000d03067210 */ /* 0x060fe80007f1e0ff */
[C---:B---3--:R-:W-:Y:S02]  /*10ed0*/  IADD3.X R7, R0.reuse, R14, RZ, P0, !PT ;  /* 0x0000000e00077210 */ /* 0x048fe400007fe4ff */
[----:B----4-:R-:W-:Y:S03]  /*10ee0*/  IADD3 R4, P0, R3, R15, RZ ;  /* 0x0000000f03047210 */ /* 0x010fe60007f1e0ff */
[----:B------:R3:W-:Y:S01]  /*10ef0*/  LDGSTS.E.BYPASS.LTC128B.128 [R191+0x100], [R6.64], !P1 ;  /* 0x0010000006bf7fae */ /* 0x0007e2000c901d4a */
[----:B------:R-:W-:Y:S07]  /*10f00*/  IADD3.X R5, R0, R22, RZ, P0, !PT ;  /* 0x0000001600057210 */ /* 0x000fee00007fe4ff */
[----:B------:R4:W-:Y:S02]  /*10f10*/  LDGSTS.E.BYPASS.LTC128B.128 [R191+0x2100], [R4.64], !P3 ;  /* 0x0210000004bf7fae */ /* 0x0009e4000d901d4a */
[----:B----4-:R-:W-:Y:S02]  /*10f20*/  IADD3 R5, -R102, 0x10, RZ ;  /* 0x0000001066057810 */ /* 0x010fe40007ffe1ff */
[----:B------:R-:W-:Y:S02]  /*10f30*/  SEL R4, RZ, 0x10, P3 ;  /* 0x00000010ff047807 */ /* 0x000fe40001800000 */
[----:B------:R-:W-:Y:S02]  /*10f40*/  LOP3.LUT R5, R5, 0xf, RZ, 0xc0, !PT ;  /* 0x0000000f05057812 */ /* 0x000fe400078ec0ff */
[C---:B------:R-:W-:Y:S02]  /*10f50*/  ISETP.NE.U32.AND P5, PT, R4.reuse, RZ, PT ;  /* 0x000000ff0400720c */ /* 0x040fe40003fa5070 */
[----:B--2---:R-:W-:Y:S02]  /*10f60*/  IADD3 R20, P1, P0, R5, R2, R13 ;  /* 0x0000000205147210 */ /* 0x004fe4000783e00d */
[----:B------:R-:W-:Y:S02]  /*10f70*/  IADD3 R4, -R4, 0x10, RZ ;  /* 0x0000001004047810 */ /* 0x000fe40007ffe1ff */
[----:B------:R-:W-:Y:S02]  /*10f80*/  IADD3.X R21, RZ, R12, R14, P1, P0 ;  /* 0x0000000cff157210 */ /* 0x000fe40000fe040e */
[----:B------:R-:W-:Y:S02]  /*10f90*/  IADD3 R14, P2, R3, R23, RZ ;  /* 0x00000017030e7210 */ /* 0x000fe40007f5e0ff */
[----:B------:R-:W-:Y:S02]  /*10fa0*/  LOP3.LUT R4, R4, 0xf, RZ, 0xc0, !PT ;  /* 0x0000000f04047812 */ /* 0x000fe400078ec0ff */
[----:B------:R-:W-:Y:S02]  /*10fb0*/  SEL R13, RZ, 0x10, P4 ;  /* 0x00000010ff0d7807 */ /* 0x000fe40002000000 */
[----:B------:R-:W-:Y:S02]  /*10fc0*/  IADD3 R28, P1, P0, R4, R2, R15 ;  /* 0x00000002041c7210 */ /* 0x000fe4000783e00f */
[----:B------:R-:W-:Y:S02]  /*10fd0*/  IADD3.X R15, R0, R30, RZ, P2, !PT ;  /* 0x0000001e000f7210 */ /* 0x000fe400017fe4ff */
[C---:B------:R-:W-:Y:S02]  /*10fe0*/  IADD3 R4, -R13.reuse, 0x10, RZ ;  /* 0x000000100d047810 */ /* 0x040fe40007ffe1ff */
[----:B------:R-:W-:Y:S01]  /*10ff0*/  ISETP.NE.U32.AND P2, PT, R102, RZ, PT ;  /* 0x000000ff6600720c */ /* 0x000fe20003f45070 */
[----:B------:R2:W-:Y:S01]  /*11000*/  LDGSTS.E.BYPASS.LTC128B.128 [R191+0x4100], [R14.64], !P4 ;  /* 0x041000000ebf7fae */ /* 0x0005e2000e101d4a */
[----:B------:R-:W-:Y:S02]  /*11010*/  LOP3.LUT R4, R4, 0xf, RZ, 0xc0, !PT ;  /* 0x0000000f04047812 */ /* 0x000fe400078ec0ff */
[----:B------:R-:W-:Y:S02]  /*11020*/  IADD3.X R29, RZ, R12, R22, P1, P0 ;  /* 0x0000000cff1d7210 */ /* 0x000fe40000fe0416 */
[----:B------:R-:W-:Y:S02]  /*11030*/  IADD3 R2, P1, P0, R4, R2, R23 ;  /* 0x0000000204027210 */ /* 0x000fe4000783e017 */
[C---:B---3--:R-:W-:Y:S03]  /*11040*/  HMMA.16816.F32 R4, R32.reuse, R8, RZ ;  /* 0x000000082004723c */ /* 0x048fe600000018ff */
[----:B------:R-:W-:Y:S02]  /*11050*/  IADD3.X R3, RZ, R12, R30, P1, P0 ;  /* 0x0000000cff037210 */ /* 0x000fe40000fe041e */
[----:B------:R3:W-:Y:S01]  /*11060*/  LDGSTS.E.BYPASS.LTC128B.128.ZFILL [R191+0x1100], [R20.64], P2 ;  /* 0x0110000014bf7fae */ /* 0x0007e20009141d4a */
[----:B------:R-:W-:Y:S02]  /*11070*/  ISETP.NE.U32.AND P0, PT, R13, RZ, PT ;  /* 0x000000ff0d00720c */ /* 0x000fe40003f05070 */
[C---:B------:R-:W-:Y:S05]  /*11080*/  HMMA.16816.F32 R8, R32.reuse, R10, RZ ;  /* 0x0000000a2008723c */ /* 0x040fea00000018ff */
[----:B------:R4:W-:Y:S03]  /*11090*/  LDGSTS.E.BYPASS.LTC128B.128.ZFILL [R191+0x3100], [R28.64], P5 ;  /* 0x031000001cbf7fae */ /* 0x0009e6000a941d4a */
[C---:B--2---:R-:W-:Y:S05]  /*110a0*/  HMMA.16816.F32 R12, R32.reuse, R16, RZ ;  /* 0x00000010200c723c */ /* 0x044fea00000018ff */
[----:B------:R2:W-:Y:S01]  /*110b0*/  LDGSTS.E.BYPASS.LTC128B.128.ZFILL [R191+0x5100], [R2.64], P0 ;  /* 0x0510000002bf7fae */ /* 0x0005e20008141d4a */
[----:B------:R-:W-:Y:S02]  /*110c0*/  ISETP.GT.AND P0, PT, R195, R216, PT ;  /* 0x000000d8c300720c */ /* 0x000fe40003f04270 */
[C---:B------:R-:W-:Y:S05]  /*110d0*/  HMMA.16816.F32 R16, R32.reuse, R18, RZ ;  /* 0x000000122010723c */ /* 0x040fea00000018ff */
[----:B------:R-:W0:Y:S03]  /*110e0*/  LDGDEPBAR ;  /* 0x00000000000079af */ /* 0x000e260000000000 */
[C---:B-1-3--:R-:W-:Y:S08]  /*110f0*/  HMMA.16816.F32 R20, R32.reuse, R24, RZ ;  /* 0x000000182014723c */ /* 0x04aff000000018ff */
[C---:B------:R-:W-:Y:S08]  /*11100*/  HMMA.16816.F32 R24, R32.reuse, R26, RZ ;  /* 0x0000001a2018723c */ /* 0x040ff000000018ff */
[C---:B----4-:R-:W-:Y:S08]  /*11110*/  HMMA.16816.F32 R28, R32.reuse, R144, RZ ;  /* 0x00000090201c723c */ /* 0x050ff000000018ff */
[----:B------:R-:W-:Y:S01]  /*11120*/  HMMA.16816.F32 R32, R32, R146, RZ ;  /* 0x000000922020723c */ /* 0x000fe200000018ff */
[----:B------:R-:W-:Y:S07]  /*11130*/  LDSM.16.M88.4 R144, [R178] ;  /* 0x00000000b290783b */ /* 0x000fee0000000200 */
[C---:B------:R-:W-:Y:S08]  /*11140*/  HMMA.16816.F32 R4, R148.reuse, R152, R4 ;  /* 0x000000989404723c */ /* 0x040ff00000001804 */
[C---:B------:R-:W-:Y:S01]  /*11150*/  HMMA.16816.F32 R8, R148.reuse, R154, R8 ;  /* 0x0000009a9408723c */ /* 0x040fe20000001808 */
[----:B------:R-:W1:Y:S07]  /*11160*/  LDSM.16.M88.4 R152, [R174] ;  /* 0x00000000ae98783b */ /* 0x000e6e0000000200 */
[C---:B------:R-:W-:Y:S08]  /*11170*/  HMMA.16816.F32 R12, R148.reuse, R156, R12 ;  /* 0x0000009c940c723c */ /* 0x040ff0000000180c */
[C---:B------:R-:W-:Y:S01]  /*11180*/  HMMA.16816.F32 R16, R148.reuse, R158, R16 ;  /* 0x0000009e9410723c */ /* 0x040fe20000001810 */
[----:B------:R-:W3:Y:S07]  /*11190*/  LDSM.16.M88.4 R156, [R174+0x800] ;  /* 0x00080000ae9c783b */ /* 0x000eee0000000200 */
[C---:B------:R-:W-:Y:S08]  /*111a0*/  HMMA.16816.F32 R20, R148.reuse, R160, R20 ;  /* 0x000000a09414723c */ /* 0x040ff00000001814 */
[C---:B------:R-:W-:Y:S01]  /*111b0*/  HMMA.16816.F32 R24, R148.reuse, R162, R24 ;  /* 0x000000a29418723c */ /* 0x040fe20000001818 */
[----:B------:R-:W-:Y:S07]  /*111c0*/  LDSM.16.M88.4 R160, [R174+0x1800] ;  /* 0x00180000aea0783b */ /* 0x000fee0000000200 */
[C---:B------:R-:W-:Y:S08]  /*111d0*/  HMMA.16816.F32 R28, R148.reuse, R164, R28 ;  /* 0x000000a4941c723c */ /* 0x040ff0000000181c */
[----:B------:R-:W-:Y:S01]  /*111e0*/  HMMA.16816.F32 R32, R148, R166, R32 ;  /* 0x000000a69420723c */ /* 0x000fe20000001820 */
[----:B------:R-:W4:Y:S07]  /*111f0*/  LDSM.16.M88.4 R148, [R174+0x1000] ;  /* 0x00100000ae94783b */ /* 0x000f2e0000000200 */
[C---:B-1----:R-:W-:Y:S08]  /*11200*/  HMMA.16816.F32 R4, R144.reuse, R152, R4 ;  /* 0x000000989004723c */ /* 0x042ff00000001804 */
[C---:B------:R-:W-:Y:S01]  /*11210*/  HMMA.16816.F32 R8, R144.reuse, R154, R8 ;  /* 0x0000009a9008723c */ /* 0x040fe20000001808 */
[----:B------:R-:W-:Y:S07]  /*11220*/  LDSM.16.M88.4 R152, [R171] ;  /* 0x00000000ab98783b */ /* 0x000fee0000000200 */
[C---:B---3--:R-:W-:Y:S08]  /*11230*/  HMMA.16816.F32 R12, R144.reuse, R156, R12 ;  /* 0x0000009c900c723c */ /* 0x048ff0000000180c */
[C---:B------:R-:W-:Y:S01]  /*11240*/  HMMA.16816.F32 R16, R144.reuse, R158, R16 ;  /* 0x0000009e9010723c */ /* 0x040fe20000001810 */
[----:B------:R-:W-:Y:S07]  /*11250*/  LDSM.16.M88.4 R156, [R171+0x800] ;  /* 0x00080000ab9c783b */ /* 0x000fee0000000200 */
[C---:B----4-:R-:W-:Y:S08]  /*11260*/  HMMA.16816.F32 R20, R144.reuse, R148, R20 ;  /* 0x000000949014723c */ /* 0x050ff00000001814 */
[C---:B------:R-:W-:Y:S01]  /*11270*/  HMMA.16816.F32 R24, R144.reuse, R150, R24 ;  /* 0x000000969018723c */ /* 0x040fe20000001818 */
[----:B------:R-:W1:Y:S07]  /*11280*/  LDSM.16.M88.4 R148, [R177] ;  /* 0x00000000b194783b */ /* 0x000e6e0000000200 */
[C---:B------:R-:W-:Y:S08]  /*11290*/  HMMA.16816.F32 R28, R144.reuse, R160, R28 ;  /* 0x000000a0901c723c */ /* 0x040ff0000000181c */
[----:B------:R-:W-:Y:S01]  /*112a0*/  HMMA.16816.F32 R32, R144, R162, R32 ;  /* 0x000000a29020723c */ /* 0x000fe20000001820 */
[----:B------:R-:W3:Y:S08]  /*112b0*/  LDSM.16.M88.4 R144, [R171+0x1000] ;  /* 0x00100000ab90783b */ /* 0x000ef00000000200 */
[----:B------:R-:W4:Y:S01]  /*112c0*/  LDSM.16.M88.4 R160, [R171+0x1800] ;  /* 0x00180000aba0783b */ /* 0x000f220000000200 */
[C---:B-1----:R-:W-:Y:S08]  /*112d0*/  HMMA.16816.F32 R4, R148.reuse, R152, R4 ;  /* 0x000000989404723c */ /* 0x042ff00000001804 */
[C---:B------:R-:W-:Y:S01]  /*112e0*/  HMMA.16816.F32 R8, R148.reuse, R154, R8 ;  /* 0x0000009a9408723c */ /* 0x040fe20000001808 */
[----:B------:R-:W-:Y:S07]  /*112f0*/  LDSM.16.M88.4 R152, [R168+0x2000] ;  /* 0x00200000a898783b */ /* 0x000fee0000000200 */
[C---:B------:R-:W-:Y:S08]  /*11300*/  HMMA.16816.F32 R12, R148.reuse, R156, R12 ;  /* 0x0000009c940c723c */ /* 0x040ff0000000180c */
[C---:B------:R-:W-:Y:S01]  /*11310*/  HMMA.16816.F32 R16, R148.reuse, R158, R16 ;  /* 0x0000009e9410723c */ /* 0x040fe20000001810 */
[----:B------:R-:W-:Y:S07]  /*11320*/  LDSM.16.M88.4 R156, [R168+0x2800] ;  /* 0x00280000a89c783b */ /* 0x000fee0000000200 */
[C---:B---3--:R-:W-:Y:S08]  /*11330*/  HMMA.16816.F32 R20, R148.reuse, R144, R20 ;  /* 0x000000909414723c */ /* 0x048ff00000001814 */
[C---:B------:R-:W-:Y:S01]  /*11340*/  HMMA.16816.F32 R24, R148.reuse, R146, R24 ;  /* 0x000000929418723c */ /* 0x040fe20000001818 */
[----:B------:R-:W1:Y:S07]  /*11350*/  LDSM.16.M88.4 R144, [R175+0x4000] ;  /* 0x00400000af90783b */ /* 0x000e6e0000000200 */
[C---:B----4-:R-:W-:Y:S08]  /*11360*/  HMMA.16816.F32 R28, R148.reuse, R160, R28 ;  /* 0x000000a0941c723c */ /* 0x050ff0000000181c */
[----:B------:R-:W-:Y:S01]  /*11370*/  HMMA.16816.F32 R32, R148, R162, R32 ;  /* 0x000000a29420723c */ /* 0x000fe20000001820 */
[----:B------:R-:W3:Y:S08]  /*11380*/  LDSM.16.M88.4 R148, [R168+0x3000] ;  /* 0x00300000a894783b */ /* 0x000ef00000000200 */
[----:B------:R-:W4:Y:S01]  /*11390*/  LDSM.16.M88.4 R160, [R168+0x3800] ;  /* 0x00380000a8a0783b */ /* 0x000f220000000200 */
[C---:B-1----:R-:W-:Y:S08]  /*113a0*/  HMMA.16816.F32 R4, R144.reuse, R152, R4 ;  /* 0x000000989004723c */ /* 0x042ff00000001804 */
[C---:B------:R-:W-:Y:S01]  /*113b0*/  HMMA.16816.F32 R8, R144.reuse, R154, R8 ;  /* 0x0000009a9008723c */ /* 0x040fe20000001808 */
[----:B------:R-:W-:Y:S07]  /*113c0*/  LDSM.16.M88.4 R152, [R187] ;  /* 0x00000000bb98783b */ /* 0x000fee0000000200 */
[C---:B------:R-:W-:Y:S08]  /*113d0*/  HMMA.16816.F32 R12, R144.reuse, R156, R12 ;  /* 0x0000009c900c723c */ /* 0x040ff0000000180c */
[C---:B------:R-:W-:Y:S01]  /*113e0*/  HMMA.16816.F32 R16, R144.reuse, R158, R16 ;  /* 0x0000009e9010723c */ /* 0x040fe20000001810 */
[----:B------:R-:W-:Y:S07]  /*113f0*/  LDSM.16.M88.4 R156, [R186] ;  /* 0x00000000ba9c783b */ /* 0x000fee0000000200 */
[C---:B---3--:R-:W-:Y:S08]  /*11400*/  HMMA.16816.F32 R20, R144.reuse, R148, R20 ;  /* 0x000000949014723c */ /* 0x048ff00000001814 */
[C---:B------:R-:W-:Y:S01]  /*11410*/  HMMA.16816.F32 R24, R144.reuse, R150, R24 ;  /* 0x000000969018723c */ /* 0x040fe20000001818 */
[----:B------:R-:W1:Y:S07]  /*11420*/  LDSM.16.M88.4 R148, [R176+0x4000] ;  /* 0x00400000b094783b */ /* 0x000e6e0000000200 */
[C---:B----4-:R-:W-:Y:S08]  /*11430*/  HMMA.16816.F32 R28, R144.reuse, R160, R28 ;  /* 0x000000a0901c723c */ /* 0x050ff0000000181c */
[----:B------:R-:W-:Y:S01]  /*11440*/  HMMA.16816.F32 R32, R144, R162, R32 ;  /* 0x000000a29020723c */ /* 0x000fe20000001820 */
[----:B------:R-:W3:Y:S08]  /*11450*/  LDSM.16.M88.4 R144, [R185] ;  /* 0x00000000b990783b */ /* 0x000ef00000000200 */
[----:B------:R-:W4:Y:S01]  /*11460*/  LDSM.16.M88.4 R160, [R184] ;  /* 0x00000000b8a0783b */ /* 0x000f220000000200 */
        /* <DEDUP_REMOVED lines=51> */
[----:B------:R-:W-:Y:S01]  /*117a0*/  LDSM.16.M88.4 R160, [R174+0x4000] ;  /* 0x00400000aea0783b */ /* 0x000fe20000000200 */
[C---:B-1----:R-:W-:Y:S08]  /*117b0*/  HMMA.16816.F32 R4, R148.reuse, R152, R4 ;  /* 0x000000989404723c */ /* 0x042ff00000001804 */
[C---:B------:R-:W-:Y:S01]  /*117c0*/  HMMA.16816.F32 R8, R148.reuse, R154, R8 ;  /* 0x0000009a9408723c */ /* 0x040fe20000001808 */
[----:B------:R-:W1:Y:S07]  /*117d0*/  LDSM.16.M88.4 R152, [R180] ;  /* 0x00000000b498783b */ /* 0x000e6e0000000200 */
[C---:B------:R-:W-:Y:S08]  /*117e0*/  HMMA.16816.F32 R12, R148.reuse, R156, R12 ;  /* 0x0000009c940c723c */ /* 0x040ff0000000180c */
[C---:B------:R-:W-:Y:S01]  /*117f0*/  HMMA.16816.F32 R16, R148.reuse, R158, R16 ;  /* 0x0000009e9410723c */ /* 0x040fe20000001810 */
[----:B------:R-:W4:Y:S07]  /*11800*/  LDSM.16.M88.4 R156, [R178+0x8000] ;  /* 0x00800000b29c783b */ /* 0x000f2e0000000200 */
[C---:B---3--:R-:W-:Y:S08]  /*11810*/  HMMA.16816.F32 R20, R148.reuse, R144, R20 ;  /* 0x000000909414723c */ /* 0x048ff00000001814 */
[C---:B------:R-:W-:Y:S01]  /*11820*/  HMMA.16816.F32 R24, R148.reuse, R146, R24 ;  /* 0x000000929418723c */ /* 0x040fe20000001818 */
[----:B------:R-:W3:Y:S07]  /*11830*/  LDSM.16.M88.4 R144, [R174+0x4800] ;  /* 0x00480000ae90783b */ /* 0x000eee0000000200 */
[C---:B-1----:R-:W-:Y:S08]  /*11840*/  HMMA.16816.F32 R28, R148.reuse, R152, R28 ;  /* 0x00000098941c723c */ /* 0x042ff0000000181c */
[----:B------:R-:W-:Y:S01]  /*11850*/  HMMA.16816.F32 R32, R148, R154, R32 ;  /* 0x0000009a9420723c */ /* 0x000fe20000001820 */
[----:B------:R-:W1:Y:S07]  /*11860*/  LDSM.16.M88.4 R148, [R174+0x5000] ;  /* 0x00500000ae94783b */ /* 0x000e6e0000000200 */
[C---:B----4-:R-:W-:Y:S01]  /*11870*/  HMMA.16816.F32 R4, R156.reuse, R160, R4 ;  /* 0x000000a09c04723c */ /* 0x050fe20000001804 */
[----:B------:R-:W4:Y:S07]  /*11880*/  LDSM.16.M88.4 R152, [R174+0x5800] ;  /* 0x00580000ae98783b */ /* 0x000f2e0000000200 */
[C---:B------:R-:W-:Y:S01]  /*11890*/  HMMA.16816.F32 R8, R156.reuse, R162, R8 ;  /* 0x000000a29c08723c */ /* 0x040fe20000001808 */
[----:B------:R-:W-:Y:S07]  /*118a0*/  LDSM.16.M88.4 R160, [R171+0x4000] ;  /* 0x00400000aba0783b */ /* 0x000fee0000000200 */
[C---:B---3--:R-:W-:Y:S08]  /*118b0*/  HMMA.16816.F32 R12, R156.reuse, R144, R12 ;  /* 0x000000909c0c723c */ /* 0x048ff0000000180c */
[C---:B------:R-:W-:Y:S01]  /*118c0*/  HMMA.16816.F32 R16, R156.reuse, R146, R16 ;  /* 0x000000929c10723c */ /* 0x040fe20000001810 */
[----:B------:R-:W3:Y:S07]  /*118d0*/  LDSM.16.M88.4 R144, [R177+0x8000] ;  /* 0x00800000b190783b */ /* 0x000eee0000000200 */
[C---:B-1----:R-:W-:Y:S08]  /*118e0*/  HMMA.16816.F32 R20, R156.reuse, R148, R20 ;  /* 0x000000949c14723c */ /* 0x042ff00000001814 */
[C---:B------:R-:W-:Y:S01]  /*118f0*/  HMMA.16816.F32 R24, R156.reuse, R150, R24 ;  /* 0x000000969c18723c */ /* 0x040fe20000001818 */
[----:B------:R-:W1:Y:S07]  /*11900*/  LDSM.16.M88.4 R148, [R171+0x4800] ;  /* 0x00480000ab94783b */ /* 0x000e6e0000000200 */
[C---:B----4-:R-:W-:Y:S08]  /*11910*/  HMMA.16816.F32 R28, R156.reuse, R152, R28 ;  /* 0x000000989c1c723c */ /* 0x050ff0000000181c */
[----:B------:R-:W-:Y:S08]  /*11920*/  HMMA.16816.F32 R32, R156, R154, R32 ;  /* 0x0000009a9c20723c */ /* 0x000ff00000001820 */
[C---:B---3--:R-:W-:Y:S08]  /*11930*/  HMMA.16816.F32 R4, R144.reuse, R160, R4 ;  /* 0x000000a09004723c */ /* 0x048ff00000001804 */
[C---:B------:R-:W-:Y:S08]  /*11940*/  HMMA.16816.F32 R8, R144.reuse, R162, R8 ;  /* 0x000000a29008723c */ /* 0x040ff00000001808 */
[C---:B-1----:R-:W-:Y:S08]  /*11950*/  HMMA.16816.F32 R12, R144.reuse, R148, R12 ;  /* 0x00000094900c723c */ /* 0x042ff0000000180c */
[----:B------:R-:W-:Y:S01]  /*11960*/  FMUL.FTZ R0, R4, c[0x0][0x320] ;  /* 0x0000c80004007a20 */ /* 0x000fe20000410000 */
[C---:B------:R-:W-:Y:S03]  /*11970*/  HMMA.16816.F32 R16, R144.reuse, R150, R16 ;  /* 0x000000969010723c */ /* 0x040fe60000001810 */
[----:B------:R1:W3:Y:S04]  /*11980*/  MUFU.TANH R161, R0 ;  /* 0x0000000000a17308 */ /* 0x0002e80000002400 */
[----:B------:R-:W-:Y:S02]  /*11990*/  FMUL.FTZ R10, R10, c[0x0][0x320] ;  /* 0x0000c8000a0a7a20 */ /* 0x000fe40000410000 */
[----:B--2---:R-:W-:Y:S04]  /*119a0*/  FMUL.FTZ R3, R11, c[0x0][0x320] ;  /* 0x0000c8000b037a20 */ /* 0x004fe80000410000 */
[----:B------:R-:W2:Y:S02]  /*119b0*/  MUFU.TANH R165, R10 ;  /* 0x0000000a00a57308 */ /* 0x000ea40000002400 */
[----:B------:R-:W-:Y:S08]  /*119c0*/  FMUL.FTZ R2, R12, c[0x0][0x320] ;  /* 0x0000c8000c027a20 */ /* 0x000ff00000410000 */
[----:B------:R-:W4:Y:S01]  /*119d0*/  MUFU.TANH R157, R2 ;  /* 0x00000002009d7308 */ /* 0x000f220000002400 */
[----:B-1----:R-:W-:Y:S09]  /*119e0*/  FMUL.FTZ R0, R5, c[0x0][0x320] ;  /* 0x0000c80005007a20 */ /* 0x002ff20000410000 */
[----:B------:R1:W1:Y:S10]  /*119f0*/  MUFU.TANH R164, R0 ;  /* 0x0000000000a47308 */ /* 0x0002740000002400 */
[----:B------:R5:W2:Y:S01]  /*11a00*/  MUFU.TANH R163, R3 ;  /* 0x0000000300a37308 */ /* 0x000aa20000002400 */
[----:B-1----:R-:W-:Y:S09]  /*11a10*/  FMUL.FTZ R0, R6, c[0x0][0x320] ;  /* 0x0000c80006007a20 */ /* 0x002ff20000410000 */
[----:B------:R1:W1:Y:S01]  /*11a20*/  MUFU.TANH R166, R0 ;  /* 0x0000000000a67308 */ /* 0x0002620000002400 */
[----:B-----5:R-:W-:Y:S09]  /*11a30*/  FMUL.FTZ R3, R19, c[0x0][0x320] ;  /* 0x0000c80013037a20 */ /* 0x020ff20000410000 */
[----:B------:R-:W2:Y:S01]  /*11a40*/  MUFU.TANH R153, R3 ;  /* 0x0000000300997308 */ /* 0x000ea20000002400 */
[----:B-1----:R-:W-:Y:S02]  /*11a50*/  FMUL.FTZ R0, R7, c[0x0][0x320] ;  /* 0x0000c80007007a20 */ /* 0x002fe40000410000 */
[----:B------:R-:W1:Y:S07]  /*11a60*/  LDSM.16.M88.4 R4, [R171+0x5000] ;  /* 0x00500000ab04783b */ /* 0x000e6e0000000200 */
[----:B------:R5:W1:Y:S02]  /*11a70*/  MUFU.TANH R167, R0 ;  /* 0x0000000000a77308 */ /* 0x000a640000002400 */
[----:B-----5:R-:W-:Y:S08]  /*11a80*/  FMUL.FTZ R0, R8, c[0x0][0x320] ;  /* 0x0000c80008007a20 */ /* 0x020ff00000410000 */
[----:B------:R5:W2:Y:S01]  /*11a90*/  MUFU.TANH R162, R0 ;  /* 0x0000000000a27308 */ /* 0x000aa20000002400 */
[C---:B-1----:R-:W-:Y:S07]  /*11aa0*/  HMMA.16816.F32 R20, R144.reuse, R4, R20 ;  /* 0x000000049014723c */ /* 0x042fee0000001814 */
[----:B------:R-:W-:Y:S01]  /*11ab0*/  FMUL.FTZ R4, R18, c[0x0][0x320] ;  /* 0x0000c80012047a20 */ /* 0x000fe20000410000 */
[C---:B------:R-:W-:Y:S03]  /*11ac0*/  HMMA.16816.F32 R24, R144.reuse, R6, R24 ;  /* 0x000000069018723c */ /* 0x040fe60000001818 */
[----:B------:R-:W1:Y:S01]  /*11ad0*/  MUFU.TANH R154, R4 ;  /* 0x00000004009a7308 */ /* 0x000e620000002400 */
[----:B-----5:R-:W-:Y:S02]  /*11ae0*/  FMUL.FTZ R0, R9, c[0x0][0x320] ;  /* 0x0000c80009007a20 */ /* 0x020fe40000410000 */
[----:B------:R-:W5:Y:S02]  /*11af0*/  LDSM.16.M88.4 R8, [R171+0x5800] ;  /* 0x00580000ab08783b */ /* 0x000f640000000200 */
[----:B------:R-:W-:Y:S05]  /*11b00*/  DEPBAR.LE SB0, 0x0 ;  /* 0x000080000000791a */ /* 0x000fea0000000000 */
[----:B------:R1:W1:Y:S01]  /*11b10*/  MUFU.TANH R160, R0 ;  /* 0x0000000000a07308 */ /* 0x0002620000002400 */
[----:B------:R-:W-:Y:S02]  /*11b20*/  BAR.SYNC.DEFER_BLOCKING 0x0 ;  /* 0x0000000000007b1d */ /* 0x000fe40000010000 */
[----:B------:R-:W-:Y:S07]  /*11b30*/  FMUL.FTZ R2, R21, c[0x0][0x320] ;  /* 0x0000c80015027a20 */ /* 0x000fee0000410000 */
[----:B------:R-:W2:Y:S01]  /*11b40*/  MUFU.TANH R148, R2 ;  /* 0x0000000200947308 */ /* 0x000ea20000002400 */
[----:B-1----:R-:W-:Y:S09]  /*11b50*/  FMUL.FTZ R0, R13, c[0x0][0x320] ;  /* 0x0000c8000d007a20 */ /* 0x002ff20000410000 */
[----:B------:R1:W1:Y:S01]  /*11b60*/  MUFU.TANH R156, R0 ;  /* 0x00000000009c7308 */ /* 0x0002620000002400 */
[C---:B-----5:R-:W-:Y:S08]  /*11b70*/  HMMA.16816.F32 R28, R144.reuse, R8, R28 ;  /* 0x00000008901c723c */ /* 0x060ff0000000181c */
[----:B------:R-:W-:Y:S04]  /*11b80*/  HMMA.16816.F32 R32, R144, R10, R32 ;  /* 0x0000000a9020723c */ /* 0x000fe80000001820 */
[----:B-1----:R-:W-:Y:S04]  /*11b90*/  FMUL.FTZ R0, R14, c[0x0][0x320] ;  /* 0x0000c8000e007a20 */ /* 0x002fe80000410000 */
        /* <DEDUP_REMOVED lines=39> */
[----:B------:R-:W-:Y:S01]  /*11e10*/  ISETP.GT.AND P0, PT, R213, 0x3f, PT ;  /* 0x0000003fd500780c */ /* 0x000fe20003f04270 */
[----:B------:R-:W-:Y:S01]  /*11e20*/  IMAD R2, R195, 0x40, R234 ;  /* 0x00000040c3027824 */ /* 0x000fe200078e02ea */
[----:B------:R-:W-:Y:S01]  /*11e30*/  SHF.L.U64.HI R14, R208, 0x1, R223 ;  /* 0x00000001d00e7819 */ /* 0x000fe200000102df */
[----:B------:R-:W-:Y:S01]  /*11e40*/  IMAD.MOV.U32 R192, RZ, RZ, RZ ;  /* 0x000000ffffc07224 */ /* 0x000fe200078e00ff */
[----:B------:R-:W-:Y:S01]  /*11e50*/  ISETP.NE.AND P1, PT, R0, c[0x0][0x2b8], PT ;  /* 0x0000ae0000007a0c */ /* 0x000fe20003f25270 */
[----:B------:R-:W-:Y:S01]  /*11e60*/  IMAD.SHL.U32 R12, R208, 0x2, RZ ;  /* 0x00000002d00c7824 */ /* 0x000fe200078e00ff */
[----:B------:R-:W-:Y:S01]  /*11e70*/  IADD3 R2, R2, -0x40, R213 ;  /* 0xffffffc002027810 */ /* 0x000fe20007ffe0d5 */
[C---:B------:R-:W-:Y:S01]  /*11e80*/  IMAD.SHL.U32 R11, R207.reuse, 0x2, RZ ;  /* 0x00000002cf0b7824 */ /* 0x040fe200078e00ff */
[----:B------:R-:W-:Y:S01]  /*11e90*/  SHF.L.U64.HI R13, R207, 0x1, R224 ;  /* 0x00000001cf0d7819 */ /* 0x000fe200000102e0 */
[C---:B------:R-:W-:Y:S01]  /*11ea0*/  IMAD.SHL.U32 R9, R210.reuse, 0x2, RZ ;  /* 0x00000002d2097824 */ /* 0x040fe200078e00ff */
[----:B------:R-:W-:Y:S01]  /*11eb0*/  SHF.L.U64.HI R10, R210, 0x1, R211 ;  /* 0x00000001d20a7819 */ /* 0x000fe200000102d3 */
[----:B------:R-:W-:Y:S06]  /*11ec0*/  IMAD.MOV.U32 R0, RZ, RZ, R2 ;  /* 0x000000ffff007224 */ /* 0x000fec00078e0002 */
        /* <DEDUP_REMOVED lines=8> */
[----:B------:R-:W-:Y:S01]  /*11f50*/  IMAD.WIDE.U32 R2, R194, c[0x0][0x1e0], RZ ;  /* 0x00007800c2027a25 */ /* 0x000fe200078e00ff */
        /* <DEDUP_REMOVED lines=15> */
.L_x_350:
        /* <DEDUP_REMOVED lines=18> */
.L_x_351:
[C---:B---3--:R-:W-:Y:S02]  /*12170*/  IADD3 R2, -R102.reuse, 0x10, RZ ;  /* 0x0000001066027810 */ /* 0x048fe40007ffe1ff */
[----:B------:R-:W-:Y:S02]  /*12180*/  ISETP.NE.U32.AND P0, PT, R102, RZ, PT ;  /* 0x000000ff6600720c */ /* 0x000fe40003f05070 */
[----:B------:R-:W-:Y:S04]  /*12190*/  LOP3.LUT R2, R2, 0xf, RZ, 0xc0, !PT ;  /* 0x0000000f02027812 */ /* 0x000fe800078ec0ff */
[----:B--2---:R-:W-:Y:S04]  /*121a0*/  IADD3 R2, P2, P1, R2, R0, R9 ;  /* 0x0000000002027210 */ /* 0x004fe8000795e009 */
[----:B----4-:R-:W-:Y:S02]  /*121b0*/  IADD3.X R3, RZ, R4, R10, P2, P1 ;  /* 0x00000004ff037210 */ /* 0x010fe400017e240a */
[----:B------:R-:W-:Y:S03]  /*121c0*/  IADD3 R6, P1, R0, R11, RZ ;  /* 0x0000000b00067210 */ /* 0x000fe60007f3e0ff */
[----:B------:R-:W-:Y:S01]  /*121d0*/  @!PT LDS RZ, [RZ] ;  /* 0x00000000fffff984 */ /* 0x000fe20000000800 */
[----:B------:R-:W-:Y:S01]  /*121e0*/  @!PT LDS RZ, [RZ] ;  /* 0x00000000fffff984 */ /* 0x000fe20000000800 */
[----:B------:R-:W-:Y:S01]  /*121f0*/  @!PT LDS RZ, [RZ] ;  /* 0x00000000fffff984 */ /* 0x000fe20000000800 */
[----:B------:R2:W-:Y:S02]  /*12200*/  LDGSTS.E.BYPASS.LTC128B.128.ZFILL [R191+0x7100], [R2.64], P0 ;  /* 0x0710000002bf7fae */ /* 0x0005e40008141d4a */
[----:B------:R-:W-:Y:S05]  /*12210*/  IMAD.X R7, R4, 0x1, R13, P1 ;  /* 0x0000000104077824 */ /* 0x000fea00008e060d */
[----:B------:R3:W-:Y:S01]  /*12220*/  LDGSTS.E.BYPASS.LTC128B.128 [R191+0x9100], [R6.64], !P3 ;  /* 0x0910000006bf7fae */ /* 0x0007e2000d901d4a */
[----:B--2---:R-:W-:Y:S05]  /*12230*/  IADD3 R2, P0, R0, R12, RZ ;  /* 0x0000000c00027210 */ /* 0x004fea0007f1e0ff */
[----:B------:R-:W-:Y:S05]  /*12240*/  IMAD.X R3, R4, 0x1, R14, P0 ;  /* 0x0000000104037824 */ /* 0x000fea00000e060e */
[----:B------:R3:W-:Y:S03]  /*12250*/  LDGSTS.E.BYPASS.LTC128B.128 [R191+0xb100], [R2.64], !P4 ;  /* 0x0b10000002bf7fae */ /* 0x0007e6000e101d4a */
.L_x_271:
[----:B--234-:R-:W-:Y:S05]  /*12260*/  BSYNC B0 ;  /* 0x0000000000007941 */ /* 0x01cfea0003800000 */
.L_x_270:
        /* <DEDUP_REMOVED lines=34> */
[----:B------:R-:W1:Y:S02]  /*12490*/  SHFL.BFLY PT, R0, R4, 0x2, 0x1f ;  /* 0x0c401f0004007f89 */ /* 0x000e6400000e0000 */
[----:B-1----:R-:W-:Y:S05]  /*124a0*/  FMNMX.FTZ R0, R4, R0, !PT ;  /* 0x0000000004007209 */ /* 0x002fea0007810000 */
[----:B------:R-:W1:Y:S02]  /*124b0*/  SHFL.BFLY PT, R2, R0, 0x1, 0x1f ;  /* 0x0c201f0000027f89 */ /* 0x000e6400000e0000 */
[----:B-1----:R-:W-:Y:S02]  /*124c0*/  FMNMX.FTZ R102, R0, R2, !PT ;  /* 0x0000000200667209 */ /* 0x002fe40007810000 */
[----:B------:R-:W1:Y:S02]  /*124d0*/  SHFL.BFLY PT, R0, R5, 0x2, 0x1f ;  /* 0x0c401f0005007f89 */ /* 0x000e6400000e0000 */
[----:B-1----:R-:W-:Y:S05]  /*124e0*/  FMNMX.FTZ R4, R5, R0, !PT ;  /* 0x0000000005047209 */ /* 0x002fea0007810000 */
[----:B------:R1:W2:Y:S02]  /*124f0*/  SHFL.BFLY PT, R0, R4, 0x1, 0x1f ;  /* 0x0c201f0004007f89 */ /* 0x0002a400000e0000 */
.L_x_352:
[----:B--2---:R-:W-:Y:S01]  /*12500*/  FMNMX.FTZ R3, R0, R4, !PT ;  /* 0x0000000400037209 */ /* 0x004fe20007810000 */
[C---:B------:R-:W-:Y:S01]  /*12510*/  FADD.FTZ R0, -R102.reuse, R103 ;  /* 0x0000006766007221 */ /* 0x040fe20000010100 */
[----:B------:R-:W-:Y:S01]  /*12520*/  WARPSYNC 0xffffffff ;  /* 0xffffffff00007948 */ /* 0x000fe20003800000 */
[----:B-1----:R-:W-:Y:S01]  /*12530*/  FMUL.FTZ R4, R102, c[0x0][0x2d0] ;  /* 0x0000b40066047a20 */ /* 0x002fe20000410000 */
[----:B------:R-:W-:Y:S01]  /*12540*/  ISETP.GT.AND P0, PT, R195, R216, PT ;  /* 0x000000d8c300720c */ /* 0x000fe20003f04270 */
[----:B------:R-:W-:Y:S02]  /*12550*/  FMUL.FTZ R0, R0, c[0x0][0x2d0] ;  /* 0x0000b40000007a20 */ /* 0x000fe40000410000 */
[--C-:B------:R-:W-:Y:S02]  /*12560*/  FFMA.FTZ R7, R161, c[0x0][0x2d0], -R4.reuse ;  /* 0x0000b400a1077a23 */ /* 0x100fe40000010804 */
[--C-:B------:R-:W-:Y:S01]  /*12570*/  FFMA.FTZ R155, R155, c[0x0][0x2d0], -R4.reuse ;  /* 0x0000b4009b9b7a23 */ /* 0x100fe20000010804 */
        /* <DEDUP_REMOVED lines=16> */
[----:B------:R-:W-:Y:S03]  /*12680*/  FFMA.FTZ R156, R156, c[0x0][0x2d0], -R4 ;  /* 0x0000b4009c9c7a23 */ /* 0x000fe60000010804 */
[----:B------:R-:W-:Y:S10]  /*12690*/  MUFU.EX2 R4, R7 ;  /* 0x0000000700047308 */ /* 0x000ff40000000800 */
[----:B------:R-:W1:Y:S02]  /*126a0*/  MUFU.EX2 R6, R6 ;  /* 0x0000000600067308 */ /* 0x000e640000000800 */
[----:B-1----:R-:W-:Y:S01]  /*126b0*/  F2FP.PACK_AB R144, R6, R4 ;  /* 0x000000040690723e */ /* 0x002fe200000000ff */
[----:B------:R-:W-:Y:S01]  /*126c0*/  FFMA.FTZ R0, R2, R206, R4 ;  /* 0x000000ce02007223 */ /* 0x000fe20000010004 */
[----:B------:R-:W-:Y:S01]  /*126d0*/  F2FP.PACK_AB R146, R8, R9 ;  /* 0x000000090892723e */ /* 0x000fe200000000ff */
[C---:B------:R-:W-:Y:S02]  /*126e0*/  FMUL.FTZ R4, R3.reuse, c[0x0][0x2d0] ;  /* 0x0000b40003047a20 */ /* 0x040fe40000410000 */
[----:B------:R-:W-:Y:S02]  /*126f0*/  FADD.FTZ R7, R6, R0 ;  /* 0x0000000006077221 */ /* 0x000fe40000010000 */
[----:B------:R-:W-:Y:S02]  /*12700*/  FADD.FTZ R0, -R3, R104 ;  /* 0x0000006803007221 */ /* 0x000fe40000010100 */
[----:B------:R-:W-:Y:S02]  /*12710*/  FMUL.FTZ R32, R2, R108 ;  /* 0x0000006c02207220 */ /* 0x000fe40000410000 */
[----:B------:R-:W-:Y:S02]  /*12720*/  FMUL.FTZ R0, R0, c[0x0][0x2d0] ;  /* 0x0000b40000007a20 */ /* 0x000fe40000410000 */
[----:B------:R-:W-:Y:S02]  /*12730*/  FMUL.FTZ R33, R2, R109 ;  /* 0x0000006d02217220 */ /* 0x000fe40000410000 */
[--C-:B------:R-:W-:Y:S02]  /*12740*/  FFMA.FTZ R5, R166, c[0x0][0x2d0], -R4.reuse ;  /* 0x0000b400a6057a23 */ /* 0x100fe40000010804 */
[----:B------:R-:W1:Y:S01]  /*12750*/  MUFU.EX2 R0, R0 ;  /* 0x0000000000007308 */ /* 0x000e620000000800 */
[--C-:B------:R-:W-:Y:S02]  /*12760*/  FFMA.FTZ R6, R167, c[0x0][0x2d0], -R4.reuse ;  /* 0x0000b400a7067a23 */ /* 0x100fe40000010804 */
[--C-:B------:R-:W-:Y:S02]  /*12770*/  FFMA.FTZ R103, R165, c[0x0][0x2d0], -R4.reuse ;  /* 0x0000b400a5677a23 */ /* 0x100fe40000010804 */
[--C-:B------:R-:W-:Y:S02]  /*12780*/  FFMA.FTZ R104, R163, c[0x0][0x2d0], -R4.reuse ;  /* 0x0000b400a3687a23 */ /* 0x100fe40000010804 */
[--C-:B------:R-:W-:Y:S02]  /*12790*/  FFMA.FTZ R160, R25, c[0x0][0x2d0], -R4.reuse ;  /* 0x0000b40019a07a23 */ /* 0x100fe40000010804 */
[--C-:B------:R-:W-:Y:S01]  /*127a0*/  FFMA.FTZ R163, R21, c[0x0][0x2d0], -R4.reuse ;  /* 0x0000b40015a37a23 */ /* 0x100fe20000010804 */
[----:B------:R2:W-:Y:S01]  /*127b0*/  MUFU.EX2 R10, R5 ;  /* 0x00000005000a7308 */ /* 0x0005e20000000800 */
[--C-:B------:R-:W-:Y:S02]  /*127c0*/  FFMA.FTZ R151, R159, c[0x0][0x2d0], -R4.reuse ;  /* 0x0000b4009f977a23 */ /* 0x100fe40000010804 */
[--C-:B------:R-:W-:Y:S02]  /*127d0*/  FFMA.FTZ R159, R26, c[0x0][0x2d0], -R4.reuse ;  /* 0x0000b4001a9f7a23 */ /* 0x100fe40000010804 */
[--C-:B------:R-:W-:Y:S02]  /*127e0*/  FFMA.FTZ R148, R158, c[0x0][0x2d0], -R4.reuse ;  /* 0x0000b4009e947a23 */ /* 0x100fe40000010804 */
[--C-:B------:R-:W-:Y:S02]  /*127f0*/  FFMA.FTZ R154, R154, c[0x0][0x2d0], -R4.reuse ;  /* 0x0000b4009a9a7a23 */ /* 0x100fe40000010804 */
[--C-:B------:R-:W-:Y:S02]  /*12800*/  FFMA.FTZ R153, R153, c[0x0][0x2d0], -R4.reuse ;  /* 0x0000b40099997a23 */ /* 0x100fe40000010804 */
[--C-:B------:R-:W-:Y:S02]  /*12810*/  FFMA.FTZ R158, R150, c[0x0][0x2d0], -R4.reuse ;  /* 0x0000b400969e7a23 */ /* 0x100fe40000010804 */
[--C-:B------:R-:W-:Y:S02]  /*12820*/  FFMA.FTZ R150, R149, c[0x0][0x2d0], -R4.reuse ;  /* 0x0000b40095967a23 */ /* 0x100fe40000010804 */
[C---:B-1----:R-:W-:Y:S02]  /*12830*/  FMUL.FTZ R34, R0.reuse, R110 ;  /* 0x0000006e00227220 */ /* 0x042fe40000410000 */
[----:B------:R-:W-:Y:S02]  /*12840*/  FMUL.FTZ R35, R0, R111 ;  /* 0x0000006f00237220 */ /* 0x000fe40000410000 */
[----:B------:R-:W1:Y:S01]  /*12850*/  LDSM.16.MT88.4 R108, [R169] ;  /* 0x00000000a96c783b */ /* 0x000e620000004200 */
[--C-:B------:R-:W-:Y:S02]  /*12860*/  FFMA.FTZ R165, R20, c[0x0][0x2d0], -R4.reuse ;  /* 0x0000b40014a57a23 */ /* 0x100fe40000010804 */
[--C-:B------:R-:W-:Y:S02]  /*12870*/  FFMA.FTZ R166, R19, c[0x0][0x2d0], -R4.reuse ;  /* 0x0000b40013a67a23 */ /* 0x100fe40000010804 */
[----:B------:R-:W-:Y:S02]  /*12880*/  FFMA.FTZ R167, R18, c[0x0][0x2d0], -R4 ;  /* 0x0000b40012a77a23 */ /* 0x000fe40000010804 */
[----:B------:R-:W-:Y:S02]  /*12890*/  FADD.FTZ R4, R9, R7 ;  /* 0x0000000709047221 */ /* 0x000fe40000010000 */
[----:B------:R-:W3:Y:S01]  /*128a0*/  MUFU.EX2 R7, R6 ;  /* 0x0000000600077308 */ /* 0x000ee20000000800 */
[C---:B------:R-:W-:Y:S02]  /*128b0*/  FMUL.FTZ R18, R0.reuse, R126 ;  /* 0x0000007e00127220 */ /* 0x040fe40000410000 */
[----:B------:R-:W-:Y:S02]  /*128c0*/  FMUL.FTZ R19, R0, R127 ;  /* 0x0000007f00137220 */ /* 0x000fe40000410000 */
[----:B------:R-:W-:Y:S02]  /*128d0*/  FADD.FTZ R149, R8, R4 ;  /* 0x0000000408957221 */ /* 0x000fe40000010000 */
[C---:B------:R-:W-:Y:S02]  /*128e0*/  FMUL.FTZ R4, R2.reuse, R136 ;  /* 0x0000008802047220 */ /* 0x040fe40000410000 */
[C---:B--2---:R-:W-:Y:S01]  /*128f0*/  FMUL.FTZ R5, R2.reuse, R137 ;  /* 0x0000008902057220 */ /* 0x044fe20000410000 */
[----:B------:R-:W-:Y:S01]  /*12900*/  MUFU.EX2 R126, R103 ;  /* 0x00000067007e7308 */ /* 0x000fe20000000800 */
[C---:B------:R-:W-:Y:S02]  /*12910*/  FMUL.FTZ R17, R2.reuse, R125 ;  /* 0x0000007d02117220 */ /* 0x040fe40000410000 */
[C---:B------:R-:W-:Y:S02]  /*12920*/  FMUL.FTZ R8, R2.reuse, R132 ;  /* 0x0000008402087220 */ /* 0x040fe40000410000 */
[----:B------:R-:W-:Y:S02]  /*12930*/  FMUL.FTZ R9, R2, R133 ;  /* 0x0000008502097220 */ /* 0x000fe40000410000 */
[----:B------:R-:W-:Y:S02]  /*12940*/  FMUL.FTZ R11, R0, R135 ;  /* 0x00000087000b7220 */ /* 0x000fe40000410000 */
[C---:B------:R-:W-:Y:S01]  /*12950*/  FMUL.FTZ R12, R2.reuse, R128 ;  /* 0x00000080020c7220 */ /* 0x040fe20000410000 */
[----:B------:R-:W2:Y:S01]  /*12960*/  MUFU.EX2 R127, R104 ;  /* 0x00000068007f7308 */ /* 0x000ea20000000800 */
[----:B------:R-:W-:Y:S02]  /*12970*/  FMUL.FTZ R13, R2, R129 ;  /* 0x00000081020d7220 */ /* 0x000fe40000410000 */
[C---:B------:R-:W-:Y:S01]  /*12980*/  FMUL.FTZ R14, R0.reuse, R130 ;  /* 0x00000082000e7220 */ /* 0x040fe20000410000 */
[C---:B---3--:R-:W-:Y:S01]  /*12990*/  F2FP.PACK_AB R145, R7.reuse, R10 ;  /* 0x0000000a0791723e */ /* 0x048fe200000000ff */
[C---:B------:R-:W-:Y:S02]  /*129a0*/  FFMA.FTZ R6, R0.reuse, R202, R10 ;  /* 0x000000ca00067223 */ /* 0x040fe4000001000a */
[C---:B------:R-:W-:Y:S02]  /*129b0*/  FMUL.FTZ R10, R0.reuse, R134 ;  /* 0x00000086000a7220 */ /* 0x040fe40000410000 */
[----:B------:R-:W-:Y:S01]  /*129c0*/  FADD.FTZ R125, R7, R6 ;  /* 0x00000006077d7221 */ /* 0x000fe20000010000 */
[----:B------:R-:W-:Y:S01]  /*129d0*/  LDSM.16.MT88.4 R132, [R169+0x1800] ;  /* 0x00180000a984783b */ /* 0x000fe20000004200 */
[C---:B------:R-:W-:Y:S01]  /*129e0*/  FMUL.FTZ R6, R0.reuse, R138 ;  /* 0x0000008a00067220 */ /* 0x040fe20000410000 */
[----:B------:R-:W-:Y:S01]  /*129f0*/  MUFU.EX2 R104, R152 ;  /* 0x0000009800687308 */ /* 0x000fe20000000800 */
[C---:B------:R-:W-:Y:S02]  /*12a00*/  FMUL.FTZ R7, R0.reuse, R139 ;  /* 0x0000008b00077220 */ /* 0x040fe40000410000 */
[----:B------:R-:W-:Y:S02]  /*12a10*/  FMUL.FTZ R15, R0, R131 ;  /* 0x00000083000f7220 */ /* 0x000fe40000410000 */
[C---:B------:R-:W-:Y:S02]  /*12a20*/  FMUL.FTZ R16, R2.reuse, R124 ;  /* 0x0000007c02107220 */ /* 0x040fe40000410000 */
[----:B------:R-:W-:Y:S02]  /*12a30*/  FMUL.FTZ R21, R2, R121 ;  /* 0x0000007902157220 */ /* 0x000fe40000410000 */
[C---:B------:R-:W-:Y:S01]  /*12a40*/  FMUL.FTZ R22, R0.reuse, R122 ;  /* 0x0000007a00167220 */ /* 0x040fe20000410000 */
[----:B------:R-:W-:Y:S01]  /*12a50*/  MUFU.EX2 R124, R196 ;  /* 0x000000c4007c7308 */ /* 0x000fe20000000800 */
[----:B------:R-:W-:Y:S01]  /*12a60*/  FMUL.FTZ R23, R0, R123 ;  /* 0x0000007b00177220 */ /* 0x000fe20000410000 */
[----:B--2---:R-:W-:Y:S01]  /*12a70*/  F2FP.PACK_AB R147, R127, R126 ;  /* 0x0000007e7f93723e */ /* 0x004fe200000000ff */
[----:B------:R-:W-:Y:S02]  /*12a80*/  FMUL.FTZ R25, R2, R117 ;  /* 0x0000007502197220 */ /* 0x000fe40000410000 */
[C---:B------:R-:W-:Y:S02]  /*12a90*/  FMUL.FTZ R26, R0.reuse, R118 ;  /* 0x00000076001a7220 */ /* 0x040fe40000410000 */
[----:B------:R-:W-:Y:S02]  /*12aa0*/  FMUL.FTZ R27, R0, R119 ;  /* 0x00000077001b7220 */ /* 0x000fe40000410000 */
[C---:B-1----:R-:W-:Y:S01]  /*12ab0*/  HMMA.16816.F32 R4, R144.reuse, R108, R4 ;  /* 0x0000006c9004723c */ /* 0x042fe20000001804 */
[----:B------:R-:W-:Y:S04]  /*12ac0*/  MUFU.EX2 R152, R150 ;  /* 0x0000009600987308 */ /* 0x000fe80000000800 */
[C---:B------:R-:W-:Y:S02]  /*12ad0*/  FMUL.FTZ R28, R2.reuse, R112 ;  /* 0x00000070021c7220 */ /* 0x040fe40000410000 */
[----:B------:R-:W-:Y:S01]  /*12ae0*/  FMUL.FTZ R29, R2, R113 ;  /* 0x00000071021d7220 */ /* 0x000fe20000410000 */
[C---:B------:R-:W-:Y:S01]  /*12af0*/  HMMA.16816.F32 R8, R144.reuse, R110, R8 ;  /* 0x0000006e9008723c */ /* 0x040fe20000001808 */
[----:B------:R-:W1:Y:S02]  /*12b00*/  LDSM.16.MT88.4 R108, [R170] ;  /* 0x00000000aa6c783b */ /* 0x000e640000004200 */
[----:B------:R-:W-:Y:S01]  /*12b10*/  MUFU.EX2 R150, R160 ;  /* 0x000000a000967308 */ /* 0x000fe20000000800 */
[C---:B------:R-:W-:Y:S02]  /*12b20*/  FMUL.FTZ R30, R0.reuse, R114 ;  /* 0x00000072001e7220 */ /* 0x040fe40000410000 */
[----:B------:R-:W-:Y:S02]  /*12b30*/  FMUL.FTZ R31, R0, R115 ;  /* 0x00000073001f7220 */ /* 0x000fe40000410000 */
[C---:B------:R-:W-:Y:S01]  /*12b40*/  FMUL.FTZ R20, R2.reuse, R120 ;  /* 0x0000007802147220 */ /* 0x040fe20000410000 */
[----:B------:R-:W-:Y:S03]  /*12b50*/  LDSM.16.MT88.4 R112, [R169+0x800] ;  /* 0x00080000a970783b */ /* 0x000fe60000004200 */
        /* <DEDUP_REMOVED lines=15> */
[----:B------:R-:W-:Y:S02]  /*12c50*/  FMUL.FTZ R47, R0, R47 ;  /* 0x0000002f002f7220 */ /* 0x000fe40000410000 */
[C---:B------:R-:W-:Y:S02]  /*12c60*/  FMUL.FTZ R48, R2.reuse, R48 ;  /* 0x0000003002307220 */ /* 0x040fe40000410000 */
[----:B------:R-:W-:Y:S01]  /*12c70*/  FMUL.FTZ R49, R2, R49 ;  /* 0x0000003102317220 */ /* 0x000fe20000410000 */
[C---:B-1----:R-:W-:Y:S02]  /*12c80*/  HMMA.16816.F32 R12, R144.reuse, R108, R12 ;  /* 0x0000006c900c723c */ /* 0x042fe4000000180c */
[----:B------:R-:W-:Y:S01]  /*12c90*/  MUFU.EX2 R157, R151 ;  /* 0x00000097009d7308 */ /* 0x000fe20000000800 */
[C---:B------:R-:W-:Y:S02]  /*12ca0*/  FMUL.FTZ R50, R0.reuse, R50 ;  /* 0x0000003200327220 */ /* 0x040fe40000410000 */
[----:B------:R-:W-:Y:S02]  /*12cb0*/  FMUL.FTZ R51, R0, R51 ;  /* 0x0000003300337220 */ /* 0x000fe40000410000 */
[C---:B------:R-:W-:Y:S01]  /*12cc0*/  FMUL.FTZ R52, R2.reuse, R52 ;  /* 0x0000003402347220 */ /* 0x040fe20000410000 */
[C---:B------:R-:W-:Y:S01]  /*12cd0*/  HMMA.16816.F32 R16, R144.reuse, R110, R16 ;  /* 0x0000006e9010723c */ /* 0x040fe20000001810 */
[----:B------:R-:W1:Y:S03]  /*12ce0*/  LDSM.16.MT88.4 R108, [R173] ;  /* 0x00000000ad6c783b */ /* 0x000e660000004200 */
[----:B------:R-:W-:Y:S01]  /*12cf0*/  FMUL.FTZ R53, R2, R53 ;  /* 0x0000003502357220 */ /* 0x000fe20000410000 */
[----:B------:R-:W-:Y:S01]  /*12d00*/  MUFU.EX2 R151, R159 ;  /* 0x0000009f00977308 */ /* 0x000fe20000000800 */
[C---:B------:R-:W-:Y:S02]  /*12d10*/  FMUL.FTZ R54, R0.reuse, R54 ;  /* 0x0000003600367220 */ /* 0x040fe40000410000 */
[----:B------:R-:W-:Y:S04]  /*12d20*/  FMUL.FTZ R55, R0, R55 ;  /* 0x0000003700377220 */ /* 0x000fe80000410000 */
[C---:B------:R-:W-:Y:S02]  /*12d30*/  FMUL.FTZ R56, R2.reuse, R56 ;  /* 0x0000003802387220 */ /* 0x040fe40000410000 */
[----:B------:R-:W-:Y:S01]  /*12d40*/  FMUL.FTZ R57, R2, R57 ;  /* 0x0000003902397220 */ /* 0x000fe20000410000 */
        /* <DEDUP_REMOVED lines=12> */
[----:B------:R-:W-:Y:S01]  /*12e10*/  MUFU.EX2 R153, R158 ;  /* 0x0000009e00997308 */ /* 0x000fe20000000800 */
        /* <DEDUP_REMOVED lines=8> */
[----:B------:R-:W1:Y:S03]  /*12ea0*/  LDSM.16.MT88.4 R108, [R172] ;  /* 0x00000000ac6c783b */ /* 0x000e660000004200 */
[C---:B------:R-:W-:Y:S02]  /*12eb0*/  FMUL.FTZ R74, R0.reuse, R74 ;  /* 0x0000004a004a7220 */ /* 0x040fe40000410000 */
[----:B------:R-:W-:Y:S02]  /*12ec0*/  FMUL.FTZ R75, R0, R75 ;  /* 0x0000004b004b7220 */ /* 0x000fe40000410000 */
[C---:B------:R-:W-:Y:S04]  /*12ed0*/  FMUL.FTZ R76, R2.reuse, R76 ;  /* 0x0000004c024c7220 */ /* 0x040fe80000410000 */
[----:B------:R-:W-:Y:S02]  /*12ee0*/  FMUL.FTZ R77, R2, R77 ;  /* 0x0000004d024d7220 */ /* 0x000fe40000410000 */
[C---:B------:R-:W-:Y:S02]  /*12ef0*/  FMUL.FTZ R78, R0.reuse, R78 ;  /* 0x0000004e004e7220 */ /* 0x040fe40000410000 */
        /* <DEDUP_REMOVED lines=12> */
[----:B------:R-:W-:Y:S01]  /*12fc0*/  FMUL.FTZ R91, R0, R91 ;  /* 0x0000005b005b7220 */ /* 0x000fe20000410000 */
[C---:B-1----:R-:W-:Y:S03]  /*12fd0*/  HMMA.16816.F32 R28, R144.reuse, R108, R28 ;  /* 0x0000006c901c723c */ /* 0x042fe6000000181c */
[C---:B------:R-:W-:Y:S02]  /*12fe0*/  FMUL.FTZ R92, R2.reuse, R92 ;  /* 0x0000005c025c7220 */ /* 0x040fe40000410000 */
[C---:B------:R-:W-:Y:S02]  /*12ff0*/  FMUL.FTZ R93, R2.reuse, R93 ;  /* 0x0000005d025d7220 */ /* 0x040fe40000410000 */
[C---:B------:R-:W-:Y:S01]  /*13000*/  FMUL.FTZ R96, R2.reuse, R96 ;  /* 0x0000006002607220 */ /* 0x040fe20000410000 */
[C---:B------:R-:W-:Y:S01]  /*13010*/  HMMA.16816.F32 R32, R144.reuse, R110, R32 ;  /* 0x0000006e9020723c */ /* 0x040fe20000001820 */
[----:B------:R-:W1:Y:S03]  /*13020*/  LDSM.16.MT88.4 R108, [R169+0x2000] ;  /* 0x00200000a96c783b */ /* 0x000e660000004200 */
[----:B------:R-:W-:Y:S02]  /*13030*/  FMUL.FTZ R97, R2, R97 ;  /* 0x0000006102617220 */ /* 0x000fe40000410000 */
[----:B------:R-:W3:Y:S01]  /*13040*/  MUFU.EX2 R2, R156 ;  /* 0x0000009c00027308 */ /* 0x000ee20000000800 */
[C---:B------:R-:W-:Y:S02]  /*13050*/  FMUL.FTZ R94, R0.reuse, R94 ;  /* 0x0000005e005e7220 */ /* 0x040fe40000410000 */
[C---:B------:R-:W-:Y:S03]  /*13060*/  FMUL.FTZ R95, R0.reuse, R95 ;  /* 0x0000005f005f7220 */ /* 0x040fe60000410000 */
[C---:B------:R-:W-:Y:S02]  /*13070*/  FMUL.FTZ R98, R0.reuse, R98 ;  /* 0x0000006200627220 */ /* 0x040fe40000410000 */
[----:B------:R-:W-:Y:S02]  /*13080*/  FMUL.FTZ R99, R0, R99 ;  /* 0x0000006300637220 */ /* 0x000fe40000410000 */
[----:B--2---:R-:W-:Y:S01]  /*13090*/  FADD.FTZ R0, R103, R149 ;  /* 0x0000009567007221 */ /* 0x004fe20000010000 */
[----:B------:R-:W2:Y:S10]  /*130a0*/  MUFU.EX2 R156, R148 ;  /* 0x00000094009c7308 */ /* 0x000eb40000000800 */
[----:B------:R-:W-:Y:S01]  /*130b0*/  MUFU.EX2 R149, R163 ;  /* 0x000000a300957308 */ /* 0x000fe20000000800 */
[----:B---3--:R-:W-:Y:S04]  /*130c0*/  FADD.FTZ R0, R2, R0 ;  /* 0x0000000002007221 */ /* 0x008fe80000010000 */
[----:B------:R-:W-:Y:S05]  /*130d0*/  FADD.FTZ R0, R116, R0 ;  /* 0x0000000074007221 */ /* 0x000fea0000010000 */
[----:B------:R-:W3:Y:S01]  /*130e0*/  MUFU.EX2 R148, R165 ;  /* 0x000000a500947308 */ /* 0x000ee20000000800 */
[----:B------:R-:W-:Y:S01]  /*130f0*/  FADD.FTZ R0, R104, R0 ;  /* 0x0000000068007221 */ /* 0x000fe20000010000 */
        /* <DEDUP_REMOVED lines=21> */
[C---:B-1----:R-:W-:Y:S07]  /*13250*/  HMMA.16816.F32 R92, R144.reuse, R108, R92 ;  /* 0x0000006c905c723c */ /* 0x042fee000000185c */
[----:B------:R-:W-:Y:S01]  /*13260*/  F2FP.PACK_AB R108, R2, R103 ;  /* 0x00000067026c723e */ /* 0x000fe200000000ff */
[----:B------:R-:W-:Y:S01]  /*13270*/  HMMA.16816.F32 R96, R144, R110, R96 ;  /* 0x0000006e9060723c */ /* 0x000fe20000001860 */
[----:B------:R-:W1:Y:S03]  /*13280*/  MUFU.EX2 R103, R193 ;  /* 0x000000c100677308 */ /* 0x000e660000000800 */
[----:B--2---:R-:W-:Y:S03]  /*13290*/  F2FP.PACK_AB R109, R156, R157 ;  /* 0x0000009d9c6d723e */ /* 0x004fe600000000ff */
[----:B------:R-:W-:Y:S02]  /*132a0*/  F2FP.PACK_AB R110, R104, R116 ;  /* 0x00000074686e723e */ /* 0x000fe400000000ff */
[----:B------:R-:W2:Y:S02]  /*132b0*/  LDSM.16.MT88.4 R116, [R170+0x800] ;  /* 0x00080000aa74783b */ /* 0x000ea40000004200 */
[----:B------:R-:W4:Y:S01]  /*132c0*/  MUFU.EX2 R2, R164 ;  /* 0x000000a400027308 */ /* 0x000f220000000800 */
[----:B------:R-:W-:Y:S02]  /*132d0*/  F2FP.PACK_AB R111, R154, R155 ;  /* 0x0000009b9a6f723e */ /* 0x000fe400000000ff */
[----:B---3--:R-:W-:Y:S05]  /*132e0*/  F2FP.PACK_AB R145, R148, R149 ;  /* 0x000000959491723e */ /* 0x008fea00000000ff */
[C---:B------:R-:W-:Y:S02]  /*132f0*/  HMMA.16816.F32 R4, R108.reuse, R112, R4 ;  /* 0x000000706c04723c */ /* 0x040fe40000001804 */
[----:B------:R-:W3:Y:S03]  /*13300*/  MUFU.EX2 R104, R161 ;  /* 0x000000a100687308 */ /* 0x000ee60000000800 */
[----:B-1----:R-:W-:Y:S03]  /*13310*/  FADD.FTZ R0, R103, R0 ;  /* 0x0000000067007221 */ /* 0x002fe60000010000 */
[C---:B------:R-:W-:Y:S01]  /*13320*/  HMMA.16816.F32 R8, R108.reuse, R114, R8 ;  /* 0x000000726c08723c */ /* 0x040fe20000001808 */
[----:B------:R-:W1:Y:S03]  /*13330*/  LDSM.16.MT88.4 R112, [R173+0x800] ;  /* 0x00080000ad70783b */ /* 0x000e660000004200 */
[----:B----4-:R-:W-:Y:S04]  /*13340*/  FADD.FTZ R0, R2, R0 ;  /* 0x0000000002007221 */ /* 0x010fe80000010000 */
[----:B------:R-:W-:Y:S04]  /*13350*/  FADD.FTZ R0, R120, R0 ;  /* 0x0000000078007221 */ /* 0x000fe80000010000 */
[----:B---3--:R-:W-:Y:S01]  /*13360*/  FADD.FTZ R0, R104, R0 ;  /* 0x0000000068007221 */ /* 0x008fe20000010000 */
[C---:B--2---:R-:W-:Y:S03]  /*13370*/  HMMA.16816.F32 R12, R108.reuse, R116, R12 ;  /* 0x000000746c0c723c */ /* 0x044fe6000000180c */
[----:B------:R-:W-:Y:S05]  /*13380*/  FADD.FTZ R0, R124, R0 ;  /* 0x000000007c007221 */ /* 0x000fea0000010000 */
        /* <DEDUP_REMOVED lines=30> */
[----:B------:R-:W-:Y:S01]  /*13570*/  HMMA.16816.F32 R96, R108, R118, R96 ;  /* 0x000000766c60723c */ /* 0x000fe20000001860 */
[----:B------:R-:W2:Y:S06]  /*13580*/  LDSM.16.MT88.4 R116, [R170+0x1000] ;  /* 0x00100000aa74783b */ /* 0x000eac0000004200 */
[----:B------:R-:W-:Y:S02]  /*13590*/  F2FP.PACK_AB R110, R104, R120 ;  /* 0x00000078686e723e */ /* 0x000fe400000000ff */
[----:B------:R-:W3:Y:S01]  /*135a0*/  LDSM.16.MT88.4 R120, [R173+0x1000] ;  /* 0x00100000ad78783b */ /* 0x000ee20000004200 */
[----:B------:R-:W-:Y:S02]  /*135b0*/  MUFU.EX2 R104, R199 ;  /* 0x000000c700687308 */ /* 0x000fe40000000800 */
[----:B------:R-:W-:Y:S02]  /*135c0*/  F2FP.PACK_AB R108, R2, R103 ;  /* 0x00000067026c723e */ /* 0x000fe400000000ff */
[----:B------:R-:W-:Y:S02]  /*135d0*/  F2FP.PACK_AB R109, R152, R153 ;  /* 0x00000099986d723e */ /* 0x000fe400000000ff */
[----:B------:R-:W-:Y:S04]  /*135e0*/  F2FP.PACK_AB R111, R150, R151 ;  /* 0x00000097966f723e */ /* 0x000fe800000000ff */
[----:B------:R-:W4:Y:S03]  /*135f0*/  MUFU.EX2 R2, R197 ;  /* 0x000000c500027308 */ /* 0x000f260000000800 */
[C---:B-1----:R-:W-:Y:S07]  /*13600*/  HMMA.16816.F32 R4, R108.reuse, R112, R4 ;  /* 0x000000706c04723c */ /* 0x042fee0000001804 */
[----:B------:R-:W1:Y:S01]  /*13610*/  MUFU.EX2 R103, R198 ;  /* 0x000000c600677308 */ /* 0x000e620000000800 */
[C---:B------:R-:W-:Y:S01]  /*13620*/  HMMA.16816.F32 R8, R108.reuse, R114, R8 ;  /* 0x000000726c08723c */ /* 0x040fe20000001808 */
[----:B------:R-:W5:Y:S07]  /*13630*/  LDSM.16.MT88.4 R112, [R172+0x1000] ;  /* 0x00100000ac70783b */ /* 0x000f6e0000004200 */
[C---:B--2---:R-:W-:Y:S04]  /*13640*/  HMMA.16816.F32 R12, R108.reuse, R116, R12 ;  /* 0x000000746c0c723c */ /* 0x044fe8000000180c */
[C---:B----4-:R-:W-:Y:S01]  /*13650*/  F2FP.PACK_AB R144, R2.reuse, R124 ;  /* 0x0000007c0290723e */ /* 0x050fe200000000ff */
[----:B------:R-:W-:Y:S02]  /*13660*/  FADD.FTZ R0, R2, R0 ;  /* 0x0000000002007221 */ /* 0x000fe40000010000 */
[----:B------:R-:W-:Y:S01]  /*13670*/  FADD.FTZ R2, R126, R125 ;  /* 0x0000007d7e027221 */ /* 0x000fe20000010000 */
[C---:B------:R-:W-:Y:S01]  /*13680*/  HMMA.16816.F32 R16, R108.reuse, R118, R16 ;  /* 0x000000766c10723c */ /* 0x040fe20000001810 */
[----:B------:R-:W2:Y:S03]  /*13690*/  LDSM.16.MT88.4 R116, [R169+0x3000] ;  /* 0x00300000a974783b */ /* 0x000ea60000004200 */
[----:B------:R-:W-:Y:S01]  /*136a0*/  FADD.FTZ R0, R104, R0 ;  /* 0x0000000068007221 */ /* 0x000fe20000010000 */
[C---:B-1----:R-:W-:Y:S02]  /*136b0*/  F2FP.PACK_AB R146, R103.reuse, R104 ;  /* 0x000000686792723e */ /* 0x042fe400000000ff */
[----:B------:R-:W-:Y:S01]  /*136c0*/  MUFU.EX2 R104, R166 ;  /* 0x000000a600687308 */ /* 0x000fe20000000800 */
[C---:B---3--:R-:W-:Y:S04]  /*136d0*/  HMMA.16816.F32 R20, R108.reuse, R120, R20 ;  /* 0x000000786c14723c */ /* 0x048fe80000001814 */
[----:B------:R-:W-:Y:S02]  /*136e0*/  FADD.FTZ R206, R103, R0 ;  /* 0x0000000067ce7221 */ /* 0x000fe40000010000 */
[----:B------:R-:W-:Y:S02]  /*136f0*/  FADD.FTZ R0, R127, R2 ;  /* 0x000000027f007221 */ /* 0x000fe40000010000 */
[C---:B------:R-:W-:Y:S01]  /*13700*/  HMMA.16816.F32 R24, R108.reuse, R122, R24 ;  /* 0x0000007a6c18723c */ /* 0x040fe20000001818 */
[----:B------:R-:W1:Y:S01]  /*13710*/  LDSM.16.MT88.4 R120, [R170+0x3000] ;  /* 0x00300000aa78783b */ /* 0x000e620000004200 */
[----:B------:R-:W3:Y:S02]  /*13720*/  MUFU.EX2 R103, R167 ;  /* 0x000000a700677308 */ /* 0x000ee40000000800 */
[----:B------:R-:W-:Y:S04]  /*13730*/  FADD.FTZ R0, R157, R0 ;  /* 0x000000009d007221 */ /* 0x000fe80000010000 */
[C---:B-----5:R-:W-:Y:S01]  /*13740*/  HMMA.16816.F32 R28, R108.reuse, R112, R28 ;  /* 0x000000706c1c723c */ /* 0x060fe2000000181c */
[----:B------:R-:W-:Y:S03]  /*13750*/  LDSM.16.MT88.4 R124, [R170+0x1800] ;  /* 0x00180000aa7c783b */ /* 0x000fe60000004200 */
[----:B------:R-:W-:Y:S04]  /*13760*/  FADD.FTZ R0, R156, R0 ;  /* 0x000000009c007221 */ /* 0x000fe80000010000 */
[C---:B------:R-:W-:Y:S01]  /*13770*/  HMMA.16816.F32 R32, R108.reuse, R114, R32 ;  /* 0x000000726c20723c */ /* 0x040fe20000001820 */
[----:B------:R-:W4:Y:S03]  /*13780*/  LDSM.16.MT88.4 R112, [R173+0x3000] ;  /* 0x00300000ad70783b */ /* 0x000f260000004200 */
[----:B------:R-:W-:Y:S04]  /*13790*/  FADD.FTZ R0, R155, R0 ;  /* 0x000000009b007221 */ /* 0x000fe80000010000 */
[----:B------:R-:W-:Y:S01]  /*137a0*/  FADD.FTZ R0, R154, R0 ;  /* 0x000000009a007221 */ /* 0x000fe20000010000 */
[C---:B--2---:R-:W-:Y:S03]  /*137b0*/  HMMA.16816.F32 R36, R108.reuse, R116, R36 ;  /* 0x000000746c24723c */ /* 0x044fe60000001824 */
[----:B---3--:R-:W-:Y:S01]  /*137c0*/  F2FP.PACK_AB R147, R103, R104 ;  /* 0x000000686793723e */ /* 0x008fe200000000ff */
[----:B------:R-:W-:Y:S04]  /*137d0*/  FADD.FTZ R0, R153, R0 ;  /* 0x0000000099007221 */ /* 0x000fe80000010000 */
        /* <DEDUP_REMOVED lines=8> */
[C---:B----4-:R-:W-:Y:S04]  /*13860*/  HMMA.16816.F32 R52, R108.reuse, R112, R52 ;  /* 0x000000706c34723c */ /* 0x050fe80000001834 */
[----:B------:R-:W-:Y:S04]  /*13870*/  FADD.FTZ R0, R149, R0 ;  /* 0x0000000095007221 */ /* 0x000fe80000010000 */
[C---:B------:R-:W-:Y:S01]  /*13880*/  HMMA.16816.F32 R56, R108.reuse, R114, R56 ;  /* 0x000000726c38723c */ /* 0x040fe20000001838 */
[----:B------:R-:W3:Y:S03]  /*13890*/  LDSM.16.MT88.4 R112, [R170+0x5000] ;  /* 0x00500000aa70783b */ /* 0x000ee60000004200 */
[----:B------:R-:W-:Y:S04]  /*138a0*/  FADD.FTZ R0, R148, R0 ;  /* 0x0000000094007221 */ /* 0x000fe80000010000 */
[----:B------:R-:W-:Y:S01]  /*138b0*/  FADD.FTZ R2, R104, R0 ;  /* 0x0000000068027221 */ /* 0x000fe20000010000 */
[C---:B--2---:R-:W-:Y:S03]  /*138c0*/  HMMA.16816.F32 R60, R108.reuse, R116, R60 ;  /* 0x000000746c3c723c */ /* 0x044fe6000000183c */
[----:B------:R-:W-:Y:S01]  /*138d0*/  IADD3 R0, R195, -0x1, RZ ;  /* 0xffffffffc3007810 */ /* 0x000fe20007ffe0ff */
[----:B------:R-:W-:Y:S01]  /*138e0*/  FADD.FTZ R202, R103, R2 ;  /* 0x0000000267ca7221 */ /* 0x000fe20000010000 */
[----:B------:R-:W-:Y:S02]  /*138f0*/  MOV R103, R102 ;  /* 0x0000006600677202 */ /* 0x000fe40000000f00 */
[----:B------:R-:W-:Y:S01]  /*13900*/  MOV R195, R0 ;  /* 0x0000000000c37202 */ /* 0x000fe20000000f00 */
[C---:B------:R-:W-:Y:S01]  /*13910*/  HMMA.16816.F32 R64, R108.reuse, R118, R64 ;  /* 0x000000766c40723c */ /* 0x040fe20000001840 */
[----:B------:R-:W2:Y:S03]  /*13920*/  LDSM.16.MT88.4 R116, [R173+0x5000] ;  /* 0x00500000ad74783b */ /* 0x000ea60000004200 */
[-C--:B------:R-:W-:Y:S04]  /*13930*/  MOV R104, R3.reuse ;  /* 0x0000000300687202 */ /* 0x080fe80000000f00 */
[C---:B-1----:R-:W-:Y:S08]  /*13940*/  HMMA.16816.F32 R68, R108.reuse, R120, R68 ;  /* 0x000000786c44723c */ /* 0x042ff00000001844 */
[C---:B------:R-:W-:Y:S01]  /*13950*/  HMMA.16816.F32 R72, R108.reuse, R122, R72 ;  /* 0x0000007a6c48723c */ /* 0x040fe20000001848 */
[----:B------:R-:W1:Y:S07]  /*13960*/  LDSM.16.MT88.4 R120, [R172+0x5000] ;  /* 0x00500000ac78783b */ /* 0x000e6e0000004200 */
[C---:B---3--:R-:W-:Y:S08]  /*13970*/  HMMA.16816.F32 R76, R108.reuse, R112, R76 ;  /* 0x000000706c4c723c */ /* 0x048ff0000000184c */
[C---:B------:R-:W-:Y:S08]  /*13980*/  HMMA.16816.F32 R80, R108.reuse, R114, R80 ;  /* 0x000000726c50723c */ /* 0x040ff00000001850 */
[C---:B--2---:R-:W-:Y:S08]  /*13990*/  HMMA.16816.F32 R84, R108.reuse, R116, R84 ;  /* 0x000000746c54723c */ /* 0x044ff00000001854 */
[C---:B------:R-:W-:Y:S01]  /*139a0*/  HMMA.16816.F32 R88, R108.reuse, R118, R88 ;  /* 0x000000766c58723c */ /* 0x040fe20000001858 */
[----:B------:R-:W2:Y:S07]  /*139b0*/  LDSM.16.MT88.4 R116, [R173+0x1800] ;  /* 0x00180000ad74783b */ /* 0x000eae0000004200 */
[C---:B-1----:R-:W-:Y:S08]  /*139c0*/  HMMA.16816.F32 R92, R108.reuse, R120, R92 ;  /* 0x000000786c5c723c */ /* 0x042ff0000000185c */
[----:B------:R-:W-:Y:S01]  /*139d0*/  HMMA.16816.F32 R96, R108, R122, R96 ;  /* 0x0000007a6c60723c */ /* 0x000fe20000001860 */
[----:B------:R-:W1:Y:S07]  /*139e0*/  LDSM.16.MT88.4 R108, [R172+0x1800] ;  /* 0x00180000ac6c783b */ /* 0x000e6e0000004200 */
        /* <DEDUP_REMOVED lines=8> */
[C---:B--2---:R-:W-:Y:S08]  /*13a70*/  HMMA.16816.F32 R120, R144.reuse, R116, R20 ;  /* 0x000000749078723c */ /* 0x044ff00000001814 */
[C---:B------:R-:W-:Y:S08]  /*13a80*/  HMMA.16816.F32 R116, R144.reuse, R118, R24 ;  /* 0x000000769074723c */ /* 0x040ff00000001818 */
[C---:B-1----:R-:W-:Y:S08]  /*13a90*/  HMMA.16816.F32 R112, R144.reuse, R108, R28 ;  /* 0x0000006c9070723c */ /* 0x042ff0000000181c */
        /* <DEDUP_REMOVED lines=13> */
[C---:B-1----:R-:W-:Y:S08]  /*13b70*/  HMMA.16816.F32 R68, R144.reuse, R4, R68 ;  /* 0x000000049044723c */ /* 0x042ff00000001844 */
[C---:B------:R-:W-:Y:S08]  /*13b80*/  HMMA.16816.F32 R72, R144.reuse, R6, R72 ;  /* 0x000000069048723c */ /* 0x040ff00000001848 */
[C---:B--2---:R-:W-:Y:S08]  /*13b90*/  HMMA.16816.F32 R76, R144.reuse, R8, R76 ;  /* 0x00000008904c723c */ /* 0x044ff0000000184c */
[C---:B------:R-:W-:Y:S08]  /*13ba0*/  HMMA.16816.F32 R80, R144.reuse, R10, R80 ;  /* 0x0000000a9050723c */ /* 0x040ff00000001850 */
[C---:B---3--:R-:W-:Y:S08]  /*13bb0*/  HMMA.16816.F32 R84, R144.reuse, R12, R84 ;  /* 0x0000000c9054723c */ /* 0x048ff00000001854 */
[C---:B------:R-:W-:Y:S08]  /*13bc0*/  HMMA.16816.F32 R88, R144.reuse, R14, R88 ;  /* 0x0000000e9058723c */ /* 0x040ff00000001858 */
[C---:B----4-:R-:W-:Y:S07]  /*13bd0*/  HMMA.16816.F32 R92, R144.reuse, R16, R92 ;  /* 0x00000010905c723c */ /* 0x050fee000000185c */
[----:B------:R-:W-:Y:S01]  /*13be0*/  MOV R16, R3 ;  /* 0x0000000300107202 */ /* 0x000fe20000000f00 */
[----:B------:R-:W-:Y:S01]  /*13bf0*/  HMMA.16816.F32 R96, R144, R18, R96 ;  /* 0x000000129060723c */ /* 0x000fe20000001860 */
[----:B------:R-:W-:Y:S07]  /*13c00*/  @!UPT UIADD3 URZ, URZ, URZ, URZ ;  /* 0x0000003f3f3ff290 */ /* 0x000fee000fffe03f */
[----:B------:R-:W-:-:S11]  /*13c10*/  @P0 BRA `(.L_x_275) ;  /* 0xffffd00000000947 */ /* 0x000fd6000383ffff */
.L_x_268:
[----:B------:R-:W-:Y:S05]  /*13c20*/  BRA.DIV ~URZ, `(.L_x_276) ;  /* 0x00005ad27f007947 */ /* 0x000fea000b800000 */
[----:B------:R1:W2:Y:S02]  /*13c30*/  SHFL.BFLY PT, R0, R206, 0x2, 0x1f ;  /* 0x0c401f00ce007f89 */ /* 0x0002a400000e0000 */
.L_x_353:
[----:B--2---:R-:W-:Y:S01]  /*13c40*/  FADD.FTZ R5, R0, R206 ;  /* 0x000000ce00057221 */ /* 0x004fe20000010000 */
[----:B------:R-:W-:Y:S05]  /*13c50*/  BRA.DIV ~URZ, `(.L_x_277) ;  /* 0x00005af27f007947 */ /* 0x000fea000b800000 */
[----:B------:R-:W2:Y:S02]  /*13c60*/  SHFL.BFLY PT, R0, R5, 0x1, 0x1f ;  /* 0x0c201f0005007f89 */ /* 0x000ea400000e0000 */
[----:B--2---:R-:W-:-:S02]  /*13c70*/  FADD.FTZ R5, R5, R0 ;  /* 0x0000000005057221 */ /* 0x004fc40000010000 */
[----:B------:R-:W2:Y:S02]  /*13c80*/  SHFL.BFLY PT, R0, R202, 0x2, 0x1f ;  /* 0x0c401f00ca007f89 */ /* 0x000ea400000e0000 */
[----:B--2---:R-:W-:-:S05]  /*13c90*/  FADD.FTZ R4, R0, R202 ;  /* 0x000000ca00047221 */ /* 0x004fca0000010000 */
[----:B------:R2:W3:Y:S02]  /*13ca0*/  SHFL.BFLY PT, R3, R4, 0x1, 0x1f ;  /* 0x0c201f0004037f89 */ /* 0x0004e400000e0000 */
.L_x_354:
[----:B------:R-:W-:Y:S01]  /*13cb0*/  FSETP.NE.FTZ.AND P0, PT, R5, RZ, PT ;  /* 0x000000ff0500720b */ /* 0x000fe20003f15000 */
[----:B---3--:R-:W-:Y:S01]  /*13cc0*/  FADD.FTZ R3, R3, R4 ;  /* 0x0000000403037221 */ /* 0x008fe20000010000 */
[----:B------:R-:W-:Y:S02]  /*13cd0*/  MOV R2, RZ ;  /* 0x000000ff00027202 */ /* 0x000fe40000000f00 */
[----:B------:R-:W-:Y:S02]  /*13ce0*/  MOV R18, 0xff800000 ;  /* 0xff80000000127802 */ /* 0x000fe40000000f00 */
[----:B------:R-:W-:-:S07]  /*13cf0*/  MOV R15, 0xff800000 ;  /* 0xff800000000f7802 */ /* 0x000fce0000000f00 */
[----:B------:R-:W3:Y:S08]  /*13d00*/  @P0 MUFU.LG2 R0, R5 ;  /* 0x0000000500000308 */ /* 0x000ef00000000c00 */
[----:B------:R4:W5:Y:S01]  /*13d10*/  @P0 MUFU.RCP R2, R5 ;  /* 0x0000000500020308 */ /* 0x0009620000001000 */
[----:B--23--:R-:W-:Y:S01]  /*13d20*/  @P0 FMUL.FTZ R4, R0, 0.69314718246459960938 ;  /* 0x3f31721800040820 */ /* 0x00cfe20000410000 */
[----:B----4-:R-:W-:Y:S01]  /*13d30*/  @P0 MOV R5, 0x3f317218 ;  /* 0x3f31721800050802 */ /* 0x010fe20000000f00 */
[----:B-----5:R-:W-:-:S02]  /*13d40*/  FMUL.FTZ R34, R2, R116 ;  /* 0x0000007402227220 */ /* 0x020fc40000410000 */
[C---:B------:R-:W-:Y:S02]  /*13d50*/  FMUL.FTZ R35, R2.reuse, R117 ;  /* 0x0000007502237220 */ /* 0x040fe40000410000 */
[----:B------:R-:W-:Y:S02]  /*13d60*/  @P0 FMUL.FTZ R0, R5, c[0x0][0x2d0] ;  /* 0x0000b40005000a20 */ /* 0x000fe40000410000 */
[----:B------:R-:W-:Y:S02]  /*13d70*/  FMUL.FTZ R103, R2, R113 ;  /* 0x0000007102677220 */ /* 0x000fe40000410000 */
[----:B------:R-:W-:Y:S01]  /*13d80*/  @P0 FFMA.FTZ R18, R0, R102, R4 ;  /* 0x0000006600120223 */ /* 0x000fe20000010004 */
[----:B------:R-:W-:Y:S01]  /*13d90*/  FSETP.NE.FTZ.AND P0, PT, R3, RZ, PT ;  /* 0x000000ff0300720b */ /* 0x000fe20003f15000 */
[C---:B------:R-:W-:Y:S01]  /*13da0*/  FMUL.FTZ R102, R2.reuse, R112 ;  /* 0x0000007002667220 */ /* 0x040fe20000410000 */
[----:B------:R-:W-:Y:S01]  /*13db0*/  MOV R0, RZ ;  /* 0x000000ff00007202 */ /* 0x000fe20000000f00 */
[----:B------:R-:W-:-:S02]  /*13dc0*/  FMUL.FTZ R116, R2, R88 ;  /* 0x0000005802747220 */ /* 0x000fc40000410000 */
[C---:B------:R-:W-:Y:S02]  /*13dd0*/  FMUL.FTZ R117, R2.reuse, R89 ;  /* 0x0000005902757220 */ /* 0x040fe40000410000 */
[C---:B------:R-:W-:Y:S02]  /*13de0*/  FMUL.FTZ R112, R2.reuse, R68 ;  /* 0x0000004402707220 */ /* 0x040fe40000410000 */
[C---:B------:R-:W-:Y:S02]  /*13df0*/  FMUL.FTZ R113, R2.reuse, R69 ;  /* 0x0000004502717220 */ /* 0x040fe40000410000 */
[C---:B------:R-:W-:Y:S02]  /*13e00*/  FMUL.FTZ R24, R2.reuse, R132 ;  /* 0x0000008402187220 */ /* 0x040fe40000410000 */
[----:B------:R-:W2:Y:S01]  /*13e10*/  @P0 MUFU.RCP R0, R3 ;  /* 0x0000000300000308 */ /* 0x000ea20000001000 */
[----:B------:R-:W-:Y:S01]  /*13e20*/  @P0 MOV R4, 0x3f317218 ;  /* 0x3f31721800040802 */ /* 0x000fe20000000f00 */
[----:B------:R-:W-:-:S02]  /*13e30*/  FMUL.FTZ R25, R2, R133 ;  /* 0x0000008502197220 */ /* 0x000fc40000410000 */
[C---:B------:R-:W-:Y:S02]  /*13e40*/  FMUL.FTZ R68, R2.reuse, R72 ;  /* 0x0000004802447220 */ /* 0x040fe40000410000 */
[C---:B------:R-:W-:Y:S02]  /*13e50*/  FMUL.FTZ R69, R2.reuse, R73 ;  /* 0x0000004902457220 */ /* 0x040fe40000410000 */
[----:B------:R-:W3:Y:S01]  /*13e60*/  @P0 MUFU.LG2 R3, R3 ;  /* 0x0000000300030308 */ /* 0x000ee20000000c00 */
[C---:B------:R-:W-:Y:S02]  /*13e70*/  FMUL.FTZ R20, R2.reuse, R96 ;  /* 0x0000006002147220 */ /* 0x040fe40000410000 */
[----:B------:R-:W-:Y:S02]  /*13e80*/  FMUL.FTZ R21, R2, R97 ;  /* 0x0000006102157220 */ /* 0x000fe40000410000 */
[----:B------:R-:W-:Y:S02]  /*13e90*/  @P0 FMUL.FTZ R4, R4, c[0x0][0x2d0] ;  /* 0x0000b40004040a20 */ /* 0x000fe40000410000 */
[----:B------:R-:W-:-:S02]  /*13ea0*/  FMUL.FTZ R72, R2, R76 ;  /* 0x0000004c02487220 */ /* 0x000fc40000410000 */
[C---:B--2---:R-:W-:Y:S02]  /*13eb0*/  FMUL.FTZ R88, R0.reuse, R122 ;  /* 0x0000007a00587220 */ /* 0x044fe40000410000 */
[C---:B------:R-:W-:Y:S02]  /*13ec0*/  FMUL.FTZ R89, R0.reuse, R123 ;  /* 0x0000007b00597220 */ /* 0x040fe40000410000 */
[C---:B------:R-:W-:Y:S02]  /*13ed0*/  FMUL.FTZ R122, R0.reuse, R38 ;  /* 0x00000026007a7220 */ /* 0x040fe40000410000 */
[----:B------:R-:W-:Y:S02]  /*13ee0*/  FMUL.FTZ R123, R0, R39 ;  /* 0x00000027007b7220 */ /* 0x000fe40000410000 */
[----:B---3--:R-:W-:Y:S02]  /*13ef0*/  @P0 FMUL.FTZ R3, R3, 0.69314718246459960938 ;  /* 0x3f31721803030820 */ /* 0x008fe40000410000 */
        /* <DEDUP_REMOVED lines=58> */
[----:B------:R-:W-:Y:S02]  /*142a0*/  @P0 FFMA.FTZ R15, R4, R16, R3 ;  /* 0x00000010040f0223 */ /* 0x000fe40000010003 */
        /* <DEDUP_REMOVED lines=19> */
[----:B------:R-:W-:Y:S02]  /*143e0*/  FMUL.FTZ R65, R2, R65 ;  /* 0x0000004102417220 */ /* 0x000fe40000410000 */
.L_x_210:
[----:B------:R-:W2:Y:S01]  /*143f0*/  S2R R2, SR_TID.X ;  /* 0x0000000000027919 */ /* 0x000ea20000002100 */
[----:B------:R-:W-:Y:S01]  /*14400*/  BSSY B0, `(.L_x_278) ;  /* 0x0000010000007945 */ /* 0x000fe20003800000 */
[----:B--2---:R-:W-:-:S13]  /*14410*/  LOP3.LUT P0, RZ, R2, 0xff, RZ, 0xc0, !PT ;  /* 0x000000ff02ff7812 */ /* 0x004fda000780c0ff */
[----:B------:R-:W-:Y:S05]  /*14420*/  @P0 BRA `(.L_x_279) ;  /* 0x000000d000000947 */ /* 0x000fea0003800000 */
[----:B------:R-:W2:Y:S01]  /*14430*/  S2R R2, SR_LANEID ;  /* 0x0000000000027919 */ /* 0x000ea20000000000 */
[----:B------:R-:W-:Y:S01]  /*14440*/  VOTEU.ANY UR4, UPT, PT ;  /* 0x0000000000047886 */ /* 0x000fe200038e0100 */
[----:B------:R-:W-:Y:S01]  /*14450*/  IMAD.MOV.U32 R4, RZ, RZ, c[0x0][0x560] ;  /* 0x00015800ff047624 */ /* 0x000fe200078e00ff */
[----:B------:R-:W2:Y:S01]  /*14460*/  FLO.U32 R3, UR4 ;  /* 0x0000000400037d00 */ /* 0x000ea200080e0000 */
[----:B------:R-:W-:Y:S01]  /*14470*/  IMAD.MOV.U32 R5, RZ, RZ, c[0x0][0x564] ;  /* 0x00015900ff057624 */ /* 0x000fe200078e00ff */
[----:B--2---:R-:W-:-:S06]  /*14480*/  ISETP.EQ.U32.AND P0, PT, R3, R2, PT ;  /* 0x000000020300720c */ /* 0x004fcc0003f02070 */
[----:B------:R-:W2:Y:S07]  /*14490*/  POPC R2, UR4 ;  /* 0x0000000400027d09 */ /* 0x000eae0008000000 */
[----:B--2---:R2:W3:Y:S04]  /*144a0*/  @P0 ATOMG.E.ADD.STRONG.GPU PT, R2, [R4.64], R2 ;  /* 0x00000002040209a8 */ /* 0x0044e800081ee1ca */
[----:B--2---:R-:W2:Y:S04]  /*144b0*/  S2R R4, SR_LTMASK ;  /* 0x0000000000047919 */ /* 0x004ea80000003900 */
[----:B---3--:R2:W3:Y:S02]  /*144c0*/  SHFL.IDX PT, R3, R2, R3, 0x1f ;  /* 0x00001f0302037589 */ /* 0x0084e400000e0000 */
[----:B--2---:R-:W-:-:S06]  /*144d0*/  LOP3.LUT R2, R4, UR4, RZ, 0xc0, !PT ;  /* 0x0000000404027c12 */ /* 0x004fcc000f8ec0ff */
[----:B------:R-:W3:Y:S02]  /*144e0*/  POPC R2, R2 ;  /* 0x0000000200027309 */ /* 0x000ee40000000000 */
[----:B---3--:R-:W-:-:S06]  /*144f0*/  IADD3 R236, R3, c[0x0][0xc], R2 ;  /* 0x0000030003ec7a10 */ /* 0x008fcc0007ffe002 */
.L_x_279:
[----:B------:R-:W-:Y:S05]  /*14500*/  BSYNC B0 ;  /* 0x0000000000007941 */ /* 0x000fea0003800000 */
.L_x_278:
[----:B------:R-:W-:Y:S01]  /*14510*/  PRMT R0, R0, 0x9910, RZ ;  /* 0x0000991000007816 */ /* 0x000fe200000000ff */
[----:B------:R-:W-:Y:S01]  /*14520*/  BSSY B1, `(.L_x_280) ;  /* 0x0000381000017945 */ /* 0x000fe20003800000 */
[----:B------:R-:W-:Y:S02]  /*14530*/  IMAD.MOV.U32 R29, RZ, RZ, R236 ;  /* 0x000000ffff1d7224 */ /* 0x000fe400078e00ec */
[----:B------:R-:W-:-:S13]  /*14540*/  ISETP.NE.AND P0, PT, R0, RZ, PT ;  /* 0x000000ff0000720c */ /* 0x000fda0003f05270 */
[----:B------:R-:W-:Y:S05]  /*14550*/  @!P0 BRA `(.L_x_281) ;  /* 0x00002bf000008947 */ /* 0x000fea0003800000 */
[----:B------:R-:W2:Y:S04]  /*14560*/  LDL R6, [R1+0xc] ;  /* 0x00000c0001067983 */ /* 0x000ea80000100800 */
[----:B------:R-:W3:Y:S04]  /*14570*/  LDL R5, [R1+0x4] ;  /* 0x0000040001057983 */ /* 0x000ee80000100800 */
[----:B------:R-:W4:Y:S04]  /*14580*/  LDL R4, [R1+0x8] ;  /* 0x0000080001047983 */ /* 0x000f280000100800 */
[----:B------:R-:W3:Y:S01]  /*14590*/  LDL R3, [R1] ;  /* 0x0000000001037983 */ /* 0x000ee20000100800 */
[----:B------:R-:W-:Y:S01]  /*145a0*/  WARPSYNC 0xffffffff ;  /* 0xffffffff00007948 */ /* 0x000fe20003800000 */
[----:B------:R-:W-:Y:S01]  /*145b0*/  F2FP.PACK_AB R2, R23, R22 ;  /* 0x000000161702723e */ /* 0x000fe200000000ff */
[----:B------:R-:W-:Y:S01]  /*145c0*/  IMAD.MOV.U32 R14, RZ, RZ, c[0x0][0x388] ;  /* 0x0000e200ff0e7624 */ /* 0x000fe200078e00ff */
[----:B------:R-:W-:Y:S01]  /*145d0*/  BAR.SYNC.DEFER_BLOCKING 0x1, 0x100 ;  /* 0x0044000000007b1d */ /* 0x000fe20000010000 */
[----:B------:R-:W-:-:S02]  /*145e0*/  F2FP.PACK_AB R0, R93, R92 ;  /* 0x0000005c5d00723e */ /* 0x000fc400000000ff */
[----:B------:R-:W-:-:S04]  /*145f0*/  ISETP.NE.U32.AND P0, PT, RZ, c[0x0][0x508], PT ;  /* 0x00014200ff007a0c */ /* 0x000fc80003f05070 */
[----:B------:R-:W-:Y:S01]  /*14600*/  ISETP.NE.AND.EX P1, PT, RZ, c[0x0][0x50c], PT, P0 ;  /* 0x00014300ff007a0c */ /* 0x000fe20003f25300 */
[----:B------:R1:W-:Y:S04]  /*14610*/  STS [R248], R2 ;  /* 0x00000002f8007388 */ /* 0x0003e80000000800 */
[----:B------:R1:W-:Y:S02]  /*14620*/  STS [R248+0x400], R0 ;  /* 0x00040000f8007388 */ /* 0x0003e40000000800 */
[----:B-1----:R-:W-:Y:S02]  /*14630*/  F2FP.PACK_AB R2, R25, R24 ;  /* 0x000000181902723e */ /* 0x002fe400000000ff */
[----:B------:R-:W-:-:S03]  /*14640*/  F2FP.PACK_AB R0, R85, R84 ;  /* 0x000000545500723e */ /* 0x000fc600000000ff */
        /* <DEDUP_REMOVED lines=11> */
[----:B------:R-:W-:Y:S02]  /*14700*/  F2FP.PACK_AB R0, R89, R88 ;  /* 0x000000585900723e */ /* 0x000fe400000000ff */
[----:B------:R-:W-:-:S04]  /*14710*/  ISETP.NE.U32.AND P2, PT, RZ, c[0x0][0x500], PT ;  /* 0x00014000ff007a0c */ /* 0x000fc80003f45070 */
[----:B------:R-:W-:Y:S01]  /*14720*/  ISETP.NE.AND.EX P2, PT, RZ, c[0x0][0x504], PT, P2 ;  /* 0x00014100ff007a0c */ /* 0x000fe20003f45320 */
[----:B--2---:R1:W-:Y:S04]  /*14730*/  STS [R6], R2 ;  /* 0x0000000206007388 */ /* 0x0043e80000000800 */
[----:B------:R2:W-:Y:S01]  /*14740*/  STS [R6+0x400], R0 ;  /* 0x0004000006007388 */ /* 0x0005e20000000800 */
[----:B-1----:R-:W-:Y:S02]  /*14750*/  F2FP.PACK_AB R2, R35, R34 ;  /* 0x000000222302723e */ /* 0x002fe400000000ff */
[----:B--2---:R-:W-:-:S03]  /*14760*/  F2FP.PACK_AB R0, R119, R118 ;  /* 0x000000767700723e */ /* 0x004fc600000000ff */
[----:B---3--:R1:W-:Y:S04]  /*14770*/  STS [R5], R2 ;  /* 0x0000000205007388 */ /* 0x0083e80000000800 */
[----:B------:R2:W-:Y:S01]  /*14780*/  STS [R5+0x400], R0 ;  /* 0x0004000005007388 */ /* 0x0005e20000000800 */
[----:B-1----:R-:W-:Y:S02]  /*14790*/  F2FP.PACK_AB R2, R103, R102 ;  /* 0x000000666702723e */ /* 0x002fe400000000ff */
[----:B--2---:R-:W-:-:S03]  /*147a0*/  F2FP.PACK_AB R0, R115, R114 ;  /* 0x000000727300723e */ /* 0x004fc600000000ff */
[----:B----4-:R1:W-:Y:S04]  /*147b0*/  STS [R4], R2 ;  /* 0x0000000204007388 */ /* 0x0103e80000000800 */
[----:B------:R2:W-:Y:S01]  /*147c0*/  STS [R4+0x400], R0 ;  /* 0x0004000004007388 */ /* 0x0005e20000000800 */
[----:B-1----:R-:W-:Y:S02]  /*147d0*/  F2FP.PACK_AB R2, R109, R108 ;  /* 0x0000006c6d02723e */ /* 0x002fe400000000ff */
[----:B--2---:R-:W-:-:S03]  /*147e0*/  F2FP.PACK_AB R0, R97, R96 ;  /* 0x000000606100723e */ /* 0x004fc600000000ff */
[----:B------:R1:W-:Y:S04]  /*147f0*/  STS [R3], R2 ;  /* 0x0000000203007388 */ /* 0x0003e80000000800 */
[----:B------:R2:W-:Y:S01]  /*14800*/  STS [R3+0x400], R0 ;  /* 0x0004000003007388 */ /* 0x0005e20000000800 */
[----:B-1----:R-:W-:Y:S02]  /*14810*/  F2FP.PACK_AB R2, R37, R36 ;  /* 0x000000242502723e */ /* 0x002fe400000000ff */
[----:B--2---:R-:W-:-:S03]  /*14820*/  F2FP.PACK_AB R0, R123, R122 ;  /* 0x0000007a7b00723e */ /* 0x004fc600000000ff */
[----:B------:R1:W-:Y:S04]  /*14830*/  STS [R248+0x4000], R2 ;  /* 0x00400002f8007388 */ /* 0x0003e80000000800 */
        /* <DEDUP_REMOVED lines=60> */
[----:B------:R2:W-:Y:S04]  /*14c00*/  STS [R3+0x8400], R0 ;  /* 0x0084000003007388 */ /* 0x0005e80000000800 */
[----:B------:R-:W-:Y:S01]  /*14c10*/  BAR.SYNC.DEFER_BLOCKING 0x1, 0x100 ;  /* 0x0044000000007b1d */ /* 0x000fe20000010000 */
[----:B-1----:R-:W-:-:S04]  /*14c20*/  @P1 IADD3 R2, P0, R240, c[0x0][0x508], RZ ;  /* 0x00014200f0021a10 */ /* 0x002fc80007f1e0ff */
[----:B--2---:R-:W-:Y:S02]  /*14c30*/  @P1 IADD3.X R3, R241, c[0x0][0x50c], RZ, P0, !PT ;  /* 0x00014300f1031a10 */ /* 0x004fe400007fe4ff */
[----:B------:R-:W-:-:S03]  /*14c40*/  IADD3 R4, P0, R240, c[0x0][0x500], RZ ;  /* 0x00014000f0047a10 */ /* 0x000fc60007f1e0ff */
[----:B------:R1:W5:Y:S01]  /*14c50*/  @P1 LDG.E R14, [R2.64] ;  /* 0x0000000a020e1981 */ /* 0x000362000c1e1900 */
[----:B------:R-:W-:Y:S01]  /*14c60*/  IADD3.X R5, R241, c[0x0][0x504], RZ, P0, !PT ;  /* 0x00014100f1057a10 */ /* 0x000fe200007fe4ff */
[----:B-1----:R-:W-:-:S06]  /*14c70*/  IMAD.MOV.U32 R2, RZ, RZ, RZ ;  /* 0x000000ffff027224 */ /* 0x002fcc00078e00ff */
[----:B------:R1:W5:Y:S01]  /*14c80*/  @P2 LDG.E R2, [R4.64] ;  /* 0x0000000a04022981 */ /* 0x000362000c1e1900 */
[----:B------:R-:W-:-:S04]  /*14c90*/  ISETP.NE.AND P0, PT, R244, RZ, PT ;  /* 0x000000fff400720c */ /* 0x000fc80003f05270 */
[----:B------:R-:W-:Y:S01]  /*14ca0*/  SEL R0, R244, c[0x0][0x3d4], P0 ;  /* 0x0000f500f4007a07 */ /* 0x000fe20000000000 */
[----:B------:R-:W-:Y:S05]  /*14cb0*/  @P1 BRA `(.L_x_282) ;  /* 0x0000004000001947 */ /* 0x000fea0003800000 */
[----:B------:R-:W-:Y:S05]  /*14cc0*/  @!P2 BRA `(.L_x_282) ;  /* 0x000000300000a947 */ /* 0x000fea0003800000 */
[----:B-----5:R2:W3:Y:S04]  /*14cd0*/  LDG.E R14, [R4.64] ;  /* 0x0000000a040e7981 */ /* 0x0204e8000c1e1900 */
[----:B-12---:R-:W3:Y:S02]  /*14ce0*/  LDG.E R4, [R4.64+0x4] ;  /* 0x0000040a04047981 */ /* 0x006ee4000c1e1900 */
[----:B---3--:R-:W-:Y:S02]  /*14cf0*/  IADD3 R14, -R14, R4, RZ ;  /* 0x000000040e0e7210 */ /* 0x008fe40007ffe1ff */
.L_x_282:
[----:B------:R-:W2:Y:S01]  /*14d00*/  LDL R19, [R1+0x58] ;  /* 0x0000580001137983 */ /* 0x000ea20000100800 */
[----:B------:R-:W-:Y:S01]  /*14d10*/  IMAD.MOV.U32 R13, RZ, RZ, 0x368 ;  /* 0x00000368ff0d7424 */ /* 0x000fe200078e00ff */
[----:B------:R-:W-:Y:S02]  /*14d20*/  ISETP.GT.AND P2, PT, R0, 0x1, PT ;  /* 0x000000010000780c */ /* 0x000fe40003f44270 */
[----:B------:R-:W-:-:S02]  /*14d30*/  ISETP.NE.U32.AND P0, PT, RZ, c[0x0][0x500], PT ;  /* 0x00014000ff007a0c */ /* 0x000fc40003f05070 */
[----:B------:R-:W-:Y:S02]  /*14d40*/  SEL R13, R13, 0x328, P2 ;  /* 0x000003280d0d7807 */ /* 0x000fe40001000000 */
[----:B------:R-:W-:Y:S02]  /*14d50*/  ISETP.NE.AND.EX P0, PT, RZ, c[0x0][0x504], PT, P0 ;  /* 0x00014100ff007a0c */ /* 0x000fe40003f05300 */
[----:B------:R-:W3:Y:S01]  /*14d60*/  LDC.64 R6, c[0x0][R13+0x170] ;  /* 0x00005c000d067b82 */ /* 0x000ee20000000a00 */
[----:B-1----:R-:W-:Y:S02]  /*14d70*/  LOP3.LUT R5, R238, 0xffff, RZ, 0xc0, !PT ;  /* 0x0000ffffee057812 */ /* 0x002fe400078ec0ff */
[----:B------:R-:W-:Y:S02]  /*14d80*/  SEL R0, R242, RZ, !P0 ;  /* 0x000000fff2007207 */ /* 0x000fe40004000000 */
[----:B------:R-:W-:-:S03]  /*14d90*/  SEL R4, R243, RZ, !P0 ;  /* 0x000000fff3047207 */ /* 0x000fc60004000000 */
[----:B------:R-:W1:Y:S08]  /*14da0*/  LDC.64 R10, c[0x0][R13+0x168] ;  /* 0x00005a000d0a7b82 */ /* 0x000e700000000a00 */
[----:B------:R-:W4:Y:S01]  /*14db0*/  LDC.64 R16, c[0x0][R13+0x178] ;  /* 0x00005e000d107b82 */ /* 0x000f220000000a00 */
[----:B---3--:R-:W-:-:S04]  /*14dc0*/  IMAD R3, R7, R0, RZ ;  /* 0x0000000007037224 */ /* 0x008fc800078e02ff */
[C---:B------:R-:W-:Y:S02]  /*14dd0*/  IMAD R4, R6.reuse, R4, R3 ;  /* 0x0000000406047224 */ /* 0x040fe400078e0203 */
[----:B------:R-:W-:-:S04]  /*14de0*/  IMAD.WIDE.U32 R6, R6, R0, RZ ;  /* 0x0000000006067225 */ /* 0x000fc800078e00ff */
[----:B-1----:R-:W-:-:S04]  /*14df0*/  IMAD.WIDE.U32 R8, R10, R5, RZ ;  /* 0x000000050a087225 */ /* 0x002fc800078e00ff */
[----:B------:R-:W-:Y:S01]  /*14e00*/  IMAD.IADD R4, R7, 0x1, R4 ;  /* 0x0000000107047824 */ /* 0x000fe200078e0204 */
[--C-:B-----5:R-:W-:Y:S01]  /*14e10*/  IADD3 R12, P1, P0, R6, R8, R2.reuse ;  /* 0x00000008060c7210 */ /* 0x120fe2000783e002 */
[----:B------:R-:W-:Y:S01]  /*14e20*/  IMAD R3, R11, R5, RZ ;  /* 0x000000050b037224 */ /* 0x000fe200078e02ff */
[----:B------:R-:W-:Y:S02]  /*14e30*/  SEL R6, R245, RZ, P2 ;  /* 0x000000fff5067207 */ /* 0x000fe40001000000 */
[----:B------:R-:W-:Y:S01]  /*14e40*/  SHF.R.S32.HI R8, RZ, 0x1f, R2 ;  /* 0x0000001fff087819 */ /* 0x000fe20000011402 */
[----:B------:R-:W-:Y:S02]  /*14e50*/  IMAD.IADD R9, R9, 0x1, R3 ;  /* 0x0000000109097824 */ /* 0x000fe400078e0203 */
[-C--:B----4-:R-:W-:Y:S02]  /*14e60*/  IMAD R10, R17, R6.reuse, RZ ;  /* 0x00000006110a7224 */ /* 0x090fe400078e02ff */
[----:B------:R-:W-:Y:S01]  /*14e70*/  IMAD.WIDE.U32 R6, R16, R6, RZ ;  /* 0x0000000610067225 */ /* 0x000fe200078e00ff */
[----:B------:R-:W-:Y:S01]  /*14e80*/  IADD3.X R11, R4, R9, R8, P1, P0 ;  /* 0x00000009040b7210 */ /* 0x000fe20000fe0408 */
[----:B------:R-:W3:Y:S02]  /*14e90*/  LDL R16, [R1+0x54] ;  /* 0x0000540001107983 */ /* 0x000ee40000100800 */
[----:B------:R-:W-:-:S05]  /*14ea0*/  IMAD.MOV.U32 R3, RZ, RZ, c[0x0][0x4e8] ;  /* 0x00013a00ff037624 */ /* 0x000fca00078e00ff */
[----:B------:R-:W-:Y:S01]  /*14eb0*/  ISETP.NE.AND P3, PT, R3, 0x1, PT ;  /* 0x000000010300780c */ /* 0x000fe20003f65270 */
[----:B------:R-:W-:Y:S01]  /*14ec0*/  IMAD.IADD R10, R7, 0x1, R10 ;  /* 0x00000001070a7824 */ /* 0x000fe200078e020a */
[----:B------:R-:W1:Y:S01]  /*14ed0*/  S2R R28, SR_TID.X ;  /* 0x00000000001c7919 */ /* 0x000e620000002100 */
[----:B--2---:R-:W-:-:S10]  /*14ee0*/  IMAD R3, R237, 0x80, R19 ;  /* 0x00000080ed037824 */ /* 0x004fd400078e0213 */
[----:B------:R-:W-:-:S04]  /*14ef0*/  @P3 IMAD.HI.U32 R9, R3, c[0x0][0x4ec], RZ ;  /* 0x00013b0003093a27 */ /* 0x000fc800078e00ff */
[----:B------:R-:W-:Y:S01]  /*14f00*/  IMAD.MOV.U32 R4, RZ, RZ, R3 ;  /* 0x000000ffff047224 */ /* 0x000fe200078e0003 */
[----:B------:R-:W-:-:S04]  /*14f10*/  @P3 SHF.R.U32.HI R4, RZ, c[0x0][0x4f0], R9 ;  /* 0x00013c00ff043a19 */ /* 0x000fc80000011609 */
[----:B------:R-:W-:Y:S02]  /*14f20*/  IADD3 R6, P1, P0, R4, R12, R6 ;  /* 0x0000000c04067210 */ /* 0x000fe4000783e006 */
[----:B------:R-:W-:-:S04]  /*14f30*/  SHF.R.S32.HI R7, RZ, 0x1f, R4 ;  /* 0x0000001fff077819 */ /* 0x000fc80000011404 */
[----:B------:R-:W-:Y:S02]  /*14f40*/  IADD3.X R7, R7, R11, R10, P1, P0 ;  /* 0x0000000b07077210 */ /* 0x000fe40000fe040a */
[----:B------:R-:W2:Y:S01]  /*14f50*/  LDC.64 R10, c[0x0][R13+0x160] ;  /* 0x000058000d0a7b82 */ /* 0x000ea20000000a00 */
[----:B------:R-:W-:-:S04]  /*14f60*/  IMAD.MOV R4, RZ, RZ, -R4 ;  /* 0x000000ffff047224 */ /* 0x000fc800078e0a04 */
[----:B------:R-:W-:-:S05]  /*14f70*/  IMAD R4, R4, c[0x0][0x4e8], R3 ;  /* 0x00013a0004047a24 */ /* 0x000fca00078e0203 */
[----:B------:R-:W-:Y:S02]  /*14f80*/  SHF.R.S32.HI R9, RZ, 0x1f, R4 ;  /* 0x0000001fff097819 */ /* 0x000fe40000011404 */
[----:B-1----:R-:W-:-:S04]  /*14f90*/  SHF.R.S32.HI R19, RZ, 0x1f, R28 ;  /* 0x0000001fff137819 */ /* 0x002fc8000001141c */
[----:B------:R-:W-:-:S04]  /*14fa0*/  LEA.HI R19, R19, R28, RZ, 0x5 ;  /* 0x0000001c13137211 */ /* 0x000fc800078f28ff */
[----:B------:R-:W-:Y:S01]  /*14fb0*/  LOP3.LUT R19, R19, 0xffffffe0, RZ, 0xc0, !PT ;  /* 0xffffffe013137812 */ /* 0x000fe200078ec0ff */
[----:B--2---:R-:W-:-:S04]  /*14fc0*/  IMAD.WIDE.U32 R6, R10, R4, R6 ;  /* 0x000000040a067225 */ /* 0x004fc800078e0006 */
[----:B------:R-:W-:-:S04]  /*14fd0*/  IMAD R4, R11, R4, RZ ;  /* 0x000000040b047224 */ /* 0x000fc800078e02ff */
[----:B------:R-:W-:Y:S02]  /*14fe0*/  IMAD R4, R10, R9, R4 ;  /* 0x000000090a047224 */ /* 0x000fe400078e0204 */
[----:B------:R-:W-:Y:S02]  /*14ff0*/  IMAD.MOV.U32 R10, RZ, RZ, c[0x0][0x4a8] ;  /* 0x00012a00ff0a7624 */ /* 0x000fe400078e00ff */
[----:B------:R-:W-:-:S03]  /*15000*/  IMAD.MOV.U32 R9, RZ, RZ, c[0x0][0x4ac] ;  /* 0x00012b00ff097624 */ /* 0x000fc600078e00ff */
[----:B------:R-:W-:Y:S01]  /*15010*/  SEL R10, R10, c[0x0][0x450], P2 ;  /* 0x000114000a0a7a07 */ /* 0x000fe20001000000 */
[----:B------:R-:W-:Y:S01]  /*15020*/  IMAD.IADD R4, R7, 0x1, R4 ;  /* 0x0000000107047824 */ /* 0x000fe200078e0204 */
[----:B------:R-:W-:Y:S02]  /*15030*/  SEL R9, R9, c[0x0][0x454], P2 ;  /* 0x0001150009097a07 */ /* 0x000fe40001000000 */
[----:B------:R-:W-:-:S04]  /*15040*/  LEA R10, P0, R6, R10, 0x2 ;  /* 0x0000000a060a7211 */ /* 0x000fc800078010ff */
[----:B------:R-:W-:Y:S01]  /*15050*/  LEA.HI.X R6, R6, R9, R4, 0x2, P0 ;  /* 0x0000000906067211 */ /* 0x000fe200000f1404 */
[----:B------:R-:W-:Y:S01]  /*15060*/  SHFL.IDX PT, R12, R10, RZ, 0x1c1f ;  /* 0x001c1fff0a0c7589 */ /* 0x000fe200000e0000 */
[----:B------:R-:W-:-:S03]  /*15070*/  IMAD.IADD R19, R28, 0x1, -R19 ;  /* 0x000000011c137824 */ /* 0x000fc600078e0a13 */
[----:B------:R-:W1:Y:S01]  /*15080*/  SHFL.IDX PT, R13, R6, RZ, 0x1c1f ;  /* 0x001c1fff060d7589 */ /* 0x000e6200000e0000 */
[----:B------:R-:W-:-:S03]  /*15090*/  IMAD R4, R14, c[0x0][0x4e8], RZ ;  /* 0x00013a000e047a24 */ /* 0x000fc600078e02ff */
[----:B------:R-:W-:Y:S01]  /*150a0*/  SHFL.IDX PT, R10, R10, 0x1, 0x1c1f ;  /* 0x003c1f000a0a7f89 */ /* 0x000fe200000e0000 */
[----:B------:R-:W-:-:S03]  /*150b0*/  LOP3.LUT P0, RZ, R19, 0x3, RZ, 0xc0, !PT ;  /* 0x0000000313ff7812 */ /* 0x000fc6000780c0ff */
[----:B------:R3:W2:Y:S02]  /*150c0*/  SHFL.IDX PT, R11, R6, 0x1, 0x1c1f ;  /* 0x003c1f00060b7f89 */ /* 0x0006a400000e0000 */
[----:B---3--:R-:W-:-:S05]  /*150d0*/  IMAD R6, R237, 0x80, R16 ;  /* 0x00000080ed067824 */ /* 0x008fca00078e0210 */
[C---:B------:R-:W-:Y:S02]  /*150e0*/  IADD3 R7, R6.reuse, 0x8, RZ ;  /* 0x0000000806077810 */ /* 0x040fe40007ffe0ff */
[-C--:B------:R-:W-:Y:S02]  /*150f0*/  ISETP.GE.OR P1, PT, R6, R4.reuse, P0 ;  /* 0x000000040600720c */ /* 0x080fe40000726670 */
[----:B------:R-:W-:-:S11]  /*15100*/  ISETP.GE.OR P0, PT, R7, R4, P0 ;  /* 0x000000040700720c */ /* 0x000fd60000706670 */
[----:B-1----:R1:W-:Y:S01]  /*15110*/  @!P1 ST.E [R12.64], R18 ;  /* 0x000000120c009985 */ /* 0x0023e2000c10190a */
[----:B------:R-:W-:-:S03]  /*15120*/  ISETP.GE.AND P1, PT, R7, R4, PT ;  /* 0x000000040700720c */ /* 0x000fc60003f26270 */
[----:B--2---:R2:W-:Y:S01]  /*15130*/  @!P0 ST.E [R10.64], R15 ;  /* 0x0000000f0a008985 */ /* 0x0045e2000c10190a */
[----:B------:R-:W-:Y:S02]  /*15140*/  ISETP.GE.AND P0, PT, R6, R4, PT ;  /* 0x000000040600720c */ /* 0x000fe40003f06270 */
[----:B-1----:R-:W-:Y:S01]  /*15150*/  P2R R13, PR, RZ, 0x2 ;  /* 0x00000002ff0d7803 */ /* 0x002fe20000000000 */
[----:B------:R-:W-:Y:S05]  /*15160*/  @P2 BRA `(.L_x_283) ;  /* 0x000007c000002947 */ /* 0x000fea0003800000 */
[----:B------:R-:W-:Y:S01]  /*15170*/  IMAD R8, R8, c[0x0][0x3a0], RZ ;  /* 0x0000e80008087a24 */ /* 0x000fe200078e02ff */
[----:B------:R-:W-:Y:S01]  /*15180*/  SHF.R.S32.HI R9, RZ, 0x1f, R0 ;  /* 0x0000001fff097819 */ /* 0x000fe20000011400 */
[C---:B------:R-:W-:Y:S01]  /*15190*/  IMAD.WIDE.U32 R6, R2.reuse, c[0x0][0x3a0], RZ ;  /* 0x0000e80002067a25 */ /* 0x040fe200078e00ff */
[----:B------:R1:W3:Y:S03]  /*151a0*/  LDS.128 R24, [R191+0x80] ;  /* 0x00008000bf187984 */ /* 0x0002e60000000c00 */
[----:B------:R-:W-:Y:S01]  /*151b0*/  IMAD R2, R2, c[0x0][0x3a4], R8 ;  /* 0x0000e90002027a24 */ /* 0x000fe200078e0208 */
[----:B------:R-:W-:Y:S01]  /*151c0*/  LEA R8, R237, R213, 0x7 ;  /* 0x000000d5ed087211 */ /* 0x000fe200078e38ff */
[----:B------:R1:W4:Y:S03]  /*151d0*/  LDS.128 R40, [R191+0x1080] ;  /* 0x00108000bf287984 */ /* 0x0003260000000c00 */
[----:B------:R-:W-:Y:S01]  /*151e0*/  IADD3 R3, R7, R2, RZ ;  /* 0x0000000207037210 */ /* 0x000fe20007ffe0ff */
[----:B------:R1:W2:Y:S01]  /*151f0*/  LDS.128 R52, [R191+0x2080] ;  /* 0x00208000bf347984 */ /* 0x0002a20000000c00 */
[----:B------:R-:W-:-:S03]  /*15200*/  MOV R2, R6 ;  /* 0x0000000600027202 */ /* 0x000fc60000000f00 */
[----:B------:R1:W1:Y:S02]  /*15210*/  LDS.128 R60, [R191+0x3080] ;  /* 0x00308000bf3c7984 */ /* 0x0002640000000c00 */
[----:B------:R-:W-:Y:S01]  /*15220*/  IMAD.WIDE.U32 R6, R5, c[0x0][0x3e8], R2 ;  /* 0x0000fa0005067a25 */ /* 0x000fe200078e0002 */
[----:B------:R-:W-:Y:S01]  /*15230*/  MOV R2, R8 ;  /* 0x0000000800027202 */ /* 0x000fe20000000f00 */
[----:B------:R1:W1:Y:S02]  /*15240*/  LDS.128 R20, [R191+0x4080] ;  /* 0x00408000bf147984 */ /* 0x0002640000000c00 */
[----:B------:R-:W-:Y:S02]  /*15250*/  IMAD R3, R9, c[0x0][0x3f0], RZ ;  /* 0x0000fc0009037a24 */ /* 0x000fe400078e02ff */
[----:B------:R-:W-:Y:S01]  /*15260*/  @P3 IMAD.HI.U32 R9, R8, c[0x0][0x4ec], RZ ;  /* 0x00013b0008093a27 */ /* 0x000fe200078e00ff */
[----:B------:R1:W1:Y:S03]  /*15270*/  LDS.128 R36, [R191+0x5080] ;  /* 0x00508000bf247984 */ /* 0x0002660000000c00 */
[----:B------:R-:W-:Y:S01]  /*15280*/  IMAD R7, R5, c[0x0][0x3ec], R7 ;  /* 0x0000fb0005077a24 */ /* 0x000fe200078e0207 */
[----:B------:R1:W1:Y:S01]  /*15290*/  LDS.128 R48, [R191+0x6080] ;  /* 0x00608000bf307984 */ /* 0x0002620000000c00 */
[----:B------:R-:W-:Y:S01]  /*152a0*/  @P3 SHF.R.U32.HI R2, RZ, c[0x0][0x4f0], R9 ;  /* 0x00013c00ff023a19 */ /* 0x000fe20000011609 */
[----:B------:R-:W-:-:S02]  /*152b0*/  IMAD R5, R0, c[0x0][0x3f4], R3 ;  /* 0x0000fd0000057a24 */ /* 0x000fc400078e0203 */
[----:B------:R1:W1:Y:S01]  /*152c0*/  LDS.128 R56, [R191+0x7080] ;  /* 0x00708000bf387984 */ /* 0x0002620000000c00 */
[----:B------:R-:W-:Y:S01]  /*152d0*/  IMAD.WIDE.U32 R6, R0, c[0x0][0x3f0], R6 ;  /* 0x0000fc0000067a25 */ /* 0x000fe200078e0006 */
[----:B------:R-:W-:Y:S02]  /*152e0*/  SHF.R.S32.HI R3, RZ, 0x1f, R2 ;  /* 0x0000001fff037819 */ /* 0x000fe40000011402 */
[----:B------:R1:W1:Y:S01]  /*152f0*/  LDS.128 R16, [R191+0x8080] ;  /* 0x00808000bf107984 */ /* 0x0002620000000c00 */
[----:B------:R-:W-:Y:S02]  /*15300*/  IADD3 R0, -R2, RZ, RZ ;  /* 0x000000ff02007210 */ /* 0x000fe40007ffe1ff */
[----:B------:R-:W-:Y:S01]  /*15310*/  IADD3 R7, R7, R5, RZ ;  /* 0x0000000507077210 */ /* 0x000fe20007ffe0ff */
[----:B------:R1:W1:Y:S01]  /*15320*/  LDS.128 R32, [R191+0x9080] ;  /* 0x00908000bf207984 */ /* 0x0002620000000c00 */
[----:B------:R-:W-:Y:S02]  /*15330*/  IMAD R3, R3, c[0x0][0x3e0], RZ ;  /* 0x0000f80003037a24 */ /* 0x000fe400078e02ff */
[----:B------:R-:W-:Y:S01]  /*15340*/  IMAD R0, R0, c[0x0][0x4e8], R8 ;  /* 0x00013a0000007a24 */ /* 0x000fe200078e0208 */
[----:B------:R1:W1:Y:S01]  /*15350*/  LDS.128 R44, [R191+0xa080] ;  /* 0x00a08000bf2c7984 */ /* 0x0002620000000c00 */
[----:B------:R-:W-:-:S02]  /*15360*/  IMAD R8, R2, c[0x0][0x3e4], R3 ;  /* 0x0000f90002087a24 */ /* 0x000fc400078e0203 */
[----:B------:R-:W-:Y:S01]  /*15370*/  IMAD.WIDE.U32 R2, R2, c[0x0][0x3e0], R6 ;  /* 0x0000f80002027a25 */ /* 0x000fe200078e0006 */
[----:B------:R1:W1:Y:S01]  /*15380*/  LDS.128 R64, [R191+0xb080] ;  /* 0x00b08000bf407984 */ /* 0x0002620000000c00 */
[----:B------:R-:W-:-:S03]  /*15390*/  SHF.R.S32.HI R5, RZ, 0x1f, R0 ;  /* 0x0000001fff057819 */ /* 0x000fc60000011400 */
[----:B------:R-:W-:Y:S02]  /*153a0*/  IADD3 R3, R3, R8, RZ ;  /* 0x0000000803037210 */ /* 0x000fe40007ffe0ff */
[----:B------:R-:W-:-:S03]  /*153b0*/  IMAD R5, R5, c[0x0][0x3d8], RZ ;  /* 0x0000f60005057a24 */ /* 0x000fc600078e02ff */
[----:B------:R-:W-:-:S04]  /*153c0*/  IMAD.WIDE.U32 R2, R0, c[0x0][0x3d8], R2 ;  /* 0x0000f60000027a25 */ /* 0x000fc800078e0002 */
[----:B------:R-:W-:Y:S01]  /*153d0*/  IMAD R0, R0, c[0x0][0x3dc], R5 ;  /* 0x0000f70000007a24 */ /* 0x000fe200078e0205 */
[----:B------:R-:W-:Y:S02]  /*153e0*/  LEA R12, P0, R2, c[0x0][0x380], 0x1 ;  /* 0x0000e000020c7a11 */ /* 0x000fe400078008ff */
[----:B------:R-:W-:Y:S02]  /*153f0*/  LEA R5, R237, R246, 0x7 ;  /* 0x000000f6ed057211 */ /* 0x000fe400078e38ff */
[----:B------:R-:W-:-:S04]  /*15400*/  IADD3 R0, R3, R0, RZ ;  /* 0x0000000003007210 */ /* 0x000fc80007ffe0ff */
[----:B------:R-:W-:Y:S01]  /*15410*/  LEA.HI.X R6, R2, c[0x0][0x384], R0, 0x1, P0 ;  /* 0x0000e10002067a11 */ /* 0x000fe200000f0c00 */
[----:B------:R-:W-:Y:S05]  /*15420*/  BRA.DIV ~URZ, `(.L_x_284) ;  /* 0x000044127f007947 */ /* 0x000fea000b800000 */
[----:B--234-:R2:W3:Y:S02]  /*15430*/  SHFL.IDX PT, R7, R6, RZ, 0x181f ;  /* 0x00181fff06077589 */ /* 0x01c4e400000e0000 */
.L_x_355:
[----:B------:R-:W-:Y:S05]  /*15440*/  BRA.DIV ~URZ, `(.L_x_285) ;  /* 0x000044627f007947 */ /* 0x000fea000b800000 */
[----:B------:R4:W2:Y:S02]  /*15450*/  SHFL.IDX PT, R0, R12, RZ, 0x181f ;  /* 0x00181fff0c007589 */ /* 0x0008a400000e0000 */
.L_x_356:
[----:B------:R-:W-:Y:S01]  /*15460*/  ISETP.GE.AND P0, PT, R5, R4, PT ;  /* 0x000000040500720c */ /* 0x000fe20003f06270 */
[----:B------:R-:W-:-:S12]  /*15470*/  BSSY B0, `(.L_x_286) ;  /* 0x000000e000007945 */ /* 0x000fd80003800000 */
[----:B------:R-:W-:Y:S05]  /*15480*/  @P0 BRA `(.L_x_287) ;  /* 0x000000c000000947 */ /* 0x000fea0003800000 */
[----:B------:R-:W-:Y:S02]  /*15490*/  ISETP.GE.AND P2, PT, R210, c[0x0][0x3c8], PT ;  /* 0x0000f200d2007a0c */ /* 0x000fe40003f46270 */
[----:B------:R-:W-:Y:S02]  /*154a0*/  ISETP.GE.AND P1, PT, R207, c[0x0][0x3c8], PT ;  /* 0x0000f200cf007a0c */ /* 0x000fe40003f26270 */
[----:B------:R-:W-:-:S09]  /*154b0*/  ISETP.GE.AND P0, PT, R208, c[0x0][0x3c8], PT ;  /* 0x0000f200d0007a0c */ /* 0x000fd20003f06270 */
        /* <DEDUP_REMOVED lines=9> */
.L_x_287:
[----:B------:R-:W-:Y:S05]  /*15550*/  BSYNC B0 ;  /* 0x0000000000007941 */ /* 0x000fea0003800000 */
.L_x_286:
[----:B------:R-:W-:Y:S05]  /*15560*/  BRA.DIV ~URZ, `(.L_x_288) ;  /* 0x000043a27f007947 */ /* 0x000fea000b800000 */
[----:B---3--:R3:W4:Y:S04]  /*15570*/  SHFL.IDX PT, R7, R6, 0x1, 0x181f ;  /* 0x00381f0006077f89 */ /* 0x00872800000e0000 */
[----:B--2---:R3:W2:Y:S02]  /*15580*/  SHFL.IDX PT, R0, R12, 0x1, 0x181f ;  /* 0x00381f000c007f89 */ /* 0x0046a400000e0000 */
.L_x_357:
[----:B------:R-:W-:Y:S01]  /*15590*/  IADD3 R2, R5, 0x20, RZ ;  /* 0x0000002005027810 */ /* 0x000fe20007ffe0ff */
[----:B------:R-:W-:Y:S03]  /*155a0*/  BSSY B0, `(.L_x_289) ;  /* 0x000000f000007945 */ /* 0x000fe60003800000 */
[----:B------:R-:W-:-:S13]  /*155b0*/  ISETP.GE.AND P0, PT, R2, R4, PT ;  /* 0x000000040200720c */ /* 0x000fda0003f06270 */
[----:B------:R-:W-:Y:S05]  /*155c0*/  @P0 BRA `(.L_x_290) ;  /* 0x000000c000000947 */ /* 0x000fea0003800000 */
[----:B------:R-:W-:Y:S02]  /*155d0*/  ISETP.GE.AND P2, PT, R210, c[0x0][0x3c8], PT ;  /* 0x0000f200d2007a0c */ /* 0x000fe40003f46270 */
[----:B------:R-:W-:Y:S02]  /*155e0*/  ISETP.GE.AND P1, PT, R207, c[0x0][0x3c8], PT ;  /* 0x0000f200cf007a0c */ /* 0x000fe40003f26270 */
[----:B------:R-:W-:-:S09]  /*155f0*/  ISETP.GE.AND P0, PT, R208, c[0x0][0x3c8], PT ;  /* 0x0000f200d0007a0c */ /* 0x000fd20003f06270 */
        /* <DEDUP_REMOVED lines=9> */
.L_x_290:
[----:B------:R-:W-:Y:S05]  /*15690*/  BSYNC B0 ;  /* 0x0000000000007941 */ /* 0x000fea0003800000 */
.L_x_289:
[----:B------:R-:W-:Y:S05]  /*156a0*/  BRA.DIV ~URZ, `(.L_x_291) ;  /* 0x000043227f007947 */ /* 0x000fea000b800000 */
[----:B----4-:R4:W3:Y:S02]  /*156b0*/  SHFL.IDX PT, R7, R6, 0x2, 0x181f ;  /* 0x00581f0006077f89 */ /* 0x0108e400000e0000 */
.L_x_358:
[----:B------:R-:W-:Y:S05]  /*156c0*/  BRA.DIV ~URZ, `(.L_x_292) ;  /* 0x000043727f007947 */ /* 0x000fea000b800000 */
[----:B--2---:R2:W4:Y:S02]  /*156d0*/  SHFL.IDX PT, R0, R12, 0x2, 0x181f ;  /* 0x00581f000c007f89 */ /* 0x00452400000e0000 */
.L_x_359:
[----:B------:R-:W-:Y:S01]  /*156e0*/  IADD3 R2, R5, 0x40, RZ ;  /* 0x0000004005027810 */ /* 0x000fe20007ffe0ff */
[----:B------:R-:W-:Y:S03]  /*156f0*/  BSSY B0, `(.L_x_293) ;  /* 0x000000f000007945 */ /* 0x000fe60003800000 */
[----:B------:R-:W-:-:S13]  /*15700*/  ISETP.GE.AND P0, PT, R2, R4, PT ;  /* 0x000000040200720c */ /* 0x000fda0003f06270 */
[----:B------:R-:W-:Y:S05]  /*15710*/  @P0 BRA `(.L_x_294) ;  /* 0x000000c000000947 */ /* 0x000fea0003800000 */
[----:B------:R-:W-:Y:S02]  /*15720*/  ISETP.GE.AND P2, PT, R210, c[0x0][0x3c8], PT ;  /* 0x0000f200d2007a0c */ /* 0x000fe40003f46270 */
[----:B------:R-:W-:Y:S02]  /*15730*/  ISETP.GE.AND P1, PT, R207, c[0x0][0x3c8], PT ;  /* 0x0000f200cf007a0c */ /* 0x000fe40003f26270 */
[----:B------:R-:W-:-:S09]  /*15740*/  ISETP.GE.AND P0, PT, R208, c[0x0][0x3c8], PT ;  /* 0x0000f200d0007a0c */ /* 0x000fd20003f06270 */
        /* <DEDUP_REMOVED lines=9> */
.L_x_294:
[----:B------:R-:W-:Y:S05]  /*157e0*/  BSYNC B0 ;  /* 0x0000000000007941 */ /* 0x000fea0003800000 */
.L_x_293:
[----:B------:R-:W-:Y:S05]  /*157f0*/  BRA.DIV ~URZ, `(.L_x_295) ;  /* 0x000042a27f007947 */ /* 0x000fea000b800000 */
[----:B---34-:R-:W3:Y:S04]  /*15800*/  SHFL.IDX PT, R6, R6, 0x3, 0x181f ;  /* 0x00781f0006067f89 */ /* 0x018ee800000e0000 */
[----:B------:R4:W2:Y:S02]  /*15810*/  SHFL.IDX PT, R0, R12, 0x3, 0x181f ;  /* 0x00781f000c007f89 */ /* 0x0008a400000e0000 */
.L_x_360:
[----:B------:R-:W-:-:S04]  /*15820*/  IADD3 R2, R5, 0x60, RZ ;  /* 0x0000006005027810 */ /* 0x000fc80007ffe0ff */
[----:B------:R-:W-:-:S13]  /*15830*/  ISETP.GE.AND P0, PT, R2, R4, PT ;  /* 0x000000040200720c */ /* 0x000fda0003f06270 */
[----:B------:R-:W-:Y:S05]  /*15840*/  @P0 BRA `(.L_x_296) ;  /* 0x000024e000000947 */ /* 0x000fea0003800000 */
[----:B------:R-:W-:Y:S02]  /*15850*/  ISETP.GE.AND P1, PT, R210, c[0x0][0x3c8], PT ;  /* 0x0000f200d2007a0c */ /* 0x000fe40003f26270 */
[----:B------:R-:W-:-:S11]  /*15860*/  ISETP.GE.AND P0, PT, R207, c[0x0][0x3c8], PT ;  /* 0x0000f200cf007a0c */ /* 0x000fd60003f06270 */
[CC--:B--2---:R-:W-:Y:S02]  /*15870*/  @!P1 LEA R4, P3, R210.reuse, R0.reuse, 0x1 ;  /* 0x00000000d2049211 */ /* 0x0c4fe400078608ff */
[C---:B------:R-:W-:Y:S02]  /*15880*/  @!P0 LEA R2, P2, R207.reuse, R0, 0x1 ;  /* 0x00000000cf028211 */ /* 0x040fe400078408ff */
[-C--:B---3--:R-:W-:Y:S02]  /*15890*/  @!P1 LEA.HI.X R5, R210, R6.reuse, R211, 0x1, P3 ;  /* 0x00000006d2059211 */ /* 0x088fe400018f0cd3 */
[----:B------:R-:W-:-:S03]  /*158a0*/  @!P0 LEA.HI.X R3, R207, R6, R224, 0x1, P2 ;  /* 0x00000006cf038211 */ /* 0x000fc600010f0ce0 */
[----:B-1----:R1:W-:Y:S04]  /*158b0*/  @!P1 ST.E.128 [R4.64], R60 ;  /* 0x0000003c04009985 */ /* 0x0023e8000c101d0a */
[----:B------:R1:W-:Y:S01]  /*158c0*/  @!P0 ST.E.128 [R2.64], R56 ;  /* 0x0000003802008985 */ /* 0x0003e2000c101d0a */
[----:B------:R-:W-:-:S13]  /*158d0*/  ISETP.GE.AND P0, PT, R208, c[0x0][0x3c8], PT ;  /* 0x0000f200d0007a0c */ /* 0x000fda0003f06270 */
[----:B------:R-:W-:Y:S05]  /*158e0*/  @P0 BRA `(.L_x_296) ;  /* 0x0000244000000947 */ /* 0x000fea0003800000 */
[----:B-1----:R-:W-:-:S04]  /*158f0*/  LEA R2, P0, R208, R0, 0x1 ;  /* 0x00000000d0027211 */ /* 0x002fc800078008ff */
[----:B------:R-:W-:-:S05]  /*15900*/  LEA.HI.X R3, R208, R6, R223, 0x1, P0 ;  /* 0x00000006d0037211 */ /* 0x000fca00000f0cdf */
[----:B------:R1:W-:Y:S01]  /*15910*/  ST.E.128 [R2.64], R64 ;  /* 0x0000004002007985 */ /* 0x0003e2000c101d0a */
[----:B------:R-:W-:Y:S05]  /*15920*/  BRA `(.L_x_296) ;  /* 0x0000240000007947 */ /* 0x000fea0003800000 */
.L_x_283:
[----:B------:R-:W-:Y:S02]  /*15930*/  IMAD R8, R8, c[0x0][0x408], RZ ;  /* 0x0001020008087a24 */ /* 0x000fe400078e02ff */
[----:B------:R-:W-:-:S04]  /*15940*/  IMAD.WIDE.U32 R6, R2, c[0x0][0x408], RZ ;  /* 0x0001020002067a25 */ /* 0x000fc800078e00ff */
[----:B------:R-:W-:Y:S01]  /*15950*/  IMAD R8, R2, c[0x0][0x40c], R8 ;  /* 0x0001030002087a24 */ /* 0x000fe200078e0208 */
[----:B------:R-:W-:-:S04]  /*15960*/  SHF.R.S32.HI R2, RZ, 0x1f, R0 ;  /* 0x0000001fff027819 */ /* 0x000fc80000011400 */
[----:B------:R-:W-:Y:S01]  /*15970*/  IADD3 R7, R7, R8, RZ ;  /* 0x0000000807077210 */ /* 0x000fe20007ffe0ff */
[----:B------:R-:W-:-:S04]  /*15980*/  IMAD R2, R2, c[0x0][0x440], RZ ;  /* 0x0001100002027a24 */ /* 0x000fc800078e02ff */
[----:B------:R-:W-:-:S04]  /*15990*/  IMAD.WIDE.U32 R6, R5, c[0x0][0x438], R6 ;  /* 0x00010e0005067a25 */ /* 0x000fc800078e0006 */
[----:B------:R-:W-:Y:S01]  /*159a0*/  IMAD R5, R5, c[0x0][0x43c], R7 ;  /* 0x00010f0005057a24 */ /* 0x000fe200078e0207 */
[----:B------:R-:W-:Y:S01]  /*159b0*/  MOV R4, R6 ;  /* 0x0000000600047202 */ /* 0x000fe20000000f00 */
[----:B------:R-:W-:-:S04]  /*159c0*/  IMAD R2, R0, c[0x0][0x444], R2 ;  /* 0x0001110000027a24 */ /* 0x000fc800078e0202 */
[----:B------:R-:W-:Y:S01]  /*159d0*/  IMAD.WIDE.U32 R4, R0, c[0x0][0x440], R4 ;  /* 0x0001100000047a25 */ /* 0x000fe200078e0004 */
[----:B------:R-:W-:-:S04]  /*159e0*/  MOV R0, R3 ;  /* 0x0000000300007202 */ /* 0x000fc80000000f00 */
[----:B------:R-:W-:Y:S01]  /*159f0*/  IADD3 R5, R5, R2, RZ ;  /* 0x0000000205057210 */ /* 0x000fe20007ffe0ff */
[----:B------:R-:W-:-:S04]  /*15a00*/  @P3 IMAD.HI.U32 R2, R3, c[0x0][0x4ec], RZ ;  /* 0x00013b0003023a27 */ /* 0x000fc800078e00ff */
[----:B------:R-:W-:Y:S01]  /*15a10*/  IMAD.WIDE.U32 R4, R245, c[0x0][0x448], R4 ;  /* 0x00011200f5047a25 */ /* 0x000fe200078e0004 */
[----:B------:R-:W-:-:S03]  /*15a20*/  @P3 SHF.R.U32.HI R0, RZ, c[0x0][0x4f0], R2 ;  /* 0x00013c00ff003a19 */ /* 0x000fc60000011602 */
[----:B------:R-:W-:Y:S01]  /*15a30*/  IMAD R5, R245, c[0x0][0x44c], R5 ;  /* 0x00011300f5057a24 */ /* 0x000fe200078e0205 */
[----:B------:R-:W-:-:S03]  /*15a40*/  SHF.R.S32.HI R2, RZ, 0x1f, R0 ;  /* 0x0000001fff027819 */ /* 0x000fc60000011400 */
[----:B------:R-:W-:-:S04]  /*15a50*/  IMAD.WIDE.U32 R4, R0, c[0x0][0x430], R4 ;  /* 0x00010c0000047a25 */ /* 0x000fc800078e0004 */
[----:B------:R-:W-:-:S04]  /*15a60*/  IMAD R2, R2, c[0x0][0x430], RZ ;  /* 0x00010c0002027a24 */ /* 0x000fc800078e02ff */
[C---:B------:R-:W-:Y:S01]  /*15a70*/  IMAD R2, R0.reuse, c[0x0][0x434], R2 ;  /* 0x00010d0000027a24 */ /* 0x040fe200078e0202 */
[----:B------:R-:W-:-:S05]  /*15a80*/  IADD3 R0, -R0, RZ, RZ ;  /* 0x000000ff00007210 */ /* 0x000fca0007ffe1ff */
[----:B------:R-:W-:Y:S01]  /*15a90*/  IMAD R0, R0, c[0x0][0x4e8], R3 ;  /* 0x00013a0000007a24 */ /* 0x000fe200078e0203 */
[----:B------:R-:W-:Y:S02]  /*15aa0*/  IADD3 R3, R5, R2, RZ ;  /* 0x0000000205037210 */ /* 0x000fe40007ffe0ff */
[----:B------:R-:W-:Y:S02]  /*15ab0*/  MOV R2, R4 ;  /* 0x0000000400027202 */ /* 0x000fe40000000f00 */
[----:B------:R-:W-:-:S03]  /*15ac0*/  SHF.R.S32.HI R4, RZ, 0x1f, R0 ;  /* 0x0000001fff047819 */ /* 0x000fc60000011400 */
[----:B------:R-:W-:-:S04]  /*15ad0*/  IMAD.WIDE.U32 R2, R0, c[0x0][0x428], R2 ;  /* 0x00010a0000027a25 */ /* 0x000fc800078e0002 */
[----:B------:R-:W-:Y:S01]  /*15ae0*/  IMAD R4, R4, c[0x0][0x428], RZ ;  /* 0x00010a0004047a24 */ /* 0x000fe200078e02ff */
[----:B------:R-:W-:-:S03]  /*15af0*/  LEA R12, P1, R2, c[0x0][0x400], 0x2 ;  /* 0x00010000020c7a11 */ /* 0x000fc600078210ff */
[----:B------:R-:W-:-:S05]  /*15b00*/  IMAD R0, R0, c[0x0][0x42c], R4 ;  /* 0x00010b0000007a24 */ /* 0x000fca00078e0204 */
[----:B------:R-:W-:-:S04]  /*15b10*/  IADD3 R0, R3, R0, RZ ;  /* 0x0000000003007210 */ /* 0x000fc80007ffe0ff */
[----:B------:R-:W-:Y:S01]  /*15b20*/  LEA.HI.X R5, R2, c[0x0][0x404], R0, 0x2, P1 ;  /* 0x0001010002057a11 */ /* 0x000fe200008f1400 */
[----:B------:R-:W-:Y:S05]  /*15b30*/  BRA.DIV ~URZ, `(.L_x_297) ;  /* 0x000040227f007947 */ /* 0x000fea000b800000 */
[----:B------:R1:W3:Y:S02]  /*15b40*/  SHFL.IDX PT, R4, R5, RZ, 0x1c1f ;  /* 0x001c1fff05047589 */ /* 0x0002e400000e0000 */
.L_x_361:
[----:B------:R-:W-:Y:S05]  /*15b50*/  BRA.DIV ~URZ, `(.L_x_298) ;  /* 0x000040727f007947 */ /* 0x000fea000b800000 */
[----:B------:R4:W1:Y:S02]  /*15b60*/  SHFL.IDX PT, R0, R12, RZ, 0x1c1f ;  /* 0x001c1fff0c007589 */ /* 0x00086400000e0000 */
.L_x_362:
[----:B------:R-:W-:Y:S01]  /*15b70*/  BSSY B0, `(.L_x_299) ;  /* 0x00000a6000007945 */ /* 0x000fe20003800000 */
[----:B------:R-:W-:Y:S05]  /*15b80*/  @P0 BRA `(.L_x_300) ;  /* 0x00000a4000000947 */ /* 0x000fea0003800000 */
[C---:B------:R-:W-:Y:S02]  /*15b90*/  ISETP.GE.AND P0, PT, R247.reuse, c[0x0][0x3c8], PT ;  /* 0x0000f200f7007a0c */ /* 0x040fe40003f06270 */
[C---:B------:R-:W-:Y:S02]  /*15ba0*/  IADD3 R7, R247.reuse, 0x8, RZ ;  /* 0x00000008f7077810 */ /* 0x040fe40007ffe0ff */
[----:B------:R-:W-:Y:S02]  /*15bb0*/  IADD3 R6, R247, 0x10, RZ ;  /* 0x00000010f7067810 */ /* 0x000fe40007ffe0ff */
[----:B------:R-:W-:Y:S02]  /*15bc0*/  ISETP.GE.AND P1, PT, R7, c[0x0][0x3c8], PT ;  /* 0x0000f20007007a0c */ /* 0x000fe40003f26270 */
[----:B------:R-:W-:-:S02]  /*15bd0*/  IADD3 R9, R247, 0x8, RZ ;  /* 0x00000008f7097810 */ /* 0x000fc40007ffe0ff */
[----:B------:R-:W-:Y:S02]  /*15be0*/  ISETP.GE.AND P2, PT, R6, c[0x0][0x3c8], PT ;  /* 0x0000f20006007a0c */ /* 0x000fe40003f46270 */
[----:B------:R-:W-:Y:S01]  /*15bf0*/  SHF.R.S32.HI R9, RZ, 0x1f, R9 ;  /* 0x0000001fff097819 */ /* 0x000fe20000011409 */
[----:B-1----:R-:W-:Y:S01]  /*15c00*/  @!P0 IMAD.MOV.U32 R2, RZ, RZ, R0 ;  /* 0x000000ffff028224 */ /* 0x002fe200078e0000 */
[C---:B------:R-:W-:Y:S01]  /*15c10*/  IADD3 R8, R247.reuse, 0x18, RZ ;  /* 0x00000018f7087810 */ /* 0x040fe20007ffe0ff */
[----:B---3--:R-:W-:Y:S01]  /*15c20*/  @!P0 IMAD.MOV.U32 R3, RZ, RZ, R4 ;  /* 0x000000ffff038224 */ /* 0x008fe200078e0004 */
[C---:B--2---:R-:W-:Y:S02]  /*15c30*/  IADD3 R10, R247.reuse, 0x30, RZ ;  /* 0x00000030f70a7810 */ /* 0x044fe40007ffe0ff */
[C---:B------:R-:W-:Y:S01]  /*15c40*/  IADD3 R14, R247.reuse, 0x40, RZ ;  /* 0x00000040f70e7810 */ /* 0x040fe20007ffe0ff */
[----:B------:R-:W-:Y:S01]  /*15c50*/  @!P0 IMAD.WIDE R2, R247, 0x4, R2 ;  /* 0x00000004f7028825 */ /* 0x000fe200078e0202 */
[----:B------:R-:W-:-:S02]  /*15c60*/  ISETP.GE.AND P3, PT, R10, c[0x0][0x3c8], PT ;  /* 0x0000f2000a007a0c */ /* 0x000fc40003f66270 */
[C---:B------:R-:W-:Y:S02]  /*15c70*/  IADD3 R15, R247.reuse, 0x30, RZ ;  /* 0x00000030f70f7810 */ /* 0x040fe40007ffe0ff */
[----:B------:R1:W-:Y:S01]  /*15c80*/  @!P0 ST.E.64 [R2.64], R22 ;  /* 0x0000001602008985 */ /* 0x0003e2000c101b0a */
[----:B------:R-:W-:Y:S02]  /*15c90*/  ISETP.GE.AND P4, PT, R14, c[0x0][0x3c8], PT ;  /* 0x0000f2000e007a0c */ /* 0x000fe40003f86270 */
[C---:B------:R-:W-:Y:S02]  /*15ca0*/  IADD3 R11, R247.reuse, 0x38, RZ ;  /* 0x00000038f70b7810 */ /* 0x040fe40007ffe0ff */
[----:B------:R-:W-:Y:S02]  /*15cb0*/  SHF.R.S32.HI R15, RZ, 0x1f, R15 ;  /* 0x0000001fff0f7819 */ /* 0x000fe4000001140f */
[----:B------:R-:W-:Y:S02]  /*15cc0*/  SHF.R.S32.HI R11, RZ, 0x1f, R11 ;  /* 0x0000001fff0b7819 */ /* 0x000fe4000001140b */
[----:B------:R-:W-:-:S02]  /*15cd0*/  IADD3 R16, R247, 0x60, RZ ;  /* 0x00000060f7107810 */ /* 0x000fc40007ffe0ff */
[C---:B------:R-:W-:Y:S02]  /*15ce0*/  IADD3 R17, R247.reuse, 0x80, RZ ;  /* 0x00000080f7117810 */ /* 0x040fe40007ffe0ff */
[----:B------:R-:W-:Y:S02]  /*15cf0*/  SHF.R.S32.HI R16, RZ, 0x1f, R16 ;  /* 0x0000001fff107819 */ /* 0x000fe40000011410 */
[----:B------:R-:W-:Y:S02]  /*15d00*/  SHF.R.S32.HI R17, RZ, 0x1f, R17 ;  /* 0x0000001fff117819 */ /* 0x000fe40000011411 */
[----:B------:R-:W-:-:S04]  /*15d10*/  IADD3 R18, R247, 0xa8, RZ ;  /* 0x000000a8f7127810 */ /* 0x000fc80007ffe0ff */
[----:B------:R-:W-:Y:S02]  /*15d20*/  SHF.R.S32.HI R18, RZ, 0x1f, R18 ;  /* 0x0000001fff127819 */ /* 0x000fe40000011412 */
[----:B-1----:R-:W-:-:S04]  /*15d30*/  @!P1 LEA R2, P0, R7, R0, 0x2 ;  /* 0x0000000007029211 */ /* 0x002fc800078010ff */
[----:B------:R-:W-:Y:S02]  /*15d40*/  @!P1 LEA.HI.X R3, R7, R4, R9, 0x2, P0 ;  /* 0x0000000407039211 */ /* 0x000fe400000f1409 */
[C---:B------:R-:W-:Y:S02]  /*15d50*/  IADD3 R9, R247.reuse, 0x10, RZ ;  /* 0x00000010f7097810 */ /* 0x040fe40007ffe0ff */
[----:B------:R-:W-:Y:S01]  /*15d60*/  IADD3 R7, R247, 0x20, RZ ;  /* 0x00000020f7077810 */ /* 0x000fe20007ffe0ff */
[----:B------:R1:W-:Y:S01]  /*15d70*/  @!P1 ST.E.64 [R2.64], R24 ;  /* 0x0000001802009985 */ /* 0x0003e2000c101b0a */
[----:B------:R-:W-:Y:S02]  /*15d80*/  ISETP.GE.AND P1, PT, R8, c[0x0][0x3c8], PT ;  /* 0x0000f20008007a0c */ /* 0x000fe40003f26270 */
[----:B------:R-:W-:Y:S02]  /*15d90*/  SHF.R.S32.HI R9, RZ, 0x1f, R9 ;  /* 0x0000001fff097819 */ /* 0x000fe40000011409 */
[----:B-1----:R-:W-:-:S04]  /*15da0*/  @!P2 LEA R2, P0, R6, R0, 0x2 ;  /* 0x000000000602a211 */ /* 0x002fc800078010ff */
[----:B------:R-:W-:Y:S02]  /*15db0*/  @!P2 LEA.HI.X R3, R6, R4, R9, 0x2, P0 ;  /* 0x000000040603a211 */ /* 0x000fe400000f1409 */
[C---:B------:R-:W-:Y:S02]  /*15dc0*/  IADD3 R9, R247.reuse, 0x18, RZ ;  /* 0x00000018f7097810 */ /* 0x040fe40007ffe0ff */
[----:B------:R-:W-:Y:S01]  /*15dd0*/  IADD3 R6, R247, 0x28, RZ ;  /* 0x00000028f7067810 */ /* 0x000fe20007ffe0ff */
[----:B------:R1:W-:Y:S01]  /*15de0*/  @!P2 ST.E.64 [R2.64], R26 ;  /* 0x0000001a0200a985 */ /* 0x0003e2000c101b0a */
[----:B------:R-:W-:Y:S02]  /*15df0*/  SHF.R.S32.HI R9, RZ, 0x1f, R9 ;  /* 0x0000001fff097819 */ /* 0x000fe40000011409 */
[----:B------:R-:W-:Y:S02]  /*15e00*/  ISETP.GE.AND P2, PT, R7, c[0x0][0x3c8], PT ;  /* 0x0000f20007007a0c */ /* 0x000fe40003f46270 */
        /* <DEDUP_REMOVED lines=16> */
[----:B------:R-:W-:-:S03]  /*15f10*/  @!P3 LEA R6, P5, R10, R0, 0x2 ;  /* 0x000000000a06b211 */ /* 0x000fc600078a10ff */
[----:B------:R1:W-:Y:S01]  /*15f20*/  @!P1 ST.E.64 [R2.64], R34 ;  /* 0x0000002202009985 */ /* 0x0003e2000c101b0a */
[----:B------:R-:W-:Y:S02]  /*15f30*/  ISETP.GE.AND P1, PT, R9, c[0x0][0x3c8], PT ;  /* 0x0000f20009007a0c */ /* 0x000fe40003f26270 */
[----:B------:R-:W-:Y:S02]  /*15f40*/  @!P3 LEA.HI.X R7, R10, R4, R15, 0x2, P5 ;  /* 0x000000040a07b211 */ /* 0x000fe400028f140f */
[C---:B------:R-:W-:Y:S02]  /*15f50*/  IADD3 R10, R247.reuse, 0x50, RZ ;  /* 0x00000050f70a7810 */ /* 0x040fe40007ffe0ff */
[----:B------:R-:W-:Y:S01]  /*15f60*/  IADD3 R15, R247, 0x40, RZ ;  /* 0x00000040f70f7810 */ /* 0x000fe20007ffe0ff */
[----:B------:R2:W-:Y:S01]  /*15f70*/  @!P3 ST.E.64 [R6.64], R102 ;  /* 0x000000660600b985 */ /* 0x0005e2000c101b0a */
[----:B------:R-:W-:Y:S02]  /*15f80*/  ISETP.GE.AND P3, PT, R10, c[0x0][0x3c8], PT ;  /* 0x0000f2000a007a0c */ /* 0x000fe40003f66270 */
[----:B------:R-:W-:-:S02]  /*15f90*/  SHF.R.S32.HI R15, RZ, 0x1f, R15 ;  /* 0x0000001fff0f7819 */ /* 0x000fc4000001140f */
[----:B-1----:R-:W-:-:S04]  /*15fa0*/  @!P2 LEA R2, P0, R8, R0, 0x2 ;  /* 0x000000000802a211 */ /* 0x002fc800078010ff */
[----:B------:R-:W-:Y:S02]  /*15fb0*/  @!P2 LEA.HI.X R3, R8, R4, R11, 0x2, P0 ;  /* 0x000000040803a211 */ /* 0x000fe400000f140b */
[C---:B------:R-:W-:Y:S02]  /*15fc0*/  IADD3 R8, R247.reuse, 0x58, RZ ;  /* 0x00000058f7087810 */ /* 0x040fe40007ffe0ff */
[----:B------:R-:W-:Y:S01]  /*15fd0*/  IADD3 R11, R247, 0x48, RZ ;  /* 0x00000048f70b7810 */ /* 0x000fe20007ffe0ff */
[----:B------:R1:W-:Y:S01]  /*15fe0*/  @!P2 ST.E.64 [R2.64], R108 ;  /* 0x0000006c0200a985 */ /* 0x0003e2000c101b0a */
[----:B--2---:R-:W-:Y:S02]  /*15ff0*/  @!P4 LEA R6, P5, R14, R0, 0x2 ;  /* 0x000000000e06c211 */ /* 0x004fe400078a10ff */
[----:B------:R-:W-:Y:S02]  /*16000*/  ISETP.GE.AND P2, PT, R8, c[0x0][0x3c8], PT ;  /* 0x0000f20008007a0c */ /* 0x000fe40003f46270 */
[----:B------:R-:W-:-:S02]  /*16010*/  SHF.R.S32.HI R11, RZ, 0x1f, R11 ;  /* 0x0000001fff0b7819 */ /* 0x000fc4000001140b */
        /* <DEDUP_REMOVED lines=11> */
[----:B------:R-:W-:Y:S02]  /*160d0*/  ISETP.GE.AND P1, PT, R9, c[0x0][0x3c8], PT ;  /* 0x0000f20009007a0c */ /* 0x000fe40003f26270 */
[----:B--2---:R-:W-:Y:S02]  /*160e0*/  @!P3 LEA R6, P5, R10, R0, 0x2 ;  /* 0x000000000a06b211 */ /* 0x004fe400078a10ff */
[----:B------:R-:W-:-:S02]  /*160f0*/  SHF.R.S32.HI R11, RZ, 0x1f, R11 ;  /* 0x0000001fff0b7819 */ /* 0x000fc4000001140b */
[----:B------:R-:W-:Y:S02]  /*16100*/  @!P3 LEA.HI.X R7, R10, R4, R14, 0x2, P5 ;  /* 0x000000040a07b211 */ /* 0x000fe400028f140e */
[C---:B------:R-:W-:Y:S02]  /*16110*/  IADD3 R10, R247.reuse, 0x70, RZ ;  /* 0x00000070f70a7810 */ /* 0x040fe40007ffe0ff */
[----:B------:R-:W-:Y:S01]  /*16120*/  IADD3 R14, R247, 0x80, RZ ;  /* 0x00000080f70e7810 */ /* 0x000fe20007ffe0ff */
[----:B------:R2:W-:Y:S01]  /*16130*/  @!P3 ST.E.64 [R6.64], R44 ;  /* 0x0000002c0600b985 */ /* 0x0005e2000c101b0a */
[----:B------:R-:W-:Y:S02]  /*16140*/  ISETP.GE.AND P3, PT, R10, c[0x0][0x3c8], PT ;  /* 0x0000f2000a007a0c */ /* 0x000fe40003f66270 */
        /* <DEDUP_REMOVED lines=23> */
[----:B------:R-:W-:Y:S02]  /*162c0*/  ISETP.GE.AND P6, PT, R11, c[0x0][0x3c8], PT ;  /* 0x0000f2000b007a0c */ /* 0x000fe40003fc6270 */
[C---:B------:R-:W-:Y:S01]  /*162d0*/  IADD3 R16, R247.reuse, 0x88, RZ ;  /* 0x00000088f7107810 */ /* 0x040fe20007ffe0ff */
[----:B------:R2:W-:Y:S01]  /*162e0*/  @!P3 ST.E.64 [R6.64], R60 ;  /* 0x0000003c0600b985 */ /* 0x0005e2000c101b0a */
[----:B------:R-:W-:Y:S02]  /*162f0*/  IADD3 R10, R247, 0x98, RZ ;  /* 0x00000098f70a7810 */ /* 0x000fe40007ffe0ff */
[----:B------:R-:W-:Y:S02]  /*16300*/  SHF.R.S32.HI R16, RZ, 0x1f, R16 ;  /* 0x0000001fff107819 */ /* 0x000fe40000011410 */
[----:B------:R-:W-:-:S02]  /*16310*/  ISETP.GE.AND P5, PT, R10, c[0x0][0x3c8], PT ;  /* 0x0000f2000a007a0c */ /* 0x000fc40003fa6270 */
[----:B-1----:R-:W-:-:S04]  /*16320*/  @!P2 LEA R2, P0, R8, R0, 0x2 ;  /* 0x000000000802a211 */ /* 0x002fc800078010ff */
[----:B------:R-:W-:Y:S02]  /*16330*/  @!P2 LEA.HI.X R3, R8, R4, R9, 0x2, P0 ;  /* 0x000000040803a211 */ /* 0x000fe400000f1409 */
[----:B------:R-:W-:-:S03]  /*16340*/  @!P4 LEA R8, P0, R14, R0, 0x2 ;  /* 0x000000000e08c211 */ /* 0x000fc600078010ff */
[----:B------:R1:W-:Y:S01]  /*16350*/  @!P2 ST.E.64 [R2.64], R64 ;  /* 0x000000400200a985 */ /* 0x0003e2000c101b0a */
[----:B------:R-:W-:Y:S02]  /*16360*/  @!P4 LEA.HI.X R9, R14, R4, R17, 0x2, P0 ;  /* 0x000000040e09c211 */ /* 0x000fe400000f1411 */
[----:B------:R-:W-:Y:S02]  /*16370*/  IADD3 R14, R247, 0xa0, RZ ;  /* 0x000000a0f70e7810 */ /* 0x000fe40007ffe0ff */
[-C--:B--2---:R-:W-:Y:S01]  /*16380*/  @!P6 LEA R6, P0, R11, R0.reuse, 0x2 ;  /* 0x000000000b06e211 */ /* 0x084fe200078010ff */
[----:B------:R-:W-:Y:S01]  /*16390*/  @!P4 ST.E.64 [R8.64], R112 ;  /* 0x000000700800c985 */ /* 0x000fe2000c101b0a */
[----:B------:R-:W-:Y:S02]  /*163a0*/  ISETP.GE.AND P4, PT, R14, c[0x0][0x3c8], PT ;  /* 0x0000f2000e007a0c */ /* 0x000fe40003f86270 */
[----:B------:R-:W-:Y:S02]  /*163b0*/  IADD3 R17, R247, 0xa8, RZ ;  /* 0x000000a8f7117810 */ /* 0x000fe40007ffe0ff */
[----:B-1----:R-:W-:-:S04]  /*163c0*/  @!P1 LEA R2, P2, R15, R0, 0x2 ;  /* 0x000000000f029211 */ /* 0x002fc800078410ff */
[-C--:B------:R-:W-:Y:S02]  /*163d0*/  @!P1 LEA.HI.X R3, R15, R4.reuse, R16, 0x2, P2 ;  /* 0x000000040f039211 */ /* 0x080fe400010f1410 */
[C---:B------:R-:W-:Y:S02]  /*163e0*/  IADD3 R16, R247.reuse, 0x90, RZ ;  /* 0x00000090f7107810 */ /* 0x040fe40007ffe0ff */
[----:B------:R-:W-:Y:S01]  /*163f0*/  IADD3 R15, R247, 0xb0, RZ ;  /* 0x000000b0f70f7810 */ /* 0x000fe20007ffe0ff */
[----:B------:R1:W-:Y:S01]  /*16400*/  @!P1 ST.E.64 [R2.64], R68 ;  /* 0x0000004402009985 */ /* 0x0003e2000c101b0a */
[----:B------:R-:W-:Y:S02]  /*16410*/  SHF.R.S32.HI R16, RZ, 0x1f, R16 ;  /* 0x0000001fff107819 */ /* 0x000fe40000011410 */
[----:B------:R-:W-:Y:S02]  /*16420*/  ISETP.GE.AND P2, PT, R17, c[0x0][0x3c8], PT ;  /* 0x0000f20011007a0c */ /* 0x000fe40003f46270 */
[----:B------:R-:W-:-:S02]  /*16430*/  @!P6 LEA.HI.X R7, R11, R4, R16, 0x2, P0 ;  /* 0x000000040b07e211 */ /* 0x000fc400000f1410 */
[----:B------:R-:W-:Y:S02]  /*16440*/  IADD3 R11, R247, 0x98, RZ ;  /* 0x00000098f70b7810 */ /* 0x000fe40007ffe0ff */
[----:B------:R-:W-:Y:S01]  /*16450*/  ISETP.GE.AND P1, PT, R15, c[0x0][0x3c8], PT ;  /* 0x0000f2000f007a0c */ /* 0x000fe20003f26270 */
[----:B------:R2:W-:Y:S01]  /*16460*/  @!P6 ST.E.64 [R6.64], R72 ;  /* 0x000000480600e985 */ /* 0x0005e2000c101b0a */
[----:B------:R-:W-:Y:S02]  /*16470*/  SHF.R.S32.HI R11, RZ, 0x1f, R11 ;  /* 0x0000001fff0b7819 */ /* 0x000fe4000001140b */
[----:B------:R-:W-:Y:S02]  /*16480*/  IADD3 R16, R247, 0xa0, RZ ;  /* 0x000000a0f7107810 */ /* 0x000fe40007ffe0ff */
[----:B------:R-:W-:Y:S02]  /*16490*/  ISETP.GE.AND P0, PT, R252, c[0x0][0x3c8], PT ;  /* 0x0000f200fc007a0c */ /* 0x000fe40003f06270 */
[----:B------:R-:W-:-:S02]  /*164a0*/  SHF.R.S32.HI R16, RZ, 0x1f, R16 ;  /* 0x0000001fff107819 */ /* 0x000fc40000011410 */
[----:B-1----:R-:W-:-:S04]  /*164b0*/  @!P5 LEA R2, P3, R10, R0, 0x2 ;  /* 0x000000000a02d211 */ /* 0x002fc800078610ff */
[----:B------:R-:W-:Y:S02]  /*164c0*/  @!P5 LEA.HI.X R3, R10, R4, R11, 0x2, P3 ;  /* 0x000000040a03d211 */ /* 0x000fe400018f140b */
[CC--:B------:R-:W-:Y:S02]  /*164d0*/  @!P4 LEA R10, P6, R14.reuse, R0.reuse, 0x2 ;  /* 0x000000000e0ac211 */ /* 0x0c0fe400078c10ff */
[----:B------:R-:W-:Y:S01]  /*164e0*/  @!P2 LEA R8, P3, R17, R0, 0x2 ;  /* 0x000000001108a211 */ /* 0x000fe200078610ff */
[----:B------:R1:W-:Y:S01]  /*164f0*/  @!P5 ST.E.64 [R2.64], R76 ;  /* 0x0000004c0200d985 */ /* 0x0003e2000c101b0a */
[----:B------:R-:W-:Y:S02]  /*16500*/  @!P4 LEA.HI.X R11, R14, R4, R16, 0x2, P6 ;  /* 0x000000040e0bc211 */ /* 0x000fe400030f1410 */
[----:B------:R-:W-:Y:S02]  /*16510*/  IADD3 R16, R247, 0xb0, RZ ;  /* 0x000000b0f7107810 */ /* 0x000fe40007ffe0ff */
[----:B--2---:R-:W-:Y:S01]  /*16520*/  @!P1 LEA R6, P5, R15, R0, 0x2 ;  /* 0x000000000f069211 */ /* 0x004fe200078a10ff */
[----:B------:R2:W-:Y:S01]  /*16530*/  @!P4 ST.E.64 [R10.64], R124 ;  /* 0x0000007c0a00c985 */ /* 0x0005e2000c101b0a */
[----:B------:R-:W-:-:S02]  /*16540*/  SHF.R.S32.HI R16, RZ, 0x1f, R16 ;  /* 0x0000001fff107819 */ /* 0x000fc40000011410 */
[-C--:B------:R-:W-:Y:S02]  /*16550*/  @!P2 LEA.HI.X R9, R17, R4.reuse, R18, 0x2, P3 ;  /* 0x000000041109a211 */ /* 0x080fe400018f1412 */
[----:B------:R-:W-:Y:S02]  /*16560*/  SHF.R.S32.HI R14, RZ, 0x1f, R252 ;  /* 0x0000001fff0e7819 */ /* 0x000fe400000114fc */
[----:B------:R-:W-:Y:S01]  /*16570*/  @!P1 LEA.HI.X R7, R15, R4, R16, 0x2, P5 ;  /* 0x000000040f079211 */ /* 0x000fe200028f1410 */
[----:B------:R2:W-:Y:S04]  /*16580*/  @!P2 ST.E.64 [R8.64], R116 ;  /* 0x000000740800a985 */ /* 0x0005e8000c101b0a */
[----:B------:R2:W-:Y:S01]  /*16590*/  @!P1 ST.E.64 [R6.64], R80 ;  /* 0x0000005006009985 */ /* 0x0005e2000c101b0a */
[----:B-1----:R-:W-:-:S04]  /*165a0*/  @!P0 LEA R2, P3, R252, R0, 0x2 ;  /* 0x00000000fc028211 */ /* 0x002fc800078610ff */
[----:B------:R-:W-:-:S05]  /*165b0*/  @!P0 LEA.HI.X R3, R252, R4, R14, 0x2, P3 ;  /* 0x00000004fc038211 */ /* 0x000fca00018f140e */
[----:B------:R2:W-:Y:S04]  /*165c0*/  @!P0 ST.E.64 [R2.64], R20 ;  /* 0x0000001402008985 */ /* 0x0005e8000c101b0a */
.L_x_300:
[----:B------:R-:W-:Y:S05]  /*165d0*/  BSYNC B0 ;  /* 0x0000000000007941 */ /* 0x000fea0003800000 */
.L_x_299:
[----:B------:R-:W-:Y:S05]  /*165e0*/  BRA.DIV ~URZ, `(.L_x_301) ;  /* 0x000036427f007947 */ /* 0x000fea000b800000 */
[----:B---3--:R3:W2:Y:S04]  /*165f0*/  SHFL.IDX PT, R4, R5, 0x1, 0x1c1f ;  /* 0x003c1f0005047f89 */ /* 0x0086a800000e0000 */
[----:B-1----:R3:W1:Y:S02]  /*16600*/  SHFL.IDX PT, R0, R12, 0x1, 0x1c1f ;  /* 0x003c1f000c007f89 */ /* 0x00266400000e0000 */
.L_x_363:
[----:B------:R-:W-:-:S13]  /*16610*/  ISETP.NE.AND P0, PT, R13, RZ, PT ;  /* 0x000000ff0d00720c */ /* 0x000fda0003f05270 */
[----:B------:R-:W-:Y:S05]  /*16620*/  @P0 BRA `(.L_x_296) ;  /* 0x0000170000000947 */ /* 0x000fea0003800000 */
[C---:B------:R-:W-:Y:S02]  /*16630*/  ISETP.GE.AND P4, PT, R247.reuse, c[0x0][0x3c8], PT ;  /* 0x0000f200f7007a0c */ /* 0x040fe40003f86270 */
[C---:B--2---:R-:W-:Y:S02]  /*16640*/  IADD3 R15, R247.reuse, 0x18, RZ ;  /* 0x00000018f70f7810 */ /* 0x044fe40007ffe0ff */
[----:B------:R-:W-:Y:S02]  /*16650*/  IADD3 R8, R247, 0x8, RZ ;  /* 0x00000008f7087810 */ /* 0x000fe40007ffe0ff */
[----:B------:R-:W-:Y:S02]  /*16660*/  ISETP.GE.AND P1, PT, R15, c[0x0][0x3c8], PT ;  /* 0x0000f2000f007a0c */ /* 0x000fe40003f26270 */
[----:B------:R-:W-:Y:S02]  /*16670*/  ISETP.GE.AND P3, PT, R8, c[0x0][0x3c8], PT ;  /* 0x0000f20008007a0c */ /* 0x000fe40003f66270 */
[----:B---3--:R-:W-:-:S02]  /*16680*/  IADD3 R5, R247, 0x10, RZ ;  /* 0x00000010f7057810 */ /* 0x008fc40007ffe0ff */
[----:B------:R-:W-:Y:S01]  /*16690*/  IADD3 R9, R247, 0x8, RZ ;  /* 0x00000008f7097810 */ /* 0x000fe20007ffe0ff */
[----:B-1----:R-:W-:Y:S01]  /*166a0*/  @!P4 IMAD.MOV.U32 R6, RZ, RZ, R0 ;  /* 0x000000ffff06c224 */ /* 0x002fe200078e0000 */
[----:B------:R-:W-:Y:S01]  /*166b0*/  ISETP.GE.AND P2, PT, R5, c[0x0][0x3c8], PT ;  /* 0x0000f20005007a0c */ /* 0x000fe20003f46270 */
[----:B------:R-:W-:Y:S01]  /*166c0*/  @!P4 IMAD.MOV.U32 R7, RZ, RZ, R4 ;  /* 0x000000ffff07c224 */ /* 0x000fe200078e0004 */
[----:B------:R-:W-:Y:S02]  /*166d0*/  SHF.R.S32.HI R9, RZ, 0x1f, R9 ;  /* 0x0000001fff097819 */ /* 0x000fe40000011409 */
[C---:B------:R-:W-:Y:S01]  /*166e0*/  IADD3 R10, R247.reuse, 0x20, RZ ;  /* 0x00000020f70a7810 */ /* 0x040fe20007ffe0ff */
[C---:B------:R-:W-:Y:S01]  /*166f0*/  @!P4 IMAD.WIDE R6, R247.reuse, 0x4, R6 ;  /* 0x00000004f706c825 */ /* 0x040fe200078e0206 */
[----:B----4-:R-:W-:Y:S02]  /*16700*/  IADD3 R12, R247, 0x10, RZ ;  /* 0x00000010f70c7810 */ /* 0x010fe40007ffe0ff */
[----:B------:R-:W-:-:S02]  /*16710*/  @!P3 LEA R2, P5, R8, R0, 0x2 ;  /* 0x000000000802b211 */ /* 0x000fc400078a10ff */
[----:B------:R1:W-:Y:S01]  /*16720*/  @!P4 ST.E.64 [R6.64], R92 ;  /* 0x0000005c0600c985 */ /* 0x0003e2000c101b0a */
[----:B------:R-:W-:Y:S02]  /*16730*/  ISETP.GE.AND P0, PT, R10, c[0x0][0x3c8], PT ;  /* 0x0000f2000a007a0c */ /* 0x000fe40003f06270 */
[----:B------:R-:W-:Y:S02]  /*16740*/  @!P3 LEA.HI.X R3, R8, R4, R9, 0x2, P5 ;  /* 0x000000040803b211 */ /* 0x000fe400028f1409 */
[----:B------:R-:W-:Y:S02]  /*16750*/  SHF.R.S32.HI R12, RZ, 0x1f, R12 ;  /* 0x0000001fff0c7819 */ /* 0x000fe4000001140c */
[----:B------:R-:W-:Y:S01]  /*16760*/  IADD3 R16, R247, 0x18, RZ ;  /* 0x00000018f7107810 */ /* 0x000fe20007ffe0ff */
[----:B------:R2:W-:Y:S01]  /*16770*/  @!P3 ST.E.64 [R2.64], R84 ;  /* 0x000000540200b985 */ /* 0x0005e2000c101b0a */
[----:B------:R-:W-:Y:S02]  /*16780*/  @!P2 LEA R8, P3, R5, R0, 0x2 ;  /* 0x000000000508a211 */ /* 0x000fe400078610ff */
[----:B------:R-:W-:-:S02]  /*16790*/  SHF.R.S32.HI R16, RZ, 0x1f, R16 ;  /* 0x0000001fff107819 */ /* 0x000fc40000011410 */
[----:B------:R-:W-:Y:S02]  /*167a0*/  @!P2 LEA.HI.X R9, R5, R4, R12, 0x2, P3 ;  /* 0x000000040509a211 */ /* 0x000fe400018f140c */
[C---:B------:R-:W-:Y:S02]  /*167b0*/  IADD3 R5, R247.reuse, 0x38, RZ ;  /* 0x00000038f7057810 */ /* 0x040fe40007ffe0ff */
[C---:B------:R-:W-:Y:S01]  /*167c0*/  IADD3 R12, R247.reuse, 0x20, RZ ;  /* 0x00000020f70c7810 */ /* 0x040fe20007ffe0ff */
[----:B------:R3:W-:Y:S01]  /*167d0*/  @!P2 ST.E.64 [R8.64], R130 ;  /* 0x000000820800a985 */ /* 0x0007e2000c101b0a */
[C---:B------:R-:W-:Y:S02]  /*167e0*/  IADD3 R11, R247.reuse, 0x28, RZ ;  /* 0x00000028f70b7810 */ /* 0x040fe40007ffe0ff */
[----:B------:R-:W-:Y:S02]  /*167f0*/  SHF.R.S32.HI R12, RZ, 0x1f, R12 ;  /* 0x0000001fff0c7819 */ /* 0x000fe4000001140c */
[----:B------:R-:W-:-:S02]  /*16800*/  IADD3 R14, R247, 0x30, RZ ;  /* 0x00000030f70e7810 */ /* 0x000fc40007ffe0ff */
[----:B------:R-:W-:Y:S02]  /*16810*/  ISETP.GE.AND P5, PT, R11, c[0x0][0x3c8], PT ;  /* 0x0000f2000b007a0c */ /* 0x000fe40003fa6270 */
[----:B------:R-:W-:Y:S02]  /*16820*/  ISETP.GE.AND P4, PT, R14, c[0x0][0x3c8], PT ;  /* 0x0000f2000e007a0c */ /* 0x000fe40003f86270 */
[----:B-1----:R-:W-:Y:S02]  /*16830*/  @!P1 LEA R6, P6, R15, R0, 0x2 ;  /* 0x000000000f069211 */ /* 0x002fe400078c10ff */
[----:B------:R-:W-:-:S04]  /*16840*/  IADD3 R13, R247, 0x30, RZ ;  /* 0x00000030f70d7810 */ /* 0x000fc80007ffe0ff */
[----:B------:R-:W-:-:S07]  /*16850*/  SHF.R.S32.HI R13, RZ, 0x1f, R13 ;  /* 0x0000001fff0d7819 */ /* 0x000fce000001140d */
[----:B--2---:R-:W-:-:S04]  /*16860*/  P2R R2, PR, RZ, 0x40 ;  /* 0x00000040ff027803 */ /* 0x004fc80000000000 */
[----:B------:R-:W-:Y:S02]  /*16870*/  ISETP.NE.AND P3, PT, R2, RZ, PT ;  /* 0x000000ff0200720c */ /* 0x000fe40003f65270 */
[C---:B------:R-:W-:Y:S02]  /*16880*/  @!P0 LEA R2, P6, R10.reuse, R0, 0x2 ;  /* 0x000000000a028211 */ /* 0x040fe400078c10ff */
[-C--:B------:R-:W-:Y:S02]  /*16890*/  @!P1 LEA.HI.X R7, R15, R4.reuse, R16, 0x2, P3 ;  /* 0x000000040f079211 */ /* 0x080fe400018f1410 */
[----:B------:R-:W-:Y:S02]  /*168a0*/  ISETP.GE.AND P3, PT, R5, c[0x0][0x3c8], PT ;  /* 0x0000f20005007a0c */ /* 0x000fe40003f66270 */
[----:B------:R-:W-:Y:S01]  /*168b0*/  @!P0 LEA.HI.X R3, R10, R4, R12, 0x2, P6 ;  /* 0x000000040a038211 */ /* 0x000fe200030f140c */
[----:B------:R1:W-:Y:S01]  /*168c0*/  @!P1 ST.E.64 [R6.64], R120 ;  /* 0x0000007806009985 */ /* 0x0003e2000c101b0a */
[----:B------:R-:W-:-:S02]  /*168d0*/  IADD3 R12, R247, 0x28, RZ ;  /* 0x00000028f70c7810 */ /* 0x000fc40007ffe0ff */
[----:B------:R-:W-:Y:S01]  /*168e0*/  IADD3 R15, R247, 0x48, RZ ;  /* 0x00000048f70f7810 */ /* 0x000fe20007ffe0ff */
[----:B------:R2:W-:Y:S01]  /*168f0*/  @!P0 ST.E.64 [R2.64], R88 ;  /* 0x0000005802008985 */ /* 0x0005e2000c101b0a */
[----:B---3--:R-:W-:Y:S02]  /*16900*/  @!P5 LEA R8, P0, R11, R0, 0x2 ;  /* 0x000000000b08d211 */ /* 0x008fe400078010ff */
[----:B------:R-:W-:Y:S02]  /*16910*/  SHF.R.S32.HI R12, RZ, 0x1f, R12 ;  /* 0x0000001fff0c7819 */ /* 0x000fe4000001140c */
[----:B------:R-:W-:Y:S02]  /*16920*/  IADD3 R10, R247, 0x40, RZ ;  /* 0x00000040f70a7810 */ /* 0x000fe40007ffe0ff */
[----:B------:R-:W-:Y:S02]  /*16930*/  @!P5 LEA.HI.X R9, R11, R4, R12, 0x2, P0 ;  /* 0x000000040b09d211 */ /* 0x000fe400000f140c */
[----:B------:R-:W-:-:S02]  /*16940*/  IADD3 R12, R247, 0x38, RZ ;  /* 0x00000038f70c7810 */ /* 0x000fc40007ffe0ff */
[----:B------:R-:W-:Y:S01]  /*16950*/  ISETP.GE.AND P2, PT, R10, c[0x0][0x3c8], PT ;  /* 0x0000f2000a007a0c */ /* 0x000fe20003f46270 */
[----:B------:R3:W-:Y:S01]  /*16960*/  @!P5 ST.E.64 [R8.64], R118 ;  /* 0x000000760800d985 */ /* 0x0007e2000c101b0a */
[----:B------:R-:W-:Y:S02]  /*16970*/  SHF.R.S32.HI R12, RZ, 0x1f, R12 ;  /* 0x0000001fff0c7819 */ /* 0x000fe4000001140c */
[C---:B------:R-:W-:Y:S02]  /*16980*/  IADD3 R11, R247.reuse, 0x50, RZ ;  /* 0x00000050f70b7810 */ /* 0x040fe40007ffe0ff */
[----:B------:R-:W-:Y:S02]  /*16990*/  IADD3 R16, R247, 0x88, RZ ;  /* 0x00000088f7107810 */ /* 0x000fe40007ffe0ff */
[----:B------:R-:W-:Y:S02]  /*169a0*/  ISETP.GE.AND P0, PT, R11, c[0x0][0x3c8], PT ;  /* 0x0000f2000b007a0c */ /* 0x000fe40003f06270 */
[----:B------:R-:W-:-:S02]  /*169b0*/  SHF.R.S32.HI R16, RZ, 0x1f, R16 ;  /* 0x0000001fff107819 */ /* 0x000fc40000011410 */
[CC--:B-1----:R-:W-:Y:S02]  /*169c0*/  @!P4 LEA R6, P6, R14.reuse, R0.reuse, 0x2 ;  /* 0x000000000e06c211 */ /* 0x0c2fe400078c10ff */
[----:B--2---:R-:W-:Y:S02]  /*169d0*/  @!P3 LEA R2, P1, R5, R0, 0x2 ;  /* 0x000000000502b211 */ /* 0x004fe400078210ff */
[----:B------:R-:W-:Y:S02]  /*169e0*/  @!P4 LEA.HI.X R7, R14, R4, R13, 0x2, P6 ;  /* 0x000000040e07c211 */ /* 0x000fe400030f140d */
[C---:B------:R-:W-:Y:S02]  /*169f0*/  IADD3 R14, R247.reuse, 0x60, RZ ;  /* 0x00000060f70e7810 */ /* 0x040fe40007ffe0ff */
[----:B------:R-:W-:Y:S01]  /*16a00*/  IADD3 R13, R247, 0x48, RZ ;  /* 0x00000048f70d7810 */ /* 0x000fe20007ffe0ff */
[----:B------:R1:W-:Y:S01]  /*16a10*/  @!P4 ST.E.64 [R6.64], R114 ;  /* 0x000000720600c985 */ /* 0x0003e2000c101b0a */
[----:B------:R-:W-:-:S02]  /*16a20*/  ISETP.GE.AND P4, PT, R14, c[0x0][0x3c8], PT ;  /* 0x0000f2000e007a0c */ /* 0x000fc40003f86270 */
[----:B------:R-:W-:-:S03]  /*16a30*/  SHF.R.S32.HI R13, RZ, 0x1f, R13 ;  /* 0x0000001fff0d7819 */ /* 0x000fc6000001140d */
[----:B------:R-:W-:Y:S02]  /*16a40*/  P2R R3, PR, RZ, 0x2 ;  /* 0x00000002ff037803 */ /* 0x000fe40000000000 */
[----:B------:R-:W-:Y:S02]  /*16a50*/  ISETP.GE.AND P1, PT, R15, c[0x0][0x3c8], PT ;  /* 0x0000f2000f007a0c */ /* 0x000fe40003f26270 */
[----:B------:R-:W-:-:S04]  /*16a60*/  ISETP.NE.AND P6, PT, R3, RZ, PT ;  /* 0x000000ff0300720c */ /* 0x000fc80003fc5270 */
[----:B------:R-:W-:Y:S02]  /*16a70*/  @!P3 LEA.HI.X R3, R5, R4, R12, 0x2, P6 ;  /* 0x000000040503b211 */ /* 0x000fe400030f140c */
[C---:B------:R-:W-:Y:S02]  /*16a80*/  IADD3 R12, R247.reuse, 0x40, RZ ;  /* 0x00000040f70c7810 */ /* 0x040fe40007ffe0ff */
[----:B------:R-:W-:Y:S01]  /*16a90*/  IADD3 R5, R247, 0x58, RZ ;  /* 0x00000058f7057810 */ /* 0x000fe20007ffe0ff */
[----:B------:R2:W-:Y:S01]  /*16aa0*/  @!P3 ST.E.64 [R2.64], R96 ;  /* 0x000000600200b985 */ /* 0x0005e2000c101b0a */
[----:B---3--:R-:W-:Y:S02]  /*16ab0*/  @!P2 LEA R8, P3, R10, R0, 0x2 ;  /* 0x000000000a08a211 */ /* 0x008fe400078610ff */
[----:B------:R-:W-:Y:S02]  /*16ac0*/  SHF.R.S32.HI R12, RZ, 0x1f, R12 ;  /* 0x0000001fff0c7819 */ /* 0x000fe4000001140c */
[----:B------:R-:W-:-:S02]  /*16ad0*/  ISETP.GE.AND P5, PT, R5, c[0x0][0x3c8], PT ;  /* 0x0000f20005007a0c */ /* 0x000fc40003fa6270 */
[----:B------:R-:W-:Y:S02]  /*16ae0*/  @!P2 LEA.HI.X R9, R10, R4, R12, 0x2, P3 ;  /* 0x000000040a09a211 */ /* 0x000fe400018f140c */
[----:B------:R-:W-:Y:S02]  /*16af0*/  IADD3 R12, R247, 0x50, RZ ;  /* 0x00000050f70c7810 */ /* 0x000fe40007ffe0ff */
[----:B-1----:R-:W-:Y:S01]  /*16b00*/  @!P1 LEA R6, P6, R15, R0, 0x2 ;  /* 0x000000000f069211 */ /* 0x002fe200078c10ff */
[----:B------:R1:W-:Y:S01]  /*16b10*/  @!P2 ST.E.64 [R8.64], R122 ;  /* 0x0000007a0800a985 */ /* 0x0003e2000c101b0a */
[----:B------:R-:W-:Y:S02]  /*16b20*/  SHF.R.S32.HI R12, RZ, 0x1f, R12 ;  /* 0x0000001fff0c7819 */ /* 0x000fe4000001140c */
[----:B------:R-:W-:-:S09]  /*16b30*/  IADD3 R10, R247, 0x68, RZ ;  /* 0x00000068f70a7810 */ /* 0x000fd20007ffe0ff */
[----:B--2---:R-:W-:-:S04]  /*16b40*/  P2R R2, PR, RZ, 0x40 ;  /* 0x00000040ff027803 */ /* 0x004fc80000000000 */
[----:B------:R-:W-:Y:S02]  /*16b50*/  ISETP.NE.AND P3, PT, R2, RZ, PT ;  /* 0x000000ff0200720c */ /* 0x000fe40003f65270 */
[----:B------:R-:W-:Y:S02]  /*16b60*/  @!P0 LEA R2, P6, R11, R0, 0x2 ;  /* 0x000000000b028211 */ /* 0x000fe400078c10ff */
[-C--:B------:R-:W-:Y:S02]  /*16b70*/  @!P1 LEA.HI.X R7, R15, R4.reuse, R13, 0x2, P3 ;  /* 0x000000040f079211 */ /* 0x080fe400018f140d */
[----:B------:R-:W-:Y:S02]  /*16b80*/  @!P0 LEA.HI.X R3, R11, R4, R12, 0x2, P6 ;  /* 0x000000040b038211 */ /* 0x000fe400030f140c */
[C---:B------:R-:W-:Y:S01]  /*16b90*/  IADD3 R13, R247.reuse, 0x58, RZ ;  /* 0x00000058f70d7810 */ /* 0x040fe20007ffe0ff */
[----:B------:R2:W-:Y:S01]  /*16ba0*/  @!P1 ST.E.64 [R6.64], R110 ;  /* 0x0000006e06009985 */ /* 0x0005e2000c101b0a */
[----:B------:R-:W-:-:S02]  /*16bb0*/  IADD3 R12, R247, 0x78, RZ ;  /* 0x00000078f70c7810 */ /* 0x000fc40007ffe0ff */
[----:B------:R-:W-:Y:S01]  /*16bc0*/  ISETP.GE.AND P3, PT, R10, c[0x0][0x3c8], PT ;  /* 0x0000f2000a007a0c */ /* 0x000fe20003f66270 */
[----:B------:R3:W-:Y:S01]  /*16bd0*/  @!P0 ST.E.64 [R2.64], R38 ;  /* 0x0000002602008985 */ /* 0x0007e2000c101b0a */
[----:B-1----:R-:W-:Y:S02]  /*16be0*/  @!P5 LEA R8, P0, R5, R0, 0x2 ;  /* 0x000000000508d211 */ /* 0x002fe400078010ff */
[----:B------:R-:W-:Y:S02]  /*16bf0*/  SHF.R.S32.HI R13, RZ, 0x1f, R13 ;  /* 0x0000001fff0d7819 */ /* 0x000fe4000001140d */
[----:B------:R-:W-:Y:S02]  /*16c00*/  IADD3 R15, R247, 0x60, RZ ;  /* 0x00000060f70f7810 */ /* 0x000fe40007ffe0ff */
[----:B------:R-:W-:Y:S02]  /*16c10*/  ISETP.GE.AND P1, PT, R12, c[0x0][0x3c8], PT ;  /* 0x0000f2000c007a0c */ /* 0x000fe40003f26270 */
[----:B------:R-:W-:-:S02]  /*16c20*/  @!P5 LEA.HI.X R9, R5, R4, R13, 0x2, P0 ;  /* 0x000000040509d211 */ /* 0x000fc400000f140d */
[----:B------:R-:W-:Y:S02]  /*16c30*/  SHF.R.S32.HI R15, RZ, 0x1f, R15 ;  /* 0x0000001fff0f7819 */ /* 0x000fe4000001140f */
[C---:B------:R-:W-:Y:S01]  /*16c40*/  IADD3 R11, R247.reuse, 0x70, RZ ;  /* 0x00000070f70b7810 */ /* 0x040fe20007ffe0ff */
[----:B------:R1:W-:Y:S01]  /*16c50*/  @!P5 ST.E.64 [R8.64], R128 ;  /* 0x000000800800d985 */ /* 0x0003e2000c101b0a */
[----:B------:R-:W-:Y:S02]  /*16c60*/  IADD3 R13, R247, 0x68, RZ ;  /* 0x00000068f70d7810 */ /* 0x000fe40007ffe0ff */
[----:B------:R-:W-:Y:S02]  /*16c70*/  ISETP.GE.AND P2, PT, R11, c[0x0][0x3c8], PT ;  /* 0x0000f2000b007a0c */ /* 0x000fe40003f46270 */
[----:B------:R-:W-:Y:S02]  /*16c80*/  SHF.R.S32.HI R13, RZ, 0x1f, R13 ;  /* 0x0000001fff0d7819 */ /* 0x000fe4000001140d */
[----:B------:R-:W-:-:S02]  /*16c90*/  IADD3 R5, R247, 0x80, RZ ;  /* 0x00000080f7057810 */ /* 0x000fc40007ffe0ff */
[----:B--2---:R-:W-:-:S13]  /*16ca0*/  @!P4 LEA R6, P6, R14, R0, 0x2 ;  /* 0x000000000e06c211 */ /* 0x004fda00078c10ff */
[----:B---3--:R-:W-:-:S04]  /*16cb0*/  P2R R2, PR, RZ, 0x40 ;  /* 0x00000040ff027803 */ /* 0x008fc80000000000 */
[----:B------:R-:W-:Y:S02]  /*16cc0*/  ISETP.NE.AND P0, PT, R2, RZ, PT ;  /* 0x000000ff0200720c */ /* 0x000fe40003f05270 */
[----:B------:R-:W-:Y:S02]  /*16cd0*/  @!P3 LEA R2, P6, R10, R0, 0x2 ;  /* 0x000000000a02b211 */ /* 0x000fe400078c10ff */
[-C--:B------:R-:W-:Y:S02]  /*16ce0*/  @!P4 LEA.HI.X R7, R14, R4.reuse, R15, 0x2, P0 ;  /* 0x000000040e07c211 */ /* 0x080fe400000f140f */
[----:B------:R-:W-:Y:S02]  /*16cf0*/  @!P3 LEA.HI.X R3, R10, R4, R13, 0x2, P6 ;  /* 0x000000040a03b211 */ /* 0x000fe400030f140d */
[----:B------:R-:W-:Y:S01]  /*16d00*/  IADD3 R13, R247, 0x70, RZ ;  /* 0x00000070f70d7810 */ /* 0x000fe20007ffe0ff */
[----:B------:R2:W-:Y:S01]  /*16d10*/  @!P4 ST.E.64 [R6.64], R54 ;  /* 0x000000360600c985 */ /* 0x0005e2000c101b0a */
[----:B------:R-:W-:-:S02]  /*16d20*/  ISETP.GE.AND P0, PT, R5, c[0x0][0x3c8], PT ;  /* 0x0000f20005007a0c */ /* 0x000fc40003f06270 */
[----:B------:R-:W-:Y:S01]  /*16d30*/  SHF.R.S32.HI R13, RZ, 0x1f, R13 ;  /* 0x0000001fff0d7819 */ /* 0x000fe2000001140d */
[----:B------:R3:W-:Y:S01]  /*16d40*/  @!P3 ST.E.64 [R2.64], R42 ;  /* 0x0000002a0200b985 */ /* 0x0007e2000c101b0a */
[----:B-1----:R-:W-:Y:S02]  /*16d50*/  @!P2 LEA R8, P3, R11, R0, 0x2 ;  /* 0x000000000b08a211 */ /* 0x002fe400078610ff */
[----:B------:R-:W-:Y:S02]  /*16d60*/  IADD3 R14, R247, 0x88, RZ ;  /* 0x00000088f70e7810 */ /* 0x000fe40007ffe0ff */
[----:B------:R-:W-:Y:S02]  /*16d70*/  @!P2 LEA.HI.X R9, R11, R4, R13, 0x2, P3 ;  /* 0x000000040b09a211 */ /* 0x000fe400018f140d */
[C---:B------:R-:W-:Y:S02]  /*16d80*/  IADD3 R13, R247.reuse, 0x78, RZ ;  /* 0x00000078f70d7810 */ /* 0x040fe40007ffe0ff */
[----:B------:R-:W-:Y:S01]  /*16d90*/  IADD3 R11, R247, 0x80, RZ ;  /* 0x00000080f70b7810 */ /* 0x000fe20007ffe0ff */
[----:B------:R-:W-:Y:S01]  /*16da0*/  @!P2 ST.E.64 [R8.64], R132 ;  /* 0x000000840800a985 */ /* 0x000fe2000c101b0a */
[----:B------:R-:W-:-:S02]  /*16db0*/  ISETP.GE.AND P5, PT, R14, c[0x0][0x3c8], PT ;  /* 0x0000f2000e007a0c */ /* 0x000fc40003fa6270 */
[C---:B------:R-:W-:Y:S02]  /*16dc0*/  IADD3 R10, R247.reuse, 0x90, RZ ;  /* 0x00000090f70a7810 */ /* 0x040fe40007ffe0ff */
[----:B------:R-:W-:Y:S02]  /*16dd0*/  SHF.R.S32.HI R13, RZ, 0x1f, R13 ;  /* 0x0000001fff0d7819 */ /* 0x000fe4000001140d */
[----:B------:R-:W-:Y:S02]  /*16de0*/  SHF.R.S32.HI R11, RZ, 0x1f, R11 ;  /* 0x0000001fff0b7819 */ /* 0x000fe4000001140b */
[----:B------:R-:W-:-:S04]  /*16df0*/  IADD3 R15, R247, 0xa0, RZ ;  /* 0x000000a0f70f7810 */ /* 0x000fc80007ffe0ff */
[----:B------:R-:W-:Y:S02]  /*16e00*/  ISETP.GE.AND P2, PT, R15, c[0x0][0x3c8], PT ;  /* 0x0000f2000f007a0c */ /* 0x000fe40003f46270 */
[-C--:B--2---:R-:W-:Y:S02]  /*16e10*/  @!P1 LEA R6, P4, R12, R0.reuse, 0x2 ;  /* 0x000000000c069211 */ /* 0x084fe400078810ff */
[----:B---3--:R-:W-:-:S11]  /*16e20*/  @!P0 LEA R2, P6, R5, R0, 0x2 ;  /* 0x0000000005028211 */ /* 0x008fd600078c10ff */
[----:B------:R-:W-:Y:S02]  /*16e30*/  P2R R3, PR, RZ, 0x10 ;  /* 0x00000010ff037803 */ /* 0x000fe40000000000 */
[----:B------:R-:W-:Y:S02]  /*16e40*/  ISETP.GE.AND P4, PT, R10, c[0x0][0x3c8], PT ;  /* 0x0000f2000a007a0c */ /* 0x000fe40003f86270 */
[----:B------:R-:W-:Y:S02]  /*16e50*/  ISETP.NE.AND P3, PT, R3, RZ, PT ;  /* 0x000000ff0300720c */ /* 0x000fe40003f65270 */
[-C--:B------:R-:W-:Y:S02]  /*16e60*/  @!P0 LEA.HI.X R3, R5, R4.reuse, R11, 0x2, P6 ;  /* 0x0000000405038211 */ /* 0x080fe400030f140b */
[----:B------:R-:W-:Y:S02]  /*16e70*/  @!P1 LEA.HI.X R7, R12, R4, R13, 0x2, P3 ;  /* 0x000000040c079211 */ /* 0x000fe400018f140d */
[----:B------:R-:W-:-:S02]  /*16e80*/  IADD3 R12, R247, 0x98, RZ ;  /* 0x00000098f70c7810 */ /* 0x000fc40007ffe0ff */
[C---:B------:R-:W-:Y:S01]  /*16e90*/  IADD3 R11, R247.reuse, 0x90, RZ ;  /* 0x00000090f70b7810 */ /* 0x040fe20007ffe0ff */
[----:B------:R1:W-:Y:S01]  /*16ea0*/  @!P1 ST.E.64 [R6.64], R62 ;  /* 0x0000003e06009985 */ /* 0x0003e2000c101b0a */
[----:B------:R-:W-:Y:S02]  /*16eb0*/  ISETP.GE.AND P3, PT, R12, c[0x0][0x3c8], PT ;  /* 0x0000f2000c007a0c */ /* 0x000fe40003f66270 */
[----:B------:R-:W-:Y:S01]  /*16ec0*/  SHF.R.S32.HI R11, RZ, 0x1f, R11 ;  /* 0x0000001fff0b7819 */ /* 0x000fe2000001140b */
[----:B------:R2:W-:Y:S01]  /*16ed0*/  @!P0 ST.E.64 [R2.64], R46 ;  /* 0x0000002e02008985 */ /* 0x0005e2000c101b0a */
[C---:B------:R-:W-:Y:S02]  /*16ee0*/  IADD3 R13, R247.reuse, 0xa8, RZ ;  /* 0x000000a8f70d7810 */ /* 0x040fe40007ffe0ff */
[----:B------:R-:W-:Y:S02]  /*16ef0*/  IADD3 R5, R247, 0xb0, RZ ;  /* 0x000000b0f7057810 */ /* 0x000fe40007ffe0ff */
[----:B------:R-:W-:-:S02]  /*16f00*/  ISETP.GE.AND P1, PT, R13, c[0x0][0x3c8], PT ;  /* 0x0000f2000d007a0c */ /* 0x000fc40003f26270 */
[----:B-1----:R-:W-:-:S04]  /*16f10*/  @!P5 LEA R6, P0, R14, R0, 0x2 ;  /* 0x000000000e06d211 */ /* 0x002fc800078010ff */
[----:B------:R-:W-:Y:S02]  /*16f20*/  @!P5 LEA.HI.X R7, R14, R4, R16, 0x2, P0 ;  /* 0x000000040e07d211 */ /* 0x000fe400000f1410 */
[C---:B--2---:R-:W-:Y:S02]  /*16f30*/  @!P4 LEA R2, P6, R10.reuse, R0, 0x2 ;  /* 0x000000000a02c211 */ /* 0x044fe400078c10ff */
[----:B------:R-:W-:Y:S01]  /*16f40*/  IADD3 R14, R247, 0x98, RZ ;  /* 0x00000098f70e7810 */ /* 0x000fe20007ffe0ff */
[----:B------:R-:W-:Y:S01]  /*16f50*/  @!P5 ST.E.64 [R6.64], R66 ;  /* 0x000000420600d985 */ /* 0x000fe2000c101b0a */
[----:B------:R-:W-:Y:S02]  /*16f60*/  @!P4 LEA.HI.X R3, R10, R4, R11, 0x2, P6 ;  /* 0x000000040a03c211 */ /* 0x000fe400030f140b */
[----:B------:R-:W-:Y:S02]  /*16f70*/  @!P3 LEA R10, P5, R12, R0, 0x2 ;  /* 0x000000000c0ab211 */ /* 0x000fe400078a10ff */
[----:B------:R-:W-:Y:S01]  /*16f80*/  ISETP.GE.AND P0, PT, R5, c[0x0][0x3c8], PT ;  /* 0x0000f20005007a0c */ /* 0x000fe20003f06270 */
[----:B------:R1:W-:Y:S01]  /*16f90*/  @!P4 ST.E.64 [R2.64], R70 ;  /* 0x000000460200c985 */ /* 0x0003e2000c101b0a */
[----:B------:R-:W-:-:S02]  /*16fa0*/  SHF.R.S32.HI R14, RZ, 0x1f, R14 ;  /* 0x0000001fff0e7819 */ /* 0x000fc4000001140e */
[----:B------:R-:W-:Y:S02]  /*16fb0*/  IADD3 R16, R247, 0xa0, RZ ;  /* 0x000000a0f7107810 */ /* 0x000fe40007ffe0ff */
[----:B------:R-:W-:Y:S02]  /*16fc0*/  @!P2 LEA R8, P6, R15, R0, 0x2 ;  /* 0x000000000f08a211 */ /* 0x000fe400078c10ff */
[----:B------:R-:W-:-:S04]  /*16fd0*/  SHF.R.S32.HI R16, RZ, 0x1f, R16 ;  /* 0x0000001fff107819 */ /* 0x000fc80000011410 */
[----:B------:R-:W-:Y:S02]  /*16fe0*/  @!P2 LEA.HI.X R9, R15, R4, R16, 0x2, P6 ;  /* 0x000000040f09a211 */ /* 0x000fe400030f1410 */
[----:B-1----:R-:W-:Y:S02]  /*16ff0*/  P2R R2, PR, RZ, 0x20 ;  /* 0x00000020ff027803 */ /* 0x002fe40000000000 */
[----:B------:R-:W-:Y:S02]  /*17000*/  @!P1 LEA R6, P5, R13, R0, 0x2 ;  /* 0x000000000d069211 */ /* 0x000fe400078a10ff */
[----:B------:R-:W-:-:S04]  /*17010*/  ISETP.NE.AND P4, PT, R2, RZ, PT ;  /* 0x000000ff0200720c */ /* 0x000fc80003f85270 */
[----:B------:R-:W-:Y:S02]  /*17020*/  @!P3 LEA.HI.X R11, R12, R4, R14, 0x2, P4 ;  /* 0x000000040c0bb211 */ /* 0x000fe400020f140e */
[C---:B------:R-:W-:Y:S02]  /*17030*/  IADD3 R14, R247.reuse, 0xa8, RZ ;  /* 0x000000a8f70e7810 */ /* 0x040fe40007ffe0ff */
[----:B------:R-:W-:Y:S01]  /*17040*/  IADD3 R12, R247, 0xb0, RZ ;  /* 0x000000b0f70c7810 */ /* 0x000fe20007ffe0ff */
[----:B------:R1:W-:Y:S01]  /*17050*/  @!P3 ST.E.64 [R10.64], R82 ;  /* 0x000000520a00b985 */ /* 0x0003e2000c101b0a */
[----:B------:R-:W-:Y:S02]  /*17060*/  SHF.R.S32.HI R14, RZ, 0x1f, R14 ;  /* 0x0000001fff0e7819 */ /* 0x000fe4000001140e */
[----:B------:R-:W-:Y:S01]  /*17070*/  SHF.R.S32.HI R12, RZ, 0x1f, R12 ;  /* 0x0000001fff0c7819 */ /* 0x000fe2000001140c */
[----:B------:R1:W-:Y:S01]  /*17080*/  @!P2 ST.E.64 [R8.64], R78 ;  /* 0x0000004e0800a985 */ /* 0x0003e2000c101b0a */
[----:B------:R-:W-:-:S02]  /*17090*/  @!P0 LEA R2, P4, R5, R0, 0x2 ;  /* 0x0000000005028211 */ /* 0x000fc400078810ff */
[-C--:B------:R-:W-:Y:S02]  /*170a0*/  @!P1 LEA.HI.X R7, R13, R4.reuse, R14, 0x2, P5 ;  /* 0x000000040d079211 */ /* 0x080fe400028f140e */
[----:B------:R-:W-:-:S03]  /*170b0*/  @!P0 LEA.HI.X R3, R5, R4, R12, 0x2, P4 ;  /* 0x0000000405038211 */ /* 0x000fc600020f140c */
[----:B------:R1:W-:Y:S04]  /*170c0*/  @!P1 ST.E.64 [R6.64], R74 ;  /* 0x0000004a06009985 */ /* 0x0003e8000c101b0a */
[----:B------:R1:W-:Y:S01]  /*170d0*/  @!P0 ST.E.64 [R2.64], R58 ;  /* 0x0000003a02008985 */ /* 0x0003e2000c101b0a */
[----:B------:R-:W-:-:S13]  /*170e0*/  ISETP.GE.AND P0, PT, R252, c[0x0][0x3c8], PT ;  /* 0x0000f200fc007a0c */ /* 0x000fda0003f06270 */
[----:B------:R-:W-:Y:S05]  /*170f0*/  @P0 BRA `(.L_x_296) ;  /* 0x00000c3000000947 */ /* 0x000fea0003800000 */
[----:B------:R-:W-:Y:S02]  /*17100*/  SHF.R.S32.HI R5, RZ, 0x1f, R252 ;  /* 0x0000001fff057819 */ /* 0x000fe400000114fc */
[----:B-1----:R-:W-:-:S04]  /*17110*/  LEA R2, P0, R252, R0, 0x2 ;  /* 0x00000000fc027211 */ /* 0x002fc800078010ff */
[----:B------:R-:W-:-:S05]  /*17120*/  LEA.HI.X R3, R252, R4, R5, 0x2, P0 ;  /* 0x00000004fc037211 */ /* 0x000fca00000f1405 */
[----:B------:R1:W-:Y:S01]  /*17130*/  ST.E.64 [R2.64], R50 ;  /* 0x0000003202007985 */ /* 0x0003e2000c101b0a */
[----:B------:R-:W-:Y:S05]  /*17140*/  BRA `(.L_x_296) ;  /* 0x00000be000007947 */ /* 0x000fea0003800000 */
.L_x_281:
        /* <DEDUP_REMOVED lines=16> */
[----:B--2---:R2:W3:Y:S04]  /*17250*/  LDG.E R4, [R2.64] ;  /* 0x0000000a02047981 */ /* 0x0044e8000c1e1900 */
[----:B--2---:R-:W3:Y:S02]  /*17260*/  LDG.E R2, [R2.64+0x4] ;  /* 0x0000040a02027981 */ /* 0x004ee4000c1e1900 */
[----:B---3-5:R-:W-:Y:S02]  /*17270*/  IADD3 R19, -R4, R2, RZ ;  /* 0x0000000204137210 */ /* 0x028fe40007ffe1ff */
.L_x_302:
        /* <DEDUP_REMOVED lines=31> */
[-C--:B-----5:R-:W-:Y:S01]  /*17470*/  IMAD R10, R17, R5.reuse, RZ ;  /* 0x00000005110a7224 */ /* 0x0a0fe200078e02ff */
[----:B------:R-:W-:Y:S02]  /*17480*/  @P0 SHF.R.U32.HI R2, RZ, c[0x0][0x4f0], R20 ;  /* 0x00013c00ff020a19 */ /* 0x000fe40000011614 */
[----:B------:R-:W-:Y:S01]  /*17490*/  IADD3 R20, P1, P0, R6, R8, R0 ;  /* 0x0000000806147210 */ /* 0x000fe2000783e000 */
[----:B------:R-:W-:Y:S01]  /*174a0*/  IMAD.WIDE.U32 R8, R16, R5, RZ ;  /* 0x0000000510087225 */ /* 0x000fe200078e00ff */
[--C-:B------:R-:W-:Y:S02]  /*174b0*/  SHF.R.S32.HI R5, RZ, 0x1f, R2.reuse ;  /* 0x0000001fff057819 */ /* 0x100fe40000011402 */
[----:B------:R-:W-:Y:S01]  /*174c0*/  IADD3.X R11, R7, R11, R15, P1, P0 ;  /* 0x0000000b070b7210 */ /* 0x000fe20000fe040f */
[----:B------:R-:W-:Y:S01]  /*174d0*/  IMAD.MOV R6, RZ, RZ, -R2 ;  /* 0x000000ffff067224 */ /* 0x000fe200078e0a02 */
[----:B------:R-:W-:Y:S01]  /*174e0*/  IADD3 R9, R9, R10, RZ ;  /* 0x0000000a09097210 */ /* 0x000fe20007ffe0ff */
[----:B------:R-:W-:Y:S01]  /*174f0*/  IMAD.MOV.U32 R10, RZ, RZ, c[0x0][0x4a8] ;  /* 0x00012a00ff0a7624 */ /* 0x000fe200078e00ff */
[----:B------:R-:W-:Y:S01]  /*17500*/  IADD3 R8, P1, P0, R2, R20, R8 ;  /* 0x0000001402087210 */ /* 0x000fe2000783e008 */
[----:B------:R-:W-:-:S03]  /*17510*/  IMAD R6, R6, c[0x0][0x4e8], R14 ;  /* 0x00013a0006067a24 */ /* 0x000fc600078e020e */
[----:B------:R-:W-:Y:S01]  /*17520*/  IADD3.X R9, R5, R11, R9, P1, P0 ;  /* 0x0000000b05097210 */ /* 0x000fe20000fe0409 */
[----:B-1----:R-:W-:Y:S01]  /*17530*/  IMAD R2, R13, R6, RZ ;  /* 0x000000060d027224 */ /* 0x002fe200078e02ff */
[----:B------:R-:W-:Y:S02]  /*17540*/  SHF.R.S32.HI R7, RZ, 0x1f, R6 ;  /* 0x0000001fff077819 */ /* 0x000fe40000011406 */
[----:B------:R-:W-:-:S03]  /*17550*/  MOV R5, c[0x0][0x4ac] ;  /* 0x00012b0000057a02 */ /* 0x000fc60000000f00 */
[C---:B------:R-:W-:Y:S01]  /*17560*/  IMAD R2, R12.reuse, R7, R2 ;  /* 0x000000070c027224 */ /* 0x040fe200078e0202 */
[----:B------:R-:W-:Y:S01]  /*17570*/  SEL R5, R5, c[0x0][0x454], P2 ;  /* 0x0001150005057a07 */ /* 0x000fe20001000000 */
[----:B------:R-:W-:Y:S01]  /*17580*/  IMAD.WIDE.U32 R6, R12, R6, R8 ;  /* 0x000000060c067225 */ /* 0x000fe200078e0008 */
[----:B------:R-:W-:-:S03]  /*17590*/  SEL R8, R10, c[0x0][0x450], P2 ;  /* 0x000114000a087a07 */ /* 0x000fc60001000000 */
[----:B------:R-:W-:Y:S01]  /*175a0*/  IMAD.IADD R2, R7, 0x1, R2 ;  /* 0x0000000107027824 */ /* 0x000fe200078e0202 */
[----:B------:R-:W-:-:S04]  /*175b0*/  LEA R8, P0, R6, R8, 0x2 ;  /* 0x0000000806087211 */ /* 0x000fc800078010ff */
[----:B------:R-:W-:Y:S02]  /*175c0*/  LEA.HI.X R9, R6, R5, R2, 0x2, P0 ;  /* 0x0000000506097211 */ /* 0x000fe400000f1402 */
[----:B------:R-:W-:-:S05]  /*175d0*/  MOV R2, 0xff800000 ;  /* 0xff80000000027802 */ /* 0x000fca0000000f00 */
[----:B------:R1:W-:Y:S02]  /*175e0*/  STG.E [R8.64], R2 ;  /* 0x0000000208007986 */ /* 0x0003e4000c10190a */
.L_x_304:
[----:B------:R-:W-:Y:S05]  /*175f0*/  BSYNC B0 ;  /* 0x0000000000007941 */ /* 0x000fea0003800000 */
.L_x_303:
[----:B------:R-:W-:-:S13]  /*17600*/  ISETP.GT.AND P0, PT, R18, 0x1, PT ;  /* 0x000000011200780c */ /* 0x000fda0003f04270 */
[----:B------:R-:W-:Y:S05]  /*17610*/  @P0 BRA `(.L_x_296) ;  /* 0x0000071000000947 */ /* 0x000fea0003800000 */
[----:B------:R-:W-:Y:S01]  /*17620*/  MOV R5, c[0x0][0x4e8] ;  /* 0x00013a0000057a02 */ /* 0x000fe20000000f00 */
[----:B-1----:R-:W-:Y:S01]  /*17630*/  IMAD R2, R15, c[0x0][0x3a0], RZ ;  /* 0x0000e8000f027a24 */ /* 0x002fe200078e02ff */
[----:B------:R-:W-:Y:S01]  /*17640*/  LEA R11, R237, R246, 0x7 ;  /* 0x000000f6ed0b7211 */ /* 0x000fe200078e38ff */
[----:B------:R-:W-:Y:S01]  /*17650*/  IMAD.WIDE.U32 R6, R0, c[0x0][0x3a0], RZ ;  /* 0x0000e80000067a25 */ /* 0x000fe200078e00ff */
[----:B------:R-:W-:-:S03]  /*17660*/  ISETP.NE.AND P0, PT, R5, 0x1, PT ;  /* 0x000000010500780c */ /* 0x000fc60003f05270 */
[----:B------:R-:W-:Y:S01]  /*17670*/  IMAD R0, R0, c[0x0][0x3a4], R2 ;  /* 0x0000e90000007a24 */ /* 0x000fe200078e0202 */
[----:B------:R-:W-:Y:S01]  /*17680*/  LEA R2, R237, R213, 0x7 ;  /* 0x000000d5ed027211 */ /* 0x000fe200078e38ff */
[----:B------:R-:W-:-:S03]  /*17690*/  IMAD R8, R21, c[0x0][0x3f0], RZ ;  /* 0x0000fc0015087a24 */ /* 0x000fc600078e02ff */
[----:B------:R-:W-:Y:S01]  /*176a0*/  IADD3 R7, R7, R0, RZ ;  /* 0x0000000007077210 */ /* 0x000fe20007ffe0ff */
[----:B------:R-:W-:Y:S01]  /*176b0*/  IMAD R9, R3, c[0x0][0x3f4], R8 ;  /* 0x0000fd0003097a24 */ /* 0x000fe200078e0208 */
[----:B------:R-:W-:-:S03]  /*176c0*/  MOV R0, R2 ;  /* 0x0000000200007202 */ /* 0x000fc60000000f00 */
[----:B------:R-:W-:-:S04]  /*176d0*/  @P0 IMAD.HI.U32 R5, R2, c[0x0][0x4ec], RZ ;  /* 0x00013b0002050a27 */ /* 0x000fc800078e00ff */
[----:B------:R-:W-:Y:S01]  /*176e0*/  IMAD.WIDE.U32 R6, R4, c[0x0][0x3e8], R6 ;  /* 0x0000fa0004067a25 */ /* 0x000fe200078e0006 */
[----:B------:R-:W-:-:S03]  /*176f0*/  @P0 SHF.R.U32.HI R0, RZ, c[0x0][0x4f0], R5 ;  /* 0x00013c00ff000a19 */ /* 0x000fc60000011605 */
[----:B------:R-:W-:Y:S01]  /*17700*/  IMAD R5, R4, c[0x0][0x3ec], R7 ;  /* 0x0000fb0004057a24 */ /* 0x000fe200078e0207 */
[----:B------:R-:W-:Y:S02]  /*17710*/  MOV R4, R6 ;  /* 0x0000000600047202 */ /* 0x000fe40000000f00 */
[----:B------:R-:W-:-:S03]  /*17720*/  SHF.R.S32.HI R8, RZ, 0x1f, R0 ;  /* 0x0000001fff087819 */ /* 0x000fc60000011400 */
[----:B------:R-:W-:Y:S01]  /*17730*/  IMAD.WIDE.U32 R6, R3, c[0x0][0x3f0], R4 ;  /* 0x0000fc0003067a25 */ /* 0x000fe200078e0004 */
[----:B------:R-:W-:-:S03]  /*17740*/  IADD3 R4, -R0, RZ, RZ ;  /* 0x000000ff00047210 */ /* 0x000fc60007ffe1ff */
[----:B------:R-:W-:Y:S01]  /*17750*/  IMAD R5, R8, c[0x0][0x3e0], RZ ;  /* 0x0000f80008057a24 */ /* 0x000fe200078e02ff */
[----:B------:R-:W-:Y:S01]  /*17760*/  IADD3 R3, R7, R9, RZ ;  /* 0x0000000907037210 */ /* 0x000fe20007ffe0ff */
[----:B------:R-:W-:Y:S01]  /*17770*/  IMAD R4, R4, c[0x0][0x4e8], R2 ;  /* 0x00013a0004047a24 */ /* 0x000fe200078e0202 */
[----:B------:R-:W-:Y:S01]  /*17780*/  MOV R2, R6 ;  /* 0x0000000600027202 */ /* 0x000fe20000000f00 */
[----:B------:R-:W-:-:S04]  /*17790*/  IMAD R5, R0, c[0x0][0x3e4], R5 ;  /* 0x0000f90000057a24 */ /* 0x000fc800078e0205 */
        /* <DEDUP_REMOVED lines=11> */
.L_x_364:
[----:B------:R-:W-:Y:S05]  /*17850*/  BRA.DIV ~URZ, `(.L_x_306) ;  /* 0x000025027f007947 */ /* 0x000fea000b800000 */
[----:B------:R3:W4:Y:S02]  /*17860*/  SHFL.IDX PT, R0, R12, RZ, 0x181f ;  /* 0x00181fff0c007589 */ /* 0x00072400000e0000 */
.L_x_365:
[----:B------:R-:W-:Y:S01]  /*17870*/  IMAD R10, R19, c[0x0][0x4e8], RZ ;  /* 0x00013a00130a7a24 */ /* 0x000fe200078e02ff */
[----:B------:R-:W-:Y:S04]  /*17880*/  BSSY B0, `(.L_x_307) ;  /* 0x000000f000007945 */ /* 0x000fe80003800000 */
        /* <DEDUP_REMOVED lines=14> */
.L_x_308:
[----:B------:R-:W-:Y:S05]  /*17970*/  BSYNC B0 ;  /* 0x0000000000007941 */ /* 0x000fea0003800000 */
.L_x_307:
[----:B------:R-:W-:Y:S05]  /*17980*/  BRA.DIV ~URZ, `(.L_x_309) ;  /* 0x000024327f007947 */ /* 0x000fea000b800000 */
[----:B--2---:R2:W1:Y:S04]  /*17990*/  SHFL.IDX PT, R4, R5, 0x1, 0x181f ;  /* 0x00381f0005047f89 */ /* 0x00446800000e0000 */
[----:B----4-:R2:W4:Y:S02]  /*179a0*/  SHFL.IDX PT, R0, R12, 0x1, 0x181f ;  /* 0x00381f000c007f89 */ /* 0x01052400000e0000 */
.L_x_366:
        /* <DEDUP_REMOVED lines=16> */
.L_x_311:
[----:B------:R-:W-:Y:S05]  /*17ab0*/  BSYNC B0 ;  /* 0x0000000000007941 */ /* 0x000fea0003800000 */
.L_x_310:
[----:B------:R-:W-:Y:S05]  /*17ac0*/  BRA.DIV ~URZ, `(.L_x_312) ;  /* 0x000023b27f007947 */ /* 0x000fea000b800000 */
[----:B-1----:R1:W2:Y:S02]  /*17ad0*/  SHFL.IDX PT, R4, R5, 0x2, 0x181f ;  /* 0x00581f0005047f89 */ /* 0x0022a400000e0000 */
.L_x_367:
[----:B------:R-:W-:Y:S05]  /*17ae0*/  BRA.DIV ~URZ, `(.L_x_313) ;  /* 0x000024027f007947 */ /* 0x000fea000b800000 */
[----:B----4-:R4:W1:Y:S02]  /*17af0*/  SHFL.IDX PT, R0, R12, 0x2, 0x181f ;  /* 0x00581f000c007f89 */ /* 0x01086400000e0000 */
.L_x_368:
[----:B------:R-:W-:Y:S01]  /*17b00*/  IADD3 R2, R11, 0x40, RZ ;  /* 0x000000400b027810 */ /* 0x000fe20007ffe0ff */
[----:B------:R-:W-:Y:S03]  /*17b10*/  BSSY B0, `(.L_x_314) ;  /* 0x000000f000007945 */ /* 0x000fe60003800000 */
[----:B------:R-:W-:-:S13]  /*17b20*/  ISETP.GE.AND P0, PT, R2, R10, PT ;  /* 0x0000000a0200720c */ /* 0x000fda0003f06270 */
[----:B------:R-:W-:Y:S05]  /*17b30*/  @P0 BRA `(.L_x_315) ;  /* 0x000000c000000947 */ /* 0x000fea0003800000 */
[----:B------:R-:W-:Y:S02]  /*17b40*/  ISETP.GE.AND P2, PT, R210, c[0x0][0x3c8], PT ;  /* 0x0000f200d2007a0c */ /* 0x000fe40003f46270 */
[----:B------:R-:W-:Y:S02]  /*17b50*/  ISETP.GE.AND P1, PT, R207, c[0x0][0x3c8], PT ;  /* 0x0000f200cf007a0c */ /* 0x000fe40003f26270 */
[----:B------:R-:W-:-:S09]  /*17b60*/  ISETP.GE.AND P0, PT, R208, c[0x0][0x3c8], PT ;  /* 0x0000f200d0007a0c */ /* 0x000fd20003f06270 */
        /* <DEDUP_REMOVED lines=9> */
.L_x_315:
[----:B------:R-:W-:Y:S05]  /*17c00*/  BSYNC B0 ;  /* 0x0000000000007941 */ /* 0x000fea0003800000 */
.L_x_314:
[----:B------:R-:W-:Y:S05]  /*17c10*/  BRA.DIV ~URZ, `(.L_x_316) ;  /* 0x000023327f007947 */ /* 0x000fea000b800000 */
[----:B--2---:R2:W3:Y:S04]  /*17c20*/  SHFL.IDX PT, R4, R5, 0x3, 0x181f ;  /* 0x00781f0005047f89 */ /* 0x0044e800000e0000 */
[----:B-1----:R2:W1:Y:S02]  /*17c30*/  SHFL.IDX PT, R0, R12, 0x3, 0x181f ;  /* 0x00781f000c007f89 */ /* 0x00246400000e0000 */
.L_x_369:
[----:B------:R-:W-:-:S04]  /*17c40*/  IADD3 R11, R11, 0x60, RZ ;  /* 0x000000600b0b7810 */ /* 0x000fc80007ffe0ff */
        /* <DEDUP_REMOVED lines=8> */
[-C--:B---3--:R-:W-:Y:S02]  /*17cd0*/  @!P2 LEA.HI.X R9, R210, R4.reuse, R211, 0x1, P5 ;  /* 0x00000004d209a211 */ /* 0x088fe400028f0cd3 */
[-C--:B------:R-:W-:Y:S02]  /*17ce0*/  @!P1 LEA.HI.X R7, R207, R4.reuse, R224, 0x1, P4 ;  /* 0x00000004cf079211 */ /* 0x080fe400020f0ce0 */
[----:B------:R-:W-:Y:S01]  /*17cf0*/  @!P0 LEA.HI.X R3, R208, R4, R223, 0x1, P3 ;  /* 0x00000004d0038211 */ /* 0x000fe200018f0cdf */
[----:B------:R1:W-:Y:S04]  /*17d00*/  @!P2 ST.E.128 [R8.64], RZ ;  /* 0x000000ff0800a985 */ /* 0x0003e8000c101d0a */
[----:B------:R1:W-:Y:S04]  /*17d10*/  @!P1 ST.E.128 [R6.64], RZ ;  /* 0x000000ff06009985 */ /* 0x0003e8000c101d0a */
[----:B------:R1:W-:Y:S02]  /*17d20*/  @!P0 ST.E.128 [R2.64], RZ ;  /* 0x000000ff02008985 */ /* 0x0003e4000c101d0a */
.L_x_296:
[----:B------:R-:W-:Y:S05]  /*17d30*/  BSYNC B1 ;  /* 0x0000000000017941 */ /* 0x000fea0003800000 */
.L_x_280:
[----:B------:R-:W-:-:S13]  /*17d40*/  ISETP.NE.AND P0, PT, RZ, UR9, PT ;  /* 0x00000009ff007c0c */ /* 0x000fda000bf05270 */
[----:B------:R-:W-:Y:S01]  /*17d50*/  @P0 WARPSYNC 0xffffffff ;  /* 0xffffffff00000948 */ /* 0x000fe20003800000 */
[----:B------:R-:W-:Y:S06]  /*17d60*/  @P0 BAR.SYNC.DEFER_BLOCKING 0x5, 0x100 ;  /* 0x0144000000000b1d */ /* 0x000fec0000010000 */
[----:B------:R-:W4:Y:S04]  /*17d70*/  @P0 LDS.128 R236, [0x18100] ;  /* 0x01810000ffec0984 */ /* 0x000f280000000c00 */
[----:B------:R-:W-:Y:S06]  /*17d80*/  @P0 BAR.ARV 0x4, 0x100 ;  /* 0x0104000000000b1d */ /* 0x000fec0000002000 */
[----:B------:R-:W-:Y:S05]  /*17d90*/  @P0 BRA `(.L_x_317) ;  /* 0x00000ae000000947 */ /* 0x000fea0003800000 */
[----:B-12---:R-:W1:Y:S01]  /*17da0*/  S2R R0, SR_TID.X ;  /* 0x0000000000007919 */ /* 0x006e620000002100 */
[----:B------:R-:W-:Y:S01]  /*17db0*/  IMAD.MOV.U32 R8, RZ, RZ, RZ ;  /* 0x000000ffff087224 */ /* 0x000fe200078e00ff */
[----:B-1----:R-:W-:-:S04]  /*17dc0*/  LOP3.LUT R14, R0, 0x1f, RZ, 0xc0, !PT ;  /* 0x0000001f000e7812 */ /* 0x002fc800078ec0ff */
[----:B------:R-:W-:Y:S01]  /*17dd0*/  ISETP.NE.AND P6, PT, R14, 0x1f, PT ;  /* 0x0000001f0e00780c */ /* 0x000fe20003fc5270 */
[----:B------:R-:W-:Y:S10]  /*17de0*/  BRA.DIV ~URZ, `(.L_x_318) ;  /* 0x000022227f007947 */ /* 0x000ff4000b800000 */
[----:B------:R1:W2:Y:S02]  /*17df0*/  SHFL.IDX PT, R9, R29, RZ, 0x1f ;  /* 0x00001fff1d097589 */ /* 0x0002a400000e0000 */
.L_x_370:
[----:B------:R-:W-:Y:S05]  /*17e00*/  BRA.DIV ~URZ, `(.L_x_319) ;  /* 0x000022727f007947 */ /* 0x000fea000b800000 */
[----:B---3--:R3:W1:Y:S02]  /*17e10*/  SHFL.IDX PT, R6, R29, 0x1, 0x1f ;  /* 0x00201f001d067f89 */ /* 0x00866400000e0000 */
.L_x_371:
[----:B----4-:R-:W-:Y:S02]  /*17e20*/  IMAD.IADD R0, R239, 0x1, R14 ;  /* 0x00000001ef007824 */ /* 0x010fe400078e020e */
[----:B------:R-:W-:-:S03]  /*17e30*/  IMAD.MOV.U32 R7, RZ, RZ, RZ ;  /* 0x000000ffff077224 */ /* 0x000fc600078e00ff */
[----:B------:R-:W-:-:S13]  /*17e40*/  ISETP.GE.OR P0, PT, R0, c[0x0][0x53c], !P6 ;  /* 0x00014f0000007a0c */ /* 0x000fda0007706670 */
[----:B------:R-:W-:Y:S01]  /*17e50*/  @!P0 MOV R2, 0x4 ;  /* 0x0000000400028802 */ /* 0x000fe20000000f00 */
[----:B------:R-:W-:-:S04]  /*17e60*/  @!P0 IMAD.MOV.U32 R4, RZ, RZ, 0x4 ;  /* 0x00000004ff048424 */ /* 0x000fc800078e00ff */
[----:B------:R-:W-:-:S04]  /*17e70*/  @!P0 IMAD.WIDE R4, R0, R4, c[0x0][0x580] ;  /* 0x0001600000048625 */ /* 0x000fc800078e0204 */
[----:B------:R-:W-:Y:S01]  /*17e80*/  @!P0 IMAD.WIDE R2, R0, R2, c[0x0][0x578] ;  /* 0x00015e0000028625 */ /* 0x000fe200078e0202 */
[----:B------:R-:W4:Y:S04]  /*17e90*/  @!P0 LDG.E R7, [R4.64] ;  /* 0x0000000a04078981 */ /* 0x000f28000c1e1900 */
[----:B------:R-:W4:Y:S01]  /*17ea0*/  @!P0 LDG.E R8, [R2.64] ;  /* 0x0000000a02088981 */ /* 0x000f22000c1e1900 */
[C---:B------:R-:W-:Y:S02]  /*17eb0*/  ISETP.GE.U32.AND P4, PT, R14.reuse, 0x10, PT ;  /* 0x000000100e00780c */ /* 0x040fe40003f86070 */
[C---:B------:R-:W-:Y:S02]  /*17ec0*/  ISETP.GE.U32.AND P3, PT, R14.reuse, 0x8, PT ;  /* 0x000000080e00780c */ /* 0x040fe40003f66070 */
[----:B------:R-:W-:-:S02]  /*17ed0*/  ISETP.GE.U32.AND P2, PT, R14, 0x4, PT ;  /* 0x000000040e00780c */ /* 0x000fc40003f46070 */
[C---:B------:R-:W-:Y:S02]  /*17ee0*/  ISETP.GE.U32.AND P1, PT, R14.reuse, 0x2, PT ;  /* 0x000000020e00780c */ /* 0x040fe40003f26070 */
[----:B------:R-:W-:Y:S02]  /*17ef0*/  ISETP.NE.AND P5, PT, R14, RZ, PT ;  /* 0x000000ff0e00720c */ /* 0x000fe40003fa5270 */
[----:B------:R-:W-:Y:S01]  /*17f00*/  MOV R13, RZ ;  /* 0x000000ff000d7202 */ /* 0x000fe20000000f00 */
[----:B----4-:R-:W-:Y:S01]  /*17f10*/  IMAD R0, R8, R7, RZ ;  /* 0x0000000708007224 */ /* 0x010fe200078e02ff */
[----:B------:R-:W-:Y:S07]  /*17f20*/  BRA.DIV ~URZ, `(.L_x_320) ;  /* 0x000021c27f007947 */ /* 0x000fee000b800000 */
[----:B------:R4:W3:Y:S02]  /*17f30*/  SHFL.UP PT, R4, R0, 0x1, RZ ;  /* 0x0420000000047989 */ /* 0x0008e400000e00ff */
.L_x_372:
[----:B---3--:R-:W-:-:S04]  /*17f40*/  SEL R4, R4, RZ, P5 ;  /* 0x000000ff04047207 */ /* 0x008fc80002800000 */
[----:B----4-:R-:W-:Y:S01]  /*17f50*/  IADD3 R0, R0, R4, RZ ;  /* 0x0000000400007210 */ /* 0x010fe20007ffe0ff */
[----:B------:R-:W-:Y:S05]  /*17f60*/  BRA.DIV ~URZ, `(.L_x_321) ;  /* 0x000021c27f007947 */ /* 0x000fea000b800000 */
        /* <DEDUP_REMOVED lines=12> */
[----:B------:R3:W4:Y:S02]  /*18030*/  SHFL.IDX PT, R0, R4, 0x1f, 0x1f ;  /* 0x03e01f0004007f89 */ /* 0x00072400000e0000 */
.L_x_373:
[----:B----4-:R-:W-:Y:S01]  /*18040*/  IMAD R0, R0, c[0x0][0x538], RZ ;  /* 0x00014e0000007a24 */ /* 0x010fe200078e02ff */
[----:B------:R-:W-:Y:S04]  /*18050*/  BSSY B1, `(.L_x_322) ;  /* 0x000007d000017945 */ /* 0x000fe80003800000 */
[----:B-1----:R-:W-:-:S04]  /*18060*/  IADD3 R6, R0, R6, RZ ;  /* 0x0000000600067210 */ /* 0x002fc80007ffe0ff */
[----:B--2---:R-:W-:-:S13]  /*18070*/  ISETP.GT.AND P0, PT, R6, R9, PT ;  /* 0x000000090600720c */ /* 0x004fda0003f04270 */
[----:B------:R-:W-:Y:S05]  /*18080*/  @P0 BRA `(.L_x_323) ;  /* 0x0000025000000947 */ /* 0x000fea0003800000 */
.L_x_327:
        /* <DEDUP_REMOVED lines=8> */
[----:B---3--:R-:W-:Y:S01]  /*18110*/  @!P0 MOV R4, 0x4 ;  /* 0x0000000400048802 */ /* 0x008fe20000000f00 */
[----:B------:R-:W-:-:S04]  /*18120*/  @!P0 IMAD.MOV.U32 R2, RZ, RZ, 0x4 ;  /* 0x00000004ff028424 */ /* 0x000fc800078e00ff */
[----:B------:R-:W-:-:S04]  /*18130*/  @!P0 IMAD.WIDE R4, R0, R4, c[0x0][0x580] ;  /* 0x0001600000048625 */ /* 0x000fc800078e0204 */
[----:B------:R-:W-:Y:S01]  /*18140*/  @!P0 IMAD.WIDE R2, R0, R2, c[0x0][0x578] ;  /* 0x00015e0000028625 */ /* 0x000fe200078e0202 */
[----:B------:R-:W2:Y:S04]  /*18150*/  @!P0 LDG.E R7, [R4.64] ;  /* 0x0000000a04078981 */ /* 0x000ea8000c1e1900 */
[----:B------:R-:W2:Y:S02]  /*18160*/  @!P0 LDG.E R8, [R2.64] ;  /* 0x0000000a02088981 */ /* 0x000ea4000c1e1900 */
[----:B--2---:R-:W-:Y:S01]  /*18170*/  IMAD R0, R8, R7, RZ ;  /* 0x0000000708007224 */ /* 0x004fe200078e02ff */
[----:B------:R-:W-:Y:S05]  /*18180*/  BRA.DIV ~URZ, `(.L_x_325) ;  /* 0x000021427f007947 */ /* 0x000fea000b800000 */
[----:B------:R1:W2:Y:S02]  /*18190*/  SHFL.UP PT, R2, R0, 0x1, RZ ;  /* 0x0420000000027989 */ /* 0x0002a400000e00ff */
.L_x_374:
        /* <DEDUP_REMOVED lines=16> */
.L_x_375:
[----:B--2---:R-:W-:-:S05]  /*182a0*/  IMAD R0, R0, c[0x0][0x538], RZ ;  /* 0x00014e0000007a24 */ /* 0x004fca00078e02ff */
[----:B------:R-:W-:-:S04]  /*182b0*/  IADD3 R6, R0, R6, RZ ;  /* 0x0000000600067210 */ /* 0x000fc80007ffe0ff */
[----:B------:R-:W-:-:S13]  /*182c0*/  ISETP.GT.AND P0, PT, R6, R9, PT ;  /* 0x000000090600720c */ /* 0x000fda0003f04270 */
[----:B-1----:R-:W-:Y:S05]  /*182d0*/  @!P0 BRA `(.L_x_327) ;  /* 0xfffffdb000008947 */ /* 0x002fea000383ffff */
.L_x_323:
[----:B------:R-:W-:-:S05]  /*182e0*/  IADD3 R12, -R0, R6, RZ ;  /* 0x00000006000c7210 */ /* 0x000fca0007ffe1ff */
[----:B------:R-:W-:-:S05]  /*182f0*/  IMAD R0, R4, c[0x0][0x538], R12 ;  /* 0x00014e0004007a24 */ /* 0x000fca00078e020c */
[----:B------:R-:W-:Y:S01]  /*18300*/  ISETP.GT.AND P0, PT, R0, R9, PT ;  /* 0x000000090000720c */ /* 0x000fe20003f04270 */
[----:B------:R-:W-:-:S12]  /*18310*/  BRA.DIV ~URZ, `(.L_x_328) ;  /* 0x000021a27f007947 */ /* 0x000fd8000b800000 */
[----:B------:R-:W-:-:S04]  /*18320*/  VOTE.ANY R10, PT, !P0 ;  /* 0x00000000000a7806 */ /* 0x000fc800040e0100 */
.L_x_376:
[----:B------:R1:W2:Y:S01]  /*18330*/  POPC R6, R10 ;  /* 0x0000000a00067309 */ /* 0x0002a20000000000 */
[----:B------:R-:W-:Y:S05]  /*18340*/  BRA.DIV ~URZ, `(.L_x_329) ;  /* 0x000021c27f007947 */ /* 0x000fea000b800000 */
[----:B--2---:R2:W4:Y:S04]  /*18350*/  SHFL.IDX PT, R7, R7, R6, 0x1f ;  /* 0x00001f0607077589 */ /* 0x00452800000e0000 */
[----:B------:R2:W1:Y:S02]  /*18360*/  SHFL.IDX PT, R5, R8, R6, 0x1f ;  /* 0x00001f0608057589 */ /* 0x00046400000e0000 */
.L_x_377:
[----:B------:R-:W-:Y:S01]  /*18370*/  ISETP.NE.AND P0, PT, R10, RZ, PT ;  /* 0x000000ff0a00720c */ /* 0x000fe20003f05270 */
[----:B------:R-:W-:-:S12]  /*18380*/  BSSY B0, `(.L_x_330) ;  /* 0x0000005000007945 */ /* 0x000fd80003800000 */
[----:B------:R-:W-:Y:S05]  /*18390*/  @!P0 BRA `(.L_x_331) ;  /* 0x0000003000008947 */ /* 0x000fea0003800000 */
[----:B------:R-:W-:Y:S01]  /*183a0*/  IADD3 R28, R6, -0x1, RZ ;  /* 0xffffffff061c7810 */ /* 0x000fe20007ffe0ff */
[----:B------:R-:W-:Y:S05]  /*183b0*/  BRA.DIV ~URZ, `(.L_x_332) ;  /* 0x000022227f007947 */ /* 0x000fea000b800000 */
[----:B------:R2:W3:Y:S02]  /*183c0*/  SHFL.IDX PT, R13, R4, R28, 0x1f ;  /* 0x00001f1c040d7589 */ /* 0x0004e400000e0000 */
.L_x_331:
[----:B------:R-:W-:Y:S05]  /*183d0*/  BSYNC B0 ;  /* 0x0000000000007941 */ /* 0x000fea0003800000 */
.L_x_330:
[----:B----4-:R-:W-:Y:S01]  /*183e0*/  IABS R2, R7 ;  /* 0x0000000700027213 */ /* 0x010fe20000000000 */
[----:B---3--:R-:W-:Y:S01]  /*183f0*/  IMAD R236, R13, c[0x0][0x538], R12 ;  /* 0x00014e000dec7a24 */ /* 0x008fe200078e020c */
[----:B-1----:R-:W-:Y:S01]  /*18400*/  IABS R3, R5 ;  /* 0x0000000500037213 */ /* 0x002fe20000000000 */
[----:B------:R-:W-:Y:S01]  /*18410*/  IMAD.IADD R239, R6, 0x1, R239 ;  /* 0x0000000106ef7824 */ /* 0x000fe200078e02ef */
[----:B------:R-:W1:Y:S01]  /*18420*/  I2F.RP R10, R2 ;  /* 0x00000002000a7306 */ /* 0x000e620000209400 */
[----:B------:R-:W-:-:S05]  /*18430*/  IMAD.IADD R12, R9, 0x1, -R236 ;  /* 0x00000001090c7824 */ /* 0x000fca00078e0aec */
[----:B--2---:R-:W-:Y:S02]  /*18440*/  IABS R8, R12 ;  /* 0x0000000c00087213 */ /* 0x004fe40000000000 */
[----:B------:R-:W-:Y:S08]  /*18450*/  I2F.RP R9, R3 ;  /* 0x0000000300097306 */ /* 0x000ff00000209400 */
[----:B-1----:R-:W1:Y:S02]  /*18460*/  MUFU.RCP R10, R10 ;  /* 0x0000000a000a7308 */ /* 0x002e640000001000 */
[----:B-1----:R-:W-:-:S06]  /*18470*/  IADD3 R10, R10, 0xffffffe, RZ ;  /* 0x0ffffffe0a0a7810 */ /* 0x002fcc0007ffe0ff */
[----:B------:R-:W1:Y:S02]  /*18480*/  F2I.FTZ.U32.TRUNC.NTZ R11, R10 ;  /* 0x0000000a000b7305 */ /* 0x000e64000021f000 */
[----:B-1----:R-:W-:Y:S01]  /*18490*/  IMAD.MOV R0, RZ, RZ, -R11 ;  /* 0x000000ffff007224 */ /* 0x002fe200078e0a0b */
[----:B------:R-:W-:-:S03]  /*184a0*/  MOV R10, RZ ;  /* 0x000000ff000a7202 */ /* 0x000fc60000000f00 */
        /* <DEDUP_REMOVED lines=12> */
[-C--:B------:R-:W-:Y:S01]  /*18570*/  @!P0 IADD3 R4, R4, -R2.reuse, RZ ;  /* 0x8000000204048210 */ /* 0x080fe20007ffe0ff */
[----:B------:R-:W1:Y:S01]  /*18580*/  F2I.FTZ.U32.TRUNC.NTZ R9, R8 ;  /* 0x0000000800097305 */ /* 0x000e62000021f000 */
[----:B------:R-:W-:Y:S02]  /*18590*/  @!P0 IADD3 R0, R0, 0x1, RZ ;  /* 0x0000000100008810 */ /* 0x000fe40007ffe0ff */
[----:B------:R-:W-:Y:S02]  /*185a0*/  ISETP.GE.U32.AND P2, PT, R4, R2, PT ;  /* 0x000000020400720c */ /* 0x000fe40003f46070 */
[----:B------:R-:W-:Y:S02]  /*185b0*/  LOP3.LUT R2, R12, R7, RZ, 0x3c, !PT ;  /* 0x000000070c027212 */ /* 0x000fe400078e3cff */
[----:B------:R-:W-:Y:S02]  /*185c0*/  ISETP.NE.AND P0, PT, R7, RZ, PT ;  /* 0x000000ff0700720c */ /* 0x000fe40003f05270 */
[----:B------:R-:W-:-:S07]  /*185d0*/  ISETP.GE.AND P1, PT, R2, RZ, PT ;  /* 0x000000ff0200720c */ /* 0x000fce0003f26270 */
[----:B------:R-:W-:Y:S01]  /*185e0*/  @P2 IADD3 R0, R0, 0x1, RZ ;  /* 0x0000000100002810 */ /* 0x000fe20007ffe0ff */
[----:B-1----:R-:W-:Y:S02]  /*185f0*/  IMAD.MOV R2, RZ, RZ, -R9 ;  /* 0x000000ffff027224 */ /* 0x002fe400078e0a09 */
[----:B------:R-:W-:Y:S02]  /*18600*/  IMAD.MOV.U32 R8, RZ, RZ, RZ ;  /* 0x000000ffff087224 */ /* 0x000fe400078e00ff */
[----:B------:R-:W-:Y:S01]  /*18610*/  IMAD.MOV.U32 R4, RZ, RZ, R2 ;  /* 0x000000ffff047224 */ /* 0x000fe200078e0002 */
[----:B------:R-:W-:Y:S01]  /*18620*/  IABS R2, R5 ;  /* 0x0000000500027213 */ /* 0x000fe20000000000 */
[----:B------:R-:W-:Y:S01]  /*18630*/  @!P1 IMAD.MOV R0, RZ, RZ, -R0 ;  /* 0x000000ffff009224 */ /* 0x000fe200078e0a00 */
[----:B------:R-:W-:Y:S01]  /*18640*/  @!P0 LOP3.LUT R0, RZ, R7, RZ, 0x33, !PT ;  /* 0x00000007ff008212 */ /* 0x000fe200078e33ff */
[----:B------:R-:W-:Y:S01]  /*18650*/  IMAD R4, R4, R3, RZ ;  /* 0x0000000304047224 */ /* 0x000fe200078e02ff */
[----:B------:R-:W-:-:S02]  /*18660*/  IADD3 R10, RZ, -R2, RZ ;  /* 0x80000002ff0a7210 */ /* 0x000fc40007ffe0ff */
[----:B------:R-:W-:Y:S01]  /*18670*/  IABS R11, R0 ;  /* 0x00000000000b7213 */ /* 0x000fe20000000000 */
[----:B------:R-:W-:Y:S01]  /*18680*/  IMAD.HI.U32 R2, R9, R4, R8 ;  /* 0x0000000409027227 */ /* 0x000fe200078e0008 */
[----:B------:R-:W-:-:S03]  /*18690*/  MOV R8, R10 ;  /* 0x0000000a00087202 */ /* 0x000fc60000000f00 */
[----:B------:R-:W-:Y:S02]  /*186a0*/  IMAD.MOV.U32 R4, RZ, RZ, R11 ;  /* 0x000000ffff047224 */ /* 0x000fe400078e000b */
[----:B------:R-:W-:Y:S02]  /*186b0*/  IMAD R7, R0, R7, RZ ;  /* 0x0000000700077224 */ /* 0x000fe400078e02ff */
[----:B------:R-:W-:-:S03]  /*186c0*/  IMAD.HI.U32 R2, R2, R4, RZ ;  /* 0x0000000402027227 */ /* 0x000fc600078e00ff */
[----:B------:R-:W-:Y:S01]  /*186d0*/  IADD3 R237, R12, -R7, RZ ;  /* 0x800000070ced7210 */ /* 0x000fe20007ffe0ff */
        /* <DEDUP_REMOVED lines=16> */
.L_x_324:
[----:B------:R-:W-:Y:S01]  /*187e0*/  IMAD.MOV.U32 R236, RZ, RZ, R9 ;  /* 0x000000ffffec7224 */ /* 0x000fe200078e0009 */
[----:B------:R-:W-:Y:S01]  /*187f0*/  MOV R238, RZ ;  /* 0x000000ff00ee7202 */ /* 0x000fe20000000f00 */
[----:B------:R-:W-:Y:S01]  /*18800*/  IMAD.MOV.U32 R237, RZ, RZ, RZ ;  /* 0x000000ffffed7224 */ /* 0x000fe200078e00ff */
[----:B------:R-:W-:Y:S02]  /*18810*/  MOV R239, c[0x0][0x53c] ;  /* 0x00014f0000ef7a02 */ /* 0x000fe40000000f00 */
.L_x_333:
[----:B------:R-:W-:Y:S05]  /*18820*/  BSYNC B1 ;  /* 0x0000000000017941 */ /* 0x000fea0003800000 */
.L_x_322:
[----:B------:R-:W-:Y:S01]  /*18830*/  WARPSYNC 0xffffffff ;  /* 0xffffffff00007948 */ /* 0x000fe20003800000 */
[----:B------:R-:W-:Y:S01]  /*18840*/  BAR.SYNC.DEFER_BLOCKING 0x4, 0x100 ;  /* 0x0104000000007b1d */ /* 0x000fe20000010000 */
[----:B------:R-:W-:-:S13]  /*18850*/  ISETP.NE.AND P0, PT, R14, RZ, PT ;  /* 0x000000ff0e00720c */ /* 0x000fda0003f05270 */
[----:B------:R1:W-:Y:S04]  /*18860*/  @!P0 STS.128 [0x18100], R236 ;  /* 0x018100ecff008388 */ /* 0x0003e80000000c00 */
[----:B------:R-:W-:Y:S06]  /*18870*/  BAR.ARV 0x5, 0x100 ;  /* 0x0144000000007b1d */ /* 0x000fec0000002000 */
.L_x_317:
[----:B----4-:R-:W-:-:S13]  /*18880*/  ISETP.GE.AND P0, PT, R239, c[0x0][0x53c], PT ;  /* 0x00014f00ef007a0c */ /* 0x010fda0003f06270 */
[----:B-123--:R-:W-:Y:S01]  /*18890*/  @P0 CALL.REL.NOINC `(.L_x_334) ;  /* 0x0000001000000944 */ /* 0x00efe20003c00000 */
[----:B------:R-:W-:Y:S05]  /*188a0*/  BRA `(.L_x_335) ;  /* 0xfffe942000007947 */ /* 0x000fea000383ffff */
.L_x_334:
[----:B------:R-:W-:Y:S05]  /*188b0*/  EXIT ;  /* 0x000000000000794d */ /* 0x000fea0003800000 */
.L_x_168:
[----:B------:R-:W-:Y:S01]  /*188c0*/  IMAD.MOV.U32 R0, RZ, RZ, R5 ;  /* 0x000000ffff007224 */ /* 0x000fe200078e0005 */
[----:B------:R-:W-:Y:S02]  /*188d0*/  MOV R3, 0x1 ;  /* 0x0000000100037802 */ /* 0x000fe40000000f00 */
[----:B------:R-:W-:Y:S02]  /*188e0*/  MOV R2, 0x18900 ;  /* 0x0001890000027802 */ /* 0x000fe40000000f00 */
[----:B-1----:R-:W-:Y:S05]  /*188f0*/  CALL.REL.NOINC `($__internal_6_$__cuda_sm70_shflsync_up_p) ;  /* 0x00001df000007944 */ /* 0x002fea0003c00000 */
[----:B------:R-:W-:Y:S01]  /*18900*/  MOV R0, R4 ;  /* 0x0000000400007202 */ /* 0x000fe20000000f00 */
[----:B------:R-:W-:Y:S05]  /*18910*/  BRA `(.L_x_336) ;  /* 0xfffe7b3000007947 */ /* 0x000fea000383ffff */
.L_x_169:
[----:B------:R-:W-:Y:S01]  /*18920*/  IMAD.MOV.U32 R0, RZ, RZ, R5 ;  /* 0x000000ffff007224 */ /* 0x000fe200078e0005 */
[----:B------:R-:W-:Y:S02]  /*18930*/  MOV R3, 0x2 ;  /* 0x0000000200037802 */ /* 0x000fe40000000f00 */
[----:B------:R-:W-:Y:S02]  /*18940*/  MOV R2, 0x18960 ;  /* 0x0001896000027802 */ /* 0x000fe40000000f00 */
[----:B-1----:R-:W-:Y:S05]  /*18950*/  CALL.REL.NOINC `($__internal_6_$__cuda_sm70_shflsync_up_p) ;  /* 0x00001d9000007944 */ /* 0x002fea0003c00000 */
[----:B------:R-:W-:Y:S01]  /*18960*/  SEL R4, R4, RZ, P4 ;  /* 0x000000ff04047207 */ /* 0x000fe20002000000 */
[----:B------:R-:W-:Y:S01]  /*18970*/  IMAD.MOV.U32 R3, RZ, RZ, 0x4 ;  /* 0x00000004ff037424 */ /* 0x000fe200078e00ff */
[----:B------:R-:W-:-:S03]  /*18980*/  MOV R2, 0x189b0 ;  /* 0x000189b000027802 */ /* 0x000fc60000000f00 */
[----:B------:R-:W-:Y:S02]  /*18990*/  IMAD.IADD R0, R5, 0x1, R4 ;  /* 0x0000000105007824 */ /* 0x000fe400078e0204 */
[----:B------:R-:W-:Y:S05]  /*189a0*/  CALL.REL.NOINC `($__internal_6_$__cuda_sm70_shflsync_up_p) ;  /* 0x00001d4000007944 */ /* 0x000fea0003c00000 */
        /* <DEDUP_REMOVED lines=12> */
[----:B------:R-:W-:Y:S02]  /*18a70*/  MOV R3, 0x1f ;  /* 0x0000001f00037802 */ /* 0x000fe40000000f00 */
[----:B------:R-:W-:Y:S01]  /*18a80*/  MOV R2, 0x18ac0 ;  /* 0x00018ac000027802 */ /* 0x000fe20000000f00 */
[----:B------:R-:W-:-:S04]  /*18a90*/  IMAD.IADD R4, R0, 0x1, R4 ;  /* 0x0000000100047824 */ /* 0x000fc800078e0204 */
[----:B------:R-:W-:Y:S02]  /*18aa0*/  IMAD.MOV.U32 R0, RZ, RZ, R4 ;  /* 0x000000ffff007224 */ /* 0x000fe400078e0004 */
[----:B------:R-:W-:Y:S05]  /*18ab0*/  CALL.REL.NOINC `($__internal_5_$__cuda_sm70_shflsync_idx_p) ;  /* 0x00001be000007944 */ /* 0x000fea0003c00000 */
[----:B------:R-:W-:Y:S05]  /*18ac0*/  BRA `(.L_x_337) ;  /* 0xfffe7a8000007947 */ /* 0x000fea000383ffff */
.L_x_171:
[----:B------:R-:W-:Y:S02]  /*18ad0*/  SEL R0, RZ, 0x1, P0 ;  /* 0x00000001ff007807 */ /* 0x000fe40000000000 */
[----:B------:R-:W-:Y:S02]  /*18ae0*/  MOV R2, 0x18b00 ;  /* 0x00018b0000027802 */ /* 0x000fe40000000f00 */
[----:B-1----:R-:W-:Y:S05]  /*18af0*/  CALL.REL.NOINC `($__internal_7_$__cuda_sm70_votesync_ballot) ;  /* 0x00001c5000007944 */ /* 0x002fea0003c00000 */
[----:B------:R-:W-:Y:S01]  /*18b00*/  MOV R5, R0 ;  /* 0x0000000000057202 */ /* 0x000fe20000000f00 */
[----:B------:R-:W-:Y:S05]  /*18b10*/  BRA `(.L_x_338) ;  /* 0xfffe7ac000007947 */ /* 0x000fea000383ffff */
.L_x_172:
[----:B------:R-:W-:Y:S01]  /*18b20*/  IMAD.MOV.U32 R0, RZ, RZ, R8 ;  /* 0x000000ffff007224 */ /* 0x000fe200078e0008 */
[----:B---3--:R-:W-:Y:S01]  /*18b30*/  MOV R28, R13 ;  /* 0x0000000d001c7202 */ /* 0x008fe20000000f00 */
[----:B------:R-:W-:Y:S01]  /*18b40*/  IMAD.MOV.U32 R3, RZ, RZ, 0x1f ;  /* 0x0000001fff037424 */ /* 0x000fe200078e00ff */
[----:B------:R-:W-:Y:S02]  /*18b50*/  MOV R2, 0x18b70 ;  /* 0x00018b7000027802 */ /* 0x000fe40000000f00 */
[----:B-12---:R-:W-:Y:S05]  /*18b60*/  CALL.REL.NOINC `($__internal_5_$__cuda_sm70_shflsync_idx_p) ;  /* 0x00001b3000007944 */ /* 0x006fea0003c00000 */
[----:B------:R-:W-:Y:S01]  /*18b70*/  IMAD.MOV.U32 R11, RZ, RZ, R0 ;  /* 0x000000ffff0b7224 */ /* 0x000fe200078e0000 */
[----:B------:R-:W-:Y:S01]  /*18b80*/  MOV R0, R7 ;  /* 0x0000000700007202 */ /* 0x000fe20000000f00 */
[----:B------:R-:W-:Y:S01]  /*18b90*/  IMAD.MOV.U32 R6, RZ, RZ, RZ ;  /* 0x000000ffff067224 */ /* 0x000fe200078e00ff */
[----:B------:R-:W-:Y:S01]  /*18ba0*/  MOV R28, R13 ;  /* 0x0000000d001c7202 */ /* 0x000fe20000000f00 */
[----:B------:R-:W-:Y:S01]  /*18bb0*/  IMAD.MOV.U32 R3, RZ, RZ, 0x1f ;  /* 0x0000001fff037424 */ /* 0x000fe200078e00ff */
[----:B------:R-:W-:-:S02]  /*18bc0*/  MOV R2, 0x18be0 ;  /* 0x00018be000027802 */ /* 0x000fc40000000f00 */
[----:B------:R-:W-:Y:S05]  /*18bd0*/  CALL.REL.NOINC `($__internal_5_$__cuda_sm70_shflsync_idx_p) ;  /* 0x00001ac000007944 */ /* 0x000fea0003c00000 */
[----:B------:R-:W-:Y:S01]  /*18be0*/  MOV R10, R0 ;  /* 0x00000000000a7202 */ /* 0x000fe20000000f00 */
[----:B------:R-:W-:Y:S05]  /*18bf0*/  BRA `(.L_x_339) ;  /* 0xfffe7a3000007947 */ /* 0x000fea000383ffff */
.L_x_175:
[----:B------:R-:W-:Y:S01]  /*18c00*/  IMAD.MOV.U32 R0, RZ, RZ, R4 ;  /* 0x000000ffff007224 */ /* 0x000fe200078e0004 */
[----:B------:R-:W-:-:S02]  /*18c10*/  MOV R3, 0x1f ;  /* 0x0000001f00037802 */ /* 0x000fc40000000f00 */
[----:B------:R-:W-:Y:S02]  /*18c20*/  MOV R2, 0x18c40 ;  /* 0x00018c4000027802 */ /* 0x000fe40000000f00 */
[----:B-1234-:R-:W-:Y:S05]  /*18c30*/  CALL.REL.NOINC `($__internal_5_$__cuda_sm70_shflsync_idx_p) ;  /* 0x00001a6000007944 */ /* 0x01efea0003c00000 */
[----:B------:R-:W-:Y:S01]  /*18c40*/  MOV R6, R0 ;  /* 0x0000000000067202 */ /* 0x000fe20000000f00 */
[----:B------:R-:W-:Y:S05]  /*18c50*/  BRA `(.L_x_174) ;  /* 0xfffe7a3000007947 */ /* 0x000fea000383ffff */
.L_x_211:
[----:B------:R-:W-:Y:S01]  /*18c60*/  IMAD.MOV.U32 R0, RZ, RZ, R5 ;  /* 0x000000ffff007224 */ /* 0x000fe200078e0005 */
[----:B------:R-:W-:Y:S01]  /*18c70*/  MOV R28, RZ ;  /* 0x000000ff001c7202 */ /* 0x000fe20000000f00 */
[----:B------:R-:W-:Y:S01]  /*18c80*/  IMAD.MOV.U32 R3, RZ, RZ, 0x181f ;  /* 0x0000181fff037424 */ /* 0x000fe200078e00ff */
[----:B------:R-:W-:Y:S02]  /*18c90*/  MOV R2, 0x18cb0 ;  /* 0x00018cb000027802 */ /* 0x000fe40000000f00 */
[----:B-----5:R-:W-:Y:S05]  /*18ca0*/  CALL.REL.NOINC `($__internal_5_$__cuda_sm70_shflsync_idx_p) ;  /* 0x000019f000007944 */ /* 0x020fea0003c00000 */
[----:B------:R-:W-:Y:S01]  /*18cb0*/  MOV R6, R0 ;  /* 0x0000000000067202 */ /* 0x000fe20000000f00 */
[----:B------:R-:W-:Y:S05]  /*18cc0*/  BRA `(.L_x_340) ;  /* 0xfffef1a000007947 */ /* 0x000fea000383ffff */
.L_x_212:
[----:B------:R-:W-:Y:S01]  /*18cd0*/  IMAD.MOV.U32 R0, RZ, RZ, R7 ;  /* 0x000000ffff007224 */ /* 0x000fe200078e0007 */
[----:B------:R-:W-:Y:S01]  /*18ce0*/  MOV R28, RZ ;  /* 0x000000ff001c7202 */ /* 0x000fe20000000f00 */
[----:B------:R-:W-:Y:S01]  /*18cf0*/  IMAD.MOV.U32 R3, RZ, RZ, 0x181f ;  /* 0x0000181fff037424 */ /* 0x000fe200078e00ff */
[----:B------:R-:W-:Y:S02]  /*18d00*/  MOV R2, 0x18d20 ;  /* 0x00018d2000027802 */ /* 0x000fe40000000f00 */
[----:B-12--5:R-:W-:Y:S05]  /*18d10*/  CALL.REL.NOINC `($__internal_5_$__cuda_sm70_shflsync_idx_p) ;  /* 0x0000198000007944 */ /* 0x026fea0003c00000 */
[----:B------:R-:W-:Y:S05]  /*18d20*/  BRA `(.L_x_341) ;  /* 0xfffef16000007947 */ /* 0x000fea000383ffff */
.L_x_215:
[----:B----4-:R-:W-:Y:S01]  /*18d30*/  IMAD.MOV.U32 R0, RZ, RZ, R5 ;  /* 0x000000ffff007224 */ /* 0x010fe200078e0005 */
[----:B------:R-:W-:Y:S01]  /*18d40*/  MOV R28, 0x1 ;  /* 0x00000001001c7802 */ /* 0x000fe20000000f00 */
[----:B--2---:R-:W-:Y:S01]  /*18d50*/  IMAD.MOV.U32 R3, RZ, RZ, 0x181f ;  /* 0x0000181fff037424 */ /* 0x004fe200078e00ff */
[----:B------:R-:W-:-:S02]  /*18d60*/  MOV R2, 0x18d80 ;  /* 0x00018d8000027802 */ /* 0x000fc40000000f00 */
[----:B-1-3-5:R-:W-:Y:S05]  /*18d70*/  CALL.REL.NOINC `($__internal_5_$__cuda_sm70_shflsync_idx_p) ;  /* 0x0000192000007944 */ /* 0x02afea0003c00000 */
[----:B------:R-:W-:Y:S01]  /*18d80*/  IMAD.MOV.U32 R6, RZ, RZ, R0 ;  /* 0x000000ffff067224 */ /* 0x000fe200078e0000 */
[----:B------:R-:W-:Y:S01]  /*18d90*/  MOV R28, 0x1 ;  /* 0x00000001001c7802 */ /* 0x000fe20000000f00 */
[----:B------:R-:W-:Y:S01]  /*18da0*/  IMAD.MOV.U32 R0, RZ, RZ, R7 ;  /* 0x000000ffff007224 */ /* 0x000fe200078e0007 */
[----:B------:R-:W-:-:S02]  /*18db0*/  MOV R3, 0x181f ;  /* 0x0000181f00037802 */ /* 0x000fc40000000f00 */
[----:B------:R-:W-:Y:S02]  /*18dc0*/  MOV R2, 0x18de0 ;  /* 0x00018de000027802 */ /* 0x000fe40000000f00 */
[----:B------:R-:W-:Y:S05]  /*18dd0*/  CALL.REL.NOINC `($__internal_5_$__cuda_sm70_shflsync_idx_p) ;  /* 0x000018c000007944 */ /* 0x000fea0003c00000 */
[----:B------:R-:W-:Y:S05]  /*18de0*/  BRA `(.L_x_342) ;  /* 0xfffef1e000007947 */ /* 0x000fea000383ffff */
.L_x_218:
[----:B----4-:R-:W-:Y:S01]  /*18df0*/  IMAD.MOV.U32 R0, RZ, RZ, R5 ;  /* 0x000000ffff007224 */ /* 0x010fe200078e0005 */
[----:B------:R-:W-:Y:S01]  /*18e00*/  MOV R28, 0x2 ;  /* 0x00000002001c7802 */ /* 0x000fe20000000f00 */
[----:B-1----:R-:W-:Y:S01]  /*18e10*/  IMAD.MOV.U32 R3, RZ, RZ, 0x181f ;  /* 0x0000181fff037424 */ /* 0x002fe200078e00ff */
[----:B------:R-:W-:Y:S02]  /*18e20*/  MOV R2, 0x18e40 ;  /* 0x00018e4000027802 */ /* 0x000fe40000000f00 */
[----:B--23-5:R-:W-:Y:S05]  /*18e30*/  CALL.REL.NOINC `($__internal_5_$__cuda_sm70_shflsync_idx_p) ;  /* 0x0000186000007944 */ /* 0x02cfea0003c00000 */
[----:B------:R-:W-:Y:S01]  /*18e40*/  MOV R6, R0 ;  /* 0x0000000000067202 */ /* 0x000fe20000000f00 */
[----:B------:R-:W-:Y:S05]  /*18e50*/  BRA `(.L_x_343) ;  /* 0xfffef2a000007947 */ /* 0x000fea000383ffff */
.L_x_219:
[----:B----4-:R-:W-:Y:S01]  /*18e60*/  IMAD.MOV.U32 R0, RZ, RZ, R7 ;  /* 0x000000ffff007224 */ /* 0x010fe200078e0007 */
[----:B------:R-:W-:Y:S01]  /*18e70*/  MOV R28, 0x2 ;  /* 0x00000002001c7802 */ /* 0x000fe20000000f00 */
[----:B------:R-:W-:Y:S01]  /*18e80*/  IMAD.MOV.U32 R3, RZ, RZ, 0x181f ;  /* 0x0000181fff037424 */ /* 0x000fe200078e00ff */
[----:B------:R-:W-:Y:S02]  /*18e90*/  MOV R2, 0x18eb0 ;  /* 0x00018eb000027802 */ /* 0x000fe40000000f00 */
[----:B-123-5:R-:W-:Y:S05]  /*18ea0*/  CALL.REL.NOINC `($__internal_5_$__cuda_sm70_shflsync_idx_p) ;  /* 0x000017f000007944 */ /* 0x02efea0003c00000 */
[----:B------:R-:W-:Y:S05]  /*18eb0*/  BRA `(.L_x_344) ;  /* 0xfffef26000007947 */ /* 0x000fea000383ffff */
.L_x_222:
[----:B-1----:R-:W-:Y:S01]  /*18ec0*/  IMAD.MOV.U32 R0, RZ, RZ, R5 ;  /* 0x000000ffff007224 */ /* 0x002fe200078e0005 */
[----:B------:R-:W-:Y:S01]  /*18ed0*/  MOV R28, 0x3 ;  /* 0x00000003001c7802 */ /* 0x000fe20000000f00 */
[----:B------:R-:W-:Y:S01]  /*18ee0*/  IMAD.MOV.U32 R3, RZ, RZ, 0x181f ;  /* 0x0000181fff037424 */ /* 0x000fe200078e00ff */
[----:B------:R-:W-:-:S02]  /*18ef0*/  MOV R2, 0x18f10 ;  /* 0x00018f1000027802 */ /* 0x000fc40000000f00 */
[----:B--2345:R-:W-:Y:S05]  /*18f00*/  CALL.REL.NOINC `($__internal_5_$__cuda_sm70_shflsync_idx_p) ;  /* 0x0000179000007944 */ /* 0x03cfea0003c00000 */
[----:B------:R-:W-:Y:S01]  /*18f10*/  IMAD.MOV.U32 R5, RZ, RZ, R0 ;  /* 0x000000ffff057224 */ /* 0x000fe200078e0000 */
[----:B------:R-:W-:Y:S01]  /*18f20*/  MOV R28, 0x3 ;  /* 0x00000003001c7802 */ /* 0x000fe20000000f00 */
[----:B------:R-:W-:Y:S01]  /*18f30*/  IMAD.MOV.U32 R0, RZ, RZ, R7 ;  /* 0x000000ffff007224 */ /* 0x000fe200078e0007 */
[----:B------:R-:W-:-:S02]  /*18f40*/  MOV R3, 0x181f ;  /* 0x0000181f00037802 */ /* 0x000fc40000000f00 */
[----:B------:R-:W-:Y:S02]  /*18f50*/  MOV R2, 0x18f70 ;  /* 0x00018f7000027802 */ /* 0x000fe40000000f00 */
[----:B------:R-:W-:Y:S05]  /*18f60*/  CALL.REL.NOINC `($__internal_5_$__cuda_sm70_shflsync_idx_p) ;  /* 0x0000173000007944 */ /* 0x000fea0003c00000 */
[----:B------:R-:W-:Y:S05]  /*18f70*/  BRA `(.L_x_345) ;  /* 0xfffef2e000007947 */ /* 0x000fea000383ffff */
.L_x_265:
[----:B------:R-:W-:Y:S01]  /*18f80*/  IMAD.MOV.U32 R0, RZ, RZ, R5 ;  /* 0x000000ffff007224 */ /* 0x000fe200078e0005 */
[----:B------:R-:W-:Y:S01]  /*18f90*/  MOV R28, RZ ;  /* 0x000000ff001c7202 */ /* 0x000fe20000000f00 */
[----:B------:R-:W-:Y:S01]  /*18fa0*/  IMAD.MOV.U32 R3, RZ, RZ, 0x181f ;  /* 0x0000181fff037424 */ /* 0x000fe200078e00ff */
[----:B------:R-:W-:Y:S02]  /*18fb0*/  MOV R2, 0x18fd0 ;  /* 0x00018fd000027802 */ /* 0x000fe40000000f00 */
[----:B------:R-:W-:Y:S05]  /*18fc0*/  CALL.REL.NOINC `($__internal_5_$__cuda_sm70_shflsync_idx_p) ;  /* 0x000016d000007944 */ /* 0x000fea0003c00000 */
[----:B------:R-:W-:Y:S01]  /*18fd0*/  MOV R4, R0 ;  /* 0x0000000000047202 */ /* 0x000fe20000000f00 */
[----:B------:R-:W-:Y:S05]  /*18fe0*/  BRA `(.L_x_346) ;  /* 0xffff630000007947 */ /* 0x000fea000383ffff */
.L_x_266:
[----:B------:R-:W-:Y:S01]  /*18ff0*/  IMAD.MOV.U32 R0, RZ, RZ, R10 ;  /* 0x000000ffff007224 */ /* 0x000fe200078e000a */
[----:B------:R-:W-:Y:S01]  /*19000*/  MOV R28, RZ ;  /* 0x000000ff001c7202 */ /* 0x000fe20000000f00 */
[----:B------:R-:W-:Y:S01]  /*19010*/  IMAD.MOV.U32 R3, RZ, RZ, 0x181f ;  /* 0x0000181fff037424 */ /* 0x000fe200078e00ff */
[----:B------:R-:W-:Y:S02]  /*19020*/  MOV R2, 0x19040 ;  /* 0x0001904000027802 */ /* 0x000fe40000000f00 */
[----:B-12---:R-:W-:Y:S05]  /*19030*/  CALL.REL.NOINC `($__internal_5_$__cuda_sm70_shflsync_idx_p) ;  /* 0x0000166000007944 */ /* 0x006fea0003c00000 */
[----:B------:R-:W-:Y:S01]  /*19040*/  LOP3.LUT P1, RZ, R212, 0x10, RZ, 0xc0, !PT ;  /* 0x00000010d4ff7812 */ /* 0x000fe2000782c0ff */
[----:B------:R-:W-:Y:S01]  /*19050*/  IMAD.MOV.U32 R7, RZ, RZ, R92 ;  /* 0x000000ffff077224 */ /* 0x000fe200078e005c */
[----:B------:R-:W-:Y:S01]  /*19060*/  IADD3 R2, P0, R0, R85, RZ ;  /* 0x0000005500027210 */ /* 0x000fe20007f1e0ff */
[----:B------:R-:W-:Y:S01]  /*19070*/  IMAD.MOV.U32 R28, RZ, RZ, 0x1 ;  /* 0x00000001ff1c7424 */ /* 0x000fe200078e00ff */
[----:B------:R-:W-:-:S03]  /*19080*/  SEL R6, RZ, 0x10, P4 ;  /* 0x00000010ff067807 */ /* 0x000fc60002000000 */
[----:B------:R-:W-:-:S06]  /*19090*/  IMAD.X R3, R4, 0x1, R87, P0 ;  /* 0x0000000104037824 */ /* 0x000fcc00000e0657 */
[----:B------:R-:W-:Y:S01]  /*190a0*/  @!PT LDS RZ, [RZ] ;  /* 0x00000000fffff984 */ /* 0x000fe20000000800 */
[----:B------:R-:W-:Y:S01]  /*190b0*/  @!PT LDS RZ, [RZ] ;  /* 0x00000000fffff984 */ /* 0x000fe20000000800 */
[----:B------:R-:W-:Y:S01]  /*190c0*/  @!PT LDS RZ, [RZ] ;  /* 0x00000000fffff984 */ /* 0x000fe20000000800 */
[----:B------:R1:W-:Y:S02]  /*190d0*/  LDGSTS.E.BYPASS.LTC128B.128 [R191+0x6100], [R2.64], !P1 ;  /* 0x0610000002bf7fae */ /* 0x0003e4000c901d4a */
[----:B-1----:R-:W-:-:S05]  /*190e0*/  IADD3 R2, P0, R0, R86, RZ ;  /* 0x0000005600027210 */ /* 0x002fca0007f1e0ff */
[----:B------:R-:W-:-:S05]  /*190f0*/  IMAD.X R3, R4, 0x1, R88, P0 ;  /* 0x0000000104037824 */ /* 0x000fca00000e0658 */
[----:B------:R1:W-:Y:S02]  /*19100*/  LDGSTS.E.BYPASS.LTC128B.128 [R191+0x8100], [R2.64], !P4 ;  /* 0x0810000002bf7fae */ /* 0x0003e4000e101d4a */
[----:B-1----:R-:W-:Y:S01]  /*19110*/  IADD3 R2, P0, R0, R89, RZ ;  /* 0x0000005900027210 */ /* 0x002fe20007f1e0ff */
[----:B------:R-:W-:Y:S01]  /*19120*/  IMAD.MOV.U32 R0, RZ, RZ, R5 ;  /* 0x000000ffff007224 */ /* 0x000fe200078e0005 */
[----:B------:R-:W-:-:S03]  /*19130*/  SEL R5, RZ, 0x10, P1 ;  /* 0x00000010ff057807 */ /* 0x000fc60000800000 */
[----:B------:R-:W-:-:S05]  /*19140*/  IMAD.X R3, R4, 0x1, R90, P0 ;  /* 0x0000000104037824 */ /* 0x000fca00000e065a */
[----:B------:R1:W-:Y:S02]  /*19150*/  LDGSTS.E.BYPASS.LTC128B.128 [R191+0xa100], [R2.64], !P5 ;  /* 0x0a10000002bf7fae */ /* 0x0003e4000e901d4a */
[----:B-1----:R-:W-:Y:S01]  /*19160*/  IMAD.MOV.U32 R3, RZ, RZ, 0x181f ;  /* 0x0000181fff037424 */ /* 0x002fe200078e00ff */
[----:B------:R-:W-:Y:S02]  /*19170*/  MOV R2, 0x19190 ;  /* 0x0001919000027802 */ /* 0x000fe40000000f00 */
[----:B------:R-:W-:Y:S05]  /*19180*/  CALL.REL.NOINC `($__internal_5_$__cuda_sm70_shflsync_idx_p) ;  /* 0x0000151000007944 */ /* 0x000fea0003c00000 */
[----:B------:R-:W-:Y:S01]  /*19190*/  IMAD.MOV.U32 R4, RZ, RZ, R0 ;  /* 0x000000ffff047224 */ /* 0x000fe200078e0000 */
[----:B------:R-:W-:Y:S01]  /*191a0*/  MOV R28, 0x1 ;  /* 0x00000001001c7802 */ /* 0x000fe20000000f00 */
[----:B------:R-:W-:Y:S01]  /*191b0*/  IMAD.MOV.U32 R0, RZ, RZ, R10 ;  /* 0x000000ffff007224 */ /* 0x000fe200078e000a */
[----:B------:R-:W-:Y:S02]  /*191c0*/  MOV R3, 0x181f ;  /* 0x0000181f00037802 */ /* 0x000fe40000000f00 */
[----:B------:R-:W-:Y:S02]  /*191d0*/  MOV R2, 0x191f0 ;  /* 0x000191f000027802 */ /* 0x000fe40000000f00 */
[----:B------:R-:W-:Y:S05]  /*191e0*/  CALL.REL.NOINC `($__internal_5_$__cuda_sm70_shflsync_idx_p) ;  /* 0x000014b000007944 */ /* 0x000fea0003c00000 */
[----:B------:R-:W-:Y:S05]  /*191f0*/  BRA `(.L_x_347) ;  /* 0xffff621000007947 */ /* 0x000fea000383ffff */
.L_x_267:
[----:B------:R-:W-:Y:S02]  /*19200*/  MOV R0, 0x2 ;  /* 0x0000000200007802 */ /* 0x000fe40000000f00 */
[----:B------:R-:W-:-:S02]  /*19210*/  MOV R2, 0x19230 ;  /* 0x0001923000027802 */ /* 0x000fc40000000f00 */
[----:B------:R-:W-:Y:S05]  /*19220*/  CALL.REL.NOINC `($__internal_4_$__cuda_sm70_shflsync_bfly_p) ;  /* 0x0000141000007944 */ /* 0x000fea0003c00000 */
[----:B------:R-:W-:Y:S01]  /*19230*/  FMNMX.FTZ R4, R4, R0, !PT ;  /* 0x0000000004047209 */ /* 0x000fe20007810000 */
[----:B------:R-:W-:Y:S01]  /*19240*/  IMAD.MOV.U32 R0, RZ, RZ, 0x1 ;  /* 0x00000001ff007424 */ /* 0x000fe200078e00ff */
[----:B------:R-:W-:-:S02]  /*19250*/  MOV R2, 0x19270 ;  /* 0x0001927000027802 */ /* 0x000fc40000000f00 */
[----:B------:R-:W-:Y:S05]  /*19260*/  CALL.REL.NOINC `($__internal_4_$__cuda_sm70_shflsync_bfly_p) ;  /* 0x000013d000007944 */ /* 0x000fea0003c00000 */
[----:B------:R-:W-:Y:S01]  /*19270*/  FMNMX.FTZ R102, R4, R0, !PT ;  /* 0x0000000004667209 */ /* 0x000fe20007810000 */
[----:B------:R-:W-:Y:S01]  /*19280*/  IMAD.MOV.U32 R4, RZ, RZ, R5 ;  /* 0x000000ffff047224 */ /* 0x000fe200078e0005 */
[----:B------:R-:W-:Y:S01]  /*19290*/  MOV R2, 0x192c0 ;  /* 0x000192c000027802 */ /* 0x000fe20000000f00 */
[----:B------:R-:W-:-:S02]  /*192a0*/  IMAD.MOV.U32 R0, RZ, RZ, 0x2 ;  /* 0x00000002ff007424 */ /* 0x000fc400078e00ff */
[----:B------:R-:W-:Y:S05]  /*192b0*/  CALL.REL.NOINC `($__internal_4_$__cuda_sm70_shflsync_bfly_p) ;  /* 0x0000138000007944 */ /* 0x000fea0003c00000 */
[----:B------:R-:W-:Y:S01]  /*192c0*/  FMNMX.FTZ R4, R5, R0, !PT ;  /* 0x0000000005047209 */ /* 0x000fe20007810000 */
[----:B------:R-:W-:Y:S01]  /*192d0*/  IMAD.MOV.U32 R0, RZ, RZ, 0x1 ;  /* 0x00000001ff007424 */ /* 0x000fe200078e00ff */
[----:B------:R-:W-:-:S02]  /*192e0*/  MOV R2, 0x19300 ;  /* 0x0001930000027802 */ /* 0x000fc40000000f00 */
[----:B------:R-:W-:Y:S05]  /*192f0*/  CALL.REL.NOINC `($__internal_4_$__cuda_sm70_shflsync_bfly_p) ;  /* 0x0000134000007944 */ /* 0x000fea0003c00000 */
[----:B------:R-:W-:Y:S01]  /*19300*/  MOV R3, R0 ;  /* 0x0000000000037202 */ /* 0x000fe20000000f00 */
[----:B------:R-:W-:Y:S05]  /*19310*/  BRA `(.L_x_348) ;  /* 0xffff67d000007947 */ /* 0x000fea000383ffff */
.L_x_269:
[----:B------:R-:W-:Y:S01]  /*19320*/  MOV R28, RZ ;  /* 0x000000ff001c7202 */ /* 0x000fe20000000f00 */
[----:B------:R-:W-:Y:S01]  /*19330*/  IMAD.MOV.U32 R0, RZ, RZ, R4 ;  /* 0x000000ffff007224 */ /* 0x000fe200078e0004 */
[----:B------:R-:W-:Y:S01]  /*19340*/  MOV R2, 0x19370 ;  /* 0x0001937000027802 */ /* 0x000fe20000000f00 */
[----:B------:R-:W-:Y:S02]  /*19350*/  IMAD.MOV.U32 R3, RZ, RZ, 0x181f ;  /* 0x0000181fff037424 */ /* 0x000fe400078e00ff */
[----:B-1234-:R-:W-:Y:S05]  /*19360*/  CALL.REL.NOINC `($__internal_5_$__cuda_sm70_shflsync_idx_p) ;  /* 0x0000133000007944 */ /* 0x01efea0003c00000 */
[----:B------:R-:W-:-:S05]  /*19370*/  BRA `(.L_x_349) ;  /* 0xffff7ae000007947 */ /* 0x000fca000383ffff */
.L_x_272:
[----:B------:R-:W-:Y:S01]  /*19380*/  MOV R28, RZ ;  /* 0x000000ff001c7202 */ /* 0x000fe20000000f00 */
[----:B------:R-:W-:Y:S01]  /*19390*/  IMAD.MOV.U32 R0, RZ, RZ, R5 ;  /* 0x000000ffff007224 */ /* 0x000fe200078e0005 */
[----:B------:R-:W-:Y:S01]  /*193a0*/  MOV R2, 0x193d0 ;  /* 0x000193d000027802 */ /* 0x000fe20000000f00 */
[----:B------:R-:W-:Y:S02]  /*193b0*/  IMAD.MOV.U32 R3, RZ, RZ, 0x181f ;  /* 0x0000181fff037424 */ /* 0x000fe400078e00ff */
[----:B------:R-:W-:Y:S05]  /*193c0*/  CALL.REL.NOINC `($__internal_5_$__cuda_sm70_shflsync_idx_p) ;  /* 0x000012d000007944 */ /* 0x000fea0003c00000 */
[----:B------:R-:W-:Y:S01]  /*193d0*/  MOV R4, R0 ;  /* 0x0000000000047202 */ /* 0x000fe20000000f00 */
[----:B------:R-:W-:-:S05]  /*193e0*/  BRA `(.L_x_350) ;  /* 0xffff8c6000007947 */ /* 0x000fca000383ffff */
.L_x_273:
[----:B------:R-:W-:Y:S01]  /*193f0*/  MOV R28, RZ ;  /* 0x000000ff001c7202 */ /* 0x000fe20000000f00 */
[----:B------:R-:W-:Y:S01]  /*19400*/  IMAD.MOV.U32 R0, RZ, RZ, R8 ;  /* 0x000000ffff007224 */ /* 0x000fe200078e0008 */
[----:B------:R-:W-:Y:S01]  /*19410*/  MOV R2, 0x19440 ;  /* 0x0001944000027802 */ /* 0x000fe20000000f00 */
[----:B------:R-:W-:Y:S02]  /*19420*/  IMAD.MOV.U32 R3, RZ, RZ, 0x181f ;  /* 0x0000181fff037424 */ /* 0x000fe400078e00ff */
[----:B-12---:R-:W-:Y:S05]  /*19430*/  CALL.REL.NOINC `($__internal_5_$__cuda_sm70_shflsync_idx_p) ;  /* 0x0000126000007944 */ /* 0x006fea0003c00000 */
        /* <DEDUP_REMOVED lines=10> */
[----:B------:R-:W-:Y:S05]  /*194e0*/  IADD3 R6, P0, R0, R11, RZ ;  /* 0x0000000b00067210 */ /* 0x000fea0007f1e0ff */
[----:B------:R-:W-:Y:S05]  /*194f0*/  IMAD.X R7, R4, 0x1, R13, P0 ;  /* 0x0000000104077824 */ /* 0x000fea00000e060d */
[----:B------:R2:W-:Y:S01]  /*19500*/  LDGSTS.E.BYPASS.LTC128B.128 [R191+0x8100], [R6.64], !P3 ;  /* 0x0810000006bf7fae */ /* 0x0005e2000d901d4a */
[----:B-1----:R-:W-:Y:S01]  /*19510*/  IADD3 R2, P0, R0, R12, RZ ;  /* 0x0000000c00027210 */ /* 0x002fe20007f1e0ff */
[----:B------:R-:W-:Y:S04]  /*19520*/  IMAD.MOV.U32 R0, RZ, RZ, R5 ;  /* 0x000000ffff007224 */ /* 0x000fe800078e0005 */
[----:B------:R-:W-:Y:S05]  /*19530*/  IMAD.X R3, R4, 0x1, R14, P0 ;  /* 0x0000000104037824 */ /* 0x000fea00000e060e */
[----:B------:R1:W-:Y:S02]  /*19540*/  LDGSTS.E.BYPASS.LTC128B.128 [R191+0xa100], [R2.64], !P4 ;  /* 0x0a10000002bf7fae */ /* 0x0003e4000e101d4a */
[----:B-1----:R-:W-:Y:S01]  /*19550*/  MOV R2, 0x19580 ;  /* 0x0001958000027802 */ /* 0x002fe20000000f00 */
[----:B------:R-:W-:Y:S02]  /*19560*/  IMAD.MOV.U32 R3, RZ, RZ, 0x181f ;  /* 0x0000181fff037424 */ /* 0x000fe400078e00ff */
[----:B--2---:R-:W-:Y:S05]  /*19570*/  CALL.REL.NOINC `($__internal_5_$__cuda_sm70_shflsync_idx_p) ;  /* 0x0000112000007944 */ /* 0x004fea0003c00000 */
[----:B------:R-:W-:Y:S01]  /*19580*/  MOV R28, 0x1 ;  /* 0x00000001001c7802 */ /* 0x000fe20000000f00 */
[----:B------:R-:W-:Y:S01]  /*19590*/  IMAD.MOV.U32 R4, RZ, RZ, R0 ;  /* 0x000000ffff047224 */ /* 0x000fe200078e0000 */
[----:B------:R-:W-:Y:S01]  /*195a0*/  MOV R3, 0x181f ;  /* 0x0000181f00037802 */ /* 0x000fe20000000f00 */
[----:B------:R-:W-:Y:S01]  /*195b0*/  IMAD.MOV.U32 R0, RZ, RZ, R8 ;  /* 0x000000ffff007224 */ /* 0x000fe200078e0008 */
[----:B------:R-:W-:Y:S02]  /*195c0*/  MOV R2, 0x195e0 ;  /* 0x000195e000027802 */ /* 0x000fe40000000f00 */
[----:B------:R-:W-:Y:S05]  /*195d0*/  CALL.REL.NOINC `($__internal_5_$__cuda_sm70_shflsync_idx_p) ;  /* 0x000010c000007944 */ /* 0x000fea0003c00000 */
[----:B------:R-:W-:-:S05]  /*195e0*/  BRA `(.L_x_351) ;  /* 0xffff8b8000007947 */ /* 0x000fca000383ffff */
.L_x_274:
[----:B------:R-:W-:Y:S02]  /*195f0*/  MOV R0, 0x2 ;  /* 0x0000000200007802 */ /* 0x000fe40000000f00 */
[----:B------:R-:W-:Y:S02]  /*19600*/  MOV R2, 0x19620 ;  /* 0x0001962000027802 */ /* 0x000fe40000000f00 */
[----:B------:R-:W-:Y:S05]  /*19610*/  CALL.REL.NOINC `($__internal_4_$__cuda_sm70_shflsync_bfly_p) ;  /* 0x0000102000007944 */ /* 0x000fea0003c00000 */
[----:B------:R-:W-:Y:S01]  /*19620*/  FMNMX.FTZ R4, R4, R0, !PT ;  /* 0x0000000004047209 */ /* 0x000fe20007810000 */
[----:B------:R-:W-:Y:S01]  /*19630*/  IMAD.MOV.U32 R0, RZ, RZ, 0x1 ;  /* 0x00000001ff007424 */ /* 0x000fe200078e00ff */
[----:B------:R-:W-:Y:S02]  /*19640*/  MOV R2, 0x19660 ;  /* 0x0001966000027802 */ /* 0x000fe40000000f00 */
[----:B------:R-:W-:Y:S05]  /*19650*/  CALL.REL.NOINC `($__internal_4_$__cuda_sm70_shflsync_bfly_p) ;  /* 0x00000fe000007944 */ /* 0x000fea0003c00000 */
[----:B------:R-:W-:Y:S01]  /*19660*/  FMNMX.FTZ R102, R4, R0, !PT ;  /* 0x0000000004667209 */ /* 0x000fe20007810000 */
[----:B------:R-:W-:Y:S01]  /*19670*/  IMAD.MOV.U32 R4, RZ, RZ, R5 ;  /* 0x000000ffff047224 */ /* 0x000fe200078e0005 */
[----:B------:R-:W-:Y:S01]  /*19680*/  MOV R2, 0x196b0 ;  /* 0x000196b000027802 */ /* 0x000fe20000000f00 */
[----:B------:R-:W-:Y:S02]  /*19690*/  IMAD.MOV.U32 R0, RZ, RZ, 0x2 ;  /* 0x00000002ff007424 */ /* 0x000fe400078e00ff */
[----:B------:R-:W-:Y:S05]  /*196a0*/  CALL.REL.NOINC `($__internal_4_$__cuda_sm70_shflsync_bfly_p) ;  /* 0x00000f9000007944 */ /* 0x000fea0003c00000 */
[----:B------:R-:W-:Y:S01]  /*196b0*/  FMNMX.FTZ R4, R5, R0, !PT ;  /* 0x0000000005047209 */ /* 0x000fe20007810000 */
[----:B------:R-:W-:Y:S01]  /*196c0*/  IMAD.MOV.U32 R0, RZ, RZ, 0x1 ;  /* 0x00000001ff007424 */ /* 0x000fe200078e00ff */
[----:B------:R-:W-:Y:S02]  /*196d0*/  MOV R2, 0x196f0 ;  /* 0x000196f000027802 */ /* 0x000fe40000000f00 */
[----:B------:R-:W-:Y:S05]  /*196e0*/  CALL.REL.NOINC `($__internal_4_$__cuda_sm70_shflsync_bfly_p) ;  /* 0x00000f5000007944 */ /* 0x000fea0003c00000 */
[----:B------:R-:W-:-:S05]  /*196f0*/  BRA `(.L_x_352) ;  /* 0xffff8e0000007947 */ /* 0x000fca000383ffff */
.L_x_276:
[----:B------:R-:W-:Y:S01]  /*19700*/  IMAD.MOV.U32 R4, RZ, RZ, R206 ;  /* 0x000000ffff047224 */ /* 0x000fe200078e00ce */
[----:B------:R-:W-:-:S02]  /*19710*/  MOV R0, 0x2 ;  /* 0x0000000200007802 */ /* 0x000fc40000000f00 */
[----:B------:R-:W-:Y:S02]  /*19720*/  MOV R2, 0x19740 ;  /* 0x0001974000027802 */ /* 0x000fe40000000f00 */
[----:B------:R-:W-:Y:S05]  /*19730*/  CALL.REL.NOINC `($__internal_4_$__cuda_sm70_shflsync_bfly_p) ;  /* 0x00000f0000007944 */ /* 0x000fea0003c00000 */
[----:B------:R-:W-:Y:S05]  /*19740*/  BRA `(.L_x_353) ;  /* 0xffffa4f000007947 */ /* 0x000fea000383ffff */
.L_x_277:
[----:B------:R-:W-:Y:S01]  /*19750*/  IMAD.MOV.U32 R4, RZ, RZ, R5 ;  /* 0x000000ffff047224 */ /* 0x000fe200078e0005 */
[----:B------:R-:W-:Y:S02]  /*19760*/  MOV R0, 0x1 ;  /* 0x0000000100007802 */ /* 0x000fe40000000f00 */
[----:B------:R-:W-:Y:S02]  /*19770*/  MOV R2, 0x19790 ;  /* 0x0001979000027802 */ /* 0x000fe40000000f00 */
[----:B-1----:R-:W-:Y:S05]  /*19780*/  CALL.REL.NOINC `($__internal_4_$__cuda_sm70_shflsync_bfly_p) ;  /* 0x00000eb000007944 */ /* 0x002fea0003c00000 */
[----:B------:R-:W-:Y:S01]  /*19790*/  FADD.FTZ R5, R5, R0 ;  /* 0x0000000005057221 */ /* 0x000fe20000010000 */
[----:B------:R-:W-:Y:S02]  /*197a0*/  MOV R4, R202 ;  /* 0x000000ca00047202 */ /* 0x000fe40000000f00 */
[----:B------:R-:W-:Y:S02]  /*197b0*/  MOV R0, 0x2 ;  /* 0x0000000200007802 */ /* 0x000fe40000000f00 */
[----:B------:R-:W-:Y:S02]  /*197c0*/  MOV R2, 0x197e0 ;  /* 0x000197e000027802 */ /* 0x000fe40000000f00 */
[----:B------:R-:W-:Y:S05]  /*197d0*/  CALL.REL.NOINC `($__internal_4_$__cuda_sm70_shflsync_bfly_p) ;  /* 0x00000e6000007944 */ /* 0x000fea0003c00000 */
[----:B------:R-:W-:Y:S01]  /*197e0*/  FADD.FTZ R4, R202, R0 ;  /* 0x00000000ca047221 */ /* 0x000fe20000010000 */
[----:B------:R-:W-:Y:S02]  /*197f0*/  MOV R0, 0x1 ;  /* 0x0000000100007802 */ /* 0x000fe40000000f00 */
[----:B------:R-:W-:-:S02]  /*19800*/  MOV R2, 0x19820 ;  /* 0x0001982000027802 */ /* 0x000fc40000000f00 */
[----:B------:R-:W-:Y:S05]  /*19810*/  CALL.REL.NOINC `($__internal_4_$__cuda_sm70_shflsync_bfly_p) ;  /* 0x00000e2000007944 */ /* 0x000fea0003c00000 */
[----:B------:R-:W-:Y:S01]  /*19820*/  MOV R3, R0 ;  /* 0x0000000000037202 */ /* 0x000fe20000000f00 */
[----:B------:R-:W-:Y:S05]  /*19830*/  BRA `(.L_x_354) ;  /* 0xffffa47000007947 */ /* 0x000fea000383ffff */
.L_x_284:
[----:B--234-:R-:W-:Y:S01]  /*19840*/  IMAD.MOV.U32 R0, RZ, RZ, R6 ;  /* 0x000000ffff007224 */ /* 0x01cfe200078e0006 */
[----:B------:R-:W-:Y:S01]  /*19850*/  MOV R28, RZ ;  /* 0x000000ff001c7202 */ /* 0x000fe20000000f00 */
[----:B------:R-:W-:Y:S01]  /*19860*/  IMAD.MOV.U32 R3, RZ, RZ, 0x181f ;  /* 0x0000181fff037424 */ /* 0x000fe200078e00ff */
[----:B------:R-:W-:-:S02]  /*19870*/  MOV R2, 0x19890 ;  /* 0x0001989000027802 */ /* 0x000fc40000000f00 */
[----:B-1----:R-:W-:Y:S05]  /*19880*/  CALL.REL.NOINC `($__internal_5_$__cuda_sm70_shflsync_idx_p) ;  /* 0x00000e1000007944 */ /* 0x002fea0003c00000 */
[----:B------:R-:W-:Y:S01]  /*19890*/  MOV R7, R0 ;  /* 0x0000000000077202 */ /* 0x000fe20000000f00 */
[----:B------:R-:W-:Y:S05]  /*198a0*/  BRA `(.L_x_355) ;  /* 0xffffbb9000007947 */ /* 0x000fea000383ffff */
.L_x_285:
[----:B------:R-:W-:Y:S01]  /*198b0*/  IMAD.MOV.U32 R0, RZ, RZ, R12 ;  /* 0x000000ffff007224 */ /* 0x000fe200078e000c */
[----:B------:R-:W-:Y:S01]  /*198c0*/  MOV R28, RZ ;  /* 0x000000ff001c7202 */ /* 0x000fe20000000f00 */
[----:B------:R-:W-:Y:S01]  /*198d0*/  IMAD.MOV.U32 R3, RZ, RZ, 0x181f ;  /* 0x0000181fff037424 */ /* 0x000fe200078e00ff */
[----:B------:R-:W-:-:S02]  /*198e0*/  MOV R2, 0x19900 ;  /* 0x0001990000027802 */ /* 0x000fc40000000f00 */
[----:B-123--:R-:W-:Y:S05]  /*198f0*/  CALL.REL.NOINC `($__internal_5_$__cuda_sm70_shflsync_idx_p) ;  /* 0x00000da000007944 */ /* 0x00efea0003c00000 */
[----:B------:R-:W-:Y:S05]  /*19900*/  BRA `(.L_x_356) ;  /* 0xffffbb5000007947 */ /* 0x000fea000383ffff */
.L_x_288:
[----:B--2---:R-:W-:Y:S01]  /*19910*/  IMAD.MOV.U32 R0, RZ, RZ, R6 ;  /* 0x000000ffff007224 */ /* 0x004fe200078e0006 */
[----:B------:R-:W-:Y:S01]  /*19920*/  MOV R28, 0x1 ;  /* 0x00000001001c7802 */ /* 0x000fe20000000f00 */
[----:B------:R-:W-:Y:S01]  /*19930*/  IMAD.MOV.U32 R3, RZ, RZ, 0x181f ;  /* 0x0000181fff037424 */ /* 0x000fe200078e00ff */
[----:B------:R-:W-:-:S02]  /*19940*/  MOV R2, 0x19960 ;  /* 0x0001996000027802 */ /* 0x000fc40000000f00 */
[----:B-1-34-:R-:W-:Y:S05]  /*19950*/  CALL.REL.NOINC `($__internal_5_$__cuda_sm70_shflsync_idx_p) ;  /* 0x00000d4000007944 */ /* 0x01afea0003c00000 */
[----:B------:R-:W-:Y:S01]  /*19960*/  IMAD.MOV.U32 R7, RZ, RZ, R0 ;  /* 0x000000ffff077224 */ /* 0x000fe200078e0000 */
[----:B------:R-:W-:Y:S01]  /*19970*/  MOV R28, 0x1 ;  /* 0x00000001001c7802 */ /* 0x000fe20000000f00 */
[----:B------:R-:W-:Y:S01]  /*19980*/  IMAD.MOV.U32 R0, RZ, RZ, R12 ;  /* 0x000000ffff007224 */ /* 0x000fe200078e000c */
[----:B------:R-:W-:-:S02]  /*19990*/  MOV R3, 0x181f ;  /* 0x0000181f00037802 */ /* 0x000fc40000000f00 */
[----:B------:R-:W-:Y:S02]  /*199a0*/  MOV R2, 0x199c0 ;  /* 0x000199c000027802 */ /* 0x000fe40000000f00 */
[----:B------:R-:W-:Y:S05]  /*199b0*/  CALL.REL.NOINC `($__internal_5_$__cuda_sm70_shflsync_idx_p) ;  /* 0x00000ce000007944 */ /* 0x000fea0003c00000 */
[----:B------:R-:W-:Y:S05]  /*199c0*/  BRA `(.L_x_357) ;  /* 0xffffbbc000007947 */ /* 0x000fea000383ffff */
.L_x_291:
[----:B--2---:R-:W-:Y:S01]  /*199d0*/  IMAD.MOV.U32 R0, RZ, RZ, R6 ;  /* 0x000000ffff007224 */ /* 0x004fe200078e0006 */
[----:B------:R-:W-:Y:S01]  /*199e0*/  MOV R28, 0x2 ;  /* 0x00000002001c7802 */ /* 0x000fe20000000f00 */
[----:B------:R-:W-:Y:S01]  /*199f0*/  IMAD.MOV.U32 R3, RZ, RZ, 0x181f ;  /* 0x0000181fff037424 */ /* 0x000fe200078e00ff */
[----:B------:R-:W-:Y:S02]  /*19a00*/  MOV R2, 0x19a20 ;  /* 0x00019a2000027802 */ /* 0x000fe40000000f00 */
[----:B-1-34-:R-:W-:Y:S05]  /*19a10*/  CALL.REL.NOINC `($__internal_5_$__cuda_sm70_shflsync_idx_p) ;  /* 0x00000c8000007944 */ /* 0x01afea0003c00000 */
[----:B------:R-:W-:Y:S01]  /*19a20*/  MOV R7, R0 ;  /* 0x0000000000077202 */ /* 0x000fe20000000f00 */
[----:B------:R-:W-:Y:S05]  /*19a30*/  BRA `(.L_x_358) ;  /* 0xffffbc8000007947 */ /* 0x000fea000383ffff */
.L_x_292:
[----:B--2---:R-:W-:Y:S01]  /*19a40*/  IMAD.MOV.U32 R0, RZ, RZ, R12 ;  /* 0x000000ffff007224 */ /* 0x004fe200078e000c */
[----:B------:R-:W-:Y:S01]  /*19a50*/  MOV R28, 0x2 ;  /* 0x00000002001c7802 */ /* 0x000fe20000000f00 */
[----:B------:R-:W-:Y:S01]  /*19a60*/  IMAD.MOV.U32 R3, RZ, RZ, 0x181f ;  /* 0x0000181fff037424 */ /* 0x000fe200078e00ff */
[----:B------:R-:W-:Y:S02]  /*19a70*/  MOV R2, 0x19a90 ;  /* 0x00019a9000027802 */ /* 0x000fe40000000f00 */
[----:B-1-34-:R-:W-:Y:S05]  /*19a80*/  CALL.REL.NOINC `($__internal_5_$__cuda_sm70_shflsync_idx_p) ;  /* 0x00000c1000007944 */ /* 0x01afea0003c00000 */
[----:B------:R-:W-:Y:S05]  /*19a90*/  BRA `(.L_x_359) ;  /* 0xffffbc4000007947 */ /* 0x000fea000383ffff */
.L_x_295:
[----:B----4-:R-:W-:Y:S01]  /*19aa0*/  IMAD.MOV.U32 R0, RZ, RZ, R6 ;  /* 0x000000ffff007224 */ /* 0x010fe200078e0006 */
[----:B------:R-:W-:Y:S01]  /*19ab0*/  MOV R28, 0x3 ;  /* 0x00000003001c7802 */ /* 0x000fe20000000f00 */
[----:B---3--:R-:W-:Y:S01]  /*19ac0*/  IMAD.MOV.U32 R3, RZ, RZ, 0x181f ;  /* 0x0000181fff037424 */ /* 0x008fe200078e00ff */
[----:B------:R-:W-:-:S02]  /*19ad0*/  MOV R2, 0x19af0 ;  /* 0x00019af000027802 */ /* 0x000fc40000000f00 */
[----:B-12---:R-:W-:Y:S05]  /*19ae0*/  CALL.REL.NOINC `($__internal_5_$__cuda_sm70_shflsync_idx_p) ;  /* 0x00000bb000007944 */ /* 0x006fea0003c00000 */
[----:B------:R-:W-:Y:S01]  /*19af0*/  IMAD.MOV.U32 R6, RZ, RZ, R0 ;  /* 0x000000ffff067224 */ /* 0x000fe200078e0000 */
[----:B------:R-:W-:Y:S01]  /*19b00*/  MOV R28, 0x3 ;  /* 0x00000003001c7802 */ /* 0x000fe20000000f00 */
[----:B------:R-:W-:Y:S01]  /*19b10*/  IMAD.MOV.U32 R0, RZ, RZ, R12 ;  /* 0x000000ffff007224 */ /* 0x000fe200078e000c */
[----:B------:R-:W-:-:S02]  /*19b20*/  MOV R3, 0x181f ;  /* 0x0000181f00037802 */ /* 0x000fc40000000f00 */
[----:B------:R-:W-:Y:S02]  /*19b30*/  MOV R2, 0x19b50 ;  /* 0x00019b5000027802 */ /* 0x000fe40000000f00 */
[----:B------:R-:W-:Y:S05]  /*19b40*/  CALL.REL.NOINC `($__internal_5_$__cuda_sm70_shflsync_idx_p) ;  /* 0x00000b5000007944 */ /* 0x000fea0003c00000 */
[----:B------:R-:W-:Y:S05]  /*19b50*/  BRA `(.L_x_360) ;  /* 0xffffbcc000007947 */ /* 0x000fea000383ffff */
.L_x_297:
[----:B------:R-:W-:Y:S01]  /*19b60*/  IMAD.MOV.U32 R0, RZ, RZ, R5 ;  /* 0x000000ffff007224 */ /* 0x000fe200078e0005 */
[----:B------:R-:W-:Y:S01]  /*19b70*/  MOV R28, RZ ;  /* 0x000000ff001c7202 */ /* 0x000fe20000000f00 */
[----:B------:R-:W-:Y:S01]  /*19b80*/  IMAD.MOV.U32 R3, RZ, RZ, 0x1c1f ;  /* 0x00001c1fff037424 */ /* 0x000fe200078e00ff */
[----:B------:R-:W-:Y:S02]  /*19b90*/  MOV R2, 0x19bb0 ;  /* 0x00019bb000027802 */ /* 0x000fe40000000f00 */
[----:B--2---:R-:W-:Y:S05]  /*19ba0*/  CALL.REL.NOINC `($__internal_5_$__cuda_sm70_shflsync_idx_p) ;  /* 0x00000af000007944 */ /* 0x004fea0003c00000 */
[----:B------:R-:W-:Y:S01]  /*19bb0*/  MOV R4, R0 ;  /* 0x0000000000047202 */ /* 0x000fe20000000f00 */
[----:B------:R-:W-:Y:S05]  /*19bc0*/  BRA `(.L_x_361) ;  /* 0xffffbf8000007947 */ /* 0x000fea000383ffff */
.L_x_298:
[----:B------:R-:W-:Y:S01]  /*19bd0*/  IMAD.MOV.U32 R0, RZ, RZ, R12 ;  /* 0x000000ffff007224 */ /* 0x000fe200078e000c */
[----:B------:R-:W-:Y:S01]  /*19be0*/  MOV R28, RZ ;  /* 0x000000ff001c7202 */ /* 0x000fe20000000f00 */
[----:B------:R-:W-:Y:S01]  /*19bf0*/  IMAD.MOV.U32 R3, RZ, RZ, 0x1c1f ;  /* 0x00001c1fff037424 */ /* 0x000fe200078e00ff */
[----:B------:R-:W-:Y:S02]  /*19c00*/  MOV R2, 0x19c20 ;  /* 0x00019c2000027802 */ /* 0x000fe40000000f00 */
[----:B-123--:R-:W-:Y:S05]  /*19c10*/  CALL.REL.NOINC `($__internal_5_$__cuda_sm70_shflsync_idx_p) ;  /* 0x00000a8000007944 */ /* 0x00efea0003c00000 */
[----:B------:R-:W-:Y:S05]  /*19c20*/  BRA `(.L_x_362) ;  /* 0xffffbf4000007947 */ /* 0x000fea000383ffff */
.L_x_301:
[----:B-1----:R-:W-:Y:S01]  /*19c30*/  IMAD.MOV.U32 R0, RZ, RZ, R5 ;  /* 0x000000ffff007224 */ /* 0x002fe200078e0005 */
[----:B------:R-:W-:Y:S01]  /*19c40*/  MOV R28, 0x1 ;  /* 0x00000001001c7802 */ /* 0x000fe20000000f00 */
[----:B--2---:R-:W-:Y:S01]  /*19c50*/  IMAD.MOV.U32 R3, RZ, RZ, 0x1c1f ;  /* 0x00001c1fff037424 */ /* 0x004fe200078e00ff */
[----:B------:R-:W-:-:S02]  /*19c60*/  MOV R2, 0x19c80 ;  /* 0x00019c8000027802 */ /* 0x000fc40000000f00 */
[----:B---34-:R-:W-:Y:S05]  /*19c70*/  CALL.REL.NOINC `($__internal_5_$__cuda_sm70_shflsync_idx_p) ;  /* 0x00000a2000007944 */ /* 0x018fea0003c00000 */
[----:B------:R-:W-:Y:S01]  /*19c80*/  IMAD.MOV.U32 R4, RZ, RZ, R0 ;  /* 0x000000ffff047224 */ /* 0x000fe200078e0000 */
[----:B------:R-:W-:Y:S01]  /*19c90*/  MOV R28, 0x1 ;  /* 0x00000001001c7802 */ /* 0x000fe20000000f00 */
[----:B------:R-:W-:Y:S01]  /*19ca0*/  IMAD.MOV.U32 R0, RZ, RZ, R12 ;  /* 0x000000ffff007224 */ /* 0x000fe200078e000c */
[----:B------:R-:W-:-:S02]  /*19cb0*/  MOV R3, 0x1c1f ;  /* 0x00001c1f00037802 */ /* 0x000fc40000000f00 */
[----:B------:R-:W-:Y:S02]  /*19cc0*/  MOV R2, 0x19ce0 ;  /* 0x00019ce000027802 */ /* 0x000fe40000000f00 */
[----:B------:R-:W-:Y:S05]  /*19cd0*/  CALL.REL.NOINC `($__internal_5_$__cuda_sm70_shflsync_idx_p) ;  /* 0x000009c000007944 */ /* 0x000fea0003c00000 */
[----:B------:R-:W-:Y:S05]  /*19ce0*/  BRA `(.L_x_363) ;  /* 0xffffc92000007947 */ /* 0x000fea000383ffff */
.L_x_305:
[----:B------:R-:W-:Y:S01]  /*19cf0*/  IMAD.MOV.U32 R0, RZ, RZ, R5 ;  /* 0x000000ffff007224 */ /* 0x000fe200078e0005 */
[----:B------:R-:W-:Y:S01]  /*19d00*/  MOV R28, RZ ;  /* 0x000000ff001c7202 */ /* 0x000fe20000000f00 */
[----:B------:R-:W-:Y:S01]  /*19d10*/  IMAD.MOV.U32 R3, RZ, RZ, 0x181f ;  /* 0x0000181fff037424 */ /* 0x000fe200078e00ff */
[----:B------:R-:W-:Y:S02]  /*19d20*/  MOV R2, 0x19d40 ;  /* 0x00019d4000027802 */ /* 0x000fe40000000f00 */
[----:B------:R-:W-:Y:S05]  /*19d30*/  CALL.REL.NOINC `($__internal_5_$__cuda_sm70_shflsync_idx_p) ;  /* 0x0000096000007944 */ /* 0x000fea0003c00000 */
[----:B------:R-:W-:Y:S01]  /*19d40*/  MOV R4, R0 ;  /* 0x0000000000047202 */ /* 0x000fe20000000f00 */
[----:B------:R-:W-:Y:S05]  /*19d50*/  BRA `(.L_x_364) ;  /* 0xffffdaf000007947 */ /* 0x000fea000383ffff */
.L_x_306:
[----:B------:R-:W-:Y:S01]  /*19d60*/  IMAD.MOV.U32 R0, RZ, RZ, R12 ;  /* 0x000000ffff007224 */ /* 0x000fe200078e000c */
[----:B------:R-:W-:Y:S01]  /*19d70*/  MOV R28, RZ ;  /* 0x000000ff001c7202 */ /* 0x000fe20000000f00 */
[----:B------:R-:W-:Y:S01]  /*19d80*/  IMAD.MOV.U32 R3, RZ, RZ, 0x181f ;  /* 0x0000181fff037424 */ /* 0x000fe200078e00ff */
[----:B------:R-:W-:Y:S02]  /*19d90*/  MOV R2, 0x19db0 ;  /* 0x00019db000027802 */ /* 0x000fe40000000f00 */
[----:B-12---:R-:W-:Y:S05]  /*19da0*/  CALL.REL.NOINC `($__internal_5_$__cuda_sm70_shflsync_idx_p) ;  /* 0x000008f000007944 */ /* 0x006fea0003c00000 */
[----:B------:R-:W-:Y:S05]  /*19db0*/  BRA `(.L_x_365) ;  /* 0xffffdab000007947 */ /* 0x000fea000383ffff */
.L_x_309:
[----:B----4-:R-:W-:Y:S01]  /*19dc0*/  IMAD.MOV.U32 R0, RZ, RZ, R5 ;  /* 0x000000ffff007224 */ /* 0x010fe200078e0005 */
[----:B------:R-:W-:Y:S01]  /*19dd0*/  MOV R28, 0x1 ;  /* 0x00000001001c7802 */ /* 0x000fe20000000f00 */
[----:B--2---:R-:W-:Y:S01]  /*19de0*/  IMAD.MOV.U32 R3, RZ, RZ, 0x181f ;  /* 0x0000181fff037424 */ /* 0x004fe200078e00ff */
[----:B------:R-:W-:-:S02]  /*19df0*/  MOV R2, 0x19e10 ;  /* 0x00019e1000027802 */ /* 0x000fc40000000f00 */
[----:B-1-3--:R-:W-:Y:S05]  /*19e00*/  CALL.REL.NOINC `($__internal_5_$__cuda_sm70_shflsync_idx_p) ;  /* 0x0000089000007944 */ /* 0x00afea0003c00000 */
[----:B------:R-:W-:Y:S01]  /*19e10*/  IMAD.MOV.U32 R4, RZ, RZ, R0 ;  /* 0x000000ffff047224 */ /* 0x000fe200078e0000 */
[----:B------:R-:W-:Y:S01]  /*19e20*/  MOV R28, 0x1 ;  /* 0x00000001001c7802 */ /* 0x000fe20000000f00 */
[----:B------:R-:W-:Y:S01]  /*19e30*/  IMAD.MOV.U32 R0, RZ, RZ, R12 ;  /* 0x000000ffff007224 */ /* 0x000fe200078e000c */
[----:B------:R-:W-:-:S02]  /*19e40*/  MOV R3, 0x181f ;  /* 0x0000181f00037802 */ /* 0x000fc40000000f00 */
[----:B------:R-:W-:Y:S02]  /*19e50*/  MOV R2, 0x19e70 ;  /* 0x00019e7000027802 */ /* 0x000fe40000000f00 */
[----:B------:R-:W-:Y:S05]  /*19e60*/  CALL.REL.NOINC `($__internal_5_$__cuda_sm70_shflsync_idx_p) ;  /* 0x0000083000007944 */ /* 0x000fea0003c00000 */
[----:B------:R-:W-:Y:S05]  /*19e70*/  BRA `(.L_x_366) ;  /* 0xffffdb3000007947 */ /* 0x000fea000383ffff */
.L_x_312:
[----:B----4-:R-:W-:Y:S01]  /*19e80*/  IMAD.MOV.U32 R0, RZ, RZ, R5 ;  /* 0x000000ffff007224 */ /* 0x010fe200078e0005 */
[----:B------:R-:W-:Y:S01]  /*19e90*/  MOV R28, 0x2 ;  /* 0x00000002001c7802 */ /* 0x000fe20000000f00 */
[----:B-1----:R-:W-:Y:S01]  /*19ea0*/  IMAD.MOV.U32 R3, RZ, RZ, 0x181f ;  /* 0x0000181fff037424 */ /* 0x002fe200078e00ff */
[----:B------:R-:W-:Y:S02]  /*19eb0*/  MOV R2, 0x19ed0 ;  /* 0x00019ed000027802 */ /* 0x000fe40000000f00 */
[----:B--23--:R-:W-:Y:S05]  /*19ec0*/  CALL.REL.NOINC `($__internal_5_$__cuda_sm70_shflsync_idx_p) ;  /* 0x000007d000007944 */ /* 0x00cfea0003c00000 */
[----:B------:R-:W-:Y:S01]  /*19ed0*/  MOV R4, R0 ;  /* 0x0000000000047202 */ /* 0x000fe20000000f00 */
[----:B------:R-:W-:Y:S05]  /*19ee0*/  BRA `(.L_x_367) ;  /* 0xffffdbf000007947 */ /* 0x000fea000383ffff */
.L_x_313:
[----:B----4-:R-:W-:Y:S01]  /*19ef0*/  IMAD.MOV.U32 R0, RZ, RZ, R12 ;  /* 0x000000ffff007224 */ /* 0x010fe200078e000c */
[----:B------:R-:W-:Y:S01]  /*19f00*/  MOV R28, 0x2 ;  /* 0x00000002001c7802 */ /* 0x000fe20000000f00 */
[----:B------:R-:W-:Y:S01]  /*19f10*/  IMAD.MOV.U32 R3, RZ, RZ, 0x181f ;  /* 0x0000181fff037424 */ /* 0x000fe200078e00ff */
[----:B------:R-:W-:Y:S02]  /*19f20*/  MOV R2, 0x19f40 ;  /* 0x00019f4000027802 */ /* 0x000fe40000000f00 */
[----:B-123--:R-:W-:Y:S05]  /*19f30*/  CALL.REL.NOINC `($__internal_5_$__cuda_sm70_shflsync_idx_p) ;  /* 0x0000076000007944 */ /* 0x00efea0003c00000 */
[----:B------:R-:W-:Y:S05]  /*19f40*/  BRA `(.L_x_368) ;  /* 0xffffdbb000007947 */ /* 0x000fea000383ffff */
.L_x_316:
[----:B-1----:R-:W-:Y:S01]  /*19f50*/  IMAD.MOV.U32 R0, RZ, RZ, R5 ;  /* 0x000000ffff007224 */ /* 0x002fe200078e0005 */
[----:B------:R-:W-:Y:S01]  /*19f60*/  MOV R28, 0x3 ;  /* 0x00000003001c7802 */ /* 0x000fe20000000f00 */
[----:B------:R-:W-:Y:S01]  /*19f70*/  IMAD.MOV.U32 R3, RZ, RZ, 0x181f ;  /* 0x0000181fff037424 */ /* 0x000fe200078e00ff */
[----:B------:R-:W-:-:S02]  /*19f80*/  MOV R2, 0x19fa0 ;  /* 0x00019fa000027802 */ /* 0x000fc40000000f00 */
[----:B--234-:R-:W-:Y:S05]  /*19f90*/  CALL.REL.NOINC `($__internal_5_$__cuda_sm70_shflsync_idx_p) ;  /* 0x0000070000007944 */ /* 0x01cfea0003c00000 */
[----:B------:R-:W-:Y:S01]  /*19fa0*/  IMAD.MOV.U32 R4, RZ, RZ, R0 ;  /* 0x000000ffff047224 */ /* 0x000fe200078e0000 */
[----:B------:R-:W-:Y:S01]  /*19fb0*/  MOV R28, 0x3 ;  /* 0x00000003001c7802 */ /* 0x000fe20000000f00 */
[----:B------:R-:W-:Y:S01]  /*19fc0*/  IMAD.MOV.U32 R0, RZ, RZ, R12 ;  /* 0x000000ffff007224 */ /* 0x000fe200078e000c */
[----:B------:R-:W-:-:S02]  /*19fd0*/  MOV R3, 0x181f ;  /* 0x0000181f00037802 */ /* 0x000fc40000000f00 */
[----:B------:R-:W-:Y:S02]  /*19fe0*/  MOV R2, 0x1a000 ;  /* 0x0001a00000027802 */ /* 0x000fe40000000f00 */
[----:B------:R-:W-:Y:S05]  /*19ff0*/  CALL.REL.NOINC `($__internal_5_$__cuda_sm70_shflsync_idx_p) ;  /* 0x000006a000007944 */ /* 0x000fea0003c00000 */
[----:B------:R-:W-:Y:S05]  /*1a000*/  BRA `(.L_x_369) ;  /* 0xffffdc3000007947 */ /* 0x000fea000383ffff */
.L_x_318:
[----:B------:R-:W-:Y:S01]  /*1a010*/  IMAD.MOV.U32 R0, RZ, RZ, R29 ;  /* 0x000000ffff007224 */ /* 0x000fe200078e001d */
[----:B------:R-:W-:Y:S01]  /*1a020*/  MOV R28, RZ ;  /* 0x000000ff001c7202 */ /* 0x000fe20000000f00 */
[----:B------:R-:W-:Y:S01]  /*1a030*/  IMAD.MOV.U32 R3, RZ, RZ, 0x1f ;  /* 0x0000001fff037424 */ /* 0x000fe200078e00ff */
[----:B------:R-:W-:Y:S02]  /*1a040*/  MOV R2, 0x1a060 ;  /* 0x0001a06000027802 */ /* 0x000fe40000000f00 */
[----:B---34-:R-:W-:Y:S05]  /*1a050*/  CALL.REL.NOINC `($__internal_5_$__cuda_sm70_shflsync_idx_p) ;  /* 0x0000064000007944 */ /* 0x018fea0003c00000 */
[----:B------:R-:W-:Y:S01]  /*1a060*/  MOV R9, R0 ;  /* 0x0000000000097202 */ /* 0x000fe20000000f00 */
[----:B------:R-:W-:Y:S05]  /*1a070*/  BRA `(.L_x_370) ;  /* 0xffffdd8000007947 */ /* 0x000fea000383ffff */
.L_x_319:
[----:B------:R-:W-:Y:S01]  /*1a080*/  IMAD.MOV.U32 R0, RZ, RZ, R29 ;  /* 0x000000ffff007224 */ /* 0x000fe200078e001d */
[----:B------:R-:W-:Y:S01]  /*1a090*/  MOV R28, 0x1 ;  /* 0x00000001001c7802 */ /* 0x000fe20000000f00 */
[----:B------:R-:W-:Y:S01]  /*1a0a0*/  IMAD.MOV.U32 R3, RZ, RZ, 0x1f ;  /* 0x0000001fff037424 */ /* 0x000fe200078e00ff */
[----:B------:R-:W-:Y:S02]  /*1a0b0*/  MOV R2, 0x1a0d0 ;  /* 0x0001a0d000027802 */ /* 0x000fe40000000f00 */
[----:B-1234-:R-:W-:Y:S05]  /*1a0c0*/  CALL.REL.NOINC `($__internal_5_$__cuda_sm70_shflsync_idx_p) ;  /* 0x000005d000007944 */ /* 0x01efea0003c00000 */
[----:B------:R-:W-:Y:S01]  /*1a0d0*/  MOV R6, R0 ;  /* 0x0000000000067202 */ /* 0x000fe20000000f00 */
[----:B------:R-:W-:Y:S05]  /*1a0e0*/  BRA `(.L_x_371) ;  /* 0xffffdd3000007947 */ /* 0x000fea000383ffff */
.L_x_320:
[----:B------:R-:W-:Y:S02]  /*1a0f0*/  MOV R3, 0x1 ;  /* 0x0000000100037802 */ /* 0x000fe40000000f00 */
[----:B------:R-:W-:-:S02]  /*1a100*/  MOV R2, 0x1a120 ;  /* 0x0001a12000027802 */ /* 0x000fc40000000f00 */
[----:B-123--:R-:W-:Y:S05]  /*1a110*/  CALL.REL.NOINC `($__internal_6_$__cuda_sm70_shflsync_up_p) ;  /* 0x000005d000007944 */ /* 0x00efea0003c00000 */
[----:B------:R-:W-:Y:S05]  /*1a120*/  BRA `(.L_x_372) ;  /* 0xffffde1000007947 */ /* 0x000fea000383ffff */
.L_x_321:
[----:B------:R-:W-:Y:S02]  /*1a130*/  MOV R3, 0x2 ;  /* 0x0000000200037802 */ /* 0x000fe40000000f00 */
[----:B------:R-:W-:-:S02]  /*1a140*/  MOV R2, 0x1a160 ;  /* 0x0001a16000027802 */ /* 0x000fc40000000f00 */
[----:B-12---:R-:W-:Y:S05]  /*1a150*/  CALL.REL.NOINC `($__internal_6_$__cuda_sm70_shflsync_up_p) ;  /* 0x0000059000007944 */ /* 0x006fea0003c00000 */
[----:B------:R-:W-:Y:S02]  /*1a160*/  SEL R3, R4, RZ, P1 ;  /* 0x000000ff04037207 */ /* 0x000fe40000800000 */
[----:B------:R-:W-:-:S03]  /*1a170*/  MOV R2, 0x1a1b0 ;  /* 0x0001a1b000027802 */ /* 0x000fc60000000f00 */
[----:B------:R-:W-:Y:S02]  /*1a180*/  IMAD.IADD R0, R0, 0x1, R3 ;  /* 0x0000000100007824 */ /* 0x000fe400078e0203 */
[----:B------:R-:W-:Y:S02]  /*1a190*/  IMAD.MOV.U32 R3, RZ, RZ, 0x4 ;  /* 0x00000004ff037424 */ /* 0x000fe400078e00ff */
        /* <DEDUP_REMOVED lines=19> */
.L_x_325:
[----:B------:R-:W-:Y:S02]  /*1a2d0*/  MOV R3, 0x1 ;  /* 0x0000000100037802 */ /* 0x000fe40000000f00 */
[----:B------:R-:W-:Y:S02]  /*1a2e0*/  MOV R2, 0x1a300 ;  /* 0x0001a30000027802 */ /* 0x000fe40000000f00 */
[----:B------:R-:W-:Y:S05]  /*1a2f0*/  CALL.REL.NOINC `($__internal_6_$__cuda_sm70_shflsync_up_p) ;  /* 0x000003f000007944 */ /* 0x000fea0003c00000 */
[----:B------:R-:W-:Y:S01]  /*1a300*/  MOV R2, R4 ;  /* 0x0000000400027202 */ /* 0x000fe20000000f00 */
[----:B------:R-:W-:Y:S05]  /*1a310*/  BRA `(.L_x_374) ;  /* 0xffffde8000007947 */ /* 0x000fea000383ffff */
.L_x_326:
[----:B------:R-:W-:Y:S02]  /*1a320*/  MOV R3, 0x2 ;  /* 0x0000000200037802 */ /* 0x000fe40000000f00 */
[----:B------:R-:W-:Y:S02]  /*1a330*/  MOV R2, 0x1a350 ;  /* 0x0001a35000027802 */ /* 0x000fe40000000f00 */
        /* <DEDUP_REMOVED lines=24> */
.L_x_328:
[----:B------:R-:W-:Y:S02]  /*1a4c0*/  SEL R0, RZ, 0x1, P0 ;  /* 0x00000001ff007807 */ /* 0x000fe40000000000 */
[----:B------:R-:W-:Y:S02]  /*1a4d0*/  MOV R2, 0x1a4f0 ;  /* 0x0001a4f000027802 */ /* 0x000fe40000000f00 */
[----:B---3--:R-:W-:Y:S05]  /*1a4e0*/  CALL.REL.NOINC `($__internal_7_$__cuda_sm70_votesync_ballot) ;  /* 0x0000026000007944 */ /* 0x008fea0003c00000 */
[----:B------:R-:W-:Y:S01]  /*1a4f0*/  MOV R10, R0 ;  /* 0x00000000000a7202 */ /* 0x000fe20000000f00 */
[----:B------:R-:W-:Y:S05]  /*1a500*/  BRA `(.L_x_376) ;  /* 0xffffde2000007947 */ /* 0x000fea000383ffff */
.L_x_329:
[----:B------:R-:W-:Y:S01]  /*1a510*/  IMAD.MOV.U32 R0, RZ, RZ, R7 ;  /* 0x000000ffff007224 */ /* 0x000fe200078e0007 */
[----:B--2---:R-:W-:Y:S01]  /*1a520*/  MOV R28, R6 ;  /* 0x00000006001c7202 */ /* 0x004fe20000000f00 */
[----:B------:R-:W-:Y:S01]  /*1a530*/  IMAD.MOV.U32 R3, RZ, RZ, 0x1f ;  /* 0x0000001fff037424 */ /* 0x000fe200078e00ff */
[----:B------:R-:W-:Y:S02]  /*1a540*/  MOV R2, 0x1a560 ;  /* 0x0001a56000027802 */ /* 0x000fe40000000f00 */
[----:B-1-3--:R-:W-:Y:S05]  /*1a550*/  CALL.REL.NOINC `($__internal_5_$__cuda_sm70_shflsync_idx_p) ;  /* 0x0000014000007944 */ /* 0x00afea0003c00000 */
[----:B------:R-:W-:Y:S01]  /*1a560*/  IMAD.MOV.U32 R7, RZ, RZ, R0 ;  /* 0x000000ffff077224 */ /* 0x000fe200078e0000 */
[----:B------:R-:W-:Y:S01]  /*1a570*/  MOV R28, R6 ;  /* 0x00000006001c7202 */ /* 0x000fe20000000f00 */
[----:B------:R-:W-:Y:S01]  /*1a580*/  IMAD.MOV.U32 R0, RZ, RZ, R8 ;  /* 0x000000ffff007224 */ /* 0x000fe200078e0008 */
[----:B------:R-:W-:Y:S02]  /*1a590*/  MOV R3, 0x1f ;  /* 0x0000001f00037802 */ /* 0x000fe40000000f00 */
[----:B------:R-:W-:-:S02]  /*1a5a0*/  MOV R2, 0x1a5c0 ;  /* 0x0001a5c000027802 */ /* 0x000fc40000000f00 */
[----:B------:R-:W-:Y:S05]  /*1a5b0*/  CALL.REL.NOINC `($__internal_5_$__cuda_sm70_shflsync_idx_p) ;  /* 0x000000e000007944 */ /* 0x000fea0003c00000 */
[----:B------:R-:W-:Y:S01]  /*1a5c0*/  MOV R5, R0 ;  /* 0x0000000000057202 */ /* 0x000fe20000000f00 */
[----:B------:R-:W-:Y:S05]  /*1a5d0*/  BRA `(.L_x_377) ;  /* 0xffffdd9000007947 */ /* 0x000fea000383ffff */
.L_x_332:
[----:B------:R-:W-:Y:S01]  /*1a5e0*/  IMAD.MOV.U32 R0, RZ, RZ, R4 ;  /* 0x000000ffff007224 */ /* 0x000fe200078e0004 */
[----:B------:R-:W-:-:S02]  /*1a5f0*/  MOV R3, 0x1f ;  /* 0x0000001f00037802 */ /* 0x000fc40000000f00 */
[----:B------:R-:W-:Y:S02]  /*1a600*/  MOV R2, 0x1a620 ;  /* 0x0001a62000027802 */ /* 0x000fe40000000f00 */
[----:B-1234-:R-:W-:Y:S05]  /*1a610*/  CALL.REL.NOINC `($__internal_5_$__cuda_sm70_shflsync_idx_p) ;  /* 0x0000008000007944 */ /* 0x01efea0003c00000 */
[----:B------:R-:W-:Y:S01]  /*1a620*/  MOV R13, R0 ;  /* 0x00000000000d7202 */ /* 0x000fe20000000f00 */
[----:B------:R-:W-:Y:S05]  /*1a630*/  BRA `(.L_x_331) ;  /* 0xffffdd9000007947 */ /* 0x000fea000383ffff */
        .weak           $__internal_4_$__cuda_sm70_shflsync_bfly_p
        .type           $__internal_4_$__cuda_sm70_shflsync_bfly_p,@function
        .size           $__internal_4_$__cuda_sm70_shflsync_bfly_p,($__internal_5_$__cuda_sm70_shflsync_idx_p - $__internal_4_$__cuda_sm70_shflsync_bfly_p)
$__internal_4_$__cuda_sm70_shflsync_bfly_p:
[----:B------:R-:W-:Y:S02]  /*1a640*/  MOV R27, 0xffffffff ;  /* 0xffffffff001b7802 */ /* 0x000fe40000000f00 */
[----:B------:R-:W-:Y:S02]  /*1a650*/  MOV R3, 0x1f ;  /* 0x0000001f00037802 */ /* 0x000fe40000000f00 */
[----:B------:R-:W-:Y:S04]  /*1a660*/  WARPSYNC R27 ;  /* 0x0000001b00007348 */ /* 0x000fe80003800000 */
[----:B------:R1:W2:Y:S02]  /*1a670*/  SHFL.BFLY PT, R0, R4, R0, R3 ;  /* 0x0c00000004007389 */ /* 0x0002a400000e0003 */
[----:B-1----:R-:W-:-:S04]  /*1a680*/  MOV R3, 0x0 ;  /* 0x0000000000037802 */ /* 0x002fc80000000f00 */
[----:B--2---:R-:W-:Y:S05]  /*1a690*/  RET.REL.NODEC R2 `(_ZN7cutlass13device_kernelIN5flash19enable_sm80_to_sm89INS1_16FlashAttnFwdSm80INS1_25CollectiveMainloopFwdSm80ILi8ELi1ELb0EN4cute5tupleIJNS5_1CILi128EEENS7_ILi64EEENS7_ILi192EEEEEELi192ENS_6half_tEfNS_4arch4Sm80ELb0ELb0ELb1ELb1ELb1ELb1ELb1ELb1EEENS1_21CollectiveEpilogueFwdINS6_IJS8_SA_S9_EEENS6_IJNS7_ILi1EEESI_SI_EEESC_SE_Li256ELb1ELb1ELb1ELb0EEENS1_36VarlenDynamicPersistentTileSchedulerILi128ELi64ELi256ELi256ELb1ELb1ELb0ELb0ELb1ELb1EEEEEEEEEvNT_6ParamsE) ;  /* 0xfffe596002007950 */ /* 0x004fea0003c3ffff */
        .weak           $__internal_5_$__cuda_sm70_shflsync_idx_p
        .type           $__internal_5_$__cuda_sm70_shflsync_idx_p,@function
        .size           $__internal_5_$__cuda_sm70_shflsync_idx_p,($__internal_6_$__cuda_sm70_shflsync_up_p - $__internal_5_$__cuda_sm70_shflsync_idx_p)
$__internal_5_$__cuda_sm70_shflsync_idx_p:
[----:B------:R-:W-:-:S04]  /*1a6a0*/  MOV R193, 0xffffffff ;  /* 0xffffffff00c17802 */ /* 0x000fc80000000f00 */
[----:B------:R-:W-:Y:S04]  /*1a6b0*/  WARPSYNC R193 ;  /* 0x000000c100007348 */ /* 0x000fe80003800000 */
[----:B------:R1:W2:Y:S02]  /*1a6c0*/  SHFL.IDX PT, R0, R0, R28, R3 ;  /* 0x0000001c00007389 */ /* 0x0002a400000e0003 */
[----:B-1----:R-:W-:-:S04]  /*1a6d0*/  MOV R3, 0x0 ;  /* 0x0000000000037802 */ /* 0x002fc80000000f00 */
[----:B--2---:R-:W-:Y:S05]  /*1a6e0*/  RET.REL.NODEC R2 `(_ZN7cutlass13device_kernelIN5flash19enable_sm80_to_sm89INS1_16FlashAttnFwdSm80INS1_25CollectiveMainloopFwdSm80ILi8ELi1ELb0EN4cute5tupleIJNS5_1CILi128EEENS7_ILi64EEENS7_ILi192EEEEEELi192ENS_6half_tEfNS_4arch4Sm80ELb0ELb0ELb1ELb1ELb1ELb1ELb1ELb1EEENS1_21CollectiveEpilogueFwdINS6_IJS8_SA_S9_EEENS6_IJNS7_ILi1EEESI_SI_EEESC_SE_Li256ELb1ELb1ELb1ELb0EEENS1_36VarlenDynamicPersistentTileSchedulerILi128ELi64ELi256ELi256ELb1ELb1ELb0ELb0ELb1ELb1EEEEEEEEEvNT_6ParamsE) ;  /* 0xfffe591002007950 */ /* 0x004fea0003c3ffff */
        .weak           $__internal_6_$__cuda_sm70_shflsync_up_p
        .type           $__internal_6_$__cuda_sm70_shflsync_up_p,@function
        .size           $__internal_6_$__cuda_sm70_shflsync_up_p,($__internal_7_$__cuda_sm70_votesync_ballot - $__internal_6_$__cuda_sm70_shflsync_up_p)
$__internal_6_$__cuda_sm70_shflsync_up_p:
[----:B------:R-:W-:Y:S02]  /*1a6f0*/  MOV R4, RZ ;  /* 0x000000ff00047202 */ /* 0x000fe40000000f00 */
[----:B------:R-:W-:-:S04]  /*1a700*/  MOV R10, 0xffffffff ;  /* 0xffffffff000a7802 */ /* 0x000fc80000000f00 */
[----:B------:R-:W-:Y:S04]  /*1a710*/  WARPSYNC R10 ;  /* 0x0000000a00007348 */ /* 0x000fe80003800000 */
[----:B------:R1:W2:Y:S02]  /*1a720*/  SHFL.UP PT, R4, R0, R3, R4 ;  /* 0x0400000300047389 */ /* 0x0002a400000e0004 */
[----:B-1----:R-:W-:-:S04]  /*1a730*/  MOV R3, 0x0 ;  /* 0x0000000000037802 */ /* 0x002fc80000000f00 */
[----:B--2---:R-:W-:Y:S05]  /*1a740*/  RET.REL.NODEC R2 `(_ZN7cutlass13device_kernelIN5flash19enable_sm80_to_sm89INS1_16FlashAttnFwdSm80INS1_25CollectiveMainloopFwdSm80ILi8ELi1ELb0EN4cute5tupleIJNS5_1CILi128EEENS7_ILi64EEENS7_ILi192EEEEEELi192ENS_6half_tEfNS_4arch4Sm80ELb0ELb0ELb1ELb1ELb1ELb1ELb1ELb1EEENS1_21CollectiveEpilogueFwdINS6_IJS8_SA_S9_EEENS6_IJNS7_ILi1EEESI_SI_EEESC_SE_Li256ELb1ELb1ELb1ELb0EEENS1_36VarlenDynamicPersistentTileSchedulerILi128ELi64ELi256ELi256ELb1ELb1ELb0ELb0ELb1ELb1EEEEEEEEEvNT_6ParamsE) ;  /* 0xfffe58b002007950 */ /* 0x004fea0003c3ffff */
        .weak           $__internal_7_$__cuda_sm70_votesync_ballot
        .type           $__internal_7_$__cuda_sm70_votesync_ballot,@function
        .size           $__internal_7_$__cuda_sm70_votesync_ballot,(.L_x_6176 - $__internal_7_$__cuda_sm70_votesync_ballot)
$__internal_7_$__cuda_sm70_votesync_ballot:
[----:B------:R-:W-:Y:S01]  /*1a750*/  ISETP.NE.U32.AND P0, PT, R0, 0x1, PT ;  /* 0x000000010000780c */ /* 0x000fe20003f05070 */
[----:B------:R-:W-:-:S04]  /*1a760*/  IMAD.MOV.U32 R3, RZ, RZ, -0x1 ;  /* 0xffffffffff037424 */ /* 0x000fc800078e00ff */
[----:B------:R-:W-:Y:S08]  /*1a770*/  WARPSYNC R3 ;  /* 0x0000000300007348 */ /* 0x000ff00003800000 */
[----:B------:R-:W-:-:S04]  /*1a780*/  VOTE.ANY R0, PT, !P0 ;  /* 0x0000000000007806 */ /* 0x000fc800040e0100 */
[----:B------:R-:W-:Y:S01]  /*1a790*/  LOP3.LUT R0, R0, R3, RZ, 0xc0, !PT ;  /* 0x0000000300007212 */ /* 0x000fe200078ec0ff */
[----:B------:R-:W-:-:S04]  /*1a7a0*/  IMAD.MOV.U32 R3, RZ, RZ, 0x0 ;  /* 0x00000000ff037424 */ /* 0x000fc800078e00ff */
[----:B------:R-:W-:Y:S05]  /*1a7b0*/  RET.REL.NODEC R2 `(_ZN7cutlass13device_kernelIN5flash19enable_sm80_to_sm89INS1_16FlashAttnFwdSm80INS1_25CollectiveMainloopFwdSm80ILi8ELi1ELb0EN4cute5tupleIJNS5_1CILi128EEENS7_ILi64EEENS7_ILi192EEEEEELi192ENS_6half_tEfNS_4arch4Sm80ELb0ELb0ELb1ELb1ELb1ELb1ELb1ELb1EEENS1_21CollectiveEpilogueFwdINS6_IJS8_SA_S9_EEENS6_IJNS7_ILi1EEESI_SI_EEESC_SE_Li256ELb1ELb1ELb1ELb0EEENS1_36VarlenDynamicPersistentTileSchedulerILi128ELi64ELi256ELi256ELb1ELb1ELb0ELb0ELb1ELb1EEEEEEEEEvNT_6ParamsE) ;  /* 0xfffe584002007950 */ /* 0x000fea0003c3ffff */
.L_x_378:
        /* <DEDUP_REMOVED lines=12> */
.L_x_6176:


//--------------------- .text._ZN7cutlass13device_kernelIN5flash19enable_sm80_to_sm89INS1_16FlashAttnFwdSm80INS1_25CollectiveMainloopFwdSm80ILi8ELi1ELb0EN4cute5tupleIJNS5_1CILi128EEENS7_ILi64EEENS7_ILi192EEEEEELi192ENS_6half_tEfNS_4arch4Sm80ELb0ELb1ELb1ELb0ELb1ELb0ELb1ELb1EEENS1_21CollectiveEpilogueFwdINS6_IJS8_SA_S9_EEENS6_IJNS7_ILi1EEESI_SI_EEESC_SE_Li256ELb0ELb1ELb1ELb0EEENS1_19SingleTileSchedulerILb0ELb1ELb1ELi128EEEEEEEEEvNT_6ParamsE --------------------------
	.section	.text._ZN7cutlass13device_kernelIN5flash19enable_sm80_to_sm89INS1_16FlashAttnFwdSm80INS1_25CollectiveMainloopFwdSm80ILi8ELi1ELb0EN4cute5tupleIJNS5_1CILi128EEENS7_ILi64EEENS7_ILi192EEEEEELi192ENS_6half_tEfNS_4arch4Sm80ELb0ELb1ELb1ELb0ELb1ELb0ELb1ELb1EEENS1_21CollectiveEpilogueFwdINS6_IJS8_SA_S9_EEENS6_IJNS7_ILi1EEESI_SI_EEESC_SE_Li256ELb0ELb1ELb1ELb0EEENS1_19SingleTileSchedulerILb0ELb1ELb1ELi128EEEEEEEEEvNT_6ParamsE,"ax",@progbits
	.sectioninfo	@"SHI_REGISTERS=255"
	.align	128
.text._ZN7cutlass13device_kernelIN5flash19enable_sm80_to_sm89INS1_16FlashAttnFwdSm80INS1_25CollectiveMainloopFwdSm80ILi8ELi1ELb0EN4cute5tupleIJNS5_1CILi128EEENS7_ILi64EEENS7_ILi192EEEEEELi192ENS_6half_tEfNS_4arch4Sm80ELb0ELb1ELb1ELb0ELb1ELb0ELb1ELb1EEENS1_21CollectiveEpilogueFwdINS6_IJS8_SA_S9_EEENS6_IJNS7_ILi1EEESI_SI_EEESC_SE_Li256ELb0ELb1ELb1ELb0EEENS1_19SingleTileSchedulerILb0ELb1ELb1ELi128EEEEEEEEEvNT_6ParamsE:
        .type           _ZN7cutlass13device_kernelIN5flash19enable_sm80_to_sm89INS1_16FlashAttnFwdSm80INS1_25CollectiveMainloopFwdSm80ILi8ELi1ELb0EN4cute5tupleIJNS5_1CILi128EEENS7_ILi64EEENS7_ILi192EEEEEELi192ENS_6half_tEfNS_4arch4Sm80ELb0ELb1ELb1ELb0ELb1ELb0ELb1ELb1EEENS1_21CollectiveEpilogueFwdINS6_IJS8_SA_S9_EEENS6_IJNS7_ILi1EEESI_SI_EEESC_SE_Li256ELb0ELb1ELb1ELb0EEENS1_19SingleTileSchedulerILb0ELb1ELb1ELi128EEEEEEEEEvNT_6ParamsE,@function
        .size           _ZN7cutlass13device_kernelIN5flash19enable_sm80_to_sm89INS1_16FlashAttnFwdSm80INS1_25CollectiveMainloopFwdSm80ILi8ELi1ELb0EN4cute5tupleIJNS5_1CILi128EEENS7_ILi64EEENS7_ILi192EEEEEELi192ENS_6half_tEfNS_4arch4Sm80ELb0ELb1ELb1ELb0ELb1ELb0ELb1ELb1EEENS1_21CollectiveEpilogueFwdINS6_IJS8_SA_S9_EEENS6_IJNS7_ILi1EEESI_SI_EEESC_SE_Li256ELb0ELb1ELb1ELb0EEENS1_19SingleTileSchedulerILb0ELb1ELb1ELi128EEEEEEEEEvNT_6ParamsE,(.L_x_6181 - _ZN7cutlass13device_kernelIN5flash19enable_sm80_to_sm89INS1_16FlashAttnFwdSm80INS1_25CollectiveMainloopFwdSm80ILi8ELi1ELb0EN4cute5tupleIJNS5_1CILi128EEENS7_ILi64EEENS7_ILi192EEEEEELi192ENS_6half_tEfNS_4arch4Sm80ELb0ELb1ELb1ELb0ELb1ELb0ELb1ELb1EEENS1_21CollectiveEpilogueFwdINS6_IJS8_SA_S9_EEENS6_IJNS7_ILi1EEESI_SI_EEESC_SE_Li256ELb0ELb1ELb1ELb0EEENS1_19SingleTileSchedulerILb0ELb1ELb1ELi128EEEEEEEEEvNT_6ParamsE)
        .other          _ZN7cutlass13device_kernelIN5flash19enable_sm80_to_sm89INS1_16FlashAttnFwdSm80INS1_25CollectiveMainloopFwdSm80ILi8ELi1ELb0EN4cute5tupleIJNS5_1CILi128EEENS7_ILi64EEENS7_ILi192EEEEEELi192ENS_6half_tEfNS_4arch4Sm80ELb0ELb1ELb1ELb0ELb1ELb0ELb1ELb1EEENS1_21CollectiveEpilogueFwdINS6_IJS8_SA_S9_EEENS6_IJNS7_ILi1EEESI_SI_EEESC_SE_Li256ELb0ELb1ELb1ELb0EEENS1_19SingleTileSchedulerILb0ELb1ELb1ELi128EEEEEEEEEvNT_6ParamsE,@"STO_CUDA_ENTRY STV_DEFAULT"
_ZN7cutlass13device_kernelIN5flash19enable_sm80_to_sm89INS1_16FlashAttnFwdSm80INS1_25CollectiveMainloopFwdSm80ILi8ELi1ELb0EN4cute5tupleIJNS5_1CILi128EEENS7_ILi64EEENS7_ILi192EEEEEELi192ENS_6half_tEfNS_4arch4Sm80ELb0ELb1ELb1ELb0ELb1ELb0ELb1ELb1EEENS1_21CollectiveEpilogueFwdINS6_IJS8_SA_S9_EEENS6_IJNS7_ILi1EEESI_SI_EEESC_SE_Li256ELb0ELb1ELb1ELb0EEENS1_19SingleTileSchedulerILb0ELb1ELb1ELi128EEEEEEEEEvNT_6ParamsE:
        /* <DEDUP_REMOVED lines=17> */
.L_x_379:
[----:B------:R-:W-:Y:S02]  /*0110*/  ULDC.64 UR4, c[0x0][0x550] ;  /* 0x0001540000047ab9 */ /* 0x000fe40000000a00 */
[----:B------:R-:W-:Y:S02]  /*0120*/  UISETP.NE.AND UP0, UPT, UR4, 0x1, UPT ;  /* 0x000000010400788c */ /* 0x000fe4000bf05270 */
[----:B------:R-:W-:-:S02]  /*0130*/  UIMAD.WIDE.U32 UR8, UR7, UR5, URZ ;  /* 0x00000005070872a5 */ /* 0x000fc4000f8e003f */
[----:B------:R-:W-:Y:S02]  /*0140*/  ULDC UR4, c[0x0][0x558] ;  /* 0x0001560000047ab9 */ /* 0x000fe40000000800 */
[----:B------:R-:W-:-:S05]  /*0150*/  UMOV UR13, UR7 ;  /* 0x00000007000d7c82 */ /* 0x000fca0008000000 */
[----:B------:R-:W-:-:S03]  /*0160*/  @UP0 USHF.R.U32.HI UR13, URZ, UR4, UR9 ;  /* 0x000000043f0d0299 */ /* 0x000fc60008011609 */
.L_x_380:
        /* <DEDUP_REMOVED lines=16> */
[----:B------:R-:W1:Y:S01]  /*0270*/  S2UR UR24, SR_CTAID.X ;  /* 0x00000000001879c3 */ /* 0x000e620000002500 */
[----:B------:R-:W-:Y:S02]  /*0280*/  ULDC UR4, c[0x0][0x2c4] ;  /* 0x0000b10000047ab9 */ /* 0x000fe40000000800 */
[----:B------:R-:W-:Y:S02]  /*0290*/  UISETP.NE.AND UP1, UPT, UR4, 0x1, UPT ;  /* 0x000000010400788c */ /* 0x000fe4000bf25270 */
[----:B------:R-:W-:Y:S02]  /*02a0*/  UMOV UR12, URZ ;  /* 0x0000003f000c7c82 */ /* 0x000fe40008000000 */
[----:B------:R-:W-:Y:S02]  /*02b0*/  ULDC.64 UR4, c[0x0][0x2c8] ;  /* 0x0000b20000047ab9 */ /* 0x000fe40000000a00 */
[----:B-1----:R-:W-:-:S05]  /*02c0*/  USHF.L.U32 UR24, UR24, 0x7, URZ ;  /* 0x0000000718187899 */ /* 0x002fca000800063f */
[----:B------:R-:W-:Y:S02]  /*02d0*/  @UP1 UIADD3 UR10, UR24, 0x7f, URZ ;  /* 0x0000007f180a1890 */ /* 0x000fe4000fffe03f */
[----:B------:R-:W-:Y:S02]  /*02e0*/  UIADD3 UR8, UR24, 0x7f, URZ ;  /* 0x0000007f18087890 */ /* 0x000fe4000fffe03f */
[----:B------:R-:W-:-:S03]  /*02f0*/  UIMAD.WIDE.U32 UR10, UR10, UR4, URZ ;  /* 0x000000040a0a72a5 */ /* 0x000fc6000f8e003f */
[----:B------:R-:W-:-:S04]  /*0300*/  ULDC UR4, c[0x0][0x2ac] ;  /* 0x0000ab0000047ab9 */ /* 0x000fc80000000800 */
[----:B------:R-:W-:Y:S02]  /*0310*/  @UP1 UMOV UR9, UR11 ;  /* 0x0000000b00091c82 */ /* 0x000fe40008000000 */
[----:B------:R-:W-:Y:S02]  /*0320*/  ULDC UR10, c[0x0][0x1d0] ;  /* 0x00007400000a7ab9 */ /* 0x000fe40000000800 */
[----:B------:R-:W-:Y:S02]  /*0330*/  @UP1 USHF.R.U32.HI UR8, URZ, UR5, UR9 ;  /* 0x000000053f081299 */ /* 0x000fe40008011609 */
[----:B------:R-:W-:Y:S02]  /*0340*/  UIMAD UR10, UR4, UR10, URZ ;  /* 0x0000000a040a72a4 */ /* 0x000fe4000f8e023f */
[----:B------:R-:W-:Y:S02]  /*0350*/  UMOV UR9, 0x1 ;  /* 0x0000000100097882 */ /* 0x000fe40000000000 */
[----:B------:R-:W-:-:S02]  /*0360*/  ULDC.64 UR4, c[0x0][0x328] ;  /* 0x0000ca0000047ab9 */ /* 0x000fc40000000a00 */
[----:B------:R-:W-:Y:S02]  /*0370*/  UISETP.LE.AND UP0, UPT, UR9, UR5, UPT ;  /* 0x000000050900728c */ /* 0x000fe4000bf03270 */
[----:B------:R-:W-:Y:S02]  /*0380*/  ULDC UR11, c[0x0][0x168] ;  /* 0x00005a00000b7ab9 */ /* 0x000fe40000000800 */
[----:B------:R-:W-:-:S04]  /*0390*/  UIADD3 UR11, UR10, -UR11, UR9 ;  /* 0x8000000b0a0b7290 */ /* 0x000fc8000fffe009 */
[----:B------:R-:W-:-:S04]  /*03a0*/  UIADD3 UR5, UR11, UR8, URZ ;  /* 0x000000080b057290 */ /* 0x000fc8000fffe03f */
[----:B------:R-:W-:Y:S01]  /*03b0*/  UIADD3 UR8, UR5, UR4, URZ ;  /* 0x0000000405087290 */ /* 0x000fe2000fffe03f */
[----:B--2---:R1:W2:Y:S01]  /*03c0*/  @P0 R2UR UR12, R2 ;  /* 0x00000000020c03c2 */ /* 0x0042a200000e0000 */
[----:B------:R-:W-:-:S13]  /*03d0*/  PLOP3.LUT P0, PT, PT, PT, UP0, 0x40, 0x0 ;  /* 0x000000000000781c */ /* 0x000fda0003f0e808 */
[----:B------:R-:W-:Y:S05]  /*03e0*/  @P0 BRA `(.L_x_381) ;  /* 0x0000016000000947 */ /* 0x000fea0003800000 */
[----:B------:R-:W-:Y:S01]  /*03f0*/  ISETP.LT.AND P0, PT, RZ, UR5, PT ;  /* 0x00000005ff007c0c */ /* 0x000fe2000bf01270 */
[----:B------:R-:W-:-:S12]  /*0400*/  UIADD3 UR11, UR5, -0x1, URZ ;  /* 0xffffffff050b7890 */ /* 0x000fd8000fffe03f */
[----:B------:R-:W-:Y:S05]  /*0410*/  @P0 BRA `(.L_x_382) ;  /* 0x0000009000000947 */ /* 0x000fea0003800000 */
[----:B------:R-:W-:Y:S02]  /*0420*/  ULDC UR4, c[0x0][0x32c] ;  /* 0x0000cb0000047ab9 */ /* 0x000fe40000000800 */
[----:B------:R-:W-:Y:S02]  /*0430*/  UISETP.NE.AND UP2, UPT, UR9, UR4, UPT ;  /* 0x000000040900728c */ /* 0x000fe4000bf45270 */
[----:B------:R-:W-:-:S03]  /*0440*/  UIADD3 UR11, -UR5, URZ, URZ ;  /* 0x0000003f050b7290 */ /* 0x000fc6000fffe13f */
[----:B------:R-:W-:Y:S02]  /*0450*/  ULDC.64 UR4, c[0x0][0x330] ;  /* 0x0000cc0000047ab9 */ /* 0x000fe40000000a00 */
[----:B------:R-:W-:-:S07]  /*0460*/  UIMAD.WIDE.U32 UR14, UR11, UR4, URZ ;  /* 0x000000040b0e72a5 */ /* 0x000fce000f8e003f */
[----:B------:R-:W-:Y:S02]  /*0470*/  @UP2 UMOV UR9, UR15 ;  /* 0x0000000f00092c82 */ /* 0x000fe40008000000 */
[----:B------:R-:W-:-:S04]  /*0480*/  @UP2 USHF.R.U32.HI UR11, URZ, UR5, UR9 ;  /* 0x000000053f0b2299 */ /* 0x000fc80008011609 */
[----:B------:R-:W-:Y:S01]  /*0490*/  ULOP3.LUT UR11, URZ, UR11, URZ, 0x33, !UPT ;  /* 0x0000000b3f0b7292 */ /* 0x000fe2000f8e333f */
[----:B------:R-:W-:Y:S05]  /*04a0*/  BRA `(.L_x_383) ;  /* 0x0000006000007947 */ /* 0x000fea0003800000 */
.L_x_382:
[----:B------:R-:W-:Y:S02]  /*04b0*/  ULDC UR4, c[0x0][0x32c] ;  /* 0x0000cb0000047ab9 */ /* 0x000fe40000000800 */
[----:B------:R-:W-:-:S03]  /*04c0*/  UISETP.NE.AND UP2, UPT, UR9, UR4, UPT ;  /* 0x000000040900728c */ /* 0x000fc6000bf45270 */
[----:B------:R-:W-:Y:S02]  /*04d0*/  ULDC.64 UR4, c[0x0][0x330] ;  /* 0x0000cc0000047ab9 */ /* 0x000fe40000000a00 */
[----:B------:R-:W-:-:S07]  /*04e0*/  UIMAD.WIDE.U32 UR14, UR11, UR4, URZ ;  /* 0x000000040b0e72a5 */ /* 0x000fce000f8e003f */
[----:B------:R-:W-:Y:S02]  /*04f0*/  @UP2 UMOV UR9, UR15 ;  /* 0x0000000f00092c82 */ /* 0x000fe40008000000 */
[----:B------:R-:W-:Y:S02]  /*0500*/  @UP2 USHF.R.U32.HI UR11, URZ, UR5, UR9 ;  /* 0x000000053f0b2299 */ /* 0x000fe40008011609 */
.L_x_383:
[----:B------:R-:W-:Y:S02]  /*0510*/  ULDC UR4, c[0x0][0x32c] ;  /* 0x0000cb0000047ab9 */ /* 0x000fe40000000800 */
[----:B------:R-:W-:-:S04]  /*0520*/  UIMAD UR4, UR11, UR4, UR4 ;  /* 0x000000040b0472a4 */ /* 0x000fc8000f8e0204 */
[----:B------:R-:W-:-:S04]  /*0530*/  UISETP.LT.AND UP2, UPT, UR8, UR4, UPT ;  /* 0x000000040800728c */ /* 0x000fc8000bf41270 */
[----:B------:R-:W-:Y:S02]  /*0540*/  USEL UR8, UR8, UR4, UP2 ;  /* 0x0000000408087287 */ /* 0x000fe40009000000 */
.L_x_381:
[----:B------:R-:W-:Y:S01]  /*0550*/  UIADD3 UR9, UR10, 0x3f, URZ ;  /* 0x0000003f0a097890 */ /* 0x000fe2000fffe03f */
[----:B------:R-:W-:Y:S01]  /*0560*/  PLOP3.LUT P0, PT, PT, PT, UP0, 0x40, 0x0 ;  /* 0x000000000000781c */ /* 0x000fe20003f0e808 */
[----:B------:R-:W-:Y:S02]  /*0570*/  UIADD3 UR11, UR8, 0x3f, URZ ;  /* 0x0000003f080b7890 */ /* 0x000fe4000fffe03f */
[----:B------:R-:W-:Y:S02]  /*0580*/  ULDC.64 UR4, c[0x0][0x2c8] ;  /* 0x0000b20000047ab9 */ /* 0x000fe40000000a00 */
[----:B------:R-:W-:Y:S02]  /*0590*/  UIMAD.WIDE.U32 UR16, UR24, UR4, URZ ;  /* 0x00000004181072a5 */ /* 0x000fe4000f8e003f */
[----:B------:R-:W-:Y:S02]  /*05a0*/  USHF.R.S32.HI UR14, URZ, 0x1f, UR9 ;  /* 0x0000001f3f0e7899 */ /* 0x000fe40008011409 */
[----:B------:R-:W-:-:S02]  /*05b0*/  USHF.R.S32.HI UR8, URZ, 0x1f, UR11 ;  /* 0x0000001f3f087899 */ /* 0x000fc4000801140b */
[----:B------:R-:W-:Y:S02]  /*05c0*/  UMOV UR4, UR24 ;  /* 0x0000001800047c82 */ /* 0x000fe40008000000 */
[----:B------:R-:W-:Y:S02]  /*05d0*/  @UP1 USHF.R.U32.HI UR4, URZ, UR5, UR17 ;  /* 0x000000053f041299 */ /* 0x000fe40008011611 */
[----:B------:R-:W-:Y:S02]  /*05e0*/  ULEA.HI UR5, UR14, UR9, URZ, 0x6 ;  /* 0x000000090e057291 */ /* 0x000fe4000f8f303f */
[----:B------:R-:W-:Y:S02]  /*05f0*/  ULEA.HI UR20, UR8, UR11, URZ, 0x6 ;  /* 0x0000000b08147291 */ /* 0x000fe4000f8f303f */
[----:B------:R-:W-:Y:S02]  /*0600*/  ULDC UR21, c[0x0][0x168] ;  /* 0x00005a0000157ab9 */ /* 0x000fe40000000800 */
[----:B------:R-:W-:-:S02]  /*0610*/  USHF.R.S32.HI UR5, URZ, 0x6, UR5 ;  /* 0x000000063f057899 */ /* 0x000fc40008011405 */
[----:B------:R-:W-:Y:S02]  /*0620*/  USHF.R.S32.HI UR20, URZ, 0x6, UR20 ;  /* 0x000000063f147899 */ /* 0x000fe40008011414 */
[----:B------:R-:W-:Y:S02]  /*0630*/  UIADD3 UR21, UR10, -UR21, URZ ;  /* 0x800000150a157290 */ /* 0x000fe4000fffe03f */
[----:B------:R-:W-:Y:S02]  /*0640*/  UISETP.LT.AND UP2, UPT, UR5, UR20, UPT ;  /* 0x000000140500728c */ /* 0x000fe4000bf41270 */
[----:B------:R-:W-:Y:S02]  /*0650*/  UIADD3 UR4, UR21, UR4, URZ ;  /* 0x0000000415047290 */ /* 0x000fe4000fffe03f */
[----:B------:R-:W-:Y:S02]  /*0660*/  ULDC UR8, c[0x0][0x324] ;  /* 0x0000c90000087ab9 */ /* 0x000fe40000000800 */
[----:B------:R-:W-:-:S02]  /*0670*/  USEL UR20, UR5, UR20, UP2 ;  /* 0x0000001405147287 */ /* 0x000fc40009000000 */
[----:B------:R-:W-:Y:S01]  /*0680*/  UIADD3 UR8, UR4, -UR8, URZ ;  /* 0x8000000804087290 */ /* 0x000fe2000fffe03f */
[----:B------:R-:W-:Y:S05]  /*0690*/  @P0 BRA `(.L_x_384) ;  /* 0x0000017000000947 */ /* 0x000fea0003800000 */
[----:B------:R-:W-:Y:S02]  /*06a0*/  UMOV UR9, UR4 ;  /* 0x0000000400097c82 */ /* 0x000fe40008000000 */
[----:B------:R-:W-:-:S06]  /*06b0*/  UISETP.GT.AND UP2, UPT, UR9, -0x1, UPT ;  /* 0xffffffff0900788c */ /* 0x000fcc000bf44270 */
[----:B------:R-:W-:-:S13]  /*06c0*/  PLOP3.LUT P0, PT, PT, PT, UP2, 0x80, 0x0 ;  /* 0x000000000000781c */ /* 0x000fda0003f0f028 */
[----:B------:R-:W-:Y:S05]  /*06d0*/  @P0 BRA `(.L_x_385) ;  /* 0x0000009000000947 */ /* 0x000fea0003800000 */
[----:B------:R-:W-:Y:S02]  /*06e0*/  ULDC UR4, c[0x0][0x32c] ;  /* 0x0000cb0000047ab9 */ /* 0x000fe40000000800 */
[----:B------:R-:W-:Y:S02]  /*06f0*/  UISETP.NE.AND UP2, UPT, UR4, 0x1, UPT ;  /* 0x000000010400788c */ /* 0x000fe4000bf45270 */
[----:B------:R-:W-:Y:S02]  /*0700*/  ULOP3.LUT UR9, URZ, UR9, URZ, 0x33, !UPT ;  /* 0x000000093f097292 */ /* 0x000fe4000f8e333f */
[----:B------:R-:W-:Y:S02]  /*0710*/  ULDC.64 UR4, c[0x0][0x330] ;  /* 0x0000cc0000047ab9 */ /* 0x000fe40000000a00 */
[----:B------:R-:W-:-:S07]  /*0720*/  UIMAD.WIDE.U32 UR14, UR9, UR4, URZ ;  /* 0x00000004090e72a5 */ /* 0x000fce000f8e003f */
[----:B------:R-:W-:Y:S02]  /*0730*/  @UP2 UMOV UR11, UR15 ;  /* 0x0000000f000b2c82 */ /* 0x000fe40008000000 */
[----:B------:R-:W-:-:S04]  /*0740*/  @UP2 USHF.R.U32.HI UR9, URZ, UR5, UR11 ;  /* 0x000000053f092299 */ /* 0x000fc8000801160b */
[----:B------:R-:W-:Y:S01]  /*0750*/  ULOP3.LUT UR9, URZ, UR9, URZ, 0x33, !UPT ;  /* 0x000000093f097292 */ /* 0x000fe2000f8e333f */
[----:B------:R-:W-:Y:S05]  /*0760*/  BRA `(.L_x_386) ;  /* 0x0000006000007947 */ /* 0x000fea0003800000 */
.L_x_385:
[----:B------:R-:W-:Y:S02]  /*0770*/  ULDC UR4, c[0x0][0x32c] ;  /* 0x0000cb0000047ab9 */ /* 0x000fe40000000800 */
[----:B------:R-:W-:-:S03]  /*0780*/  UISETP.NE.AND UP2, UPT, UR4, 0x1, UPT ;  /* 0x000000010400788c */ /* 0x000fc6000bf45270 */
[----:B------:R-:W-:Y:S02]  /*0790*/  ULDC.64 UR4, c[0x0][0x330] ;  /* 0x0000cc0000047ab9 */ /* 0x000fe40000000a00 */
[----:B------:R-:W-:-:S07]  /*07a0*/  UIMAD.WIDE.U32 UR14, UR9, UR4, URZ ;  /* 0x00000004090e72a5 */ /* 0x000fce000f8e003f */
[----:B------:R-:W-:Y:S02]  /*07b0*/  @UP2 UMOV UR11, UR15 ;  /* 0x0000000f000b2c82 */ /* 0x000fe40008000000 */
[----:B------:R-:W-:Y:S02]  /*07c0*/  @UP2 USHF.R.U32.HI UR9, URZ, UR5, UR11 ;  /* 0x000000053f092299 */ /* 0x000fe4000801160b */
.L_x_386:
[----:B------:R-:W-:Y:S02]  /*07d0*/  ULDC UR4, c[0x0][0x32c] ;  /* 0x0000cb0000047ab9 */ /* 0x000fe40000000800 */
[----:B------:R-:W-:-:S04]  /*07e0*/  UIMAD UR4, UR9, UR4, URZ ;  /* 0x00000004090472a4 */ /* 0x000fc8000f8e023f */
[----:B------:R-:W-:-:S04]  /*07f0*/  UISETP.LT.AND UP2, UPT, UR8, UR4, UPT ;  /* 0x000000040800728c */ /* 0x000fc8000bf41270 */
[----:B------:R-:W-:-:S04]  /*0800*/  USEL UR8, UR8, UR4, !UP2 ;  /* 0x0000000408087287 */ /* 0x000fc8000d000000 */
.L_x_384:
[----:B------:R-:W-:Y:S02]  /*0810*/  USHF.R.S32.HI UR4, URZ, 0x1f, UR8 ;  /* 0x0000001f3f047899 */ /* 0x000fe40008011408 */
[----:B------:R-:W-:Y:S02]  /*0820*/  ULDC UR5, c[0x0][0x338] ;  /* 0x0000ce0000057ab9 */ /* 0x000fe40000000800 */
[----:B------:R-:W-:-:S04]  /*0830*/  ULEA.HI UR4, UR4, UR8, URZ, 0x6 ;  /* 0x0000000804047291 */ /* 0x000fc8000f8f303f */
[----:B------:R-:W-:Y:S02]  /*0840*/  USHF.R.S32.HI UR9, URZ, 0x6, UR4 ;  /* 0x000000063f097899 */ /* 0x000fe40008011404 */
[----:B------:R-:W-:Y:S02]  /*0850*/  USHF.R.U32.HI UR4, URZ, 0x10, UR7 ;  /* 0x000000103f047899 */ /* 0x000fe40008011607 */
[----:B------:R-:W-:Y:S02]  /*0860*/  UISETP.LT.AND UP2, UPT, URZ, UR9, UPT ;  /* 0x000000093f00728c */ /* 0x000fe4000bf41270 */
[----:B------:R-:W-:Y:S02]  /*0870*/  UISETP.NE.AND UP3, UPT, UR4, URZ, UPT ;  /* 0x0000003f0400728c */ /* 0x000fe4000bf65270 */
[----:B------:R-:W-:Y:S02]  /*0880*/  USEL UR9, URZ, UR9, !UP2 ;  /* 0x000000093f097287 */ /* 0x000fe4000d000000 */
[----:B------:R-:W-:-:S02]  /*0890*/  USEL UR5, UR4, UR5, UP3 ;  /* 0x0000000504057287 */ /* 0x000fc40009800000 */
[----:B------:R-:W-:Y:S02]  /*08a0*/  UISETP.GT.AND UP2, UPT, UR20, UR9, UPT ;  /* 0x000000091400728c */ /* 0x000fe4000bf44270 */
[----:B------:R-:W-:-:S04]  /*08b0*/  UMOV UR4, URZ ;  /* 0x0000003f00047c82 */ /* 0x000fc80008000000 */
[----:B------:R-:W-:-:S13]  /*08c0*/  PLOP3.LUT P0, PT, PT, PT, UP2, 0x80, 0x0 ;  /* 0x000000000000781c */ /* 0x000fda0003f0f028 */
[----:B------:R-:W-:Y:S05]  /*08d0*/  @!P0 BRA `(.L_x_387) ;  /* 0x0000021000008947 */ /* 0x000fea0003800000 */
[----:B------:R-:W-:Y:S01]  /*08e0*/  IMAD.U32 R0, RZ, RZ, UR5 ;  /* 0x00000005ff007e24 */ /* 0x000fe2000f8e00ff */
[----:B------:R-:W-:Y:S02]  /*08f0*/  UIADD3 UR15, UR5, -0x1, UR20 ;  /* 0xffffffff050f7890 */ /* 0x000fe4000fffe014 */
[----:B------:R-:W-:Y:S02]  /*0900*/  UMOV UR16, URZ ;  /* 0x0000003f00107c82 */ /* 0x000fe40008000000 */
[-C--:B-1----:R-:W-:Y:S01]  /*0910*/  IABS R2, R0.reuse ;  /* 0x0000000000027213 */ /* 0x082fe20000000000 */
[----:B------:R-:W-:Y:S01]  /*0920*/  UIADD3 UR15, -UR9, UR15, URZ ;  /* 0x0000000f090f7290 */ /* 0x000fe2000fffe13f */
[----:B------:R-:W-:Y:S02]  /*0930*/  IABS R0, R0 ;  /* 0x0000000000007213 */ /* 0x000fe40000000000 */
[----:B------:R1:W3:Y:S03]  /*0940*/  R2UR UR14, R2 ;  /* 0x00000000020e73c2 */ /* 0x0002e600000e0000 */
[----:B------:R-:W-:Y:S01]  /*0950*/  IMAD.U32 R4, RZ, RZ, UR15 ;  /* 0x0000000fff047e24 */ /* 0x000fe2000f8e00ff */
[----:B------:R-:W-:Y:S01]  /*0960*/  ULOP3.LUT UR15, UR15, UR5, URZ, 0x3c, !UPT ;  /* 0x000000050f0f7292 */ /* 0x000fe2000f8e3c3f */
[----:B------:R-:W-:-:S04]  /*0970*/  IMAD.MOV R0, RZ, RZ, -R0 ;  /* 0x000000ffff007224 */ /* 0x000fc800078e0a00 */
[----:B------:R-:W4:Y:S01]  /*0980*/  R2UR UR8, R0 ;  /* 0x00000000000873c2 */ /* 0x000f2200000e0000 */
[----:B-1----:R-:W-:Y:S01]  /*0990*/  IABS R2, R4 ;  /* 0x0000000400027213 */ /* 0x002fe20000000000 */
[----:B---3--:R-:W1:Y:S06]  /*09a0*/  I2F.RP R5, UR14 ;  /* 0x0000000e00057d06 */ /* 0x008e6c0008209400 */
[----:B------:R-:W3:Y:S02]  /*09b0*/  R2UR UR11, R2 ;  /* 0x00000000020b73c2 */ /* 0x000ee400000e0000 */
[----:B-1----:R-:W1:Y:S02]  /*09c0*/  MUFU.RCP R3, R5 ;  /* 0x0000000500037308 */ /* 0x002e640000001000 */
[----:B-1----:R-:W-:-:S06]  /*09d0*/  IADD3 R3, R3, 0xffffffe, RZ ;  /* 0x0ffffffe03037810 */ /* 0x002fcc0007ffe0ff */
[----:B------:R-:W1:Y:S02]  /*09e0*/  F2I.FTZ.U32.TRUNC.NTZ R3, R3 ;  /* 0x0000000300037305 */ /* 0x000e64000021f000 */
[----:B-1----:R-:W1:Y:S02]  /*09f0*/  R2UR UR17, R3 ;  /* 0x00000000031173c2 */ /* 0x002e6400000e0000 */
[----:B-1----:R-:W-:-:S04]  /*0a00*/  UIADD3 UR4, URZ, -UR17, URZ ;  /* 0x800000113f047290 */ /* 0x002fc8000fffe03f */
[----:B------:R-:W-:-:S04]  /*0a10*/  UIMAD UR4, UR4, UR14, URZ ;  /* 0x0000000e040472a4 */ /* 0x000fc8000f8e023f */
[----:B------:R-:W-:-:S04]  /*0a20*/  UIMAD.WIDE.U32 UR16, UR17, UR4, UR16 ;  /* 0x00000004111072a5 */ /* 0x000fc8000f8e0010 */
[----:B---3--:R-:W-:-:S04]  /*0a30*/  UIMAD.WIDE.U32 UR16, UR17, UR11, URZ ;  /* 0x0000000b111072a5 */ /* 0x008fc8000f8e003f */
[----:B----4-:R-:W-:-:S04]  /*0a40*/  UIMAD UR8, UR17, UR8, UR11 ;  /* 0x00000008110872a4 */ /* 0x010fc8000f8e020b */
[----:B------:R-:W-:-:S11]  /*0a50*/  UISETP.GT.U32.AND UP2, UPT, UR14, UR8, UPT ;  /* 0x000000080e00728c */ /* 0x000fd6000bf44070 */
[----:B------:R-:W-:Y:S02]  /*0a60*/  @!UP2 UIADD3 UR8, UR8, -UR14, URZ ;  /* 0x8000000e0808a290 */ /* 0x000fe4000fffe03f */
[----:B------:R-:W-:Y:S02]  /*0a70*/  @!UP2 UIADD3 UR17, UR17, 0x1, URZ ;  /* 0x000000011111a890 */ /* 0x000fe4000fffe03f */
[----:B------:R-:W-:Y:S02]  /*0a80*/  UISETP.GE.U32.AND UP3, UPT, UR8, UR14, UPT ;  /* 0x0000000e0800728c */ /* 0x000fe4000bf66070 */
[----:B------:R-:W-:-:S09]  /*0a90*/  UISETP.GE.AND UP2, UPT, UR15, URZ, UPT ;  /* 0x0000003f0f00728c */ /* 0x000fd2000bf46270 */
[----:B------:R-:W-:Y:S02]  /*0aa0*/  @UP3 UIADD3 UR17, UR17, 0x1, URZ ;  /* 0x0000000111113890 */ /* 0x000fe4000fffe03f */
[----:B------:R-:W-:-:S05]  /*0ab0*/  UISETP.NE.AND UP3, UPT, UR5, URZ, UPT ;  /* 0x0000003f0500728c */ /* 0x000fca000bf65270 */
[----:B------:R-:W-:Y:S02]  /*0ac0*/  UMOV UR4, UR17 ;  /* 0x0000001100047c82 */ /* 0x000fe40008000000 */
[----:B------:R-:W-:-:S04]  /*0ad0*/  @!UP2 UIADD3 UR4, -UR4, URZ, URZ ;  /* 0x0000003f0404a290 */ /* 0x000fc8000fffe13f */
[----:B------:R-:W-:Y:S02]  /*0ae0*/  @!UP3 ULOP3.LUT UR4, URZ, UR5, URZ, 0x33, !UPT ;  /* 0x000000053f04b292 */ /* 0x000fe4000f8e333f */
.L_x_387:
[----:B------:R-:W-:Y:S01]  /*0af0*/  ULOP3.LUT UR7, UR7, 0xffff, URZ, 0xc0, !UPT ;  /* 0x0000ffff07077892 */ /* 0x000fe2000f8ec03f */
[----:B------:R-:W-:Y:S01]  /*0b00*/  PLOP3.LUT P2, PT, PT, PT, PT, 0x80, 0x0 ;  /* 0x000000000000781c */ /* 0x000fe20003f4f070 */
[----:B------:R-:W-:Y:S01]  /*0b10*/  IMAD.MOV.U32 R7, RZ, RZ, RZ ;  /* 0x000000ffff077224 */ /* 0x000fe200078e00ff */
[----:B------:R-:W-:Y:S01]  /*0b20*/  CS2R R96, SRZ ;  /* 0x0000000000607805 */ /* 0x000fe2000001ff00 */
[----:B------:R-:W-:Y:S01]  /*0b30*/  UIMAD UR9, UR7, UR4, UR9 ;  /* 0x00000004070972a4 */ /* 0x000fe2000f8e0209 */
        /* <DEDUP_REMOVED lines=8> */
[----:B-1----:R-:W-:Y:S01]  /*0bc0*/  CS2R R2, SRZ ;  /* 0x0000000000027805 */ /* 0x002fe2000001ff00 */
        /* <DEDUP_REMOVED lines=54> */
[----:B------:R-:W-:Y:S01]  /*0f30*/  SHF.R.S32.HI R87, RZ, 0x1f, R84 ;  /* 0x0000001fff577819 */ /* 0x000fe20000011454 */
[----:B------:R-:W-:Y:S01]  /*0f40*/  USHF.R.S32.HI UR7, URZ, 0x1f, UR13 ;  /* 0x0000001f3f077899 */ /* 0x000fe2000801140d */
[----:B------:R-:W-:Y:S01]  /*0f50*/  PLOP3.LUT P1, PT, PT, PT, UP1, 0x80, 0x0 ;  /* 0x000000000000781c */ /* 0x000fe20003f2f018 */
[----:B------:R-:W-:Y:S01]  /*0f60*/  ULDC.64 UR4, c[0x0][0x1b8] ;  /* 0x00006e0000047ab9 */ /* 0x000fe20000000a00 */
[----:B------:R1:W3:Y:S01]  /*0f70*/  @P2 LDG.E R3, [R2.64] ;  /* 0x0000001202032981 */ /* 0x0002e2000c1e1900 */
[CC--:B------:R-:W-:Y:S01]  /*0f80*/  LEA.HI R8, R87.reuse, R84.reuse, RZ, 0x3 ;  /* 0x0000005457087211 */ /* 0x0c0fe200078f18ff */
[----:B------:R-:W-:Y:S01]  /*0f90*/  UIMAD UR7, UR7, UR4, URZ ;  /* 0x00000004070772a4 */ /* 0x000fe2000f8e023f */
[----:B------:R-:W-:Y:S01]  /*0fa0*/  PLOP3.LUT P0, PT, PT, PT, UP1, 0x80, 0x0 ;  /* 0x000000000000781c */ /* 0x000fe20003f0f018 */
[----:B------:R-:W-:Y:S01]  /*0fb0*/  UIMAD.WIDE.U32 UR14, UR13, UR4, URZ ;  /* 0x000000040d0e72a5 */ /* 0x000fe2000f8e003f */
[----:B------:R-:W-:Y:S01]  /*0fc0*/  LOP3.LUT R5, R8, 0xfffffff8, RZ, 0xc0, !PT ;  /* 0xfffffff808057812 */ /* 0x000fe200078ec0ff */
[----:B------:R-:W-:Y:S01]  /*0fd0*/  UIMAD UR7, UR13, UR5, UR7 ;  /* 0x000000050d0772a4 */ /* 0x000fe2000f8e0207 */
[----:B------:R-:W-:Y:S01]  /*0fe0*/  SHF.R.S32.HI R8, RZ, 0x3, R8 ;  /* 0x00000003ff087819 */ /* 0x000fe20000011408 */
[----:B------:R-:W-:Y:S01]  /*0ff0*/  USHF.R.S32.HI UR8, URZ, 0x1f, UR6 ;  /* 0x0000001f3f087899 */ /* 0x000fe20008011406 */
[----:B------:R-:W-:Y:S01]  /*1000*/  LEA.HI R12, R87, R84, RZ, 0x6 ;  /* 0x00000054570c7211 */ /* 0x000fe200078f30ff */
[----:B------:R-:W-:Y:S01]  /*1010*/  IMAD.IADD R0, R84, 0x1, -R5 ;  /* 0x0000000154007824 */ /* 0x000fe200078e0a05 */
[----:B------:R-:W-:Y:S01]  /*1020*/  ULDC.64 UR4, c[0x0][0x1c0] ;  /* 0x0000700000047ab9 */ /* 0x000fe20000000a00 */
[----:B------:R-:W-:Y:S01]  /*1030*/  IMAD.SHL.U32 R207, R8, 0x40, RZ ;  /* 0x0000004008cf7824 */ /* 0x000fe200078e00ff */
[----:B------:R-:W-:Y:S01]  /*1040*/  UIADD3 UR15, UR15, UR7, URZ ;  /* 0x000000070f0f7290 */ /* 0x000fe2000fffe03f */
[C---:B------:R-:W-:Y:S01]  /*1050*/  IMAD R210, R0.reuse, 0x20, R8 ;  /* 0x0000002000d27824 */ /* 0x040fe200078e0208 */
[----:B------:R-:W-:Y:S01]  /*1060*/  UIMAD UR8, UR8, UR4, URZ ;  /* 0x00000004080872a4 */ /* 0x000fe2000f8e023f */
[----:B------:R-:W-:Y:S01]  /*1070*/  IMAD.SHL.U32 R218, R0, 0x8, RZ ;  /* 0x0000000800da7824 */ /* 0x000fe200078e00ff */
[----:B------:R-:W-:Y:S01]  /*1080*/  UIMAD.WIDE.U32 UR14, UR6, UR4, UR14 ;  /* 0x00000004060e72a5 */ /* 0x000fe2000f8e000e */
[----:B------:R-:W-:Y:S01]  /*1090*/  LOP3.LUT R207, R207, 0x1c0, RZ, 0xc0, !PT ;  /* 0x000001c0cfcf7812 */ /* 0x000fe200078ec0ff */
[----:B------:R-:W-:Y:S01]  /*10a0*/  UIMAD UR5, UR6, UR5, UR8 ;  /* 0x00000005060572a4 */ /* 0x000fe2000f8e0208 */
[----:B------:R-:W-:Y:S01]  /*10b0*/  IMAD.SHL.U32 R12, R12, 0x8, RZ ;  /* 0x000000080c0c7824 */ /* 0x000fe200078e00ff */
[----:B------:R-:W-:Y:S01]  /*10c0*/  ULDC UR4, c[0x0][0x168] ;  /* 0x00005a0000047ab9 */ /* 0x000fe20000000800 */
[----:B------:R-:W-:Y:S01]  /*10d0*/  ISETP.GE.AND P3, PT, R218, c[0x0][0x198], PT ;  /* 0x00006600da007a0c */ /* 0x000fe20003f66270 */
[----:B------:R-:W-:Y:S01]  /*10e0*/  UIADD3 UR5, UR15, UR5, URZ ;  /* 0x000000050f057290 */ /* 0x000fe2000fffe03f */
[----:B------:R-:W-:Y:S01]  /*10f0*/  IMAD.U32 R11, RZ, RZ, UR15 ;  /* 0x0000000fff0b7e24 */ /* 0x000fe2000f8e00ff */
[----:B-1----:R-:W-:Y:S01]  /*1100*/  IADD3 R2, R210, UR24, RZ ;  /* 0x00000018d2027c10 */ /* 0x002fe2000fffe0ff */
[----:B------:R-:W-:Y:S01]  /*1110*/  IMAD.U32 R10, RZ, RZ, UR14 ;  /* 0x0000000eff0a7e24 */ /* 0x000fe2000f8e00ff */
[----:B------:R-:W-:Y:S02]  /*1120*/  BSSY B0, `(.L_x_389) ;  /* 0x000003f000007945 */ /* 0x000fe40003800000 */
[----:B------:R-:W-:Y:S01]  /*1130*/  IMAD.U32 R11, RZ, RZ, UR5 ;  /* 0x00000005ff0b7e24 */ /* 0x000fe2000f8e00ff */
[----:B------:R-:W-:Y:S01]  /*1140*/  ULDC UR5, c[0x0][0x2c4] ;  /* 0x0000b10000057ab9 */ /* 0x000fe20000000800 */
[----:B------:R-:W-:Y:S01]  /*1150*/  @P1 IMAD.HI.U32 R4, R2, c[0x0][0x2c8], RZ ;  /* 0x0000b20002041a27 */ /* 0x000fe200078e00ff */
[----:B------:R-:W-:-:S03]  /*1160*/  UIMAD UR4, UR5, UR4, URZ ;  /* 0x00000004050472a4 */ /* 0x000fc6000f8e023f */
[----:B------:R-:W-:Y:S01]  /*1170*/  IMAD.MOV.U32 R7, RZ, RZ, R2 ;  /* 0x000000ffff077224 */ /* 0x000fe200078e0002 */
[----:B------:R-:W-:-:S04]  /*1180*/  @P0 SHF.R.U32.HI R7, RZ, c[0x0][0x2cc], R4 ;  /* 0x0000b300ff070a19 */ /* 0x000fc80000011604 */
[--C-:B------:R-:W-:Y:S01]  /*1190*/  SHF.R.S32.HI R4, RZ, 0x1f, R7.reuse ;  /* 0x0000001fff047819 */ /* 0x100fe20000011407 */
[----:B------:R-:W-:Y:S02]  /*11a0*/  IMAD.MOV R5, RZ, RZ, -R7 ;  /* 0x000000ffff057224 */ /* 0x000fe400078e0a07 */
[----:B------:R-:W-:-:S04]  /*11b0*/  IMAD.WIDE.U32 R10, R7, c[0x0][0x1b0], R10 ;  /* 0x00006c00070a7a25 */ /* 0x000fc800078e000a */
[----:B------:R-:W-:Y:S02]  /*11c0*/  IMAD R5, R5, c[0x0][0x2c4], R2 ;  /* 0x0000b10005057a24 */ /* 0x000fe400078e0202 */
[----:B------:R-:W-:Y:S02]  /*11d0*/  IMAD R4, R4, c[0x0][0x1b0], RZ ;  /* 0x00006c0004047a24 */ /* 0x000fe400078e02ff */
[----:B------:R-:W-:Y:S01]  /*11e0*/  IMAD.MOV.U32 R6, RZ, RZ, R10 ;  /* 0x000000ffff067224 */ /* 0x000fe200078e000a */
[----:B------:R-:W-:Y:S01]  /*11f0*/  SHF.R.S32.HI R2, RZ, 0x1f, R5 ;  /* 0x0000001fff027819 */ /* 0x000fe20000011405 */
[----:B------:R-:W-:Y:S01]  /*1200*/  IMAD R7, R7, c[0x0][0x1b4], R4 ;  /* 0x00006d0007077a24 */ /* 0x000fe200078e0204 */
[----:B------:R-:W-:Y:S02]  /*1210*/  SHF.R.U32.HI R4, RZ, 0x3, R207 ;  /* 0x00000003ff047819 */ /* 0x000fe400000116cf */
[----:B------:R-:W-:Y:S01]  /*1220*/  LOP3.LUT R207, R207, 0x38, R218, 0xf8, !PT ;  /* 0x00000038cfcf7812 */ /* 0x000fe200078ef8da */
[----:B------:R-:W-:-:S02]  /*1230*/  IMAD.IADD R7, R11, 0x1, R7 ;  /* 0x000000010b077824 */ /* 0x000fc400078e0207 */
[----:B------:R-:W-:Y:S01]  /*1240*/  IMAD R2, R2, c[0x0][0x1a8], RZ ;  /* 0x00006a0002027a24 */ /* 0x000fe200078e02ff */
[----:B------:R-:W-:Y:S01]  /*1250*/  LOP3.LUT R207, R207, R4, RZ, 0x3c, !PT ;  /* 0x00000004cfcf7212 */ /* 0x000fe200078e3cff */
[----:B------:R-:W-:Y:S01]  /*1260*/  IMAD.WIDE.U32 R6, R5, c[0x0][0x1a8], R6 ;  /* 0x00006a0005067a25 */ /* 0x000fe200078e0006 */
[----:B------:R-:W-:Y:S02]  /*1270*/  IADD3 R4, R218, 0x40, RZ ;  /* 0x00000040da047810 */ /* 0x000fe40007ffe0ff */
[----:B------:R-:W-:Y:S01]  /*1280*/  LOP3.LUT R207, R207, 0xfffffe00, R12, 0xf8, !PT ;  /* 0xfffffe00cfcf7812 */ /* 0x000fe200078ef80c */
[----:B------:R-:W-:Y:S01]  /*1290*/  IMAD R11, R5, c[0x0][0x1ac], R2 ;  /* 0x00006b00050b7a24 */ /* 0x000fe200078e0202 */
[----:B------:R-:W-:Y:S02]  /*12a0*/  LEA.HI R5, R87, R84, RZ, 0x4 ;  /* 0x0000005457057211 */ /* 0x000fe400078f20ff */
[----:B------:R-:W-:Y:S01]  /*12b0*/  LEA R15, P0, R6, c[0x0][0x160], 0x1 ;  /* 0x00005800060f7a11 */ /* 0x000fe200078008ff */
[----:B------:R-:W-:Y:S01]  /*12c0*/  IMAD.IADD R10, R7, 0x1, R11 ;  /* 0x00000001070a7824 */ /* 0x000fe200078e020b */
[----:B------:R-:W-:-:S02]  /*12d0*/  LOP3.LUT R9, R5, 0xfffffff0, RZ, 0xc0, !PT ;  /* 0xfffffff005097812 */ /* 0x000fc400078ec0ff */
[----:B------:R-:W-:Y:S01]  /*12e0*/  ISETP.GE.AND P4, PT, R4, c[0x0][0x198], PT ;  /* 0x0000660004007a0c */ /* 0x000fe20003f86270 */
[----:B------:R1:W4:Y:S01]  /*12f0*/  SHFL.IDX PT, R16, R15, RZ, 0x181f ;  /* 0x00181fff0f107589 */ /* 0x00032200000e0000 */
[----:B------:R-:W-:Y:S01]  /*1300*/  LEA.HI.X R10, R6, c[0x0][0x164], R10, 0x1, P0 ;  /* 0x00005900060a7a11 */ /* 0x000fe200000f0c0a */
[----:B------:R-:W-:Y:S01]  /*1310*/  IMAD.IADD R2, R84, 0x1, -R9 ;  /* 0x0000000154027824 */ /* 0x000fe200078e0a09 */
[----:B------:R-:W-:Y:S02]  /*1320*/  IADD3 R6, R8, UR24, RZ ;  /* 0x0000001808067c10 */ /* 0x000fe4000fffe0ff */
[----:B------:R-:W-:Y:S01]  /*1330*/  IADD3 R9, R218, 0x80, RZ ;  /* 0x00000080da097810 */ /* 0x000fe20007ffe0ff */
[----:B------:R1:W2:Y:S01]  /*1340*/  SHFL.IDX PT, R17, R10, RZ, 0x181f ;  /* 0x00181fff0a117589 */ /* 0x0002a200000e0000 */
[----:B------:R-:W-:Y:S02]  /*1350*/  SHF.R.S32.HI R7, RZ, 0x1f, R2 ;  /* 0x0000001fff077819 */ /* 0x000fe40000011402 */
[----:B------:R-:W-:-:S02]  /*1360*/  ISETP.GE.AND P5, PT, R6, UR4, PT ;  /* 0x0000000406007c0c */ /* 0x000fc4000bfa6270 */
[----:B------:R-:W-:Y:S02]  /*1370*/  LEA.HI R7, R7, R2, RZ, 0x3 ;  /* 0x0000000207077211 */ /* 0x000fe400078f18ff */
[----:B------:R-:W-:Y:S02]  /*1380*/  ISETP.GE.AND P0, PT, R9, c[0x0][0x198], PT ;  /* 0x0000660009007a0c */ /* 0x000fe40003f06270 */
[----:B------:R-:W-:-:S05]  /*1390*/  LOP3.LUT R11, R7, 0xfffffff8, RZ, 0xc0, !PT ;  /* 0xfffffff8070b7812 */ /* 0x000fca00078ec0ff */
[----:B------:R-:W-:Y:S02]  /*13a0*/  IMAD.IADD R11, R2, 0x1, -R11 ;  /* 0x00000001020b7824 */ /* 0x000fe400078e0a0b */
[----:B------:R-:W-:Y:S01]  /*13b0*/  IMAD.MOV.U32 R2, RZ, RZ, 0x10 ;  /* 0x00000010ff027424 */ /* 0x000fe200078e00ff */
[----:B---3--:R3:W5:Y:S02]  /*13c0*/  @P2 R2UR UR7, R3 ;  /* 0x00000000030723c2 */ /* 0x00876400000e0000 */
[----:B------:R-:W-:Y:S01]  /*13d0*/  R2P PR, R11, 0x6 ;  /* 0x000000060b007804 */ /* 0x000fe20000000000 */
[----:B-----5:R-:W-:-:S04]  /*13e0*/  @!UP2 UMOV UR7, UR6 ;  /* 0x000000060007ac82 */ /* 0x020fc80008000000 */
[----:B------:R-:W-:Y:S01]  /*13f0*/  SEL R2, R2, 0xfffffff0, !P1 ;  /* 0xfffffff002027807 */ /* 0x000fe20004800000 */
[----:B---3--:R-:W-:-:S05]  /*1400*/  IMAD.MOV.U32 R3, RZ, RZ, 0x20 ;  /* 0x00000020ff037424 */ /* 0x008fca00078e00ff */
[----:B------:R-:W-:Y:S01]  /*1410*/  SEL R3, R3, 0xffffffe0, !P2 ;  /* 0xffffffe003037807 */ /* 0x000fe20005000000 */
[----:B------:R-:W-:Y:S05]  /*1420*/  @P5 BRA `(.L_x_390) ;  /* 0x000000e000005947 */ /* 0x000fea0003800000 */
[----:B-12-4-:R-:W-:Y:S01]  /*1430*/  SHF.R.S32.HI R13, RZ, 0x1f, R4 ;  /* 0x0000001fff0d7819 */ /* 0x016fe20000011404 */
[----:B------:R-:W-:Y:S01]  /*1440*/  IMAD.SHL.U32 R14, R207, 0x2, RZ ;  /* 0x00000002cf0e7824 */ /* 0x000fe200078e00ff */
[----:B------:R-:W-:Y:S01]  /*1450*/  SHF.R.S32.HI R12, RZ, 0x1f, R9 ;  /* 0x0000001fff0c7819 */ /* 0x000fe20000011409 */
[----:B------:R-:W-:Y:S01]  /*1460*/  IMAD.WIDE R18, R218, 0x2, R16 ;  /* 0x00000002da127825 */ /* 0x000fe200078e0210 */
[----:B------:R-:W-:Y:S02]  /*1470*/  LEA.HI R13, R13, R4, RZ, 0x3 ;  /* 0x000000040d0d7211 */ /* 0x000fe400078f18ff */
[----:B------:R-:W-:Y:S02]  /*1480*/  LEA.HI R12, R12, R9, RZ, 0x3 ;  /* 0x000000090c0c7211 */ /* 0x000fe400078f18ff */
[----:B------:R-:W-:Y:S01]  /*1490*/  LOP3.LUT R13, R13, 0xfffffff8, RZ, 0xc0, !PT ;  /* 0xfffffff80d0d7812 */ /* 0x000fe200078ec0ff */
[----:B------:R-:W-:Y:S01]  /*14a0*/  @!PT LDS RZ, [RZ] ;  /* 0x00000000fffff984 */ /* 0x000fe20000000800 */
[----:B------:R1:W-:Y:S01]  /*14b0*/  LDGSTS.E.BYPASS.LTC128B.128 [R14+0xc100], [R18.64], !P3 ;  /* 0x0c100000120e7fae */ /* 0x0003e2000d901d52 */
[----:B------:R-:W-:-:S03]  /*14c0*/  LOP3.LUT R12, R12, 0xfffffff8, RZ, 0xc0, !PT ;  /* 0xfffffff80c0c7812 */ /* 0x000fc600078ec0ff */
[----:B------:R-:W-:-:S04]  /*14d0*/  IMAD.WIDE R20, R13, 0x2, R16 ;  /* 0x000000020d147825 */ /* 0x000fc800078e0210 */
[----:B------:R-:W-:Y:S01]  /*14e0*/  IMAD.WIDE R12, R12, 0x2, R16 ;  /* 0x000000020c0c7825 */ /* 0x000fe200078e0210 */
[----:B------:R1:W-:Y:S04]  /*14f0*/  LDGSTS.E.BYPASS.LTC128B.128 [R14+0x10100], [R20.64], !P4 ;  /* 0x10100000140e7fae */ /* 0x0003e8000e101d52 */
[----:B------:R1:W-:Y:S02]  /*1500*/  LDGSTS.E.BYPASS.LTC128B.128 [R14+0x14100], [R12.64], !P0 ;  /* 0x141000000c0e7fae */ /* 0x0003e4000c101d52 */
.L_x_390:
[----:B-12-4-:R-:W-:Y:S05]  /*1510*/  BSYNC B0 ;  /* 0x0000000000007941 */ /* 0x016fea0003800000 */
.L_x_389:
[----:B------:R-:W-:Y:S01]  /*1520*/  IADD3 R12, R6, 0x20, RZ ;  /* 0x00000020060c7810 */ /* 0x000fe20007ffe0ff */
[----:B------:R1:W2:Y:S01]  /*1530*/  SHFL.IDX PT, R17, R10, 0x1, 0x181f ;  /* 0x00381f000a117f89 */ /* 0x0002a200000e0000 */
[----:B------:R-:W-:Y:S02]  /*1540*/  BSSY B0, `(.L_x_391) ;  /* 0x0000012000007945 */ /* 0x000fe40003800000 */
[----:B------:R-:W-:Y:S01]  /*1550*/  ISETP.GE.AND P1, PT, R12, UR4, PT ;  /* 0x000000040c007c0c */ /* 0x000fe2000bf26270 */
[----:B------:R1:W3:-:S12]  /*1560*/  SHFL.IDX PT, R16, R15, 0x1, 0x181f ;  /* 0x00381f000f107f89 */ /* 0x0002d800000e0000 */
[----:B------:R-:W-:Y:S05]  /*1570*/  @P1 BRA `(.L_x_392) ;  /* 0x000000e000001947 */ /* 0x000fea0003800000 */
[----:B------:R-:W-:Y:S01]  /*1580*/  SHF.R.S32.HI R13, RZ, 0x1f, R4 ;  /* 0x0000001fff0d7819 */ /* 0x000fe20000011404 */
[----:B------:R-:W-:Y:S01]  /*1590*/  IMAD.SHL.U32 R14, R207, 0x2, RZ ;  /* 0x00000002cf0e7824 */ /* 0x000fe200078e00ff */
[----:B------:R-:W-:Y:S01]  /*15a0*/  SHF.R.S32.HI R12, RZ, 0x1f, R9 ;  /* 0x0000001fff0c7819 */ /* 0x000fe20000011409 */
[----:B--23--:R-:W-:Y:S01]  /*15b0*/  IMAD.WIDE R18, R218, 0x2, R16 ;  /* 0x00000002da127825 */ /* 0x00cfe200078e0210 */
        /* <DEDUP_REMOVED lines=10> */
.L_x_392:
[----:B------:R-:W-:Y:S05]  /*1660*/  BSYNC B0 ;  /* 0x0000000000007941 */ /* 0x000fea0003800000 */
.L_x_391:
[----:B--2---:R-:W-:Y:S01]  /*1670*/  IADD3 R12, R6, 0x40, RZ ;  /* 0x00000040060c7810 */ /* 0x004fe20007ffe0ff */
[----:B------:R2:W4:Y:S01]  /*1680*/  SHFL.IDX PT, R17, R10, 0x2, 0x181f ;  /* 0x00581f000a117f89 */ /* 0x00052200000e0000 */
[----:B------:R-:W-:Y:S02]  /*1690*/  BSSY B0, `(.L_x_393) ;  /* 0x0000012000007945 */ /* 0x000fe40003800000 */
[----:B------:R-:W-:Y:S01]  /*16a0*/  ISETP.GE.AND P1, PT, R12, UR4, PT ;  /* 0x000000040c007c0c */ /* 0x000fe2000bf26270 */
[----:B---3--:R2:W3:-:S12]  /*16b0*/  SHFL.IDX PT, R16, R15, 0x2, 0x181f ;  /* 0x00581f000f107f89 */ /* 0x0084d800000e0000 */
[----:B------:R-:W-:Y:S05]  /*16c0*/  @P1 BRA `(.L_x_394) ;  /* 0x000000e000001947 */ /* 0x000fea0003800000 */
[----:B------:R-:W-:Y:S01]  /*16d0*/  SHF.R.S32.HI R13, RZ, 0x1f, R4 ;  /* 0x0000001fff0d7819 */ /* 0x000fe20000011404 */
[----:B------:R-:W-:Y:S01]  /*16e0*/  IMAD.SHL.U32 R14, R207, 0x2, RZ ;  /* 0x00000002cf0e7824 */ /* 0x000fe200078e00ff */
[----:B------:R-:W-:Y:S01]  /*16f0*/  SHF.R.S32.HI R12, RZ, 0x1f, R9 ;  /* 0x0000001fff0c7819 */ /* 0x000fe20000011409 */
[----:B---34-:R-:W-:Y:S01]  /*1700*/  IMAD.WIDE R18, R218, 0x2, R16 ;  /* 0x00000002da127825 */ /* 0x018fe200078e0210 */
        /* <DEDUP_REMOVED lines=10> */
.L_x_394:
[----:B------:R-:W-:Y:S05]  /*17b0*/  BSYNC B0 ;  /* 0x0000000000007941 */ /* 0x000fea0003800000 */
.L_x_393:
[----:B---3--:R-:W-:Y:S01]  /*17c0*/  SHFL.IDX PT, R16, R15, 0x3, 0x181f ;  /* 0x00781f000f107f89 */ /* 0x008fe200000e0000 */
[----:B------:R-:W-:Y:S01]  /*17d0*/  IMAD.MOV.U32 R12, RZ, RZ, c[0x0][0x2b8] ;  /* 0x0000ae00ff0c7624 */ /* 0x000fe200078e00ff */
[----:B------:R-:W-:Y:S01]  /*17e0*/  UIADD3 UR25, UR20, -0x1, URZ ;  /* 0xffffffff14197890 */ /* 0x000fe2000fffe03f */
[----:B------:R-:W-:Y:S01]  /*17f0*/  SHF.R.S32.HI R217, RZ, 0x1f, R4 ;  /* 0x0000001fffd97819 */ /* 0x000fe20000011404 */
[----:B----4-:R-:W3:Y:S01]  /*1800*/  SHFL.IDX PT, R17, R10, 0x3, 0x181f ;  /* 0x00781f000a117f89 */ /* 0x010ee200000e0000 */
[----:B------:R-:W-:Y:S01]  /*1810*/  SHF.R.S32.HI R216, RZ, 0x1f, R9 ;  /* 0x0000001fffd87819 */ /* 0x000fe20000011409 */
[----:B------:R-:W-:Y:S01]  /*1820*/  USHF.L.U32 UR11, UR25, 0x6, URZ ;  /* 0x00000006190b7899 */ /* 0x000fe2000800063f */
[----:B------:R-:W-:Y:S01]  /*1830*/  ISETP.NE.AND P2, PT, R12, 0x1, PT ;  /* 0x000000010c00780c */ /* 0x000fe20003f45270 */
[----:B------:R-:W-:Y:S01]  /*1840*/  IMAD.SHL.U32 R207, R207, 0x2, RZ ;  /* 0x00000002cfcf7824 */ /* 0x000fe200078e00ff */
[----:B------:R-:W-:Y:S01]  /*1850*/  IADD3 R12, R6, 0x60, RZ ;  /* 0x00000060060c7810 */ /* 0x000fe20007ffe0ff */
[----:B------:R-:W-:Y:S01]  /*1860*/  USHF.R.S32.HI UR6, URZ, 0x1f, UR7 ;  /* 0x0000001f3f067899 */ /* 0x000fe20008011407 */
[----:B------:R-:W-:Y:S01]  /*1870*/  LEA.HI R217, R217, R4, RZ, 0x3 ;  /* 0x00000004d9d97211 */ /* 0x000fe200078f18ff */
[----:B------:R-:W-:Y:S01]  /*1880*/  IMAD.MOV.U32 R208, RZ, RZ, RZ ;  /* 0x000000ffffd07224 */ /* 0x000fe200078e00ff */
[----:B------:R-:W-:Y:S01]  /*1890*/  ISETP.GE.AND P5, PT, R12, UR4, PT ;  /* 0x000000040c007c0c */ /* 0x000fe2000bfa6270 */
[----:B------:R-:W-:Y:S01]  /*18a0*/  ULDC.64 UR4, c[0x0][0x2b0] ;  /* 0x0000ac0000047ab9 */ /* 0x000fe20000000a00 */
[----:B------:R-:W-:Y:S01]  /*18b0*/  LEA.HI R216, R216, R9, RZ, 0x3 ;  /* 0x00000009d8d87211 */ /* 0x000fe200078f18ff */
[----:B------:R-:W-:Y:S01]  /*18c0*/  UIMAD UR6, UR6, UR4, URZ ;  /* 0x00000004060672a4 */ /* 0x000fe2000f8e023f */
[----:B------:R-:W-:Y:S01]  /*18d0*/  LOP3.LUT R217, R217, 0xfffffff8, RZ, 0xc0, !PT ;  /* 0xfffffff8d9d97812 */ /* 0x000fe200078ec0ff */
[----:B------:R-:W-:Y:S01]  /*18e0*/  UIMAD.WIDE.U32 UR16, UR7, UR4, URZ ;  /* 0x00000004071072a5 */ /* 0x000fe2000f8e003f */
[----:B------:R-:W-:Y:S01]  /*18f0*/  LOP3.LUT R216, R216, 0xfffffff8, RZ, 0xc0, !PT ;  /* 0xfffffff8d8d87812 */ /* 0x000fe200078ec0ff */
[----:B------:R-:W-:Y:S01]  /*1900*/  UIMAD UR5, UR7, UR5, UR6 ;  /* 0x00000005070572a4 */ /* 0x000fe2000f8e0206 */
[----:B------:R-:W-:-:S03]  /*1910*/  IADD3 R6, R210, UR11, RZ ;  /* 0x0000000bd2067c10 */ /* 0x000fc6000fffe0ff */
[----:B------:R-:W-:Y:S01]  /*1920*/  UIADD3 UR8, UR17, UR5, URZ ;  /* 0x0000000511087290 */ /* 0x000fe2000fffe03f */
[C---:B------:R-:W-:Y:S02]  /*1930*/  ISETP.GE.AND P6, PT, R6.reuse, UR10, PT ;  /* 0x0000000a06007c0c */ /* 0x040fe4000bfc6270 */
[----:B------:R-:W-:Y:S01]  /*1940*/  IADD3 R209, R6, UR12, RZ ;  /* 0x0000000c06d17c10 */ /* 0x000fe2000fffe0ff */
[----:B-123--:R-:W-:Y:S01]  /*1950*/  @!P5 IMAD.WIDE R14, R218, 0x2, R16 ;  /* 0x00000002da0ed825 */ /* 0x00efe200078e0210 */
[----:B------:R-:W-:-:S03]  /*1960*/  ISETP.GT.OR P6, PT, R210, 0x3f, P6 ;  /* 0x0000003fd200780c */ /* 0x000fc600037c4670 */
[--C-:B------:R-:W-:Y:S01]  /*1970*/  @!P5 IMAD.WIDE R18, R217, 0x2, R16.reuse ;  /* 0x00000002d912d825 */ /* 0x100fe200078e0210 */
[----:B------:R-:W-:Y:S01]  /*1980*/  @!PT LDS RZ, [RZ] ;  /* 0x00000000fffff984 */ /* 0x000fe20000000800 */
[----:B------:R1:W-:Y:S01]  /*1990*/  @!P5 LDGSTS.E.BYPASS.LTC128B.128 [R207+0xf100], [R14.64], !P3 ;  /* 0x0f1000000ecfdfae */ /* 0x0003e2000d901d52 */
[----:B------:R-:W-:Y:S02]  /*19a0*/  USHF.R.S32.HI UR6, URZ, 0x1f, UR13 ;  /* 0x0000001f3f067899 */ /* 0x000fe4000801140d */
[----:B------:R-:W-:Y:S01]  /*19b0*/  @!P5 IMAD.WIDE R16, R216, 0x2, R16 ;  /* 0x00000002d810d825 */ /* 0x000fe200078e0210 */
[----:B------:R2:W-:Y:S01]  /*19c0*/  @!P5 LDGSTS.E.BYPASS.LTC128B.128 [R207+0x13100], [R18.64], !P4 ;  /* 0x1310000012cfdfae */ /* 0x0005e2000e101d52 */
[----:B------:R-:W-:Y:S02]  /*19d0*/  ULDC.64 UR4, c[0x0][0x1e8] ;  /* 0x00007a0000047ab9 */ /* 0x000fe40000000a00 */
[----:B------:R-:W-:Y:S01]  /*19e0*/  @P2 IMAD.HI.U32 R12, R209, c[0x0][0x2bc], RZ ;  /* 0x0000af00d10c2a27 */ /* 0x000fe200078e00ff */
[----:B------:R3:W-:Y:S03]  /*19f0*/  @!P5 LDGSTS.E.BYPASS.LTC128B.128 [R207+0x17100], [R16.64], !P0 ;  /* 0x1710000010cfdfae */ /* 0x0007e6000c101d52 */
[----:B------:R-:W-:Y:S01]  /*1a00*/  IMAD.MOV.U32 R6, RZ, RZ, R209 ;  /* 0x000000ffff067224 */ /* 0x000fe200078e00d1 */
[----:B------:R-:W0:Y:S01]  /*1a10*/  LDGDEPBAR ;  /* 0x00000000000079af */ /* 0x000e220000000000 */
[----:B------:R-:W-:-:S04]  /*1a20*/  @P2 SHF.R.U32.HI R6, RZ, c[0x0][0x2c0], R12 ;  /* 0x0000b000ff062a19 */ /* 0x000fc8000001160c */
[----:B------:R-:W-:-:S04]  /*1a30*/  @!P6 IADD3 R13, P1, R6, UR16, RZ ;  /* 0x00000010060dec10 */ /* 0x000fc8000ff3e0ff */
[----:B------:R-:W-:Y:S02]  /*1a40*/  @!P6 LEA.HI.X.SX32 R10, R6, UR8, 0x1, P1 ;  /* 0x00000008060aec11 */ /* 0x000fe400088f0eff */
[----:B------:R-:W-:-:S04]  /*1a50*/  @!P6 LEA R12, P1, R13, c[0x0][0x2a0], 0x2 ;  /* 0x0000a8000d0cea11 */ /* 0x000fc800078210ff */
[----:B------:R-:W-:Y:S01]  /*1a60*/  @!P6 LEA.HI.X R13, R13, c[0x0][0x2a4], R10, 0x2, P1 ;  /* 0x0000a9000d0dea11 */ /* 0x000fe200008f140a */
[----:B------:R-:W-:Y:S06]  /*1a70*/  BAR.SYNC.DEFER_BLOCKING 0x0 ;  /* 0x0000000000007b1d */ /* 0x000fec0000010000 */
[----:B------:R4:W5:Y:S01]  /*1a80*/  @!P6 LDG.E R208, [R12.64] ;  /* 0x000000120cd0e981 */ /* 0x000962000c1e1900 */
[----:B------:R-:W-:Y:S01]  /*1a90*/  IMAD.MOV R6, RZ, RZ, -R6 ;  /* 0x000000ffff067224 */ /* 0x000fe200078e0a06 */
[----:B------:R-:W-:Y:S01]  /*1aa0*/  UIMAD UR7, UR6, UR4, URZ ;  /* 0x00000004060772a4 */ /* 0x000fe2000f8e023f */
[----:B-1----:R-:W-:Y:S01]  /*1ab0*/  IMAD.SHL.U32 R15, R0, 0x40, RZ ;  /* 0x00000040000f7824 */ /* 0x002fe200078e00ff */
[----:B------:R-:W-:Y:S01]  /*1ac0*/  UIMAD.WIDE.U32 UR14, UR13, UR4, URZ ;  /* 0x000000040d0e72a5 */ /* 0x000fe2000f8e003f */
[----:B------:R-:W-:Y:S01]  /*1ad0*/  IMAD R209, R6, c[0x0][0x2b8], R209 ;  /* 0x0000ae0006d17a24 */ /* 0x000fe200078e02d1 */
[----:B------:R-:W-:Y:S01]  /*1ae0*/  UIMAD UR7, UR13, UR5, UR7 ;  /* 0x000000050d0772a4 */ /* 0x000fe2000f8e0207 */
[----:B------:R-:W-:Y:S01]  /*1af0*/  IMAD.SHL.U32 R10, R8, 0x8, RZ ;  /* 0x00000008080a7824 */ /* 0x000fe200078e00ff */
[----:B------:R-:W-:Y:S01]  /*1b00*/  LOP3.LUT R15, R15, 0x1c0, RZ, 0xc0, !PT ;  /* 0x000001c00f0f7812 */ /* 0x000fe200078ec0ff */
[----:B------:R-:W-:Y:S01]  /*1b10*/  IMAD.WIDE.U32 R20, R209, c[0x0][0x1e0], RZ ;  /* 0x00007800d1147a25 */ /* 0x000fe200078e00ff */
[----:B------:R-:W-:Y:S01]  /*1b20*/  SHF.R.S32.HI R14, RZ, 0x1f, R209 ;  /* 0x0000001fff0e7819 */ /* 0x000fe200000114d1 */
[----:B------:R-:W-:Y:S01]  /*1b30*/  UIADD3 UR7, UR15, UR7, URZ ;  /* 0x000000070f077290 */ /* 0x000fe2000fffe03f */
[----:B------:R-:W-:Y:S01]  /*1b40*/  LOP3.LUT R10, R15, 0x8, R10, 0xf8, !PT ;  /* 0x000000080f0a7812 */ /* 0x000fe200078ef80a */
[C---:B---3--:R-:W-:Y:S01]  /*1b50*/  IMAD.WIDE.U32 R16, R209.reuse, c[0x0][0x208], RZ ;  /* 0x00008200d1107a25 */ /* 0x048fe200078e00ff */
[----:B------:R-:W-:Y:S01]  /*1b60*/  SHF.R.U32.HI R15, RZ, 0x3, R15 ;  /* 0x00000003ff0f7819 */ /* 0x000fe2000001160f */
[----:B------:R-:W-:Y:S01]  /*1b70*/  ULDC.64 UR4, c[0x0][0x210] ;  /* 0x0000840000047ab9 */ /* 0x000fe20000000a00 */
[----:B------:R-:W-:Y:S01]  /*1b80*/  LOP3.LUT P3, RZ, R0, 0x2, RZ, 0xc0, !PT ;  /* 0x0000000200ff7812 */ /* 0x000fe2000786c0ff */
[C---:B------:R-:W-:Y:S01]  /*1b90*/  IMAD R6, R14.reuse, c[0x0][0x1e0], RZ ;  /* 0x000078000e067a24 */ /* 0x040fe200078e02ff */
[----:B------:R-:W-:Y:S01]  /*1ba0*/  UIMAD UR6, UR6, UR4, URZ ;  /* 0x00000004060672a4 */ /* 0x000fe2000f8e023f */
[----:B------:R-:W-:Y:S01]  /*1bb0*/  IMAD R14, R14, c[0x0][0x208], RZ ;  /* 0x000082000e0e7a24 */ /* 0x000fe200078e02ff */
[----:B------:R-:W-:Y:S01]  /*1bc0*/  LOP3.LUT R10, R10, R15, RZ, 0x3c, !PT ;  /* 0x0000000f0a0a7212 */ /* 0x000fe200078e3cff */
[----:B--2---:R-:W-:Y:S01]  /*1bd0*/  IMAD R18, R209, c[0x0][0x1e4], R6 ;  /* 0x00007900d1127a24 */ /* 0x004fe200078e0206 */
[----:B------:R-:W-:Y:S01]  /*1be0*/  UIMAD.WIDE.U32 UR22, UR13, UR4, URZ ;  /* 0x000000040d1672a5 */ /* 0x000fe2000f8e003f */
[----:B------:R-:W-:Y:S01]  /*1bf0*/  IMAD.U32 R85, RZ, RZ, UR11 ;  /* 0x0000000bff557e24 */ /* 0x000fe2000f8e00ff */
[----:B------:R-:W-:Y:S01]  /*1c00*/  UIMAD UR6, UR13, UR5, UR6 ;  /* 0x000000050d0672a4 */ /* 0x000fe2000f8e0206 */
[----:B------:R-:W-:Y:S01]  /*1c10*/  IMAD.IADD R19, R21, 0x1, R18 ;  /* 0x0000000115137824 */ /* 0x000fe200078e0212 */
[----:B----4-:R-:W-:Y:S01]  /*1c20*/  SHF.R.S32.HI R12, RZ, 0x4, R5 ;  /* 0x00000004ff0c7819 */ /* 0x010fe20000011405 */
[----:B------:R-:W-:Y:S01]  /*1c30*/  IMAD.MOV.U32 R18, RZ, RZ, R20 ;  /* 0x000000ffff127224 */ /* 0x000fe200078e0014 */
[----:B------:R-:W-:Y:S01]  /*1c40*/  UIADD3 UR6, UR23, UR6, URZ ;  /* 0x0000000617067290 */ /* 0x000fe2000fffe03f */
[----:B------:R-:W-:Y:S01]  /*1c50*/  IMAD R13, R209, c[0x0][0x20c], R14 ;  /* 0x00008300d10d7a24 */ /* 0x000fe200078e020e */
[----:B------:R-:W-:Y:S01]  /*1c60*/  LEA.HI R5, R5, R12, RZ, 0x1 ;  /* 0x0000000c05057211 */ /* 0x000fe200078f08ff */
[----:B------:R-:W-:Y:S01]  /*1c70*/  IMAD.SHL.U32 R90, R7, 0x40, RZ ;  /* 0x00000040075a7824 */ /* 0x000fe200078e00ff */
[----:B------:R-:W-:Y:S01]  /*1c80*/  IADD3 R8, -R8, UR10, -R85 ;  /* 0x0000000a08087c10 */ /* 0x000fe2000fffe955 */
[----:B------:R-:W-:Y:S01]  /*1c90*/  IMAD.IADD R13, R17, 0x1, R13 ;  /* 0x00000001110d7824 */ /* 0x000fe200078e020d */
[----:B------:R-:W-:Y:S01]  /*1ca0*/  LOP3.LUT R5, R5, 0xfffffffe, RZ, 0xc0, !PT ;  /* 0xfffffffe05057812 */ /* 0x000fe200078ec0ff */
[----:B------:R-:W-:Y:S01]  /*1cb0*/  UISETP.GT.AND UP2, UPT, UR25, UR9, UPT ;  /* 0x000000091900728c */ /* 0x000fe2000bf44270 */
[----:B------:R-:W-:-:S02]  /*1cc0*/  ISETP.GE.AND P1, PT, R8, 0x1, PT ;  /* 0x000000010800780c */ /* 0x000fc40003f26270 */
[----:B------:R-:W-:Y:S01]  /*1cd0*/  ISETP.GE.AND P5, PT, R218, c[0x0][0x1d4], PT ;  /* 0x00007500da007a0c */ /* 0x000fe20003fa6270 */
[----:B------:R-:W-:Y:S01]  /*1ce0*/  IMAD.IADD R5, R12, 0x1, -R5 ;  /* 0x000000010c057824 */ /* 0x000fe200078e0a05 */
[----:B------:R-:W-:Y:S01]  /*1cf0*/  ISETP.GE.AND P4, PT, R4, c[0x0][0x1d4], PT ;  /* 0x0000750004007a0c */ /* 0x000fe20003f86270 */
[----:B------:R-:W-:Y:S01]  /*1d00*/  IMAD.MOV.U32 R12, RZ, RZ, R16 ;  /* 0x000000ffff0c7224 */ /* 0x000fe200078e0010 */
[----:B------:R-:W-:Y:S01]  /*1d10*/  LEA.HI R88, R87, R84, RZ, 0x5 ;  /* 0x0000005457587211 */ /* 0x000fe200078f28ff */
[----:B------:R-:W-:Y:S01]  /*1d20*/  IMAD.SHL.U32 R16, R11, 0x40, RZ ;  /* 0x000000400b107824 */ /* 0x000fe200078e00ff */
[----:B------:R-:W-:Y:S01]  /*1d30*/  LOP3.LUT R90, R90, 0xfffffe00, RZ, 0xc0, !PT ;  /* 0xfffffe005a5a7812 */ /* 0x000fe200078ec0ff */
[C---:B------:R-:W-:Y:S01]  /*1d40*/  IMAD R205, R5.reuse, 0x200, R10 ;  /* 0x0000020005cd7824 */ /* 0x040fe200078e020a */
[----:B------:R-:W-:Y:S01]  /*1d50*/  SHF.R.S32.HI R86, RZ, 0x5, R88 ;  /* 0x00000005ff567819 */ /* 0x000fe20000011458 */
[----:B------:R-:W-:Y:S01]  /*1d60*/  IMAD.SHL.U32 R89, R5, 0x8, RZ ;  /* 0x0000000805597824 */ /* 0x000fe200078e00ff */
[----:B------:R-:W-:Y:S01]  /*1d70*/  LOP3.LUT R16, R16, 0x1c0, RZ, 0xc0, !PT ;  /* 0x000001c010107812 */ /* 0x000fe200078ec0ff */
[----:B------:R-:W-:Y:S01]  /*1d80*/  IMAD.SHL.U32 R205, R205, 0x2, RZ ;  /* 0x00000002cdcd7824 */ /* 0x000fe200078e00ff */
[----:B------:R-:W-:Y:S01]  /*1d90*/  SHF.R.S32.HI R133, RZ, 0x1f, R218 ;  /* 0x0000001fff857819 */ /* 0x000fe200000114da */
[----:B------:R-:W-:Y:S01]  /*1da0*/  IMAD R206, R86, 0x400, R90 ;  /* 0x0000040056ce7824 */ /* 0x000fe200078e025a */
[----:B------:R-:W-:-:S02]  /*1db0*/  LOP3.LUT R89, R16, 0x8, R89, 0xf8, !PT ;  /* 0x0000000810597812 */ /* 0x000fc400078ef859 */
[----:B------:R-:W-:Y:S02]  /*1dc0*/  IADD3 R204, R205, 0x6120, RZ ;  /* 0x00006120cdcc7810 */ /* 0x000fe40007ffe0ff */
[----:B------:R-:W-:Y:S02]  /*1dd0*/  SHF.R.U32.HI R16, RZ, 0x3, R16 ;  /* 0x00000003ff107819 */ /* 0x000fe40000011610 */
[----:B------:R-:W-:Y:S02]  /*1de0*/  IADD3 R213, R207, 0x100, RZ ;  /* 0x00000100cfd57810 */ /* 0x000fe40007ffe0ff */
[----:B------:R-:W-:Y:S02]  /*1df0*/  LOP3.LUT R89, R89, R16, RZ, 0x3c, !PT ;  /* 0x0000001059597212 */ /* 0x000fe400078e3cff */
[----:B------:R-:W-:Y:S02]  /*1e00*/  SHF.R.S32.HI R220, RZ, 0x1f, R217 ;  /* 0x0000001fffdc7819 */ /* 0x000fe400000114d9 */
[----:B------:R-:W-:Y:S01]  /*1e10*/  SHF.R.S32.HI R219, RZ, 0x1f, R216 ;  /* 0x0000001fffdb7819 */ /* 0x000fe200000114d8 */
[----:B------:R-:W-:-:S04]  /*1e20*/  IMAD.IADD R206, R89, 0x1, R206 ;  /* 0x0000000159ce7824 */ /* 0x000fc800078e02ce */
[----:B------:R-:W-:-:S04]  /*1e30*/  IMAD.SHL.U32 R206, R206, 0x2, RZ ;  /* 0x00000002cece7824 */ /* 0x000fc800078e00ff */
[--C-:B------:R-:W-:Y:S02]  /*1e40*/  IMAD R202, R2, 0x2, R206.reuse ;  /* 0x0000000202ca7824 */ /* 0x100fe400078e02ce */
[C---:B------:R-:W-:Y:S02]  /*1e50*/  IMAD R201, R3.reuse, 0x2, R206 ;  /* 0x0000000203c97824 */ /* 0x040fe400078e02ce */
[----:B------:R-:W-:Y:S01]  /*1e60*/  IMAD R199, R3, 0x2, R202 ;  /* 0x0000000203c77824 */ /* 0x000fe200078e02ca */
[----:B-----5:R-:W-:Y:S01]  /*1e70*/  SHF.R.S32.HI R6, RZ, 0x1f, R208 ;  /* 0x0000001fff067819 */ /* 0x020fe200000114d0 */
[----:B------:R-:W-:-:S04]  /*1e80*/  IMAD.WIDE.U32 R18, R208, c[0x0][0x1f0], R18 ;  /* 0x00007c00d0127a25 */ /* 0x000fc800078e0012 */
[----:B------:R-:W-:Y:S01]  /*1e90*/  IMAD R21, R6, c[0x0][0x1f0], RZ ;  /* 0x00007c0006157a24 */ /* 0x000fe200078e02ff */
[----:B------:R-:W-:Y:S01]  /*1ea0*/  IADD3 R17, P0, R18, UR14, RZ ;  /* 0x0000000e12117c10 */ /* 0x000fe2000ff1e0ff */
[----:B------:R-:W-:Y:S02]  /*1eb0*/  IMAD R11, R6, c[0x0][0x218], RZ ;  /* 0x00008600060b7a24 */ /* 0x000fe400078e02ff */
[C---:B------:R-:W-:Y:S02]  /*1ec0*/  IMAD R14, R208.reuse, c[0x0][0x1f4], R21 ;  /* 0x00007d00d00e7a24 */ /* 0x040fe400078e0215 */
[----:B------:R-:W-:-:S03]  /*1ed0*/  IMAD R5, R208, c[0x0][0x21c], R11 ;  /* 0x00008700d0057a24 */ /* 0x000fc600078e020b */
[----:B------:R-:W-:Y:S02]  /*1ee0*/  IADD3.X R14, R19, UR7, R14, P0, !PT ;  /* 0x00000007130e7c10 */ /* 0x000fe400087fe40e */
[----:B------:R-:W-:-:S04]  /*1ef0*/  LEA R18, P0, R17, c[0x0][0x1c8], 0x1 ;  /* 0x0000720011127a11 */ /* 0x000fc800078008ff */
[----:B------:R-:W-:Y:S01]  /*1f00*/  LEA.HI.X R17, R17, c[0x0][0x1cc], R14, 0x1, P0 ;  /* 0x0000730011117a11 */ /* 0x000fe200000f0c0e */
[----:B------:R-:W-:Y:S01]  /*1f10*/  IMAD.WIDE.U32 R14, R208, c[0x0][0x218], R12 ;  /* 0x00008600d00e7a25 */ /* 0x000fe200078e000c */
[----:B------:R-:W-:Y:S04]  /*1f20*/  SHFL.IDX PT, R10, R18, 0x1, 0x181f ;  /* 0x00381f00120a7f89 */ /* 0x000fe800000e0000 */
[----:B------:R-:W-:Y:S01]  /*1f30*/  SHFL.IDX PT, R12, R18, RZ, 0x181f ;  /* 0x00181fff120c7589 */ /* 0x000fe200000e0000 */
[----:B------:R-:W-:-:S03]  /*1f40*/  IADD3 R6, P0, R14, UR22, RZ ;  /* 0x000000160e067c10 */ /* 0x000fc6000ff1e0ff */
[----:B------:R-:W1:Y:S01]  /*1f50*/  SHFL.IDX PT, R13, R17, RZ, 0x181f ;  /* 0x00181fff110d7589 */ /* 0x000e6200000e0000 */
[----:B------:R-:W-:Y:S02]  /*1f60*/  IADD3.X R5, R15, UR6, R5, P0, !PT ;  /* 0x000000060f057c10 */ /* 0x000fe400087fe405 */
[----:B------:R-:W-:Y:S01]  /*1f70*/  IADD3 R15, R205, 0x6100, RZ ;  /* 0x00006100cd0f7810 */ /* 0x000fe20007ffe0ff */
[----:B------:R-:W2:Y:S01]  /*1f80*/  SHFL.IDX PT, R11, R17, 0x1, 0x181f ;  /* 0x00381f00110b7f89 */ /* 0x000ea200000e0000 */
[C---:B------:R-:W-:Y:S02]  /*1f90*/  LEA R14, P0, R6.reuse, c[0x0][0x1f8], 0x1 ;  /* 0x00007e00060e7a11 */ /* 0x040fe400078008ff */
[----:B------:R-:W-:Y:S02]  /*1fa0*/  @P3 IADD3 R204, R15, -0x20, RZ ;  /* 0xffffffe00fcc3810 */ /* 0x000fe40007ffe0ff */
[----:B------:R-:W-:Y:S01]  /*1fb0*/  LEA.HI.X R15, R6, c[0x0][0x1fc], R5, 0x1, P0 ;  /* 0x00007f00060f7a11 */ /* 0x000fe200000f0c05 */
[----:B------:R-:W3:Y:S01]  /*1fc0*/  SHFL.IDX PT, R16, R14, RZ, 0x181f ;  /* 0x00181fff0e107589 */ /* 0x000ee200000e0000 */
[----:B------:R-:W-:-:S02]  /*1fd0*/  ISETP.GT.AND P0, PT, R8, 0x20, PT ;  /* 0x000000200800780c */ /* 0x000fc40003f04270 */
[----:B------:R-:W-:Y:S01]  /*1fe0*/  ISETP.GE.AND P3, PT, R9, c[0x0][0x1d4], PT ;  /* 0x0000750009007a0c */ /* 0x000fe20003f66270 */
[----:B------:R-:W4:Y:S01]  /*1ff0*/  SHFL.IDX PT, R40, R14, 0x1, 0x181f ;  /* 0x00381f000e287f89 */ /* 0x000f2200000e0000 */
[C---:B------:R-:W-:Y:S02]  /*2000*/  IADD3 R195, R204.reuse, 0x800, RZ ;  /* 0x00000800ccc37810 */ /* 0x040fe40007ffe0ff */
[----:B------:R-:W-:Y:S01]  /*2010*/  SEL R221, RZ, 0x10, P3 ;  /* 0x00000010ffdd7807 */ /* 0x000fe20001800000 */
[----:B------:R-:W5:Y:S01]  /*2020*/  SHFL.IDX PT, R6, R15, RZ, 0x181f ;  /* 0x00181fff0f067589 */ /* 0x000f6200000e0000 */
[C---:B------:R-:W-:Y:S02]  /*2030*/  IADD3 R194, R204.reuse, 0x1000, RZ ;  /* 0x00001000ccc27810 */ /* 0x040fe40007ffe0ff */
[C---:B------:R-:W-:Y:S01]  /*2040*/  IADD3 R193, R204.reuse, 0x1800, RZ ;  /* 0x00001800ccc17810 */ /* 0x040fe20007ffe0ff */
[----:B------:R3:W3:Y:S01]  /*2050*/  SHFL.IDX PT, R5, R15, 0x1, 0x181f ;  /* 0x00381f000f057f89 */ /* 0x0006e200000e0000 */
[----:B------:R-:W-:Y:S01]  /*2060*/  IADD3 R191, R204, 0x2000, RZ ;  /* 0x00002000ccbf7810 */ /* 0x000fe20007ffe0ff */
[----:B-1----:R-:W-:Y:S01]  /*2070*/  @P1 IMAD.WIDE R20, R218, 0x2, R12 ;  /* 0x00000002da141825 */ /* 0x002fe200078e020c */
[----:B------:R-:W-:-:S02]  /*2080*/  IADD3 R190, R204, 0x2800, RZ ;  /* 0x00002800ccbe7810 */ /* 0x000fc40007ffe0ff */
[C---:B------:R-:W-:Y:S01]  /*2090*/  IADD3 R189, R204.reuse, 0x3000, RZ ;  /* 0x00003000ccbd7810 */ /* 0x040fe20007ffe0ff */
[--C-:B------:R-:W-:Y:S01]  /*20a0*/  @P1 IMAD.WIDE R18, R217, 0x2, R12.reuse ;  /* 0x00000002d9121825 */ /* 0x100fe200078e020c */
[----:B------:R1:W-:Y:S01]  /*20b0*/  @P1 LDGSTS.E.BYPASS.LTC128B.128 [R207+0x6100], [R20.64], !P5 ;  /* 0x0610000014cf1fae */ /* 0x0003e2000e901d52 */
[----:B------:R-:W-:Y:S02]  /*20c0*/  IADD3 R188, R204, 0x3800, RZ ;  /* 0x00003800ccbc7810 */ /* 0x000fe40007ffe0ff */
[----:B------:R-:W-:Y:S01]  /*20d0*/  @P1 IMAD.WIDE R22, R216, 0x2, R12 ;  /* 0x00000002d8161825 */ /* 0x000fe200078e020c */
[----:B------:R1:W-:Y:S01]  /*20e0*/  @P1 LDGSTS.E.BYPASS.LTC128B.128 [R207+0x8100], [R18.64], !P4 ;  /* 0x0810000012cf1fae */ /* 0x0003e2000e101d52 */
[----:B------:R-:W-:Y:S02]  /*20f0*/  IADD3 R187, R204, 0x4000, RZ ;  /* 0x00004000ccbb7810 */ /* 0x000fe40007ffe0ff */
[----:B--2---:R-:W-:Y:S01]  /*2100*/  @P0 IMAD.WIDE R12, R218, 0x2, R10 ;  /* 0x00000002da0c0825 */ /* 0x004fe200078e020a */
[----:B------:R2:W-:Y:S01]  /*2110*/  @P1 LDGSTS.E.BYPASS.LTC128B.128 [R207+0xa100], [R22.64], !P3 ;  /* 0x0a10000016cf1fae */ /* 0x0005e2000d901d52 */
[----:B------:R-:W-:-:S02]  /*2120*/  IADD3 R186, R204, 0x4800, RZ ;  /* 0x00004800ccba7810 */ /* 0x000fc40007ffe0ff */
[C-C-:B------:R-:W-:Y:S01]  /*2130*/  @P0 IMAD.WIDE R24, R217.reuse, 0x2, R10.reuse ;  /* 0x00000002d9180825 */ /* 0x140fe200078e020a */
[----:B------:R2:W-:Y:S01]  /*2140*/  @P0 LDGSTS.E.BYPASS.LTC128B.128 [R207+0x7100], [R12.64], !P5 ;  /* 0x071000000ccf0fae */ /* 0x0005e2000e901d52 */
[----:B------:R-:W-:Y:S02]  /*2150*/  IADD3 R185, R204, 0x5000, RZ ;  /* 0x00005000ccb97810 */ /* 0x000fe40007ffe0ff */
[----:B------:R-:W-:Y:S01]  /*2160*/  @P0 IMAD.WIDE R26, R216, 0x2, R10 ;  /* 0x00000002d81a0825 */ /* 0x000fe200078e020a */
[----:B------:R2:W-:Y:S01]  /*2170*/  @P0 LDGSTS.E.BYPASS.LTC128B.128 [R207+0x9100], [R24.64], !P4 ;  /* 0x0910000018cf0fae */ /* 0x0005e2000e101d52 */
[----:B------:R-:W-:Y:S02]  /*2180*/  IADD3 R184, R204, 0x5800, RZ ;  /* 0x00005800ccb87810 */ /* 0x000fe40007ffe0ff */
[----:B------:R-:W-:Y:S01]  /*2190*/  IMAD.WIDE R10, R218, 0x2, RZ ;  /* 0x00000002da0a7825 */ /* 0x000fe200078e02ff */
[----:B------:R2:W-:Y:S03]  /*21a0*/  @P0 LDGSTS.E.BYPASS.LTC128B.128 [R207+0xb100], [R26.64], !P3 ;  /* 0x0b1000001acf0fae */ /* 0x0005e6000d901d52 */
[----:B---3--:R-:W-:Y:S01]  /*21b0*/  IMAD.WIDE R14, R217, 0x2, RZ ;  /* 0x00000002d90e7825 */ /* 0x008fe200078e02ff */
[----:B------:R-:W0:Y:S01]  /*21c0*/  LDGDEPBAR ;  /* 0x00000000000079af */ /* 0x000e220000000000 */
[----:B------:R-:W-:-:S02]  /*21d0*/  IADD3 R48, P0, R16, R10, RZ ;  /* 0x0000000a10307210 */ /* 0x000fc40007f1e0ff */
[----:B----4-:R-:W-:-:S03]  /*21e0*/  IADD3 R10, P1, R10, R40, RZ ;  /* 0x000000280a0a7210 */ /* 0x010fc60007f3e0ff */
[----:B-----5:R-:W-:Y:S01]  /*21f0*/  IMAD.X R49, R6, 0x1, R11, P0 ;  /* 0x0000000106317824 */ /* 0x020fe200000e060b */
[----:B------:R-:W-:Y:S01]  /*2200*/  IADD3 R42, P0, R14, R40, RZ ;  /* 0x000000280e2a7210 */ /* 0x000fe20007f1e0ff */
[----:B------:R-:W-:Y:S01]  /*2210*/  IMAD.X R11, R11, 0x1, R5, P1 ;  /* 0x000000010b0b7824 */ /* 0x000fe200008e0605 */
[----:B-1----:R-:W-:-:S03]  /*2220*/  IADD3 R18, P6, R16, R14, RZ ;  /* 0x0000000e10127210 */ /* 0x002fc60007fde0ff */
[----:B------:R-:W-:Y:S02]  /*2230*/  IMAD.X R43, R15, 0x1, R5, P0 ;  /* 0x000000010f2b7824 */ /* 0x000fe400000e0605 */
[----:B------:R-:W-:Y:S01]  /*2240*/  IMAD.X R19, R6, 0x1, R15, P6 ;  /* 0x0000000106137824 */ /* 0x000fe200030e060f */
[----:B------:R-:W-:Y:S01]  /*2250*/  ISETP.GE.AND P6, PT, R4, c[0x0][0x1d4], PT ;  /* 0x0000750004007a0c */ /* 0x000fe20003fc6270 */
[----:B--2---:R-:W-:-:S05]  /*2260*/  IMAD.WIDE R12, R216, 0x2, RZ ;  /* 0x00000002d80c7825 */ /* 0x004fca00078e02ff */
[----:B------:R-:W-:Y:S02]  /*2270*/  IADD3 R16, P1, R16, R12, RZ ;  /* 0x0000000c10107210 */ /* 0x000fe40007f3e0ff */
[----:B------:R-:W-:Y:S01]  /*2280*/  IADD3 R40, P0, R12, R40, RZ ;  /* 0x000000280c287210 */ /* 0x000fe20007f1e0ff */
[----:B------:R-:W-:-:S04]  /*2290*/  DEPBAR.LE SB0, 0x1 ;  /* 0x000080400000791a */ /* 0x000fc80000000000 */
[----:B------:R-:W-:-:S04]  /*22a0*/  DEPBAR.LE SB0, 0x0 ;  /* 0x000080000000791a */ /* 0x000fc80000000000 */
[----:B------:R-:W-:Y:S01]  /*22b0*/  BAR.SYNC.DEFER_BLOCKING 0x0 ;  /* 0x0000000000007b1d */ /* 0x000fe20000010000 */
[----:B------:R-:W-:Y:S01]  /*22c0*/  IMAD.X R17, R6, 0x1, R13, P1 ;  /* 0x0000000106117824 */ /* 0x000fe200008e060d */
[----:B------:R-:W-:Y:S01]  /*22d0*/  ISETP.GE.AND P1, PT, R218, c[0x0][0x1d4], PT ;  /* 0x00007500da007a0c */ /* 0x000fe20003f26270 */
[----:B------:R-:W-:-:S03]  /*22e0*/  IMAD.X R41, R13, 0x1, R5, P0 ;  /* 0x000000010d297824 */ /* 0x000fc600000e0605 */
[C---:B------:R-:W-:Y:S02]  /*22f0*/  ISETP.LT.OR P0, PT, R8.reuse, 0x1, P1 ;  /* 0x000000010800780c */ /* 0x040fe40000f01670 */
[----:B------:R-:W-:Y:S01]  /*2300*/  ISETP.GE.AND P1, PT, R9, c[0x0][0x1d4], PT ;  /* 0x0000750009007a0c */ /* 0x000fe20003f26270 */
[----:B------:R-:W-:Y:S04]  /*2310*/  LDSM.16.M88.4 R28, [R206+0xc100] ;  /* 0x00c10000ce1c783b */ /* 0x000fe80000000200 */
[----:B------:R-:W-:Y:S04]  /*2320*/  LDSM.16.M88.4 R12, [R202+0xc100] ;  /* 0x00c10000ca0c783b */ /* 0x000fe80000000200 */
[----:B------:R-:W1:Y:S04]  /*2330*/  LDSM.16.M88.4 R20, [R205+0x6100] ;  /* 0x00610000cd14783b */ /* 0x000e680000000200 */
[----:B------:R-:W-:Y:S04]  /*2340*/  LDSM.16.M88.4 R64, [R205+0x6900] ;  /* 0x00690000cd40783b */ /* 0x000fe80000000200 */
[----:B------:R-:W2:Y:S04]  /*2350*/  LDSM.16.M88.4 R56, [R205+0x7100] ;  /* 0x00710000cd38783b */ /* 0x000ea80000000200 */
[----:B------:R-:W3:Y:S04]  /*2360*/  LDSM.16.M88.4 R32, [R205+0x7900] ;  /* 0x00790000cd20783b */ /* 0x000ee80000000200 */
[----:B------:R-:W4:Y:S04]  /*2370*/  LDSM.16.M88.4 R4, [R204] ;  /* 0x00000000cc04783b */ /* 0x000f280000000200 */
[----:B------:R-:W5:Y:S04]  /*2380*/  LDSM.16.M88.4 R80, [R204+0x800] ;  /* 0x00080000cc50783b */ /* 0x000f680000000200 */
[----:B------:R-:W3:Y:S04]  /*2390*/  LDSM.16.M88.4 R44, [R204+0x1000] ;  /* 0x00100000cc2c783b */ /* 0x000ee80000000200 */
[----:B------:R-:W3:Y:S04]  /*23a0*/  LDSM.16.M88.4 R36, [R204+0x1800] ;  /* 0x00180000cc24783b */ /* 0x000ee80000000200 */
        /* <DEDUP_REMOVED lines=9> */
[----:B------:R-:W-:Y:S01]  /*2440*/  HMMA.16816.F32 R20, R28, R22, RZ ;  /* 0x000000161c14723c */ /* 0x000fe200000018ff */
[----:B------:R-:W-:-:S07]  /*2450*/  ISETP.LT.OR P1, PT, R8, 0x21, P1 ;  /* 0x000000210800780c */ /* 0x000fce0000f21670 */
[----:B--2---:R-:W-:Y:S04]  /*2460*/  HMMA.16816.F32 R60, R28, R56, RZ ;  /* 0x000000381c3c723c */ /* 0x004fe800000018ff */
[----:B------:R1:W-:Y:S01]  /*2470*/  LDGSTS.E.BYPASS.LTC128B.128 [R207+0x4100], [R16.64], !P0 ;  /* 0x0410000010cf7fae */ /* 0x0003e2000c101d52 */
[----:B------:R-:W-:-:S03]  /*2480*/  ISETP.GE.AND P0, PT, R218, c[0x0][0x1d4], PT ;  /* 0x00007500da007a0c */ /* 0x000fc60003f06270 */
[----:B------:R-:W-:Y:S01]  /*2490*/  HMMA.16816.F32 R56, R28, R58, RZ ;  /* 0x0000003a1c38723c */ /* 0x000fe200000018ff */
[----:B------:R-:W-:-:S07]  /*24a0*/  ISETP.LT.OR P0, PT, R8, 0x21, P0 ;  /* 0x000000210800780c */ /* 0x000fce0000701670 */
[----:B---3--:R-:W-:Y:S06]  /*24b0*/  HMMA.16816.F32 R52, R28, R32, RZ ;  /* 0x000000201c34723c */ /* 0x008fec00000018ff */
[----:B------:R2:W-:Y:S01]  /*24c0*/  LDGSTS.E.BYPASS.LTC128B.128 [R207+0x1100], [R10.64], !P0 ;  /* 0x011000000acf7fae */ /* 0x0005e2000c101d52 */
[----:B------:R-:W-:Y:S01]  /*24d0*/  LOP3.LUT P0, RZ, R0, 0x4, RZ, 0xc0, !PT ;  /* 0x0000000400ff7812 */ /* 0x000fe2000780c0ff */
[----:B------:R-:W-:Y:S01]  /*24e0*/  IMAD.MOV.U32 R0, RZ, RZ, 0x40 ;  /* 0x00000040ff007424 */ /* 0x000fe200078e00ff */
[----:B----4-:R-:W-:Y:S01]  /*24f0*/  HMMA.16816.F32 R24, R12, R4, R24 ;  /* 0x000000040c18723c */ /* 0x010fe20000001818 */
[----:B------:R3:W-:Y:S03]  /*2500*/  LDGSTS.E.BYPASS.LTC128B.128 [R207+0x3100], [R42.64], !P6 ;  /* 0x031000002acf7fae */ /* 0x0007e6000f101d52 */
[----:B------:R-:W-:Y:S01]  /*2510*/  SEL R0, R0, 0xffffffc0, !P0 ;  /* 0xffffffc000007807 */ /* 0x000fe20004000000 */
[----:B------:R3:W-:Y:S01]  /*2520*/  LDGSTS.E.BYPASS.LTC128B.128 [R207+0x5100], [R40.64], !P1 ;  /* 0x0510000028cf7fae */ /* 0x0007e2000c901d52 */
[----:B------:R-:W-:-:S02]  /*2530*/  PLOP3.LUT P0, PT, PT, PT, UP2, 0x40, 0x0 ;  /* 0x000000000000781c */ /* 0x000fc40003f0e828 */
[C---:B-1----:R-:W-:Y:S01]  /*2540*/  HMMA.16816.F32 R16, R28.reuse, R64, RZ ;  /* 0x000000401c10723c */ /* 0x042fe200000018ff */
[----:B------:R-:W-:Y:S01]  /*2550*/  IMAD.IADD R200, R205, 0x1, R0 ;  /* 0x00000001cdc87824 */ /* 0x000fe200078e0200 */
[----:B------:R-:W-:Y:S01]  /*2560*/  LDSM.16.M88.4 R48, [R201+0xc100] ;  /* 0x00c10000c930783b */ /* 0x000fe20000000200 */
[----:B------:R-:W-:Y:S01]  /*2570*/  IMAD.IADD R192, R0, 0x1, R204 ;  /* 0x0000000100c07824 */ /* 0x000fe200078e02cc */
[----:B------:R-:W-:Y:S02]  /*2580*/  ISETP.GT.AND P1, PT, R210, 0x3f, PT ;  /* 0x0000003fd200780c */ /* 0x000fe40003f24270 */
[----:B------:R-:W-:Y:S02]  /*2590*/  LDSM.16.M88.4 R76, [R200+0x6900] ;  /* 0x00690000c84c783b */ /* 0x000fe40000000200 */
[C---:B------:R-:W-:Y:S02]  /*25a0*/  HMMA.16816.F32 R64, R28.reuse, R66, RZ ;  /* 0x000000421c40723c */ /* 0x040fe400000018ff */
[----:B------:R-:W-:Y:S04]  /*25b0*/  LDSM.16.M88.4 R72, [R200+0x7100] ;  /* 0x00710000c848783b */ /* 0x000fe80000000200 */
[----:B------:R-:W-:Y:S02]  /*25c0*/  LDSM.16.M88.4 R68, [R192+0x800] ;  /* 0x00080000c044783b */ /* 0x000fe40000000200 */
[----:B------:R-:W-:Y:S02]  /*25d0*/  HMMA.16816.F32 R28, R28, R34, RZ ;  /* 0x000000221c1c723c */ /* 0x000fe400000018ff */
[----:B--2---:R-:W1:Y:S04]  /*25e0*/  LDSM.16.M88.4 R8, [R200+0x6100] ;  /* 0x00610000c808783b */ /* 0x004e680000000200 */
[----:B------:R-:W-:Y:S02]  /*25f0*/  LDSM.16.M88.4 R32, [R199+0xc100] ;  /* 0x00c10000c720783b */ /* 0x000fe40000000200 */
[C---:B------:R-:W-:Y:S02]  /*2600*/  HMMA.16816.F32 R20, R12.reuse, R6, R20 ;  /* 0x000000060c14723c */ /* 0x040fe40000001814 */
[----:B---3--:R-:W2:Y:S04]  /*2610*/  LDSM.16.M88.4 R40, [R200+0x7900] ;  /* 0x00790000c828783b */ /* 0x008ea80000000200 */
[----:B------:R-:W3:Y:S02]  /*2620*/  LDSM.16.M88.4 R4, [R192] ;  /* 0x00000000c004783b */ /* 0x000ee40000000200 */
[C---:B-----5:R-:W-:Y:S02]  /*2630*/  HMMA.16816.F32 R16, R12.reuse, R80, R16 ;  /* 0x000000500c10723c */ /* 0x060fe40000001810 */
[----:B------:R-:W0:Y:S06]  /*2640*/  LDGDEPBAR ;  /* 0x00000000000079af */ /* 0x000e2c0000000000 */
[C---:B------:R-:W-:Y:S01]  /*2650*/  HMMA.16816.F32 R64, R12.reuse, R82, R64 ;  /* 0x000000520c40723c */ /* 0x040fe20000001840 */
[----:B------:R-:W-:Y:S07]  /*2660*/  LDSM.16.M88.4 R80, [R205+0x8900] ;  /* 0x00890000cd50783b */ /* 0x000fee0000000200 */
[C---:B------:R-:W-:Y:S08]  /*2670*/  HMMA.16816.F32 R60, R12.reuse, R44, R60 ;  /* 0x0000002c0c3c723c */ /* 0x040ff0000000183c */
[C---:B------:R-:W-:Y:S01]  /*2680*/  HMMA.16816.F32 R56, R12.reuse, R46, R56 ;  /* 0x0000002e0c38723c */ /* 0x040fe20000001838 */
[----:B------:R-:W4:Y:S07]  /*2690*/  LDSM.16.M88.4 R44, [R192+0x1000] ;  /* 0x00100000c02c783b */ /* 0x000f2e0000000200 */
[C---:B------:R-:W-:Y:S08]  /*26a0*/  HMMA.16816.F32 R52, R12.reuse, R36, R52 ;  /* 0x000000240c34723c */ /* 0x040ff00000001834 */
[----:B------:R-:W-:Y:S01]  /*26b0*/  HMMA.16816.F32 R28, R12, R38, R28 ;  /* 0x000000260c1c723c */ /* 0x000fe2000000181c */
[----:B------:R-:W5:Y:S04]  /*26c0*/  LDSM.16.M88.4 R36, [R192+0x1800] ;  /* 0x00180000c024783b */ /* 0x000f680000000200 */
[----:B------:R-:W-:Y:S03]  /*26d0*/  LDSM.16.M88.4 R12, [R206+0x10100] ;  /* 0x01010000ce0c783b */ /* 0x000fe60000000200 */
[C---:B-1----:R-:W-:Y:S08]  /*26e0*/  HMMA.16816.F32 R24, R48.reuse, R8, R24 ;  /* 0x000000083018723c */ /* 0x042ff00000001818 */
[C---:B------:R-:W-:Y:S01]  /*26f0*/  HMMA.16816.F32 R20, R48.reuse, R10, R20 ;  /* 0x0000000a3014723c */ /* 0x040fe20000001814 */
[----:B------:R-:W1:Y:S07]  /*2700*/  LDSM.16.M88.4 R8, [R205+0x8100] ;  /* 0x00810000cd08783b */ /* 0x000e6e0000000200 */
[C---:B------:R-:W-:Y:S08]  /*2710*/  HMMA.16816.F32 R16, R48.reuse, R76, R16 ;  /* 0x0000004c3010723c */ /* 0x040ff00000001810 */
[C---:B------:R-:W-:Y:S01]  /*2720*/  HMMA.16816.F32 R64, R48.reuse, R78, R64 ;  /* 0x0000004e3040723c */ /* 0x040fe20000001840 */
[----:B------:R-:W1:Y:S07]  /*2730*/  LDSM.16.M88.4 R76, [R205+0x9100] ;  /* 0x00910000cd4c783b */ /* 0x000e6e0000000200 */
[C---:B------:R-:W-:Y:S08]  /*2740*/  HMMA.16816.F32 R60, R48.reuse, R72, R60 ;  /* 0x00000048303c723c */ /* 0x040ff0000000183c */
[C---:B------:R-:W-:Y:S01]  /*2750*/  HMMA.16816.F32 R56, R48.reuse, R74, R56 ;  /* 0x0000004a3038723c */ /* 0x040fe20000001838 */
[----:B------:R-:W-:Y:S07]  /*2760*/  LDSM.16.M88.4 R72, [R204+0x2800] ;  /* 0x00280000cc48783b */ /* 0x000fee0000000200 */
[C---:B--2---:R-:W-:Y:S08]  /*2770*/  HMMA.16816.F32 R52, R48.reuse, R40, R52 ;  /* 0x000000283034723c */ /* 0x044ff00000001834 */
[----:B------:R-:W-:Y:S01]  /*2780*/  HMMA.16816.F32 R48, R48, R42, R28 ;  /* 0x0000002a3030723c */ /* 0x000fe2000000181c */
[----:B------:R-:W2:Y:S04]  /*2790*/  LDSM.16.M88.4 R28, [R205+0x9900] ;  /* 0x00990000cd1c783b */ /* 0x000ea80000000200 */
[----:B------:R-:W-:Y:S03]  /*27a0*/  LDSM.16.M88.4 R40, [R202+0x10100] ;  /* 0x01010000ca28783b */ /* 0x000fe60000000200 */
[C---:B---3--:R-:W-:Y:S08]  /*27b0*/  HMMA.16816.F32 R24, R32.reuse, R4, R24 ;  /* 0x000000042018723c */ /* 0x048ff00000001818 */
[C---:B------:R-:W-:Y:S01]  /*27c0*/  HMMA.16816.F32 R20, R32.reuse, R6, R20 ;  /* 0x000000062014723c */ /* 0x040fe20000001814 */
[----:B------:R-:W3:Y:S07]  /*27d0*/  LDSM.16.M88.4 R4, [R204+0x2000] ;  /* 0x00200000cc04783b */ /* 0x000eee0000000200 */
[C---:B------:R-:W-:Y:S08]  /*27e0*/  HMMA.16816.F32 R16, R32.reuse, R68, R16 ;  /* 0x000000442010723c */ /* 0x040ff00000001810 */
[C---:B------:R-:W-:Y:S01]  /*27f0*/  HMMA.16816.F32 R64, R32.reuse, R70, R64 ;  /* 0x000000462040723c */ /* 0x040fe20000001840 */
[----:B------:R-:W2:Y:S07]  /*2800*/  LDSM.16.M88.4 R68, [R204+0x3000] ;  /* 0x00300000cc44783b */ /* 0x000eae0000000200 */
[C---:B----4-:R-:W-:Y:S08]  /*2810*/  HMMA.16816.F32 R60, R32.reuse, R44, R60 ;  /* 0x0000002c203c723c */ /* 0x050ff0000000183c */
[C---:B------:R-:W-:Y:S01]  /*2820*/  HMMA.16816.F32 R56, R32.reuse, R46, R56 ;  /* 0x0000002e2038723c */ /* 0x040fe20000001838 */
[----:B------:R-:W4:Y:S07]  /*2830*/  LDSM.16.M88.4 R44, [R204+0x3800] ;  /* 0x00380000cc2c783b */ /* 0x000f2e0000000200 */
[C---:B-----5:R-:W-:Y:S08]  /*2840*/  HMMA.16816.F32 R52, R32.reuse, R36, R52 ;  /* 0x000000242034723c */ /* 0x060ff00000001834 */
[----:B------:R-:W-:Y:S01]  /*2850*/  HMMA.16816.F32 R48, R32, R38, R48 ;  /* 0x000000262030723c */ /* 0x000fe20000001830 */
[----:B------:R-:W-:Y:S04]  /*2860*/  LDSM.16.M88.4 R36, [R200+0x8100] ;  /* 0x00810000c824783b */ /* 0x000fe80000000200 */
[----:B------:R-:W-:Y:S03]  /*2870*/  LDSM.16.M88.4 R32, [R200+0x8900] ;  /* 0x00890000c820783b */ /* 0x000fe60000000200 */
[C---:B-1----:R-:W-:Y:S08]  /*2880*/  HMMA.16816.F32 R24, R12.reuse, R8, R24 ;  /* 0x000000080c18723c */ /* 0x042ff00000001818 */
[C---:B------:R-:W-:Y:S01]  /*2890*/  HMMA.16816.F32 R20, R12.reuse, R10, R20 ;  /* 0x0000000a0c14723c */ /* 0x040fe20000001814 */
[----:B------:R-:W1:Y:S07]  /*28a0*/  LDSM.16.M88.4 R8, [R201+0x10100] ;  /* 0x01010000c908783b */ /* 0x000e6e0000000200 */
[C---:B------:R-:W-:Y:S08]  /*28b0*/  HMMA.16816.F32 R16, R12.reuse, R80, R16 ;  /* 0x000000500c10723c */ /* 0x040ff00000001810 */
[C---:B------:R-:W-:Y:S01]  /*28c0*/  HMMA.16816.F32 R64, R12.reuse, R82, R64 ;  /* 0x000000520c40723c */ /* 0x040fe20000001840 */
[----:B------:R-:W-:Y:S07]  /*28d0*/  LDSM.16.M88.4 R80, [R192+0x2800] ;  /* 0x00280000c050783b */ /* 0x000fee0000000200 */
[C---:B------:R-:W-:Y:S08]  /*28e0*/  HMMA.16816.F32 R60, R12.reuse, R76, R60 ;  /* 0x0000004c0c3c723c */ /* 0x040ff0000000183c */
[C---:B------:R-:W-:Y:S01]  /*28f0*/  HMMA.16816.F32 R56, R12.reuse, R78, R56 ;  /* 0x0000004e0c38723c */ /* 0x040fe20000001838 */
[----:B------:R-:W-:Y:S07]  /*2900*/  LDSM.16.M88.4 R76, [R199+0x10100] ;  /* 0x01010000c74c783b */ /* 0x000fee0000000200 */
[C---:B--2---:R-:W-:Y:S08]  /*2910*/  HMMA.16816.F32 R52, R12.reuse, R28, R52 ;  /* 0x0000001c0c34723c */ /* 0x044ff00000001834 */
[----:B------:R-:W-:Y:S01]  /*2920*/  HMMA.16816.F32 R48, R12, R30, R48 ;  /* 0x0000001e0c30723c */ /* 0x000fe20000001830 */
[----:B------:R-:W2:Y:S04]  /*2930*/  LDSM.16.M88.4 R28, [R200+0x9100] ;  /* 0x00910000c81c783b */ /* 0x000ea80000000200 */
[----:B------:R-:W5:Y:S03]  /*2940*/  LDSM.16.M88.4 R12, [R200+0x9900] ;  /* 0x00990000c80c783b */ /* 0x000f660000000200 */
[C---:B---3--:R-:W-:Y:S08]  /*2950*/  HMMA.16816.F32 R24, R40.reuse, R4, R24 ;  /* 0x000000042818723c */ /* 0x048ff00000001818 */
[C---:B------:R-:W-:Y:S01]  /*2960*/  HMMA.16816.F32 R20, R40.reuse, R6, R20 ;  /* 0x000000062814723c */ /* 0x040fe20000001814 */
[----:B------:R-:W3:Y:S07]  /*2970*/  LDSM.16.M88.4 R4, [R192+0x2000] ;  /* 0x00200000c004783b */ /* 0x000eee0000000200 */
[C---:B------:R-:W-:Y:S08]  /*2980*/  HMMA.16816.F32 R16, R40.reuse, R72, R16 ;  /* 0x000000482810723c */ /* 0x040ff00000001810 */
[C---:B------:R-:W-:Y:S01]  /*2990*/  HMMA.16816.F32 R64, R40.reuse, R74, R64 ;  /* 0x0000004a2840723c */ /* 0x040fe20000001840 */
[----:B------:R-:W2:Y:S07]  /*29a0*/  LDSM.16.M88.4 R72, [R192+0x3000] ;  /* 0x00300000c048783b */ /* 0x000eae0000000200 */
[C---:B------:R-:W-:Y:S08]  /*29b0*/  HMMA.16816.F32 R60, R40.reuse, R68, R60 ;  /* 0x00000044283c723c */ /* 0x040ff0000000183c */
[C---:B------:R-:W-:Y:S01]  /*29c0*/  HMMA.16816.F32 R56, R40.reuse, R70, R56 ;  /* 0x000000462838723c */ /* 0x040fe20000001838 */
[----:B------:R-:W2:Y:S07]  /*29d0*/  LDSM.16.M88.4 R68, [R192+0x3800] ;  /* 0x00380000c044783b */ /* 0x000eae0000000200 */
[C---:B----4-:R-:W-:Y:S08]  /*29e0*/  HMMA.16816.F32 R52, R40.reuse, R44, R52 ;  /* 0x0000002c2834723c */ /* 0x050ff00000001834 */
[----:B------:R-:W-:Y:S01]  /*29f0*/  HMMA.16816.F32 R48, R40, R46, R48 ;  /* 0x0000002e2830723c */ /* 0x000fe20000001830 */
[----:B------:R-:W-:Y:S04]  /*2a00*/  LDSM.16.M88.4 R44, [R206+0x14100] ;  /* 0x01410000ce2c783b */ /* 0x000fe80000000200 */
[----:B------:R-:W4:Y:S03]  /*2a10*/  LDSM.16.M88.4 R40, [R205+0xa100] ;  /* 0x00a10000cd28783b */ /* 0x000f260000000200 */
[C---:B-1----:R-:W-:Y:S08]  /*2a20*/  HMMA.16816.F32 R24, R8.reuse, R36, R24 ;  /* 0x000000240818723c */ /* 0x042ff00000001818 */
[C---:B------:R-:W-:Y:S01]  /*2a30*/  HMMA.16816.F32 R20, R8.reuse, R38, R20 ;  /* 0x000000260814723c */ /* 0x040fe20000001814 */
[----:B------:R-:W1:Y:S07]  /*2a40*/  LDSM.16.M88.4 R36, [R205+0xa900] ;  /* 0x00a90000cd24783b */ /* 0x000e6e0000000200 */
[C---:B------:R-:W-:Y:S08]  /*2a50*/  HMMA.16816.F32 R16, R8.reuse, R32, R16 ;  /* 0x000000200810723c */ /* 0x040ff00000001810 */
[C---:B------:R-:W-:Y:S01]  /*2a60*/  HMMA.16816.F32 R64, R8.reuse, R34, R64 ;  /* 0x000000220840723c */ /* 0x040fe20000001840 */
[----:B------:R-:W1:Y:S07]  /*2a70*/  LDSM.16.M88.4 R32, [R205+0xb100] ;  /* 0x00b10000cd20783b */ /* 0x000e6e0000000200 */
[C---:B--2---:R-:W-:Y:S08]  /*2a80*/  HMMA.16816.F32 R60, R8.reuse, R28, R60 ;  /* 0x0000001c083c723c */ /* 0x044ff0000000183c */
[C---:B------:R-:W-:Y:S01]  /*2a90*/  HMMA.16816.F32 R56, R8.reuse, R30, R56 ;  /* 0x0000001e0838723c */ /* 0x040fe20000001838 */
[----:B------:R-:W2:Y:S07]  /*2aa0*/  LDSM.16.M88.4 R28, [R205+0xb900] ;  /* 0x00b90000cd1c783b */ /* 0x000eae0000000200 */
[C---:B-----5:R-:W-:Y:S08]  /*2ab0*/  HMMA.16816.F32 R52, R8.reuse, R12, R52 ;  /* 0x0000000c0834723c */ /* 0x060ff00000001834 */
[----:B------:R-:W-:Y:S01]  /*2ac0*/  HMMA.16816.F32 R48, R8, R14, R48 ;  /* 0x0000000e0830723c */ /* 0x000fe20000001830 */
[----:B------:R-:W-:Y:S04]  /*2ad0*/  LDSM.16.M88.4 R12, [R202+0x14100] ;  /* 0x01410000ca0c783b */ /* 0x000fe80000000200 */
[----:B------:R-:W5:Y:S03]  /*2ae0*/  LDSM.16.M88.4 R8, [R204+0x4000] ;  /* 0x00400000cc08783b */ /* 0x000f660000000200 */
[C---:B---3--:R-:W-:Y:S08]  /*2af0*/  HMMA.16816.F32 R24, R76.reuse, R4, R24 ;  /* 0x000000044c18723c */ /* 0x048ff00000001818 */
[C---:B------:R-:W-:Y:S01]  /*2b00*/  HMMA.16816.F32 R20, R76.reuse, R6, R20 ;  /* 0x000000064c14723c */ /* 0x040fe20000001814 */
[----:B------:R-:W3:Y:S07]  /*2b10*/  LDSM.16.M88.4 R4, [R204+0x4800] ;  /* 0x00480000cc04783b */ /* 0x000eee0000000200 */
[C---:B------:R-:W-:Y:S08]  /*2b20*/  HMMA.16816.F32 R16, R76.reuse, R80, R16 ;  /* 0x000000504c10723c */ /* 0x040ff00000001810 */
[C---:B------:R-:W-:Y:S08]  /*2b30*/  HMMA.16816.F32 R64, R76.reuse, R82, R64 ;  /* 0x000000524c40723c */ /* 0x040ff00000001840 */
[C---:B------:R-:W-:Y:S08]  /*2b40*/  HMMA.16816.F32 R60, R76.reuse, R72, R60 ;  /* 0x000000484c3c723c */ /* 0x040ff0000000183c */
[C---:B------:R-:W-:Y:S08]  /*2b50*/  HMMA.16816.F32 R56, R76.reuse, R74, R56 ;  /* 0x0000004a4c38723c */ /* 0x040ff00000001838 */
[C---:B------:R-:W-:Y:S08]  /*2b60*/  HMMA.16816.F32 R52, R76.reuse, R68, R52 ;  /* 0x000000444c34723c */ /* 0x040ff00000001834 */
[----:B------:R-:W-:Y:S01]  /*2b70*/  HMMA.16816.F32 R48, R76, R70, R48 ;  /* 0x000000464c30723c */ /* 0x000fe20000001830 */
[----:B------:R-:W2:Y:S07]  /*2b80*/  LDSM.16.M88.4 R68, [R204+0x5000] ;  /* 0x00500000cc44783b */ /* 0x000eae0000000200 */
[C---:B----4-:R-:W-:Y:S08]  /*2b90*/  HMMA.16816.F32 R24, R44.reuse, R40, R24 ;  /* 0x000000282c18723c */ /* 0x050ff00000001818 */
[C---:B------:R-:W-:Y:S01]  /*2ba0*/  HMMA.16816.F32 R20, R44.reuse, R42, R20 ;  /* 0x0000002a2c14723c */ /* 0x040fe20000001814 */
[----:B------:R-:W4:Y:S07]  /*2bb0*/  LDSM.16.M88.4 R40, [R204+0x5800] ;  /* 0x00580000cc28783b */ /* 0x000f2e0000000200 */
[C---:B-1----:R-:W-:Y:S08]  /*2bc0*/  HMMA.16816.F32 R16, R44.reuse, R36, R16 ;  /* 0x000000242c10723c */ /* 0x042ff00000001810 */
[C---:B------:R-:W-:Y:S01]  /*2bd0*/  HMMA.16816.F32 R64, R44.reuse, R38, R64 ;  /* 0x000000262c40723c */ /* 0x040fe20000001840 */
[----:B------:R-:W-:Y:S07]  /*2be0*/  LDSM.16.M88.4 R36, [R200+0xb100] ;  /* 0x00b10000c824783b */ /* 0x000fee0000000200 */
[C---:B------:R-:W-:Y:S08]  /*2bf0*/  HMMA.16816.F32 R60, R44.reuse, R32, R60 ;  /* 0x000000202c3c723c */ /* 0x040ff0000000183c */
[C---:B------:R-:W-:Y:S01]  /*2c00*/  HMMA.16816.F32 R56, R44.reuse, R34, R56 ;  /* 0x000000222c38723c */ /* 0x040fe20000001838 */
[----:B------:R-:W-:Y:S07]  /*2c10*/  LDSM.16.M88.4 R32, [R200+0xb900] ;  /* 0x00b90000c820783b */ /* 0x000fee0000000200 */
[C---:B--2---:R-:W-:Y:S08]  /*2c20*/  HMMA.16816.F32 R52, R44.reuse, R28, R52 ;  /* 0x0000001c2c34723c */ /* 0x044ff00000001834 */
[----:B------:R-:W-:Y:S01]  /*2c30*/  HMMA.16816.F32 R48, R44, R30, R48 ;  /* 0x0000001e2c30723c */ /* 0x000fe20000001830 */
[----:B------:R-:W-:Y:S04]  /*2c40*/  LDSM.16.M88.4 R28, [R201+0x14100] ;  /* 0x01410000c91c783b */ /* 0x000fe80000000200 */
[----:B------:R-:W-:Y:S03]  /*2c50*/  LDSM.16.M88.4 R44, [R199+0x14100] ;  /* 0x01410000c72c783b */ /* 0x000fe60000000200 */
[C---:B-----5:R-:W-:Y:S08]  /*2c60*/  HMMA.16816.F32 R24, R12.reuse, R8, R24 ;  /* 0x000000080c18723c */ /* 0x060ff00000001818 */
[C---:B------:R-:W-:Y:S01]  /*2c70*/  HMMA.16816.F32 R20, R12.reuse, R10, R20 ;  /* 0x0000000a0c14723c */ /* 0x040fe20000001814 */
[----:B------:R-:W1:Y:S07]  /*2c80*/  LDSM.16.M88.4 R8, [R200+0xa100] ;  /* 0x00a10000c808783b */ /* 0x000e6e0000000200 */
[C---:B---3--:R-:W-:Y:S08]  /*2c90*/  HMMA.16816.F32 R16, R12.reuse, R4, R16 ;  /* 0x000000040c10723c */ /* 0x048ff00000001810 */
[C---:B------:R-:W-:Y:S01]  /*2ca0*/  HMMA.16816.F32 R64, R12.reuse, R6, R64 ;  /* 0x000000060c40723c */ /* 0x040fe20000001840 */
[----:B------:R-:W2:Y:S07]  /*2cb0*/  LDSM.16.M88.4 R4, [R200+0xa900] ;  /* 0x00a90000c804783b */ /* 0x000eae0000000200 */
[C---:B------:R-:W-:Y:S08]  /*2cc0*/  HMMA.16816.F32 R60, R12.reuse, R68, R60 ;  /* 0x000000440c3c723c */ /* 0x040ff0000000183c */
[C---:B------:R-:W-:Y:S08]  /*2cd0*/  HMMA.16816.F32 R56, R12.reuse, R70, R56 ;  /* 0x000000460c38723c */ /* 0x040ff00000001838 */
[----:B----4-:R-:W-:Y:S01]  /*2ce0*/  HMMA.16816.F32 R68, R12, R40, R52 ;  /* 0x000000280c44723c */ /* 0x010fe20000001834 */
[----:B------:R-:W3:Y:S07]  /*2cf0*/  LDSM.16.M88.4 R52, [R192+0x4000] ;  /* 0x00400000c034783b */ /* 0x000eee0000000200 */
[----:B-1----:R-:W-:Y:S08]  /*2d00*/  HMMA.16816.F32 R24, R28, R8, R24 ;  /* 0x000000081c18723c */ /* 0x002ff00000001818 */
[----:B------:R-:W-:Y:S01]  /*2d10*/  HMMA.16816.F32 R48, R12, R42, R48 ;  /* 0x0000002a0c30723c */ /* 0x000fe20000001830 */
[----:B------:R-:W1:Y:S04]  /*2d20*/  LDSM.16.M88.4 R12, [R192+0x4800] ;  /* 0x00480000c00c783b */ /* 0x000e680000000200 */
[----:B------:R-:W-:Y:S03]  /*2d30*/  LDSM.16.M88.4 R40, [R192+0x5000] ;  /* 0x00500000c028783b */ /* 0x000fe60000000200 */
[----:B------:R-:W-:Y:S01]  /*2d40*/  HMMA.16816.F32 R20, R28, R10, R20 ;  /* 0x0000000a1c14723c */ /* 0x000fe20000001814 */
[----:B------:R-:W4:Y:S01]  /*2d50*/  LDSM.16.M88.4 R8, [R192+0x5800] ;  /* 0x00580000c008783b */ /* 0x000f220000000200 */
[----:B------:R-:W-:-:S06]  /*2d60*/  DEPBAR.LE SB0, 0x0 ;  /* 0x000080000000791a */ /* 0x000fcc0000000000 */
[C---:B--2---:R-:W-:Y:S07]  /*2d70*/  HMMA.16816.F32 R16, R28.reuse, R4, R16 ;  /* 0x000000041c10723c */ /* 0x044fee0000001810 */
[----:B------:R-:W-:Y:S01]  /*2d80*/  LOP3.LUT R4, R89, R90, RZ, 0xfc, !PT ;  /* 0x0000005a59047212 */ /* 0x000fe200078efcff */
[----:B------:R-:W-:Y:S08]  /*2d90*/  HMMA.16816.F32 R68, R28, R32, R68 ;  /* 0x000000201c44723c */ /* 0x000ff00000001844 */
[----:B---3--:R-:W-:Y:S08]  /*2da0*/  HMMA.16816.F32 R24, R44, R52, R24 ;  /* 0x000000342c18723c */ /* 0x008ff00000001818 */
[C---:B------:R-:W-:Y:S08]  /*2db0*/  HMMA.16816.F32 R64, R28.reuse, R6, R64 ;  /* 0x000000061c40723c */ /* 0x040ff00000001840 */
[C---:B------:R-:W-:Y:S08]  /*2dc0*/  HMMA.16816.F32 R60, R28.reuse, R36, R60 ;  /* 0x000000241c3c723c */ /* 0x040ff0000000183c */
[----:B------:R-:W-:Y:S01]  /*2dd0*/  HMMA.16816.F32 R56, R28, R38, R56 ;  /* 0x000000261c38723c */ /* 0x000fe20000001838 */
[----:B------:R-:W-:-:S06]  /*2de0*/  FMUL.FTZ R0, R26, c[0x0][0x320] ;  /* 0x0000c8001a007a20 */ /* 0x000fcc0000410000 */
[----:B------:R-:W2:Y:S01]  /*2df0*/  MUFU.TANH R0, R0 ;  /* 0x0000000000007308 */ /* 0x000ea20000002400 */
[----:B------:R-:W-:Y:S08]  /*2e00*/  HMMA.16816.F32 R48, R28, R34, R48 ;  /* 0x000000221c30723c */ /* 0x000ff00000001830 */
[C---:B-1----:R-:W-:Y:S07]  /*2e10*/  HMMA.16816.F32 R16, R44.reuse, R12, R16 ;  /* 0x0000000c2c10723c */ /* 0x042fee0000001810 */
[----:B------:R-:W-:Y:S01]  /*2e20*/  FMUL.FTZ R13, R24, c[0x0][0x320] ;  /* 0x0000c800180d7a20 */ /* 0x000fe20000410000 */
[C---:B----4-:R-:W-:Y:S05]  /*2e30*/  HMMA.16816.F32 R68, R44.reuse, R8, R68 ;  /* 0x000000082c44723c */ /* 0x050fea0000001844 */
[----:B------:R-:W1:Y:S02]  /*2e40*/  MUFU.TANH R13, R13 ;  /* 0x0000000d000d7308 */ /* 0x000e640000002400 */
[----:B------:R-:W-:Y:S01]  /*2e50*/  FMUL.FTZ R8, R25, c[0x0][0x320] ;  /* 0x0000c80019087a20 */ /* 0x000fe20000410000 */
[C---:B------:R-:W-:Y:S05]  /*2e60*/  HMMA.16816.F32 R20, R44.reuse, R54, R20 ;  /* 0x000000362c14723c */ /* 0x040fea0000001814 */
[----:B------:R-:W3:Y:S03]  /*2e70*/  MUFU.TANH R8, R8 ;  /* 0x0000000800087308 */ /* 0x000ee60000002400 */
[C---:B------:R-:W-:Y:S08]  /*2e80*/  HMMA.16816.F32 R64, R44.reuse, R14, R64 ;  /* 0x0000000e2c40723c */ /* 0x040ff00000001840 */
[C---:B------:R-:W-:Y:S08]  /*2e90*/  HMMA.16816.F32 R60, R44.reuse, R40, R60 ;  /* 0x000000282c3c723c */ /* 0x040ff0000000183c */
[C---:B------:R-:W-:Y:S08]  /*2ea0*/  HMMA.16816.F32 R56, R44.reuse, R42, R56 ;  /* 0x0000002a2c38723c */ /* 0x040ff00000001838 */
[----:B------:R-:W-:Y:S01]  /*2eb0*/  HMMA.16816.F32 R48, R44, R10, R48 ;  /* 0x0000000a2c30723c */ /* 0x000fe20000001830 */
[----:B------:R-:W-:Y:S06]  /*2ec0*/  BAR.SYNC.DEFER_BLOCKING 0x0 ;  /* 0x0000000000007b1d */ /* 0x000fec0000010000 */
[----:B------:R-:W-:Y:S05]  /*2ed0*/  @P0 BRA `(.L_x_395) ;  /* 0x0000041000000947 */ /* 0x000fea0003800000 */
[----:B-123--:R-:W-:Y:S01]  /*2ee0*/  IADD3 R209, R210, UR12, R85 ;  /* 0x0000000cd2d17c10 */ /* 0x00efe2000fffe055 */
[----:B------:R-:W-:-:S03]  /*2ef0*/  IMAD.MOV.U32 R208, RZ, RZ, RZ ;  /* 0x000000ffffd07224 */ /* 0x000fc600078e00ff */
[----:B------:R-:W-:-:S05]  /*2f00*/  IADD3 R209, R209, -0x40, RZ ;  /* 0xffffffc0d1d17810 */ /* 0x000fca0007ffe0ff */
        /* <DEDUP_REMOVED lines=9> */
[----:B------:R-:W-:Y:S02]  /*2fa0*/  IADD3 R14, -R221, 0x10, RZ ;  /* 0x00000010dd0e7810 */ /* 0x000fe40007ffe1ff */
[----:B------:R-:W-:Y:S01]  /*2fb0*/  SHF.L.U64.HI R9, R217, 0x1, R220 ;  /* 0x00000001d9097819 */ /* 0x000fe200000102dc */
[----:B------:R-:W-:Y:S01]  /*2fc0*/  IMAD R209, R10, c[0x0][0x2b8], R209 ;  /* 0x0000ae000ad17a24 */ /* 0x000fe200078e02d1 */
[----:B------:R-:W-:-:S03]  /*2fd0*/  LOP3.LUT R14, R14, 0xf, RZ, 0xc0, !PT ;  /* 0x0000000f0e0e7812 */ /* 0x000fc600078ec0ff */
[----:B------:R-:W-:Y:S01]  /*2fe0*/  IMAD.WIDE.U32 R10, R209, c[0x0][0x1e0], RZ ;  /* 0x00007800d10a7a25 */ /* 0x000fe200078e00ff */
[----:B------:R-:W-:-:S05]  /*2ff0*/  SHF.R.S32.HI R12, RZ, 0x1f, R209 ;  /* 0x0000001fff0c7819 */ /* 0x000fca00000114d1 */
[----:B------:R-:W-:-:S04]  /*3000*/  IMAD R12, R12, c[0x0][0x1e0], RZ ;  /* 0x000078000c0c7a24 */ /* 0x000fc800078e02ff */
[----:B------:R-:W-:Y:S01]  /*3010*/  IMAD R5, R209, c[0x0][0x1e4], R12 ;  /* 0x00007900d1057a24 */ /* 0x000fe200078e020c */
[----:B------:R-:W-:-:S03]  /*3020*/  SHF.L.U64.HI R12, R218, 0x1, R133 ;  /* 0x00000001da0c7819 */ /* 0x000fc60000010285 */
        /* <DEDUP_REMOVED lines=15> */
[----:B------:R-:W1:Y:S01]  /*3120*/  SHFL.IDX PT, R24, R5, 0x1, 0x181f ;  /* 0x00381f0005187f89 */ /* 0x000e6200000e0000 */
[----:B------:R-:W-:Y:S01]  /*3130*/  IMAD.SHL.U32 R7, R217, 0x2, RZ ;  /* 0x00000002d9077824 */ /* 0x000fe200078e00ff */
[----:B------:R-:W-:Y:S02]  /*3140*/  LOP3.LUT R28, R28, 0xf, RZ, 0xc0, !PT ;  /* 0x0000000f1c1c7812 */ /* 0x000fe400078ec0ff */
[----:B------:R-:W2:Y:S04]  /*3150*/  SHFL.IDX PT, R15, R32, 0x1, 0x181f ;  /* 0x00381f00200f7f89 */ /* 0x000ea800000e0000 */
[----:B------:R3:W4:Y:S04]  /*3160*/  SHFL.IDX PT, R26, R5, RZ, 0x181f ;  /* 0x00181fff051a7589 */ /* 0x00072800000e0000 */
[----:B------:R5:W4:Y:S01]  /*3170*/  SHFL.IDX PT, R25, R32, RZ, 0x181f ;  /* 0x00181fff20197589 */ /* 0x000b2200000e0000 */
[----:B-1----:R-:W-:-:S04]  /*3180*/  IADD3 R30, P6, P0, R30, R24, R11 ;  /* 0x000000181e1e7210 */ /* 0x002fc800078de00b */
[----:B--2---:R-:W-:Y:S02]  /*3190*/  IADD3.X R31, RZ, R15, R12, P6, P0 ;  /* 0x0000000fff1f7210 */ /* 0x004fe400037e040c */
[----:B------:R-:W-:Y:S01]  /*31a0*/  IADD3 R28, P6, P0, R28, R24, R7 ;  /* 0x000000181c1c7210 */ /* 0x000fe200078de007 */
[----:B---3--:R-:W-:-:S03]  /*31b0*/  IMAD.SHL.U32 R5, R216, 0x2, RZ ;  /* 0x00000002d8057824 */ /* 0x008fc600078e00ff */
[----:B------:R-:W-:Y:S02]  /*31c0*/  IADD3.X R29, RZ, R15, R9, P6, P0 ;  /* 0x0000000fff1d7210 */ /* 0x000fe400037e0409 */
[----:B-----5:R-:W-:Y:S02]  /*31d0*/  IADD3 R32, P6, P0, R14, R24, R5 ;  /* 0x000000180e207210 */ /* 0x020fe400078de005 */
[----:B------:R-:W-:-:S04]  /*31e0*/  SHF.L.U64.HI R14, R216, 0x1, R219 ;  /* 0x00000001d80e7819 */ /* 0x000fc800000102db */
[----:B------:R-:W-:Y:S02]  /*31f0*/  IADD3.X R33, RZ, R15, R14, P6, P0 ;  /* 0x0000000fff217210 */ /* 0x000fe400037e040e */
[C---:B----4-:R-:W-:Y:S02]  /*3200*/  IADD3 R34, P6, R26.reuse, R11, RZ ;  /* 0x0000000b1a227210 */ /* 0x050fe40007fde0ff */
[----:B------:R-:W-:-:S03]  /*3210*/  IADD3 R36, P0, R26, R7, RZ ;  /* 0x000000071a247210 */ /* 0x000fc60007f1e0ff */
[C---:B------:R-:W-:Y:S01]  /*3220*/  IMAD.X R35, R25.reuse, 0x1, R12, P6 ;  /* 0x0000000119237824 */ /* 0x040fe200030e060c */
        /* <DEDUP_REMOVED lines=12> */
.L_x_395:
[----:B-123--:R-:W-:Y:S01]  /*32f0*/  FMUL.FTZ R9, R17, c[0x0][0x320] ;  /* 0x0000c80011097a20 */ /* 0x00efe20000410000 */
[----:B------:R-:W-:Y:S01]  /*3300*/  LOP3.LUT R17, R88, 0xffffffe0, RZ, 0xc0, !PT ;  /* 0xffffffe058117812 */ /* 0x000fe200078ec0ff */
[----:B------:R-:W-:Y:S01]  /*3310*/  UIADD3 UR4, UR10, 0x1, -UR11 ;  /* 0x000000010a047890 */ /* 0x000fe2000fffe80b */
[----:B------:R-:W-:Y:S01]  /*3320*/  LEA.HI R87, R87, R84, RZ, 0x2 ;  /* 0x0000005457577211 */ /* 0x000fe200078f10ff */
[----:B------:R-:W-:Y:S01]  /*3330*/  FMUL.FTZ R24, R21, c[0x0][0x320] ;  /* 0x0000c80015187a20 */ /* 0x000fe20000410000 */
[----:B------:R-:W-:Y:S01]  /*3340*/  SHF.R.S32.HI R15, RZ, 0x1f, R86 ;  /* 0x0000001fff0f7819 */ /* 0x000fe20000011456 */
[----:B------:R-:W-:Y:S01]  /*3350*/  IMAD.IADD R10, R84, 0x1, -R17 ;  /* 0x00000001540a7824 */ /* 0x000fe200078e0a11 */
[----:B------:R-:W-:Y:S01]  /*3360*/  LOP3.LUT R87, R87, 0xfffffffc, RZ, 0xc0, !PT ;  /* 0xfffffffc57577812 */ /* 0x000fe200078ec0ff */
[----:B------:R-:W-:Y:S01]  /*3370*/  IMAD.U32 R21, RZ, RZ, UR4 ;  /* 0x00000004ff157e24 */ /* 0x000fe2000f8e00ff */
[----:B------:R-:W-:Y:S01]  /*3380*/  LEA.HI R15, R15, R86, RZ, 0x3 ;  /* 0x000000560f0f7211 */ /* 0x000fe200078f18ff */
[----:B------:R-:W-:Y:S01]  /*3390*/  FMUL.FTZ R11, R16, c[0x0][0x320] ;  /* 0x0000c800100b7a20 */ /* 0x000fe20000410000 */
[----:B------:R-:W-:Y:S01]  /*33a0*/  SHF.R.S32.HI R17, RZ, 0x1f, R10 ;  /* 0x0000001fff117819 */ /* 0x000fe2000001140a */
[----:B------:R-:W-:Y:S01]  /*33b0*/  IMAD.IADD R87, R84, 0x1, -R87 ;  /* 0x0000000154577824 */ /* 0x000fe200078e0a57 */
[----:B------:R-:W-:Y:S01]  /*33c0*/  LOP3.LUT R15, R15, 0xffffff8, RZ, 0xc0, !PT ;  /* 0x0ffffff80f0f7812 */ /* 0x000fe200078ec0ff */
[----:B------:R-:W-:Y:S01]  /*33d0*/  FMUL.FTZ R7, R64, c[0x0][0x320] ;  /* 0x0000c80040077a20 */ /* 0x000fe20000410000 */
[----:B------:R-:W-:Y:S01]  /*33e0*/  LEA.HI R12, R17, R10, RZ, 0x2 ;  /* 0x0000000a110c7211 */ /* 0x000fe200078f10ff */
[----:B------:R-:W-:Y:S01]  /*33f0*/  FMUL.FTZ R5, R65, c[0x0][0x320] ;  /* 0x0000c80041057a20 */ /* 0x000fe20000410000 */
[----:B------:R-:W-:Y:S01]  /*3400*/  LEA.HI R6, R87, R87, RZ, 0x1 ;  /* 0x0000005757067211 */ /* 0x000fe200078f08ff */
[----:B------:R-:W-:Y:S01]  /*3410*/  IMAD.IADD R15, R86, 0x1, -R15 ;  /* 0x00000001560f7824 */ /* 0x000fe200078e0a0f */
[----:B------:R-:W-:Y:S01]  /*3420*/  LEA.HI.SX32 R14, R12, UR24, 0x1e ;  /* 0x000000180c0e7c11 */ /* 0x000fe2000f8ff2ff */
[----:B------:R-:W-:Y:S01]  /*3430*/  FMUL.FTZ R60, R60, c[0x0][0x320] ;  /* 0x0000c8003c3c7a20 */ /* 0x000fe20000410000 */
[----:B------:R-:W-:Y:S01]  /*3440*/  LOP3.LUT R6, R6, 0x1ffffffe, RZ, 0xc0, !PT ;  /* 0x1ffffffe06067812 */ /* 0x000fe200078ec0ff */
[----:B------:R-:W-:Y:S01]  /*3450*/  FMUL.FTZ R61, R61, c[0x0][0x320] ;  /* 0x0000c8003d3d7a20 */ /* 0x000fe20000410000 */
[----:B------:R-:W-:Y:S01]  /*3460*/  PLOP3.LUT P6, PT, PT, PT, UP1, 0x80, 0x0 ;  /* 0x000000000000781c */ /* 0x000fe20003fcf018 */
[----:B------:R-:W-:Y:S01]  /*3470*/  FMUL.FTZ R56, R56, c[0x0][0x320] ;  /* 0x0000c80038387a20 */ /* 0x000fe20000410000 */
[----:B------:R-:W-:Y:S01]  /*3480*/  LEA R14, R15, R14, 0x4 ;  /* 0x0000000e0f0e7211 */ /* 0x000fe200078e20ff */
[----:B------:R-:W-:Y:S01]  /*3490*/  IMAD.IADD R211, R87, 0x1, -R6 ;  /* 0x0000000157d37824 */ /* 0x000fe200078e0a06 */
[----:B------:R-:W-:Y:S01]  /*34a0*/  PLOP3.LUT P0, PT, PT, PT, UP1, 0x80, 0x0 ;  /* 0x000000000000781c */ /* 0x000fe20003f0f018 */
[----:B------:R-:W-:Y:S01]  /*34b0*/  FMUL.FTZ R68, R68, c[0x0][0x320] ;  /* 0x0000c80044447a20 */ /* 0x000fe20000410000 */
[----:B------:R-:W-:Y:S01]  /*34c0*/  LOP3.LUT R15, R12, 0x7ffffffc, RZ, 0xc0, !PT ;  /* 0x7ffffffc0c0f7812 */ /* 0x000fe200078ec0ff */
[----:B------:R-:W-:Y:S01]  /*34d0*/  IMAD R211, R211, 0x8, R14 ;  /* 0x00000008d3d37824 */ /* 0x000fe200078e020e */
[----:B------:R-:W-:Y:S01]  /*34e0*/  ULDC UR25, c[0x0][0x2ac] ;  /* 0x0000ab0000197ab9 */ /* 0x000fe20000000800 */
[----:B------:R-:W-:Y:S01]  /*34f0*/  FMUL.FTZ R69, R69, c[0x0][0x320] ;  /* 0x0000c80045457a20 */ /* 0x000fe20000410000 */
[----:B------:R-:W-:Y:S01]  /*3500*/  ULDC UR4, c[0x0][0x1d0] ;  /* 0x0000740000047ab9 */ /* 0x000fe20000000800 */
[----:B------:R-:W-:Y:S01]  /*3510*/  IMAD.IADD R212, R10, 0x1, -R15 ;  /* 0x000000010ad47824 */ /* 0x000fe200078e0a0f */
[----:B------:R-:W-:Y:S01]  /*3520*/  MOV R6, R211 ;  /* 0x000000d300067202 */ /* 0x000fe20000000f00 */
[----:B------:R-:W-:Y:S01]  /*3530*/  @P6 IMAD.HI.U32 R14, R211, c[0x0][0x2c8], RZ ;  /* 0x0000b200d30e6a27 */ /* 0x000fe200078e00ff */
[----:B------:R-:W1:Y:S01]  /*3540*/  MUFU.TANH R11, R11 ;  /* 0x0000000b000b7308 */ /* 0x000e620000002400 */
[----:B------:R-:W-:Y:S01]  /*3550*/  ULDC UR5, c[0x0][0x324] ;  /* 0x0000c90000057ab9 */ /* 0x000fe20000000800 */
[----:B------:R-:W-:Y:S01]  /*3560*/  SHF.L.U32 R212, R212, 0x1, RZ ;  /* 0x00000001d4d47819 */ /* 0x000fe200000006ff */
[----:B------:R-:W-:Y:S01]  /*3570*/  FMUL.FTZ R15, R20, c[0x0][0x320] ;  /* 0x0000c800140f7a20 */ /* 0x000fe20000410000 */
[----:B------:R-:W-:Y:S01]  /*3580*/  @P0 SHF.R.U32.HI R6, RZ, c[0x0][0x2cc], R14 ;  /* 0x0000b300ff060a19 */ /* 0x000fe2000001160e */
[----:B------:R-:W-:Y:S01]  /*3590*/  FMUL.FTZ R48, R48, c[0x0][0x320] ;  /* 0x0000c80030307a20 */ /* 0x000fe20000410000 */
[----:B------:R-:W-:Y:S01]  /*35a0*/  PLOP3.LUT P0, PT, PT, PT, UP0, 0x40, 0x0 ;  /* 0x000000000000781c */ /* 0x000fe20003f0e808 */
[----:B------:R-:W-:Y:S01]  /*35b0*/  FMUL.FTZ R49, R49, c[0x0][0x320] ;  /* 0x0000c80031317a20 */ /* 0x000fe20000410000 */
[----:B------:R-:W-:Y:S01]  /*35c0*/  IADD3 R12, R21, -c[0x0][0x168], -R212 ;  /* 0x80005a00150c7a10 */ /* 0x000fe20007ffe8d4 */
[----:B------:R-:W2:Y:S01]  /*35d0*/  SHFL.IDX PT, R17, R6, RZ, 0x1c1f ;  /* 0x001c1fff06117589 */ /* 0x000ea200000e0000 */
[----:B------:R-:W-:Y:S01]  /*35e0*/  FMUL.FTZ R57, R57, c[0x0][0x320] ;  /* 0x0000c80039397a20 */ /* 0x000fe20000410000 */
[----:B------:R-:W3:Y:S01]  /*35f0*/  MUFU.TANH R9, R9 ;  /* 0x0000000900097308 */ /* 0x000ee20000002400 */
[----:B------:R-:W-:Y:S01]  /*3600*/  UIMAD UR4, UR25, UR4, -UR11 ;  /* 0x00000004190472a4 */ /* 0x000fe2000f8e0a0b */
[----:B------:R-:W-:Y:S01]  /*3610*/  IADD3 R14, R12, c[0x0][0x328], RZ ;  /* 0x0000ca000c0e7a10 */ /* 0x000fe20007ffe0ff */
[----:B------:R-:W-:Y:S01]  /*3620*/  ULOP3.LUT UR11, URZ, UR5, URZ, 0x33, !UPT ;  /* 0x000000053f0b7292 */ /* 0x000fe2000f8e333f */
[----:B------:R-:W0:Y:S03]  /*3630*/  LDGDEPBAR ;  /* 0x00000000000079af */ /* 0x000e260000000000 */
[----:B------:R-:W-:Y:S01]  /*3640*/  IADD3 R10, -R212, UR4, RZ ;  /* 0x00000004d40a7c10 */ /* 0x000fe2000fffe1ff */
[----:B------:R-:W4:Y:S01]  /*3650*/  MUFU.TANH R7, R7 ;  /* 0x0000000700077308 */ /* 0x000f220000002400 */
[----:B------:R-:W-:-:S07]  /*3660*/  IADD3 R12, R12, UR11, RZ ;  /* 0x0000000b0c0c7c10 */ /* 0x000fce000fffe0ff */
[----:B------:R-:W1:Y:S01]  /*3670*/  MUFU.TANH R5, R5 ;  /* 0x0000000500057308 */ /* 0x000e620000002400 */
[----:B--2---:R-:W-:Y:S01]  /*3680*/  IMAD.IADD R21, R14, 0x1, R17 ;  /* 0x000000010e157824 */ /* 0x004fe200078e0211 */
[----:B------:R-:W-:-:S06]  /*3690*/  IADD3 R20, R12, R17, RZ ;  /* 0x000000110c147210 */ /* 0x000fcc0007ffe0ff */
[----:B------:R2:W1:Y:S01]  /*36a0*/  MUFU.TANH R165, R60 ;  /* 0x0000003c00a57308 */ /* 0x0004620000002400 */
[----:B------:R-:W-:-:S07]  /*36b0*/  IMNMX R21, R21, R10, PT ;  /* 0x0000000a15157217 */ /* 0x000fce0003800200 */
[----:B------:R2:W1:Y:S08]  /*36c0*/  MUFU.TANH R159, R61 ;  /* 0x0000003d009f7308 */ /* 0x0004700000002400 */
[----:B------:R2:W1:Y:S08]  /*36d0*/  MUFU.TANH R157, R56 ;  /* 0x00000038009d7308 */ /* 0x0004700000002400 */
[----:B------:R2:W1:Y:S08]  /*36e0*/  MUFU.TANH R169, R68 ;  /* 0x0000004400a97308 */ /* 0x0004700000002400 */
[----:B------:R2:W1:Y:S08]  /*36f0*/  MUFU.TANH R167, R69 ;  /* 0x0000004500a77308 */ /* 0x0004700000002400 */
[----:B------:R2:W1:Y:S08]  /*3700*/  MUFU.TANH R143, R48 ;  /* 0x00000030008f7308 */ /* 0x0004700000002400 */
[----:B------:R2:W1:Y:S08]  /*3710*/  MUFU.TANH R141, R49 ;  /* 0x00000031008d7308 */ /* 0x0004700000002400 */
[----:B------:R-:W1:Y:S08]  /*3720*/  MUFU.TANH R24, R24 ;  /* 0x0000001800187308 */ /* 0x000e700000002400 */
[----:B------:R-:W1:Y:S08]  /*3730*/  MUFU.TANH R15, R15 ;  /* 0x0000000f000f7308 */ /* 0x000e700000002400 */
[----:B------:R2:W1:Y:S01]  /*3740*/  MUFU.TANH R163, R57 ;  /* 0x0000003900a37308 */ /* 0x0004620000002400 */
[----:B------:R-:W-:Y:S05]  /*3750*/  @P0 BRA `(.L_x_396) ;  /* 0x0000016000000947 */ /* 0x000fea0003800000 */
[----:B---34-:R-:W-:Y:S01]  /*3760*/  IMAD.U32 R16, RZ, RZ, UR10 ;  /* 0x0000000aff107e24 */ /* 0x018fe2000f8e00ff */
[----:B------:R-:W-:Y:S04]  /*3770*/  BSSY B0, `(.L_x_397) ;  /* 0x000000f000007945 */ /* 0x000fe80003800000 */
[----:B------:R-:W-:-:S04]  /*3780*/  IADD3 R26, R16, -c[0x0][0x168], R17 ;  /* 0x80005a00101a7a10 */ /* 0x000fc80007ffe011 */
[----:B------:R-:W-:-:S13]  /*3790*/  ISETP.GT.AND P0, PT, R26, -0x1, PT ;  /* 0xffffffff1a00780c */ /* 0x000fda0003f04270 */
[----:B------:R-:W-:Y:S05]  /*37a0*/  @P0 BRA `(.L_x_398) ;  /* 0x0000007000000947 */ /* 0x000fea0003800000 */
[----:B------:R-:W-:Y:S01]  /*37b0*/  IMAD.MOV.U32 R16, RZ, RZ, c[0x0][0x32c] ;  /* 0x0000cb00ff107624 */ /* 0x000fe200078e00ff */
[----:B------:R-:W-:-:S04]  /*37c0*/  LOP3.LUT R26, RZ, R26, RZ, 0x33, !PT ;  /* 0x0000001aff1a7212 */ /* 0x000fc800078e33ff */
[----:B------:R-:W-:-:S13]  /*37d0*/  ISETP.NE.AND P0, PT, R16, 0x1, PT ;  /* 0x000000011000780c */ /* 0x000fda0003f05270 */
[----:B------:R-:W-:-:S05]  /*37e0*/  @P0 IMAD.HI.U32 R16, R26, c[0x0][0x330], RZ ;  /* 0x0000cc001a100a27 */ /* 0x000fca00078e00ff */
[----:B------:R-:W-:-:S04]  /*37f0*/  @P0 SHF.R.U32.HI R26, RZ, c[0x0][0x334], R16 ;  /* 0x0000cd00ff1a0a19 */ /* 0x000fc80000011610 */
[----:B------:R-:W-:Y:S01]  /*3800*/  LOP3.LUT R26, RZ, R26, RZ, 0x33, !PT ;  /* 0x0000001aff1a7212 */ /* 0x000fe200078e33ff */
[----:B------:R-:W-:Y:S05]  /*3810*/  BRA `(.L_x_399) ;  /* 0x0000004000007947 */ /* 0x000fea0003800000 */
.L_x_398:
[----:B------:R-:W-:-:S04]  /*3820*/  MOV R16, c[0x0][0x32c] ;  /* 0x0000cb0000107a02 */ /* 0x000fc80000000f00 */
[----:B------:R-:W-:-:S13]  /*3830*/  ISETP.NE.AND P0, PT, R16, 0x1, PT ;  /* 0x000000011000780c */ /* 0x000fda0003f05270 */
[----:B------:R-:W-:-:S05]  /*3840*/  @P0 IMAD.HI.U32 R16, R26, c[0x0][0x330], RZ ;  /* 0x0000cc001a100a27 */ /* 0x000fca00078e00ff */
[----:B------:R-:W-:Y:S02]  /*3850*/  @P0 SHF.R.U32.HI R26, RZ, c[0x0][0x334], R16 ;  /* 0x0000cd00ff1a0a19 */ /* 0x000fe40000011610 */
.L_x_399:
[----:B------:R-:W-:Y:S05]  /*3860*/  BSYNC B0 ;  /* 0x0000000000007941 */ /* 0x000fea0003800000 */
.L_x_397:
[----:B------:R-:W-:-:S04]  /*3870*/  IMAD R17, R26, c[0x0][0x32c], -R85 ;  /* 0x0000cb001a117a24 */ /* 0x000fc800078e0a55 */
[----:B------:R-:W-:-:S05]  /*3880*/  IMAD.IADD R17, R17, 0x1, -R212 ;  /* 0x0000000111117824 */ /* 0x000fca00078e0ad4 */
[----:B------:R-:W-:Y:S02]  /*3890*/  IADD3 R16, R17, c[0x0][0x32c], RZ ;  /* 0x0000cb0011107a10 */ /* 0x000fe40007ffe0ff */
[----:B------:R-:W-:Y:S02]  /*38a0*/  IMNMX R20, R20, R17, !PT ;  /* 0x0000001114147217 */ /* 0x000fe40007800200 */
[----:B------:R-:W-:Y:S02]  /*38b0*/  IMNMX R21, R21, R16, PT ;  /* 0x0000001015157217 */ /* 0x000fe40003800200 */
.L_x_396:
[----:B---34-:R-:W-:Y:S01]  /*38c0*/  ISETP.LT.AND P6, PT, RZ, UR20, PT ;  /* 0x00000014ff007c0c */ /* 0x018fe2000bfc1270 */
[----:B------:R-:W-:Y:S02]  /*38d0*/  FMUL.FTZ R25, R27, c[0x0][0x320] ;  /* 0x0000c8001b197a20 */ /* 0x000fe40000410000 */
[----:B------:R-:W3:Y:S01]  /*38e0*/  SHFL.IDX PT, R27, R6, 0x1, 0x1c1f ;  /* 0x003c1f00061b7f89 */ /* 0x000ee200000e0000 */
[----:B------:R-:W-:Y:S01]  /*38f0*/  ISETP.GT.AND P0, PT, R20, RZ, P6 ;  /* 0x000000ff1400720c */ /* 0x000fe20003704270 */
[----:B------:R-:W-:Y:S02]  /*3900*/  FMUL.FTZ R18, R18, c[0x0][0x320] ;  /* 0x0000c80012127a20 */ /* 0x000fe40000410000 */
[----:B------:R-:W-:Y:S01]  /*3910*/  FMUL.FTZ R19, R19, c[0x0][0x320] ;  /* 0x0000c80013137a20 */ /* 0x000fe20000410000 */
[----:B------:R-:W-:Y:S01]  /*3920*/  ISETP.LT.OR P0, PT, R21, 0x1, P0 ;  /* 0x000000011500780c */ /* 0x000fe20000701670 */
[----:B------:R-:W-:Y:S01]  /*3930*/  FMUL.FTZ R58, R58, c[0x0][0x320] ;  /* 0x0000c8003a3a7a20 */ /* 0x000fe20000410000 */
[----:B------:R-:W4:Y:S01]  /*3940*/  MUFU.TANH R25, R25 ;  /* 0x0000001900197308 */ /* 0x000f220000002400 */
[----:B------:R-:W-:Y:S01]  /*3950*/  FMUL.FTZ R59, R59, c[0x0][0x320] ;  /* 0x0000c8003b3b7a20 */ /* 0x000fe20000410000 */
[----:B------:R-:W-:Y:S01]  /*3960*/  FSEL R16, R13, -INF , !P0 ;  /* 0xff8000000d107808 */ /* 0x000fe20004000000 */
[----:B------:R-:W-:Y:S01]  /*3970*/  FMUL.FTZ R70, R70, c[0x0][0x320] ;  /* 0x0000c80046467a20 */ /* 0x000fe20000410000 */
[----:B------:R-:W-:Y:S01]  /*3980*/  ISETP.GT.AND P0, PT, R20, 0x1, P6 ;  /* 0x000000011400780c */ /* 0x000fe20003704270 */
[----:B------:R-:W-:-:S02]  /*3990*/  FMUL.FTZ R71, R71, c[0x0][0x320] ;  /* 0x0000c80047477a20 */ /* 0x000fc40000410000 */
[----:B------:R-:W-:Y:S01]  /*39a0*/  FMUL.FTZ R62, R62, c[0x0][0x320] ;  /* 0x0000c8003e3e7a20 */ /* 0x000fe20000410000 */
[----:B------:R-:W-:Y:S01]  /*39b0*/  ISETP.LT.OR P0, PT, R21, 0x2, P0 ;  /* 0x000000021500780c */ /* 0x000fe20000701670 */
[----:B------:R-:W-:Y:S01]  /*39c0*/  FMUL.FTZ R50, R50, c[0x0][0x320] ;  /* 0x0000c80032327a20 */ /* 0x000fe20000410000 */
[----:B------:R2:W1:Y:S01]  /*39d0*/  MUFU.TANH R164, R58 ;  /* 0x0000003a00a47308 */ /* 0x0004620000002400 */
[----:B------:R-:W-:Y:S01]  /*39e0*/  FMUL.FTZ R51, R51, c[0x0][0x320] ;  /* 0x0000c80033337a20 */ /* 0x000fe20000410000 */
[----:B------:R-:W-:Y:S01]  /*39f0*/  FSEL R17, R8, -INF , !P0 ;  /* 0xff80000008117808 */ /* 0x000fe20004000000 */
[----:B------:R-:W-:Y:S01]  /*3a00*/  FMUL.FTZ R8, R67, c[0x0][0x320] ;  /* 0x0000c80043087a20 */ /* 0x000fe20000410000 */
[----:B------:R-:W-:Y:S01]  /*3a10*/  ISETP.GT.AND P0, PT, R20, 0x8, P6 ;  /* 0x000000081400780c */ /* 0x000fe20003704270 */
[----:B------:R-:W-:Y:S02]  /*3a20*/  FMUL.FTZ R63, R63, c[0x0][0x320] ;  /* 0x0000c8003f3f7a20 */ /* 0x000fe40000410000 */
[----:B------:R-:W-:Y:S01]  /*3a30*/  FMUL.FTZ R23, R23, c[0x0][0x320] ;  /* 0x0000c80017177a20 */ /* 0x000fe20000410000 */
[----:B------:R-:W-:Y:S01]  /*3a40*/  ISETP.LT.OR P0, PT, R21, 0x9, P0 ;  /* 0x000000091500780c */ /* 0x000fe20000701670 */
[----:B------:R2:W1:Y:S03]  /*3a50*/  MUFU.TANH R170, R59 ;  /* 0x0000003b00aa7308 */ /* 0x0004660000002400 */
[----:B-1----:R-:W-:-:S02]  /*3a60*/  FSEL R15, R15, -INF , !P0 ;  /* 0xff8000000f0f7808 */ /* 0x002fc40004000000 */
[----:B------:R-:W-:-:S03]  /*3a70*/  ISETP.GT.AND P0, PT, R20, 0x9, P6 ;  /* 0x000000091400780c */ /* 0x000fc60003704270 */
[----:B------:R-:W1:Y:S01]  /*3a80*/  MUFU.TANH R8, R8 ;  /* 0x0000000800087308 */ /* 0x000e620000002400 */
[----:B------:R-:W-:-:S04]  /*3a90*/  ISETP.LT.OR P0, PT, R21, 0xa, P0 ;  /* 0x0000000a1500780c */ /* 0x000fc80000701670 */
[----:B------:R-:W-:Y:S01]  /*3aa0*/  FSEL R13, R24, -INF , !P0 ;  /* 0xff800000180d7808 */ /* 0x000fe20004000000 */
[----:B------:R-:W-:Y:S01]  /*3ab0*/  FMUL.FTZ R24, R66, c[0x0][0x320] ;  /* 0x0000c80042187a20 */ /* 0x000fe20000410000 */
[----:B------:R-:W-:Y:S01]  /*3ac0*/  ISETP.GT.AND P0, PT, R20, 0x10, P6 ;  /* 0x000000101400780c */ /* 0x000fe20003704270 */
[----:B------:R-:W1:Y:S03]  /*3ad0*/  MUFU.TANH R18, R18 ;  /* 0x0000001200127308 */ /* 0x000e660000002400 */
[----:B------:R-:W-:-:S04]  /*3ae0*/  ISETP.LT.OR P0, PT, R21, 0x11, P0 ;  /* 0x000000111500780c */ /* 0x000fc80000701670 */
[----:B------:R-:W-:Y:S01]  /*3af0*/  FSEL R11, R11, -INF , !P0 ;  /* 0xff8000000b0b7808 */ /* 0x000fe20004000000 */
[----:B------:R2:W1:Y:S01]  /*3b00*/  MUFU.TANH R166, R70 ;  /* 0x0000004600a67308 */ /* 0x0004620000002400 */
[----:B------:R-:W-:-:S04]  /*3b10*/  ISETP.GT.AND P0, PT, R20, 0x11, P6 ;  /* 0x000000111400780c */ /* 0x000fc80003704270 */
[----:B------:R-:W-:-:S03]  /*3b20*/  ISETP.LT.OR P0, PT, R21, 0x12, P0 ;  /* 0x000000121500780c */ /* 0x000fc60000701670 */
[----:B------:R2:W1:Y:S01]  /*3b30*/  MUFU.TANH R142, R71 ;  /* 0x00000047008e7308 */ /* 0x0004620000002400 */
[----:B------:R-:W-:Y:S02]  /*3b40*/  FSEL R9, R9, -INF , !P0 ;  /* 0xff80000009097808 */ /* 0x000fe40004000000 */
[----:B------:R-:W-:-:S04]  /*3b50*/  ISETP.GT.AND P0, PT, R20, 0x18, P6 ;  /* 0x000000181400780c */ /* 0x000fc80003704270 */
[----:B------:R-:W-:Y:S01]  /*3b60*/  ISETP.LT.OR P0, PT, R21, 0x19, P0 ;  /* 0x000000191500780c */ /* 0x000fe20000701670 */
[----:B------:R-:W1:Y:S03]  /*3b70*/  MUFU.TANH R19, R19 ;  /* 0x0000001300137308 */ /* 0x000e660000002400 */
[----:B------:R-:W-:Y:S02]  /*3b80*/  FSEL R7, R7, -INF , !P0 ;  /* 0xff80000007077808 */ /* 0x000fe40004000000 */
[----:B------:R-:W-:-:S03]  /*3b90*/  ISETP.GT.AND P0, PT, R20, 0x19, P6 ;  /* 0x000000191400780c */ /* 0x000fc60003704270 */
[----:B------:R2:W1:Y:S01]  /*3ba0*/  MUFU.TANH R162, R62 ;  /* 0x0000003e00a27308 */ /* 0x0004620000002400 */
[----:B------:R-:W-:-:S04]  /*3bb0*/  ISETP.LT.OR P0, PT, R21, 0x1a, P0 ;  /* 0x0000001a1500780c */ /* 0x000fc80000701670 */
[----:B------:R-:W-:Y:S02]  /*3bc0*/  FSEL R5, R5, -INF , !P0 ;  /* 0xff80000005057808 */ /* 0x000fe40004000000 */
[----:B------:R-:W-:Y:S01]  /*3bd0*/  ISETP.GT.AND P0, PT, R20, 0x20, P6 ;  /* 0x000000201400780c */ /* 0x000fe20003704270 */
[----:B------:R2:W1:Y:S03]  /*3be0*/  MUFU.TANH R140, R50 ;  /* 0x00000032008c7308 */ /* 0x0004660000002400 */
        /* <DEDUP_REMOVED lines=15> */
[----:B------:R-:W-:-:S04]  /*3ce0*/  ISETP.GT.AND P0, PT, R20, 0x30, P6 ;  /* 0x000000301400780c */ /* 0x000fc80003704270 */
        /* <DEDUP_REMOVED lines=8> */
[----:B------:R-:W-:Y:S01]  /*3d70*/  ISETP.GT.AND P0, PT, R20, 0x39, P6 ;  /* 0x000000391400780c */ /* 0x000fe20003704270 */
[----:B------:R-:W-:Y:S02]  /*3d80*/  FMUL.FTZ R20, R22, c[0x0][0x320] ;  /* 0x0000c80016147a20 */ /* 0x000fe40000410000 */
[--C-:B---3--:R-:W-:Y:S01]  /*3d90*/  IMAD.IADD R22, R12, 0x1, R27.reuse ;  /* 0x000000010c167824 */ /* 0x108fe200078e021b */
[----:B------:R-:W-:Y:S01]  /*3da0*/  ISETP.LT.OR P0, PT, R21, 0x3a, P0 ;  /* 0x0000003a1500780c */ /* 0x000fe20000701670 */
[----:B------:R2:W3:Y:S01]  /*3db0*/  MUFU.TANH R6, R20 ;  /* 0x0000001400067308 */ /* 0x0004e20000002400 */
[----:B------:R-:W-:Y:S02]  /*3dc0*/  IMAD.IADD R21, R14, 0x1, R27 ;  /* 0x000000010e157824 */ /* 0x000fe400078e021b */
[----:B------:R-:W-:-:S02]  /*3dd0*/  FSEL R141, R141, -INF , !P0 ;  /* 0xff8000008d8d7808 */ /* 0x000fc40004000000 */
[----:B------:R-:W-:Y:S02]  /*3de0*/  PLOP3.LUT P0, PT, PT, PT, UP0, 0x40, 0x0 ;  /* 0x000000000000781c */ /* 0x000fe40003f0e808 */
[----:B------:R-:W-:-:S11]  /*3df0*/  IMNMX R21, R21, R10, PT ;  /* 0x0000000a15157217 */ /* 0x000fd60003800200 */
[----:B------:R-:W-:Y:S05]  /*3e00*/  @P0 BRA `(.L_x_400) ;  /* 0x0000016000000947 */ /* 0x000fea0003800000 */
[----:B-1234-:R-:W-:Y:S01]  /*3e10*/  IMAD.U32 R10, RZ, RZ, UR10 ;  /* 0x0000000aff0a7e24 */ /* 0x01efe2000f8e00ff */
        /* <DEDUP_REMOVED lines=11> */
.L_x_402:
[----:B------:R-:W-:-:S04]  /*3ed0*/  MOV R10, c[0x0][0x32c] ;  /* 0x0000cb00000a7a02 */ /* 0x000fc80000000f00 */
[----:B------:R-:W-:-:S13]  /*3ee0*/  ISETP.NE.AND P0, PT, R10, 0x1, PT ;  /* 0x000000010a00780c */ /* 0x000fda0003f05270 */
[----:B------:R-:W-:-:S05]  /*3ef0*/  @P0 IMAD.HI.U32 R10, R12, c[0x0][0x330], RZ ;  /* 0x0000cc000c0a0a27 */ /* 0x000fca00078e00ff */
[----:B------:R-:W-:Y:S02]  /*3f00*/  @P0 SHF.R.U32.HI R12, RZ, c[0x0][0x334], R10 ;  /* 0x0000cd00ff0c0a19 */ /* 0x000fe4000001160a */
.L_x_403:
[----:B------:R-:W-:Y:S05]  /*3f10*/  BSYNC B0 ;  /* 0x0000000000007941 */ /* 0x000fea0003800000 */
.L_x_401:
[----:B------:R-:W-:-:S04]  /*3f20*/  IMAD R23, R12, c[0x0][0x32c], -R85 ;  /* 0x0000cb000c177a24 */ /* 0x000fc800078e0a55 */
[----:B------:R-:W-:-:S05]  /*3f30*/  IMAD.IADD R23, R23, 0x1, -R212 ;  /* 0x0000000117177824 */ /* 0x000fca00078e0ad4 */
[----:B------:R-:W-:Y:S02]  /*3f40*/  IADD3 R10, R23, c[0x0][0x32c], RZ ;  /* 0x0000cb00170a7a10 */ /* 0x000fe40007ffe0ff */
[----:B------:R-:W-:Y:S02]  /*3f50*/  IMNMX R22, R22, R23, !PT ;  /* 0x0000001716167217 */ /* 0x000fe40007800200 */
[----:B------:R-:W-:Y:S02]  /*3f60*/  IMNMX R21, R21, R10, PT ;  /* 0x0000000a15157217 */ /* 0x000fe40003800200 */
.L_x_400:
[----:B-1234-:R-:W-:Y:S01]  /*3f70*/  ISETP.GT.AND P0, PT, R22, 0x1, P6 ;  /* 0x000000011600780c */ /* 0x01efe20003704270 */
[----:B------:R-:W-:Y:S01]  /*3f80*/  IMAD.SHL.U32 R203, R4, 0x2, RZ ;  /* 0x0000000204cb7824 */ /* 0x000fe200078e00ff */
[----:B------:R-:W-:Y:S02]  /*3f90*/  ULDC.64 UR4, c[0x0][0x2c8] ;  /* 0x0000b20000047ab9 */ /* 0x000fe40000000a00 */
[----:B------:R-:W-:Y:S01]  /*3fa0*/  ISETP.LT.OR P0, PT, R21, 0x2, P0 ;  /* 0x000000021500780c */ /* 0x000fe20000701670 */
[--C-:B------:R-:W-:Y:S01]  /*3fb0*/  IMAD R197, R3, 0x2, R203.reuse ;  /* 0x0000000203c57824 */ /* 0x100fe200078e02cb */
[----:B------:R-:W-:Y:S01]  /*3fc0*/  LDSM.16.MT88.4 R40, [R203+0x2100] ;  /* 0x00210000cb28783b */ /* 0x000fe20000004200 */
[----:B------:R-:W-:Y:S01]  /*3fd0*/  IMAD R198, R2, 0x2, R203 ;  /* 0x0000000202c67824 */ /* 0x000fe200078e02cb */
[----:B------:R-:W-:Y:S01]  /*3fe0*/  FSEL R20, R25, -INF , !P0 ;  /* 0xff80000019147808 */ /* 0x000fe20004000000 */
[----:B------:R-:W-:Y:S01]  /*3ff0*/  UIMAD.WIDE.U32 UR26, UR24, UR4, URZ ;  /* 0x00000004181a72a5 */ /* 0x000fe2000f8e003f */
[----:B------:R-:W-:Y:S01]  /*4000*/  ISETP.GT.AND P0, PT, R22, 0x8, P6 ;  /* 0x000000081600780c */ /* 0x000fe20003704270 */
[----:B------:R-:W-:Y:S01]  /*4010*/  LDSM.16.MT88.4 R56, [R197+0x2100] ;  /* 0x00210000c538783b */ /* 0x000fe20000004200 */
[----:B------:R-:W-:Y:S01]  /*4020*/  IMAD R196, R3, 0x2, R198 ;  /* 0x0000000203c47824 */ /* 0x000fe200078e02c6 */
[----:B------:R-:W-:Y:S01]  /*4030*/  UIADD3 UR20, UR20, -0x2, URZ ;  /* 0xfffffffe14147890 */ /* 0x000fe2000fffe03f */
[----:B------:R-:W-:Y:S01]  /*4040*/  ISETP.LT.OR P0, PT, R21, 0x9, P0 ;  /* 0x000000091500780c */ /* 0x000fe20000701670 */
[----:B------:R-:W-:Y:S01]  /*4050*/  LDSM.16.MT88.4 R124, [R203+0x100] ;  /* 0x00010000cb7c783b */ /* 0x000fe20000004200 */
[----:B------:R-:W-:-:S02]  /*4060*/  @UP1 UMOV UR25, UR27 ;  /* 0x0000001b00191c82 */ /* 0x000fc40008000000 */
[----:B------:R-:W-:Y:S01]  /*4070*/  FSEL R6, R6, -INF , !P0 ;  /* 0xff80000006067808 */ /* 0x000fe20004000000 */
[----:B------:R-:W-:Y:S01]  /*4080*/  LDSM.16.MT88.4 R116, [R198+0x100] ;  /* 0x00010000c674783b */ /* 0x000fe20000004200 */
[----:B------:R-:W-:Y:S01]  /*4090*/  ISETP.GT.AND P0, PT, R22, 0x9, P6 ;  /* 0x000000091600780c */ /* 0x000fe20003704270 */
[----:B------:R-:W-:Y:S02]  /*40a0*/  @UP1 USHF.R.U32.HI UR24, URZ, UR5, UR25 ;  /* 0x000000053f181299 */ /* 0x000fe40008011619 */
[----:B------:R-:W-:Y:S01]  /*40b0*/  LDSM.16.MT88.4 R108, [R197+0x100] ;  /* 0x00010000c56c783b */ /* 0x000fe20000004200 */
[----:B------:R-:W-:Y:S01]  /*40c0*/  ISETP.LT.OR P0, PT, R21, 0xa, P0 ;  /* 0x0000000a1500780c */ /* 0x000fe20000701670 */
[----:B------:R-:W-:Y:S02]  /*40d0*/  UIADD3 UR4, UR21, UR24, URZ ;  /* 0x0000001815047290 */ /* 0x000fe4000fffe03f */
[----:B------:R-:W-:Y:S01]  /*40e0*/  LDSM.16.MT88.4 R100, [R196+0x100] ;  /* 0x00010000c464783b */ /* 0x000fe20000004200 */
[----:B------:R-:W-:Y:S01]  /*40f0*/  FSEL R144, R144, -INF , !P0 ;  /* 0xff80000090907808 */ /* 0x000fe20004000000 */
[----:B------:R-:W-:Y:S01]  /*4100*/  ULDC UR21, c[0x0][0x328] ;  /* 0x0000ca0000157ab9 */ /* 0x000fe20000000800 */
[----:B------:R-:W-:Y:S01]  /*4110*/  ISETP.GT.AND P0, PT, R22, 0x10, P6 ;  /* 0x000000101600780c */ /* 0x000fe20003704270 */
[----:B------:R-:W-:Y:S01]  /*4120*/  LDSM.16.MT88.4 R48, [R198+0x2100] ;  /* 0x00210000c630783b */ /* 0x000fe20000004200 */
[----:B------:R-:W-:-:S02]  /*4130*/  UIADD3 UR21, UR4, UR21, URZ ;  /* 0x0000001504157290 */ /* 0x000fc4000fffe03f */
[C---:B------:R-:W-:Y:S01]  /*4140*/  ISETP.LT.OR P0, PT, R21.reuse, 0x11, P0 ;  /* 0x000000111500780c */ /* 0x040fe20000701670 */
[----:B------:R-:W-:Y:S03]  /*4150*/  LDSM.16.MT88.4 R64, [R196+0x2100] ;  /* 0x00210000c440783b */ /* 0x000fe60000004200 */
[----:B------:R-:W-:Y:S01]  /*4160*/  FSEL R14, R18, -INF , !P0 ;  /* 0xff800000120e7808 */ /* 0x000fe20004000000 */
[----:B------:R-:W-:Y:S01]  /*4170*/  LDSM.16.MT88.4 R72, [R203+0x4100] ;  /* 0x00410000cb48783b */ /* 0x000fe20000004200 */
[----:B------:R-:W-:Y:S02]  /*4180*/  ISETP.GT.AND P0, PT, R22, 0x11, P6 ;  /* 0x000000111600780c */ /* 0x000fe40003704270 */
[----:B------:R-:W-:Y:S01]  /*4190*/  FMNMX.FTZ R18, R16, R17, !PT ;  /* 0x0000001110127209 */ /* 0x000fe20007810000 */
[----:B------:R-:W-:Y:S01]  /*41a0*/  LDSM.16.MT88.4 R80, [R198+0x4100] ;  /* 0x00410000c650783b */ /* 0x000fe20000004200 */
[----:B------:R-:W-:-:S02]  /*41b0*/  ISETP.LT.OR P0, PT, R21, 0x12, P0 ;  /* 0x000000121500780c */ /* 0x000fc40000701670 */
[----:B------:R-:W-:Y:S01]  /*41c0*/  FMNMX.FTZ R18, R15, R18, !PT ;  /* 0x000000120f127209 */ /* 0x000fe20007810000 */
[----:B------:R-:W-:Y:S01]  /*41d0*/  LDSM.16.MT88.4 R88, [R197+0x4100] ;  /* 0x00410000c558783b */ /* 0x000fe20000004200 */
[----:B------:R-:W-:Y:S02]  /*41e0*/  FSEL R12, R19, -INF , !P0 ;  /* 0xff800000130c7808 */ /* 0x000fe40004000000 */
[----:B------:R-:W-:Y:S01]  /*41f0*/  ISETP.GT.AND P0, PT, R22, 0x18, P6 ;  /* 0x000000181600780c */ /* 0x000fe20003704270 */
[----:B------:R-:W-:Y:S01]  /*4200*/  LDSM.16.MT88.4 R136, [R198+0x900] ;  /* 0x00090000c688783b */ /* 0x000fe20000004200 */
[----:B------:R-:W-:Y:S02]  /*4210*/  FMNMX.FTZ R18, R13, R18, !PT ;  /* 0x000000120d127209 */ /* 0x000fe40007810000 */
[----:B------:R-:W-:Y:S01]  /*4220*/  ISETP.LT.OR P0, PT, R21, 0x19, P0 ;  /* 0x000000191500780c */ /* 0x000fe20000701670 */
[----:B------:R-:W-:Y:S01]  /*4230*/  LDSM.16.MT88.4 R32, [R197+0x900] ;  /* 0x00090000c520783b */ /* 0x000fe20000004200 */
[----:B------:R-:W-:-:S02]  /*4240*/  FMNMX.FTZ R18, R11, R18, !PT ;  /* 0x000000120b127209 */ /* 0x000fc40007810000 */
[----:B------:R-:W-:Y:S01]  /*4250*/  FSEL R10, R24, -INF , !P0 ;  /* 0xff800000180a7808 */ /* 0x000fe20004000000 */
[----:B------:R-:W-:Y:S01]  /*4260*/  LDSM.16.MT88.4 R28, [R196+0x900] ;  /* 0x00090000c41c783b */ /* 0x000fe20000004200 */
[----:B------:R-:W-:Y:S02]  /*4270*/  ISETP.GT.AND P0, PT, R22, 0x19, P6 ;  /* 0x000000191600780c */ /* 0x000fe40003704270 */
[----:B------:R-:W-:Y:S02]  /*4280*/  FMNMX.FTZ R24, R9, R18, !PT ;  /* 0x0000001209187209 */ /* 0x000fe40007810000 */
        /* <DEDUP_REMOVED lines=8> */
[----:B------:R-:W-:-:S04]  /*4310*/  ISETP.GT.AND P0, PT, R22, RZ, P6 ;  /* 0x000000ff1600720c */ /* 0x000fc80003704270 */
[----:B------:R-:W-:-:S04]  /*4320*/  ISETP.LT.OR P0, PT, R21, 0x1, P0 ;  /* 0x000000011500780c */ /* 0x000fc80000701670 */
[----:B------:R-:W-:Y:S02]  /*4330*/  FSEL R18, R0, -INF , !P0 ;  /* 0xff80000000127808 */ /* 0x000fe40004000000 */
[----:B------:R-:W-:Y:S02]  /*4340*/  FMNMX.FTZ R0, R7, R24, !PT ;  /* 0x0000001807007209 */ /* 0x000fe40007810000 */
[----:B------:R-:W-:Y:S01]  /*4350*/  FMNMX.FTZ R23, R18, R20, !PT ;  /* 0x0000001412177209 */ /* 0x000fe20007810000 */
[----:B------:R-:W-:Y:S01]  /*4360*/  LDSM.16.MT88.4 R24, [R198+0x2900] ;  /* 0x00290000c618783b */ /* 0x000fe20000004200 */
[----:B------:R-:W-:Y:S02]  /*4370*/  FMNMX.FTZ R0, R5, R0, !PT ;  /* 0x0000000005007209 */ /* 0x000fe40007810000 */
[----:B------:R-:W-:Y:S02]  /*4380*/  ISETP.GT.AND P0, PT, R22, 0x28, P6 ;  /* 0x000000281600780c */ /* 0x000fe40003704270 */
[----:B------:R-:W-:-:S02]  /*4390*/  FMNMX.FTZ R0, R165, R0, !PT ;  /* 0x00000000a5007209 */ /* 0x000fc40007810000 */
[----:B------:R-:W-:Y:S02]  /*43a0*/  FMNMX.FTZ R23, R6, R23, !PT ;  /* 0x0000001706177209 */ /* 0x000fe40007810000 */
[----:B------:R-:W-:Y:S02]  /*43b0*/  FMNMX.FTZ R0, R159, R0, !PT ;  /* 0x000000009f007209 */ /* 0x000fe40007810000 */
[----:B------:R-:W-:Y:S02]  /*43c0*/  ISETP.LT.OR P0, PT, R21, 0x29, P0 ;  /* 0x000000291500780c */ /* 0x000fe40000701670 */
[----:B------:R-:W-:Y:S02]  /*43d0*/  FMNMX.FTZ R23, R144, R23, !PT ;  /* 0x0000001790177209 */ /* 0x000fe40007810000 */
[----:B------:R-:W-:Y:S02]  /*43e0*/  FMNMX.FTZ R0, R157, R0, !PT ;  /* 0x000000009d007209 */ /* 0x000fe40007810000 */
[----:B------:R-:W-:-:S02]  /*43f0*/  FSEL R164, R164, -INF , !P0 ;  /* 0xff800000a4a47808 */ /* 0x000fc40004000000 */
[----:B------:R-:W-:Y:S02]  /*4400*/  FMNMX.FTZ R23, R14, R23, !PT ;  /* 0x000000170e177209 */ /* 0x000fe40007810000 */
[----:B------:R-:W-:Y:S02]  /*4410*/  ISETP.GT.AND P0, PT, R22, 0x29, P6 ;  /* 0x000000291600780c */ /* 0x000fe40003704270 */
[----:B------:R-:W-:Y:S02]  /*4420*/  FMNMX.FTZ R0, R163, R0, !PT ;  /* 0x00000000a3007209 */ /* 0x000fe40007810000 */
[----:B------:R-:W-:Y:S02]  /*4430*/  FMNMX.FTZ R23, R12, R23, !PT ;  /* 0x000000170c177209 */ /* 0x000fe40007810000 */
[----:B------:R-:W-:Y:S02]  /*4440*/  ISETP.LT.OR P0, PT, R21, 0x2a, P0 ;  /* 0x0000002a1500780c */ /* 0x000fe40000701670 */
[----:B------:R-:W-:-:S02]  /*4450*/  FMNMX.FTZ R0, R169, R0, !PT ;  /* 0x00000000a9007209 */ /* 0x000fc40007810000 */
[----:B------:R-:W-:Y:S02]  /*4460*/  FMNMX.FTZ R23, R10, R23, !PT ;  /* 0x000000170a177209 */ /* 0x000fe40007810000 */
[----:B------:R-:W-:Y:S02]  /*4470*/  FSEL R170, R170, -INF , !P0 ;  /* 0xff800000aaaa7808 */ /* 0x000fe40004000000 */
[----:B------:R-:W-:Y:S02]  /*4480*/  ISETP.GT.AND P0, PT, R22, 0x30, P6 ;  /* 0x000000301600780c */ /* 0x000fe40003704270 */
[----:B------:R-:W-:Y:S02]  /*4490*/  FMNMX.FTZ R0, R167, R0, !PT ;  /* 0x00000000a7007209 */ /* 0x000fe40007810000 */
[----:B------:R-:W-:Y:S02]  /*44a0*/  FMNMX.FTZ R23, R8, R23, !PT ;  /* 0x0000001708177209 */ /* 0x000fe40007810000 */
[----:B------:R-:W-:-:S02]  /*44b0*/  ISETP.LT.OR P0, PT, R21, 0x31, P0 ;  /* 0x000000311500780c */ /* 0x000fc40000701670 */
[----:B------:R-:W-:Y:S02]  /*44c0*/  FMNMX.FTZ R0, R143, R0, !PT ;  /* 0x000000008f007209 */ /* 0x000fe40007810000 */
[----:B------:R-:W-:Y:S02]  /*44d0*/  FMNMX.FTZ R23, R162, R23, !PT ;  /* 0x00000017a2177209 */ /* 0x000fe40007810000 */
[----:B------:R-:W-:Y:S02]  /*44e0*/  FSEL R166, R166, -INF , !P0 ;  /* 0xff800000a6a67808 */ /* 0x000fe40004000000 */
[----:B------:R-:W-:Y:S02]  /*44f0*/  ISETP.GT.AND P0, PT, R22, 0x31, P6 ;  /* 0x000000311600780c */ /* 0x000fe40003704270 */
[----:B------:R-:W-:Y:S02]  /*4500*/  FMNMX.FTZ R0, R141, R0, !PT ;  /* 0x000000008d007209 */ /* 0x000fe40007810000 */
[----:B------:R-:W-:-:S02]  /*4510*/  FMNMX.FTZ R23, R172, R23, !PT ;  /* 0x00000017ac177209 */ /* 0x000fc40007810000 */
[----:B------:R-:W-:Y:S01]  /*4520*/  ISETP.LT.OR P0, PT, R21, 0x32, P0 ;  /* 0x000000321500780c */ /* 0x000fe20000701670 */
[----:B------:R-:W1:Y:S01]  /*4530*/  SHFL.BFLY PT, R19, R0, 0x2, 0x1f ;  /* 0x0c401f0000137f89 */ /* 0x000e6200000e0000 */
[----:B------:R-:W-:Y:S02]  /*4540*/  FMNMX.FTZ R23, R164, R23, !PT ;  /* 0x00000017a4177209 */ /* 0x000fe40007810000 */
[----:B------:R-:W-:Y:S02]  /*4550*/  FSEL R142, R142, -INF , !P0 ;  /* 0xff8000008e8e7808 */ /* 0x000fe40004000000 */
[----:B------:R-:W-:Y:S02]  /*4560*/  ISETP.GT.AND P0, PT, R22, 0x38, P6 ;  /* 0x000000381600780c */ /* 0x000fe40003704270 */
[----:B------:R-:W-:Y:S02]  /*4570*/  FMNMX.FTZ R23, R170, R23, !PT ;  /* 0x00000017aa177209 */ /* 0x000fe40007810000 */
[----:B------:R-:W-:-:S02]  /*4580*/  ISETP.GT.AND P6, PT, R22, 0x39, P6 ;  /* 0x000000391600780c */ /* 0x000fc400037c4270 */
[C---:B------:R-:W-:Y:S02]  /*4590*/  ISETP.LT.OR P0, PT, R21.reuse, 0x39, P0 ;  /* 0x000000391500780c */ /* 0x040fe40000701670 */
[----:B------:R-:W-:Y:S02]  /*45a0*/  FMNMX.FTZ R23, R166, R23, !PT ;  /* 0x00000017a6177209 */ /* 0x000fe40007810000 */
[----:B------:R-:W-:Y:S02]  /*45b0*/  ISETP.LT.OR P6, PT, R21, 0x3a, P6 ;  /* 0x0000003a1500780c */ /* 0x000fe400037c1670 */
[----:B------:R-:W-:Y:S02]  /*45c0*/  FSEL R140, R140, -INF , !P0 ;  /* 0xff8000008c8c7808 */ /* 0x000fe40004000000 */
[----:B------:R-:W-:Y:S02]  /*45d0*/  FMNMX.FTZ R23, R142, R23, !PT ;  /* 0x000000178e177209 */ /* 0x000fe40007810000 */
[----:B------:R-:W-:-:S02]  /*45e0*/  FSEL R160, R160, -INF , !P6 ;  /* 0xff800000a0a07808 */ /* 0x000fc40007000000 */
[----:B------:R-:W-:Y:S02]  /*45f0*/  FMNMX.FTZ R21, R140, R23, !PT ;  /* 0x000000178c157209 */ /* 0x000fe40007810000 */
[----:B-1----:R-:W-:Y:S02]  /*4600*/  FMNMX.FTZ R22, R0, R19, !PT ;  /* 0x0000001300167209 */ /* 0x002fe40007810000 */
[----:B------:R-:W-:-:S03]  /*4610*/  FMNMX.FTZ R21, R160, R21, !PT ;  /* 0x00000015a0157209 */ /* 0x000fc60007810000 */
[----:B------:R-:W-:Y:S04]  /*4620*/  SHFL.BFLY PT, R23, R22, 0x1, 0x1f ;  /* 0x0c201f0016177f89 */ /* 0x000fe800000e0000 */
[----:B------:R-:W1:Y:S02]  /*4630*/  SHFL.BFLY PT, R0, R21, 0x2, 0x1f ;  /* 0x0c401f0015007f89 */ /* 0x000e6400000e0000 */
[----:B-1----:R-:W-:Y:S02]  /*4640*/  FMNMX.FTZ R19, R21, R0, !PT ;  /* 0x0000000015137209 */ /* 0x002fe40007810000 */
[----:B------:R-:W-:-:S03]  /*4650*/  FMNMX.FTZ R0, R22, R23, !PT ;  /* 0x0000001716007209 */ /* 0x000fc60007810000 */
[----:B------:R-:W1:Y:S01]  /*4660*/  SHFL.BFLY PT, R132, R19, 0x1, 0x1f ;  /* 0x0c201f0013847f89 */ /* 0x000e6200000e0000 */
[C---:B------:R-:W-:Y:S01]  /*4670*/  FSETP.NEU.FTZ.AND P0, PT, R0.reuse, -INF , PT ;  /* 0xff8000000000780b */ /* 0x040fe20003f1d000 */
[----:B------:R-:W-:-:S05]  /*4680*/  FMUL.FTZ R168, R0, c[0x0][0x2d0] ;  /* 0x0000b40000a87a20 */ /* 0x000fca0000410000 */
[----:B------:R-:W-:-:S05]  /*4690*/  FSEL R168, R168, RZ, P0 ;  /* 0x000000ffa8a87208 */ /* 0x000fca0000000000 */
[--C-:B------:R-:W-:Y:S02]  /*46a0*/  FFMA.FTZ R155, R16, c[0x0][0x2d0], -R168.reuse ;  /* 0x0000b400109b7a23 */ /* 0x100fe400000108a8 */
[--C-:B------:R-:W-:Y:S02]  /*46b0*/  FFMA.FTZ R154, R17, c[0x0][0x2d0], -R168.reuse ;  /* 0x0000b400119a7a23 */ /* 0x100fe400000108a8 */
[--C-:B------:R-:W-:Y:S02]  /*46c0*/  FFMA.FTZ R153, R15, c[0x0][0x2d0], -R168.reuse ;  /* 0x0000b4000f997a23 */ /* 0x100fe400000108a8 */
[--C-:B------:R-:W-:Y:S01]  /*46d0*/  FFMA.FTZ R148, R13, c[0x0][0x2d0], -R168.reuse ;  /* 0x0000b4000d947a23 */ /* 0x100fe200000108a8 */
[----:B------:R-:W-:Y:S01]  /*46e0*/  MUFU.EX2 R155, R155 ;  /* 0x0000009b009b7308 */ /* 0x000fe20000000800 */
[--C-:B------:R-:W-:Y:S02]  /*46f0*/  FFMA.FTZ R146, R7, c[0x0][0x2d0], -R168.reuse ;  /* 0x0000b40007927a23 */ /* 0x100fe400000108a8 */
[--C-:B------:R-:W-:Y:S01]  /*4700*/  FFMA.FTZ R135, R5, c[0x0][0x2d0], -R168.reuse ;  /* 0x0000b40005877a23 */ /* 0x100fe200000108a8 */
[----:B-1----:R-:W-:Y:S01]  /*4710*/  FMNMX.FTZ R132, R132, R19, !PT ;  /* 0x0000001384847209 */ /* 0x002fe20007810000 */
[----:B------:R-:W-:-:S03]  /*4720*/  FFMA.FTZ R152, R11, c[0x0][0x2d0], -R168 ;  /* 0x0000b4000b987a23 */ /* 0x000fc600000108a8 */
[----:B------:R-:W1:Y:S01]  /*4730*/  MUFU.EX2 R154, R154 ;  /* 0x0000009a009a7308 */ /* 0x000e620000000800 */
[C---:B------:R-:W-:Y:S01]  /*4740*/  FSETP.NEU.FTZ.AND P0, PT, R132.reuse, -INF , PT ;  /* 0xff8000008400780b */ /* 0x040fe20003f1d000 */
[----:B------:R-:W-:Y:S02]  /*4750*/  FMUL.FTZ R161, R132, c[0x0][0x2d0] ;  /* 0x0000b40084a17a20 */ /* 0x000fe40000410000 */
[--C-:B------:R-:W-:Y:S02]  /*4760*/  FFMA.FTZ R147, R9, c[0x0][0x2d0], -R168.reuse ;  /* 0x0000b40009937a23 */ /* 0x100fe400000108a8 */
[--C-:B------:R-:W-:Y:S01]  /*4770*/  FFMA.FTZ R156, R165, c[0x0][0x2d0], -R168.reuse ;  /* 0x0000b400a59c7a23 */ /* 0x100fe200000108a8 */
[----:B------:R-:W-:Y:S01]  /*4780*/  FSEL R161, R161, RZ, P0 ;  /* 0x000000ffa1a17208 */ /* 0x000fe20000000000 */
[----:B------:R-:W-:Y:S01]  /*4790*/  MUFU.EX2 R153, R153 ;  /* 0x0000009900997308 */ /* 0x000fe20000000800 */
[--C-:B------:R-:W-:Y:S01]  /*47a0*/  FFMA.FTZ R158, R163, c[0x0][0x2d0], -R168.reuse ;  /* 0x0000b400a39e7a23 */ /* 0x100fe200000108a8 */
[----:B------:R-:W-:Y:S01]  /*47b0*/  PLOP3.LUT P0, PT, PT, PT, UP0, 0x40, 0x0 ;  /* 0x000000000000781c */ /* 0x000fe20003f0e808 */
[----:B------:R-:W-:-:S02]  /*47c0*/  FFMA.FTZ R159, R159, c[0x0][0x2d0], -R168 ;  /* 0x0000b4009f9f7a23 */ /* 0x000fc400000108a8 */
[--C-:B------:R-:W-:Y:S02]  /*47d0*/  FFMA.FTZ R149, R18, c[0x0][0x2d0], -R161.reuse ;  /* 0x0000b40012957a23 */ /* 0x100fe400000108a1 */
[--C-:B------:R-:W-:Y:S01]  /*47e0*/  FFMA.FTZ R150, R20, c[0x0][0x2d0], -R161.reuse ;  /* 0x0000b40014967a23 */ /* 0x100fe200000108a1 */
[----:B------:R-:W2:Y:S01]  /*47f0*/  MUFU.EX2 R148, R148 ;  /* 0x0000009400947308 */ /* 0x000ea20000000800 */
[--C-:B------:R-:W-:Y:S01]  /*4800*/  FFMA.FTZ R151, R6, c[0x0][0x2d0], -R161.reuse ;  /* 0x0000b40006977a23 */ /* 0x100fe200000108a1 */
[----:B------:R-:W-:Y:S01]  /*4810*/  LDSM.16.MT88.4 R16, [R197+0x2900] ;  /* 0x00290000c510783b */ /* 0x000fe20000004200 */
[--C-:B------:R-:W-:Y:S01]  /*4820*/  FFMA.FTZ R144, R144, c[0x0][0x2d0], -R161.reuse ;  /* 0x0000b40090907a23 */ /* 0x100fe200000108a1 */
[----:B-1----:R-:W-:Y:S01]  /*4830*/  F2FP.PACK_AB R96, R154, R155 ;  /* 0x0000009b9a60723e */ /* 0x002fe200000000ff */
[--C-:B------:R-:W-:Y:S01]  /*4840*/  FFMA.FTZ R3, R10, c[0x0][0x2d0], -R161.reuse ;  /* 0x0000b4000a037a23 */ /* 0x100fe200000108a1 */
[----:B------:R-:W1:Y:S01]  /*4850*/  LDSM.16.MT88.4 R4, [R196+0x4100] ;  /* 0x00410000c404783b */ /* 0x000e620000004200 */
[--C-:B------:R-:W-:Y:S01]  /*4860*/  FFMA.FTZ R2, R8, c[0x0][0x2d0], -R161.reuse ;  /* 0x0000b40008027a23 */ /* 0x100fe200000108a1 */
[----:B------:R-:W-:Y:S01]  /*4870*/  MUFU.EX2 R149, R149 ;  /* 0x0000009500957308 */ /* 0x000fe20000000800 */
[--C-:B------:R-:W-:Y:S01]  /*4880*/  FFMA.FTZ R145, R14, c[0x0][0x2d0], -R161.reuse ;  /* 0x0000b4000e917a23 */ /* 0x100fe200000108a1 */
[----:B------:R-:W3:Y:S01]  /*4890*/  LDSM.16.MT88.4 R8, [R203+0x2900] ;  /* 0x00290000cb08783b */ /* 0x000ee20000004200 */
[----:B------:R-:W-:-:S02]  /*48a0*/  FFMA.FTZ R134, R12, c[0x0][0x2d0], -R161 ;  /* 0x0000b4000c867a23 */ /* 0x000fc400000108a1 */
[--C-:B------:R-:W-:Y:S01]  /*48b0*/  FFMA.FTZ R157, R157, c[0x0][0x2d0], -R168.reuse ;  /* 0x0000b4009d9d7a23 */ /* 0x100fe200000108a8 */
[----:B------:R-:W4:Y:S01]  /*48c0*/  LDSM.16.MT88.4 R20, [R203+0x900] ;  /* 0x00090000cb14783b */ /* 0x000f220000004200 */
[--C-:B------:R-:W-:Y:S01]  /*48d0*/  FFMA.FTZ R162, R162, c[0x0][0x2d0], -R161.reuse ;  /* 0x0000b400a2a27a23 */ /* 0x100fe200000108a1 */
[----:B------:R-:W5:Y:S01]  /*48e0*/  MUFU.EX2 R150, R150 ;  /* 0x0000009600967308 */ /* 0x000f620000000800 */
[----:B--2---:R-:W-:Y:S01]  /*48f0*/  F2FP.PACK_AB R98, R148, R153 ;  /* 0x000000999462723e */ /* 0x004fe200000000ff */
[----:B------:R-:W2:Y:S01]  /*4900*/  LDSM.16.MT88.4 R12, [R196+0x2900] ;  /* 0x00290000c40c783b */ /* 0x000ea20000004200 */
[--C-:B------:R-:W-:Y:S02]  /*4910*/  FFMA.FTZ R163, R172, c[0x0][0x2d0], -R161.reuse ;  /* 0x0000b400aca37a23 */ /* 0x100fe400000108a1 */
[--C-:B------:R-:W-:Y:S02]  /*4920*/  FFMA.FTZ R164, R164, c[0x0][0x2d0], -R161.reuse ;  /* 0x0000b400a4a47a23 */ /* 0x100fe400000108a1 */
[----:B------:R-:W-:Y:S01]  /*4930*/  FFMA.FTZ R165, R170, c[0x0][0x2d0], -R161 ;  /* 0x0000b400aaa57a23 */ /* 0x000fe200000108a1 */
[----:B------:R-:W-:Y:S01]  /*4940*/  MUFU.EX2 R151, R151 ;  /* 0x0000009700977308 */ /* 0x000fe20000000800 */
[----:B------:R-:W-:-:S02]  /*4950*/  FFMA.FTZ R170, R167, c[0x0][0x2d0], -R168 ;  /* 0x0000b400a7aa7a23 */ /* 0x000fc400000108a8 */
[--C-:B------:R-:W-:Y:S02]  /*4960*/  FFMA.FTZ R169, R169, c[0x0][0x2d0], -R168.reuse ;  /* 0x0000b400a9a97a23 */ /* 0x100fe400000108a8 */
[--C-:B------:R-:W-:Y:S02]  /*4970*/  FFMA.FTZ R167, R143, c[0x0][0x2d0], -R168.reuse ;  /* 0x0000b4008fa77a23 */ /* 0x100fe400000108a8 */
[----:B------:R-:W-:Y:S01]  /*4980*/  FFMA.FTZ R214, R141, c[0x0][0x2d0], -R168 ;  /* 0x0000b4008dd67a23 */ /* 0x000fe200000108a8 */
[----:B------:R-:W1:Y:S01]  /*4990*/  MUFU.EX2 R144, R144 ;  /* 0x0000009000907308 */ /* 0x000e620000000800 */
[----:B-----5:R-:W-:Y:S01]  /*49a0*/  F2FP.PACK_AB R97, R150, R149 ;  /* 0x000000959661723e */ /* 0x020fe200000000ff */
[--C-:B------:R-:W-:Y:S02]  /*49b0*/  FFMA.FTZ R166, R166, c[0x0][0x2d0], -R161.reuse ;  /* 0x0000b400a6a67a23 */ /* 0x100fe400000108a1 */
[--C-:B------:R-:W-:Y:S02]  /*49c0*/  FFMA.FTZ R171, R142, c[0x0][0x2d0], -R161.reuse ;  /* 0x0000b4008eab7a23 */ /* 0x100fe400000108a1 */
[----:B------:R-:W-:-:S02]  /*49d0*/  FFMA.FTZ R168, R140, c[0x0][0x2d0], -R161 ;  /* 0x0000b4008ca87a23 */ /* 0x000fc400000108a1 */
[----:B------:R-:W-:Y:S01]  /*49e0*/  MUFU.EX2 R152, R152 ;  /* 0x0000009800987308 */ /* 0x000fe20000000800 */
[----:B------:R-:W-:Y:S01]  /*49f0*/  FFMA.FTZ R215, R160, c[0x0][0x2d0], -R161 ;  /* 0x0000b400a0d77a23 */ /* 0x000fe200000108a1 */
[----:B------:R-:W-:Y:S01]  /*4a00*/  LDSM.16.MT88.4 R140, [R198+0x1900] ;  /* 0x00190000c68c783b */ /* 0x000fe20000004200 */
[----:B------:R-:W-:Y:S02]  /*4a10*/  FADD.FTZ R154, R155, R154 ;  /* 0x0000009a9b9a7221 */ /* 0x000fe40000010000 */
[----:B------:R-:W-:Y:S02]  /*4a20*/  FADD.FTZ R150, R149, R150 ;  /* 0x0000009695967221 */ /* 0x000fe40000010000 */
[----:B------:R-:W-:Y:S01]  /*4a30*/  FADD.FTZ R153, R153, R154 ;  /* 0x0000009a99997221 */ /* 0x000fe20000010000 */
[----:B-1----:R-:W-:Y:S01]  /*4a40*/  F2FP.PACK_AB R99, R144, R151 ;  /* 0x000000979063723e */ /* 0x002fe200000000ff */
[----:B------:R-:W1:Y:S01]  /*4a50*/  MUFU.EX2 R147, R147 ;  /* 0x0000009300937308 */ /* 0x000e620000000800 */
[----:B------:R-:W-:-:S02]  /*4a60*/  FADD.FTZ R151, R151, R150 ;  /* 0x0000009697977221 */ /* 0x000fc40000010000 */
        /* <DEDUP_REMOVED lines=46> */
[C---:B------:R-:W-:Y:S07]  /*4d50*/  HMMA.16816.F32 R92, R96.reuse, R4, RZ ;  /* 0x00000004605c723c */ /* 0x040fee00000018ff */
        /* <DEDUP_REMOVED lines=12> */
[----:B---3--:R-:W-:Y:S01]  /*4e20*/  HMMA.16816.F32 R36, R4, R8, R36 ;  /* 0x000000080424723c */ /* 0x008fe20000001824 */
[----:B------:R-:W-:-:S07]  /*4e30*/  FADD.FTZ R3, R2, R3 ;  /* 0x0000000302037221 */ /* 0x000fce0000010000 */
[C---:B------:R-:W-:Y:S01]  /*4e40*/  HMMA.16816.F32 R40, R4.reuse, R10, R40 ;  /* 0x0000000a0428723c */ /* 0x040fe20000001828 */
[----:B------:R-:W1:Y:S07]  /*4e50*/  LDSM.16.MT88.4 R8, [R198+0x4900] ;  /* 0x00490000c608783b */ /* 0x000e6e0000004200 */
[C---:B------:R-:W-:Y:S08]  /*4e60*/  HMMA.16816.F32 R52, R4.reuse, R16, R52 ;  /* 0x000000100434723c */ /* 0x040ff00000001834 */
[C---:B------:R-:W-:Y:S01]  /*4e70*/  HMMA.16816.F32 R56, R4.reuse, R18, R56 ;  /* 0x000000120438723c */ /* 0x040fe20000001838 */
[----:B------:R-:W3:Y:S07]  /*4e80*/  LDSM.16.MT88.4 R16, [R197+0x4900] ;  /* 0x00490000c510783b */ /* 0x000eee0000004200 */
[C---:B----4-:R-:W-:Y:S08]  /*4e90*/  HMMA.16816.F32 R128, R4.reuse, R20, R128 ;  /* 0x000000140480723c */ /* 0x050ff00000001880 */
        /* <DEDUP_REMOVED lines=116> */
[----:B------:R-:W-:Y:S07]  /*55e0*/  @P0 BRA `(.L_x_404) ;  /* 0x0000018000000947 */ /* 0x000fee0003800000 */
[----:B------:R-:W-:Y:S01]  /*55f0*/  ISETP.LT.AND P0, PT, RZ, UR4, PT ;  /* 0x00000004ff007c0c */ /* 0x000fe2000bf01270 */
[----:B------:R-:W-:-:S12]  /*5600*/  UIADD3 UR24, UR4, -0x1, URZ ;  /* 0xffffffff04187890 */ /* 0x000fd8000fffe03f */
[----:B------:R-:W-:Y:S05]  /*5610*/  @P0 BRA `(.L_x_405) ;  /* 0x000000a000000947 */ /* 0x000fea0003800000 */
[----:B------:R-:W-:Y:S02]  /*5620*/  UMOV UR24, 0x1 ;  /* 0x0000000100187882 */ /* 0x000fe40000000000 */
        /* <DEDUP_REMOVED lines=9> */
.L_x_405:
[----:B------:R-:W-:Y:S02]  /*56c0*/  UMOV UR5, 0x1 ;  /* 0x0000000100057882 */ /* 0x000fe40000000000 */
[----:B------:R-:W-:Y:S02]  /*56d0*/  ULDC UR4, c[0x0][0x32c] ;  /* 0x0000cb0000047ab9 */ /* 0x000fe40000000800 */
[----:B------:R-:W-:-:S03]  /*56e0*/  UISETP.NE.AND UP2, UPT, UR5, UR4, UPT ;  /* 0x000000040500728c */ /* 0x000fc6000bf45270 */
[----:B------:R-:W-:Y:S02]  /*56f0*/  ULDC.64 UR4, c[0x0][0x330] ;  /* 0x0000cc0000047ab9 */ /* 0x000fe40000000a00 */
[----:B------:R-:W-:-:S07]  /*5700*/  UIMAD.WIDE.U32 UR26, UR24, UR4, URZ ;  /* 0x00000004181a72a5 */ /* 0x000fce000f8e003f */
[----:B------:R-:W-:Y:S02]  /*5710*/  @UP2 UMOV UR25, UR27 ;  /* 0x0000001b00192c82 */ /* 0x000fe40008000000 */
[----:B------:R-:W-:Y:S02]  /*5720*/  @UP2 USHF.R.U32.HI UR24, URZ, UR5, UR25 ;  /* 0x000000053f182299 */ /* 0x000fe40008011619 */
.L_x_406:
[----:B------:R-:W-:Y:S02]  /*5730*/  ULDC UR4, c[0x0][0x32c] ;  /* 0x0000cb0000047ab9 */ /* 0x000fe40000000800 */
[----:B------:R-:W-:-:S04]  /*5740*/  UIMAD UR4, UR24, UR4, UR4 ;  /* 0x00000004180472a4 */ /* 0x000fc8000f8e0204 */
[----:B------:R-:W-:-:S04]  /*5750*/  UISETP.LT.AND UP2, UPT, UR21, UR4, UPT ;  /* 0x000000041500728c */ /* 0x000fc8000bf41270 */
[----:B------:R-:W-:-:S04]  /*5760*/  USEL UR21, UR21, UR4, UP2 ;  /* 0x0000000415157287 */ /* 0x000fc80009000000 */
.L_x_404:
[----:B------:R-:W-:-:S04]  /*5770*/  USHF.R.S32.HI UR4, URZ, 0x1f, UR21 ;  /* 0x0000001f3f047899 */ /* 0x000fc80008011415 */
[----:B------:R-:W-:-:S04]  /*5780*/  ULEA.HI UR4, UR4, UR21, URZ, 0x6 ;  /* 0x0000001504047291 */ /* 0x000fc8000f8f303f */
[----:B------:R-:W-:-:S04]  /*5790*/  USHF.R.S32.HI UR4, URZ, 0x6, UR4 ;  /* 0x000000063f047899 */ /* 0x000fc80008011404 */
[----:B------:R-:W-:-:S04]  /*57a0*/  UISETP.LT.AND UP2, UPT, UR9, UR4, UPT ;  /* 0x000000040900728c */ /* 0x000fc8000bf41270 */
[----:B------:R-:W-:-:S04]  /*57b0*/  USEL UR4, UR9, UR4, !UP2 ;  /* 0x0000000409047287 */ /* 0x000fc8000d000000 */
[----:B------:R-:W-:-:S06]  /*57c0*/  UISETP.GE.AND UP2, UPT, UR20, UR4, UPT ;  /* 0x000000041400728c */ /* 0x000fcc000bf46270 */
[----:B------:R-:W-:-:S13]  /*57d0*/  PLOP3.LUT P0, PT, PT, PT, UP2, 0x40, 0x0 ;  /* 0x000000000000781c */ /* 0x000fda0003f0e828 */
[----:B------:R-:W-:Y:S05]  /*57e0*/  @P0 BRA `(.L_x_407) ;  /* 0x00003bd000000947 */ /* 0x000fea0003800000 */
[C---:B------:R-:W-:Y:S01]  /*57f0*/  SHF.L.U64.HI R222, R218.reuse, 0x1, R133 ;  /* 0x00000001dade7819 */ /* 0x040fe20000010285 */
[----:B------:R-:W-:Y:S01]  /*5800*/  IMAD.MOV.U32 R2, RZ, RZ, R132 ;  /* 0x000000ffff027224 */ /* 0x000fe200078e0084 */
[----:B------:R-:W-:Y:S01]  /*5810*/  SHF.L.U32 R183, R218, 0x1, RZ ;  /* 0x00000001dab77819 */ /* 0x000fe200000006ff */
[----:B------:R-:W-:Y:S01]  /*5820*/  IMAD.MOV.U32 R3, RZ, RZ, R0 ;  /* 0x000000ffff037224 */ /* 0x000fe200078e0000 */
[C---:B------:R-:W-:Y:S01]  /*5830*/  SHF.L.U64.HI R182, R217.reuse, 0x1, R220 ;  /* 0x00000001d9b67819 */ /* 0x040fe200000102dc */
[----:B------:R-:W-:Y:S01]  /*5840*/  IMAD.SHL.U32 R181, R217, 0x2, RZ ;  /* 0x00000002d9b57824 */ /* 0x000fe200078e00ff */
[----:B------:R-:W-:Y:S02]  /*5850*/  SEL R180, RZ, 0x10, P4 ;  /* 0x00000010ffb47807 */ /* 0x000fe40002000000 */
.L_x_418:
[----:B------:R-:W-:Y:S04]  /*5860*/  DEPBAR.LE SB0, 0x0 ;  /* 0x000080000000791a */ /* 0x000fe80000000000 */
[----:B------:R-:W-:Y:S01]  /*5870*/  BAR.SYNC.DEFER_BLOCKING 0x0 ;  /* 0x0000000000007b1d */ /* 0x000fe20000010000 */
[----:B------:R-:W-:Y:S06]  /*5880*/  UISETP.GT.AND UP2, UPT, UR9, UR20, UPT ;  /* 0x000000140900728c */ /* 0x000fec000bf44270 */
[----:B------:R-:W-:Y:S01]  /*5890*/  PLOP3.LUT P0, PT, PT, PT, UP2, 0x80, 0x0 ;  /* 0x000000000000781c */ /* 0x000fe20003f0f028 */
[----:B------:R1:W2:Y:S04]  /*58a0*/  LDSM.16.M88.4 R132, [R206+0xc100] ;  /* 0x00c10000ce84783b */ /* 0x0002a80000000200 */
[----:B------:R1:W3:Y:S04]  /*58b0*/  LDSM.16.M88.4 R136, [R205+0x6100] ;  /* 0x00610000cd88783b */ /* 0x0002e80000000200 */
[----:B------:R1:W4:Y:S04]  /*58c0*/  LDSM.16.M88.4 R140, [R205+0x6900] ;  /* 0x00690000cd8c783b */ /* 0x0003280000000200 */
[----:B------:R1:W1:Y:S04]  /*58d0*/  LDSM.16.M88.4 R144, [R205+0x7100] ;  /* 0x00710000cd90783b */ /* 0x0002680000000200 */
[----:B------:R1:W1:Y:S04]  /*58e0*/  LDSM.16.M88.4 R148, [R205+0x7900] ;  /* 0x00790000cd94783b */ /* 0x0002680000000200 */
[----:B------:R1:W1:Y:S04]  /*58f0*/  LDSM.16.M88.4 R152, [R202+0xc100] ;  /* 0x00c10000ca98783b */ /* 0x0002680000000200 */
[----:B------:R1:W1:Y:S04]  /*5900*/  LDSM.16.M88.4 R156, [R204] ;  /* 0x00000000cc9c783b */ /* 0x0002680000000200 */
[----:B------:R1:W1:Y:S04]  /*5910*/  LDSM.16.M88.4 R160, [R195] ;  /* 0x00000000c3a0783b */ /* 0x0002680000000200 */
[----:B------:R1:W1:Y:S04]  /*5920*/  LDSM.16.M88.4 R164, [R194] ;  /* 0x00000000c2a4783b */ /* 0x0002680000000200 */
[----:B------:R1:W1:Y:S01]  /*5930*/  LDSM.16.M88.4 R168, [R193] ;  /* 0x00000000c1a8783b */ /* 0x0002620000000200 */
[----:B------:R-:W-:-:S05]  /*5940*/  @P0 BRA `(.L_x_408) ;  /* 0x000002b000000947 */ /* 0x000fca0003800000 */
[----:B------:R-:W-:Y:S01]  /*5950*/  SHF.R.S32.HI R5, RZ, 0x1f, R209 ;  /* 0x0000001fff057819 */ /* 0x000fe200000114d1 */
[----:B------:R-:W-:Y:S01]  /*5960*/  IMAD.WIDE.U32 R6, R209, c[0x0][0x208], RZ ;  /* 0x00008200d1067a25 */ /* 0x000fe200078e00ff */
[----:B------:R-:W-:Y:S02]  /*5970*/  SHF.R.S32.HI R4, RZ, 0x1f, R208 ;  /* 0x0000001fff047819 */ /* 0x000fe400000114d0 */
[----:B------:R-:W-:Y:S01]  /*5980*/  IADD3 R12, -R180, 0x10, RZ ;  /* 0x00000010b40c7810 */ /* 0x000fe20007ffe1ff */
[----:B------:R-:W-:Y:S01]  /*5990*/  IMAD R5, R5, c[0x0][0x208], RZ ;  /* 0x0000820005057a24 */ /* 0x000fe200078e02ff */
[----:B------:R-:W-:Y:S01]  /*59a0*/  IADD3 R11, -R221, 0x10, RZ ;  /* 0x00000010dd0b7810 */ /* 0x000fe20007ffe1ff */
[----:B------:R-:W-:Y:S01]  /*59b0*/  IMAD R4, R4, c[0x0][0x218], RZ ;  /* 0x0000860004047a24 */ /* 0x000fe200078e02ff */
[----:B------:R-:W-:Y:S01]  /*59c0*/  LOP3.LUT R12, R12, 0xf, RZ, 0xc0, !PT ;  /* 0x0000000f0c0c7812 */ /* 0x000fe200078ec0ff */
[----:B------:R-:W-:Y:S01]  /*59d0*/  IMAD R5, R209, c[0x0][0x20c], R5 ;  /* 0x00008300d1057a24 */ /* 0x000fe200078e0205 */
[----:B------:R-:W-:Y:S01]  /*59e0*/  LOP3.LUT R11, R11, 0xf, RZ, 0xc0, !PT ;  /* 0x0000000f0b0b7812 */ /* 0x000fe200078ec0ff */
[C---:B------:R-:W-:Y:S02]  /*59f0*/  IMAD R4, R208.reuse, c[0x0][0x21c], R4 ;  /* 0x00008700d0047a24 */ /* 0x040fe400078e0204 */
[----:B------:R-:W-:Y:S04]  /*5a00*/  IMAD.IADD R7, R7, 0x1, R5 ;  /* 0x0000000107077824 */ /* 0x000fe800078e0205 */
[----:B------:R-:W-:Y:S05]  /*5a10*/  IMAD.WIDE.U32 R6, R208, c[0x0][0x218], R6 ;  /* 0x00008600d0067a25 */ /* 0x000fea00078e0006 */
[----:B------:R-:W-:Y:S04]  /*5a20*/  IADD3 R0, P0, R6, UR22, RZ ;  /* 0x0000001606007c10 */ /* 0x000fe8000ff1e0ff */
[----:B------:R-:W-:Y:S02]  /*5a30*/  IADD3.X R7, R7, UR6, R4, P0, !PT ;  /* 0x0000000607077c10 */ /* 0x000fe400087fe404 */
[----:B------:R-:W-:Y:S02]  /*5a40*/  LEA R14, P0, R0, c[0x0][0x1f8], 0x1 ;  /* 0x00007e00000e7a11 */ /* 0x000fe400078008ff */
[----:B------:R-:W-:Y:S02]  /*5a50*/  SHF.L.U64.HI R4, R216, 0x1, R219 ;  /* 0x00000001d8047819 */ /* 0x000fe400000102db */
[----:B------:R-:W-:Y:S01]  /*5a60*/  LEA.HI.X R9, R0, c[0x0][0x1fc], R7, 0x1, P0 ;  /* 0x00007f0000097a11 */ /* 0x000fe200000f0c07 */
[----:B------:R-:W5:Y:S01]  /*5a70*/  SHFL.IDX PT, R6, R14, 0x1, 0x181f ;  /* 0x00381f000e067f89 */ /* 0x000f6200000e0000 */
[----:B------:R-:W-:Y:S03]  /*5a80*/  IMAD.SHL.U32 R0, R216, 0x2, RZ ;  /* 0x00000002d8007824 */ /* 0x000fe600078e00ff */
[----:B------:R-:W4:Y:S04]  /*5a90*/  SHFL.IDX PT, R5, R9, 0x1, 0x181f ;  /* 0x00381f0009057f89 */ /* 0x000f2800000e0000 */
[----:B------:R-:W3:Y:S04]  /*5aa0*/  SHFL.IDX PT, R8, R14, RZ, 0x181f ;  /* 0x00181fff0e087589 */ /* 0x000ee800000e0000 */
[----:B------:R-:W2:Y:S01]  /*5ab0*/  SHFL.IDX PT, R7, R9, RZ, 0x181f ;  /* 0x00181fff09077589 */ /* 0x000ea200000e0000 */
[-C--:B-----5:R-:W-:Y:S04]  /*5ac0*/  IADD3 R12, P6, P0, R12, R6.reuse, R181 ;  /* 0x000000060c0c7210 */ /* 0x0a0fe800078de0b5 */
[-C--:B----4-:R-:W-:Y:S02]  /*5ad0*/  IADD3.X R13, RZ, R5.reuse, R182, P6, P0 ;  /* 0x00000005ff0d7210 */ /* 0x090fe400037e04b6 */
[----:B------:R-:W-:Y:S04]  /*5ae0*/  IADD3 R10, P6, P0, R11, R6, R0 ;  /* 0x000000060b0a7210 */ /* 0x000fe800078de000 */
[--C-:B------:R-:W-:Y:S02]  /*5af0*/  IADD3.X R11, RZ, R5, R4.reuse, P6, P0 ;  /* 0x00000005ff0b7210 */ /* 0x100fe400037e0404 */
[C---:B---3--:R-:W-:Y:S02]  /*5b00*/  IADD3 R14, P6, R8.reuse, R0, RZ ;  /* 0x00000000080e7210 */ /* 0x048fe40007fde0ff */
[C---:B------:R-:W-:Y:S03]  /*5b10*/  IADD3 R16, P0, R8.reuse, R183, RZ ;  /* 0x000000b708107210 */ /* 0x040fe60007f1e0ff */
[C---:B--2---:R-:W-:Y:S01]  /*5b20*/  IMAD.X R15, R7.reuse, 0x1, R4, P6 ;  /* 0x00000001070f7824 */ /* 0x044fe200030e0604 */
[----:B------:R-:W-:Y:S01]  /*5b30*/  IADD3 R8, P6, R8, R181, RZ ;  /* 0x000000b508087210 */ /* 0x000fe20007fde0ff */
[C---:B------:R-:W-:Y:S01]  /*5b40*/  IMAD.X R17, R7.reuse, 0x1, R222, P0 ;  /* 0x0000000107117824 */ /* 0x040fe200000e06de */
[----:B------:R-:W-:Y:S03]  /*5b50*/  IADD3 R6, P0, R6, R183, RZ ;  /* 0x000000b706067210 */ /* 0x000fe60007f1e0ff */
[----:B------:R-:W-:Y:S01]  /*5b60*/  IMAD.X R9, R7, 0x1, R182, P6 ;  /* 0x0000000107097824 */ /* 0x000fe200030e06b6 */
[----:B------:R2:W-:Y:S01]  /*5b70*/  LDGSTS.E.BYPASS.LTC128B.128 [R213], [R16.64], !P5 ;  /* 0x0000000010d57fae */ /* 0x0005e2000e901d52 */
[----:B------:R-:W-:Y:S01]  /*5b80*/  ISETP.NE.U32.AND P6, PT, R180, RZ, PT ;  /* 0x000000ffb400720c */ /* 0x000fe20003fc5070 */
[----:B------:R-:W-:Y:S01]  /*5b90*/  IMAD.X R7, R5, 0x1, R222, P0 ;  /* 0x0000000105077824 */ /* 0x000fe200000e06de */
[----:B------:R-:W-:Y:S01]  /*5ba0*/  ISETP.NE.U32.AND P0, PT, R221, RZ, PT ;  /* 0x000000ffdd00720c */ /* 0x000fe20003f05070 */
[----:B------:R2:W-:Y:S04]  /*5bb0*/  LDGSTS.E.BYPASS.LTC128B.128 [R213+0x2000], [R8.64], !P4 ;  /* 0x0200000008d57fae */ /* 0x0005e8000e101d52 */
[----:B------:R2:W-:Y:S04]  /*5bc0*/  LDGSTS.E.BYPASS.LTC128B.128 [R213+0x4000], [R14.64], !P3 ;  /* 0x040000000ed57fae */ /* 0x0005e8000d901d52 */
[----:B------:R2:W-:Y:S04]  /*5bd0*/  LDGSTS.E.BYPASS.LTC128B.128 [R213+0x1000], [R6.64], !P5 ;  /* 0x0100000006d57fae */ /* 0x0005e8000e901d52 */
[----:B------:R2:W-:Y:S04]  /*5be0*/  LDGSTS.E.BYPASS.LTC128B.128.ZFILL [R213+0x3000], [R12.64], P6 ;  /* 0x030000000cd57fae */ /* 0x0005e8000b141d52 */
[----:B------:R2:W-:Y:S02]  /*5bf0*/  LDGSTS.E.BYPASS.LTC128B.128.ZFILL [R213+0x5000], [R10.64], P0 ;  /* 0x050000000ad57fae */ /* 0x0005e40008141d52 */
.L_x_408:
[C---:B--23--:R-:W-:Y:S01]  /*5c00*/  HMMA.16816.F32 R4, R132.reuse, R136, RZ ;  /* 0x000000888404723c */ /* 0x04cfe200000018ff */
[----:B------:R-:W-:Y:S01]  /*5c10*/  LDSM.16.M88.4 R172, [R201+0xc100] ;  /* 0x00c10000c9ac783b */ /* 0x000fe20000000200 */
[----:B------:R-:W-:Y:S06]  /*5c20*/  UISETP.GT.AND UP2, UPT, UR20, UR9, UPT ;  /* 0x000000091400728c */ /* 0x000fec000bf44270 */
[C---:B------:R-:W-:Y:S01]  /*5c30*/  HMMA.16816.F32 R8, R132.reuse, R138, RZ ;  /* 0x0000008a8408723c */ /* 0x040fe200000018ff */
[----:B------:R-:W0:Y:S01]  /*5c40*/  LDGDEPBAR ;  /* 0x00000000000079af */ /* 0x000e220000000000 */
[----:B------:R-:W-:Y:S06]  /*5c50*/  PLOP3.LUT P0, PT, PT, PT, UP2, 0x40, 0x0 ;  /* 0x000000000000781c */ /* 0x000fec0003f0e828 */
[C---:B----4-:R-:W-:Y:S01]  /*5c60*/  HMMA.16816.F32 R12, R132.reuse, R140, RZ ;  /* 0x0000008c840c723c */ /* 0x050fe200000018ff */
[----:B------:R-:W2:Y:S07]  /*5c70*/  LDSM.16.M88.4 R176, [R200+0x6100] ;  /* 0x00610000c8b0783b */ /* 0x000eae0000000200 */
[C---:B------:R-:W-:Y:S01]  /*5c80*/  HMMA.16816.F32 R16, R132.reuse, R142, RZ ;  /* 0x0000008e8410723c */ /* 0x040fe200000018ff */
[----:B------:R-:W-:Y:S07]  /*5c90*/  LDSM.16.M88.4 R136, [R200+0x7100] ;  /* 0x00710000c888783b */ /* 0x000fee0000000200 */
[C---:B-1----:R-:W-:Y:S01]  /*5ca0*/  HMMA.16816.F32 R20, R132.reuse, R144, RZ ;  /* 0x000000908414723c */ /* 0x042fe200000018ff */
[----:B------:R-:W-:Y:S07]  /*5cb0*/  LDSM.16.M88.4 R140, [R200+0x7900] ;  /* 0x00790000c88c783b */ /* 0x000fee0000000200 */
[C---:B------:R-:W-:Y:S01]  /*5cc0*/  HMMA.16816.F32 R24, R132.reuse, R146, RZ ;  /* 0x000000928418723c */ /* 0x040fe200000018ff */
[----:B------:R-:W-:Y:S07]  /*5cd0*/  LDSM.16.M88.4 R144, [R199+0xc100] ;  /* 0x00c10000c790783b */ /* 0x000fee0000000200 */
[C---:B------:R-:W-:Y:S08]  /*5ce0*/  HMMA.16816.F32 R28, R132.reuse, R148, RZ ;  /* 0x00000094841c723c */ /* 0x040ff000000018ff */
[----:B------:R-:W-:Y:S01]  /*5cf0*/  HMMA.16816.F32 R32, R132, R150, RZ ;  /* 0x000000968420723c */ /* 0x000fe200000018ff */
[----:B------:R-:W1:Y:S07]  /*5d00*/  LDSM.16.M88.4 R132, [R200+0x6900] ;  /* 0x00690000c884783b */ /* 0x000e6e0000000200 */
[C---:B------:R-:W-:Y:S01]  /*5d10*/  HMMA.16816.F32 R4, R152.reuse, R156, R4 ;  /* 0x0000009c9804723c */ /* 0x040fe20000001804 */
[----:B------:R-:W3:Y:S07]  /*5d20*/  LDSM.16.M88.4 R148, [R192] ;  /* 0x00000000c094783b */ /* 0x000eee0000000200 */
[C---:B------:R-:W-:Y:S01]  /*5d30*/  HMMA.16816.F32 R8, R152.reuse, R158, R8 ;  /* 0x0000009e9808723c */ /* 0x040fe20000001808 */
[----:B------:R-:W-:Y:S07]  /*5d40*/  LDSM.16.M88.4 R156, [R192+0x1000] ;  /* 0x00100000c09c783b */ /* 0x000fee0000000200 */
[C---:B------:R-:W-:Y:S08]  /*5d50*/  HMMA.16816.F32 R12, R152.reuse, R160, R12 ;  /* 0x000000a0980c723c */ /* 0x040ff0000000180c */
[C---:B------:R-:W-:Y:S01]  /*5d60*/  HMMA.16816.F32 R16, R152.reuse, R162, R16 ;  /* 0x000000a29810723c */ /* 0x040fe20000001810 */
[----:B------:R-:W-:Y:S07]  /*5d70*/  LDSM.16.M88.4 R160, [R192+0x1800] ;  /* 0x00180000c0a0783b */ /* 0x000fee0000000200 */
[C---:B------:R-:W-:Y:S08]  /*5d80*/  HMMA.16816.F32 R20, R152.reuse, R164, R20 ;  /* 0x000000a49814723c */ /* 0x040ff00000001814 */
[C---:B------:R-:W-:Y:S01]  /*5d90*/  HMMA.16816.F32 R24, R152.reuse, R166, R24 ;  /* 0x000000a69818723c */ /* 0x040fe20000001818 */
[----:B------:R-:W-:Y:S07]  /*5da0*/  LDSM.16.M88.4 R164, [R206+0x10100] ;  /* 0x01010000cea4783b */ /* 0x000fee0000000200 */
[C---:B------:R-:W-:Y:S08]  /*5db0*/  HMMA.16816.F32 R28, R152.reuse, R168, R28 ;  /* 0x000000a8981c723c */ /* 0x040ff0000000181c */
[----:B------:R-:W-:Y:S01]  /*5dc0*/  HMMA.16816.F32 R32, R152, R170, R32 ;  /* 0x000000aa9820723c */ /* 0x000fe20000001820 */
[----:B------:R-:W4:Y:S07]  /*5dd0*/  LDSM.16.M88.4 R152, [R192+0x800] ;  /* 0x00080000c098783b */ /* 0x000f2e0000000200 */
[C---:B--2---:R-:W-:Y:S01]  /*5de0*/  HMMA.16816.F32 R4, R172.reuse, R176, R4 ;  /* 0x000000b0ac04723c */ /* 0x044fe20000001804 */
[----:B------:R-:W2:Y:S07]  /*5df0*/  LDSM.16.M88.4 R168, [R205+0x8100] ;  /* 0x00810000cda8783b */ /* 0x000eae0000000200 */
[C---:B------:R-:W-:Y:S01]  /*5e00*/  HMMA.16816.F32 R8, R172.reuse, R178, R8 ;  /* 0x000000b2ac08723c */ /* 0x040fe20000001808 */
[----:B------:R-:W-:Y:S07]  /*5e10*/  LDSM.16.M88.4 R176, [R191] ;  /* 0x00000000bfb0783b */ /* 0x000fee0000000200 */
[C---:B-1----:R-:W-:Y:S08]  /*5e20*/  HMMA.16816.F32 R12, R172.reuse, R132, R12 ;  /* 0x00000084ac0c723c */ /* 0x042ff0000000180c */
[C---:B------:R-:W-:Y:S01]  /*5e30*/  HMMA.16816.F32 R16, R172.reuse, R134, R16 ;  /* 0x00000086ac10723c */ /* 0x040fe20000001810 */
[----:B------:R-:W1:Y:S07]  /*5e40*/  LDSM.16.M88.4 R132, [R205+0x8900] ;  /* 0x00890000cd84783b */ /* 0x000e6e0000000200 */
[C---:B------:R-:W-:Y:S08]  /*5e50*/  HMMA.16816.F32 R20, R172.reuse, R136, R20 ;  /* 0x00000088ac14723c */ /* 0x040ff00000001814 */
[C---:B------:R-:W-:Y:S01]  /*5e60*/  HMMA.16816.F32 R24, R172.reuse, R138, R24 ;  /* 0x0000008aac18723c */ /* 0x040fe20000001818 */
[----:B------:R-:W5:Y:S07]  /*5e70*/  LDSM.16.M88.4 R136, [R205+0x9100] ;  /* 0x00910000cd88783b */ /* 0x000f6e0000000200 */
[C---:B------:R-:W-:Y:S08]  /*5e80*/  HMMA.16816.F32 R28, R172.reuse, R140, R28 ;  /* 0x0000008cac1c723c */ /* 0x040ff0000000181c */
[----:B------:R-:W-:Y:S01]  /*5e90*/  HMMA.16816.F32 R32, R172, R142, R32 ;  /* 0x0000008eac20723c */ /* 0x000fe20000001820 */
[----:B------:R-:W1:Y:S07]  /*5ea0*/  LDSM.16.M88.4 R140, [R205+0x9900] ;  /* 0x00990000cd8c783b */ /* 0x000e6e0000000200 */
[C---:B---3--:R-:W-:Y:S01]  /*5eb0*/  HMMA.16816.F32 R4, R144.reuse, R148, R4 ;  /* 0x000000949004723c */ /* 0x048fe20000001804 */
[----:B------:R-:W3:Y:S07]  /*5ec0*/  LDSM.16.M88.4 R172, [R202+0x10100] ;  /* 0x01010000caac783b */ /* 0x000eee0000000200 */
[C---:B------:R-:W-:Y:S01]  /*5ed0*/  HMMA.16816.F32 R8, R144.reuse, R150, R8 ;  /* 0x000000969008723c */ /* 0x040fe20000001808 */
[----:B------:R-:W-:Y:S07]  /*5ee0*/  LDSM.16.M88.4 R148, [R189] ;  /* 0x00000000bd94783b */ /* 0x000fee0000000200 */
[C---:B----4-:R-:W-:Y:S08]  /*5ef0*/  HMMA.16816.F32 R12, R144.reuse, R152, R12 ;  /* 0x00000098900c723c */ /* 0x050ff0000000180c */
[C---:B------:R-:W-:Y:S01]  /*5f00*/  HMMA.16816.F32 R16, R144.reuse, R154, R16 ;  /* 0x0000009a9010723c */ /* 0x040fe20000001810 */
[----:B------:R-:W-:Y:S07]  /*5f10*/  LDSM.16.M88.4 R152, [R188] ;  /* 0x00000000bc98783b */ /* 0x000fee0000000200 */
[C---:B------:R-:W-:Y:S08]  /*5f20*/  HMMA.16816.F32 R20, R144.reuse, R156, R20 ;  /* 0x0000009c9014723c */ /* 0x040ff00000001814 */
[C---:B------:R-:W-:Y:S01]  /*5f30*/  HMMA.16816.F32 R24, R144.reuse, R158, R24 ;  /* 0x0000009e9018723c */ /* 0x040fe20000001818 */
[----:B------:R-:W-:Y:S07]  /*5f40*/  LDSM.16.M88.4 R156, [R201+0x10100] ;  /* 0x01010000c99c783b */ /* 0x000fee0000000200 */
[C---:B------:R-:W-:Y:S08]  /*5f50*/  HMMA.16816.F32 R28, R144.reuse, R160, R28 ;  /* 0x000000a0901c723c */ /* 0x040ff0000000181c */
[----:B------:R-:W-:Y:S01]  /*5f60*/  HMMA.16816.F32 R32, R144, R162, R32 ;  /* 0x000000a29020723c */ /* 0x000fe20000001820 */
[----:B------:R-:W4:Y:S07]  /*5f70*/  LDSM.16.M88.4 R144, [R190] ;  /* 0x00000000be90783b */ /* 0x000f2e0000000200 */
[C---:B--2---:R-:W-:Y:S01]  /*5f80*/  HMMA.16816.F32 R4, R164.reuse, R168, R4 ;  /* 0x000000a8a404723c */ /* 0x044fe20000001804 */
[----:B------:R-:W2:Y:S07]  /*5f90*/  LDSM.16.M88.4 R160, [R200+0x8100] ;  /* 0x00810000c8a0783b */ /* 0x000eae0000000200 */
[C---:B------:R-:W-:Y:S01]  /*5fa0*/  HMMA.16816.F32 R8, R164.reuse, R170, R8 ;  /* 0x000000aaa408723c */ /* 0x040fe20000001808 */
[----:B------:R-:W-:Y:S07]  /*5fb0*/  LDSM.16.M88.4 R168, [R192+0x2000] ;  /* 0x00200000c0a8783b */ /* 0x000fee0000000200 */
[C---:B-1----:R-:W-:Y:S08]  /*5fc0*/  HMMA.16816.F32 R12, R164.reuse, R132, R12 ;  /* 0x00000084a40c723c */ /* 0x042ff0000000180c */
[C---:B------:R-:W-:Y:S01]  /*5fd0*/  HMMA.16816.F32 R16, R164.reuse, R134, R16 ;  /* 0x00000086a410723c */ /* 0x040fe20000001810 */
[----:B------:R-:W1:Y:S07]  /*5fe0*/  LDSM.16.M88.4 R132, [R200+0x8900] ;  /* 0x00890000c884783b */ /* 0x000e6e0000000200 */
[C---:B-----5:R-:W-:Y:S08]  /*5ff0*/  HMMA.16816.F32 R20, R164.reuse, R136, R20 ;  /* 0x00000088a414723c */ /* 0x060ff00000001814 */
        /* <DEDUP_REMOVED lines=8> */
[----:B------:R-:W-:Y:S07]  /*6080*/  LDSM.16.M88.4 R176, [R205+0xa100] ;  /* 0x00a10000cdb0783b */ /* 0x000fee0000000200 */
[C---:B----4-:R-:W-:Y:S08]  /*6090*/  HMMA.16816.F32 R12, R172.reuse, R144, R12 ;  /* 0x00000090ac0c723c */ /* 0x050ff0000000180c */
[C---:B------:R-:W-:Y:S01]  /*60a0*/  HMMA.16816.F32 R16, R172.reuse, R146, R16 ;  /* 0x00000092ac10723c */ /* 0x040fe20000001810 */
[----:B------:R-:W4:Y:S07]  /*60b0*/  LDSM.16.M88.4 R144, [R192+0x2800] ;  /* 0x00280000c090783b */ /* 0x000f2e0000000200 */
[C---:B------:R-:W-:Y:S08]  /*60c0*/  HMMA.16816.F32 R20, R172.reuse, R148, R20 ;  /* 0x00000094ac14723c */ /* 0x040ff00000001814 */
[C---:B------:R-:W-:Y:S01]  /*60d0*/  HMMA.16816.F32 R24, R172.reuse, R150, R24 ;  /* 0x00000096ac18723c */ /* 0x040fe20000001818 */
[----:B------:R-:W3:Y:S07]  /*60e0*/  LDSM.16.M88.4 R148, [R192+0x3000] ;  /* 0x00300000c094783b */ /* 0x000eee0000000200 */
[C---:B------:R-:W-:Y:S08]  /*60f0*/  HMMA.16816.F32 R28, R172.reuse, R152, R28 ;  /* 0x00000098ac1c723c */ /* 0x040ff0000000181c */
[----:B------:R-:W-:Y:S01]  /*6100*/  HMMA.16816.F32 R32, R172, R154, R32 ;  /* 0x0000009aac20723c */ /* 0x000fe20000001820 */
[----:B------:R-:W3:Y:S07]  /*6110*/  LDSM.16.M88.4 R152, [R192+0x3800] ;  /* 0x00380000c098783b */ /* 0x000eee0000000200 */
[C---:B--2---:R-:W-:Y:S01]  /*6120*/  HMMA.16816.F32 R4, R156.reuse, R160, R4 ;  /* 0x000000a09c04723c */ /* 0x044fe20000001804 */
[----:B------:R-:W2:Y:S07]  /*6130*/  LDSM.16.M88.4 R172, [R206+0x14100] ;  /* 0x01410000ceac783b */ /* 0x000eae0000000200 */
[C---:B------:R-:W-:Y:S01]  /*6140*/  HMMA.16816.F32 R8, R156.reuse, R162, R8 ;  /* 0x000000a29c08723c */ /* 0x040fe20000001808 */
[----:B------:R-:W-:Y:S07]  /*6150*/  LDSM.16.M88.4 R160, [R187] ;  /* 0x00000000bba0783b */ /* 0x000fee0000000200 */
        /* <DEDUP_REMOVED lines=15> */
[----:B------:R-:W4:Y:S07]  /*6250*/  LDSM.16.M88.4 R144, [R186] ;  /* 0x00000000ba90783b */ /* 0x000f2e0000000200 */
[C---:B------:R-:W-:Y:S08]  /*6260*/  HMMA.16816.F32 R20, R164.reuse, R148, R20 ;  /* 0x00000094a414723c */ /* 0x040ff00000001814 */
[C---:B------:R-:W-:Y:S01]  /*6270*/  HMMA.16816.F32 R24, R164.reuse, R150, R24 ;  /* 0x00000096a418723c */ /* 0x040fe20000001818 */
[----:B------:R-:W3:Y:S07]  /*6280*/  LDSM.16.M88.4 R148, [R185] ;  /* 0x00000000b994783b */ /* 0x000eee0000000200 */
[C---:B------:R-:W-:Y:S08]  /*6290*/  HMMA.16816.F32 R28, R164.reuse, R152, R28 ;  /* 0x00000098a41c723c */ /* 0x040ff0000000181c */
[----:B------:R-:W-:Y:S01]  /*62a0*/  HMMA.16816.F32 R32, R164, R154, R32 ;  /* 0x0000009aa420723c */ /* 0x000fe20000001820 */
[----:B------:R-:W3:Y:S07]  /*62b0*/  LDSM.16.M88.4 R152, [R184] ;  /* 0x00000000b898783b */ /* 0x000eee0000000200 */
        /* <DEDUP_REMOVED lines=15> */
[C---:B------:R-:W-:Y:S08]  /*63b0*/  HMMA.16816.F32 R8, R156.reuse, R162, R8 ;  /* 0x000000a29c08723c */ /* 0x040ff00000001808 */
[C---:B----4-:R-:W-:Y:S08]  /*63c0*/  HMMA.16816.F32 R12, R156.reuse, R144, R12 ;  /* 0x000000909c0c723c */ /* 0x050ff0000000180c */
[C---:B------:R-:W-:Y:S08]  /*63d0*/  HMMA.16816.F32 R16, R156.reuse, R146, R16 ;  /* 0x000000929c10723c */ /* 0x040ff00000001810 */
[C---:B------:R-:W-:Y:S08]  /*63e0*/  HMMA.16816.F32 R20, R156.reuse, R148, R20 ;  /* 0x000000949c14723c */ /* 0x040ff00000001814 */
[C---:B------:R-:W-:Y:S08]  /*63f0*/  HMMA.16816.F32 R24, R156.reuse, R150, R24 ;  /* 0x000000969c18723c */ /* 0x040ff00000001818 */
[C---:B------:R-:W-:Y:S08]  /*6400*/  HMMA.16816.F32 R28, R156.reuse, R152, R28 ;  /* 0x000000989c1c723c */ /* 0x040ff0000000181c */
[----:B------:R-:W-:Y:S08]  /*6410*/  HMMA.16816.F32 R32, R156, R154, R32 ;  /* 0x0000009a9c20723c */ /* 0x000ff00000001820 */
[C---:B--2---:R-:W-:Y:S08]  /*6420*/  HMMA.16816.F32 R4, R164.reuse, R168, R4 ;  /* 0x000000a8a404723c */ /* 0x044ff00000001804 */
[C---:B------:R-:W-:Y:S08]  /*6430*/  HMMA.16816.F32 R8, R164.reuse, R170, R8 ;  /* 0x000000aaa408723c */ /* 0x040ff00000001808 */
[C---:B-1----:R-:W-:Y:S08]  /*6440*/  HMMA.16816.F32 R12, R164.reuse, R132, R12 ;  /* 0x00000084a40c723c */ /* 0x042ff0000000180c */
[C---:B------:R-:W-:Y:S01]  /*6450*/  HMMA.16816.F32 R16, R164.reuse, R134, R16 ;  /* 0x00000086a410723c */ /* 0x040fe20000001810 */
[----:B------:R-:W1:Y:S07]  /*6460*/  LDSM.16.M88.4 R132, [R192+0x4800] ;  /* 0x00480000c084783b */ /* 0x000e6e0000000200 */
[C---:B-----5:R-:W-:Y:S08]  /*6470*/  HMMA.16816.F32 R20, R164.reuse, R136, R20 ;  /* 0x00000088a414723c */ /* 0x060ff00000001814 */
[C---:B------:R-:W-:Y:S01]  /*6480*/  HMMA.16816.F32 R24, R164.reuse, R138, R24 ;  /* 0x0000008aa418723c */ /* 0x040fe20000001818 */
[----:B------:R-:W2:Y:S07]  /*6490*/  LDSM.16.M88.4 R136, [R192+0x5000] ;  /* 0x00500000c088783b */ /* 0x000eae0000000200 */
[C---:B------:R-:W-:Y:S08]  /*64a0*/  HMMA.16816.F32 R28, R164.reuse, R140, R28 ;  /* 0x0000008ca41c723c */ /* 0x040ff0000000181c */
[----:B------:R-:W-:Y:S08]  /*64b0*/  HMMA.16816.F32 R32, R164, R142, R32 ;  /* 0x0000008ea420723c */ /* 0x000ff00000001820 */
[C---:B---3--:R-:W-:Y:S08]  /*64c0*/  HMMA.16816.F32 R4, R172.reuse, R176, R4 ;  /* 0x000000b0ac04723c */ /* 0x048ff00000001804 */
[C---:B------:R-:W-:Y:S08]  /*64d0*/  HMMA.16816.F32 R8, R172.reuse, R178, R8 ;  /* 0x000000b2ac08723c */ /* 0x040ff00000001808 */
[C---:B-1----:R-:W-:Y:S08]  /*64e0*/  HMMA.16816.F32 R12, R172.reuse, R132, R12 ;  /* 0x00000084ac0c723c */ /* 0x042ff0000000180c */
[C---:B------:R-:W-:Y:S01]  /*64f0*/  HMMA.16816.F32 R16, R172.reuse, R134, R16 ;  /* 0x00000086ac10723c */ /* 0x040fe20000001810 */
[----:B------:R-:W1:Y:S01]  /*6500*/  LDSM.16.M88.4 R132, [R192+0x5800] ;  /* 0x00580000c084783b */ /* 0x000e620000000200 */
[----:B------:R-:W-:Y:S04]  /*6510*/  DEPBAR.LE SB0, 0x0 ;  /* 0x000080000000791a */ /* 0x000fe80000000000 */
[----:B------:R-:W-:Y:S02]  /*6520*/  FMUL.FTZ R225, R4, c[0x0][0x320] ;  /* 0x0000c80004e17a20 */ /* 0x000fe40000410000 */
[C---:B--2---:R-:W-:Y:S04]  /*6530*/  HMMA.16816.F32 R20, R172.reuse, R136, R20 ;  /* 0x00000088ac14723c */ /* 0x044fe80000001814 */
        /* <DEDUP_REMOVED lines=10> */
[----:B------:R-:W4:Y:S01]  /*65e0*/  MUFU.TANH R0, R0 ;  /* 0x0000000000007308 */ /* 0x000f220000002400 */
        /* <DEDUP_REMOVED lines=18> */
[----:B------:R-:W-:Y:S02]  /*6710*/  FMUL.FTZ R249, R24, c[0x0][0x320] ;  /* 0x0000c80018f97a20 */ /* 0x000fe40000410000 */
[----:B------:R-:W-:Y:S02]  /*6720*/  FMUL.FTZ R248, R25, c[0x0][0x320] ;  /* 0x0000c80019f87a20 */ /* 0x000fe40000410000 */
[----:B------:R-:W-:Y:S01]  /*6730*/  FMUL.FTZ R242, R26, c[0x0][0x320] ;  /* 0x0000c8001af27a20 */ /* 0x000fe20000410000 */
        /* <DEDUP_REMOVED lines=34> */
[----:B------:R-:W1:Y:S01]  /*6960*/  MUFU.TANH R246, R246 ;  /* 0x000000f600f67308 */ /* 0x000e620000002400 */
[----:B------:R-:W-:-:S05]  /*6970*/  @P0 BRA `(.L_x_409) ;  /* 0x0000039000000947 */ /* 0x000fca0003800000 */
[----:B--234-:R-:W-:Y:S01]  /*6980*/  IADD3 R12, -R180, 0x10, RZ ;  /* 0x00000010b40c7810 */ /* 0x01cfe20007ffe1ff */
[----:B------:R-:W-:Y:S01]  /*6990*/  ULEA UR5, UR20, UR12, 0x6 ;  /* 0x0000000c14057291 */ /* 0x000fe2000f8e303f */
[----:B------:R-:W-:Y:S01]  /*69a0*/  IADD3 R11, -R221, 0x10, RZ ;  /* 0x00000010dd0b7810 */ /* 0x000fe20007ffe1ff */
[----:B------:R-:W-:Y:S01]  /*69b0*/  IMAD.MOV.U32 R208, RZ, RZ, RZ ;  /* 0x000000ffffd07224 */ /* 0x000fe200078e00ff */
[----:B------:R-:W-:Y:S02]  /*69c0*/  LOP3.LUT R12, R12, 0xf, RZ, 0xc0, !PT ;  /* 0x0000000f0c0c7812 */ /* 0x000fe400078ec0ff */
[----:B------:R-:W-:Y:S01]  /*69d0*/  LOP3.LUT R11, R11, 0xf, RZ, 0xc0, !PT ;  /* 0x0000000f0b0b7812 */ /* 0x000fe200078ec0ff */
        /* <DEDUP_REMOVED lines=12> */
[----:B------:R2:W3:Y:S04]  /*6aa0*/  @!P1 LDG.E R208, [R6.64] ;  /* 0x0000001206d09981 */ /* 0x0004e8000c1e1900 */
[----:B------:R-:W-:Y:S04]  /*6ab0*/  IMAD R5, R5, c[0x0][0x1e0], RZ ;  /* 0x0000780005057a24 */ /* 0x000fe800078e02ff */
[C---:B------:R-:W-:Y:S02]  /*6ac0*/  IMAD R5, R209.reuse, c[0x0][0x1e4], R5 ;  /* 0x00007900d1057a24 */ /* 0x040fe400078e0205 */
[----:B--2---:R-:W-:Y:S04]  /*6ad0*/  IMAD.WIDE.U32 R6, R209, c[0x0][0x1e0], RZ ;  /* 0x00007800d1067a25 */ /* 0x004fe800078e00ff */
[----:B------:R-:W-:Y:S01]  /*6ae0*/  IMAD.IADD R7, R7, 0x1, R5 ;  /* 0x0000000107077824 */ /* 0x000fe200078e0205 */
[----:B---3--:R-:W-:Y:S03]  /*6af0*/  SHF.R.S32.HI R4, RZ, 0x1f, R208 ;  /* 0x0000001fff047819 */ /* 0x008fe600000114d0 */
[----:B------:R-:W-:Y:S04]  /*6b00*/  IMAD.WIDE.U32 R6, R208, c[0x0][0x1f0], R6 ;  /* 0x00007c00d0067a25 */ /* 0x000fe800078e0006 */
[----:B------:R-:W-:Y:S01]  /*6b10*/  IMAD R4, R4, c[0x0][0x1f0], RZ ;  /* 0x00007c0004047a24 */ /* 0x000fe200078e02ff */
[----:B------:R-:W-:Y:S03]  /*6b20*/  IADD3 R5, P0, R6, UR14, RZ ;  /* 0x0000000e06057c10 */ /* 0x000fe6000ff1e0ff */
[----:B------:R-:W-:Y:S05]  /*6b30*/  IMAD R4, R208, c[0x0][0x1f4], R4 ;  /* 0x00007d00d0047a24 */ /* 0x000fea00078e0204 */
[----:B------:R-:W-:Y:S02]  /*6b40*/  IADD3.X R4, R7, UR7, R4, P0, !PT ;  /* 0x0000000707047c10 */ /* 0x000fe400087fe404 */
[C---:B------:R-:W-:Y:S04]  /*6b50*/  LEA R15, P0, R5.reuse, c[0x0][0x1c8], 0x1 ;  /* 0x00007200050f7a11 */ /* 0x040fe800078008ff */
[----:B------:R-:W-:Y:S01]  /*6b60*/  LEA.HI.X R14, R5, c[0x0][0x1cc], R4, 0x1, P0 ;  /* 0x00007300050e7a11 */ /* 0x000fe200000f0c04 */
[----:B------:R-:W2:Y:S01]  /*6b70*/  SHFL.IDX PT, R6, R15, 0x1, 0x181f ;  /* 0x00381f000f067f89 */ /* 0x000ea200000e0000 */
[C---:B------:R-:W-:Y:S01]  /*6b80*/  IMAD.SHL.U32 R4, R216.reuse, 0x2, RZ ;  /* 0x00000002d8047824 */ /* 0x040fe200078e00ff */
[----:B------:R-:W-:Y:S02]  /*6b90*/  SHF.L.U64.HI R5, R216, 0x1, R219 ;  /* 0x00000001d8057819 */ /* 0x000fe400000102db */
[----:B------:R-:W3:Y:S04]  /*6ba0*/  SHFL.IDX PT, R7, R14, 0x1, 0x181f ;  /* 0x00381f000e077f89 */ /* 0x000ee800000e0000 */
[----:B------:R-:W4:Y:S04]  /*6bb0*/  SHFL.IDX PT, R8, R15, RZ, 0x181f ;  /* 0x00181fff0f087589 */ /* 0x000f2800000e0000 */
[----:B------:R5:W1:Y:S01]  /*6bc0*/  SHFL.IDX PT, R9, R14, RZ, 0x181f ;  /* 0x00181fff0e097589 */ /* 0x000a6200000e0000 */
[-C--:B--2---:R-:W-:Y:S04]  /*6bd0*/  IADD3 R12, P6, P0, R12, R6.reuse, R181 ;  /* 0x000000060c0c7210 */ /* 0x084fe800078de0b5 */
[-C--:B---3--:R-:W-:Y:S02]  /*6be0*/  IADD3.X R13, RZ, R7.reuse, R182, P6, P0 ;  /* 0x00000007ff0d7210 */ /* 0x088fe400037e04b6 */
[----:B------:R-:W-:Y:S04]  /*6bf0*/  IADD3 R10, P6, P0, R11, R6, R4 ;  /* 0x000000060b0a7210 */ /* 0x000fe800078de004 */
[--C-:B------:R-:W-:Y:S02]  /*6c00*/  IADD3.X R11, RZ, R7, R5.reuse, P6, P0 ;  /* 0x00000007ff0b7210 */ /* 0x100fe400037e0405 */
[C---:B----4-:R-:W-:Y:S02]  /*6c10*/  IADD3 R4, P6, R8.reuse, R4, RZ ;  /* 0x0000000408047210 */ /* 0x050fe40007fde0ff */
[C---:B-----5:R-:W-:Y:S03]  /*6c20*/  IADD3 R14, P0, R8.reuse, R183, RZ ;  /* 0x000000b7080e7210 */ /* 0x060fe60007f1e0ff */
[C---:B-1----:R-:W-:Y:S01]  /*6c30*/  IMAD.X R5, R9.reuse, 0x1, R5, P6 ;  /* 0x0000000109057824 */ /* 0x042fe200030e0605 */
[----:B------:R-:W-:Y:S01]  /*6c40*/  IADD3 R8, P6, R8, R181, RZ ;  /* 0x000000b508087210 */ /* 0x000fe20007fde0ff */
[C---:B------:R-:W-:Y:S01]  /*6c50*/  IMAD.X R15, R9.reuse, 0x1, R222, P0 ;  /* 0x00000001090f7824 */ /* 0x040fe200000e06de */
[----:B------:R-:W-:Y:S03]  /*6c60*/  IADD3 R6, P0, R6, R183, RZ ;  /* 0x000000b706067210 */ /* 0x000fe60007f1e0ff */
[----:B------:R-:W-:Y:S01]  /*6c70*/  IMAD.X R9, R9, 0x1, R182, P6 ;  /* 0x0000000109097824 */ /* 0x000fe200030e06b6 */
[----:B------:R1:W-:Y:S01]  /*6c80*/  LDGSTS.E.BYPASS.LTC128B.128 [R207+0x6100], [R14.64], !P5 ;  /* 0x061000000ecf7fae */ /* 0x0003e2000e901d52 */
        /* <DEDUP_REMOVED lines=8> */
.L_x_409:
[----:B-1234-:R-:W-:Y:S01]  /*6d10*/  IMAD.MOV.U32 R11, RZ, RZ, R211 ;  /* 0x000000ffff0b7224 */ /* 0x01efe200078e00d3 */
[----:B------:R-:W-:Y:S01]  /*6d20*/  PLOP3.LUT P6, PT, PT, PT, UP1, 0x80, 0x0 ;  /* 0x000000000000781c */ /* 0x000fe20003fcf018 */
[----:B------:R-:W0:Y:S01]  /*6d30*/  LDGDEPBAR ;  /* 0x00000000000079af */ /* 0x000e220000000000 */
[----:B------:R-:W-:Y:S01]  /*6d40*/  PLOP3.LUT P0, PT, PT, PT, UP1, 0x80, 0x0 ;  /* 0x000000000000781c */ /* 0x000fe20003f0f018 */
[----:B------:R-:W-:Y:S06]  /*6d50*/  USHF.L.U32 UR5, UR20, 0x6, URZ ;  /* 0x0000000614057899 */ /* 0x000fec000800063f */
[----:B------:R-:W-:Y:S04]  /*6d60*/  IMAD.U32 R5, RZ, RZ, UR5 ;  /* 0x00000005ff057e24 */ /* 0x000fe8000f8e00ff */
[----:B------:R-:W-:Y:S01]  /*6d70*/  @P6 IMAD.HI.U32 R4, R211, c[0x0][0x2c8], RZ ;  /* 0x0000b200d3046a27 */ /* 0x000fe200078e00ff */
[----:B------:R-:W-:Y:S04]  /*6d80*/  IADD3 R5, -R212, 0x1, -R5 ;  /* 0x00000001d4057810 */ /* 0x000fe80007ffe905 */
[----:B------:R-:W-:Y:S01]  /*6d90*/  @P0 SHF.R.U32.HI R11, RZ, c[0x0][0x2cc], R4 ;  /* 0x0000b300ff0b0a19 */ /* 0x000fe20000011604 */
[----:B------:R-:W-:Y:S01]  /*6da0*/  IMAD.MOV.U32 R4, RZ, RZ, c[0x0][0x2ac] ;  /* 0x0000ab00ff047624 */ /* 0x000fe200078e00ff */
[----:B------:R-:W-:Y:S03]  /*6db0*/  PLOP3.LUT P0, PT, PT, PT, UP0, 0x40, 0x0 ;  /* 0x000000000000781c */ /* 0x000fe60003f0e808 */
[----:B------:R-:W1:Y:S01]  /*6dc0*/  SHFL.IDX PT, R13, R11, RZ, 0x1c1f ;  /* 0x001c1fff0b0d7589 */ /* 0x000e6200000e0000 */
[----:B------:R-:W-:Y:S05]  /*6dd0*/  IMAD R5, R4, c[0x0][0x1d0], R5 ;  /* 0x0000740004057a24 */ /* 0x000fea00078e0205 */
[----:B------:R-:W-:Y:S04]  /*6de0*/  IADD3 R4, R5, -c[0x0][0x168], RZ ;  /* 0x80005a0005047a10 */ /* 0x000fe80007ffe0ff */
[C---:B------:R-:W-:Y:S02]  /*6df0*/  IADD3 R5, R4.reuse, c[0x0][0x328], RZ ;  /* 0x0000ca0004057a10 */ /* 0x040fe40007ffe0ff */
[----:B------:R-:W-:Y:S03]  /*6e00*/  IADD3 R4, R4, UR11, RZ ;  /* 0x0000000b04047c10 */ /* 0x000fe6000fffe0ff */
[--C-:B-1----:R-:W-:Y:S02]  /*6e10*/  IMAD.IADD R9, R5, 0x1, R13.reuse ;  /* 0x0000000105097824 */ /* 0x102fe400078e020d */
[----:B------:R-:W-:Y:S01]  /*6e20*/  IMAD.IADD R7, R4, 0x1, R13 ;  /* 0x0000000104077824 */ /* 0x000fe200078e020d */
[----:B------:R-:W-:-:S05]  /*6e30*/  @P0 BRA `(.L_x_410) ;  /* 0x000001b000000947 */ /* 0x000fca0003800000 */
[----:B------:R-:W-:Y:S01]  /*6e40*/  MOV R6, c[0x0][0x2ac] ;  /* 0x0000ab0000067a02 */ /* 0x000fe20000000f00 */
[----:B------:R-:W-:Y:S04]  /*6e50*/  BSSY B0, `(.L_x_411) ;  /* 0x0000013000007945 */ /* 0x000fe80003800000 */
[----:B------:R-:W-:Y:S05]  /*6e60*/  IMAD R13, R6, c[0x0][0x1d0], R13 ;  /* 0x00007400060d7a24 */ /* 0x000fea00078e020d */
[----:B------:R-:W-:Y:S04]  /*6e70*/  IADD3 R13, R13, -c[0x0][0x168], RZ ;  /* 0x80005a000d0d7a10 */ /* 0x000fe80007ffe0ff */
[----:B------:R-:W-:Y:S11]  /*6e80*/  ISETP.GT.AND P0, PT, R13, -0x1, PT ;  /* 0xffffffff0d00780c */ /* 0x000ff60003f04270 */
[----:B------:R-:W-:Y:S02]  /*6e90*/  @!UPT UIADD3 URZ, URZ, URZ, URZ ;  /* 0x0000003f3f3ff290 */ /* 0x000fe4000fffe03f */
[----:B------:R-:W-:-:S05]  /*6ea0*/  @P0 BRA `(.L_x_412) ;  /* 0x0000008000000947 */ /* 0x000fca0003800000 */
[----:B------:R-:W-:Y:S01]  /*6eb0*/  LOP3.LUT R13, RZ, R13, RZ, 0x33, !PT ;  /* 0x0000000dff0d7212 */ /* 0x000fe200078e33ff */
[----:B------:R-:W-:Y:S05]  /*6ec0*/  IMAD.MOV.U32 R6, RZ, RZ, c[0x0][0x32c] ;  /* 0x0000cb00ff067624 */ /* 0x000fea00078e00ff */
[----:B------:R-:W-:Y:S11]  /*6ed0*/  ISETP.NE.AND P0, PT, R6, 0x1, PT ;  /* 0x000000010600780c */ /* 0x000ff60003f05270 */
[----:B------:R-:W-:Y:S02]  /*6ee0*/  @!UPT UIADD3 URZ, URZ, URZ, URZ ;  /* 0x0000003f3f3ff290 */ /* 0x000fe4000fffe03f */
[----:B------:R-:W-:Y:S05]  /*6ef0*/  @P0 IMAD.HI.U32 R6, R13, c[0x0][0x330], RZ ;  /* 0x0000cc000d060a27 */ /* 0x000fea00078e00ff */
[----:B------:R-:W-:Y:S04]  /*6f00*/  @P0 SHF.R.U32.HI R13, RZ, c[0x0][0x334], R6 ;  /* 0x0000cd00ff0d0a19 */ /* 0x000fe80000011606 */
[----:B------:R-:W-:Y:S01]  /*6f10*/  LOP3.LUT R13, RZ, R13, RZ, 0x33, !PT ;  /* 0x0000000dff0d7212 */ /* 0x000fe200078e33ff */
[----:B------:R-:W-:-:S05]  /*6f20*/  BRA `(.L_x_413) ;  /* 0x0000005000007947 */ /* 0x000fca0003800000 */
.L_x_412:
[----:B------:R-:W-:Y:S04]  /*6f30*/  MOV R6, c[0x0][0x32c] ;  /* 0x0000cb0000067a02 */ /* 0x000fe80000000f00 */
[----:B------:R-:W-:Y:S11]  /*6f40*/  ISETP.NE.AND P0, PT, R6, 0x1, PT ;  /* 0x000000010600780c */ /* 0x000ff60003f05270 */
[----:B------:R-:W-:Y:S02]  /*6f50*/  @!UPT UIADD3 URZ, URZ, URZ, URZ ;  /* 0x0000003f3f3ff290 */ /* 0x000fe4000fffe03f */
[----:B------:R-:W-:Y:S05]  /*6f60*/  @P0 IMAD.HI.U32 R6, R13, c[0x0][0x330], RZ ;  /* 0x0000cc000d060a27 */ /* 0x000fea00078e00ff */
[----:B------:R-:W-:Y:S02]  /*6f70*/  @P0 SHF.R.U32.HI R13, RZ, c[0x0][0x334], R6 ;  /* 0x0000cd00ff0d0a19 */ /* 0x000fe40000011606 */
.L_x_413:
[----:B------:R-:W-:Y:S05]  /*6f80*/  BSYNC B0 ;  /* 0x0000000000007941 */ /* 0x000fea0003800000 */
.L_x_411:
[----:B------:R-:W-:Y:S04]  /*6f90*/  IMAD.MOV.U32 R6, RZ, RZ, c[0x0][0x32c] ;  /* 0x0000cb00ff067624 */ /* 0x000fe800078e00ff */
[----:B------:R-:W-:Y:S04]  /*6fa0*/  IMAD R13, R13, R6, -UR5 ;  /* 0x800000050d0d7e24 */ /* 0x000fe8000f8e0206 */
[----:B------:R-:W-:Y:S05]  /*6fb0*/  IMAD.IADD R8, R13, 0x1, -R212 ;  /* 0x000000010d087824 */ /* 0x000fea00078e0ad4 */
[----:B------:R-:W-:Y:S02]  /*6fc0*/  IADD3 R6, R8, c[0x0][0x32c], RZ ;  /* 0x0000cb0008067a10 */ /* 0x000fe40007ffe0ff */
[----:B------:R-:W-:Y:S02]  /*6fd0*/  IMNMX R7, R7, R8, !PT ;  /* 0x0000000807077217 */ /* 0x000fe40007800200 */
[----:B------:R-:W-:Y:S02]  /*6fe0*/  IMNMX R9, R9, R6, PT ;  /* 0x0000000609097217 */ /* 0x000fe40003800200 */
.L_x_410:
[----:B------:R-:W-:Y:S01]  /*6ff0*/  UISETP.GT.AND UP2, UPT, UR20, -0x1, UPT ;  /* 0xffffffff1400788c */ /* 0x000fe2000bf44270 */
[----:B------:R-:W1:Y:S05]  /*7000*/  SHFL.IDX PT, R11, R11, 0x1, 0x1c1f ;  /* 0x003c1f000b0b7f89 */ /* 0x000e6a00000e0000 */
[----:B------:R-:W-:Y:S02]  /*7010*/  PLOP3.LUT P0, PT, PT, PT, UP2, 0x80, 0x0 ;  /* 0x000000000000781c */ /* 0x000fe40003f0f028 */
[----:B------:R-:W-:Y:S02]  /*7020*/  PLOP3.LUT P6, PT, PT, PT, UP2, 0x80, 0x0 ;  /* 0x000000000000781c */ /* 0x000fe40003fcf028 */
[C---:B------:R-:W-:Y:S02]  /*7030*/  ISETP.GT.AND P0, PT, R7.reuse, RZ, P0 ;  /* 0x000000ff0700720c */ /* 0x040fe40000704270 */
[----:B------:R-:W-:Y:S02]  /*7040*/  ISETP.GT.AND P6, PT, R7, 0x1, P6 ;  /* 0x000000010700780c */ /* 0x000fe400037c4270 */
[C---:B------:R-:W-:Y:S02]  /*7050*/  ISETP.LT.OR P0, PT, R9.reuse, 0x1, P0 ;  /* 0x000000010900780c */ /* 0x040fe40000701670 */
[----:B------:R-:W-:Y:S02]  /*7060*/  ISETP.LT.OR P6, PT, R9, 0x2, P6 ;  /* 0x000000020900780c */ /* 0x000fe400037c1670 */
[----:B------:R-:W-:Y:S02]  /*7070*/  FSEL R10, R225, -INF , !P0 ;  /* 0xff800000e10a7808 */ /* 0x000fe40004000000 */
[----:B------:R-:W-:Y:S02]  /*7080*/  PLOP3.LUT P0, PT, PT, PT, UP2, 0x80, 0x0 ;  /* 0x000000000000781c */ /* 0x000fe40003f0f028 */
[----:B------:R-:W-:Y:S02]  /*7090*/  FSEL R8, R227, -INF , !P6 ;  /* 0xff800000e3087808 */ /* 0x000fe40007000000 */
[----:B------:R-:W-:Y:S01]  /*70a0*/  ISETP.GT.AND P0, PT, R7, 0x8, P0 ;  /* 0x000000080700780c */ /* 0x000fe20000704270 */
[--C-:B-1----:R-:W-:Y:S01]  /*70b0*/  IMAD.IADD R5, R5, 0x1, R11.reuse ;  /* 0x0000000105057824 */ /* 0x102fe200078e020b */
[----:B------:R-:W-:Y:S01]  /*70c0*/  PLOP3.LUT P6, PT, PT, PT, UP2, 0x80, 0x0 ;  /* 0x000000000000781c */ /* 0x000fe20003fcf028 */
[----:B------:R-:W-:Y:S01]  /*70d0*/  IMAD.IADD R4, R4, 0x1, R11 ;  /* 0x0000000104047824 */ /* 0x000fe200078e020b */
[----:B------:R-:W-:Y:S02]  /*70e0*/  ISETP.LT.OR P0, PT, R9, 0x9, P0 ;  /* 0x000000090900780c */ /* 0x000fe40000701670 */
[----:B------:R-:W-:Y:S02]  /*70f0*/  ISETP.GT.AND P6, PT, R7, 0x9, P6 ;  /* 0x000000090700780c */ /* 0x000fe400037c4270 */
[----:B------:R-:W-:Y:S02]  /*7100*/  FSEL R228, R228, -INF , !P0 ;  /* 0xff800000e4e47808 */ /* 0x000fe40004000000 */
[----:B------:R-:W-:Y:S02]  /*7110*/  PLOP3.LUT P0, PT, PT, PT, UP2, 0x80, 0x0 ;  /* 0x000000000000781c */ /* 0x000fe40003f0f028 */
[----:B------:R-:W-:Y:S02]  /*7120*/  ISETP.LT.OR P6, PT, R9, 0xa, P6 ;  /* 0x0000000a0900780c */ /* 0x000fe400037c1670 */
[----:B------:R-:W-:Y:S02]  /*7130*/  ISETP.GT.AND P0, PT, R7, 0x10, P0 ;  /* 0x000000100700780c */ /* 0x000fe40000704270 */
[----:B------:R-:W-:Y:S02]  /*7140*/  FSEL R6, R231, -INF , !P6 ;  /* 0xff800000e7067808 */ /* 0x000fe40007000000 */
[----:B------:R-:W-:Y:S02]  /*7150*/  ISETP.LT.OR P0, PT, R9, 0x11, P0 ;  /* 0x000000110900780c */ /* 0x000fe40000701670 */
[----:B------:R-:W-:Y:S02]  /*7160*/  PLOP3.LUT P6, PT, PT, PT, UP2, 0x80, 0x0 ;  /* 0x000000000000781c */ /* 0x000fe40003fcf028 */
[----:B------:R-:W-:Y:S02]  /*7170*/  FSEL R164, R235, -INF , !P0 ;  /* 0xff800000eba47808 */ /* 0x000fe40004000000 */
[----:B------:R-:W-:Y:S02]  /*7180*/  PLOP3.LUT P0, PT, PT, PT, UP2, 0x80, 0x0 ;  /* 0x000000000000781c */ /* 0x000fe40003f0f028 */
[C---:B------:R-:W-:Y:S02]  /*7190*/  ISETP.GT.AND P6, PT, R7.reuse, 0x11, P6 ;  /* 0x000000110700780c */ /* 0x040fe400037c4270 */
[----:B------:R-:W-:Y:S02]  /*71a0*/  ISETP.GT.AND P0, PT, R7, 0x18, P0 ;  /* 0x000000180700780c */ /* 0x000fe40000704270 */
[C---:B------:R-:W-:Y:S02]  /*71b0*/  ISETP.LT.OR P6, PT, R9.reuse, 0x12, P6 ;  /* 0x000000120900780c */ /* 0x040fe400037c1670 */
[----:B------:R-:W-:Y:S02]  /*71c0*/  ISETP.LT.OR P0, PT, R9, 0x19, P0 ;  /* 0x000000190900780c */ /* 0x000fe40000701670 */
[----:B------:R-:W-:Y:S02]  /*71d0*/  FSEL R162, R234, -INF , !P6 ;  /* 0xff800000eaa27808 */ /* 0x000fe40007000000 */
[----:B------:R-:W-:Y:S02]  /*71e0*/  FSEL R142, R236, -INF , !P0 ;  /* 0xff800000ec8e7808 */ /* 0x000fe40004000000 */
[----:B------:R-:W-:Y:S02]  /*71f0*/  PLOP3.LUT P0, PT, PT, PT, UP2, 0x80, 0x0 ;  /* 0x000000000000781c */ /* 0x000fe40003f0f028 */
[----:B------:R-:W-:Y:S02]  /*7200*/  PLOP3.LUT P6, PT, PT, PT, UP2, 0x80, 0x0 ;  /* 0x000000000000781c */ /* 0x000fe40003fcf028 */
[C---:B------:R-:W-:Y:S02]  /*7210*/  ISETP.GT.AND P0, PT, R7.reuse, 0x20, P0 ;  /* 0x000000200700780c */ /* 0x040fe40000704270 */
[----:B------:R-:W-:Y:S02]  /*7220*/  ISETP.GT.AND P6, PT, R7, 0x19, P6 ;  /* 0x000000190700780c */ /* 0x000fe400037c4270 */
[C---:B------:R-:W-:Y:S02]  /*7230*/  ISETP.LT.OR P0, PT, R9.reuse, 0x21, P0 ;  /* 0x000000210900780c */ /* 0x040fe40000701670 */
[----:B------:R-:W-:Y:S02]  /*7240*/  ISETP.LT.OR P6, PT, R9, 0x1a, P6 ;  /* 0x0000001a0900780c */ /* 0x000fe400037c1670 */
[----:B------:R-:W-:Y:S02]  /*7250*/  FSEL R160, R240, -INF , !P0 ;  /* 0xff800000f0a07808 */ /* 0x000fe40004000000 */
        /* <DEDUP_REMOVED lines=26> */
[----:B------:R-:W-:Y:S04]  /*7400*/  PLOP3.LUT P6, PT, PT, PT, UP2, 0x80, 0x0 ;  /* 0x000000000000781c */ /* 0x000fe80003fcf028 */
[----:B------:R-:W-:Y:S04]  /*7410*/  ISETP.GT.AND P6, PT, R7, 0x39, P6 ;  /* 0x000000390700780c */ /* 0x000fe800037c4270 */
[----:B------:R-:W-:Y:S04]  /*7420*/  ISETP.LT.OR P6, PT, R9, 0x3a, P6 ;  /* 0x0000003a0900780c */ /* 0x000fe800037c1670 */
[----:B------:R-:W-:Y:S01]  /*7430*/  FSEL R146, R252, -INF , !P6 ;  /* 0xff800000fc927808 */ /* 0x000fe20007000000 */
        /* <DEDUP_REMOVED lines=9> */
[----:B------:R-:W-:Y:S05]  /*74d0*/  IMAD.MOV.U32 R7, RZ, RZ, 0x1 ;  /* 0x00000001ff077424 */ /* 0x000fea00078e00ff */
[----:B------:R-:W-:Y:S11]  /*74e0*/  ISETP.NE.AND P0, PT, R7, c[0x0][0x32c], PT ;  /* 0x0000cb0007007a0c */ /* 0x000ff60003f05270 */
[----:B------:R-:W-:Y:S02]  /*74f0*/  @!UPT UIADD3 URZ, URZ, URZ, URZ ;  /* 0x0000003f3f3ff290 */ /* 0x000fe4000fffe03f */
[----:B------:R-:W-:Y:S05]  /*7500*/  @P0 IMAD.HI.U32 R7, R12, c[0x0][0x330], RZ ;  /* 0x0000cc000c070a27 */ /* 0x000fea00078e00ff */
[----:B------:R-:W-:Y:S04]  /*7510*/  @P0 SHF.R.U32.HI R12, RZ, c[0x0][0x334], R7 ;  /* 0x0000cd00ff0c0a19 */ /* 0x000fe80000011607 */
[----:B------:R-:W-:Y:S01]  /*7520*/  LOP3.LUT R12, RZ, R12, RZ, 0x33, !PT ;  /* 0x0000000cff0c7212 */ /* 0x000fe200078e33ff */
[----:B------:R-:W-:-:S05]  /*7530*/  BRA `(.L_x_417) ;  /* 0x0000005000007947 */ /* 0x000fca0003800000 */
.L_x_416:
[----:B------:R-:W-:Y:S04]  /*7540*/  MOV R7, 0x1 ;  /* 0x0000000100077802 */ /* 0x000fe80000000f00 */
[----:B------:R-:W-:Y:S11]  /*7550*/  ISETP.NE.AND P0, PT, R7, c[0x0][0x32c], PT ;  /* 0x0000cb0007007a0c */ /* 0x000ff60003f05270 */
[----:B------:R-:W-:Y:S02]  /*7560*/  @!UPT UIADD3 URZ, URZ, URZ, URZ ;  /* 0x0000003f3f3ff290 */ /* 0x000fe4000fffe03f */
[----:B------:R-:W-:Y:S05]  /*7570*/  @P0 IMAD.HI.U32 R7, R12, c[0x0][0x330], RZ ;  /* 0x0000cc000c070a27 */ /* 0x000fea00078e00ff */
[----:B------:R-:W-:Y:S02]  /*7580*/  @P0 SHF.R.U32.HI R12, RZ, c[0x0][0x334], R7 ;  /* 0x0000cd00ff0c0a19 */ /* 0x000fe40000011607 */
.L_x_417:
[----:B------:R-:W-:Y:S05]  /*7590*/  BSYNC B0 ;  /* 0x0000000000007941 */ /* 0x000fea0003800000 */
.L_x_415:
[----:B------:R-:W-:Y:S04]  /*75a0*/  IMAD.MOV.U32 R7, RZ, RZ, c[0x0][0x32c] ;  /* 0x0000cb00ff077624 */ /* 0x000fe800078e00ff */
[----:B------:R-:W-:Y:S04]  /*75b0*/  IMAD R7, R12, R7, -UR5 ;  /* 0x800000050c077e24 */ /* 0x000fe8000f8e0207 */
[----:B------:R-:W-:Y:S05]  /*75c0*/  IMAD.IADD R7, R7, 0x1, -R212 ;  /* 0x0000000107077824 */ /* 0x000fea00078e0ad4 */
[----:B------:R-:W-:Y:S02]  /*75d0*/  IADD3 R12, R7, c[0x0][0x32c], RZ ;  /* 0x0000cb00070c7a10 */ /* 0x000fe40007ffe0ff */
[----:B------:R-:W-:Y:S02]  /*75e0*/  IMNMX R4, R4, R7, !PT ;  /* 0x0000000704047217 */ /* 0x000fe40007800200 */
[----:B------:R-:W-:Y:S02]  /*75f0*/  IMNMX R5, R5, R12, PT ;  /* 0x0000000c05057217 */ /* 0x000fe40003800200 */
.L_x_414:
[----:B------:R-:W-:Y:S01]  /*7600*/  PLOP3.LUT P6, PT, PT, PT, UP2, 0x80, 0x0 ;  /* 0x000000000000781c */ /* 0x000fe20003fcf028 */
[----:B------:R-:W-:Y:S01]  /*7610*/  LDSM.16.MT88.4 R20, [R198+0x100] ;  /* 0x00010000c614783b */ /* 0x000fe20000004200 */
[----:B------:R-:W-:Y:S02]  /*7620*/  PLOP3.LUT P0, PT, PT, PT, UP2, 0x80, 0x0 ;  /* 0x000000000000781c */ /* 0x000fe40003f0f028 */
[----:B------:R-:W-:Y:S02]  /*7630*/  ISETP.GT.AND P6, PT, R4, RZ, P6 ;  /* 0x000000ff0400720c */ /* 0x000fe400037c4270 */
[----:B------:R-:W-:Y:S02]  /*7640*/  FMNMX.FTZ R7, R10, R3, !PT ;  /* 0x000000030a077209 */ /* 0x000fe40007810000 */
[C---:B------:R-:W-:Y:S01]  /*7650*/  ISETP.LT.OR P6, PT, R5.reuse, 0x1, P6 ;  /* 0x000000010500780c */ /* 0x040fe200037c1670 */
[----:B------:R-:W-:Y:S01]  /*7660*/  LDSM.16.MT88.4 R28, [R197+0x100] ;  /* 0x00010000c51c783b */ /* 0x000fe20000004200 */
[----:B------:R-:W-:Y:S02]  /*7670*/  ISETP.GT.AND P0, PT, R4, 0x1, P0 ;  /* 0x000000010400780c */ /* 0x000fe40000704270 */
[----:B------:R-:W-:Y:S02]  /*7680*/  FMNMX.FTZ R7, R8, R7, !PT ;  /* 0x0000000708077209 */ /* 0x000fe40007810000 */
[----:B------:R-:W-:Y:S02]  /*7690*/  FSEL R13, R0, -INF , !P6 ;  /* 0xff800000000d7808 */ /* 0x000fe40007000000 */
[----:B------:R-:W-:Y:S02]  /*76a0*/  ISETP.LT.OR P0, PT, R5, 0x2, P0 ;  /* 0x000000020500780c */ /* 0x000fe40000701670 */
[----:B------:R-:W-:Y:S02]  /*76b0*/  PLOP3.LUT P6, PT, PT, PT, UP2, 0x80, 0x0 ;  /* 0x000000000000781c */ /* 0x000fe40003fcf028 */
[----:B------:R-:W-:Y:S02]  /*76c0*/  FMNMX.FTZ R7, R228, R7, !PT ;  /* 0x00000007e4077209 */ /* 0x000fe40007810000 */
[----:B------:R-:W-:Y:S02]  /*76d0*/  FSEL R223, R223, -INF , !P0 ;  /* 0xff800000dfdf7808 */ /* 0x000fe40004000000 */
[----:B------:R-:W-:Y:S02]  /*76e0*/  ISETP.GT.AND P6, PT, R4, 0x8, P6 ;  /* 0x000000080400780c */ /* 0x000fe400037c4270 */
[----:B------:R-:W-:Y:S02]  /*76f0*/  PLOP3.LUT P0, PT, PT, PT, UP2, 0x80, 0x0 ;  /* 0x000000000000781c */ /* 0x000fe40003f0f028 */
[----:B------:R-:W-:Y:S02]  /*7700*/  FMNMX.FTZ R7, R6, R7, !PT ;  /* 0x0000000706077209 */ /* 0x000fe40007810000 */
[----:B------:R-:W-:Y:S02]  /*7710*/  ISETP.GT.AND P0, PT, R4, 0x9, P0 ;  /* 0x000000090400780c */ /* 0x000fe40000704270 */
[C---:B------:R-:W-:Y:S02]  /*7720*/  ISETP.LT.OR P6, PT, R5.reuse, 0x9, P6 ;  /* 0x000000090500780c */ /* 0x040fe400037c1670 */
[----:B------:R-:W-:Y:S02]  /*7730*/  FMNMX.FTZ R7, R164, R7, !PT ;  /* 0x00000007a4077209 */ /* 0x000fe40007810000 */
[----:B------:R-:W-:Y:S02]  /*7740*/  FSEL R11, R224, -INF , !P6 ;  /* 0xff800000e00b7808 */ /* 0x000fe40007000000 */
[C---:B------:R-:W-:Y:S02]  /*7750*/  ISETP.LT.OR P0, PT, R5.reuse, 0xa, P0 ;  /* 0x0000000a0500780c */ /* 0x040fe40000701670 */
[----:B------:R-:W-:Y:S02]  /*7760*/  PLOP3.LUT P6, PT, PT, PT, UP2, 0x80, 0x0 ;  /* 0x000000000000781c */ /* 0x000fe40003fcf028 */
[----:B------:R-:W-:Y:S02]  /*7770*/  FMNMX.FTZ R7, R162, R7, !PT ;  /* 0x00000007a2077209 */ /* 0x000fe40007810000 */
[----:B------:R-:W-:Y:S02]  /*7780*/  FSEL R9, R226, -INF , !P0 ;  /* 0xff800000e2097808 */ /* 0x000fe40004000000 */
[----:B------:R-:W-:Y:S02]  /*7790*/  ISETP.GT.AND P6, PT, R4, 0x10, P6 ;  /* 0x000000100400780c */ /* 0x000fe400037c4270 */
[----:B------:R-:W-:Y:S02]  /*77a0*/  PLOP3.LUT P0, PT, PT, PT, UP2, 0x80, 0x0 ;  /* 0x000000000000781c */ /* 0x000fe40003f0f028 */
[----:B------:R-:W-:Y:S02]  /*77b0*/  FMNMX.FTZ R7, R142, R7, !PT ;  /* 0x000000078e077209 */ /* 0x000fe40007810000 */
[C---:B------:R-:W-:Y:S02]  /*77c0*/  ISETP.LT.OR P6, PT, R5.reuse, 0x11, P6 ;  /* 0x000000110500780c */ /* 0x040fe400037c1670 */
        /* <DEDUP_REMOVED lines=10> */
[----:B------:R-:W-:Y:S02]  /*7870*/  FMNMX.FTZ R0, R13, R2, !PT ;  /* 0x000000020d007209 */ /* 0x000fe40007810000 */
[----:B------:R-:W-:Y:S02]  /*7880*/  ISETP.LT.OR P6, PT, R5, 0x19, P6 ;  /* 0x000000190500780c */ /* 0x000fe400037c1670 */
[----:B------:R-:W-:Y:S02]  /*7890*/  ISETP.GT.AND P0, PT, R4, 0x19, P0 ;  /* 0x000000190400780c */ /* 0x000fe40000704270 */
[----:B------:R-:W-:Y:S02]  /*78a0*/  FMNMX.FTZ R7, R156, R7, !PT ;  /* 0x000000079c077209 */ /* 0x000fe40007810000 */
[----:B------:R-:W-:Y:S02]  /*78b0*/  FSEL R143, R233, -INF , !P6 ;  /* 0xff800000e98f7808 */ /* 0x000fe40007000000 */
[----:B------:R-:W-:Y:S02]  /*78c0*/  ISETP.LT.OR P0, PT, R5, 0x1a, P0 ;  /* 0x0000001a0500780c */ /* 0x000fe40000701670 */
[----:B------:R-:W-:Y:S02]  /*78d0*/  FMNMX.FTZ R0, R223, R0, !PT ;  /* 0x00000000df007209 */ /* 0x000fe40007810000 */
[----:B------:R-:W-:Y:S02]  /*78e0*/  PLOP3.LUT P6, PT, PT, PT, UP2, 0x80, 0x0 ;  /* 0x000000000000781c */ /* 0x000fe40003fcf028 */
[----:B------:R-:W-:Y:S02]  /*78f0*/  FMNMX.FTZ R7, R154, R7, !PT ;  /* 0x000000079a077209 */ /* 0x000fe40007810000 */
[----:B------:R-:W-:Y:S02]  /*7900*/  FSEL R141, R232, -INF , !P0 ;  /* 0xff800000e88d7808 */ /* 0x000fe40004000000 */
[----:B------:R-:W-:Y:S02]  /*7910*/  FMNMX.FTZ R0, R11, R0, !PT ;  /* 0x000000000b007209 */ /* 0x000fe40007810000 */
[----:B------:R-:W-:Y:S02]  /*7920*/  ISETP.GT.AND P6, PT, R4, 0x20, P6 ;  /* 0x000000200400780c */ /* 0x000fe400037c4270 */
[----:B------:R-:W-:Y:S02]  /*7930*/  PLOP3.LUT P0, PT, PT, PT, UP2, 0x80, 0x0 ;  /* 0x000000000000781c */ /* 0x000fe40003f0f028 */
[----:B------:R-:W-:Y:S02]  /*7940*/  FMNMX.FTZ R7, R152, R7, !PT ;  /* 0x0000000798077209 */ /* 0x000fe40007810000 */
[----:B------:R-:W-:Y:S02]  /*7950*/  ISETP.LT.OR P6, PT, R5, 0x21, P6 ;  /* 0x000000210500780c */ /* 0x000fe400037c1670 */
[----:B------:R-:W-:Y:S02]  /*7960*/  FMNMX.FTZ R0, R9, R0, !PT ;  /* 0x0000000009007209 */ /* 0x000fe40007810000 */
[----:B------:R-:W-:Y:S02]  /*7970*/  ISETP.GT.AND P0, PT, R4, 0x21, P0 ;  /* 0x000000210400780c */ /* 0x000fe40000704270 */
[----:B------:R-:W-:Y:S02]  /*7980*/  FMNMX.FTZ R7, R150, R7, !PT ;  /* 0x0000000796077209 */ /* 0x000fe40007810000 */
[----:B------:R-:W-:Y:S02]  /*7990*/  FSEL R159, R238, -INF , !P6 ;  /* 0xff800000ee9f7808 */ /* 0x000fe40007000000 */
[----:B------:R-:W-:Y:S02]  /*79a0*/  FMNMX.FTZ R12, R163, R0, !PT ;  /* 0x00000000a30c7209 */ /* 0x000fe40007810000 */
[----:B------:R-:W-:Y:S02]  /*79b0*/  ISETP.LT.OR P0, PT, R5, 0x22, P0 ;  /* 0x000000220500780c */ /* 0x000fe40000701670 */
[----:B------:R-:W-:Y:S02]  /*79c0*/  PLOP3.LUT P6, PT, PT, PT, UP2, 0x80, 0x0 ;  /* 0x000000000000781c */ /* 0x000fe40003fcf028 */
[----:B------:R-:W-:Y:S02]  /*79d0*/  FMNMX.FTZ R7, R148, R7, !PT ;  /* 0x0000000794077209 */ /* 0x000fe40007810000 */
[----:B------:R-:W-:Y:S02]  /*79e0*/  FSEL R157, R237, -INF , !P0 ;  /* 0xff800000ed9d7808 */ /* 0x000fe40004000000 */
[----:B------:R-:W-:Y:S02]  /*79f0*/  FMNMX.FTZ R12, R161, R12, !PT ;  /* 0x0000000ca10c7209 */ /* 0x000fe40007810000 */
[----:B------:R-:W-:Y:S02]  /*7a00*/  ISETP.GT.AND P6, PT, R4, 0x28, P6 ;  /* 0x000000280400780c */ /* 0x000fe400037c4270 */
[----:B------:R-:W-:Y:S02]  /*7a10*/  PLOP3.LUT P0, PT, PT, PT, UP2, 0x80, 0x0 ;  /* 0x000000000000781c */ /* 0x000fe40003f0f028 */
[----:B------:R-:W-:Y:S02]  /*7a20*/  FMNMX.FTZ R0, R146, R7, !PT ;  /* 0x0000000792007209 */ /* 0x000fe40007810000 */
[----:B------:R-:W-:Y:S02]  /*7a30*/  FMNMX.FTZ R12, R143, R12, !PT ;  /* 0x0000000c8f0c7209 */ /* 0x000fe40007810000 */
[----:B------:R-:W-:Y:S01]  /*7a40*/  ISETP.LT.OR P6, PT, R5, 0x29, P6 ;  /* 0x000000290500780c */ /* 0x000fe200037c1670 */
[----:B------:R-:W1:Y:S01]  /*7a50*/  SHFL.BFLY PT, R7, R0, 0x2, 0x1f ;  /* 0x0c401f0000077f89 */ /* 0x000e6200000e0000 */
[----:B------:R-:W-:Y:S02]  /*7a60*/  ISETP.GT.AND P0, PT, R4, 0x29, P0 ;  /* 0x000000290400780c */ /* 0x000fe40000704270 */
[----:B------:R-:W-:Y:S02]  /*7a70*/  FSEL R155, R242, -INF , !P6 ;  /* 0xff800000f29b7808 */ /* 0x000fe40007000000 */
[----:B------:R-:W-:Y:S02]  /*7a80*/  FMNMX.FTZ R12, R141, R12, !PT ;  /* 0x0000000c8d0c7209 */ /* 0x000fe40007810000 */
[----:B------:R-:W-:Y:S02]  /*7a90*/  ISETP.LT.OR P0, PT, R5, 0x2a, P0 ;  /* 0x0000002a0500780c */ /* 0x000fe40000701670 */
[----:B------:R-:W-:Y:S02]  /*7aa0*/  PLOP3.LUT P6, PT, PT, PT, UP2, 0x80, 0x0 ;  /* 0x000000000000781c */ /* 0x000fe40003fcf028 */
[----:B------:R-:W-:Y:S02]  /*7ab0*/  FSEL R153, R241, -INF , !P0 ;  /* 0xff800000f1997808 */ /* 0x000fe40004000000 */
[----:B------:R-:W-:Y:S02]  /*7ac0*/  FMNMX.FTZ R12, R159, R12, !PT ;  /* 0x0000000c9f0c7209 */ /* 0x000fe40007810000 */
[C---:B------:R-:W-:Y:S02]  /*7ad0*/  ISETP.GT.AND P6, PT, R4.reuse, 0x30, P6 ;  /* 0x000000300400780c */ /* 0x040fe400037c4270 */
[----:B------:R-:W-:Y:S02]  /*7ae0*/  PLOP3.LUT P0, PT, PT, PT, UP2, 0x80, 0x0 ;  /* 0x000000000000781c */ /* 0x000fe40003f0f028 */
[----:B------:R-:W-:Y:S02]  /*7af0*/  FMNMX.FTZ R12, R157, R12, !PT ;  /* 0x0000000c9d0c7209 */ /* 0x000fe40007810000 */
[----:B------:R-:W-:Y:S02]  /*7b00*/  ISETP.LT.OR P6, PT, R5, 0x31, P6 ;  /* 0x000000310500780c */ /* 0x000fe400037c1670 */
        /* <DEDUP_REMOVED lines=8> */
[----:B------:R-:W-:Y:S01]  /*7b90*/  PLOP3.LUT P0, PT, PT, PT, UP2, 0x80, 0x0 ;  /* 0x000000000000781c */ /* 0x000fe20003f0f028 */
[----:B------:R-:W-:Y:S01]  /*7ba0*/  UISETP.GT.AND UP2, UPT, UR20, UR4, UPT ;  /* 0x000000041400728c */ /* 0x000fe2000bf44270 */
[----:B------:R-:W-:Y:S01]  /*7bb0*/  FMNMX.FTZ R14, R149, R14, !PT ;  /* 0x0000000e950e7209 */ /* 0x000fe20007810000 */
[----:B------:R-:W-:Y:S01]  /*7bc0*/  UIADD3 UR20, UR20, -0x1, URZ ;  /* 0xffffffff14147890 */ /* 0x000fe2000fffe03f */
[----:B------:R-:W-:Y:S02]  /*7bd0*/  ISETP.LT.OR P6, PT, R5, 0x39, P6 ;  /* 0x000000390500780c */ /* 0x000fe400037c1670 */
[----:B------:R-:W-:Y:S02]  /*7be0*/  ISETP.GT.AND P0, PT, R4, 0x39, P0 ;  /* 0x000000390400780c */ /* 0x000fe40000704270 */
[----:B-1----:R-:W-:Y:S02]  /*7bf0*/  FMNMX.FTZ R12, R0, R7, !PT ;  /* 0x00000007000c7209 */ /* 0x002fe40007810000 */
[----:B------:R-:W-:Y:S02]  /*7c00*/  FSEL R145, R247, -INF , !P6 ;  /* 0xff800000f7917808 */ /* 0x000fe40007000000 */
[----:B------:R-:W-:Y:S01]  /*7c10*/  FMNMX.FTZ R0, R147, R14, !PT ;  /* 0x0000000e93007209 */ /* 0x000fe20007810000 */
[----:B------:R-:W1:Y:S01]  /*7c20*/  SHFL.BFLY PT, R15, R12, 0x1, 0x1f ;  /* 0x0c201f000c0f7f89 */ /* 0x000e6200000e0000 */
[----:B------:R-:W-:Y:S02]  /*7c30*/  ISETP.LT.OR P0, PT, R5, 0x3a, P0 ;  /* 0x0000003a0500780c */ /* 0x000fe40000701670 */
[----:B------:R-:W-:Y:S02]  /*7c40*/  FMNMX.FTZ R0, R145, R0, !PT ;  /* 0x0000000091007209 */ /* 0x000fe40007810000 */
[----:B------:R-:W-:Y:S04]  /*7c50*/  FSEL R133, R246, -INF , !P0 ;  /* 0xff800000f6857808 */ /* 0x000fe80004000000 */
[----:B------:R-:W-:Y:S05]  /*7c60*/  FMNMX.FTZ R4, R133, R0, !PT ;  /* 0x0000000085047209 */ /* 0x000fea0007810000 */
[----:B------:R-:W2:Y:S01]  /*7c70*/  SHFL.BFLY PT, R7, R4, 0x2, 0x1f ;  /* 0x0c401f0004077f89 */ /* 0x000ea200000e0000 */
[----:B-1----:R-:W-:Y:S04]  /*7c80*/  FMNMX.FTZ R0, R12, R15, !PT ;  /* 0x0000000f0c007209 */ /* 0x002fe80007810000 */
[C---:B------:R-:W-:Y:S01]  /*7c90*/  FSETP.NEU.FTZ.AND P0, PT, R0.reuse, -INF , PT ;  /* 0xff8000000000780b */ /* 0x040fe20003f1d000 */
[----:B------:R-:W-:Y:S05]  /*7ca0*/  FMUL.FTZ R151, R0, c[0x0][0x2d0] ;  /* 0x0000b40000977a20 */ /* 0x000fea0000410000 */
[----:B------:R-:W-:Y:S02]  /*7cb0*/  FSEL R151, R151, RZ, P0 ;  /* 0x000000ff97977208 */ /* 0x000fe40000000000 */
[----:B--2---:R-:W-:Y:S03]  /*7cc0*/  FMNMX.FTZ R5, R4, R7, !PT ;  /* 0x0000000704057209 */ /* 0x004fe60007810000 */
[--C-:B------:R-:W-:Y:S01]  /*7cd0*/  FFMA.FTZ R168, R10, c[0x0][0x2d0], -R151.reuse ;  /* 0x0000b4000aa87a23 */ /* 0x100fe20000010897 */
[----:B------:R-:W-:Y:S01]  /*7ce0*/  FSEL R4, R0, RZ, P0 ;  /* 0x000000ff00047208 */ /* 0x000fe20000000000 */
[--C-:B------:R-:W-:Y:S01]  /*7cf0*/  FFMA.FTZ R135, R8, c[0x0][0x2d0], -R151.reuse ;  /* 0x0000b40008877a23 */ /* 0x100fe20000010897 */
[----:B------:R-:W1:Y:S01]  /*7d00*/  SHFL.BFLY PT, R132, R5, 0x1, 0x1f ;  /* 0x0c201f0005847f89 */ /* 0x000e6200000e0000 */
[----:B------:R-:W-:Y:S02]  /*7d10*/  FFMA.FTZ R134, R228, c[0x0][0x2d0], -R151 ;  /* 0x0000b400e4867a23 */ /* 0x000fe40000010897 */
[----:B------:R-:W-:Y:S01]  /*7d20*/  MUFU.EX2 R168, R168 ;  /* 0x000000a800a87308 */ /* 0x000fe20000000800 */
[----:B------:R-:W-:Y:S02]  /*7d30*/  FADD.FTZ R3, -R4, R3 ;  /* 0x0000000304037221 */ /* 0x000fe40000010100 */
[--C-:B------:R-:W-:Y:S02]  /*7d40*/  FFMA.FTZ R169, R6, c[0x0][0x2d0], -R151.reuse ;  /* 0x0000b40006a97a23 */ /* 0x100fe40000010897 */
[----:B------:R-:W-:Y:S02]  /*7d50*/  FMUL.FTZ R6, R3, c[0x0][0x2d0] ;  /* 0x0000b40003067a20 */ /* 0x000fe40000410000 */
[--C-:B------:R-:W-:Y:S02]  /*7d60*/  FFMA.FTZ R174, R164, c[0x0][0x2d0], -R151.reuse ;  /* 0x0000b400a4ae7a23 */ /* 0x100fe40000010897 */
[----:B------:R-:W-:Y:S01]  /*7d70*/  LDSM.16.MT88.4 R164, [R203+0x5900] ;  /* 0x00590000cba4783b */ /* 0x000fe20000004200 */
[----:B------:R-:W2:Y:S01]  /*7d80*/  MUFU.EX2 R135, R135 ;  /* 0x0000008700877308 */ /* 0x000ea20000000800 */
[--C-:B------:R-:W-:Y:S02]  /*7d90*/  FFMA.FTZ R175, R162, c[0x0][0x2d0], -R151.reuse ;  /* 0x0000b400a2af7a23 */ /* 0x100fe40000010897 */
[--C-:B------:R-:W-:Y:S02]  /*7da0*/  FFMA.FTZ R176, R142, c[0x0][0x2d0], -R151.reuse ;  /* 0x0000b4008eb07a23 */ /* 0x100fe40000010897 */
[--C-:B------:R-:W-:Y:S02]  /*7db0*/  FFMA.FTZ R177, R140, c[0x0][0x2d0], -R151.reuse ;  /* 0x0000b4008cb17a23 */ /* 0x100fe40000010897 */
[--C-:B------:R-:W-:Y:S02]  /*7dc0*/  FFMA.FTZ R225, R160, c[0x0][0x2d0], -R151.reuse ;  /* 0x0000b400a0e17a23 */ /* 0x100fe40000010897 */
[--C-:B------:R-:W-:Y:S01]  /*7dd0*/  FFMA.FTZ R226, R158, c[0x0][0x2d0], -R151.reuse ;  /* 0x0000b4009ee27a23 */ /* 0x100fe20000010897 */
[----:B------:R-:W-:Y:S01]  /*7de0*/  MUFU.EX2 R134, R134 ;  /* 0x0000008600867308 */ /* 0x000fe20000000800 */
[--C-:B------:R-:W-:Y:S01]  /*7df0*/  FFMA.FTZ R227, R156, c[0x0][0x2d0], -R151.reuse ;  /* 0x0000b4009ce37a23 */ /* 0x100fe20000010897 */
[----:B-1----:R-:W-:Y:S01]  /*7e00*/  FMNMX.FTZ R132, R132, R5, !PT ;  /* 0x0000000584847209 */ /* 0x002fe20007810000 */
[--C-:B------:R-:W-:Y:S02]  /*7e10*/  FFMA.FTZ R228, R154, c[0x0][0x2d0], -R151.reuse ;  /* 0x0000b4009ae47a23 */ /* 0x100fe40000010897 */
[--C-:B------:R-:W-:Y:S01]  /*7e20*/  FFMA.FTZ R233, R152, c[0x0][0x2d0], -R151.reuse ;  /* 0x0000b40098e97a23 */ /* 0x100fe20000010897 */
[C---:B------:R-:W-:Y:S01]  /*7e30*/  FSETP.NEU.FTZ.AND P0, PT, R132.reuse, -INF , PT ;  /* 0xff8000008400780b */ /* 0x040fe20003f1d000 */
[----:B------:R-:W-:Y:S02]  /*7e40*/  FMUL.FTZ R144, R132, c[0x0][0x2d0] ;  /* 0x0000b40084907a20 */ /* 0x000fe40000410000 */
[--C-:B------:R-:W-:Y:S01]  /*7e50*/  FFMA.FTZ R234, R150, c[0x0][0x2d0], -R151.reuse ;  /* 0x0000b40096ea7a23 */ /* 0x100fe20000010897 */
[----:B------:R-:W-:Y:S01]  /*7e60*/  FSEL R5, R132, RZ, P0 ;  /* 0x000000ff84057208 */ /* 0x000fe20000000000 */
[----:B------:R-:W1:Y:S01]  /*7e70*/  MUFU.EX2 R169, R169 ;  /* 0x000000a900a97308 */ /* 0x000e620000000800 */
[----:B------:R-:W-:Y:S01]  /*7e80*/  FSEL R144, R144, RZ, P0 ;  /* 0x000000ff90907208 */ /* 0x000fe20000000000 */
[--C-:B------:R-:W-:Y:S01]  /*7e90*/  FFMA.FTZ R235, R148, c[0x0][0x2d0], -R151.reuse ;  /* 0x0000b40094eb7a23 */ /* 0x100fe20000010897 */
[----:B--2---:R-:W-:Y:S01]  /*7ea0*/  F2FP.PACK_AB R136, R135, R168 ;  /* 0x000000a88788723e */ /* 0x004fe200000000ff */
[----:B------:R-:W-:Y:S01]  /*7eb0*/  FADD.FTZ R5, -R5, R2 ;  /* 0x0000000205057221 */ /* 0x000fe20000010100 */
[----:B------:R-:W-:Y:S01]  /*7ec0*/  PLOP3.LUT P0, PT, PT, PT, UP2, 0x80, 0x0 ;  /* 0x000000000000781c */ /* 0x000fe20003f0f028 */
[--C-:B------:R-:W-:Y:S02]  /*7ed0*/  FFMA.FTZ R173, R13, c[0x0][0x2d0], -R144.reuse ;  /* 0x0000b4000dad7a23 */ /* 0x100fe40000010890 */
[----:B------:R-:W2:Y:S01]  /*7ee0*/  LDSM.16.MT88.4 R12, [R203+0x100] ;  /* 0x00010000cb0c783b */ /* 0x000ea20000004200 */
[--C-:B------:R-:W-:Y:S01]  /*7ef0*/  FFMA.FTZ R172, R223, c[0x0][0x2d0], -R144.reuse ;  /* 0x0000b400dfac7a23 */ /* 0x100fe20000010890 */
[----:B------:R-:W3:Y:S01]  /*7f00*/  MUFU.EX2 R3, R6 ;  /* 0x0000000600037308 */ /* 0x000ee20000000800 */
[--C-:B------:R-:W-:Y:S02]  /*7f10*/  FFMA.FTZ R171, R11, c[0x0][0x2d0], -R144.reuse ;  /* 0x0000b4000bab7a23 */ /* 0x100fe40000010890 */
[--C-:B------:R-:W-:Y:S02]  /*7f20*/  FFMA.FTZ R170, R9, c[0x0][0x2d0], -R144.reuse ;  /* 0x0000b40009aa7a23 */ /* 0x100fe40000010890 */
[----:B------:R-:W-:Y:S02]  /*7f30*/  FMUL.FTZ R2, R5, c[0x0][0x2d0] ;  /* 0x0000b40005027a20 */ /* 0x000fe40000410000 */
[--C-:B------:R-:W-:Y:S02]  /*7f40*/  FFMA.FTZ R178, R163, c[0x0][0x2d0], -R144.reuse ;  /* 0x0000b400a3b27a23 */ /* 0x100fe40000010890 */
[--C-:B------:R-:W-:Y:S01]  /*7f50*/  FFMA.FTZ R179, R161, c[0x0][0x2d0], -R144.reuse ;  /* 0x0000b400a1b37a23 */ /* 0x100fe20000010890 */
[----:B------:R-:W-:Y:S01]  /*7f60*/  MUFU.EX2 R173, R173 ;  /* 0x000000ad00ad7308 */ /* 0x000fe20000000800 */
[----:B------:R-:W-:Y:S01]  /*7f70*/  LDSM.16.MT88.4 R160, [R196+0x3900] ;  /* 0x00390000c4a0783b */ /* 0x000fe20000004200 */
[--C-:B------:R-:W-:Y:S01]  /*7f80*/  FFMA.FTZ R223, R143, c[0x0][0x2d0], -R144.reuse ;  /* 0x0000b4008fdf7a23 */ /* 0x100fe20000010890 */
[----:B-1----:R-:W-:Y:S01]  /*7f90*/  F2FP.PACK_AB R138, R169, R134 ;  /* 0x00000086a98a723e */ /* 0x002fe200000000ff */
[--C-:B------:R-:W-:Y:S02]  /*7fa0*/  FFMA.FTZ R224, R141, c[0x0][0x2d0], -R144.reuse ;  /* 0x0000b4008de07a23 */ /* 0x100fe40000010890 */
[--C-:B------:R-:W-:Y:S03]  /*7fb0*/  FFMA.FTZ R229, R159, c[0x0][0x2d0], -R144.reuse ;  /* 0x0000b4009fe57a23 */ /* 0x100fe60000010890 */
[----:B------:R-:W-:Y:S01]  /*7fc0*/  LDSM.16.MT88.4 R140, [R197+0x2900] ;  /* 0x00290000c58c783b */ /* 0x000fe20000004200 */
[----:B------:R-:W1:Y:S01]  /*7fd0*/  MUFU.EX2 R172, R172 ;  /* 0x000000ac00ac7308 */ /* 0x000e620000000800 */
[--C-:B------:R-:W-:Y:S02]  /*7fe0*/  FFMA.FTZ R230, R157, c[0x0][0x2d0], -R144.reuse ;  /* 0x0000b4009de67a23 */ /* 0x100fe40000010890 */
[--C-:B------:R-:W-:Y:S02]  /*7ff0*/  FFMA.FTZ R231, R155, c[0x0][0x2d0], -R144.reuse ;  /* 0x0000b4009be77a23 */ /* 0x100fe40000010890 */
[C---:B---3--:R-:W-:Y:S02]  /*8000*/  FMUL.FTZ R4, R3.reuse, R128 ;  /* 0x0000008003047220 */ /* 0x048fe40000410000 */
[C---:B------:R-:W-:Y:S01]  /*8010*/  FMUL.FTZ R5, R3.reuse, R129 ;  /* 0x0000008103057220 */ /* 0x040fe20000410000 */
[----:B------:R-:W-:Y:S01]  /*8020*/  LDSM.16.MT88.4 R156, [R197+0x3900] ;  /* 0x00390000c59c783b */ /* 0x000fe20000004200 */
[C---:B------:R-:W-:Y:S01]  /*8030*/  FMUL.FTZ R8, R3.reuse, R124 ;  /* 0x0000007c03087220 */ /* 0x040fe20000410000 */
[----:B------:R-:W-:Y:S01]  /*8040*/  MUFU.EX2 R171, R171 ;  /* 0x000000ab00ab7308 */ /* 0x000fe20000000800 */
[C---:B------:R-:W-:Y:S02]  /*8050*/  FMUL.FTZ R9, R3.reuse, R125 ;  /* 0x0000007d03097220 */ /* 0x040fe40000410000 */
[C---:B------:R-:W-:Y:S02]  /*8060*/  FMUL.FTZ R16, R3.reuse, R116 ;  /* 0x0000007403107220 */ /* 0x040fe40000410000 */
[C---:B------:R-:W-:Y:S02]  /*8070*/  FMUL.FTZ R17, R3.reuse, R117 ;  /* 0x0000007503117220 */ /* 0x040fe40000410000 */
[C---:B------:R-:W-:Y:S02]  /*8080*/  FMUL.FTZ R24, R3.reuse, R108 ;  /* 0x0000006c03187220 */ /* 0x040fe40000410000 */
[C---:B------:R-:W-:Y:S01]  /*8090*/  FMUL.FTZ R25, R3.reuse, R109 ;  /* 0x0000006d03197220 */ /* 0x040fe20000410000 */
[----:B------:R-:W3:Y:S01]  /*80a0*/  MUFU.EX2 R170, R170 ;  /* 0x000000aa00aa7308 */ /* 0x000ee20000000800 */
[C---:B------:R-:W-:Y:S02]  /*80b0*/  FMUL.FTZ R32, R3.reuse, R100 ;  /* 0x0000006403207220 */ /* 0x040fe40000410000 */
[----:B------:R-:W-:Y:S01]  /*80c0*/  FMUL.FTZ R33, R3, R101 ;  /* 0x0000006503217220 */ /* 0x000fe20000410000 */
[----:B-1----:R-:W-:Y:S01]  /*80d0*/  F2FP.PACK_AB R137, R172, R173 ;  /* 0x000000adac89723e */ /* 0x002fe200000000ff */
[--C-:B------:R-:W-:Y:S02]  /*80e0*/  FFMA.FTZ R232, R153, c[0x0][0x2d0], -R144.reuse ;  /* 0x0000b40099e87a23 */ /* 0x100fe40000010890 */
[----:B------:R-:W-:Y:S01]  /*80f0*/  LDSM.16.MT88.4 R152, [R198+0x3900] ;  /* 0x00390000c698783b */ /* 0x000fe20000004200 */
[--C-:B------:R-:W-:Y:S02]  /*8100*/  FFMA.FTZ R237, R149, c[0x0][0x2d0], -R144.reuse ;  /* 0x0000b40095ed7a23 */ /* 0x100fe40000010890 */
[----:B------:R-:W1:Y:S01]  /*8110*/  MUFU.EX2 R2, R2 ;  /* 0x0000000200027308 */ /* 0x000e620000000800 */
[--C-:B------:R-:W-:Y:S02]  /*8120*/  FFMA.FTZ R238, R147, c[0x0][0x2d0], -R144.reuse ;  /* 0x0000b40093ee7a23 */ /* 0x100fe40000010890 */
[--C-:B------:R-:W-:Y:S02]  /*8130*/  FFMA.FTZ R239, R145, c[0x0][0x2d0], -R144.reuse ;  /* 0x0000b40091ef7a23 */ /* 0x100fe40000010890 */
[----:B------:R-:W-:Y:S02]  /*8140*/  FFMA.FTZ R151, R146, c[0x0][0x2d0], -R151 ;  /* 0x0000b40092977a23 */ /* 0x000fe40000010897 */
[----:B------:R-:W-:Y:S02]  /*8150*/  FFMA.FTZ R144, R133, c[0x0][0x2d0], -R144 ;  /* 0x0000b40085907a23 */ /* 0x000fe40000010890 */
[C---:B------:R-:W-:Y:S01]  /*8160*/  FMUL.FTZ R36, R3.reuse, R36 ;  /* 0x0000002403247220 */ /* 0x040fe20000410000 */
[----:B------:R-:W-:Y:S01]  /*8170*/  MUFU.EX2 R236, R151 ;  /* 0x0000009700ec7308 */ /* 0x000fe20000000800 */
[C---:B------:R-:W-:Y:S02]  /*8180*/  FMUL.FTZ R37, R3.reuse, R37 ;  /* 0x0000002503257220 */ /* 0x040fe40000410000 */
[C---:B------:R-:W-:Y:S01]  /*8190*/  FMUL.FTZ R40, R3.reuse, R40 ;  /* 0x0000002803287220 */ /* 0x040fe20000410000 */
[----:B---3--:R-:W-:Y:S01]  /*81a0*/  F2FP.PACK_AB R139, R170, R171 ;  /* 0x000000abaa8b723e */ /* 0x008fe200000000ff */
[C---:B------:R-:W-:Y:S02]  /*81b0*/  FMUL.FTZ R41, R3.reuse, R41 ;  /* 0x0000002903297220 */ /* 0x040fe40000410000 */
[C---:B------:R-:W-:Y:S02]  /*81c0*/  FMUL.FTZ R44, R3.reuse, R44 ;  /* 0x0000002c032c7220 */ /* 0x040fe40000410000 */
[C---:B------:R-:W-:Y:S01]  /*81d0*/  FMUL.FTZ R45, R3.reuse, R45 ;  /* 0x0000002d032d7220 */ /* 0x040fe20000410000 */
[----:B------:R3:W-:Y:S01]  /*81e0*/  MUFU.EX2 R240, R144 ;  /* 0x0000009000f07308 */ /* 0x0007e20000000800 */
[C---:B------:R-:W-:Y:S02]  /*81f0*/  FMUL.FTZ R48, R3.reuse, R48 ;  /* 0x0000003003307220 */ /* 0x040fe40000410000 */
[C---:B------:R-:W-:Y:S02]  /*8200*/  FMUL.FTZ R49, R3.reuse, R49 ;  /* 0x0000003103317220 */ /* 0x040fe40000410000 */
[C---:B-1----:R-:W-:Y:S02]  /*8210*/  FMUL.FTZ R6, R2.reuse, R130 ;  /* 0x0000008202067220 */ /* 0x042fe40000410000 */
[C---:B------:R-:W-:Y:S02]  /*8220*/  FMUL.FTZ R7, R2.reuse, R131 ;  /* 0x0000008302077220 */ /* 0x040fe40000410000 */
[----:B------:R-:W-:Y:S01]  /*8230*/  LDSM.16.MT88.4 R128, [R198+0x2900] ;  /* 0x00290000c680783b */ /* 0x000fe20000004200 */
[C---:B------:R-:W-:Y:S01]  /*8240*/  FMUL.FTZ R10, R2.reuse, R126 ;  /* 0x0000007e020a7220 */ /* 0x040fe20000410000 */
[----:B------:R-:W-:Y:S01]  /*8250*/  MUFU.EX2 R174, R174 ;  /* 0x000000ae00ae7308 */ /* 0x000fe20000000800 */
[C---:B------:R-:W-:Y:S02]  /*8260*/  FMUL.FTZ R11, R2.reuse, R127 ;  /* 0x0000007f020b7220 */ /* 0x040fe40000410000 */
[C---:B--2---:R-:W-:Y:S03]  /*8270*/  HMMA.16816.F32 R4, R136.reuse, R12, R4 ;  /* 0x0000000c8804723c */ /* 0x044fe60000001804 */
[----:B------:R-:W-:Y:S02]  /*8280*/  LDSM.16.MT88.4 R124, [R203+0x2900] ;  /* 0x00290000cb7c783b */ /* 0x000fe40000004200 */
[C---:B------:R-:W-:Y:S02]  /*8290*/  FMUL.FTZ R18, R2.reuse, R118 ;  /* 0x0000007602127220 */ /* 0x040fe40000410000 */
[C---:B------:R-:W-:Y:S01]  /*82a0*/  FMUL.FTZ R12, R3.reuse, R120 ;  /* 0x00000078030c7220 */ /* 0x040fe20000410000 */
[C---:B------:R-:W-:Y:S01]  /*82b0*/  HMMA.16816.F32 R8, R136.reuse, R14, R8 ;  /* 0x0000000e8808723c */ /* 0x040fe20000001808 */
[----:B------:R-:W1:Y:S02]  /*82c0*/  MUFU.EX2 R175, R175 ;  /* 0x000000af00af7308 */ /* 0x000e640000000800 */
[----:B---3--:R-:W-:Y:S01]  /*82d0*/  LDSM.16.MT88.4 R144, [R196+0x1900] ;  /* 0x00190000c490783b */ /* 0x008fe20000004200 */
[C---:B------:R-:W-:Y:S02]  /*82e0*/  FMUL.FTZ R13, R3.reuse, R121 ;  /* 0x00000079030d7220 */ /* 0x040fe40000410000 */
[C---:B------:R-:W-:Y:S02]  /*82f0*/  FMUL.FTZ R19, R2.reuse, R119 ;  /* 0x0000007702137220 */ /* 0x040fe40000410000 */
[C---:B------:R-:W-:Y:S03]  /*8300*/  FMUL.FTZ R14, R2.reuse, R122 ;  /* 0x0000007a020e7220 */ /* 0x040fe60000410000 */
[----:B------:R-:W-:Y:S01]  /*8310*/  LDSM.16.MT88.4 R116, [R198+0x900] ;  /* 0x00090000c674783b */ /* 0x000fe20000004200 */
[C---:B------:R-:W-:Y:S01]  /*8320*/  FMUL.FTZ R15, R2.reuse, R123 ;  /* 0x0000007b020f7220 */ /* 0x040fe20000410000 */
[----:B------:R-:W-:Y:S01]  /*8330*/  MUFU.EX2 R176, R176 ;  /* 0x000000b000b07308 */ /* 0x000fe20000000800 */
[C---:B------:R-:W-:Y:S02]  /*8340*/  FMUL.FTZ R26, R2.reuse, R110 ;  /* 0x0000006e021a7220 */ /* 0x040fe40000410000 */
[C---:B------:R-:W-:Y:S02]  /*8350*/  FMUL.FTZ R27, R2.reuse, R111 ;  /* 0x0000006f021b7220 */ /* 0x040fe40000410000 */
[C---:B------:R-:W-:Y:S01]  /*8360*/  FMUL.FTZ R34, R2.reuse, R102 ;  /* 0x0000006602227220 */ /* 0x040fe20000410000 */
[C---:B------:R-:W-:Y:S01]  /*8370*/  HMMA.16816.F32 R12, R136.reuse, R20, R12 ;  /* 0x00000014880c723c */ /* 0x040fe2000000180c */
[----:B------:R-:W2:Y:S02]  /*8380*/  LDSM.16.MT88.4 R120, [R196+0x100] ;  /* 0x00010000c478783b */ /* 0x000ea40000004200 */
[C---:B------:R-:W-:Y:S01]  /*8390*/  FMUL.FTZ R35, R2.reuse, R103 ;  /* 0x0000006702237220 */ /* 0x040fe20000410000 */
[----:B------:R-:W-:Y:S01]  /*83a0*/  MUFU.EX2 R177, R177 ;  /* 0x000000b100b17308 */ /* 0x000fe20000000800 */
[C---:B------:R-:W-:Y:S02]  /*83b0*/  FMUL.FTZ R38, R2.reuse, R38 ;  /* 0x0000002602267220 */ /* 0x040fe40000410000 */
[C---:B------:R-:W-:Y:S01]  /*83c0*/  FMUL.FTZ R20, R3.reuse, R112 ;  /* 0x0000007003147220 */ /* 0x040fe20000410000 */
[C---:B------:R-:W-:Y:S01]  /*83d0*/  HMMA.16816.F32 R16, R136.reuse, R22, R16 ;  /* 0x000000168810723c */ /* 0x040fe20000001810 */
[----:B------:R-:W-:Y:S03]  /*83e0*/  LDSM.16.MT88.4 R100, [R197+0x2100] ;  /* 0x00210000c564783b */ /* 0x000fe60000004200 */
[C---:B------:R-:W-:Y:S02]  /*83f0*/  FMUL.FTZ R21, R3.reuse, R113 ;  /* 0x0000007103157220 */ /* 0x040fe40000410000 */
[C---:B------:R-:W-:Y:S01]  /*8400*/  FMUL.FTZ R39, R2.reuse, R39 ;  /* 0x0000002702277220 */ /* 0x040fe20000410000 */
[----:B------:R-:W-:Y:S01]  /*8410*/  MUFU.EX2 R178, R178 ;  /* 0x000000b200b27308 */ /* 0x000fe20000000800 */
[C---:B------:R-:W-:Y:S01]  /*8420*/  FMUL.FTZ R22, R2.reuse, R114 ;  /* 0x0000007202167220 */ /* 0x040fe20000410000 */
[----:B------:R-:W-:Y:S03]  /*8430*/  LDSM.16.MT88.4 R108, [R196+0x2100] ;  /* 0x00210000c46c783b */ /* 0x000fe60000004200 */
[C---:B------:R-:W-:Y:S02]  /*8440*/  FMUL.FTZ R23, R2.reuse, R115 ;  /* 0x0000007302177220 */ /* 0x040fe40000410000 */
[C---:B------:R-:W-:Y:S02]  /*8450*/  FMUL.FTZ R42, R2.reuse, R42 ;  /* 0x0000002a022a7220 */ /* 0x040fe40000410000 */
[C---:B------:R-:W-:Y:S01]  /*8460*/  FMUL.FTZ R43, R2.reuse, R43 ;  /* 0x0000002b022b7220 */ /* 0x040fe20000410000 */
[----:B------:R-:W3:Y:S01]  /*8470*/  LDSM.16.MT88.4 R112, [R203+0x2100] ;  /* 0x00210000cb70783b */ /* 0x000ee20000004200 */
[C---:B------:R-:W-:Y:S01]  /*8480*/  FMUL.FTZ R46, R2.reuse, R46 ;  /* 0x0000002e022e7220 */ /* 0x040fe20000410000 */
[C---:B------:R-:W-:Y:S01]  /*8490*/  HMMA.16816.F32 R20, R136.reuse, R28, R20 ;  /* 0x0000001c8814723c */ /* 0x040fe20000001814 */
[----:B------:R-:W4:Y:S02]  /*84a0*/  MUFU.EX2 R179, R179 ;  /* 0x000000b300b37308 */ /* 0x000f240000000800 */
[C---:B------:R-:W-:Y:S02]  /*84b0*/  FMUL.FTZ R47, R2.reuse, R47 ;  /* 0x0000002f022f7220 */ /* 0x040fe40000410000 */
[C---:B------:R-:W-:Y:S01]  /*84c0*/  FMUL.FTZ R50, R2.reuse, R50 ;  /* 0x0000003202327220 */ /* 0x040fe20000410000 */
[----:B------:R-:W-:Y:S01]  /*84d0*/  LDSM.16.MT88.4 R148, [R203+0x3900] ;  /* 0x00390000cb94783b */ /* 0x000fe20000004200 */
[C---:B------:R-:W-:Y:S01]  /*84e0*/  FMUL.FTZ R28, R3.reuse, R104 ;  /* 0x00000068031c7220 */ /* 0x040fe20000410000 */
[C---:B------:R-:W-:Y:S03]  /*84f0*/  HMMA.16816.F32 R24, R136.reuse, R30, R24 ;  /* 0x0000001e8818723c */ /* 0x040fe60000001818 */
[----:B------:R-:W-:Y:S01]  /*8500*/  MUFU.EX2 R223, R223 ;  /* 0x000000df00df7308 */ /* 0x000fe20000000800 */
[C---:B------:R-:W-:Y:S02]  /*8510*/  FMUL.FTZ R29, R3.reuse, R105 ;  /* 0x00000069031d7220 */ /* 0x040fe40000410000 */
[C---:B------:R-:W-:Y:S02]  /*8520*/  FMUL.FTZ R51, R2.reuse, R51 ;  /* 0x0000003302337220 */ /* 0x040fe40000410000 */
[C---:B------:R-:W-:Y:S04]  /*8530*/  FMUL.FTZ R30, R2.reuse, R106 ;  /* 0x0000006a021e7220 */ /* 0x040fe80000410000 */
[C---:B------:R-:W-:Y:S01]  /*8540*/  FMUL.FTZ R31, R2.reuse, R107 ;  /* 0x0000006b021f7220 */ /* 0x040fe20000410000 */
[----:B------:R-:W5:Y:S01]  /*8550*/  MUFU.EX2 R224, R224 ;  /* 0x000000e000e07308 */ /* 0x000f620000000800 */
[----:B------:R-:W1:Y:S01]  /*8560*/  LDSM.16.MT88.4 R104, [R198+0x2100] ;  /* 0x00210000c668783b */ /* 0x000e620000004200 */
[C---:B------:R-:W-:Y:S02]  /*8570*/  FMUL.FTZ R52, R3.reuse, R52 ;  /* 0x0000003403347220 */ /* 0x040fe40000410000 */
[C---:B------:R-:W-:Y:S02]  /*8580*/  FMUL.FTZ R53, R3.reuse, R53 ;  /* 0x0000003503357220 */ /* 0x040fe40000410000 */
[C---:B--2---:R-:W-:Y:S03]  /*8590*/  HMMA.16816.F32 R28, R136.reuse, R120, R28 ;  /* 0x00000078881c723c */ /* 0x044fe6000000181c */
        /* <DEDUP_REMOVED lines=8> */
[----:B------:R-:W2:Y:S01]  /*8620*/  MUFU.EX2 R226, R226 ;  /* 0x000000e200e27308 */ /* 0x000ea20000000800 */
[C---:B---3--:R-:W-:Y:S04]  /*8630*/  HMMA.16816.F32 R36, R136.reuse, R112, R36 ;  /* 0x000000708824723c */ /* 0x048fe80000001824 */
[C---:B------:R-:W-:Y:S02]  /*8640*/  FMUL.FTZ R59, R2.reuse, R59 ;  /* 0x0000003b023b7220 */ /* 0x040fe40000410000 */
[C---:B------:R-:W-:Y:S02]  /*8650*/  FMUL.FTZ R60, R3.reuse, R60 ;  /* 0x0000003c033c7220 */ /* 0x040fe40000410000 */
[C---:B------:R-:W-:Y:S01]  /*8660*/  HMMA.16816.F32 R40, R136.reuse, R114, R40 ;  /* 0x000000728828723c */ /* 0x040fe20000001828 */
[----:B------:R-:W-:Y:S01]  /*8670*/  LDSM.16.MT88.4 R112, [R203+0x900] ;  /* 0x00090000cb70783b */ /* 0x000fe20000004200 */
[----:B------:R-:W-:Y:S02]  /*8680*/  MUFU.EX2 R227, R227 ;  /* 0x000000e300e37308 */ /* 0x000fe40000000800 */
[C---:B------:R-:W-:Y:S02]  /*8690*/  FMUL.FTZ R61, R3.reuse, R61 ;  /* 0x0000003d033d7220 */ /* 0x040fe40000410000 */
[C---:B------:R-:W-:Y:S02]  /*86a0*/  FMUL.FTZ R62, R2.reuse, R62 ;  /* 0x0000003e023e7220 */ /* 0x040fe40000410000 */
[C---:B------:R-:W-:Y:S01]  /*86b0*/  FMUL.FTZ R63, R2.reuse, R63 ;  /* 0x0000003f023f7220 */ /* 0x040fe20000410000 */
[C---:B-1----:R-:W-:Y:S03]  /*86c0*/  HMMA.16816.F32 R44, R136.reuse, R104, R44 ;  /* 0x00000068882c723c */ /* 0x042fe6000000182c */
[----:B------:R-:W1:Y:S01]  /*86d0*/  MUFU.EX2 R228, R228 ;  /* 0x000000e400e47308 */ /* 0x000e620000000800 */
[C---:B------:R-:W-:Y:S02]  /*86e0*/  FMUL.FTZ R64, R3.reuse, R64 ;  /* 0x0000004003407220 */ /* 0x040fe40000410000 */
[C---:B------:R-:W-:Y:S02]  /*86f0*/  FMUL.FTZ R65, R3.reuse, R65 ;  /* 0x0000004103417220 */ /* 0x040fe40000410000 */
[C---:B------:R-:W-:Y:S01]  /*8700*/  FMUL.FTZ R66, R2.reuse, R66 ;  /* 0x0000004202427220 */ /* 0x040fe20000410000 */
[C---:B------:R-:W-:Y:S01]  /*8710*/  HMMA.16816.F32 R48, R136.reuse, R106, R48 ;  /* 0x0000006a8830723c */ /* 0x040fe20000001830 */
[----:B------:R-:W3:Y:S03]  /*8720*/  LDSM.16.MT88.4 R104, [R203+0x4100] ;  /* 0x00410000cb68783b */ /* 0x000ee60000004200 */
[----:B------:R-:W-:Y:S01]  /*8730*/  MUFU.EX2 R229, R229 ;  /* 0x000000e500e57308 */ /* 0x000fe20000000800 */
[C---:B------:R-:W-:Y:S02]  /*8740*/  FMUL.FTZ R67, R2.reuse, R67 ;  /* 0x0000004302437220 */ /* 0x040fe40000410000 */
[C---:B------:R-:W-:Y:S01]  /*8750*/  FMUL.FTZ R68, R3.reuse, R68 ;  /* 0x0000004403447220 */ /* 0x040fe20000410000 */
[C---:B------:R-:W-:Y:S04]  /*8760*/  HMMA.16816.F32 R52, R136.reuse, R100, R52 ;  /* 0x000000648834723c */ /* 0x040fe80000001834 */
[C---:B------:R-:W-:Y:S02]  /*8770*/  FMUL.FTZ R69, R3.reuse, R69 ;  /* 0x0000004503457220 */ /* 0x040fe40000410000 */
[----:B------:R-:W1:Y:S01]  /*8780*/  MUFU.EX2 R230, R230 ;  /* 0x000000e600e67308 */ /* 0x000e620000000800 */
[C---:B------:R-:W-:Y:S01]  /*8790*/  FMUL.FTZ R70, R2.reuse, R70 ;  /* 0x0000004602467220 */ /* 0x040fe20000410000 */
[C---:B------:R-:W-:Y:S01]  /*87a0*/  HMMA.16816.F32 R56, R136.reuse, R102, R56 ;  /* 0x000000668838723c */ /* 0x040fe20000001838 */
[----:B------:R-:W1:Y:S03]  /*87b0*/  LDSM.16.MT88.4 R100, [R198+0x4100] ;  /* 0x00410000c664783b */ /* 0x000e660000004200 */
[C---:B------:R-:W-:Y:S02]  /*87c0*/  FMUL.FTZ R71, R2.reuse, R71 ;  /* 0x0000004702477220 */ /* 0x040fe40000410000 */
[C---:B------:R-:W-:Y:S02]  /*87d0*/  FMUL.FTZ R72, R3.reuse, R72 ;  /* 0x0000004803487220 */ /* 0x040fe40000410000 */
[----:B------:R-:W-:Y:S01]  /*87e0*/  MUFU.EX2 R231, R231 ;  /* 0x000000e700e77308 */ /* 0x000fe20000000800 */
[C---:B------:R-:W-:Y:S03]  /*87f0*/  HMMA.16816.F32 R60, R136.reuse, R108, R60 ;  /* 0x0000006c883c723c */ /* 0x040fe6000000183c */
[C---:B------:R-:W-:Y:S02]  /*8800*/  FMUL.FTZ R73, R3.reuse, R73 ;  /* 0x0000004903497220 */ /* 0x040fe40000410000 */
[C---:B------:R-:W-:Y:S03]  /*8810*/  FMUL.FTZ R74, R2.reuse, R74 ;  /* 0x0000004a024a7220 */ /* 0x040fe60000410000 */
[C---:B------:R-:W-:Y:S01]  /*8820*/  HMMA.16816.F32 R64, R136.reuse, R110, R64 ;  /* 0x0000006e8840723c */ /* 0x040fe20000001840 */
[----:B------:R-:W2:Y:S01]  /*8830*/  LDSM.16.MT88.4 R108, [R197+0x4100] ;  /* 0x00410000c56c783b */ /* 0x000ea20000004200 */
[----:B------:R-:W2:Y:S02]  /*8840*/  MUFU.EX2 R232, R232 ;  /* 0x000000e800e87308 */ /* 0x000ea40000000800 */
[C---:B------:R-:W-:Y:S02]  /*8850*/  FMUL.FTZ R75, R2.reuse, R75 ;  /* 0x0000004b024b7220 */ /* 0x040fe40000410000 */
[C---:B------:R-:W-:Y:S02]  /*8860*/  FMUL.FTZ R76, R3.reuse, R76 ;  /* 0x0000004c034c7220 */ /* 0x040fe40000410000 */
[C---:B------:R-:W-:Y:S01]  /*8870*/  FMUL.FTZ R77, R3.reuse, R77 ;  /* 0x0000004d034d7220 */ /* 0x040fe20000410000 */
[C---:B---3--:R-:W-:Y:S03]  /*8880*/  HMMA.16816.F32 R68, R136.reuse, R104, R68 ;  /* 0x000000688844723c */ /* 0x048fe60000001844 */
[C---:B------:R-:W-:Y:S01]  /*8890*/  FMUL.FTZ R78, R2.reuse, R78 ;  /* 0x0000004e024e7220 */ /* 0x040fe20000410000 */
[----:B------:R-:W-:Y:S01]  /*88a0*/  MUFU.EX2 R233, R233 ;  /* 0x000000e900e97308 */ /* 0x000fe20000000800 */
[C---:B------:R-:W-:Y:S02]  /*88b0*/  FMUL.FTZ R79, R2.reuse, R79 ;  /* 0x0000004f024f7220 */ /* 0x040fe40000410000 */
[C---:B------:R-:W-:Y:S01]  /*88c0*/  FMUL.FTZ R80, R3.reuse, R80 ;  /* 0x0000005003507220 */ /* 0x040fe20000410000 */
[C---:B------:R-:W-:Y:S01]  /*88d0*/  HMMA.16816.F32 R72, R136.reuse, R106, R72 ;  /* 0x0000006a8848723c */ /* 0x040fe20000001848 */
[----:B------:R-:W3:Y:S03]  /*88e0*/  LDSM.16.MT88.4 R104, [R196+0x4100] ;  /* 0x00410000c468783b */ /* 0x000ee60000004200 */
[C---:B------:R-:W-:Y:S02]  /*88f0*/  FMUL.FTZ R81, R3.reuse, R81 ;  /* 0x0000005103517220 */ /* 0x040fe40000410000 */
[C---:B------:R-:W-:Y:S01]  /*8900*/  FMUL.FTZ R82, R2.reuse, R82 ;  /* 0x0000005202527220 */ /* 0x040fe20000410000 */
[----:B------:R-:W2:Y:S01]  /*8910*/  MUFU.EX2 R234, R234 ;  /* 0x000000ea00ea7308 */ /* 0x000ea20000000800 */
[C---:B-1----:R-:W-:Y:S04]  /*8920*/  HMMA.16816.F32 R76, R136.reuse, R100, R76 ;  /* 0x00000064884c723c */ /* 0x042fe8000000184c */
[C---:B------:R-:W-:Y:S02]  /*8930*/  FMUL.FTZ R83, R2.reuse, R83 ;  /* 0x0000005302537220 */ /* 0x040fe40000410000 */
[----:B------:R-:W-:Y:S01]  /*8940*/  FMUL.FTZ R84, R3, R84 ;  /* 0x0000005403547220 */ /* 0x000fe20000410000 */
[----:B------:R-:W-:Y:S01]  /*8950*/  F2FP.PACK_AB R100, R175, R174 ;  /* 0x000000aeaf64723e */ /* 0x000fe200000000ff */
[----:B------:R-:W-:Y:S01]  /*8960*/  FMUL.FTZ R85, R3, R85 ;  /* 0x0000005503557220 */ /* 0x000fe20000410000 */
[----:B----4-:R-:W-:Y:S01]  /*8970*/  F2FP.PACK_AB R101, R179, R178 ;  /* 0x000000b2b365723e */ /* 0x010fe200000000ff */
[----:B------:R-:W-:Y:S01]  /*8980*/  MUFU.EX2 R235, R235 ;  /* 0x000000eb00eb7308 */ /* 0x000fe20000000800 */
[C---:B------:R-:W-:Y:S03]  /*8990*/  HMMA.16816.F32 R80, R136.reuse, R102, R80 ;  /* 0x000000668850723c */ /* 0x040fe60000001850 */
[C---:B------:R-:W-:Y:S02]  /*89a0*/  FMUL.FTZ R86, R2.reuse, R86 ;  /* 0x0000005602567220 */ /* 0x040fe40000410000 */
[C---:B------:R-:W-:Y:S02]  /*89b0*/  FMUL.FTZ R87, R2.reuse, R87 ;  /* 0x0000005702577220 */ /* 0x040fe40000410000 */
[----:B------:R-:W-:Y:S01]  /*89c0*/  FMUL.FTZ R88, R3, R88 ;  /* 0x0000005803587220 */ /* 0x000fe20000410000 */
[----:B------:R-:W-:Y:S01]  /*89d0*/  F2FP.PACK_AB R102, R177, R176 ;  /* 0x000000b0b166723e */ /* 0x000fe200000000ff */
[C---:B------:R-:W-:Y:S01]  /*89e0*/  FMUL.FTZ R89, R3.reuse, R89 ;  /* 0x0000005903597220 */ /* 0x040fe20000410000 */
[----:B------:R-:W-:Y:S02]  /*89f0*/  MUFU.EX2 R237, R237 ;  /* 0x000000ed00ed7308 */ /* 0x000fe40000000800 */
[C---:B--2---:R-:W-:Y:S03]  /*8a00*/  HMMA.16816.F32 R84, R136.reuse, R108, R84 ;  /* 0x0000006c8854723c */ /* 0x044fe60000001854 */
[----:B------:R-:W-:Y:S01]  /*8a10*/  FMUL.FTZ R90, R2, R90 ;  /* 0x0000005a025a7220 */ /* 0x000fe20000410000 */
[----:B-----5:R-:W-:Y:S01]  /*8a20*/  F2FP.PACK_AB R103, R224, R223 ;  /* 0x000000dfe067723e */ /* 0x020fe200000000ff */
[C---:B------:R-:W-:Y:S02]  /*8a30*/  FMUL.FTZ R91, R2.reuse, R91 ;  /* 0x0000005b025b7220 */ /* 0x040fe40000410000 */
[C---:B------:R-:W-:Y:S01]  /*8a40*/  FMUL.FTZ R92, R3.reuse, R92 ;  /* 0x0000005c035c7220 */ /* 0x040fe20000410000 */
[----:B------:R-:W1:Y:S01]  /*8a50*/  MUFU.EX2 R238, R238 ;  /* 0x000000ee00ee7308 */ /* 0x000e620000000800 */
[C---:B------:R-:W-:Y:S03]  /*8a60*/  FMUL.FTZ R93, R3.reuse, R93 ;  /* 0x0000005d035d7220 */ /* 0x040fe60000410000 */
[C---:B------:R-:W-:Y:S01]  /*8a70*/  HMMA.16816.F32 R88, R136.reuse, R110, R88 ;  /* 0x0000006e8858723c */ /* 0x040fe20000001858 */
[----:B------:R-:W2:Y:S02]  /*8a80*/  LDSM.16.MT88.4 R108, [R197+0x900] ;  /* 0x00090000c56c783b */ /* 0x000ea40000004200 */
[C---:B------:R-:W-:Y:S02]  /*8a90*/  FMUL.FTZ R94, R2.reuse, R94 ;  /* 0x0000005e025e7220 */ /* 0x040fe40000410000 */
[C---:B------:R-:W-:Y:S01]  /*8aa0*/  FMUL.FTZ R95, R2.reuse, R95 ;  /* 0x0000005f025f7220 */ /* 0x040fe20000410000 */
[----:B------:R-:W4:Y:S01]  /*8ab0*/  MUFU.EX2 R239, R239 ;  /* 0x000000ef00ef7308 */ /* 0x000f220000000800 */
[C---:B------:R-:W-:Y:S02]  /*8ac0*/  FMUL.FTZ R96, R3.reuse, R96 ;  /* 0x0000006003607220 */ /* 0x040fe40000410000 */
[C---:B------:R-:W-:Y:S03]  /*8ad0*/  FMUL.FTZ R97, R3.reuse, R97 ;  /* 0x0000006103617220 */ /* 0x040fe60000410000 */
[C---:B---3--:R-:W-:Y:S03]  /*8ae0*/  HMMA.16816.F32 R92, R136.reuse, R104, R92 ;  /* 0x00000068885c723c */ /* 0x048fe6000000185c */
[C---:B------:R-:W-:Y:S02]  /*8af0*/  FMUL.FTZ R98, R2.reuse, R98 ;  /* 0x0000006202627220 */ /* 0x040fe40000410000 */
[C---:B------:R-:W-:Y:S02]  /*8b00*/  FMUL.FTZ R99, R2.reuse, R99 ;  /* 0x0000006302637220 */ /* 0x040fe40000410000 */
[----:B------:R-:W-:Y:S02]  /*8b10*/  FFMA.FTZ R168, R3, R214, R168 ;  /* 0x000000d603a87223 */ /* 0x000fe400000100a8 */
[----:B------:R-:W-:Y:S03]  /*8b20*/  FFMA.FTZ R173, R2, R215, R173 ;  /* 0x000000d702ad7223 */ /* 0x000fe600000100ad */
[----:B------:R-:W-:Y:S01]  /*8b30*/  HMMA.16816.F32 R96, R136, R106, R96 ;  /* 0x0000006a8860723c */ /* 0x000fe20000001860 */
[----:B------:R-:W3:Y:S02]  /*8b40*/  LDSM.16.MT88.4 R104, [R196+0x2900] ;  /* 0x00290000c468783b */ /* 0x000ee40000004200 */
[----:B------:R-:W-:Y:S02]  /*8b50*/  FADD.FTZ R135, R135, R168 ;  /* 0x000000a887877221 */ /* 0x000fe40000010000 */
[----:B------:R-:W-:Y:S02]  /*8b60*/  FADD.FTZ R172, R172, R173 ;  /* 0x000000adacac7221 */ /* 0x000fe40000010000 */
[----:B------:R-:W-:Y:S01]  /*8b70*/  FADD.FTZ R134, R134, R135 ;  /* 0x0000008786867221 */ /* 0x000fe20000010000 */
[C---:B------:R-:W-:Y:S01]  /*8b80*/  HMMA.16816.F32 R4, R100.reuse, R112, R4 ;  /* 0x000000706404723c */ /* 0x040fe20000001804 */
[----:B------:R-:W-:Y:S04]  /*8b90*/  LDSM.16.MT88.4 R136, [R197+0x3100] ;  /* 0x00310000c588783b */ /* 0x000fe80000004200 */
[----:B------:R-:W-:Y:S02]  /*8ba0*/  FADD.FTZ R3, R171, R172 ;  /* 0x000000acab037221 */ /* 0x000fe40000010000 */
[----:B------:R-:W-:Y:S01]  /*8bb0*/  FADD.FTZ R169, R169, R134 ;  /* 0x00000086a9a97221 */ /* 0x000fe20000010000 */
[C---:B------:R-:W-:Y:S01]  /*8bc0*/  HMMA.16816.F32 R8, R100.reuse, R114, R8 ;  /* 0x000000726408723c */ /* 0x040fe20000001808 */
[----:B------:R-:W-:Y:S03]  /*8bd0*/  LDSM.16.MT88.4 R112, [R198+0x4900] ;  /* 0x00490000c670783b */ /* 0x000fe60000004200 */
[----:B------:R-:W-:Y:S02]  /*8be0*/  FADD.FTZ R3, R170, R3 ;  /* 0x00000003aa037221 */ /* 0x000fe40000010000 */
[----:B------:R-:W-:Y:S02]  /*8bf0*/  FADD.FTZ R174, R174, R169 ;  /* 0x000000a9aeae7221 */ /* 0x000fe40000010000 */
[C---:B------:R-:W-:Y:S04]  /*8c00*/  HMMA.16816.F32 R12, R100.reuse, R116, R12 ;  /* 0x00000074640c723c */ /* 0x040fe8000000180c */
[----:B------:R-:W-:Y:S01]  /*8c10*/  FADD.FTZ R2, R178, R3 ;  /* 0x00000003b2027221 */ /* 0x000fe20000010000 */
[----:B------:R-:W-:Y:S01]  /*8c20*/  MOV R3, R0 ;  /* 0x0000000000037202 */ /* 0x000fe20000000f00 */
[----:B------:R-:W-:Y:S02]  /*8c30*/  FADD.FTZ R175, R175, R174 ;  /* 0x000000aeafaf7221 */ /* 0x000fe40000010000 */
[C---:B------:R-:W-:Y:S01]  /*8c40*/  HMMA.16816.F32 R16, R100.reuse, R118, R16 ;  /* 0x000000766410723c */ /* 0x040fe20000001810 */
[----:B------:R-:W-:Y:S03]  /*8c50*/  LDSM.16.MT88.4 R116, [R197+0x4900] ;  /* 0x00490000c574783b */ /* 0x000fe60000004200 */
[----:B------:R-:W-:Y:S02]  /*8c60*/  FADD.FTZ R2, R179, R2 ;  /* 0x00000002b3027221 */ /* 0x000fe40000010000 */
[----:B------:R-:W-:Y:S02]  /*8c70*/  FADD.FTZ R176, R176, R175 ;  /* 0x000000afb0b07221 */ /* 0x000fe40000010000 */
[C---:B--2---:R-:W-:Y:S04]  /*8c80*/  HMMA.16816.F32 R20, R100.reuse, R108, R20 ;  /* 0x0000006c6414723c */ /* 0x044fe80000001814 */
[----:B------:R-:W-:Y:S01]  /*8c90*/  FADD.FTZ R223, R223, R2 ;  /* 0x00000002dfdf7221 */ /* 0x000fe20000010000 */
[----:B------:R-:W-:Y:S01]  /*8ca0*/  MOV R2, R132 ;  /* 0x0000008400027202 */ /* 0x000fe20000000f00 */
[----:B------:R-:W-:Y:S02]  /*8cb0*/  FADD.FTZ R176, R177, R176 ;  /* 0x000000b0b1b07221 */ /* 0x000fe40000010000 */
[C---:B------:R-:W-:Y:S01]  /*8cc0*/  HMMA.16816.F32 R24, R100.reuse, R110, R24 ;  /* 0x0000006e6418723c */ /* 0x040fe20000001818 */
[----:B------:R-:W2:Y:S03]  /*8cd0*/  LDSM.16.MT88.4 R108, [R203+0x4900] ;  /* 0x00490000cb6c783b */ /* 0x000ea60000004200 */
[----:B------:R-:W-:Y:S04]  /*8ce0*/  FADD.FTZ R224, R224, R223 ;  /* 0x000000dfe0e07221 */ /* 0x000fe80000010000 */
        /* <DEDUP_REMOVED lines=20> */
[----:B------:R-:W5:Y:S07]  /*8e30*/  LDSM.16.MT88.4 R112, [R197+0x1100] ;  /* 0x00110000c570783b */ /* 0x000f6e0000004200 */
[C---:B------:R-:W-:Y:S08]  /*8e40*/  HMMA.16816.F32 R84, R100.reuse, R116, R84 ;  /* 0x000000746454723c */ /* 0x040ff00000001854 */
[C---:B------:R-:W-:Y:S01]  /*8e50*/  HMMA.16816.F32 R88, R100.reuse, R118, R88 ;  /* 0x000000766458723c */ /* 0x040fe20000001858 */
[----:B------:R-:W1:Y:S07]  /*8e60*/  LDSM.16.MT88.4 R116, [R203+0x3100] ;  /* 0x00310000cb74783b */ /* 0x000e6e0000004200 */
[C---:B---3--:R-:W-:Y:S08]  /*8e70*/  HMMA.16816.F32 R92, R100.reuse, R104, R92 ;  /* 0x00000068645c723c */ /* 0x048ff0000000185c */
[----:B------:R-:W-:Y:S01]  /*8e80*/  HMMA.16816.F32 R96, R100, R106, R96 ;  /* 0x0000006a6460723c */ /* 0x000fe20000001860 */
[----:B------:R-:W3:Y:S06]  /*8e90*/  LDSM.16.MT88.4 R104, [R196+0x3100] ;  /* 0x00310000c468783b */ /* 0x000eec0000004200 */
[----:B------:R-:W-:Y:S01]  /*8ea0*/  F2FP.PACK_AB R100, R226, R225 ;  /* 0x000000e1e264723e */ /* 0x000fe200000000ff */
[----:B------:R-:W-:Y:S01]  /*8eb0*/  FADD.FTZ R225, R225, R176 ;  /* 0x000000b0e1e17221 */ /* 0x000fe20000010000 */
[----:B------:R-:W-:Y:S03]  /*8ec0*/  F2FP.PACK_AB R102, R228, R227 ;  /* 0x000000e3e466723e */ /* 0x000fe600000000ff */
[----:B------:R-:W-:Y:S01]  /*8ed0*/  F2FP.PACK_AB R101, R230, R229 ;  /* 0x000000e5e665723e */ /* 0x000fe200000000ff */
[----:B------:R-:W-:Y:S01]  /*8ee0*/  FADD.FTZ R229, R229, R224 ;  /* 0x000000e0e5e57221 */ /* 0x000fe20000010000 */
[----:B------:R-:W-:Y:S01]  /*8ef0*/  F2FP.PACK_AB R103, R232, R231 ;  /* 0x000000e7e867723e */ /* 0x000fe200000000ff */
[----:B------:R-:W-:Y:S02]  /*8f00*/  FADD.FTZ R226, R226, R225 ;  /* 0x000000e1e2e27221 */ /* 0x000fe40000010000 */
[----:B------:R-:W-:Y:S02]  /*8f10*/  FADD.FTZ R230, R230, R229 ;  /* 0x000000e5e6e67221 */ /* 0x000fe40000010000 */
[----:B------:R-:W-:Y:S02]  /*8f20*/  FADD.FTZ R227, R227, R226 ;  /* 0x000000e2e3e37221 */ /* 0x000fe40000010000 */
[C---:B--2---:R-:W-:Y:S03]  /*8f30*/  HMMA.16816.F32 R4, R100.reuse, R108, R4 ;  /* 0x0000006c6404723c */ /* 0x044fe60000001804 */
[----:B------:R-:W-:Y:S02]  /*8f40*/  FADD.FTZ R231, R231, R230 ;  /* 0x000000e6e7e77221 */ /* 0x000fe40000010000 */
[----:B------:R-:W-:Y:S02]  /*8f50*/  FADD.FTZ R228, R228, R227 ;  /* 0x000000e3e4e47221 */ /* 0x000fe40000010000 */
[----:B------:R-:W-:Y:S01]  /*8f60*/  FADD.FTZ R232, R232, R231 ;  /* 0x000000e7e8e87221 */ /* 0x000fe20000010000 */
[C---:B------:R-:W-:Y:S01]  /*8f70*/  HMMA.16816.F32 R8, R100.reuse, R110, R8 ;  /* 0x0000006e6408723c */ /* 0x040fe20000001808 */
[----:B------:R-:W2:Y:S07]  /*8f80*/  LDSM.16.MT88.4 R108, [R203+0x5100] ;  /* 0x00510000cb6c783b */ /* 0x000eae0000004200 */
[C---:B------:R-:W-:Y:S08]  /*8f90*/  HMMA.16816.F32 R12, R100.reuse, R120, R12 ;  /* 0x00000078640c723c */ /* 0x040ff0000000180c */
[C---:B------:R-:W-:Y:S08]  /*8fa0*/  HMMA.16816.F32 R16, R100.reuse, R122, R16 ;  /* 0x0000007a6410723c */ /* 0x040ff00000001810 */
[C---:B-----5:R-:W-:Y:S08]  /*8fb0*/  HMMA.16816.F32 R20, R100.reuse, R112, R20 ;  /* 0x000000706414723c */ /* 0x060ff00000001814 */
[C---:B------:R-:W-:Y:S01]  /*8fc0*/  HMMA.16816.F32 R24, R100.reuse, R114, R24 ;  /* 0x000000726418723c */ /* 0x040fe20000001818 */
[----:B------:R-:W5:Y:S07]  /*8fd0*/  LDSM.16.MT88.4 R112, [R198+0x5100] ;  /* 0x00510000c670783b */ /* 0x000f6e0000004200 */
[C---:B------:R-:W-:Y:S08]  /*8fe0*/  HMMA.16816.F32 R28, R100.reuse, R124, R28 ;  /* 0x0000007c641c723c */ /* 0x040ff0000000181c */
[C---:B------:R-:W-:Y:S01]  /*8ff0*/  HMMA.16816.F32 R32, R100.reuse, R126, R32 ;  /* 0x0000007e6420723c */ /* 0x040fe20000001820 */
[----:B------:R-:W-:Y:S07]  /*9000*/  LDSM.16.MT88.4 R124, [R203+0x1900] ;  /* 0x00190000cb7c783b */ /* 0x000fee0000004200 */
[C---:B-1----:R-:W-:Y:S08]  /*9010*/  HMMA.16816.F32 R36, R100.reuse, R116, R36 ;  /* 0x000000746424723c */ /* 0x042ff00000001824 */
[C---:B------:R-:W-:Y:S01]  /*9020*/  HMMA.16816.F32 R40, R100.reuse, R118, R40 ;  /* 0x000000766428723c */ /* 0x040fe20000001828 */
[----:B------:R-:W1:Y:S07]  /*9030*/  LDSM.16.MT88.4 R116, [R197+0x5100] ;  /* 0x00510000c574783b */ /* 0x000e6e0000004200 */
        /* <DEDUP_REMOVED lines=9> */
[----:B----4-:R-:W-:Y:S01]  /*90d0*/  F2FP.PACK_AB R139, R240, R239 ;  /* 0x000000eff08b723e */ /* 0x010fe200000000ff */
[----:B------:R-:W-:Y:S02]  /*90e0*/  FADD.FTZ R237, R237, R232 ;  /* 0x000000e8eded7221 */ /* 0x000fe40000010000 */
[----:B------:R-:W-:Y:S01]  /*90f0*/  FADD.FTZ R234, R234, R233 ;  /* 0x000000e9eaea7221 */ /* 0x000fe20000010000 */
[C---:B------:R-:W-:Y:S01]  /*9100*/  HMMA.16816.F32 R64, R100.reuse, R106, R64 ;  /* 0x0000006a6440723c */ /* 0x040fe20000001840 */
[----:B------:R-:W3:Y:S03]  /*9110*/  LDSM.16.MT88.4 R104, [R196+0x5100] ;  /* 0x00510000c468783b */ /* 0x000ee60000004200 */
[----:B------:R-:W-:Y:S02]  /*9120*/  FADD.FTZ R238, R238, R237 ;  /* 0x000000edeeee7221 */ /* 0x000fe40000010000 */
[----:B------:R-:W-:Y:S02]  /*9130*/  FADD.FTZ R235, R235, R234 ;  /* 0x000000eaebeb7221 */ /* 0x000fe40000010000 */
[C---:B--2---:R-:W-:Y:S04]  /*9140*/  HMMA.16816.F32 R68, R100.reuse, R108, R68 ;  /* 0x0000006c6444723c */ /* 0x044fe80000001844 */
[----:B------:R-:W-:Y:S02]  /*9150*/  FADD.FTZ R215, R239, R238 ;  /* 0x000000eeefd77221 */ /* 0x000fe40000010000 */
[----:B------:R-:W-:Y:S02]  /*9160*/  FADD.FTZ R214, R236, R235 ;  /* 0x000000ebecd67221 */ /* 0x000fe40000010000 */
[C---:B------:R-:W-:Y:S01]  /*9170*/  HMMA.16816.F32 R72, R100.reuse, R110, R72 ;  /* 0x0000006e6448723c */ /* 0x040fe20000001848 */
[----:B------:R-:W2:Y:S03]  /*9180*/  LDSM.16.MT88.4 R108, [R198+0x1900] ;  /* 0x00190000c66c783b */ /* 0x000ea60000004200 */
[----:B------:R-:W-:Y:S04]  /*9190*/  FADD.FTZ R215, R240, R215 ;  /* 0x000000d7f0d77221 */ /* 0x000fe80000010000 */
[C---:B-----5:R-:W-:Y:S08]  /*91a0*/  HMMA.16816.F32 R76, R100.reuse, R112, R76 ;  /* 0x00000070644c723c */ /* 0x060ff0000000184c */
[C---:B------:R-:W-:Y:S08]  /*91b0*/  HMMA.16816.F32 R80, R100.reuse, R114, R80 ;  /* 0x000000726450723c */ /* 0x040ff00000001850 */
[C---:B-1----:R-:W-:Y:S08]  /*91c0*/  HMMA.16816.F32 R84, R100.reuse, R116, R84 ;  /* 0x000000746454723c */ /* 0x042ff00000001854 */
[C---:B------:R-:W-:Y:S08]  /*91d0*/  HMMA.16816.F32 R88, R100.reuse, R118, R88 ;  /* 0x000000766458723c */ /* 0x040ff00000001858 */
[C---:B---3--:R-:W-:Y:S08]  /*91e0*/  HMMA.16816.F32 R92, R100.reuse, R104, R92 ;  /* 0x00000068645c723c */ /* 0x048ff0000000185c */
[----:B------:R-:W-:Y:S08]  /*91f0*/  HMMA.16816.F32 R96, R100, R106, R96 ;  /* 0x0000006a6460723c */ /* 0x000ff00000001860 */
[C---:B------:R-:W-:Y:S01]  /*9200*/  HMMA.16816.F32 R128, R136.reuse, R124, R4 ;  /* 0x0000007c8880723c */ /* 0x040fe20000001804 */
[----:B------:R-:W1:Y:S07]  /*9210*/  LDSM.16.MT88.4 R4, [R198+0x5900] ;  /* 0x00590000c604783b */ /* 0x000e6e0000004200 */
[C---:B------:R-:W-:Y:S01]  /*9220*/  HMMA.16816.F32 R124, R136.reuse, R126, R8 ;  /* 0x0000007e887c723c */ /* 0x040fe20000001808 */
[----:B------:R-:W3:Y:S07]  /*9230*/  LDSM.16.MT88.4 R8, [R197+0x5900] ;  /* 0x00590000c508783b */ /* 0x000eee0000004200 */
[C---:B--2---:R-:W-:Y:S01]  /*9240*/  HMMA.16816.F32 R120, R136.reuse, R108, R12 ;  /* 0x0000006c8878723c */ /* 0x044fe2000000180c */
[----:B------:R-:W2:Y:S07]  /*9250*/  LDSM.16.MT88.4 R12, [R196+0x5900] ;  /* 0x00590000c40c783b */ /* 0x000eae0000004200 */
        /* <DEDUP_REMOVED lines=15> */
[C---:B-1----:R-:W-:Y:S08]  /*9350*/  HMMA.16816.F32 R76, R136.reuse, R4, R76 ;  /* 0x00000004884c723c */ /* 0x042ff0000000184c */
[C---:B------:R-:W-:Y:S08]  /*9360*/  HMMA.16816.F32 R80, R136.reuse, R6, R80 ;  /* 0x000000068850723c */ /* 0x040ff00000001850 */
[C---:B---3--:R-:W-:Y:S08]  /*9370*/  HMMA.16816.F32 R84, R136.reuse, R8, R84 ;  /* 0x000000088854723c */ /* 0x048ff00000001854 */
[C---:B------:R-:W-:Y:S08]  /*9380*/  HMMA.16816.F32 R88, R136.reuse, R10, R88 ;  /* 0x0000000a8858723c */ /* 0x040ff00000001858 */
[C---:B--2---:R-:W-:Y:S08]  /*9390*/  HMMA.16816.F32 R92, R136.reuse, R12, R92 ;  /* 0x0000000c885c723c */ /* 0x044ff0000000185c */
[----:B------:R-:W-:Y:S01]  /*93a0*/  HMMA.16816.F32 R96, R136, R14, R96 ;  /* 0x0000000e8860723c */ /* 0x000fe20000001860 */
[----:B------:R-:W-:-:S07]  /*93b0*/  @P0 BRA `(.L_x_418) ;  /* 0xffffc4a000000947 */ /* 0x000fce000383ffff */
.L_x_407:
[----:B------:R-:W1:Y:S01]  /*93c0*/  S2UR UR26, SR_CTAID.X ;  /* 0x00000000001a79c3 */ /* 0x000e620000002500 */
[----:B------:R-:W-:Y:S01]  /*93d0*/  UMOV UR25, 0x1 ;  /* 0x0000000100197882 */ /* 0x000fe20000000000 */
[----:B------:R-:W-:Y:S01]  /*93e0*/  PLOP3.LUT P0, PT, PT, PT, UP0, 0x40, 0x0 ;  /* 0x000000000000781c */ /* 0x000fe20003f0e808 */
[----:B------:R-:W-:-:S02]  /*93f0*/  ULDC UR21, c[0x0][0x168] ;  /* 0x00005a0000157ab9 */ /* 0x000fc40000000800 */
[----:B------:R-:W-:Y:S02]  /*9400*/  ULDC.64 UR4, c[0x0][0x2c8] ;  /* 0x0000b20000047ab9 */ /* 0x000fe40000000a00 */
[----:B------:R-:W-:Y:S02]  /*9410*/  UIADD3 UR21, UR25, -UR21, URZ ;  /* 0x8000001519157290 */ /* 0x000fe4000fffe03f */
[----:B------:R-:W-:Y:S02]  /*9420*/  ULDC UR24, c[0x0][0x2ac] ;  /* 0x0000ab0000187ab9 */ /* 0x000fe40000000800 */
[----:B-1----:R-:W-:-:S04]  /*9430*/  ULEA UR26, UR26, 0x7f, 0x7 ;  /* 0x0000007f1a1a7891 */ /* 0x002fc8000f8e383f */
[----:B------:R-:W-:-:S03]  /*9440*/  UIMAD.WIDE.U32 UR28, UR26, UR4, URZ ;  /* 0x000000041a1c72a5 */ /* 0x000fc6000f8e003f */
[----:B------:R-:W-:Y:S02]  /*9450*/  ULDC UR4, c[0x0][0x1d0] ;  /* 0x0000740000047ab9 */ /* 0x000fe40000000800 */
[----:B------:R-:W-:Y:S02]  /*9460*/  UIMAD UR4, UR24, UR4, UR21 ;  /* 0x00000004180472a4 */ /* 0x000fe4000f8e0215 */
[----:B------:R-:W-:Y:S02]  /*9470*/  @UP1 USHF.R.U32.HI UR26, URZ, UR5, UR29 ;  /* 0x000000053f1a1299 */ /* 0x000fe4000801161d */
[----:B------:R-:W-:Y:S02]  /*9480*/  ULDC UR21, c[0x0][0x324] ;  /* 0x0000c90000157ab9 */ /* 0x000fe40000000800 */
[----:B------:R-:W-:-:S04]  /*9490*/  UIADD3 UR24, UR4, UR26, URZ ;  /* 0x0000001a04187290 */ /* 0x000fc8000fffe03f */
[----:B------:R-:W-:Y:S01]  /*94a0*/  UIADD3 UR21, UR24, -UR21, URZ ;  /* 0x8000001518157290 */ /* 0x000fe2000fffe03f */
[----:B------:R-:W-:Y:S05]  /*94b0*/  @P0 BRA `(.L_x_419) ;  /* 0x0000016000000947 */ /* 0x000fea0003800000 */
[----:B------:R-:W-:-:S06]  /*94c0*/  UISETP.GT.AND UP2, UPT, UR24, -0x1, UPT ;  /* 0xffffffff1800788c */ /* 0x000fcc000bf44270 */
[----:B------:R-:W-:-:S13]  /*94d0*/  PLOP3.LUT P0, PT, PT, PT, UP2, 0x80, 0x0 ;  /* 0x000000000000781c */ /* 0x000fda0003f0f028 */
[----:B------:R-:W-:Y:S05]  /*94e0*/  @P0 BRA `(.L_x_420) ;  /* 0x0000009000000947 */ /* 0x000fea0003800000 */
[----:B------:R-:W-:Y:S02]  /*94f0*/  ULDC UR4, c[0x0][0x32c] ;  /* 0x0000cb0000047ab9 */ /* 0x000fe40000000800 */
[----:B------:R-:W-:Y:S02]  /*9500*/  UISETP.NE.AND UP2, UPT, UR25, UR4, UPT ;  /* 0x000000041900728c */ /* 0x000fe4000bf45270 */
[----:B------:R-:W-:Y:S02]  /*9510*/  ULOP3.LUT UR24, URZ, UR24, URZ, 0x33, !UPT ;  /* 0x000000183f187292 */ /* 0x000fe4000f8e333f */
[----:B------:R-:W-:Y:S02]  /*9520*/  ULDC.64 UR4, c[0x0][0x330] ;  /* 0x0000cc0000047ab9 */ /* 0x000fe40000000a00 */
[----:B------:R-:W-:-:S07]  /*9530*/  UIMAD.WIDE.U32 UR26, UR24, UR4, URZ ;  /* 0x00000004181a72a5 */ /* 0x000fce000f8e003f */
[----:B------:R-:W-:Y:S02]  /*9540*/  @UP2 UMOV UR25, UR27 ;  /* 0x0000001b00192c82 */ /* 0x000fe40008000000 */
[----:B------:R-:W-:-:S04]  /*9550*/  @UP2 USHF.R.U32.HI UR24, URZ, UR5, UR25 ;  /* 0x000000053f182299 */ /* 0x000fc80008011619 */
[----:B------:R-:W-:Y:S01]  /*9560*/  ULOP3.LUT UR24, URZ, UR24, URZ, 0x33, !UPT ;  /* 0x000000183f187292 */ /* 0x000fe2000f8e333f */
[----:B------:R-:W-:Y:S05]  /*9570*/  BRA `(.L_x_421) ;  /* 0x0000006000007947 */ /* 0x000fea0003800000 */
.L_x_420:
[----:B------:R-:W-:Y:S02]  /*9580*/  ULDC UR4, c[0x0][0x32c] ;  /* 0x0000cb0000047ab9 */ /* 0x000fe40000000800 */
[----:B------:R-:W-:-:S03]  /*9590*/  UISETP.NE.AND UP2, UPT, UR25, UR4, UPT ;  /* 0x000000041900728c */ /* 0x000fc6000bf45270 */
[----:B------:R-:W-:Y:S02]  /*95a0*/  ULDC.64 UR4, c[0x0][0x330] ;  /* 0x0000cc0000047ab9 */ /* 0x000fe40000000a00 */
[----:B------:R-:W-:-:S07]  /*95b0*/  UIMAD.WIDE.U32 UR26, UR24, UR4, URZ ;  /* 0x00000004181a72a5 */ /* 0x000fce000f8e003f */
[----:B------:R-:W-:Y:S02]  /*95c0*/  @UP2 UMOV UR25, UR27 ;  /* 0x0000001b00192c82 */ /* 0x000fe40008000000 */
[----:B------:R-:W-:Y:S02]  /*95d0*/  @UP2 USHF.R.U32.HI UR24, URZ, UR5, UR25 ;  /* 0x000000053f182299 */ /* 0x000fe40008011619 */
.L_x_421:
[----:B------:R-:W-:Y:S02]  /*95e0*/  ULDC UR4, c[0x0][0x32c] ;  /* 0x0000cb0000047ab9 */ /* 0x000fe40000000800 */
[----:B------:R-:W-:-:S04]  /*95f0*/  UIMAD UR4, UR24, UR4, URZ ;  /* 0x00000004180472a4 */ /* 0x000fc8000f8e023f */
[----:B------:R-:W-:-:S04]  /*9600*/  UISETP.LT.AND UP2, UPT, UR21, UR4, UPT ;  /* 0x000000041500728c */ /* 0x000fc8000bf41270 */
[----:B------:R-:W-:-:S04]  /*9610*/  USEL UR21, UR21, UR4, !UP2 ;  /* 0x0000000415157287 */ /* 0x000fc8000d000000 */
.L_x_419:
[----:B------:R-:W-:-:S04]  /*9620*/  UIADD3 UR21, UR21, 0x3f, URZ ;  /* 0x0000003f15157890 */ /* 0x000fc8000fffe03f */
        /* <DEDUP_REMOVED lines=8> */
[----:B------:R-:W-:Y:S01]  /*96b0*/  SHF.R.S32.HI R5, RZ, 0x1f, R218 ;  /* 0x0000001fff057819 */ /* 0x000fe200000114da */
[----:B------:R-:W-:Y:S01]  /*96c0*/  IMAD.MOV.U32 R135, RZ, RZ, R132 ;  /* 0x000000ffff877224 */ /* 0x000fe200078e0084 */
[C---:B------:R-:W-:Y:S01]  /*96d0*/  SHF.L.U64.HI R224, R217.reuse, 0x1, R220 ;  /* 0x00000001d9e07819 */ /* 0x040fe200000102dc */
[----:B------:R-:W-:Y:S01]  /*96e0*/  IMAD.MOV.U32 R3, RZ, RZ, R0 ;  /* 0x000000ffff037224 */ /* 0x000fe200078e0000 */
[----:B------:R-:W-:Y:S01]  /*96f0*/  SEL R222, RZ, 0x10, P4 ;  /* 0x00000010ffde7807 */ /* 0x000fe20002000000 */
[C---:B------:R-:W-:Y:S01]  /*9700*/  IMAD.SHL.U32 R225, R218.reuse, 0x2, RZ ;  /* 0x00000002dae17824 */ /* 0x040fe200078e00ff */
[----:B------:R-:W-:Y:S01]  /*9710*/  SHF.L.U64.HI R226, R218, 0x1, R5 ;  /* 0x00000001dae27819 */ /* 0x000fe20000010205 */
[----:B------:R-:W-:Y:S02]  /*9720*/  IMAD.SHL.U32 R223, R217, 0x2, RZ ;  /* 0x00000002d9df7824 */ /* 0x000fe400078e00ff */
.L_x_425:
        /* <DEDUP_REMOVED lines=37> */
[----:B------:R3:W2:Y:S01]  /*9980*/  SHFL.IDX PT, R7, R12, RZ, 0x181f ;  /* 0x00181fff0c077589 */ /* 0x0006a200000e0000 */
        /* <DEDUP_REMOVED lines=20> */
.L_x_423:
        /* <DEDUP_REMOVED lines=14> */
[C---:B------:R-:W-:Y:S01]  /*9bb0*/  HMMA.16816.F32 R28, R136.reuse, R32, RZ ;  /* 0x00000020881c723c */ /* 0x040fe200000018ff */
[----:B------:R-:W-:Y:S07]  /*9bc0*/  LDSM.16.M88.4 R180, [R192] ;  /* 0x00000000c0b4783b */ /* 0x000fee0000000200 */
[----:B------:R-:W-:Y:S01]  /*9bd0*/  HMMA.16816.F32 R32, R136, R34, RZ ;  /* 0x000000228820723c */ /* 0x000fe200000018ff */
[----:B------:R-:W1:Y:S07]  /*9be0*/  LDSM.16.M88.4 R136, [R200+0x6900] ;  /* 0x00690000c888783b */ /* 0x000e6e0000000200 */
[C---:B------:R-:W-:Y:S08]  /*9bf0*/  HMMA.16816.F32 R4, R144.reuse, R148, R4 ;  /* 0x000000949004723c */ /* 0x040ff00000001804 */
        /* <DEDUP_REMOVED lines=10> */
[----:B------:R-:W3:Y:S07]  /*9ca0*/  LDSM.16.M88.4 R144, [R192+0x800] ;  /* 0x00080000c090783b */ /* 0x000eee0000000200 */
[C---:B--2---:R-:W-:Y:S01]  /*9cb0*/  HMMA.16816.F32 R4, R164.reuse, R168, R4 ;  /* 0x000000a8a404723c */ /* 0x044fe20000001804 */
        /* <DEDUP_REMOVED lines=8> */
[----:B------:R-:W4:Y:S07]  /*9d40*/  LDSM.16.M88.4 R140, [R205+0x9100] ;  /* 0x00910000cd8c783b */ /* 0x000f2e0000000200 */
[C---:B------:R-:W-:Y:S08]  /*9d50*/  HMMA.16816.F32 R28, R164.reuse, R172, R28 ;  /* 0x000000aca41c723c */ /* 0x040ff0000000181c */
[----:B------:R-:W-:Y:S01]  /*9d60*/  HMMA.16816.F32 R32, R164, R174, R32 ;  /* 0x000000aea420723c */ /* 0x000fe20000001820 */
[----:B------:R-:W5:Y:S07]  /*9d70*/  LDSM.16.M88.4 R164, [R205+0x9900] ;  /* 0x00990000cda4783b */ /* 0x000f6e0000000200 */
[C---:B------:R-:W-:Y:S01]  /*9d80*/  HMMA.16816.F32 R4, R176.reuse, R180, R4 ;  /* 0x000000b4b004723c */ /* 0x040fe20000001804 */
[----:B------:R-:W1:Y:S07]  /*9d90*/  LDSM.16.M88.4 R172, [R191] ;  /* 0x00000000bfac783b */ /* 0x000e6e0000000200 */
[C---:B------:R-:W-:Y:S01]  /*9da0*/  HMMA.16816.F32 R8, R176.reuse, R182, R8 ;  /* 0x000000b6b008723c */ /* 0x040fe20000001808 */
[----:B------:R-:W-:Y:S07]  /*9db0*/  LDSM.16.M88.4 R180, [R200+0x8100] ;  /* 0x00810000c8b4783b */ /* 0x000fee0000000200 */
[C---:B---3--:R-:W-:Y:S08]  /*9dc0*/  HMMA.16816.F32 R12, R176.reuse, R144, R12 ;  /* 0x00000090b00c723c */ /* 0x048ff0000000180c */
[C---:B------:R-:W-:Y:S01]  /*9dd0*/  HMMA.16816.F32 R16, R176.reuse, R146, R16 ;  /* 0x00000092b010723c */ /* 0x040fe20000001810 */
[----:B------:R-:W3:Y:S07]  /*9de0*/  LDSM.16.M88.4 R144, [R190] ;  /* 0x00000000be90783b */ /* 0x000eee0000000200 */
        /* <DEDUP_REMOVED lines=13> */
[C---:B----4-:R-:W-:Y:S08]  /*9ec0*/  HMMA.16816.F32 R20, R156.reuse, R140, R20 ;  /* 0x0000008c9c14723c */ /* 0x050ff00000001814 */
[C---:B------:R-:W-:Y:S01]  /*9ed0*/  HMMA.16816.F32 R24, R156.reuse, R142, R24 ;  /* 0x0000008e9c18723c */ /* 0x040fe20000001818 */
[----:B------:R-:W4:Y:S07]  /*9ee0*/  LDSM.16.M88.4 R140, [R200+0x9100] ;  /* 0x00910000c88c783b */ /* 0x000f2e0000000200 */
[C---:B-----5:R-:W-:Y:S08]  /*9ef0*/  HMMA.16816.F32 R28, R156.reuse, R164, R28 ;  /* 0x000000a49c1c723c */ /* 0x060ff0000000181c */
[----:B------:R-:W-:Y:S01]  /*9f00*/  HMMA.16816.F32 R32, R156, R166, R32 ;  /* 0x000000a69c20723c */ /* 0x000fe20000001820 */
[----:B------:R-:W5:Y:S07]  /*9f10*/  LDSM.16.M88.4 R156, [R200+0x9900] ;  /* 0x00990000c89c783b */ /* 0x000f6e0000000200 */
        /* <DEDUP_REMOVED lines=54> */
[C---:B------:R-:W-:Y:S08]  /*a280*/  HMMA.16816.F32 R8, R176.reuse, R182, R8 ;  /* 0x000000b6b008723c */ /* 0x040ff00000001808 */
[C---:B---3--:R-:W-:Y:S08]  /*a290*/  HMMA.16816.F32 R12, R176.reuse, R144, R12 ;  /* 0x00000090b00c723c */ /* 0x048ff0000000180c */
        /* <DEDUP_REMOVED lines=10> */
[C---:B----4-:R-:W-:Y:S08]  /*a340*/  HMMA.16816.F32 R20, R160.reuse, R140, R20 ;  /* 0x0000008ca014723c */ /* 0x050ff00000001814 */
[C---:B------:R-:W-:Y:S01]  /*a350*/  HMMA.16816.F32 R24, R160.reuse, R142, R24 ;  /* 0x0000008ea018723c */ /* 0x040fe20000001818 */
[----:B------:R-:W2:Y:S07]  /*a360*/  LDSM.16.M88.4 R140, [R192+0x5000] ;  /* 0x00500000c08c783b */ /* 0x000eae0000000200 */
[C---:B-----5:R-:W-:Y:S08]  /*a370*/  HMMA.16816.F32 R28, R160.reuse, R156, R28 ;  /* 0x0000009ca01c723c */ /* 0x060ff0000000181c */
[----:B------:R-:W-:Y:S08]  /*a380*/  HMMA.16816.F32 R32, R160, R158, R32 ;  /* 0x0000009ea020723c */ /* 0x000ff00000001820 */
[C---:B------:R-:W-:Y:S08]  /*a390*/  HMMA.16816.F32 R4, R168.reuse, R172, R4 ;  /* 0x000000aca804723c */ /* 0x040ff00000001804 */
[C---:B------:R-:W-:Y:S08]  /*a3a0*/  HMMA.16816.F32 R8, R168.reuse, R174, R8 ;  /* 0x000000aea808723c */ /* 0x040ff00000001808 */
[C---:B-1----:R-:W-:Y:S08]  /*a3b0*/  HMMA.16816.F32 R12, R168.reuse, R136, R12 ;  /* 0x00000088a80c723c */ /* 0x042ff0000000180c */
[C---:B------:R-:W-:Y:S04]  /*a3c0*/  HMMA.16816.F32 R16, R168.reuse, R138, R16 ;  /* 0x0000008aa810723c */ /* 0x040fe80000001810 */
[----:B------:R-:W-:Y:S02]  /*a3d0*/  FMUL.FTZ R172, R4, c[0x0][0x320] ;  /* 0x0000c80004ac7a20 */ /* 0x000fe40000410000 */
[----:B------:R-:W-:Y:S02]  /*a3e0*/  FMUL.FTZ R144, R5, c[0x0][0x320] ;  /* 0x0000c80005907a20 */ /* 0x000fe40000410000 */
[----:B------:R-:W-:Y:S01]  /*a3f0*/  FMUL.FTZ R9, R9, c[0x0][0x320] ;  /* 0x0000c80009097a20 */ /* 0x000fe20000410000 */
[C---:B--2---:R-:W-:Y:S01]  /*a400*/  HMMA.16816.F32 R20, R168.reuse, R140, R20 ;  /* 0x0000008ca814723c */ /* 0x044fe20000001814 */
[----:B------:R-:W1:Y:S02]  /*a410*/  MUFU.TANH R172, R172 ;  /* 0x000000ac00ac7308 */ /* 0x000e640000002400 */
[----:B------:R-:W-:Y:S02]  /*a420*/  FMUL.FTZ R10, R10, c[0x0][0x320] ;  /* 0x0000c8000a0a7a20 */ /* 0x000fe40000410000 */
[----:B------:R-:W-:Y:S02]  /*a430*/  FMUL.FTZ R11, R11, c[0x0][0x320] ;  /* 0x0000c8000b0b7a20 */ /* 0x000fe40000410000 */
[----:B------:R-:W-:Y:S01]  /*a440*/  FMUL.FTZ R178, R8, c[0x0][0x320] ;  /* 0x0000c80008b27a20 */ /* 0x000fe20000410000 */
[C---:B------:R-:W-:Y:S03]  /*a450*/  HMMA.16816.F32 R24, R168.reuse, R142, R24 ;  /* 0x0000008ea818723c */ /* 0x040fe60000001818 */
[----:B------:R-:W2:Y:S01]  /*a460*/  MUFU.TANH R180, R9 ;  /* 0x0000000900b47308 */ /* 0x000ea20000002400 */
[----:B------:R-:W-:Y:S02]  /*a470*/  FMUL.FTZ R176, R6, c[0x0][0x320] ;  /* 0x0000c80006b07a20 */ /* 0x000fe40000410000 */
[----:B------:R-:W-:Y:S02]  /*a480*/  FMUL.FTZ R175, R7, c[0x0][0x320] ;  /* 0x0000c80007af7a20 */ /* 0x000fe40000410000 */
[----:B------:R-:W-:Y:S04]  /*a490*/  FMUL.FTZ R166, R12, c[0x0][0x320] ;  /* 0x0000c8000ca67a20 */ /* 0x000fe80000410000 */
[----:B------:R-:W-:Y:S01]  /*a4a0*/  FMUL.FTZ R162, R16, c[0x0][0x320] ;  /* 0x0000c80010a27a20 */ /* 0x000fe20000410000 */
[----:B------:R-:W3:Y:S01]  /*a4b0*/  MUFU.TANH R179, R10 ;  /* 0x0000000a00b37308 */ /* 0x000ee20000002400 */
[----:B------:R-:W-:Y:S02]  /*a4c0*/  FMUL.FTZ R13, R13, c[0x0][0x320] ;  /* 0x0000c8000d0d7a20 */ /* 0x000fe40000410000 */
[----:B------:R-:W-:Y:S02]  /*a4d0*/  FMUL.FTZ R158, R20, c[0x0][0x320] ;  /* 0x0000c800149e7a20 */ /* 0x000fe40000410000 */
[----:B------:R-:W-:Y:S02]  /*a4e0*/  FMUL.FTZ R14, R14, c[0x0][0x320] ;  /* 0x0000c8000e0e7a20 */ /* 0x000fe40000410000 */
[----:B------:R-:W-:Y:S02]  /*a4f0*/  FMUL.FTZ R15, R15, c[0x0][0x320] ;  /* 0x0000c8000f0f7a20 */ /* 0x000fe40000410000 */
[----:B------:R-:W-:Y:S01]  /*a500*/  FMUL.FTZ R17, R17, c[0x0][0x320] ;  /* 0x0000c80011117a20 */ /* 0x000fe20000410000 */
[----:B------:R4:W1:Y:S01]  /*a510*/  MUFU.TANH R177, R11 ;  /* 0x0000000b00b17308 */ /* 0x0008620000002400 */
        /* <DEDUP_REMOVED lines=10> */
[----:B------:R-:W1:Y:S01]  /*a5c0*/  MUFU.TANH R176, R176 ;  /* 0x000000b000b07308 */ /* 0x000e620000002400 */
[----:B----4-:R-:W4:Y:S01]  /*a5d0*/  LDSM.16.M88.4 R8, [R192+0x5800] ;  /* 0x00580000c008783b */ /* 0x010f220000000200 */
[----:B------:R-:W-:Y:S08]  /*a5e0*/  DEPBAR.LE SB0, 0x0 ;  /* 0x000080000000791a */ /* 0x000ff00000000000 */
[----:B------:R-:W1:Y:S01]  /*a5f0*/  MUFU.TANH R175, R175 ;  /* 0x000000af00af7308 */ /* 0x000e620000002400 */
[----:B------:R-:W-:Y:S09]  /*a600*/  BAR.SYNC.DEFER_BLOCKING 0x0 ;  /* 0x0000000000007b1d */ /* 0x000ff20000010000 */
[----:B------:R-:W1:Y:S10]  /*a610*/  MUFU.TANH R178, R178 ;  /* 0x000000b200b27308 */ /* 0x000e740000002400 */
[----:B------:R-:W1:Y:S10]  /*a620*/  MUFU.TANH R166, R166 ;  /* 0x000000a600a67308 */ /* 0x000e740000002400 */
[----:B------:R1:W1:Y:S01]  /*a630*/  MUFU.TANH R164, R13 ;  /* 0x0000000d00a47308 */ /* 0x0002620000002400 */
[C---:B----4-:R-:W-:Y:S09]  /*a640*/  HMMA.16816.F32 R28, R168.reuse, R8, R28 ;  /* 0x00000008a81c723c */ /* 0x050ff2000000181c */
[----:B------:R4:W1:Y:S01]  /*a650*/  MUFU.TANH R167, R14 ;  /* 0x0000000e00a77308 */ /* 0x0008620000002400 */
[----:B------:R-:W-:Y:S09]  /*a660*/  HMMA.16816.F32 R32, R168, R10, R32 ;  /* 0x0000000aa820723c */ /* 0x000ff20000001820 */
[----:B------:R4:W1:Y:S05]  /*a670*/  MUFU.TANH R165, R15 ;  /* 0x0000000f00a57308 */ /* 0x00086a0000002400 */
[----:B------:R-:W-:Y:S05]  /*a680*/  FMUL.FTZ R148, R28, c[0x0][0x320] ;  /* 0x0000c8001c947a20 */ /* 0x000fea0000410000 */
[----:B------:R-:W1:Y:S01]  /*a690*/  MUFU.TANH R162, R162 ;  /* 0x000000a200a27308 */ /* 0x000e620000002400 */
[----:B------:R-:W-:Y:S02]  /*a6a0*/  FMUL.FTZ R29, R29, c[0x0][0x320] ;  /* 0x0000c8001d1d7a20 */ /* 0x000fe40000410000 */
[----:B------:R-:W-:Y:S02]  /*a6b0*/  FMUL.FTZ R30, R30, c[0x0][0x320] ;  /* 0x0000c8001e1e7a20 */ /* 0x000fe40000410000 */
[----:B------:R-:W-:Y:S02]  /*a6c0*/  FMUL.FTZ R31, R31, c[0x0][0x320] ;  /* 0x0000c8001f1f7a20 */ /* 0x000fe40000410000 */
[----:B------:R-:W-:Y:S02]  /*a6d0*/  FMUL.FTZ R146, R32, c[0x0][0x320] ;  /* 0x0000c80020927a20 */ /* 0x000fe40000410000 */
[----:B------:R-:W-:Y:S01]  /*a6e0*/  FMUL.FTZ R33, R33, c[0x0][0x320] ;  /* 0x0000c80021217a20 */ /* 0x000fe20000410000 */
[----:B------:R4:W1:Y:S01]  /*a6f0*/  MUFU.TANH R160, R17 ;  /* 0x0000001100a07308 */ /* 0x0008620000002400 */
[----:B------:R-:W-:Y:S02]  /*a700*/  FMUL.FTZ R34, R34, c[0x0][0x320] ;  /* 0x0000c80022227a20 */ /* 0x000fe40000410000 */
[----:B------:R-:W-:Y:S07]  /*a710*/  FMUL.FTZ R35, R35, c[0x0][0x320] ;  /* 0x0000c80023237a20 */ /* 0x000fee0000410000 */
[----:B------:R4:W1:Y:S10]  /*a720*/  MUFU.TANH R163, R18 ;  /* 0x0000001200a37308 */ /* 0x0008740000002400 */
[----:B------:R4:W1:Y:S10]  /*a730*/  MUFU.TANH R161, R19 ;  /* 0x0000001300a17308 */ /* 0x0008740000002400 */
[----:B------:R-:W1:Y:S10]  /*a740*/  MUFU.TANH R158, R158 ;  /* 0x0000009e009e7308 */ /* 0x000e740000002400 */
[----:B------:R4:W1:Y:S10]  /*a750*/  MUFU.TANH R156, R21 ;  /* 0x00000015009c7308 */ /* 0x0008740000002400 */
        /* <DEDUP_REMOVED lines=13> */
[----:B------:R4:W1:Y:S01]  /*a830*/  MUFU.TANH R133, R35 ;  /* 0x0000002300857308 */ /* 0x0008620000002400 */
[----:B------:R-:W-:-:S05]  /*a840*/  @P0 BRA `(.L_x_424) ;  /* 0x0000039000000947 */ /* 0x000fca0003800000 */
[----:B--23--:R-:W-:Y:S01]  /*a850*/  IADD3 R10, -R222, 0x10, RZ ;  /* 0x00000010de0a7810 */ /* 0x00cfe20007ffe1ff */
[----:B------:R-:W-:Y:S01]  /*a860*/  ULEA UR5, UR20, UR12, 0x6 ;  /* 0x0000000c14057291 */ /* 0x000fe2000f8e303f */
[----:B------:R-:W-:Y:S02]  /*a870*/  IMAD.MOV.U32 R208, RZ, RZ, RZ ;  /* 0x000000ffffd07224 */ /* 0x000fe400078e00ff */
[----:B------:R-:W-:Y:S03]  /*a880*/  LOP3.LUT R10, R10, 0xf, RZ, 0xc0, !PT ;  /* 0x0000000f0a0a7812 */ /* 0x000fe600078ec0ff */
[----:B------:R-:W-:Y:S05]  /*a890*/  IMAD.U32 R209, RZ, RZ, UR5 ;  /* 0x00000005ffd17e24 */ /* 0x000fea000f8e00ff */
[----:B------:R-:W-:Y:S05]  /*a8a0*/  IADD3 R209, R209, -0x40, R210 ;  /* 0xffffffc0d1d17810 */ /* 0x000fea0007ffe0d2 */
[----:B------:R-:W-:Y:S04]  /*a8b0*/  @P2 IMAD.HI.U32 R2, R209, c[0x0][0x2bc], RZ ;  /* 0x0000af00d1022a27 */ /* 0x000fe800078e00ff */
[--C-:B------:R-:W-:Y:S01]  /*a8c0*/  IMAD.MOV.U32 R0, RZ, RZ, R209.reuse ;  /* 0x000000ffff007224 */ /* 0x100fe200078e00d1 */
[----:B------:R-:W-:Y:S04]  /*a8d0*/  @P2 SHF.R.U32.HI R0, RZ, c[0x0][0x2c0], R2 ;  /* 0x0000b000ff002a19 */ /* 0x000fe80000011602 */
[C---:B------:R-:W-:Y:S04]  /*a8e0*/  @!P1 IADD3 R7, P0, R0.reuse, UR16, RZ ;  /* 0x0000001000079c10 */ /* 0x040fe8000ff1e0ff */
[----:B------:R-:W-:Y:S01]  /*a8f0*/  @!P1 LEA.HI.X.SX32 R2, R0, UR8, 0x1, P0 ;  /* 0x0000000800029c11 */ /* 0x000fe200080f0eff */
[----:B------:R-:W-:Y:S01]  /*a900*/  IMAD.MOV R0, RZ, RZ, -R0 ;  /* 0x000000ffff007224 */ /* 0x000fe200078e0a00 */
[C---:B------:R-:W-:Y:S03]  /*a910*/  @!P1 LEA R4, P0, R7.reuse, c[0x0][0x2a0], 0x2 ;  /* 0x0000a80007049a11 */ /* 0x040fe600078010ff */
[----:B------:R-:W-:Y:S01]  /*a920*/  IMAD R209, R0, c[0x0][0x2b8], R209 ;  /* 0x0000ae0000d17a24 */ /* 0x000fe200078e02d1 */
[----:B------:R-:W-:Y:S02]  /*a930*/  @!P1 LEA.HI.X R5, R7, c[0x0][0x2a4], R2, 0x2, P0 ;  /* 0x0000a90007059a11 */ /* 0x000fe400000f1402 */
[----:B------:R-:W-:Y:S01]  /*a940*/  SHF.L.U64.HI R2, R216, 0x1, R219 ;  /* 0x00000001d8027819 */ /* 0x000fe200000102db */
[----:B------:R-:W-:Y:S01]  /*a950*/  IMAD.WIDE.U32 R6, R209, c[0x0][0x1e0], RZ ;  /* 0x00007800d1067a25 */ /* 0x000fe200078e00ff */
[----:B------:R-:W-:Y:S01]  /*a960*/  SHF.R.S32.HI R9, RZ, 0x1f, R209 ;  /* 0x0000001fff097819 */ /* 0x000fe200000114d1 */
[----:B------:R-:W2:Y:S04]  /*a970*/  @!P1 LDG.E R208, [R4.64] ;  /* 0x0000001204d09981 */ /* 0x000ea8000c1e1900 */
[----:B------:R-:W-:Y:S04]  /*a980*/  IMAD R9, R9, c[0x0][0x1e0], RZ ;  /* 0x0000780009097a24 */ /* 0x000fe800078e02ff */
[----:B------:R-:W-:Y:S04]  /*a990*/  IMAD R9, R209, c[0x0][0x1e4], R9 ;  /* 0x00007900d1097a24 */ /* 0x000fe800078e0209 */
[----:B------:R-:W-:Y:S01]  /*a9a0*/  IMAD.IADD R7, R7, 0x1, R9 ;  /* 0x0000000107077824 */ /* 0x000fe200078e0209 */
[----:B------:R-:W-:Y:S04]  /*a9b0*/  IADD3 R9, -R221, 0x10, RZ ;  /* 0x00000010dd097810 */ /* 0x000fe80007ffe1ff */
[----:B------:R-:W-:Y:S02]  /*a9c0*/  LOP3.LUT R9, R9, 0xf, RZ, 0xc0, !PT ;  /* 0x0000000f09097812 */ /* 0x000fe400078ec0ff */
[----:B--2---:R-:W-:Y:S01]  /*a9d0*/  SHF.R.S32.HI R0, RZ, 0x1f, R208 ;  /* 0x0000001fff007819 */ /* 0x004fe200000114d0 */
[----:B------:R-:W-:Y:S04]  /*a9e0*/  IMAD.WIDE.U32 R6, R208, c[0x0][0x1f0], R6 ;  /* 0x00007c00d0067a25 */ /* 0x000fe800078e0006 */
[----:B------:R-:W-:Y:S01]  /*a9f0*/  IMAD R0, R0, c[0x0][0x1f0], RZ ;  /* 0x00007c0000007a24 */ /* 0x000fe200078e02ff */
[----:B------:R-:W-:Y:S03]  /*aa00*/  IADD3 R5, P0, R6, UR14, RZ ;  /* 0x0000000e06057c10 */ /* 0x000fe6000ff1e0ff */
[----:B------:R-:W-:Y:S05]  /*aa10*/  IMAD R0, R208, c[0x0][0x1f4], R0 ;  /* 0x00007d00d0007a24 */ /* 0x000fea00078e0200 */
[----:B------:R-:W-:Y:S02]  /*aa20*/  IADD3.X R0, R7, UR7, R0, P0, !PT ;  /* 0x0000000707007c10 */ /* 0x000fe400087fe400 */
[C---:B-1----:R-:W-:Y:S04]  /*aa30*/  LEA R13, P0, R5.reuse, c[0x0][0x1c8], 0x1 ;  /* 0x00007200050d7a11 */ /* 0x042fe800078008ff */
[----:B------:R-:W-:Y:S01]  /*aa40*/  LEA.HI.X R12, R5, c[0x0][0x1cc], R0, 0x1, P0 ;  /* 0x00007300050c7a11 */ /* 0x000fe200000f0c00 */
[----:B------:R-:W1:Y:S01]  /*aa50*/  SHFL.IDX PT, R4, R13, 0x1, 0x181f ;  /* 0x00381f000d047f89 */ /* 0x000e6200000e0000 */
[----:B------:R-:W-:Y:S03]  /*aa60*/  IMAD.SHL.U32 R0, R216, 0x2, RZ ;  /* 0x00000002d8007824 */ /* 0x000fe600078e00ff */
[----:B------:R-:W2:Y:S04]  /*aa70*/  SHFL.IDX PT, R5, R12, 0x1, 0x181f ;  /* 0x00381f000c057f89 */ /* 0x000ea800000e0000 */
[----:B------:R-:W3:Y:S04]  /*aa80*/  SHFL.IDX PT, R6, R13, RZ, 0x181f ;  /* 0x00181fff0d067589 */ /* 0x000ee800000e0000 */
[----:B------:R3:W5:Y:S01]  /*aa90*/  SHFL.IDX PT, R7, R12, RZ, 0x181f ;  /* 0x00181fff0c077589 */ /* 0x00076200000e0000 */
[-C--:B-1----:R-:W-:Y:S04]  /*aaa0*/  IADD3 R10, P6, P0, R10, R4.reuse, R223 ;  /* 0x000000040a0a7210 */ /* 0x082fe800078de0df */
[-C--:B--2---:R-:W-:Y:S02]  /*aab0*/  IADD3.X R11, RZ, R5.reuse, R224, P6, P0 ;  /* 0x00000005ff0b7210 */ /* 0x084fe400037e04e0 */
[----:B------:R-:W-:Y:S04]  /*aac0*/  IADD3 R8, P6, P0, R9, R4, R0 ;  /* 0x0000000409087210 */ /* 0x000fe800078de000 */
[--C-:B------:R-:W-:Y:S02]  /*aad0*/  IADD3.X R9, RZ, R5, R2.reuse, P6, P0 ;  /* 0x00000005ff097210 */ /* 0x100fe400037e0402 */
[C---:B---3--:R-:W-:Y:S02]  /*aae0*/  IADD3 R12, P6, R6.reuse, R0, RZ ;  /* 0x00000000060c7210 */ /* 0x048fe40007fde0ff */
[C---:B----4-:R-:W-:Y:S03]  /*aaf0*/  IADD3 R14, P0, R6.reuse, R225, RZ ;  /* 0x000000e1060e7210 */ /* 0x050fe60007f1e0ff */
[C---:B-----5:R-:W-:Y:S01]  /*ab00*/  IMAD.X R13, R7.reuse, 0x1, R2, P6 ;  /* 0x00000001070d7824 */ /* 0x060fe200030e0602 */
        /* <DEDUP_REMOVED lines=13> */
.L_x_424:
[----:B-123--:R-:W-:Y:S01]  /*abe0*/  FMNMX.FTZ R5, R172, R3, !PT ;  /* 0x00000003ac057209 */ /* 0x00efe20007810000 */
[----:B----4-:R-:W-:Y:S01]  /*abf0*/  LDSM.16.MT88.4 R12, [R203+0x100] ;  /* 0x00010000cb0c783b */ /* 0x010fe20000004200 */
        /* <DEDUP_REMOVED lines=26> */
[----:B------:R-:W0:Y:S01]  /*ada0*/  LDGDEPBAR ;  /* 0x00000000000079af */ /* 0x000e220000000000 */
        /* <DEDUP_REMOVED lines=8> */
[----:B------:R-:W-:Y:S02]  /*ae30*/  PLOP3.LUT P0, PT, PT, PT, UP2, 0x80, 0x0 ;  /* 0x000000000000781c */ /* 0x000fe40003f0f028 */
[----:B------:R-:W-:Y:S02]  /*ae40*/  FMNMX.FTZ R8, R145, R0, !PT ;  /* 0x0000000091087209 */ /* 0x000fe40007810000 */
[----:B------:R-:W-:Y:S03]  /*ae50*/  FMNMX.FTZ R0, R134, R7, !PT ;  /* 0x0000000786007209 */ /* 0x000fe60007810000 */
[----:B------:R-:W-:Y:S01]  /*ae60*/  SHFL.BFLY PT, R9, R8, 0x2, 0x1f ;  /* 0x0c401f0008097f89 */ /* 0x000fe200000e0000 */
[----:B------:R-:W-:Y:S07]  /*ae70*/  FMNMX.FTZ R4, R133, R0, !PT ;  /* 0x0000000085047209 */ /* 0x000fee0007810000 */
[----:B------:R-:W1:Y:S02]  /*ae80*/  SHFL.BFLY PT, R7, R4, 0x2, 0x1f ;  /* 0x0c401f0004077f89 */ /* 0x000e6400000e0000 */
[----:B-1----:R-:W-:Y:S02]  /*ae90*/  FMNMX.FTZ R5, R4, R7, !PT ;  /* 0x0000000704057209 */ /* 0x002fe40007810000 */
[----:B------:R-:W-:Y:S04]  /*aea0*/  FMNMX.FTZ R6, R8, R9, !PT ;  /* 0x0000000908067209 */ /* 0x000fe80007810000 */
[----:B------:R-:W1:Y:S08]  /*aeb0*/  SHFL.BFLY PT, R132, R5, 0x1, 0x1f ;  /* 0x0c201f0005847f89 */ /* 0x000e7000000e0000 */
[----:B------:R-:W2:Y:S01]  /*aec0*/  SHFL.BFLY PT, R9, R6, 0x1, 0x1f ;  /* 0x0c201f0006097f89 */ /* 0x000ea200000e0000 */
[----:B-1----:R-:W-:Y:S02]  /*aed0*/  FMNMX.FTZ R132, R132, R5, !PT ;  /* 0x0000000584847209 */ /* 0x002fe40007810000 */
[----:B--2---:R-:W-:Y:S05]  /*aee0*/  FMNMX.FTZ R0, R6, R9, !PT ;  /* 0x0000000906007209 */ /* 0x004fea0007810000 */
[C---:B------:R-:W-:Y:S02]  /*aef0*/  FMUL.FTZ R151, R0.reuse, c[0x0][0x2d0] ;  /* 0x0000b40000977a20 */ /* 0x040fe40000410000 */
[----:B------:R-:W-:Y:S02]  /*af00*/  FADD.FTZ R2, -R0, R3 ;  /* 0x0000000300027221 */ /* 0x000fe40000010100 */
[----:B------:R-:W-:Y:S02]  /*af10*/  FFMA.FTZ R173, R144, c[0x0][0x2d0], -R151 ;  /* 0x0000b40090ad7a23 */ /* 0x000fe40000010897 */
[----:B------:R-:W-:Y:S02]  /*af20*/  FMUL.FTZ R144, R132, c[0x0][0x2d0] ;  /* 0x0000b40084907a20 */ /* 0x000fe40000410000 */
[----:B------:R-:W-:Y:S02]  /*af30*/  FMUL.FTZ R3, R2, c[0x0][0x2d0] ;  /* 0x0000b40002037a20 */ /* 0x000fe40000410000 */
[----:B------:R-:W-:Y:S01]  /*af40*/  FADD.FTZ R2, -R132, R135 ;  /* 0x0000008784027221 */ /* 0x000fe20000010100 */
[----:B------:R-:W-:Y:S01]  /*af50*/  MUFU.EX2 R173, R173 ;  /* 0x000000ad00ad7308 */ /* 0x000fe20000000800 */
[--C-:B------:R-:W-:Y:S02]  /*af60*/  FFMA.FTZ R174, R172, c[0x0][0x2d0], -R151.reuse ;  /* 0x0000b400acae7a23 */ /* 0x100fe40000010897 */
[--C-:B------:R-:W-:Y:S02]  /*af70*/  FFMA.FTZ R172, R178, c[0x0][0x2d0], -R151.reuse ;  /* 0x0000b400b2ac7a23 */ /* 0x100fe40000010897 */
[--C-:B------:R-:W-:Y:S02]  /*af80*/  FFMA.FTZ R171, R180, c[0x0][0x2d0], -R151.reuse ;  /* 0x0000b400b4ab7a23 */ /* 0x100fe40000010897 */
[--C-:B------:R-:W-:Y:S02]  /*af90*/  FFMA.FTZ R170, R176, c[0x0][0x2d0], -R144.reuse ;  /* 0x0000b400b0aa7a23 */ /* 0x100fe40000010890 */
[--C-:B------:R-:W-:Y:S01]  /*afa0*/  FFMA.FTZ R169, R175, c[0x0][0x2d0], -R144.reuse ;  /* 0x0000b400afa97a23 */ /* 0x100fe20000010890 */
[----:B------:R-:W1:Y:S01]  /*afb0*/  MUFU.EX2 R3, R3 ;  /* 0x0000000300037308 */ /* 0x000e620000000800 */
[--C-:B------:R-:W-:Y:S02]  /*afc0*/  FFMA.FTZ R168, R179, c[0x0][0x2d0], -R144.reuse ;  /* 0x0000b400b3a87a23 */ /* 0x100fe40000010890 */
[--C-:B------:R-:W-:Y:S02]  /*afd0*/  FFMA.FTZ R135, R177, c[0x0][0x2d0], -R144.reuse ;  /* 0x0000b400b1877a23 */ /* 0x100fe40000010890 */
[----:B------:R-:W-:Y:S02]  /*afe0*/  FMUL.FTZ R4, R2, c[0x0][0x2d0] ;  /* 0x0000b40002047a20 */ /* 0x000fe40000410000 */
[--C-:B------:R-:W-:Y:S02]  /*aff0*/  FFMA.FTZ R175, R166, c[0x0][0x2d0], -R151.reuse ;  /* 0x0000b400a6af7a23 */ /* 0x100fe40000010897 */
[--C-:B------:R-:W-:Y:S01]  /*b000*/  FFMA.FTZ R176, R164, c[0x0][0x2d0], -R151.reuse ;  /* 0x0000b400a4b07a23 */ /* 0x100fe20000010897 */
[----:B------:R2:W3:Y:S01]  /*b010*/  MUFU.EX2 R2, R4 ;  /* 0x0000000400027308 */ /* 0x0004e20000000800 */
[--C-:B------:R-:W-:Y:S02]  /*b020*/  FFMA.FTZ R177, R167, c[0x0][0x2d0], -R144.reuse ;  /* 0x0000b400a7b17a23 */ /* 0x100fe40000010890 */
[--C-:B------:R-:W-:Y:S02]  /*b030*/  FFMA.FTZ R178, R165, c[0x0][0x2d0], -R144.reuse ;  /* 0x0000b400a5b27a23 */ /* 0x100fe40000010890 */
[----:B------:R-:W-:Y:S01]  /*b040*/  LDSM.16.MT88.4 R164, [R203+0x5900] ;  /* 0x00590000cba4783b */ /* 0x000fe20000004200 */
[--C-:B------:R-:W-:Y:S02]  /*b050*/  FFMA.FTZ R179, R162, c[0x0][0x2d0], -R151.reuse ;  /* 0x0000b400a2b37a23 */ /* 0x100fe40000010897 */
[--C-:B------:R-:W-:Y:S02]  /*b060*/  FFMA.FTZ R180, R160, c[0x0][0x2d0], -R151.reuse ;  /* 0x0000b400a0b47a23 */ /* 0x100fe40000010897 */
[----:B------:R-:W4:Y:S01]  /*b070*/  MUFU.EX2 R174, R174 ;  /* 0x000000ae00ae7308 */ /* 0x000f220000000800 */
[--C-:B------:R-:W-:Y:S02]  /*b080*/  FFMA.FTZ R181, R163, c[0x0][0x2d0], -R144.reuse ;  /* 0x0000b400a3b57a23 */ /* 0x100fe40000010890 */
[--C-:B------:R-:W-:Y:S02]  /*b090*/  FFMA.FTZ R182, R161, c[0x0][0x2d0], -R144.reuse ;  /* 0x0000b400a1b67a23 */ /* 0x100fe40000010890 */
[C---:B-1----:R-:W-:Y:S01]  /*b0a0*/  FMUL.FTZ R5, R3.reuse, R129 ;  /* 0x0000008103057220 */ /* 0x042fe20000410000 */
[----:B------:R-:W-:Y:S01]  /*b0b0*/  LDSM.16.MT88.4 R160, [R196+0x3900] ;  /* 0x00390000c4a0783b */ /* 0x000fe20000004200 */
[C---:B------:R-:W-:Y:S02]  /*b0c0*/  FMUL.FTZ R8, R3.reuse, R124 ;  /* 0x0000007c03087220 */ /* 0x040fe40000410000 */
[C---:B------:R-:W-:Y:S01]  /*b0d0*/  FMUL.FTZ R9, R3.reuse, R125 ;  /* 0x0000007d03097220 */ /* 0x040fe20000410000 */
[----:B------:R-:W-:Y:S01]  /*b0e0*/  MUFU.EX2 R172, R172 ;  /* 0x000000ac00ac7308 */ /* 0x000fe20000000800 */
[C---:B------:R-:W-:Y:S02]  /*b0f0*/  FMUL.FTZ R16, R3.reuse, R116 ;  /* 0x0000007403107220 */ /* 0x040fe40000410000 */
[C---:B------:R-:W-:Y:S02]  /*b100*/  FMUL.FTZ R17, R3.reuse, R117 ;  /* 0x0000007503117220 */ /* 0x040fe40000410000 */
[----:B--2---:R-:W-:Y:S02]  /*b110*/  FMUL.FTZ R4, R3, R128 ;  /* 0x0000008003047220 */ /* 0x004fe40000410000 */
[C---:B---3--:R-:W-:Y:S02]  /*b120*/  FMUL.FTZ R6, R2.reuse, R130 ;  /* 0x0000008202067220 */ /* 0x048fe40000410000 */
[C---:B------:R-:W-:Y:S01]  /*b130*/  FMUL.FTZ R7, R2.reuse, R131 ;  /* 0x0000008302077220 */ /* 0x040fe20000410000 */
[----:B------:R-:W1:Y:S01]  /*b140*/  MUFU.EX2 R171, R171 ;  /* 0x000000ab00ab7308 */ /* 0x000e620000000800 */
[C---:B------:R-:W-:Y:S02]  /*b150*/  FMUL.FTZ R10, R2.reuse, R126 ;  /* 0x0000007e020a7220 */ /* 0x040fe40000410000 */
[C---:B------:R-:W-:Y:S01]  /*b160*/  FMUL.FTZ R11, R2.reuse, R127 ;  /* 0x0000007f020b7220 */ /* 0x040fe20000410000 */
[----:B----4-:R-:W-:Y:S01]  /*b170*/  F2FP.PACK_AB R128, R173, R174 ;  /* 0x000000aead80723e */ /* 0x010fe200000000ff */
[C---:B------:R-:W-:Y:S01]  /*b180*/  FMUL.FTZ R18, R2.reuse, R118 ;  /* 0x0000007602127220 */ /* 0x040fe20000410000 */
[----:B------:R-:W-:Y:S01]  /*b190*/  LDSM.16.MT88.4 R124, [R203+0x2900] ;  /* 0x00290000cb7c783b */ /* 0x000fe20000004200 */
[C---:B------:R-:W-:Y:S02]  /*b1a0*/  FMUL.FTZ R19, R2.reuse, R119 ;  /* 0x0000007702137220 */ /* 0x040fe40000410000 */
[C---:B------:R-:W-:Y:S01]  /*b1b0*/  FMUL.FTZ R24, R3.reuse, R108 ;  /* 0x0000006c03187220 */ /* 0x040fe20000410000 */
[----:B------:R-:W-:Y:S01]  /*b1c0*/  MUFU.EX2 R170, R170 ;  /* 0x000000aa00aa7308 */ /* 0x000fe20000000800 */
[C---:B------:R-:W-:Y:S02]  /*b1d0*/  FMUL.FTZ R25, R3.reuse, R109 ;  /* 0x0000006d03197220 */ /* 0x040fe40000410000 */
[C---:B------:R-:W-:Y:S01]  /*b1e0*/  FMUL.FTZ R26, R2.reuse, R110 ;  /* 0x0000006e021a7220 */ /* 0x040fe20000410000 */
[----:B------:R-:W-:Y:S01]  /*b1f0*/  LDSM.16.MT88.4 R116, [R198+0x900] ;  /* 0x00090000c674783b */ /* 0x000fe20000004200 */
[C---:B------:R-:W-:Y:S02]  /*b200*/  FMUL.FTZ R27, R2.reuse, R111 ;  /* 0x0000006f021b7220 */ /* 0x040fe40000410000 */
[C---:B------:R-:W-:Y:S02]  /*b210*/  FMUL.FTZ R32, R3.reuse, R100 ;  /* 0x0000006403207220 */ /* 0x040fe40000410000 */
[----:B------:R-:W-:Y:S01]  /*b220*/  FMUL.FTZ R33, R3, R101 ;  /* 0x0000006503217220 */ /* 0x000fe20000410000 */
[----:B------:R-:W2:Y:S01]  /*b230*/  MUFU.EX2 R169, R169 ;  /* 0x000000a900a97308 */ /* 0x000ea20000000800 */
[C---:B------:R-:W-:Y:S01]  /*b240*/  FMUL.FTZ R34, R2.reuse, R102 ;  /* 0x0000006602227220 */ /* 0x040fe20000410000 */
[----:B------:R-:W-:Y:S01]  /*b250*/  LDSM.16.MT88.4 R108, [R196+0x2100] ;  /* 0x00210000c46c783b */ /* 0x000fe20000004200 */
[----:B------:R-:W-:Y:S01]  /*b260*/  FMUL.FTZ R35, R2, R103 ;  /* 0x0000006702237220 */ /* 0x000fe20000410000 */
[----:B-1----:R-:W-:Y:S01]  /*b270*/  F2FP.PACK_AB R130, R171, R172 ;  /* 0x000000acab82723e */ /* 0x002fe200000000ff */
[--C-:B------:R-:W-:Y:S02]  /*b280*/  FFMA.FTZ R183, R158, c[0x0][0x2d0], -R151.reuse ;  /* 0x0000b4009eb77a23 */ /* 0x100fe40000010897 */
[--C-:B------:R-:W-:Y:S02]  /*b290*/  FFMA.FTZ R228, R156, c[0x0][0x2d0], -R151.reuse ;  /* 0x0000b4009ce47a23 */ /* 0x100fe40000010897 */
[--C-:B------:R-:W-:Y:S01]  /*b2a0*/  FFMA.FTZ R227, R159, c[0x0][0x2d0], -R144.reuse ;  /* 0x0000b4009fe37a23 */ /* 0x100fe20000010890 */
[----:B------:R-:W-:Y:S01]  /*b2b0*/  MUFU.EX2 R168, R168 ;  /* 0x000000a800a87308 */ /* 0x000fe20000000800 */
[----:B------:R-:W-:Y:S01]  /*b2c0*/  LDSM.16.MT88.4 R100, [R197+0x2100] ;  /* 0x00210000c564783b */ /* 0x000fe20000004200 */
[--C-:B------:R-:W-:Y:S02]  /*b2d0*/  FFMA.FTZ R230, R157, c[0x0][0x2d0], -R144.reuse ;  /* 0x0000b4009de67a23 */ /* 0x100fe40000010890 */
[--C-:B------:R-:W-:Y:S02]  /*b2e0*/  FFMA.FTZ R229, R154, c[0x0][0x2d0], -R151.reuse ;  /* 0x0000b4009ae57a23 */ /* 0x100fe40000010897 */
[--C-:B------:R-:W-:Y:S02]  /*b2f0*/  FFMA.FTZ R232, R152, c[0x0][0x2d0], -R151.reuse ;  /* 0x0000b40098e87a23 */ /* 0x100fe40000010897 */
[--C-:B------:R-:W-:Y:S01]  /*b300*/  FFMA.FTZ R231, R155, c[0x0][0x2d0], -R144.reuse ;  /* 0x0000b4009be77a23 */ /* 0x100fe20000010890 */
[----:B------:R-:W-:Y:S01]  /*b310*/  LDSM.16.MT88.4 R156, [R197+0x3900] ;  /* 0x00390000c59c783b */ /* 0x000fe20000004200 */
[----:B------:R-:W1:Y:S01]  /*b320*/  MUFU.EX2 R135, R135 ;  /* 0x0000008700877308 */ /* 0x000e620000000800 */
[--C-:B------:R-:W-:Y:S02]  /*b330*/  FFMA.FTZ R234, R153, c[0x0][0x2d0], -R144.reuse ;  /* 0x0000b40099ea7a23 */ /* 0x100fe40000010890 */
[--C-:B------:R-:W-:Y:S01]  /*b340*/  FFMA.FTZ R233, R148, c[0x0][0x2d0], -R151.reuse ;  /* 0x0000b40094e97a23 */ /* 0x100fe20000010897 */
[----:B--2---:R-:W-:Y:S01]  /*b350*/  F2FP.PACK_AB R129, R169, R170 ;  /* 0x000000aaa981723e */ /* 0x004fe200000000ff */
[--C-:B------:R-:W-:Y:S02]  /*b360*/  FFMA.FTZ R236, R150, c[0x0][0x2d0], -R151.reuse ;  /* 0x0000b40096ec7a23 */ /* 0x100fe40000010897 */
[----:B------:R-:W-:Y:S01]  /*b370*/  LDSM.16.MT88.4 R152, [R198+0x3900] ;  /* 0x00390000c698783b */ /* 0x000fe20000004200 */
[--C-:B------:R-:W-:Y:S02]  /*b380*/  FFMA.FTZ R235, R149, c[0x0][0x2d0], -R144.reuse ;  /* 0x0000b40095eb7a23 */ /* 0x100fe40000010890 */
[--C-:B------:R-:W-:Y:S01]  /*b390*/  FFMA.FTZ R238, R147, c[0x0][0x2d0], -R144.reuse ;  /* 0x0000b40093ee7a23 */ /* 0x100fe20000010890 */
[----:B------:R-:W-:Y:S01]  /*b3a0*/  MUFU.EX2 R175, R175 ;  /* 0x000000af00af7308 */ /* 0x000fe20000000800 */
[--C-:B------:R-:W-:Y:S02]  /*b3b0*/  FFMA.FTZ R237, R146, c[0x0][0x2d0], -R151.reuse ;  /* 0x0000b40092ed7a23 */ /* 0x100fe40000010897 */
[----:B------:R-:W-:Y:S02]  /*b3c0*/  FFMA.FTZ R151, R145, c[0x0][0x2d0], -R151 ;  /* 0x0000b40091977a23 */ /* 0x000fe40000010897 */
[C---:B------:R-:W-:Y:S02]  /*b3d0*/  FMUL.FTZ R36, R3.reuse, R36 ;  /* 0x0000002403247220 */ /* 0x040fe40000410000 */
[----:B------:R-:W-:Y:S02]  /*b3e0*/  FMUL.FTZ R37, R3, R37 ;  /* 0x0000002503257220 */ /* 0x000fe40000410000 */
[C---:B------:R-:W-:Y:S01]  /*b3f0*/  FMUL.FTZ R38, R2.reuse, R38 ;  /* 0x0000002602267220 */ /* 0x040fe20000410000 */
[----:B------:R2:W-:Y:S01]  /*b400*/  MUFU.EX2 R240, R151 ;  /* 0x0000009700f07308 */ /* 0x0005e20000000800 */
[C---:B------:R-:W-:Y:S01]  /*b410*/  FMUL.FTZ R39, R2.reuse, R39 ;  /* 0x0000002702277220 */ /* 0x040fe20000410000 */
[----:B-1----:R-:W-:Y:S01]  /*b420*/  F2FP.PACK_AB R131, R135, R168 ;  /* 0x000000a88783723e */ /* 0x002fe200000000ff */
[C---:B------:R-:W-:Y:S02]  /*b430*/  FMUL.FTZ R40, R3.reuse, R40 ;  /* 0x0000002803287220 */ /* 0x040fe40000410000 */
[C---:B------:R-:W-:Y:S02]  /*b440*/  FMUL.FTZ R41, R3.reuse, R41 ;  /* 0x0000002903297220 */ /* 0x040fe40000410000 */
[C---:B------:R-:W-:Y:S02]  /*b450*/  FMUL.FTZ R42, R2.reuse, R42 ;  /* 0x0000002a022a7220 */ /* 0x040fe40000410000 */
[C---:B------:R-:W-:Y:S01]  /*b460*/  HMMA.16816.F32 R4, R128.reuse, R12, R4 ;  /* 0x0000000c8004723c */ /* 0x040fe20000001804 */
[----:B------:R-:W1:Y:S04]  /*b470*/  MUFU.EX2 R176, R176 ;  /* 0x000000b000b07308 */ /* 0x000e680000000800 */
[C---:B------:R-:W-:Y:S02]  /*b480*/  FMUL.FTZ R43, R2.reuse, R43 ;  /* 0x0000002b022b7220 */ /* 0x040fe40000410000 */
[C---:B------:R-:W-:Y:S01]  /*b490*/  FMUL.FTZ R12, R3.reuse, R120 ;  /* 0x00000078030c7220 */ /* 0x040fe20000410000 */
[C---:B------:R-:W-:Y:S03]  /*b4a0*/  HMMA.16816.F32 R8, R128.reuse, R14, R8 ;  /* 0x0000000e8008723c */ /* 0x040fe60000001808 */
[----:B------:R-:W-:Y:S01]  /*b4b0*/  MUFU.EX2 R177, R177 ;  /* 0x000000b100b17308 */ /* 0x000fe20000000800 */
[C---:B------:R-:W-:Y:S01]  /*b4c0*/  FMUL.FTZ R13, R3.reuse, R121 ;  /* 0x00000079030d7220 */ /* 0x040fe20000410000 */
[----:B--2---:R-:W-:Y:S02]  /*b4d0*/  LDSM.16.MT88.4 R148, [R203+0x3900] ;  /* 0x00390000cb94783b */ /* 0x004fe40000004200 */
[C---:B------:R-:W-:Y:S02]  /*b4e0*/  FMUL.FTZ R14, R2.reuse, R122 ;  /* 0x0000007a020e7220 */ /* 0x040fe40000410000 */
[C---:B------:R-:W-:Y:S03]  /*b4f0*/  FMUL.FTZ R15, R2.reuse, R123 ;  /* 0x0000007b020f7220 */ /* 0x040fe60000410000 */
[C---:B------:R-:W-:Y:S01]  /*b500*/  FMUL.FTZ R44, R3.reuse, R44 ;  /* 0x0000002c032c7220 */ /* 0x040fe20000410000 */
[----:B------:R-:W2:Y:S01]  /*b510*/  MUFU.EX2 R178, R178 ;  /* 0x000000b200b27308 */ /* 0x000ea20000000800 */
[----:B------:R-:W3:Y:S01]  /*b520*/  LDSM.16.MT88.4 R120, [R196+0x100] ;  /* 0x00010000c478783b */ /* 0x000ee20000004200 */
[C---:B------:R-:W-:Y:S01]  /*b530*/  FMUL.FTZ R45, R3.reuse, R45 ;  /* 0x0000002d032d7220 */ /* 0x040fe20000410000 */
[C---:B------:R-:W-:Y:S03]  /*b540*/  HMMA.16816.F32 R12, R128.reuse, R20, R12 ;  /* 0x00000014800c723c */ /* 0x040fe6000000180c */
[C---:B------:R-:W-:Y:S02]  /*b550*/  FMUL.FTZ R46, R2.reuse, R46 ;  /* 0x0000002e022e7220 */ /* 0x040fe40000410000 */
[C---:B------:R-:W-:Y:S02]  /*b560*/  FMUL.FTZ R47, R2.reuse, R47 ;  /* 0x0000002f022f7220 */ /* 0x040fe40000410000 */
[C---:B------:R-:W-:Y:S01]  /*b570*/  FMUL.FTZ R20, R3.reuse, R112 ;  /* 0x0000007003147220 */ /* 0x040fe20000410000 */
[C---:B------:R-:W-:Y:S01]  /*b580*/  HMMA.16816.F32 R16, R128.reuse, R22, R16 ;  /* 0x000000168010723c */ /* 0x040fe20000001810 */
[----:B------:R-:W-:Y:S03]  /*b590*/  MUFU.EX2 R179, R179 ;  /* 0x000000b300b37308 */ /* 0x000fe60000000800 */
[C---:B------:R-:W-:Y:S02]  /*b5a0*/  FMUL.FTZ R21, R3.reuse, R113 ;  /* 0x0000007103157220 */ /* 0x040fe40000410000 */
[C---:B------:R-:W-:Y:S02]  /*b5b0*/  FMUL.FTZ R48, R3.reuse, R48 ;  /* 0x0000003003307220 */ /* 0x040fe40000410000 */
[C---:B------:R-:W-:Y:S03]  /*b5c0*/  FMUL.FTZ R22, R2.reuse, R114 ;  /* 0x0000007202167220 */ /* 0x040fe60000410000 */
[----:B------:R-:W4:Y:S01]  /*b5d0*/  MUFU.EX2 R180, R180 ;  /* 0x000000b400b47308 */ /* 0x000f220000000800 */
[C---:B------:R-:W-:Y:S02]  /*b5e0*/  FMUL.FTZ R23, R2.reuse, R115 ;  /* 0x0000007302177220 */ /* 0x040fe40000410000 */
[----:B------:R-:W5:Y:S01]  /*b5f0*/  LDSM.16.MT88.4 R112, [R203+0x2100] ;  /* 0x00210000cb70783b */ /* 0x000f620000004200 */
[C---:B------:R-:W-:Y:S02]  /*b600*/  FMUL.FTZ R49, R3.reuse, R49 ;  /* 0x0000003103317220 */ /* 0x040fe40000410000 */
[C---:B------:R-:W-:Y:S02]  /*b610*/  FMUL.FTZ R50, R2.reuse, R50 ;  /* 0x0000003202327220 */ /* 0x040fe40000410000 */
[C---:B------:R-:W-:Y:S02]  /*b620*/  HMMA.16816.F32 R20, R128.reuse, R28, R20 ;  /* 0x0000001c8014723c */ /* 0x040fe40000001814 */
[----:B------:R-:W-:Y:S01]  /*b630*/  MUFU.EX2 R181, R181 ;  /* 0x000000b500b57308 */ /* 0x000fe20000000800 */
[C---:B------:R-:W-:Y:S02]  /*b640*/  FMUL.FTZ R51, R2.reuse, R51 ;  /* 0x0000003302337220 */ /* 0x040fe40000410000 */
[C---:B------:R-:W-:Y:S02]  /*b650*/  FMUL.FTZ R52, R3.reuse, R52 ;  /* 0x0000003403347220 */ /* 0x040fe40000410000 */
[C---:B------:R-:W-:Y:S01]  /*b660*/  FMUL.FTZ R28, R3.reuse, R104 ;  /* 0x00000068031c7220 */ /* 0x040fe20000410000 */
[C---:B------:R-:W-:Y:S04]  /*b670*/  HMMA.16816.F32 R24, R128.reuse, R30, R24 ;  /* 0x0000001e8018723c */ /* 0x040fe80000001818 */
[C---:B------:R-:W-:Y:S01]  /*b680*/  FMUL.FTZ R29, R3.reuse, R105 ;  /* 0x00000069031d7220 */ /* 0x040fe20000410000 */
[----:B------:R-:W1:Y:S01]  /*b690*/  MUFU.EX2 R182, R182 ;  /* 0x000000b600b67308 */ /* 0x000e620000000800 */
[C---:B------:R-:W-:Y:S02]  /*b6a0*/  FMUL.FTZ R53, R3.reuse, R53 ;  /* 0x0000003503357220 */ /* 0x040fe40000410000 */
[C---:B------:R-:W-:Y:S04]  /*b6b0*/  FMUL.FTZ R30, R2.reuse, R106 ;  /* 0x0000006a021e7220 */ /* 0x040fe80000410000 */
[C---:B------:R-:W-:Y:S02]  /*b6c0*/  FMUL.FTZ R31, R2.reuse, R107 ;  /* 0x0000006b021f7220 */ /* 0x040fe40000410000 */
[----:B------:R-:W1:Y:S01]  /*b6d0*/  LDSM.16.MT88.4 R104, [R198+0x2100] ;  /* 0x00210000c668783b */ /* 0x000e620000004200 */
[C---:B------:R-:W-:Y:S01]  /*b6e0*/  FMUL.FTZ R54, R2.reuse, R54 ;  /* 0x0000003602367220 */ /* 0x040fe20000410000 */
[----:B------:R-:W-:Y:S01]  /*b6f0*/  MUFU.EX2 R183, R183 ;  /* 0x000000b700b77308 */ /* 0x000fe20000000800 */
[C---:B------:R-:W-:Y:S02]  /*b700*/  FMUL.FTZ R55, R2.reuse, R55 ;  /* 0x0000003702377220 */ /* 0x040fe40000410000 */
[C---:B---3--:R-:W-:Y:S03]  /*b710*/  HMMA.16816.F32 R28, R128.reuse, R120, R28 ;  /* 0x00000078801c723c */ /* 0x048fe6000000181c */
[C---:B------:R-:W-:Y:S02]  /*b720*/  FMUL.FTZ R56, R3.reuse, R56 ;  /* 0x0000003803387220 */ /* 0x040fe40000410000 */
[C---:B------:R-:W-:Y:S02]  /*b730*/  FMUL.FTZ R57, R3.reuse, R57 ;  /* 0x0000003903397220 */ /* 0x040fe40000410000 */
[C---:B------:R-:W-:Y:S01]  /*b740*/  FMUL.FTZ R58, R2.reuse, R58 ;  /* 0x0000003a023a7220 */ /* 0x040fe20000410000 */
[C---:B------:R-:W-:Y:S01]  /*b750*/  HMMA.16816.F32 R32, R128.reuse, R122, R32 ;  /* 0x0000007a8020723c */ /* 0x040fe20000001820 */
[----:B------:R-:W-:Y:S01]  /*b760*/  LDSM.16.MT88.4 R120, [R196+0x900] ;  /* 0x00090000c478783b */ /* 0x000fe20000004200 */
[----:B------:R-:W3:Y:S02]  /*b770*/  MUFU.EX2 R228, R228 ;  /* 0x000000e400e47308 */ /* 0x000ee40000000800 */
[C---:B------:R-:W-:Y:S02]  /*b780*/  FMUL.FTZ R59, R2.reuse, R59 ;  /* 0x0000003b023b7220 */ /* 0x040fe40000410000 */
[C---:B------:R-:W-:Y:S02]  /*b790*/  FMUL.FTZ R60, R3.reuse, R60 ;  /* 0x0000003c033c7220 */ /* 0x040fe40000410000 */
[C---:B-----5:R-:W-:Y:S04]  /*b7a0*/  HMMA.16816.F32 R36, R128.reuse, R112, R36 ;  /* 0x000000708024723c */ /* 0x060fe80000001824 */
[C---:B------:R-:W-:Y:S01]  /*b7b0*/  FMUL.FTZ R61, R3.reuse, R61 ;  /* 0x0000003d033d7220 */ /* 0x040fe20000410000 */
[----:B------:R-:W-:Y:S01]  /*b7c0*/  MUFU.EX2 R227, R227 ;  /* 0x000000e300e37308 */ /* 0x000fe20000000800 */
[C---:B------:R-:W-:Y:S02]  /*b7d0*/  FMUL.FTZ R62, R2.reuse, R62 ;  /* 0x0000003e023e7220 */ /* 0x040fe40000410000 */
[C---:B------:R-:W-:Y:S01]  /*b7e0*/  HMMA.16816.F32 R40, R128.reuse, R114, R40 ;  /* 0x000000728028723c */ /* 0x040fe20000001828 */
[----:B------:R-:W-:Y:S03]  /*b7f0*/  LDSM.16.MT88.4 R112, [R203+0x900] ;  /* 0x00090000cb70783b */ /* 0x000fe60000004200 */
[C---:B------:R-:W-:Y:S02]  /*b800*/  FMUL.FTZ R63, R2.reuse, R63 ;  /* 0x0000003f023f7220 */ /* 0x040fe40000410000 */
[C---:B------:R-:W-:Y:S01]  /*b810*/  FMUL.FTZ R64, R3.reuse, R64 ;  /* 0x0000004003407220 */ /* 0x040fe20000410000 */
[----:B------:R-:W5:Y:S01]  /*b820*/  MUFU.EX2 R230, R230 ;  /* 0x000000e600e67308 */ /* 0x000f620000000800 */
[C---:B------:R-:W-:Y:S01]  /*b830*/  FMUL.FTZ R65, R3.reuse, R65 ;  /* 0x0000004103417220 */ /* 0x040fe20000410000 */
[C---:B-1----:R-:W-:Y:S03]  /*b840*/  HMMA.16816.F32 R44, R128.reuse, R104, R44 ;  /* 0x00000068802c723c */ /* 0x042fe6000000182c */
[C---:B------:R-:W-:Y:S02]  /*b850*/  FMUL.FTZ R66, R2.reuse, R66 ;  /* 0x0000004202427220 */ /* 0x040fe40000410000 */
[C---:B------:R-:W-:Y:S03]  /*b860*/  FMUL.FTZ R67, R2.reuse, R67 ;  /* 0x0000004302437220 */ /* 0x040fe60000410000 */
[----:B------:R-:W-:Y:S01]  /*b870*/  MUFU.EX2 R229, R229 ;  /* 0x000000e500e57308 */ /* 0x000fe20000000800 */
[C---:B------:R-:W-:Y:S01]  /*b880*/  FMUL.FTZ R68, R3.reuse, R68 ;  /* 0x0000004403447220 */ /* 0x040fe20000410000 */
[C---:B------:R-:W-:Y:S01]  /*b890*/  HMMA.16816.F32 R48, R128.reuse, R106, R48 ;  /* 0x0000006a8030723c */ /* 0x040fe20000001830 */
[----:B------:R-:W1:Y:S02]  /*b8a0*/  LDSM.16.MT88.4 R104, [R203+0x4100] ;  /* 0x00410000cb68783b */ /* 0x000e640000004200 */
[C---:B------:R-:W-:Y:S02]  /*b8b0*/  FMUL.FTZ R69, R3.reuse, R69 ;  /* 0x0000004503457220 */ /* 0x040fe40000410000 */
[C---:B------:R-:W-:Y:S03]  /*b8c0*/  FMUL.FTZ R70, R2.reuse, R70 ;  /* 0x0000004602467220 */ /* 0x040fe60000410000 */
[C---:B------:R-:W-:Y:S01]  /*b8d0*/  HMMA.16816.F32 R52, R128.reuse, R100, R52 ;  /* 0x000000648034723c */ /* 0x040fe20000001834 */
[----:B------:R-:W1:Y:S03]  /*b8e0*/  MUFU.EX2 R232, R232 ;  /* 0x000000e800e87308 */ /* 0x000e660000000800 */
[C---:B------:R-:W-:Y:S02]  /*b8f0*/  FMUL.FTZ R71, R2.reuse, R71 ;  /* 0x0000004702477220 */ /* 0x040fe40000410000 */
[C---:B------:R-:W-:Y:S02]  /*b900*/  FMUL.FTZ R72, R3.reuse, R72 ;  /* 0x0000004803487220 */ /* 0x040fe40000410000 */
[C---:B------:R-:W-:Y:S01]  /*b910*/  HMMA.16816.F32 R56, R128.reuse, R102, R56 ;  /* 0x000000668038723c */ /* 0x040fe20000001838 */
[----:B------:R-:W2:Y:S02]  /*b920*/  LDSM.16.MT88.4 R100, [R198+0x4100] ;  /* 0x00410000c664783b */ /* 0x000ea40000004200 */
[----:B------:R-:W-:Y:S01]  /*b930*/  MUFU.EX2 R231, R231 ;  /* 0x000000e700e77308 */ /* 0x000fe20000000800 */
[C---:B------:R-:W-:Y:S02]  /*b940*/  FMUL.FTZ R73, R3.reuse, R73 ;  /* 0x0000004903497220 */ /* 0x040fe40000410000 */
[C---:B------:R-:W-:Y:S02]  /*b950*/  FMUL.FTZ R74, R2.reuse, R74 ;  /* 0x0000004a024a7220 */ /* 0x040fe40000410000 */
[C---:B------:R-:W-:Y:S04]  /*b960*/  HMMA.16816.F32 R60, R128.reuse, R108, R60 ;  /* 0x0000006c803c723c */ /* 0x040fe8000000183c */
[C---:B------:R-:W-:Y:S01]  /*b970*/  FMUL.FTZ R75, R2.reuse, R75 ;  /* 0x0000004b024b7220 */ /* 0x040fe20000410000 */
[----:B------:R-:W2:Y:S01]  /*b980*/  MUFU.EX2 R234, R234 ;  /* 0x000000ea00ea7308 */ /* 0x000ea20000000800 */
[C---:B------:R-:W-:Y:S02]  /*b990*/  FMUL.FTZ R76, R3.reuse, R76 ;  /* 0x0000004c034c7220 */ /* 0x040fe40000410000 */
[C---:B------:R-:W-:Y:S01]  /*b9a0*/  HMMA.16816.F32 R64, R128.reuse, R110, R64 ;  /* 0x0000006e8040723c */ /* 0x040fe20000001840 */
[----:B------:R-:W3:Y:S03]  /*b9b0*/  LDSM.16.MT88.4 R108, [R197+0x4100] ;  /* 0x00410000c56c783b */ /* 0x000ee60000004200 */
[C---:B------:R-:W-:Y:S02]  /*b9c0*/  FMUL.FTZ R77, R3.reuse, R77 ;  /* 0x0000004d034d7220 */ /* 0x040fe40000410000 */
[C---:B------:R-:W-:Y:S01]  /*b9d0*/  FMUL.FTZ R78, R2.reuse, R78 ;  /* 0x0000004e024e7220 */ /* 0x040fe20000410000 */
[----:B------:R-:W-:Y:S01]  /*b9e0*/  MUFU.EX2 R233, R233 ;  /* 0x000000e900e97308 */ /* 0x000fe20000000800 */
[C---:B------:R-:W-:Y:S01]  /*b9f0*/  FMUL.FTZ R79, R2.reuse, R79 ;  /* 0x0000004f024f7220 */ /* 0x040fe20000410000 */
[C---:B-1----:R-:W-:Y:S03]  /*ba00*/  HMMA.16816.F32 R68, R128.reuse, R104, R68 ;  /* 0x000000688044723c */ /* 0x042fe60000001844 */
[C---:B------:R-:W-:Y:S02]  /*ba10*/  FMUL.FTZ R80, R3.reuse, R80 ;  /* 0x0000005003507220 */ /* 0x040fe40000410000 */
[C---:B------:R-:W-:Y:S02]  /*ba20*/  FMUL.FTZ R81, R3.reuse, R81 ;  /* 0x0000005103517220 */ /* 0x040fe40000410000 */
[C---:B------:R-:W-:Y:S01]  /*ba30*/  FMUL.FTZ R82, R2.reuse, R82 ;  /* 0x0000005202527220 */ /* 0x040fe20000410000 */
[C---:B------:R-:W-:Y:S01]  /*ba40*/  HMMA.16816.F32 R72, R128.reuse, R106, R72 ;  /* 0x0000006a8048723c */ /* 0x040fe20000001848 */
[----:B------:R-:W1:Y:S01]  /*ba50*/  LDSM.16.MT88.4 R104, [R196+0x4100] ;  /* 0x00410000c468783b */ /* 0x000e620000004200 */
[----:B------:R-:W1:Y:S02]  /*ba60*/  MUFU.EX2 R236, R236 ;  /* 0x000000ec00ec7308 */ /* 0x000e640000000800 */
[C---:B------:R-:W-:Y:S02]  /*ba70*/  FMUL.FTZ R83, R2.reuse, R83 ;  /* 0x0000005302537220 */ /* 0x040fe40000410000 */
[C---:B------:R-:W-:Y:S02]  /*ba80*/  FMUL.FTZ R84, R3.reuse, R84 ;  /* 0x0000005403547220 */ /* 0x040fe40000410000 */
[C---:B--2---:R-:W-:Y:S04]  /*ba90*/  HMMA.16816.F32 R76, R128.reuse, R100, R76 ;  /* 0x00000064804c723c */ /* 0x044fe8000000184c */
[C---:B------:R-:W-:Y:S01]  /*baa0*/  FMUL.FTZ R85, R3.reuse, R85 ;  /* 0x0000005503557220 */ /* 0x040fe20000410000 */
[----:B------:R-:W-:Y:S01]  /*bab0*/  MUFU.EX2 R235, R235 ;  /* 0x000000eb00eb7308 */ /* 0x000fe20000000800 */
[----:B------:R-:W-:Y:S01]  /*bac0*/  FMUL.FTZ R86, R2, R86 ;  /* 0x0000005602567220 */ /* 0x000fe20000410000 */
[----:B------:R-:W-:Y:S01]  /*bad0*/  F2FP.PACK_AB R100, R176, R175 ;  /* 0x000000afb064723e */ /* 0x000fe200000000ff */
[C---:B------:R-:W-:Y:S04]  /*bae0*/  HMMA.16816.F32 R80, R128.reuse, R102, R80 ;  /* 0x000000668050723c */ /* 0x040fe80000001850 */
[----:B------:R-:W-:Y:S01]  /*baf0*/  FMUL.FTZ R87, R2, R87 ;  /* 0x0000005702577220 */ /* 0x000fe20000410000 */
[----:B------:R-:W-:Y:S01]  /*bb00*/  F2FP.PACK_AB R101, R178, R177 ;  /* 0x000000b1b265723e */ /* 0x000fe200000000ff */
[C---:B------:R-:W-:Y:S01]  /*bb10*/  FMUL.FTZ R88, R3.reuse, R88 ;  /* 0x0000005803587220 */ /* 0x040fe20000410000 */
[----:B----4-:R-:W-:Y:S01]  /*bb20*/  F2FP.PACK_AB R102, R180, R179 ;  /* 0x000000b3b466723e */ /* 0x010fe200000000ff */
[C---:B------:R-:W-:Y:S01]  /*bb30*/  FMUL.FTZ R89, R3.reuse, R89 ;  /* 0x0000005903597220 */ /* 0x040fe20000410000 */
[----:B------:R-:W-:Y:S01]  /*bb40*/  F2FP.PACK_AB R103, R182, R181 ;  /* 0x000000b5b667723e */ /* 0x000fe200000000ff */
[----:B------:R-:W2:Y:S01]  /*bb50*/  MUFU.EX2 R238, R238 ;  /* 0x000000ee00ee7308 */ /* 0x000ea20000000800 */
[C---:B---3--:R-:W-:Y:S03]  /*bb60*/  HMMA.16816.F32 R84, R128.reuse, R108, R84 ;  /* 0x0000006c8054723c */ /* 0x048fe60000001854 */
[C---:B------:R-:W-:Y:S02]  /*bb70*/  FMUL.FTZ R90, R2.reuse, R90 ;  /* 0x0000005a025a7220 */ /* 0x040fe40000410000 */
[C---:B------:R-:W-:Y:S02]  /*bb80*/  FMUL.FTZ R91, R2.reuse, R91 ;  /* 0x0000005b025b7220 */ /* 0x040fe40000410000 */
[C---:B------:R-:W-:Y:S02]  /*bb90*/  FMUL.FTZ R92, R3.reuse, R92 ;  /* 0x0000005c035c7220 */ /* 0x040fe40000410000 */
[C---:B------:R-:W-:Y:S01]  /*bba0*/  FMUL.FTZ R93, R3.reuse, R93 ;  /* 0x0000005d035d7220 */ /* 0x040fe20000410000 */
[----:B------:R-:W3:Y:S02]  /*bbb0*/  MUFU.EX2 R237, R237 ;  /* 0x000000ed00ed7308 */ /* 0x000ee40000000800 */
[C---:B------:R-:W-:Y:S01]  /*bbc0*/  HMMA.16816.F32 R88, R128.reuse, R110, R88 ;  /* 0x0000006e8058723c */ /* 0x040fe20000001858 */
[----:B------:R-:W4:Y:S02]  /*bbd0*/  LDSM.16.MT88.4 R108, [R197+0x900] ;  /* 0x00090000c56c783b */ /* 0x000f240000004200 */
[C---:B------:R-:W-:Y:S02]  /*bbe0*/  FMUL.FTZ R94, R2.reuse, R94 ;  /* 0x0000005e025e7220 */ /* 0x040fe40000410000 */
[C---:B------:R-:W-:Y:S02]  /*bbf0*/  FMUL.FTZ R95, R2.reuse, R95 ;  /* 0x0000005f025f7220 */ /* 0x040fe40000410000 */
[C---:B------:R-:W-:Y:S02]  /*bc00*/  FMUL.FTZ R96, R3.reuse, R96 ;  /* 0x0000006003607220 */ /* 0x040fe40000410000 */
[----:B------:R-:W-:Y:S03]  /*bc10*/  FMUL.FTZ R97, R3, R97 ;  /* 0x0000006103617220 */ /* 0x000fe60000410000 */
[C---:B-1----:R-:W-:Y:S03]  /*bc20*/  HMMA.16816.F32 R92, R128.reuse, R104, R92 ;  /* 0x00000068805c723c */ /* 0x042fe6000000185c */
[C---:B------:R-:W-:Y:S02]  /*bc30*/  FMUL.FTZ R98, R2.reuse, R98 ;  /* 0x0000006202627220 */ /* 0x040fe40000410000 */
[----:B------:R-:W-:Y:S02]  /*bc40*/  FMUL.FTZ R99, R2, R99 ;  /* 0x0000006302637220 */ /* 0x000fe40000410000 */
[--C-:B------:R-:W-:Y:S02]  /*bc50*/  FFMA.FTZ R134, R134, c[0x0][0x2d0], -R144.reuse ;  /* 0x0000b40086867a23 */ /* 0x100fe40000010890 */
[----:B------:R-:W-:Y:S03]  /*bc60*/  FFMA.FTZ R144, R133, c[0x0][0x2d0], -R144 ;  /* 0x0000b40085907a23 */ /* 0x000fe60000010890 */
[----:B------:R-:W-:Y:S01]  /*bc70*/  HMMA.16816.F32 R96, R128, R106, R96 ;  /* 0x0000006a8060723c */ /* 0x000fe20000001860 */
[----:B------:R-:W1:Y:S01]  /*bc80*/  LDSM.16.MT88.4 R104, [R196+0x2900] ;  /* 0x00290000c468783b */ /* 0x000e620000004200 */
[----:B------:R2:W-:Y:S01]  /*bc90*/  MUFU.EX2 R133, R144 ;  /* 0x0000009000857308 */ /* 0x0005e20000000800 */
[----:B------:R-:W-:Y:S01]  /*bca0*/  FFMA.FTZ R174, R3, R214, R174 ;  /* 0x000000d603ae7223 */ /* 0x000fe200000100ae */
[----:B------:R-:W-:Y:S01]  /*bcb0*/  MOV R3, R0 ;  /* 0x0000000000037202 */ /* 0x000fe20000000f00 */
[----:B------:R-:W-:Y:S02]  /*bcc0*/  FFMA.FTZ R170, R2, R215, R170 ;  /* 0x000000d702aa7223 */ /* 0x000fe400000100aa */
[----:B------:R-:W-:Y:S01]  /*bcd0*/  FADD.FTZ R173, R173, R174 ;  /* 0x000000aeadad7221 */ /* 0x000fe20000010000 */
[C---:B------:R-:W-:Y:S01]  /*bce0*/  HMMA.16816.F32 R4, R100.reuse, R112, R4 ;  /* 0x000000706404723c */ /* 0x040fe20000001804 */
[----:B------:R-:W-:Y:S03]  /*bcf0*/  LDSM.16.MT88.4 R128, [R198+0x3100] ;  /* 0x00310000c680783b */ /* 0x000fe60000004200 */
[----:B------:R-:W1:Y:S01]  /*bd00*/  MUFU.EX2 R134, R134 ;  /* 0x0000008600867308 */ /* 0x000e620000000800 */
[----:B------:R-:W-:Y:S02]  /*bd10*/  FADD.FTZ R169, R169, R170 ;  /* 0x000000aaa9a97221 */ /* 0x000fe40000010000 */
[----:B------:R-:W-:Y:S01]  /*bd20*/  FADD.FTZ R172, R172, R173 ;  /* 0x000000adacac7221 */ /* 0x000fe20000010000 */
[C---:B------:R-:W-:Y:S01]  /*bd30*/  HMMA.16816.F32 R8, R100.reuse, R114, R8 ;  /* 0x000000726408723c */ /* 0x040fe20000001808 */
[----:B------:R-:W-:Y:S03]  /*bd40*/  LDSM.16.MT88.4 R112, [R198+0x4900] ;  /* 0x00490000c670783b */ /* 0x000fe60000004200 */
[----:B------:R-:W-:Y:S02]  /*bd50*/  FADD.FTZ R2, R168, R169 ;  /* 0x000000a9a8027221 */ /* 0x000fe40000010000 */
[----:B------:R-:W-:Y:S02]  /*bd60*/  FADD.FTZ R172, R171, R172 ;  /* 0x000000acabac7221 */ /* 0x000fe40000010000 */
[C---:B------:R-:W-:Y:S01]  /*bd70*/  HMMA.16816.F32 R12, R100.reuse, R116, R12 ;  /* 0x00000074640c723c */ /* 0x040fe2000000180c */
[----:B--2---:R-:W-:Y:S03]  /*bd80*/  LDSM.16.MT88.4 R144, [R196+0x1900] ;  /* 0x00190000c490783b */ /* 0x004fe60000004200 */
[----:B------:R-:W-:Y:S01]  /*bd90*/  FADD.FTZ R2, R135, R2 ;  /* 0x0000000287027221 */ /* 0x000fe20000010000 */
[----:B------:R-:W-:Y:S01]  /*bda0*/  MOV R135, R132 ;  /* 0x0000008400877202 */ /* 0x000fe20000000f00 */
[----:B------:R-:W-:Y:S02]  /*bdb0*/  FADD.FTZ R175, R175, R172 ;  /* 0x000000acafaf7221 */ /* 0x000fe40000010000 */
[C---:B------:R-:W-:Y:S01]  /*bdc0*/  HMMA.16816.F32 R16, R100.reuse, R118, R16 ;  /* 0x000000766410723c */ /* 0x040fe20000001810 */
[----:B------:R-:W-:Y:S03]  /*bdd0*/  LDSM.16.MT88.4 R116, [R197+0x4900] ;  /* 0x00490000c574783b */ /* 0x000fe60000004200 */
[----:B------:R-:W-:Y:S02]  /*bde0*/  FADD.FTZ R177, R177, R2 ;  /* 0x00000002b1b17221 */ /* 0x000fe40000010000 */
[----:B------:R-:W-:Y:S02]  /*bdf0*/  FADD.FTZ R176, R176, R175 ;  /* 0x000000afb0b07221 */ /* 0x000fe40000010000 */
[C---:B----4-:R-:W-:Y:S04]  /*be00*/  HMMA.16816.F32 R20, R100.reuse, R108, R20 ;  /* 0x0000006c6414723c */ /* 0x050fe80000001814 */
[----:B------:R-:W-:Y:S02]  /*be10*/  FADD.FTZ R178, R178, R177 ;  /* 0x000000b1b2b27221 */ /* 0x000fe40000010000 */
[----:B------:R-:W-:Y:S02]  /*be20*/  FADD.FTZ R179, R179, R176 ;  /* 0x000000b0b3b37221 */ /* 0x000fe40000010000 */
[C---:B------:R-:W-:Y:S01]  /*be30*/  HMMA.16816.F32 R24, R100.reuse, R110, R24 ;  /* 0x0000006e6418723c */ /* 0x040fe20000001818 */
[----:B------:R-:W2:Y:S03]  /*be40*/  LDSM.16.MT88.4 R108, [R203+0x4900] ;  /* 0x00490000cb6c783b */ /* 0x000ea60000004200 */
[----:B------:R-:W-:Y:S02]  /*be50*/  FADD.FTZ R181, R181, R178 ;  /* 0x000000b2b5b57221 */ /* 0x000fe40000010000 */
[----:B------:R-:W-:Y:S02]  /*be60*/  FADD.FTZ R180, R180, R179 ;  /* 0x000000b3b4b47221 */ /* 0x000fe40000010000 */
[C---:B------:R-:W-:Y:S04]  /*be70*/  HMMA.16816.F32 R28, R100.reuse, R120, R28 ;  /* 0x00000078641c723c */ /* 0x040fe8000000181c */
[----:B------:R-:W-:Y:S04]  /*be80*/  FADD.FTZ R182, R182, R181 ;  /* 0x000000b5b6b67221 */ /* 0x000fe80000010000 */
        /* <DEDUP_REMOVED lines=11> */
[C---:B-1----:R-:W-:Y:S08]  /*bf40*/  HMMA.16816.F32 R60, R100.reuse, R104, R60 ;  /* 0x00000068643c723c */ /* 0x042ff0000000183c */
[C---:B------:R-:W-:Y:S01]  /*bf50*/  HMMA.16816.F32 R64, R100.reuse, R106, R64 ;  /* 0x0000006a6440723c */ /* 0x040fe20000001840 */
[----:B------:R-:W1:Y:S07]  /*bf60*/  LDSM.16.MT88.4 R104, [R196+0x4900] ;  /* 0x00490000c468783b */ /* 0x000e6e0000004200 */
[C---:B--2---:R-:W-:Y:S08]  /*bf70*/  HMMA.16816.F32 R68, R100.reuse, R108, R68 ;  /* 0x0000006c6444723c */ /* 0x044ff00000001844 */
[C---:B------:R-:W-:Y:S01]  /*bf80*/  HMMA.16816.F32 R72, R100.reuse, R110, R72 ;  /* 0x0000006e6448723c */ /* 0x040fe20000001848 */
[----:B------:R-:W2:Y:S07]  /*bf90*/  LDSM.16.MT88.4 R108, [R203+0x1100] ;  /* 0x00110000cb6c783b */ /* 0x000eae0000004200 */
[C---:B------:R-:W-:Y:S08]  /*bfa0*/  HMMA.16816.F32 R76, R100.reuse, R112, R76 ;  /* 0x00000070644c723c */ /* 0x040ff0000000184c */
[C---:B------:R-:W-:Y:S01]  /*bfb0*/  HMMA.16816.F32 R80, R100.reuse, R114, R80 ;  /* 0x000000726450723c */ /* 0x040fe20000001850 */
[----:B------:R-:W4:Y:S07]  /*bfc0*/  LDSM.16.MT88.4 R112, [R197+0x1100] ;  /* 0x00110000c570783b */ /* 0x000f2e0000004200 */
[C---:B------:R-:W-:Y:S08]  /*bfd0*/  HMMA.16816.F32 R84, R100.reuse, R116, R84 ;  /* 0x000000746454723c */ /* 0x040ff00000001854 */
[C---:B------:R-:W-:Y:S01]  /*bfe0*/  HMMA.16816.F32 R88, R100.reuse, R118, R88 ;  /* 0x000000766458723c */ /* 0x040fe20000001858 */
[----:B------:R-:W3:Y:S07]  /*bff0*/  LDSM.16.MT88.4 R116, [R203+0x3100] ;  /* 0x00310000cb74783b */ /* 0x000eee0000004200 */
[C---:B-1----:R-:W-:Y:S08]  /*c000*/  HMMA.16816.F32 R92, R100.reuse, R104, R92 ;  /* 0x00000068645c723c */ /* 0x042ff0000000185c */
[----:B------:R-:W-:Y:S01]  /*c010*/  HMMA.16816.F32 R96, R100, R106, R96 ;  /* 0x0000006a6460723c */ /* 0x000fe20000001860 */
[----:B------:R-:W1:Y:S06]  /*c020*/  LDSM.16.MT88.4 R104, [R196+0x3100] ;  /* 0x00310000c468783b */ /* 0x000e6c0000004200 */
[----:B------:R-:W-:Y:S01]  /*c030*/  F2FP.PACK_AB R100, R228, R183 ;  /* 0x000000b7e464723e */ /* 0x000fe200000000ff */
[----:B------:R-:W-:Y:S01]  /*c040*/  FADD.FTZ R183, R183, R180 ;  /* 0x000000b4b7b77221 */ /* 0x000fe20000010000 */
[----:B-----5:R-:W-:Y:S03]  /*c050*/  F2FP.PACK_AB R101, R230, R227 ;  /* 0x000000e3e665723e */ /* 0x020fe600000000ff */
        /* <DEDUP_REMOVED lines=14> */
[C---:B----4-:R-:W-:Y:S08]  /*c140*/  HMMA.16816.F32 R20, R100.reuse, R112, R20 ;  /* 0x000000706414723c */ /* 0x050ff00000001814 */
[C---:B------:R-:W-:Y:S01]  /*c150*/  HMMA.16816.F32 R24, R100.reuse, R114, R24 ;  /* 0x000000726418723c */ /* 0x040fe20000001818 */
[----:B------:R-:W4:Y:S07]  /*c160*/  LDSM.16.MT88.4 R112, [R198+0x5100] ;  /* 0x00510000c670783b */ /* 0x000f2e0000004200 */
[C---:B------:R-:W-:Y:S08]  /*c170*/  HMMA.16816.F32 R28, R100.reuse, R124, R28 ;  /* 0x0000007c641c723c */ /* 0x040ff0000000181c */
[C---:B------:R-:W-:Y:S01]  /*c180*/  HMMA.16816.F32 R32, R100.reuse, R126, R32 ;  /* 0x0000007e6420723c */ /* 0x040fe20000001820 */
[----:B------:R-:W-:Y:S07]  /*c190*/  LDSM.16.MT88.4 R124, [R203+0x1900] ;  /* 0x00190000cb7c783b */ /* 0x000fee0000004200 */
[C---:B---3--:R-:W-:Y:S08]  /*c1a0*/  HMMA.16816.F32 R36, R100.reuse, R116, R36 ;  /* 0x000000746424723c */ /* 0x048ff00000001824 */
[C---:B------:R-:W-:Y:S01]  /*c1b0*/  HMMA.16816.F32 R40, R100.reuse, R118, R40 ;  /* 0x000000766428723c */ /* 0x040fe20000001828 */
[----:B------:R-:W3:Y:S07]  /*c1c0*/  LDSM.16.MT88.4 R116, [R197+0x5100] ;  /* 0x00510000c574783b */ /* 0x000eee0000004200 */
        /* <DEDUP_REMOVED lines=8> */
[C---:B-1----:R-:W-:Y:S04]  /*c250*/  HMMA.16816.F32 R60, R100.reuse, R104, R60 ;  /* 0x00000068643c723c */ /* 0x042fe8000000183c */
[----:B------:R-:W-:Y:S01]  /*c260*/  F2FP.PACK_AB R139, R133, R134 ;  /* 0x00000086858b723e */ /* 0x000fe200000000ff */
[----:B------:R-:W-:Y:S02]  /*c270*/  FADD.FTZ R235, R235, R234 ;  /* 0x000000eaebeb7221 */ /* 0x000fe40000010000 */
[----:B------:R-:W-:Y:S01]  /*c280*/  FADD.FTZ R236, R236, R233 ;  /* 0x000000e9ecec7221 */ /* 0x000fe20000010000 */
[C---:B------:R-:W-:Y:S01]  /*c290*/  HMMA.16816.F32 R64, R100.reuse, R106, R64 ;  /* 0x0000006a6440723c */ /* 0x040fe20000001840 */
[----:B------:R-:W1:Y:S03]  /*c2a0*/  LDSM.16.MT88.4 R104, [R196+0x5100] ;  /* 0x00510000c468783b */ /* 0x000e660000004200 */
        /* <DEDUP_REMOVED lines=8> */
[C---:B----4-:R-:W-:Y:S08]  /*c330*/  HMMA.16816.F32 R76, R100.reuse, R112, R76 ;  /* 0x00000070644c723c */ /* 0x050ff0000000184c */
[C---:B------:R-:W-:Y:S08]  /*c340*/  HMMA.16816.F32 R80, R100.reuse, R114, R80 ;  /* 0x000000726450723c */ /* 0x040ff00000001850 */
[C---:B---3--:R-:W-:Y:S08]  /*c350*/  HMMA.16816.F32 R84, R100.reuse, R116, R84 ;  /* 0x000000746454723c */ /* 0x048ff00000001854 */
[C---:B------:R-:W-:Y:S08]  /*c360*/  HMMA.16816.F32 R88, R100.reuse, R118, R88 ;  /* 0x000000766458723c */ /* 0x040ff00000001858 */
[C---:B-1----:R-:W-:Y:S08]  /*c370*/  HMMA.16816.F32 R92, R100.reuse, R104, R92 ;  /* 0x00000068645c723c */ /* 0x042ff0000000185c */
        /* <DEDUP_REMOVED lines=29> */
.L_x_422:
[----:B------:R-:W-:-:S06]  /*c550*/  UISETP.GE.AND UP2, UPT, UR20, UR9, UPT ;  /* 0x000000091400728c */ /* 0x000fcc000bf46270 */
[----:B------:R-:W-:-:S13]  /*c560*/  PLOP3.LUT P0, PT, PT, PT, UP2, 0x40, 0x0 ;  /* 0x000000000000781c */ /* 0x000fda0003f0e828 */
[----:B------:R-:W-:Y:S05]  /*c570*/  @P0 BRA `(.L_x_426) ;  /* 0x00003ae000000947 */ /* 0x000fea0003800000 */
[----:B------:R-:W-:Y:S01]  /*c580*/  SHF.R.S32.HI R5, RZ, 0x1f, R218 ;  /* 0x0000001fff057819 */ /* 0x000fe200000114da */
[----:B------:R-:W-:Y:S01]  /*c590*/  IMAD.MOV.U32 R2, RZ, RZ, R132 ;  /* 0x000000ffff027224 */ /* 0x000fe200078e0084 */
[C---:B------:R-:W-:Y:S01]  /*c5a0*/  SHF.L.U64.HI R220, R217.reuse, 0x1, R220 ;  /* 0x00000001d9dc7819 */ /* 0x040fe200000102dc */
[----:B------:R-:W-:Y:S01]  /*c5b0*/  IMAD.MOV.U32 R3, RZ, RZ, R0 ;  /* 0x000000ffff037224 */ /* 0x000fe200078e0000 */
[----:B------:R-:W-:Y:S01]  /*c5c0*/  SHF.L.U64.HI R180, R218, 0x1, R5 ;  /* 0x00000001dab47819 */ /* 0x000fe20000010205 */
[----:B------:R-:W-:Y:S01]  /*c5d0*/  IMAD.SHL.U32 R217, R217, 0x2, RZ ;  /* 0x00000002d9d97824 */ /* 0x000fe200078e00ff */
[----:B------:R-:W-:Y:S02]  /*c5e0*/  SHF.L.U64.HI R219, R216, 0x1, R219 ;  /* 0x00000001d8db7819 */ /* 0x000fe400000102db */
[----:B------:R-:W-:Y:S02]  /*c5f0*/  SHF.L.U32 R218, R218, 0x1, RZ ;  /* 0x00000001dada7819 */ /* 0x000fe400000006ff */
[----:B------:R-:W-:-:S02]  /*c600*/  SHF.L.U32 R216, R216, 0x1, RZ ;  /* 0x00000001d8d87819 */ /* 0x000fc400000006ff */
.L_x_436:
[----:B------:R-:W-:Y:S01]  /*c610*/  SHF.R.S32.HI R5, RZ, 0x1f, R209 ;  /* 0x0000001fff057819 */ /* 0x000fe200000114d1 */
[----:B------:R-:W-:Y:S01]  /*c620*/  IMAD.WIDE.U32 R8, R209, c[0x0][0x208], RZ ;  /* 0x00008200d1087a25 */ /* 0x000fe200078e00ff */
[----:B------:R-:W-:Y:S01]  /*c630*/  SHF.R.S32.HI R6, RZ, 0x1f, R208 ;  /* 0x0000001fff067819 */ /* 0x000fe200000114d0 */
[----:B------:R-:W-:Y:S04]  /*c640*/  DEPBAR.LE SB0, 0x0 ;  /* 0x000080000000791a */ /* 0x000fe80000000000 */
[----:B------:R-:W-:Y:S01]  /*c650*/  IMAD R5, R5, c[0x0][0x208], RZ ;  /* 0x0000820005057a24 */ /* 0x000fe200078e02ff */
[----:B------:R-:W-:Y:S01]  /*c660*/  BAR.SYNC.DEFER_BLOCKING 0x0 ;  /* 0x0000000000007b1d */ /* 0x000fe20000010000 */
[----:B------:R-:W-:Y:S01]  /*c670*/  IMAD R6, R6, c[0x0][0x218], RZ ;  /* 0x0000860006067a24 */ /* 0x000fe200078e02ff */
[----:B------:R-:W-:Y:S01]  /*c680*/  UISETP.GT.AND UP2, UPT, UR20, UR9, UPT ;  /* 0x000000091400728c */ /* 0x000fe2000bf44270 */
[----:B------:R-:W-:Y:S02]  /*c690*/  IMAD R5, R209, c[0x0][0x20c], R5 ;  /* 0x00008300d1057a24 */ /* 0x000fe400078e0205 */
[C---:B------:R-:W-:Y:S03]  /*c6a0*/  IMAD R6, R208.reuse, c[0x0][0x21c], R6 ;  /* 0x00008700d0067a24 */ /* 0x040fe600078e0206 */
[----:B------:R-:W-:Y:S05]  /*c6b0*/  IADD3 R9, R9, R5, RZ ;  /* 0x0000000509097210 */ /* 0x000fea0007ffe0ff */
[----:B------:R-:W-:Y:S05]  /*c6c0*/  IMAD.WIDE.U32 R8, R208, c[0x0][0x218], R8 ;  /* 0x00008600d0087a25 */ /* 0x000fea00078e0008 */
[----:B------:R-:W-:Y:S04]  /*c6d0*/  IADD3 R5, P0, R8, UR22, RZ ;  /* 0x0000001608057c10 */ /* 0x000fe8000ff1e0ff */
[----:B------:R-:W-:Y:S02]  /*c6e0*/  IADD3.X R6, R9, UR6, R6, P0, !PT ;  /* 0x0000000609067c10 */ /* 0x000fe400087fe406 */
[C---:B------:R-:W-:Y:S01]  /*c6f0*/  LEA R4, P0, R5.reuse, c[0x0][0x1f8], 0x1 ;  /* 0x00007e0005047a11 */ /* 0x040fe200078008ff */
[----:B------:R-:W-:Y:S03]  /*c700*/  LDSM.16.M88.4 R32, [R206+0xc100] ;  /* 0x00c10000ce20783b */ /* 0x000fe60000000200 */
[----:B------:R-:W-:Y:S04]  /*c710*/  LEA.HI.X R0, R5, c[0x0][0x1fc], R6, 0x1, P0 ;  /* 0x00007f0005007a11 */ /* 0x000fe800000f0c06 */
[----:B------:R-:W1:Y:S07]  /*c720*/  SHFL.IDX PT, R21, R4, RZ, 0x181f ;  /* 0x00181fff04157589 */ /* 0x000e6e00000e0000 */
[----:B------:R-:W2:Y:S07]  /*c730*/  SHFL.IDX PT, R7, R0, RZ, 0x181f ;  /* 0x00181fff00077589 */ /* 0x000eae00000e0000 */
[----:B------:R-:W-:Y:S07]  /*c740*/  LDSM.16.M88.4 R8, [R205+0x6100] ;  /* 0x00610000cd08783b */ /* 0x000fee0000000200 */
[----:B------:R-:W3:Y:S07]  /*c750*/  SHFL.IDX PT, R165, R4, 0x1, 0x181f ;  /* 0x00381f0004a57f89 */ /* 0x000eee00000e0000 */
[----:B------:R-:W4:Y:S07]  /*c760*/  SHFL.IDX PT, R5, R0, 0x1, 0x181f ;  /* 0x00381f0000057f89 */ /* 0x000f2e00000e0000 */
[----:B------:R-:W5:Y:S07]  /*c770*/  LDSM.16.M88.4 R16, [R205+0x6900] ;  /* 0x00690000cd10783b */ /* 0x000f6e0000000200 */
[----:B------:R-:W1:Y:S07]  /*c780*/  LDSM.16.M88.4 R24, [R205+0x7100] ;  /* 0x00710000cd18783b */ /* 0x000e6e0000000200 */
[----:B------:R-:W2:Y:S07]  /*c790*/  LDSM.16.M88.4 R132, [R205+0x7900] ;  /* 0x00790000cd84783b */ /* 0x000eae0000000200 */
[----:B------:R-:W-:Y:S07]  /*c7a0*/  LDSM.16.M88.4 R136, [R202+0xc100] ;  /* 0x00c10000ca88783b */ /* 0x000fee0000000200 */
[----:B------:R-:W5:Y:S07]  /*c7b0*/  LDSM.16.M88.4 R140, [R204] ;  /* 0x00000000cc8c783b */ /* 0x000f6e0000000200 */
[----:B------:R-:W5:Y:S07]  /*c7c0*/  LDSM.16.M88.4 R144, [R195] ;  /* 0x00000000c390783b */ /* 0x000f6e0000000200 */
[----:B------:R-:W5:Y:S07]  /*c7d0*/  LDSM.16.M88.4 R148, [R194] ;  /* 0x00000000c294783b */ /* 0x000f6e0000000200 */
[----:B------:R-:W5:Y:S01]  /*c7e0*/  LDSM.16.M88.4 R152, [R193] ;  /* 0x00000000c198783b */ /* 0x000f620000000200 */
[C---:B-1----:R-:W-:Y:S02]  /*c7f0*/  IADD3 R14, P6, R21.reuse, R218, RZ ;  /* 0x000000da150e7210 */ /* 0x042fe40007fde0ff */
[----:B------:R-:W-:Y:S02]  /*c800*/  IADD3 R12, P0, R21, R217, RZ ;  /* 0x000000d9150c7210 */ /* 0x000fe40007f1e0ff */
[C---:B--2---:R-:W-:Y:S02]  /*c810*/  IADD3.X R15, R7.reuse, R180, RZ, P6, !PT ;  /* 0x000000b4070f7210 */ /* 0x044fe400037fe4ff */
[----:B------:R-:W-:Y:S02]  /*c820*/  IADD3.X R13, R7, R220, RZ, P0, !PT ;  /* 0x000000dc070d7210 */ /* 0x000fe400007fe4ff */
[----:B------:R-:W-:Y:S01]  /*c830*/  IADD3 R20, P6, R21, R216, RZ ;  /* 0x000000d815147210 */ /* 0x000fe20007fde0ff */
[----:B------:R-:W-:Y:S01]  /*c840*/  @!PT LDS RZ, [RZ] ;  /* 0x00000000fffff984 */ /* 0x000fe20000000800 */
[----:B------:R-:W-:Y:S01]  /*c850*/  @!PT LDS RZ, [RZ] ;  /* 0x00000000fffff984 */ /* 0x000fe20000000800 */
[----:B------:R-:W-:Y:S01]  /*c860*/  @!PT LDS RZ, [RZ] ;  /* 0x00000000fffff984 */ /* 0x000fe20000000800 */
[----:B------:R5:W-:Y:S01]  /*c870*/  LDGSTS.E.BYPASS.LTC128B.128 [R213], [R14.64], !P5 ;  /* 0x000000000ed57fae */ /* 0x000be2000e901d52 */
[----:B---3--:R-:W-:Y:S02]  /*c880*/  IADD3 R168, P0, R165, R218, RZ ;  /* 0x000000daa5a87210 */ /* 0x008fe40007f1e0ff */
[----:B------:R-:W-:Y:S02]  /*c890*/  IADD3.X R21, R7, R219, RZ, P6, !PT ;  /* 0x000000db07157210 */ /* 0x000fe400037fe4ff */
[----:B------:R-:W-:Y:S02]  /*c8a0*/  IADD3 R166, P6, R165, R217, RZ ;  /* 0x000000d9a5a67210 */ /* 0x000fe40007fde0ff */
[----:B------:R5:W-:Y:S01]  /*c8b0*/  LDGSTS.E.BYPASS.LTC128B.128 [R213+0x2000], [R12.64], !P4 ;  /* 0x020000000cd57fae */ /* 0x000be2000e101d52 */
[----:B----4-:R-:W-:Y:S02]  /*c8c0*/  IADD3.X R169, R5, R180, RZ, P0, !PT ;  /* 0x000000b405a97210 */ /* 0x010fe400007fe4ff */
[----:B------:R-:W-:Y:S02]  /*c8d0*/  IADD3 R164, P0, R165, R216, RZ ;  /* 0x000000d8a5a47210 */ /* 0x000fe40007f1e0ff */
[C---:B------:R-:W-:Y:S02]  /*c8e0*/  IADD3.X R167, R5.reuse, R220, RZ, P6, !PT ;  /* 0x000000dc05a77210 */ /* 0x040fe400037fe4ff */
[----:B------:R-:W-:Y:S01]  /*c8f0*/  IADD3.X R165, R5, R219, RZ, P0, !PT ;  /* 0x000000db05a57210 */ /* 0x000fe200007fe4ff */
[----:B------:R1:W-:Y:S01]  /*c900*/  LDGSTS.E.BYPASS.LTC128B.128 [R213+0x4000], [R20.64], !P3 ;  /* 0x0400000014d57fae */ /* 0x0003e2000d901d52 */
[C---:B------:R-:W-:Y:S01]  /*c910*/  HMMA.16816.F32 R4, R32.reuse, R8, RZ ;  /* 0x000000082004723c */ /* 0x040fe200000018ff */
[----:B------:R-:W-:Y:S05]  /*c920*/  PLOP3.LUT P0, PT, PT, PT, UP2, 0x40, 0x0 ;  /* 0x000000000000781c */ /* 0x000fea0003f0e828 */
[----:B------:R2:W-:Y:S02]  /*c930*/  LDGSTS.E.BYPASS.LTC128B.128 [R213+0x1000], [R168.64], !P5 ;  /* 0x01000000a8d57fae */ /* 0x0005e4000e901d52 */
[C---:B------:R-:W-:Y:S05]  /*c940*/  HMMA.16816.F32 R8, R32.reuse, R10, RZ ;  /* 0x0000000a2008723c */ /* 0x040fea00000018ff */
[----:B------:R3:W-:Y:S03]  /*c950*/  LDGSTS.E.BYPASS.LTC128B.128 [R213+0x3000], [R166.64], !P4 ;  /* 0x03000000a6d57fae */ /* 0x0007e6000e101d52 */
[C---:B-----5:R-:W-:Y:S04]  /*c960*/  HMMA.16816.F32 R12, R32.reuse, R16, RZ ;  /* 0x00000010200c723c */ /* 0x060fe800000018ff */
[----:B------:R3:W-:Y:S04]  /*c970*/  LDGSTS.E.BYPASS.LTC128B.128 [R213+0x5000], [R164.64], !P3 ;  /* 0x05000000a4d57fae */ /* 0x0007e8000d901d52 */
[C---:B------:R-:W-:Y:S03]  /*c980*/  HMMA.16816.F32 R16, R32.reuse, R18, RZ ;  /* 0x000000122010723c */ /* 0x040fe600000018ff */
[----:B------:R-:W-:Y:S05]  /*c990*/  LDSM.16.M88.4 R156, [R201+0xc100] ;  /* 0x00c10000c99c783b */ /* 0x000fea0000000200 */
[C---:B-1----:R-:W-:Y:S02]  /*c9a0*/  HMMA.16816.F32 R20, R32.reuse, R24, RZ ;  /* 0x000000182014723c */ /* 0x042fe400000018ff */
[----:B------:R-:W0:Y:S06]  /*c9b0*/  LDGDEPBAR ;  /* 0x00000000000079af */ /* 0x000e2c0000000000 */
[C---:B------:R-:W-:Y:S01]  /*c9c0*/  HMMA.16816.F32 R24, R32.reuse, R26, RZ ;  /* 0x0000001a2018723c */ /* 0x040fe200000018ff */
[----:B------:R-:W1:Y:S07]  /*c9d0*/  LDSM.16.M88.4 R160, [R200+0x6100] ;  /* 0x00610000c8a0783b */ /* 0x000e6e0000000200 */
[C---:B------:R-:W-:Y:S01]  /*c9e0*/  HMMA.16816.F32 R28, R32.reuse, R132, RZ ;  /* 0x00000084201c723c */ /* 0x040fe200000018ff */
[----:B---3--:R-:W-:Y:S07]  /*c9f0*/  LDSM.16.M88.4 R164, [R200+0x7100] ;  /* 0x00710000c8a4783b */ /* 0x008fee0000000200 */
[----:B------:R-:W-:Y:S01]  /*ca00*/  HMMA.16816.F32 R32, R32, R134, RZ ;  /* 0x000000862020723c */ /* 0x000fe200000018ff */
[----:B------:R-:W3:Y:S07]  /*ca10*/  LDSM.16.M88.4 R132, [R200+0x6900] ;  /* 0x00690000c884783b */ /* 0x000eee0000000200 */
[C---:B------:R-:W-:Y:S01]  /*ca20*/  HMMA.16816.F32 R4, R136.reuse, R140, R4 ;  /* 0x0000008c8804723c */ /* 0x040fe20000001804 */
[----:B--2---:R-:W2:Y:S07]  /*ca30*/  LDSM.16.M88.4 R168, [R200+0x7900] ;  /* 0x00790000c8a8783b */ /* 0x004eae0000000200 */
[C---:B------:R-:W-:Y:S01]  /*ca40*/  HMMA.16816.F32 R8, R136.reuse, R142, R8 ;  /* 0x0000008e8808723c */ /* 0x040fe20000001808 */
[----:B------:R-:W-:Y:S07]  /*ca50*/  LDSM.16.M88.4 R172, [R199+0xc100] ;  /* 0x00c10000c7ac783b */ /* 0x000fee0000000200 */
[C---:B------:R-:W-:Y:S01]  /*ca60*/  HMMA.16816.F32 R12, R136.reuse, R144, R12 ;  /* 0x00000090880c723c */ /* 0x040fe2000000180c */
[----:B------:R-:W4:Y:S07]  /*ca70*/  LDSM.16.M88.4 R176, [R192] ;  /* 0x00000000c0b0783b */ /* 0x000f2e0000000200 */
[C---:B------:R-:W-:Y:S01]  /*ca80*/  HMMA.16816.F32 R16, R136.reuse, R146, R16 ;  /* 0x000000928810723c */ /* 0x040fe20000001810 */
[----:B------:R-:W-:Y:S07]  /*ca90*/  LDSM.16.M88.4 R140, [R192+0x1000] ;  /* 0x00100000c08c783b */ /* 0x000fee0000000200 */
[C---:B------:R-:W-:Y:S01]  /*caa0*/  HMMA.16816.F32 R20, R136.reuse, R148, R20 ;  /* 0x000000948814723c */ /* 0x040fe20000001814 */
[----:B------:R-:W-:Y:S07]  /*cab0*/  LDSM.16.M88.4 R144, [R192+0x1800] ;  /* 0x00180000c090783b */ /* 0x000fee0000000200 */
[C---:B------:R-:W-:Y:S01]  /*cac0*/  HMMA.16816.F32 R24, R136.reuse, R150, R24 ;  /* 0x000000968818723c */ /* 0x040fe20000001818 */
[----:B------:R-:W-:Y:S07]  /*cad0*/  LDSM.16.M88.4 R148, [R206+0x10100] ;  /* 0x01010000ce94783b */ /* 0x000fee0000000200 */
[C---:B------:R-:W-:Y:S08]  /*cae0*/  HMMA.16816.F32 R28, R136.reuse, R152, R28 ;  /* 0x00000098881c723c */ /* 0x040ff0000000181c */
[----:B------:R-:W-:Y:S01]  /*caf0*/  HMMA.16816.F32 R32, R136, R154, R32 ;  /* 0x0000009a8820723c */ /* 0x000fe20000001820 */
[----:B------:R-:W5:Y:S07]  /*cb00*/  LDSM.16.M88.4 R136, [R192+0x800] ;  /* 0x00080000c088783b */ /* 0x000f6e0000000200 */
[C---:B-1----:R-:W-:Y:S01]  /*cb10*/  HMMA.16816.F32 R4, R156.reuse, R160, R4 ;  /* 0x000000a09c04723c */ /* 0x042fe20000001804 */
        /* <DEDUP_REMOVED lines=8> */
[----:B------:R-:W-:Y:S07]  /*cba0*/  LDSM.16.M88.4 R164, [R202+0x10100] ;  /* 0x01010000caa4783b */ /* 0x000fee0000000200 */
[C---:B--2---:R-:W-:Y:S08]  /*cbb0*/  HMMA.16816.F32 R28, R156.reuse, R168, R28 ;  /* 0x000000a89c1c723c */ /* 0x044ff0000000181c */
[----:B------:R-:W-:Y:S01]  /*cbc0*/  HMMA.16816.F32 R32, R156, R170, R32 ;  /* 0x000000aa9c20723c */ /* 0x000fe20000001820 */
[----:B------:R-:W2:Y:S07]  /*cbd0*/  LDSM.16.M88.4 R156, [R205+0x9100] ;  /* 0x00910000cd9c783b */ /* 0x000eae0000000200 */
[C---:B----4-:R-:W-:Y:S01]  /*cbe0*/  HMMA.16816.F32 R4, R172.reuse, R176, R4 ;  /* 0x000000b0ac04723c */ /* 0x050fe20000001804 */
[----:B------:R-:W4:Y:S07]  /*cbf0*/  LDSM.16.M88.4 R168, [R191] ;  /* 0x00000000bfa8783b */ /* 0x000f2e0000000200 */
[C---:B------:R-:W-:Y:S01]  /*cc00*/  HMMA.16816.F32 R8, R172.reuse, R178, R8 ;  /* 0x000000b2ac08723c */ /* 0x040fe20000001808 */
[----:B------:R-:W-:Y:S07]  /*cc10*/  LDSM.16.M88.4 R176, [R200+0x8100] ;  /* 0x00810000c8b0783b */ /* 0x000fee0000000200 */
[C---:B-----5:R-:W-:Y:S08]  /*cc20*/  HMMA.16816.F32 R12, R172.reuse, R136, R12 ;  /* 0x00000088ac0c723c */ /* 0x060ff0000000180c */
[C---:B------:R-:W-:Y:S01]  /*cc30*/  HMMA.16816.F32 R16, R172.reuse, R138, R16 ;  /* 0x0000008aac10723c */ /* 0x040fe20000001810 */
[----:B------:R-:W5:Y:S07]  /*cc40*/  LDSM.16.M88.4 R136, [R190] ;  /* 0x00000000be88783b */ /* 0x000f6e0000000200 */
[C---:B------:R-:W-:Y:S08]  /*cc50*/  HMMA.16816.F32 R20, R172.reuse, R140, R20 ;  /* 0x0000008cac14723c */ /* 0x040ff00000001814 */
[C---:B------:R-:W-:Y:S01]  /*cc60*/  HMMA.16816.F32 R24, R172.reuse, R142, R24 ;  /* 0x0000008eac18723c */ /* 0x040fe20000001818 */
[----:B------:R-:W2:Y:S07]  /*cc70*/  LDSM.16.M88.4 R140, [R189] ;  /* 0x00000000bd8c783b */ /* 0x000eae0000000200 */
[C---:B------:R-:W-:Y:S08]  /*cc80*/  HMMA.16816.F32 R28, R172.reuse, R144, R28 ;  /* 0x00000090ac1c723c */ /* 0x040ff0000000181c */
[----:B------:R-:W-:Y:S01]  /*cc90*/  HMMA.16816.F32 R32, R172, R146, R32 ;  /* 0x00000092ac20723c */ /* 0x000fe20000001820 */
[----:B------:R-:W4:Y:S07]  /*cca0*/  LDSM.16.M88.4 R144, [R188] ;  /* 0x00000000bc90783b */ /* 0x000f2e0000000200 */
[C---:B-1----:R-:W-:Y:S01]  /*ccb0*/  HMMA.16816.F32 R4, R148.reuse, R152, R4 ;  /* 0x000000989404723c */ /* 0x042fe20000001804 */
[----:B------:R-:W1:Y:S07]  /*ccc0*/  LDSM.16.M88.4 R172, [R201+0x10100] ;  /* 0x01010000c9ac783b */ /* 0x000e6e0000000200 */
[C---:B------:R-:W-:Y:S01]  /*ccd0*/  HMMA.16816.F32 R8, R148.reuse, R154, R8 ;  /* 0x0000009a9408723c */ /* 0x040fe20000001808 */
[----:B------:R-:W-:Y:S07]  /*cce0*/  LDSM.16.M88.4 R152, [R200+0x9900] ;  /* 0x00990000c898783b */ /* 0x000fee0000000200 */
[C---:B---3--:R-:W-:Y:S08]  /*ccf0*/  HMMA.16816.F32 R12, R148.reuse, R132, R12 ;  /* 0x00000084940c723c */ /* 0x048ff0000000180c */
[C---:B------:R-:W-:Y:S01]  /*cd00*/  HMMA.16816.F32 R16, R148.reuse, R134, R16 ;  /* 0x000000869410723c */ /* 0x040fe20000001810 */
[----:B------:R-:W3:Y:S07]  /*cd10*/  LDSM.16.M88.4 R132, [R200+0x8900] ;  /* 0x00890000c884783b */ /* 0x000eee0000000200 */
[C---:B--2---:R-:W-:Y:S08]  /*cd20*/  HMMA.16816.F32 R20, R148.reuse, R156, R20 ;  /* 0x0000009c9414723c */ /* 0x044ff00000001814 */
[C---:B------:R-:W-:Y:S01]  /*cd30*/  HMMA.16816.F32 R24, R148.reuse, R158, R24 ;  /* 0x0000009e9418723c */ /* 0x040fe20000001818 */
[----:B------:R-:W-:Y:S07]  /*cd40*/  LDSM.16.M88.4 R156, [R199+0x10100] ;  /* 0x01010000c79c783b */ /* 0x000fee0000000200 */
[C---:B------:R-:W-:Y:S08]  /*cd50*/  HMMA.16816.F32 R28, R148.reuse, R160, R28 ;  /* 0x000000a0941c723c */ /* 0x040ff0000000181c */
[----:B------:R-:W-:Y:S01]  /*cd60*/  HMMA.16816.F32 R32, R148, R162, R32 ;  /* 0x000000a29420723c */ /* 0x000fe20000001820 */
[----:B------:R-:W2:Y:S07]  /*cd70*/  LDSM.16.M88.4 R148, [R200+0x9100] ;  /* 0x00910000c894783b */ /* 0x000eae0000000200 */
[C---:B----4-:R-:W-:Y:S01]  /*cd80*/  HMMA.16816.F32 R4, R164.reuse, R168, R4 ;  /* 0x000000a8a404723c */ /* 0x050fe20000001804 */
[----:B------:R-:W4:Y:S07]  /*cd90*/  LDSM.16.M88.4 R160, [R192+0x2000] ;  /* 0x00200000c0a0783b */ /* 0x000f2e0000000200 */
[C---:B------:R-:W-:Y:S01]  /*cda0*/  HMMA.16816.F32 R8, R164.reuse, R170, R8 ;  /* 0x000000aaa408723c */ /* 0x040fe20000001808 */
[----:B------:R-:W-:Y:S07]  /*cdb0*/  LDSM.16.M88.4 R168, [R205+0xa100] ;  /* 0x00a10000cda8783b */ /* 0x000fee0000000200 */
[C---:B-----5:R-:W-:Y:S08]  /*cdc0*/  HMMA.16816.F32 R12, R164.reuse, R136, R12 ;  /* 0x00000088a40c723c */ /* 0x060ff0000000180c */
[C---:B------:R-:W-:Y:S01]  /*cdd0*/  HMMA.16816.F32 R16, R164.reuse, R138, R16 ;  /* 0x0000008aa410723c */ /* 0x040fe20000001810 */
[----:B------:R-:W5:Y:S07]  /*cde0*/  LDSM.16.M88.4 R136, [R192+0x2800] ;  /* 0x00280000c088783b */ /* 0x000f6e0000000200 */
[C---:B------:R-:W-:Y:S08]  /*cdf0*/  HMMA.16816.F32 R20, R164.reuse, R140, R20 ;  /* 0x0000008ca414723c */ /* 0x040ff00000001814 */
[C---:B------:R-:W-:Y:S01]  /*ce00*/  HMMA.16816.F32 R24, R164.reuse, R142, R24 ;  /* 0x0000008ea418723c */ /* 0x040fe20000001818 */
[----:B------:R-:W2:Y:S07]  /*ce10*/  LDSM.16.M88.4 R140, [R192+0x3000] ;  /* 0x00300000c08c783b */ /* 0x000eae0000000200 */
[C---:B------:R-:W-:Y:S08]  /*ce20*/  HMMA.16816.F32 R28, R164.reuse, R144, R28 ;  /* 0x00000090a41c723c */ /* 0x040ff0000000181c */
[----:B------:R-:W-:Y:S01]  /*ce30*/  HMMA.16816.F32 R32, R164, R146, R32 ;  /* 0x00000092a420723c */ /* 0x000fe20000001820 */
[----:B------:R-:W4:Y:S07]  /*ce40*/  LDSM.16.M88.4 R144, [R192+0x3800] ;  /* 0x00380000c090783b */ /* 0x000f2e0000000200 */
[C---:B-1----:R-:W-:Y:S01]  /*ce50*/  HMMA.16816.F32 R4, R172.reuse, R176, R4 ;  /* 0x000000b0ac04723c */ /* 0x042fe20000001804 */
[----:B------:R-:W1:Y:S07]  /*ce60*/  LDSM.16.M88.4 R164, [R206+0x14100] ;  /* 0x01410000cea4783b */ /* 0x000e6e0000000200 */
[C---:B------:R-:W-:Y:S01]  /*ce70*/  HMMA.16816.F32 R8, R172.reuse, R178, R8 ;  /* 0x000000b2ac08723c */ /* 0x040fe20000001808 */
[----:B------:R-:W-:Y:S07]  /*ce80*/  LDSM.16.M88.4 R176, [R187] ;  /* 0x00000000bbb0783b */ /* 0x000fee0000000200 */
[C---:B---3--:R-:W-:Y:S08]  /*ce90*/  HMMA.16816.F32 R12, R172.reuse, R132, R12 ;  /* 0x00000084ac0c723c */ /* 0x048ff0000000180c */
[C---:B------:R-:W-:Y:S01]  /*cea0*/  HMMA.16816.F32 R16, R172.reuse, R134, R16 ;  /* 0x00000086ac10723c */ /* 0x040fe20000001810 */
[----:B------:R-:W3:Y:S07]  /*ceb0*/  LDSM.16.M88.4 R132, [R205+0xa900] ;  /* 0x00a90000cd84783b */ /* 0x000eee0000000200 */
[C---:B--2---:R-:W-:Y:S08]  /*cec0*/  HMMA.16816.F32 R20, R172.reuse, R148, R20 ;  /* 0x00000094ac14723c */ /* 0x044ff00000001814 */
[C---:B------:R-:W-:Y:S01]  /*ced0*/  HMMA.16816.F32 R24, R172.reuse, R150, R24 ;  /* 0x00000096ac18723c */ /* 0x040fe20000001818 */
[----:B------:R-:W2:Y:S07]  /*cee0*/  LDSM.16.M88.4 R148, [R205+0xb100] ;  /* 0x00b10000cd94783b */ /* 0x000eae0000000200 */
[C---:B------:R-:W-:Y:S08]  /*cef0*/  HMMA.16816.F32 R28, R172.reuse, R152, R28 ;  /* 0x00000098ac1c723c */ /* 0x040ff0000000181c */
[----:B------:R-:W-:Y:S01]  /*cf00*/  HMMA.16816.F32 R32, R172, R154, R32 ;  /* 0x0000009aac20723c */ /* 0x000fe20000001820 */
[----:B------:R-:W1:Y:S07]  /*cf10*/  LDSM.16.M88.4 R152, [R205+0xb900] ;  /* 0x00b90000cd98783b */ /* 0x000e6e0000000200 */
[C---:B----4-:R-:W-:Y:S01]  /*cf20*/  HMMA.16816.F32 R4, R156.reuse, R160, R4 ;  /* 0x000000a09c04723c */ /* 0x050fe20000001804 */
[----:B------:R-:W4:Y:S07]  /*cf30*/  LDSM.16.M88.4 R172, [R202+0x14100] ;  /* 0x01410000caac783b */ /* 0x000f2e0000000200 */
        /* <DEDUP_REMOVED lines=24> */
[----:B------:R-:W1:Y:S01]  /*d0c0*/  LDSM.16.M88.4 R164, [R199+0x14100] ;  /* 0x01410000c7a4783b */ /* 0x000e620000000200 */
[C---:B----4-:R-:W-:Y:S08]  /*d0d0*/  HMMA.16816.F32 R4, R172.reuse, R176, R4 ;  /* 0x000000b0ac04723c */ /* 0x050ff00000001804 */
[C---:B------:R-:W-:Y:S08]  /*d0e0*/  HMMA.16816.F32 R8, R172.reuse, R178, R8 ;  /* 0x000000b2ac08723c */ /* 0x040ff00000001808 */
[C---:B-----5:R-:W-:Y:S08]  /*d0f0*/  HMMA.16816.F32 R12, R172.reuse, R136, R12 ;  /* 0x00000088ac0c723c */ /* 0x060ff0000000180c */
[C---:B------:R-:W-:Y:S08]  /*d100*/  HMMA.16816.F32 R16, R172.reuse, R138, R16 ;  /* 0x0000008aac10723c */ /* 0x040ff00000001810 */
[C---:B------:R-:W-:Y:S08]  /*d110*/  HMMA.16816.F32 R20, R172.reuse, R140, R20 ;  /* 0x0000008cac14723c */ /* 0x040ff00000001814 */
[C---:B------:R-:W-:Y:S08]  /*d120*/  HMMA.16816.F32 R24, R172.reuse, R142, R24 ;  /* 0x0000008eac18723c */ /* 0x040ff00000001818 */
[C---:B------:R-:W-:Y:S08]  /*d130*/  HMMA.16816.F32 R28, R172.reuse, R144, R28 ;  /* 0x00000090ac1c723c */ /* 0x040ff0000000181c */
[----:B------:R-:W-:Y:S08]  /*d140*/  HMMA.16816.F32 R32, R172, R146, R32 ;  /* 0x00000092ac20723c */ /* 0x000ff00000001820 */
[C---:B-1----:R-:W-:Y:S08]  /*d150*/  HMMA.16816.F32 R4, R156.reuse, R160, R4 ;  /* 0x000000a09c04723c */ /* 0x042ff00000001804 */
[C---:B------:R-:W-:Y:S08]  /*d160*/  HMMA.16816.F32 R8, R156.reuse, R162, R8 ;  /* 0x000000a29c08723c */ /* 0x040ff00000001808 */
[C---:B---3--:R-:W-:Y:S08]  /*d170*/  HMMA.16816.F32 R12, R156.reuse, R132, R12 ;  /* 0x000000849c0c723c */ /* 0x048ff0000000180c */
        /* <DEDUP_REMOVED lines=11> */
[----:B------:R-:W-:Y:S02]  /*d230*/  FMUL.FTZ R138, R5, c[0x0][0x320] ;  /* 0x0000c800058a7a20 */ /* 0x000fe40000410000 */
[----:B------:R-:W1:Y:S01]  /*d240*/  MUFU.TANH R137, R137 ;  /* 0x0000008900897308 */ /* 0x000e620000002400 */
[----:B------:R-:W-:Y:S02]  /*d250*/  FMUL.FTZ R0, R6, c[0x0][0x320] ;  /* 0x0000c80006007a20 */ /* 0x000fe40000410000 */
[----:B------:R-:W-:Y:S04]  /*d260*/  FMUL.FTZ R9, R9, c[0x0][0x320] ;  /* 0x0000c80009097a20 */ /* 0x000fe80000410000 */
[----:B------:R-:W-:Y:S02]  /*d270*/  FMUL.FTZ R10, R10, c[0x0][0x320] ;  /* 0x0000c8000a0a7a20 */ /* 0x000fe40000410000 */
[----:B------:R-:W-:Y:S01]  /*d280*/  FMUL.FTZ R11, R11, c[0x0][0x320] ;  /* 0x0000c8000b0b7a20 */ /* 0x000fe20000410000 */
[----:B------:R-:W2:Y:S01]  /*d290*/  MUFU.TANH R140, R9 ;  /* 0x00000009008c7308 */ /* 0x000ea20000002400 */
[----:B------:R-:W-:Y:S02]  /*d2a0*/  FMUL.FTZ R136, R7, c[0x0][0x320] ;  /* 0x0000c80007887a20 */ /* 0x000fe40000410000 */
[----:B------:R-:W3:Y:S01]  /*d2b0*/  LDSM.16.M88.4 R4, [R192+0x5000] ;  /* 0x00500000c004783b */ /* 0x000ee20000000200 */
[----:B------:R-:W-:Y:S02]  /*d2c0*/  FMUL.FTZ R139, R8, c[0x0][0x320] ;  /* 0x0000c800088b7a20 */ /* 0x000fe40000410000 */
[----:B------:R-:W-:Y:S02]  /*d2d0*/  FMUL.FTZ R8, R12, c[0x0][0x320] ;  /* 0x0000c8000c087a20 */ /* 0x000fe40000410000 */
[----:B------:R-:W-:Y:S02]  /*d2e0*/  FMUL.FTZ R13, R13, c[0x0][0x320] ;  /* 0x0000c8000d0d7a20 */ /* 0x000fe40000410000 */
[----:B------:R-:W4:Y:S01]  /*d2f0*/  MUFU.TANH R132, R10 ;  /* 0x0000000a00847308 */ /* 0x000f220000002400 */
[----:B------:R-:W-:Y:S02]  /*d300*/  FMUL.FTZ R142, R16, c[0x0][0x320] ;  /* 0x0000c800108e7a20 */ /* 0x000fe40000410000 */
[----:B------:R-:W-:Y:S02]  /*d310*/  FMUL.FTZ R14, R14, c[0x0][0x320] ;  /* 0x0000c8000e0e7a20 */ /* 0x000fe40000410000 */
[----:B------:R-:W-:Y:S02]  /*d320*/  FMUL.FTZ R15, R15, c[0x0][0x320] ;  /* 0x0000c8000f0f7a20 */ /* 0x000fe40000410000 */
[----:B------:R-:W-:Y:S02]  /*d330*/  FMUL.FTZ R18, R18, c[0x0][0x320] ;  /* 0x0000c80012127a20 */ /* 0x000fe40000410000 */
[----:B------:R-:W-:Y:S01]  /*d340*/  FMUL.FTZ R19, R19, c[0x0][0x320] ;  /* 0x0000c80013137a20 */ /* 0x000fe20000410000 */
[----:B------:R-:W1:Y:S10]  /*d350*/  MUFU.TANH R133, R11 ;  /* 0x0000000b00857308 */ /* 0x000e740000002400 */
[----:B------:R5:W1:Y:S10]  /*d360*/  MUFU.TANH R12, R8 ;  /* 0x00000008000c7308 */ /* 0x000a740000002400 */
[----:B------:R-:W1:Y:S01]  /*d370*/  MUFU.TANH R138, R138 ;  /* 0x0000008a008a7308 */ /* 0x000e620000002400 */
[C---:B---3--:R-:W-:Y:S09]  /*d380*/  HMMA.16816.F32 R20, R164.reuse, R4, R20 ;  /* 0x00000004a414723c */ /* 0x048ff20000001814 */
[----:B------:R-:W3:Y:S01]  /*d390*/  MUFU.TANH R0, R0 ;  /* 0x0000000000007308 */ /* 0x000ee20000002400 */
[C---:B------:R-:W-:Y:S01]  /*d3a0*/  HMMA.16816.F32 R24, R164.reuse, R6, R24 ;  /* 0x00000006a418723c */ /* 0x040fe20000001818 */
[----:B-----5:R-:W5:Y:S01]  /*d3b0*/  LDSM.16.M88.4 R8, [R192+0x5800] ;  /* 0x00580000c008783b */ /* 0x020f620000000200 */
[----:B------:R-:W-:Y:S04]  /*d3c0*/  DEPBAR.LE SB0, 0x0 ;  /* 0x000080000000791a */ /* 0x000fe80000000000 */
[----:B------:R-:W-:Y:S03]  /*d3d0*/  FMUL.FTZ R4, R17, c[0x0][0x320] ;  /* 0x0000c80011047a20 */ /* 0x000fe60000410000 */
[----:B------:R-:W1:Y:S01]  /*d3e0*/  MUFU.TANH R136, R136 ;  /* 0x0000008800887308 */ /* 0x000e620000002400 */
[----:B------:R-:W-:Y:S04]  /*d3f0*/  BAR.SYNC.DEFER_BLOCKING 0x0 ;  /* 0x0000000000007b1d */ /* 0x000fe80000010000 */
[----:B------:R-:W-:Y:S02]  /*d400*/  FMUL.FTZ R160, R20, c[0x0][0x320] ;  /* 0x0000c80014a07a20 */ /* 0x000fe40000410000 */
[----:B------:R-:W-:Y:S03]  /*d410*/  FMUL.FTZ R21, R21, c[0x0][0x320] ;  /* 0x0000c80015157a20 */ /* 0x000fe60000410000 */
[----:B------:R-:W1:Y:S01]  /*d420*/  MUFU.TANH R139, R139 ;  /* 0x0000008b008b7308 */ /* 0x000e620000002400 */
[----:B------:R-:W-:Y:S02]  /*d430*/  FMUL.FTZ R22, R22, c[0x0][0x320] ;  /* 0x0000c80016167a20 */ /* 0x000fe40000410000 */
[----:B------:R-:W-:Y:S02]  /*d440*/  FMUL.FTZ R23, R23, c[0x0][0x320] ;  /* 0x0000c80017177a20 */ /* 0x000fe40000410000 */
[----:B------:R-:W-:Y:S02]  /*d450*/  FMUL.FTZ R156, R24, c[0x0][0x320] ;  /* 0x0000c800189c7a20 */ /* 0x000fe40000410000 */
[----:B------:R-:W-:Y:S02]  /*d460*/  FMUL.FTZ R25, R25, c[0x0][0x320] ;  /* 0x0000c80019197a20 */ /* 0x000fe40000410000 */
[----:B------:R-:W-:Y:S01]  /*d470*/  FMUL.FTZ R26, R26, c[0x0][0x320] ;  /* 0x0000c8001a1a7a20 */ /* 0x000fe20000410000 */
[----:B------:R1:W1:Y:S01]  /*d480*/  MUFU.TANH R162, R13 ;  /* 0x0000000d00a27308 */ /* 0x0002620000002400 */
[----:B------:R-:W-:Y:S09]  /*d490*/  FMUL.FTZ R27, R27, c[0x0][0x320] ;  /* 0x0000c8001b1b7a20 */ /* 0x000ff20000410000 */
[----:B------:R1:W1:Y:S01]  /*d4a0*/  MUFU.TANH R163, R14 ;  /* 0x0000000e00a37308 */ /* 0x0002620000002400 */
[C---:B-----5:R-:W-:Y:S09]  /*d4b0*/  HMMA.16816.F32 R28, R164.reuse, R8, R28 ;  /* 0x00000008a41c723c */ /* 0x060ff2000000181c */
[----:B------:R1:W1:Y:S01]  /*d4c0*/  MUFU.TANH R161, R15 ;  /* 0x0000000f00a17308 */ /* 0x0002620000002400 */
[----:B------:R-:W-:Y:S09]  /*d4d0*/  HMMA.16816.F32 R32, R164, R10, R32 ;  /* 0x0000000aa420723c */ /* 0x000ff20000001820 */
[----:B------:R-:W1:Y:S05]  /*d4e0*/  MUFU.TANH R142, R142 ;  /* 0x0000008e008e7308 */ /* 0x000e6a0000002400 */
        /* <DEDUP_REMOVED lines=26> */
[----:B------:R-:W1:Y:S01]  /*d690*/  MUFU.TANH R5, R5 ;  /* 0x0000000500057308 */ /* 0x000e620000002400 */
[----:B------:R-:W-:-:S05]  /*d6a0*/  @P0 BRA `(.L_x_427) ;  /* 0x0000031000000947 */ /* 0x000fca0003800000 */
[----:B--234-:R-:W-:Y:S01]  /*d6b0*/  ULEA UR4, UR20, UR12, 0x6 ;  /* 0x0000000c14047291 */ /* 0x01cfe2000f8e303f */
        /* <DEDUP_REMOVED lines=26> */
[----:B------:R-:W2:Y:S04]  /*d860*/  SHFL.IDX PT, R11, R20, RZ, 0x181f ;  /* 0x00181fff140b7589 */ /* 0x000ea800000e0000 */
[----:B-1----:R-:W1:Y:S04]  /*d870*/  SHFL.IDX PT, R13, R8, RZ, 0x181f ;  /* 0x00181fff080d7589 */ /* 0x002e6800000e0000 */
[----:B------:R-:W3:Y:S04]  /*d880*/  SHFL.IDX PT, R7, R20, 0x1, 0x181f ;  /* 0x00381f0014077f89 */ /* 0x000ee800000e0000 */
[----:B------:R-:W4:Y:S01]  /*d890*/  SHFL.IDX PT, R9, R8, 0x1, 0x181f ;  /* 0x00381f0008097f89 */ /* 0x000f2200000e0000 */
[C---:B--2---:R-:W-:Y:S02]  /*d8a0*/  IADD3 R14, P6, R11.reuse, R218, RZ ;  /* 0x000000da0b0e7210 */ /* 0x044fe40007fde0ff */
[-C--:B------:R-:W-:Y:S02]  /*d8b0*/  IADD3 R10, P0, R11, R217.reuse, RZ ;  /* 0x000000d90b0a7210 */ /* 0x080fe40007f1e0ff */
[----:B-1----:R-:W-:Y:S02]  /*d8c0*/  IADD3.X R15, R13, R180, RZ, P6, !PT ;  /* 0x000000b40d0f7210 */ /* 0x002fe400037fe4ff */
[----:B------:R-:W-:Y:S01]  /*d8d0*/  IADD3 R18, P6, R11, R216, RZ ;  /* 0x000000d80b127210 */ /* 0x000fe20007fde0ff */
[----:B------:R-:W-:Y:S01]  /*d8e0*/  IMAD.X R11, R13, 0x1, R220, P0 ;  /* 0x000000010d0b7824 */ /* 0x000fe200000e06dc */
[----:B---3--:R-:W-:Y:S01]  /*d8f0*/  IADD3 R16, P0, R7, R218, RZ ;  /* 0x000000da07107210 */ /* 0x008fe20007f1e0ff */
[----:B------:R1:W-:Y:S02]  /*d900*/  LDGSTS.E.BYPASS.LTC128B.128 [R207+0x6100], [R14.64], !P5 ;  /* 0x061000000ecf7fae */ /* 0x0003e4000e901d52 */
[--C-:B------:R-:W-:Y:S01]  /*d910*/  IMAD.X R19, R13, 0x1, R219.reuse, P6 ;  /* 0x000000010d137824 */ /* 0x100fe200030e06db */
[----:B------:R-:W-:Y:S01]  /*d920*/  IADD3 R6, P6, R7, R217, RZ ;  /* 0x000000d907067210 */ /* 0x000fe20007fde0ff */
[----:B------:R1:W-:Y:S01]  /*d930*/  LDGSTS.E.BYPASS.LTC128B.128 [R207+0x8100], [R10.64], !P4 ;  /* 0x081000000acf7fae */ /* 0x0003e2000e101d52 */
[----:B----4-:R-:W-:Y:S01]  /*d940*/  IMAD.X R17, R9, 0x1, R180, P0 ;  /* 0x0000000109117824 */ /* 0x010fe200000e06b4 */
[----:B------:R-:W-:Y:S02]  /*d950*/  IADD3 R8, P0, R7, R216, RZ ;  /* 0x000000d807087210 */ /* 0x000fe40007f1e0ff */
[----:B------:R1:W-:Y:S01]  /*d960*/  LDGSTS.E.BYPASS.LTC128B.128 [R207+0xa100], [R18.64], !P3 ;  /* 0x0a10000012cf7fae */ /* 0x0003e2000d901d52 */
[C---:B------:R-:W-:Y:S02]  /*d970*/  IADD3.X R7, R9.reuse, R220, RZ, P6, !PT ;  /* 0x000000dc09077210 */ /* 0x040fe400037fe4ff */
[----:B------:R-:W-:Y:S01]  /*d980*/  IMAD.X R9, R9, 0x1, R219, P0 ;  /* 0x0000000109097824 */ /* 0x000fe200000e06db */
[----:B------:R1:W-:Y:S04]  /*d990*/  LDGSTS.E.BYPASS.LTC128B.128 [R207+0x7100], [R16.64], !P5 ;  /* 0x0710000010cf7fae */ /* 0x0003e8000e901d52 */
[----:B------:R1:W-:Y:S04]  /*d9a0*/  LDGSTS.E.BYPASS.LTC128B.128 [R207+0x9100], [R6.64], !P4 ;  /* 0x0910000006cf7fae */ /* 0x0003e8000e101d52 */
[----:B------:R1:W-:Y:S02]  /*d9b0*/  LDGSTS.E.BYPASS.LTC128B.128 [R207+0xb100], [R8.64], !P3 ;  /* 0x0b10000008cf7fae */ /* 0x0003e4000d901d52 */
.L_x_427:
[----:B--234-:R-:W-:Y:S01]  /*d9c0*/  PLOP3.LUT P6, PT, PT, PT, UP1, 0x80, 0x0 ;  /* 0x000000000000781c */ /* 0x01cfe20003fcf018 */
[----:B------:R-:W0:Y:S01]  /*d9d0*/  LDGDEPBAR ;  /* 0x00000000000079af */ /* 0x000e220000000000 */
[----:B------:R-:W-:Y:S01]  /*d9e0*/  PLOP3.LUT P0, PT, PT, PT, UP1, 0x80, 0x0 ;  /* 0x000000000000781c */ /* 0x000fe20003f0f018 */
[----:B-1----:R-:W-:Y:S01]  /*d9f0*/  IMAD.MOV.U32 R14, RZ, RZ, R211 ;  /* 0x000000ffff0e7224 */ /* 0x002fe200078e00d3 */
[----:B------:R-:W-:Y:S06]  /*da00*/  USHF.L.U32 UR4, UR20, 0x6, URZ ;  /* 0x0000000614047899 */ /* 0x000fec000800063f */
[----:B------:R-:W-:Y:S03]  /*da10*/  IMAD.U32 R7, RZ, RZ, UR4 ;  /* 0x00000004ff077e24 */ /* 0x000fe6000f8e00ff */
[----:B------:R-:W-:Y:S02]  /*da20*/  @P6 IMAD.HI.U32 R6, R211, c[0x0][0x2c8], RZ ;  /* 0x0000b200d3066a27 */ /* 0x000fe400078e00ff */
[----:B------:R-:W-:Y:S03]  /*da30*/  IADD3 R7, -R212, 0x1, -R7 ;  /* 0x00000001d4077810 */ /* 0x000fe60007ffe907 */
[----:B------:R-:W-:Y:S01]  /*da40*/  @P0 SHF.R.U32.HI R14, RZ, c[0x0][0x2cc], R6 ;  /* 0x0000b300ff0e0a19 */ /* 0x000fe20000011606 */
[----:B------:R-:W-:Y:S01]  /*da50*/  IMAD.U32 R6, RZ, RZ, UR10 ;  /* 0x0000000aff067e24 */ /* 0x000fe2000f8e00ff */
[----:B------:R-:W-:Y:S03]  /*da60*/  PLOP3.LUT P0, PT, PT, PT, UP0, 0x40, 0x0 ;  /* 0x000000000000781c */ /* 0x000fe60003f0e808 */
[----:B------:R-:W1:Y:S01]  /*da70*/  SHFL.IDX PT, R8, R14, RZ, 0x1c1f ;  /* 0x001c1fff0e087589 */ /* 0x000e6200000e0000 */
[----:B------:R-:W-:Y:S04]  /*da80*/  IADD3 R6, R7, -c[0x0][0x168], R6 ;  /* 0x80005a0007067a10 */ /* 0x000fe80007ffe006 */
        /* <DEDUP_REMOVED lines=20> */
.L_x_430:
[----:B------:R-:W-:Y:S04]  /*dbd0*/  MOV R6, c[0x0][0x32c] ;  /* 0x0000cb0000067a02 */ /* 0x000fe80000000f00 */
[----:B------:R-:W-:Y:S11]  /*dbe0*/  ISETP.NE.AND P0, PT, R6, 0x1, PT ;  /* 0x000000010600780c */ /* 0x000ff60003f05270 */
[----:B------:R-:W-:Y:S02]  /*dbf0*/  @!UPT UIADD3 URZ, URZ, URZ, URZ ;  /* 0x0000003f3f3ff290 */ /* 0x000fe4000fffe03f */
[----:B------:R-:W-:Y:S05]  /*dc00*/  @P0 IMAD.HI.U32 R6, R15, c[0x0][0x330], RZ ;  /* 0x0000cc000f060a27 */ /* 0x000fea00078e00ff */
[----:B------:R-:W-:Y:S02]  /*dc10*/  @P0 SHF.R.U32.HI R15, RZ, c[0x0][0x334], R6 ;  /* 0x0000cd00ff0f0a19 */ /* 0x000fe40000011606 */
.L_x_431:
[----:B------:R-:W-:Y:S05]  /*dc20*/  BSYNC B0 ;  /* 0x0000000000007941 */ /* 0x000fea0003800000 */
.L_x_429:
[----:B------:R-:W-:Y:S04]  /*dc30*/  IMAD.MOV.U32 R6, RZ, RZ, c[0x0][0x32c] ;  /* 0x0000cb00ff067624 */ /* 0x000fe800078e00ff */
[----:B------:R-:W-:Y:S04]  /*dc40*/  IMAD R15, R15, R6, -UR4 ;  /* 0x800000040f0f7e24 */ /* 0x000fe8000f8e0206 */
[----:B------:R-:W-:Y:S05]  /*dc50*/  IMAD.IADD R8, R15, 0x1, -R212 ;  /* 0x000000010f087824 */ /* 0x000fea00078e0ad4 */
[----:B------:R-:W-:Y:S02]  /*dc60*/  IADD3 R6, R8, c[0x0][0x32c], RZ ;  /* 0x0000cb0008067a10 */ /* 0x000fe40007ffe0ff */
[----:B------:R-:W-:Y:S02]  /*dc70*/  IMNMX R11, R11, R8, !PT ;  /* 0x000000080b0b7217 */ /* 0x000fe40007800200 */
[----:B------:R-:W-:Y:S02]  /*dc80*/  IMNMX R13, R13, R6, PT ;  /* 0x000000060d0d7217 */ /* 0x000fe40003800200 */
.L_x_428:
[----:B------:R-:W-:Y:S06]  /*dc90*/  UISETP.GT.AND UP2, UPT, UR20, -0x1, UPT ;  /* 0xffffffff1400788c */ /* 0x000fec000bf44270 */
        /* <DEDUP_REMOVED lines=9> */
[----:B------:R-:W-:Y:S02]  /*dd30*/  ISETP.GT.AND P0, PT, R11, 0x8, P0 ;  /* 0x000000080b00780c */ /* 0x000fe40000704270 */
[----:B------:R-:W-:Y:S02]  /*dd40*/  PLOP3.LUT P6, PT, PT, PT, UP2, 0x80, 0x0 ;  /* 0x000000000000781c */ /* 0x000fe40003fcf028 */
        /* <DEDUP_REMOVED lines=10> */
[----:B------:R-:W-:Y:S01]  /*ddf0*/  PLOP3.LUT P0, PT, PT, PT, UP2, 0x80, 0x0 ;  /* 0x000000000000781c */ /* 0x000fe20003f0f028 */
[----:B------:R-:W1:Y:S01]  /*de00*/  SHFL.IDX PT, R12, R14, 0x1, 0x1c1f ;  /* 0x003c1f000e0c7f89 */ /* 0x000e6200000e0000 */
        /* <DEDUP_REMOVED lines=11> */
[----:B------:R-:W-:Y:S01]  /*dec0*/  ISETP.LT.OR P6, PT, R13, 0x1a, P6 ;  /* 0x0000001a0d00780c */ /* 0x000fe200037c1670 */
[--C-:B-1----:R-:W-:Y:S01]  /*ded0*/  IMAD.IADD R7, R7, 0x1, R12.reuse ;  /* 0x0000000107077824 */ /* 0x102fe200078e020c */
[----:B------:R-:W-:Y:S02]  /*dee0*/  FSEL R160, R160, -INF , !P0 ;  /* 0xff800000a0a07808 */ /* 0x000fe40004000000 */
[----:B------:R-:W-:Y:S02]  /*def0*/  PLOP3.LUT P0, PT, PT, PT, UP2, 0x80, 0x0 ;  /* 0x000000000000781c */ /* 0x000fe40003f0f028 */
[----:B------:R-:W-:Y:S01]  /*df00*/  FSEL R140, R4, -INF , !P6 ;  /* 0xff800000048c7808 */ /* 0x000fe20007000000 */
[----:B------:R-:W-:Y:S01]  /*df10*/  IMAD.IADD R4, R9, 0x1, R12 ;  /* 0x0000000109047824 */ /* 0x000fe200078e020c */
        /* <DEDUP_REMOVED lines=44> */
.L_x_434:
[----:B------:R-:W-:Y:S04]  /*e1e0*/  MOV R9, 0x1 ;  /* 0x0000000100097802 */ /* 0x000fe80000000f00 */
[----:B------:R-:W-:Y:S11]  /*e1f0*/  ISETP.NE.AND P0, PT, R9, c[0x0][0x32c], PT ;  /* 0x0000cb0009007a0c */ /* 0x000ff60003f05270 */
[----:B------:R-:W-:Y:S02]  /*e200*/  @!UPT UIADD3 URZ, URZ, URZ, URZ ;  /* 0x0000003f3f3ff290 */ /* 0x000fe4000fffe03f */
[----:B------:R-:W-:Y:S05]  /*e210*/  @P0 IMAD.HI.U32 R9, R12, c[0x0][0x330], RZ ;  /* 0x0000cc000c090a27 */ /* 0x000fea00078e00ff */
[----:B------:R-:W-:Y:S02]  /*e220*/  @P0 SHF.R.U32.HI R12, RZ, c[0x0][0x334], R9 ;  /* 0x0000cd00ff0c0a19 */ /* 0x000fe40000011609 */
.L_x_435:
[----:B------:R-:W-:Y:S05]  /*e230*/  BSYNC B0 ;  /* 0x0000000000007941 */ /* 0x000fea0003800000 */
.L_x_433:
[----:B------:R-:W-:Y:S04]  /*e240*/  IMAD.MOV.U32 R9, RZ, RZ, c[0x0][0x32c] ;  /* 0x0000cb00ff097624 */ /* 0x000fe800078e00ff */
[----:B------:R-:W-:Y:S04]  /*e250*/  IMAD R9, R12, R9, -UR4 ;  /* 0x800000040c097e24 */ /* 0x000fe8000f8e0209 */
[----:B------:R-:W-:Y:S05]  /*e260*/  IMAD.IADD R12, R9, 0x1, -R212 ;  /* 0x00000001090c7824 */ /* 0x000fea00078e0ad4 */
[----:B------:R-:W-:Y:S02]  /*e270*/  IADD3 R9, R12, c[0x0][0x32c], RZ ;  /* 0x0000cb000c097a10 */ /* 0x000fe40007ffe0ff */
[----:B------:R-:W-:Y:S02]  /*e280*/  IMNMX R7, R7, R12, !PT ;  /* 0x0000000c07077217 */ /* 0x000fe40007800200 */
[----:B------:R-:W-:Y:S02]  /*e290*/  IMNMX R4, R4, R9, PT ;  /* 0x0000000904047217 */ /* 0x000fe40003800200 */
.L_x_432:
[----:B------:R-:W-:Y:S01]  /*e2a0*/  PLOP3.LUT P6, PT, PT, PT, UP2, 0x80, 0x0 ;  /* 0x000000000000781c */ /* 0x000fe20003fcf028 */
[----:B------:R-:W-:Y:S01]  /*e2b0*/  LDSM.16.MT88.4 R20, [R198+0x100] ;  /* 0x00010000c614783b */ /* 0x000fe20000004200 */
[----:B------:R-:W-:Y:S02]  /*e2c0*/  PLOP3.LUT P0, PT, PT, PT, UP2, 0x80, 0x0 ;  /* 0x000000000000781c */ /* 0x000fe40003f0f028 */
[C---:B------:R-:W-:Y:S02]  /*e2d0*/  ISETP.GT.AND P6, PT, R7.reuse, RZ, P6 ;  /* 0x000000ff0700720c */ /* 0x040fe400037c4270 */
[----:B------:R-:W-:Y:S02]  /*e2e0*/  FMNMX.FTZ R17, R10, R3, !PT ;  /* 0x000000030a117209 */ /* 0x000fe40007810000 */
[----:B------:R-:W-:Y:S01]  /*e2f0*/  ISETP.LT.OR P6, PT, R4, 0x1, P6 ;  /* 0x000000010400780c */ /* 0x000fe200037c1670 */
[----:B------:R-:W-:Y:S01]  /*e300*/  LDSM.16.MT88.4 R28, [R197+0x100] ;  /* 0x00010000c51c783b */ /* 0x000fe20000004200 */
[C---:B------:R-:W-:Y:S02]  /*e310*/  ISETP.GT.AND P0, PT, R7.reuse, 0x1, P0 ;  /* 0x000000010700780c */ /* 0x040fe40000704270 */
[----:B------:R-:W-:Y:S02]  /*e320*/  FMNMX.FTZ R17, R138, R17, !PT ;  /* 0x000000118a117209 */ /* 0x000fe40007810000 */
[----:B------:R-:W-:Y:S02]  /*e330*/  FSEL R15, R0, -INF , !P6 ;  /* 0xff800000000f7808 */ /* 0x000fe40007000000 */
[----:B------:R-:W-:Y:S02]  /*e340*/  ISETP.LT.OR P0, PT, R4, 0x2, P0 ;  /* 0x000000020400780c */ /* 0x000fe40000701670 */
[----:B------:R-:W-:Y:S02]  /*e350*/  PLOP3.LUT P6, PT, PT, PT, UP2, 0x80, 0x0 ;  /* 0x000000000000781c */ /* 0x000fe40003fcf028 */
[----:B------:R-:W-:Y:S02]  /*e360*/  FMNMX.FTZ R17, R8, R17, !PT ;  /* 0x0000001108117209 */ /* 0x000fe40007810000 */
[----:B------:R-:W-:Y:S02]  /*e370*/  FSEL R13, R136, -INF , !P0 ;  /* 0xff800000880d7808 */ /* 0x000fe40004000000 */
[C---:B------:R-:W-:Y:S02]  /*e380*/  ISETP.GT.AND P6, PT, R7.reuse, 0x8, P6 ;  /* 0x000000080700780c */ /* 0x040fe400037c4270 */
[----:B------:R-:W-:Y:S02]  /*e390*/  PLOP3.LUT P0, PT, PT, PT, UP2, 0x80, 0x0 ;  /* 0x000000000000781c */ /* 0x000fe40003f0f028 */
[----:B------:R-:W-:Y:S02]  /*e3a0*/  FMNMX.FTZ R17, R6, R17, !PT ;  /* 0x0000001106117209 */ /* 0x000fe40007810000 */
[----:B------:R-:W-:Y:S02]  /*e3b0*/  ISETP.GT.AND P0, PT, R7, 0x9, P0 ;  /* 0x000000090700780c */ /* 0x000fe40000704270 */
[----:B------:R-:W-:Y:S02]  /*e3c0*/  ISETP.LT.OR P6, PT, R4, 0x9, P6 ;  /* 0x000000090400780c */ /* 0x000fe400037c1670 */
        /* <DEDUP_REMOVED lines=9> */
[----:B------:R-:W-:Y:S02]  /*e460*/  ISETP.LT.OR P6, PT, R4, 0x11, P6 ;  /* 0x000000110400780c */ /* 0x000fe400037c1670 */
        /* <DEDUP_REMOVED lines=39> */
[C---:B------:R-:W-:Y:S01]  /*e6e0*/  ISETP.LT.OR P6, PT, R4.reuse, 0x29, P6 ;  /* 0x000000290400780c */ /* 0x040fe200037c1670 */
[----:B------:R-:W1:Y:S01]  /*e6f0*/  SHFL.BFLY PT, R17, R0, 0x2, 0x1f ;  /* 0x0c401f0000117f89 */ /* 0x000e6200000e0000 */
[----:B------:R-:W-:Y:S02]  /*e700*/  ISETP.GT.AND P0, PT, R7, 0x29, P0 ;  /* 0x000000290700780c */ /* 0x000fe40000704270 */
[----:B------:R-:W-:Y:S02]  /*e710*/  FSEL R155, R155, -INF , !P6 ;  /* 0xff8000009b9b7808 */ /* 0x000fe40007000000 */
[----:B------:R-:W-:Y:S02]  /*e720*/  FMNMX.FTZ R12, R141, R12, !PT ;  /* 0x0000000c8d0c7209 */ /* 0x000fe40007810000 */
[C---:B------:R-:W-:Y:S02]  /*e730*/  ISETP.LT.OR P0, PT, R4.reuse, 0x2a, P0 ;  /* 0x0000002a0400780c */ /* 0x040fe40000701670 */
[----:B------:R-:W-:Y:S02]  /*e740*/  PLOP3.LUT P6, PT, PT, PT, UP2, 0x80, 0x0 ;  /* 0x000000000000781c */ /* 0x000fe40003fcf028 */
[----:B------:R-:W-:Y:S02]  /*e750*/  FSEL R153, R153, -INF , !P0 ;  /* 0xff80000099997808 */ /* 0x000fe40004000000 */
[----:B------:R-:W-:Y:S02]  /*e760*/  FMNMX.FTZ R12, R159, R12, !PT ;  /* 0x0000000c9f0c7209 */ /* 0x000fe40007810000 */
[----:B------:R-:W-:Y:S02]  /*e770*/  ISETP.GT.AND P6, PT, R7, 0x30, P6 ;  /* 0x000000300700780c */ /* 0x000fe400037c4270 */
[----:B------:R-:W-:Y:S02]  /*e780*/  PLOP3.LUT P0, PT, PT, PT, UP2, 0x80, 0x0 ;  /* 0x000000000000781c */ /* 0x000fe40003f0f028 */
[----:B------:R-:W-:Y:S02]  /*e790*/  FMNMX.FTZ R12, R157, R12, !PT ;  /* 0x0000000c9d0c7209 */ /* 0x000fe40007810000 */
[C---:B------:R-:W-:Y:S02]  /*e7a0*/  ISETP.LT.OR P6, PT, R4.reuse, 0x31, P6 ;  /* 0x000000310400780c */ /* 0x040fe400037c1670 */
        /* <DEDUP_REMOVED lines=8> */
[----:B------:R-:W-:Y:S01]  /*e830*/  PLOP3.LUT P0, PT, PT, PT, UP2, 0x80, 0x0 ;  /* 0x000000000000781c */ /* 0x000fe20003f0f028 */
[----:B------:R-:W-:Y:S01]  /*e840*/  UISETP.GT.AND UP2, UPT, UR20, UR9, UPT ;  /* 0x000000091400728c */ /* 0x000fe2000bf44270 */
[----:B------:R-:W-:Y:S01]  /*e850*/  FMNMX.FTZ R12, R149, R12, !PT ;  /* 0x0000000c950c7209 */ /* 0x000fe20007810000 */
[----:B------:R-:W-:Y:S01]  /*e860*/  UIADD3 UR20, UR20, -0x1, URZ ;  /* 0xffffffff14147890 */ /* 0x000fe2000fffe03f */
[----:B------:R-:W-:Y:S02]  /*e870*/  ISETP.LT.OR P6, PT, R4, 0x39, P6 ;  /* 0x000000390400780c */ /* 0x000fe400037c1670 */
[----:B------:R-:W-:Y:S02]  /*e880*/  ISETP.GT.AND P0, PT, R7, 0x39, P0 ;  /* 0x000000390700780c */ /* 0x000fe40000704270 */
[----:B------:R-:W-:Y:S02]  /*e890*/  FSEL R145, R145, -INF , !P6 ;  /* 0xff80000091917808 */ /* 0x000fe40007000000 */
[----:B-1----:R-:W-:Y:S02]  /*e8a0*/  FMNMX.FTZ R17, R0, R17, !PT ;  /* 0x0000001100117209 */ /* 0x002fe40007810000 */
[----:B------:R-:W-:Y:S02]  /*e8b0*/  FMNMX.FTZ R0, R147, R12, !PT ;  /* 0x0000000c93007209 */ /* 0x000fe40007810000 */
[----:B------:R-:W-:Y:S01]  /*e8c0*/  ISETP.LT.OR P0, PT, R4, 0x3a, P0 ;  /* 0x0000003a0400780c */ /* 0x000fe20000701670 */
[----:B------:R-:W1:Y:S01]  /*e8d0*/  SHFL.BFLY PT, R12, R17, 0x1, 0x1f ;  /* 0x0c201f00110c7f89 */ /* 0x000e6200000e0000 */
        /* <DEDUP_REMOVED lines=8> */
[----:B--2---:R-:W-:Y:S02]  /*e960*/  FMNMX.FTZ R5, R4, R7, !PT ;  /* 0x0000000704057209 */ /* 0x004fe40007810000 */
[----:B------:R-:W-:Y:S01]  /*e970*/  FSEL R4, R0, RZ, P0 ;  /* 0x000000ff00047208 */ /* 0x000fe20000000000 */
[--C-:B------:R-:W-:Y:S02]  /*e980*/  FFMA.FTZ R168, R10, c[0x0][0x2d0], -R151.reuse ;  /* 0x0000b4000aa87a23 */ /* 0x100fe40000010897 */
[----:B------:R-:W1:Y:S01]  /*e990*/  SHFL.BFLY PT, R132, R5, 0x1, 0x1f ;  /* 0x0c201f0005847f89 */ /* 0x000e6200000e0000 */
[----:B------:R-:W-:Y:S02]  /*e9a0*/  FFMA.FTZ R135, R138, c[0x0][0x2d0], -R151 ;  /* 0x0000b4008a877a23 */ /* 0x000fe40000010897 */
[----:B------:R-:W-:Y:S01]  /*e9b0*/  FADD.FTZ R4, -R4, R3 ;  /* 0x0000000304047221 */ /* 0x000fe20000010100 */
[----:B------:R-:W-:Y:S01]  /*e9c0*/  MUFU.EX2 R168, R168 ;  /* 0x000000a800a87308 */ /* 0x000fe20000000800 */
[--C-:B------:R-:W-:Y:S02]  /*e9d0*/  FFMA.FTZ R134, R8, c[0x0][0x2d0], -R151.reuse ;  /* 0x0000b40008867a23 */ /* 0x100fe40000010897 */
        /* <DEDUP_REMOVED lines=10> */
[----:B-1----:R-:W-:Y:S01]  /*ea80*/  FMNMX.FTZ R132, R132, R5, !PT ;  /* 0x0000000584847209 */ /* 0x002fe20007810000 */
[----:B------:R-:W-:Y:S01]  /*ea90*/  MUFU.EX2 R134, R134 ;  /* 0x0000008600867308 */ /* 0x000fe20000000800 */
[--C-:B------:R-:W-:Y:S02]  /*eaa0*/  FFMA.FTZ R221, R156, c[0x0][0x2d0], -R151.reuse ;  /* 0x0000b4009cdd7a23 */ /* 0x100fe40000010897 */
[C---:B------:R-:W-:Y:S01]  /*eab0*/  FSETP.NEU.FTZ.AND P0, PT, R132.reuse, -INF , PT ;  /* 0xff8000008400780b */ /* 0x040fe20003f1d000 */
[----:B------:R-:W-:Y:S02]  /*eac0*/  FMUL.FTZ R144, R132, c[0x0][0x2d0] ;  /* 0x0000b40084907a20 */ /* 0x000fe40000410000 */
[--C-:B------:R-:W-:Y:S01]  /*ead0*/  FFMA.FTZ R224, R154, c[0x0][0x2d0], -R151.reuse ;  /* 0x0000b4009ae07a23 */ /* 0x100fe20000010897 */
[----:B------:R-:W-:Y:S01]  /*eae0*/  FSEL R5, R132, RZ, P0 ;  /* 0x000000ff84057208 */ /* 0x000fe20000000000 */
[--C-:B------:R-:W-:Y:S01]  /*eaf0*/  FFMA.FTZ R227, R152, c[0x0][0x2d0], -R151.reuse ;  /* 0x0000b40098e37a23 */ /* 0x100fe20000010897 */
[----:B------:R-:W-:Y:S01]  /*eb00*/  FSEL R144, R144, RZ, P0 ;  /* 0x000000ff90907208 */ /* 0x000fe20000000000 */
[----:B------:R-:W1:Y:S01]  /*eb10*/  MUFU.EX2 R169, R169 ;  /* 0x000000a900a97308 */ /* 0x000e620000000800 */
[--C-:B------:R-:W-:Y:S01]  /*eb20*/  FFMA.FTZ R230, R150, c[0x0][0x2d0], -R151.reuse ;  /* 0x0000b40096e67a23 */ /* 0x100fe20000010897 */
[----:B------:R-:W-:Y:S01]  /*eb30*/  PLOP3.LUT P0, PT, PT, PT, UP2, 0x80, 0x0 ;  /* 0x000000000000781c */ /* 0x000fe20003f0f028 */
[----:B------:R-:W-:Y:S01]  /*eb40*/  FADD.FTZ R5, -R5, R2 ;  /* 0x0000000205057221 */ /* 0x000fe20000010100 */
[----:B--2---:R-:W-:Y:S01]  /*eb50*/  F2FP.PACK_AB R136, R135, R168 ;  /* 0x000000a88788723e */ /* 0x004fe200000000ff */
[--C-:B------:R-:W-:Y:S02]  /*eb60*/  FFMA.FTZ R173, R15, c[0x0][0x2d0], -R144.reuse ;  /* 0x0000b4000fad7a23 */ /* 0x100fe40000010890 */
[--C-:B------:R-:W-:Y:S02]  /*eb70*/  FFMA.FTZ R172, R13, c[0x0][0x2d0], -R144.reuse ;  /* 0x0000b4000dac7a23 */ /* 0x100fe40000010890 */
[----:B------:R-:W2:Y:S01]  /*eb80*/  LDSM.16.MT88.4 R12, [R203+0x100] ;  /* 0x00010000cb0c783b */ /* 0x000ea20000004200 */
[--C-:B------:R-:W-:Y:S01]  /*eb90*/  FFMA.FTZ R171, R11, c[0x0][0x2d0], -R144.reuse ;  /* 0x0000b4000bab7a23 */ /* 0x100fe20000010890 */
[----:B------:R-:W3:Y:S01]  /*eba0*/  MUFU.EX2 R3, R3 ;  /* 0x0000000300037308 */ /* 0x000ee20000000800 */
[--C-:B------:R-:W-:Y:S02]  /*ebb0*/  FFMA.FTZ R170, R9, c[0x0][0x2d0], -R144.reuse ;  /* 0x0000b40009aa7a23 */ /* 0x100fe40000010890 */
[----:B------:R-:W-:Y:S02]  /*ebc0*/  FMUL.FTZ R2, R5, c[0x0][0x2d0] ;  /* 0x0000b40005027a20 */ /* 0x000fe40000410000 */
[--C-:B------:R-:W-:Y:S02]  /*ebd0*/  FFMA.FTZ R178, R163, c[0x0][0x2d0], -R144.reuse ;  /* 0x0000b400a3b27a23 */ /* 0x100fe40000010890 */
[--C-:B------:R-:W-:Y:S02]  /*ebe0*/  FFMA.FTZ R179, R161, c[0x0][0x2d0], -R144.reuse ;  /* 0x0000b400a1b37a23 */ /* 0x100fe40000010890 */
[----:B------:R-:W-:Y:S01]  /*ebf0*/  LDSM.16.MT88.4 R160, [R196+0x3900] ;  /* 0x00390000c4a0783b */ /* 0x000fe20000004200 */
[----:B------:R-:W-:Y:S01]  /*ec00*/  MUFU.EX2 R173, R173 ;  /* 0x000000ad00ad7308 */ /* 0x000fe20000000800 */
[--C-:B------:R-:W-:Y:S01]  /*ec10*/  FFMA.FTZ R181, R143, c[0x0][0x2d0], -R144.reuse ;  /* 0x0000b4008fb57a23 */ /* 0x100fe20000010890 */
[----:B-1----:R-:W-:Y:S01]  /*ec20*/  F2FP.PACK_AB R138, R169, R134 ;  /* 0x00000086a98a723e */ /* 0x002fe200000000ff */
[--C-:B------:R-:W-:Y:S02]  /*ec30*/  FFMA.FTZ R182, R141, c[0x0][0x2d0], -R144.reuse ;  /* 0x0000b4008db67a23 */ /* 0x100fe40000010890 */
[--C-:B------:R-:W-:Y:S02]  /*ec40*/  FFMA.FTZ R223, R159, c[0x0][0x2d0], -R144.reuse ;  /* 0x0000b4009fdf7a23 */ /* 0x100fe40000010890 */
[----:B------:R-:W-:Y:S01]  /*ec50*/  LDSM.16.MT88.4 R140, [R197+0x2900] ;  /* 0x00290000c58c783b */ /* 0x000fe20000004200 */
[--C-:B------:R-:W-:Y:S02]  /*ec60*/  FFMA.FTZ R226, R157, c[0x0][0x2d0], -R144.reuse ;  /* 0x0000b4009de27a23 */ /* 0x100fe40000010890 */
[----:B------:R-:W1:Y:S01]  /*ec70*/  MUFU.EX2 R172, R172 ;  /* 0x000000ac00ac7308 */ /* 0x000e620000000800 */
[--C-:B------:R-:W-:Y:S02]  /*ec80*/  FFMA.FTZ R225, R155, c[0x0][0x2d0], -R144.reuse ;  /* 0x0000b4009be17a23 */ /* 0x100fe40000010890 */
[--C-:B------:R-:W-:Y:S02]  /*ec90*/  FFMA.FTZ R228, R153, c[0x0][0x2d0], -R144.reuse ;  /* 0x0000b40099e47a23 */ /* 0x100fe40000010890 */
[C---:B---3--:R-:W-:Y:S01]  /*eca0*/  FMUL.FTZ R4, R3.reuse, R128 ;  /* 0x0000008003047220 */ /* 0x048fe20000410000 */
        /* <DEDUP_REMOVED lines=15> */
[--C-:B------:R-:W-:Y:S02]  /*eda0*/  FFMA.FTZ R231, R149, c[0x0][0x2d0], -R144.reuse ;  /* 0x0000b40095e77a23 */ /* 0x100fe40000010890 */
[--C-:B------:R-:W-:Y:S01]  /*edb0*/  FFMA.FTZ R234, R147, c[0x0][0x2d0], -R144.reuse ;  /* 0x0000b40093ea7a23 */ /* 0x100fe20000010890 */
[----:B------:R-:W1:Y:S01]  /*edc0*/  MUFU.EX2 R2, R2 ;  /* 0x0000000200027308 */ /* 0x000e620000000800 */
[--C-:B------:R-:W-:Y:S02]  /*edd0*/  FFMA.FTZ R233, R145, c[0x0][0x2d0], -R144.reuse ;  /* 0x0000b40091e97a23 */ /* 0x100fe40000010890 */
[----:B------:R-:W-:Y:S02]  /*ede0*/  FFMA.FTZ R151, R146, c[0x0][0x2d0], -R151 ;  /* 0x0000b40092977a23 */ /* 0x000fe40000010897 */
[----:B------:R-:W-:Y:S02]  /*edf0*/  FFMA.FTZ R144, R133, c[0x0][0x2d0], -R144 ;  /* 0x0000b40085907a23 */ /* 0x000fe40000010890 */
[C---:B------:R-:W-:Y:S02]  /*ee00*/  FMUL.FTZ R36, R3.reuse, R36 ;  /* 0x0000002403247220 */ /* 0x040fe40000410000 */
        /* <DEDUP_REMOVED lines=123> */
[----:B------:R-:W3:Y:S01]  /*f5c0*/  MUFU.EX2 R230, R230 ;  /* 0x000000e600e67308 */ /* 0x000ee20000000800 */
[C---:B-1----:R-:W-:Y:S04]  /*f5d0*/  HMMA.16816.F32 R76, R136.reuse, R100, R76 ;  /* 0x00000064884c723c */ /* 0x042fe8000000184c */
[C---:B------:R-:W-:Y:S02]  /*f5e0*/  FMUL.FTZ R84, R3.reuse, R84 ;  /* 0x0000005403547220 */ /* 0x040fe40000410000 */
[----:B------:R-:W-:Y:S01]  /*f5f0*/  FMUL.FTZ R85, R3, R85 ;  /* 0x0000005503557220 */ /* 0x000fe20000410000 */
[----:B------:R-:W-:Y:S01]  /*f600*/  F2FP.PACK_AB R100, R175, R174 ;  /* 0x000000aeaf64723e */ /* 0x000fe200000000ff */
[C---:B------:R-:W-:Y:S01]  /*f610*/  HMMA.16816.F32 R80, R136.reuse, R102, R80 ;  /* 0x000000668850723c */ /* 0x040fe20000001850 */
[----:B------:R-:W-:Y:S03]  /*f620*/  MUFU.EX2 R229, R229 ;  /* 0x000000e500e57308 */ /* 0x000fe60000000800 */
[C---:B------:R-:W-:Y:S01]  /*f630*/  FMUL.FTZ R86, R2.reuse, R86 ;  /* 0x0000005602567220 */ /* 0x040fe20000410000 */
[----:B----4-:R-:W-:Y:S01]  /*f640*/  F2FP.PACK_AB R101, R179, R178 ;  /* 0x000000b2b365723e */ /* 0x010fe200000000ff */
[----:B------:R-:W-:Y:S01]  /*f650*/  FMUL.FTZ R87, R2, R87 ;  /* 0x0000005702577220 */ /* 0x000fe20000410000 */
[----:B------:R-:W-:Y:S01]  /*f660*/  F2FP.PACK_AB R102, R177, R176 ;  /* 0x000000b0b166723e */ /* 0x000fe200000000ff */
[C---:B------:R-:W-:Y:S01]  /*f670*/  FMUL.FTZ R88, R3.reuse, R88 ;  /* 0x0000005803587220 */ /* 0x040fe20000410000 */
[----:B-----5:R-:W-:Y:S02]  /*f680*/  F2FP.PACK_AB R103, R182, R181 ;  /* 0x000000b5b667723e */ /* 0x020fe400000000ff */
[----:B------:R-:W-:Y:S01]  /*f690*/  MUFU.EX2 R231, R231 ;  /* 0x000000e700e77308 */ /* 0x000fe20000000800 */
[C---:B------:R-:W-:Y:S01]  /*f6a0*/  FMUL.FTZ R89, R3.reuse, R89 ;  /* 0x0000005903597220 */ /* 0x040fe20000410000 */
[C---:B--2---:R-:W-:Y:S03]  /*f6b0*/  HMMA.16816.F32 R84, R136.reuse, R108, R84 ;  /* 0x0000006c8854723c */ /* 0x044fe60000001854 */
[C---:B------:R-:W-:Y:S02]  /*f6c0*/  FMUL.FTZ R90, R2.reuse, R90 ;  /* 0x0000005a025a7220 */ /* 0x040fe40000410000 */
        /* <DEDUP_REMOVED lines=153> */
.L_x_426:
[----:B------:R-:W1:Y:S01]  /*10060*/  SHFL.BFLY PT, R3, R214, 0x2, 0x1f ;  /* 0x0c401f00d6037f89 */ /* 0x000e6200000e0000 */
[----:B------:R-:W-:-:S02]  /*10070*/  MOV R7, RZ ;  /* 0x000000ff00077202 */ /* 0x000fc40000000f00 */
[----:B------:R-:W-:Y:S01]  /*10080*/  MOV R4, RZ ;  /* 0x000000ff00047202 */ /* 0x000fe20000000f00 */
[----:B------:R-:W2:Y:S01]  /*10090*/  SHFL.BFLY PT, R2, R215, 0x2, 0x1f ;  /* 0x0c401f00d7027f89 */ /* 0x000ea200000e0000 */
[----:B------:R-:W-:Y:S01]  /*100a0*/  PLOP3.LUT P2, PT, PT, PT, PT, 0x8, 0x0 ;  /* 0x000000000000781c */ /* 0x000fe20003f4e170 */
[----:B-1----:R-:W-:Y:S02]  /*100b0*/  FADD.FTZ R3, R3, R214 ;  /* 0x000000d603037221 */ /* 0x002fe40000010000 */
[----:B--2---:R-:W-:-:S03]  /*100c0*/  FADD.FTZ R2, R2, R215 ;  /* 0x000000d702027221 */ /* 0x004fc60000010000 */
[----:B------:R-:W1:Y:S04]  /*100d0*/  SHFL.BFLY PT, R6, R3, 0x1, 0x1f ;  /* 0x0c201f0003067f89 */ /* 0x000e6800000e0000 */
[----:B------:R-:W2:Y:S01]  /*100e0*/  SHFL.BFLY PT, R5, R2, 0x1, 0x1f ;  /* 0x0c201f0002057f89 */ /* 0x000ea200000e0000 */
[----:B-1----:R-:W-:Y:S02]  /*100f0*/  FADD.FTZ R6, R3, R6 ;  /* 0x0000000603067221 */ /* 0x002fe40000010000 */
[----:B--2---:R-:W-:-:S03]  /*10100*/  FADD.FTZ R5, R5, R2 ;  /* 0x0000000205057221 */ /* 0x004fc60000010000 */
[----:B------:R-:W-:Y:S02]  /*10110*/  FSETP.NE.FTZ.AND P1, PT, R6, RZ, PT ;  /* 0x000000ff0600720b */ /* 0x000fe40003f35000 */
[----:B------:R-:W-:-:S11]  /*10120*/  FSETP.NE.FTZ.AND P0, PT, R5, RZ, PT ;  /* 0x000000ff0500720b */ /* 0x000fd60003f15000 */
[----:B------:R-:W1:Y:S01]  /*10130*/  @P1 MUFU.RCP R7, R6 ;  /* 0x0000000600071308 */ /* 0x000e620000001000 */
[----:B------:R-:W-:Y:S02]  /*10140*/  @P1 MOV R10, 0x3f317218 ;  /* 0x3f317218000a1802 */ /* 0x000fe40000000f00 */
[----:B------:R-:W-:-:S05]  /*10150*/  @P0 MOV R11, 0x3f317218 ;  /* 0x3f317218000b0802 */ /* 0x000fca0000000f00 */
[----:B------:R-:W2:Y:S01]  /*10160*/  @P1 MUFU.LG2 R6, R6 ;  /* 0x0000000600061308 */ /* 0x000ea20000000c00 */
[----:B------:R-:W-:-:S07]  /*10170*/  @P0 FMUL.FTZ R11, R11, c[0x0][0x2d0] ;  /* 0x0000b4000b0b0a20 */ /* 0x000fce0000410000 */
[----:B------:R-:W3:Y:S01]  /*10180*/  @P0 MUFU.LG2 R8, R5 ;  /* 0x0000000500080308 */ /* 0x000ee20000000c00 */
[C---:B-1----:R-:W-:Y:S02]  /*10190*/  FMUL.FTZ R128, R7.reuse, R128 ;  /* 0x0000008007807220 */ /* 0x042fe40000410000 */
[C---:B------:R-:W-:Y:S02]  /*101a0*/  FMUL.FTZ R129, R7.reuse, R129 ;  /* 0x0000008107817220 */ /* 0x040fe40000410000 */
[C---:B------:R-:W-:Y:S02]  /*101b0*/  FMUL.FTZ R124, R7.reuse, R124 ;  /* 0x0000007c077c7220 */ /* 0x040fe40000410000 */
[----:B------:R-:W-:Y:S01]  /*101c0*/  FMUL.FTZ R125, R7, R125 ;  /* 0x0000007d077d7220 */ /* 0x000fe20000410000 */
[----:B------:R1:W4:Y:S01]  /*101d0*/  @P0 MUFU.RCP R4, R5 ;  /* 0x0000000500040308 */ /* 0x0003220000001000 */
[----:B--2---:R-:W-:Y:S02]  /*101e0*/  @P1 FMUL.FTZ R9, R6, 0.69314718246459960938 ;  /* 0x3f31721806091820 */ /* 0x004fe40000410000 */
[----:B------:R-:W-:-:S02]  /*101f0*/  @P1 FMUL.FTZ R6, R10, c[0x0][0x2d0] ;  /* 0x0000b4000a061a20 */ /* 0x000fc40000410000 */
[C---:B------:R-:W-:Y:S02]  /*10200*/  FMUL.FTZ R120, R7.reuse, R120 ;  /* 0x0000007807787220 */ /* 0x040fe40000410000 */
[C---:B------:R-:W-:Y:S02]  /*10210*/  FMUL.FTZ R121, R7.reuse, R121 ;  /* 0x0000007907797220 */ /* 0x040fe40000410000 */
[----:B---3--:R-:W-:Y:S02]  /*10220*/  @P0 FMUL.FTZ R8, R8, 0.69314718246459960938 ;  /* 0x3f31721808080820 */ /* 0x008fe40000410000 */
[C---:B------:R-:W-:Y:S02]  /*10230*/  FMUL.FTZ R116, R7.reuse, R116 ;  /* 0x0000007407747220 */ /* 0x040fe40000410000 */
[C---:B------:R-:W-:Y:S02]  /*10240*/  FMUL.FTZ R117, R7.reuse, R117 ;  /* 0x0000007507757220 */ /* 0x040fe40000410000 */
[C---:B------:R-:W-:Y:S01]  /*10250*/  FMUL.FTZ R112, R7.reuse, R112 ;  /* 0x0000007007707220 */ /* 0x040fe20000410000 */
[----:B-1----:R-:W-:Y:S01]  /*10260*/  MOV R5, 0xff800000 ;  /* 0xff80000000057802 */ /* 0x002fe20000000f00 */
        /* <DEDUP_REMOVED lines=90> */
.L_x_388:
[----:B------:R-:W-:Y:S05]  /*10810*/  @P2 BRA `(.L_x_437) ;  /* 0x0000197000002947 */ /* 0x000fea0003800000 */
[----:B------:R-:W1:Y:S01]  /*10820*/  S2R R9, SR_CTAID.Y ;  /* 0x0000000000097919 */ /* 0x000e620000002600 */
[----:B------:R-:W-:Y:S01]  /*10830*/  IMAD R8, RZ, RZ, -UR13 ;  /* 0x8000000dff087e24 */ /* 0x000fe2000f8e02ff */
[----:B------:R-:W-:Y:S01]  /*10840*/  USHF.R.S32.HI UR6, URZ, 0x1f, UR13 ;  /* 0x0000001f3f067899 */ /* 0x000fe2000801140d */
[----:B------:R-:W-:Y:S01]  /*10850*/  BSSY B0, `(.L_x_438) ;  /* 0x0000101000007945 */ /* 0x000fe20003800000 */
[----:B------:R-:W3:Y:S01]  /*10860*/  S2R R4, SR_TID.X ;  /* 0x0000000000047919 */ /* 0x000ee20000002100 */
[----:B------:R-:W-:-:S02]  /*10870*/  ULDC.64 UR4, c[0x0][0x4d0] ;  /* 0x0001340000047ab9 */ /* 0x000fc40000000a00 */
[----:B------:R-:W-:Y:S01]  /*10880*/  UIMAD UR7, UR6, UR4, URZ ;  /* 0x00000004060772a4 */ /* 0x000fe2000f8e023f */
[----:B------:R-:W4:Y:S01]  /*10890*/  S2R R11, SR_CTAID.Z ;  /* 0x00000000000b7919 */ /* 0x000f220000002700 */
[----:B------:R-:W-:Y:S02]  /*108a0*/  UIMAD.WIDE.U32 UR8, UR13, UR4, URZ ;  /* 0x000000040d0872a5 */ /* 0x000fe4000f8e003f */
[----:B------:R-:W-:Y:S01]  /*108b0*/  UIMAD UR7, UR13, UR5, UR7 ;  /* 0x000000050d0772a4 */ /* 0x000fe2000f8e0207 */
[----:B------:R-:W5:Y:S02]  /*108c0*/  S2R R12, SR_CTAID.X ;  /* 0x00000000000c7919 */ /* 0x000f640000002500 */
[----:B------:R-:W-:Y:S01]  /*108d0*/  ULDC.64 UR4, c[0x0][0x438] ;  /* 0x00010e0000047ab9 */ /* 0x000fe20000000a00 */
[----:B------:R-:W-:Y:S01]  /*108e0*/  MOV R19, UR9 ;  /* 0x0000000900137c02 */ /* 0x000fe20008000f00 */
[----:B------:R-:W-:Y:S01]  /*108f0*/  UIMAD.WIDE.U32 UR10, UR13, UR4, URZ ;  /* 0x000000040d0a72a5 */ /* 0x000fe2000f8e003f */
[----:B------:R-:W-:Y:S01]  /*10900*/  IMAD.U32 R18, RZ, RZ, UR8 ;  /* 0x00000008ff127e24 */ /* 0x000fe2000f8e00ff */
[----:B------:R-:W-:-:S02]  /*10910*/  UIMAD UR4, UR6, UR4, URZ ;  /* 0x00000004060472a4 */ /* 0x000fc4000f8e023f */
[----:B------:R-:W-:Y:S02]  /*10920*/  UIADD3 UR7, UR9, UR7, URZ ;  /* 0x0000000709077290 */ /* 0x000fe4000fffe03f */
[----:B------:R-:W-:Y:S01]  /*10930*/  UIMAD UR4, UR13, UR5, UR4 ;  /* 0x000000050d0472a4 */ /* 0x000fe2000f8e0204 */
[----:B------:R-:W-:Y:S01]  /*10940*/  MOV R16, UR10 ;  /* 0x0000000a00107c02 */ /* 0x000fe20008000f00 */
[----:B-1----:R-:W-:Y:S02]  /*10950*/  IMAD R8, R8, c[0x0][0x550], R9 ;  /* 0x0001540008087a24 */ /* 0x002fe400078e0209 */
[----:B------:R-:W-:Y:S01]  /*10960*/  UIADD3 UR4, UR11, UR4, URZ ;  /* 0x000000040b047290 */ /* 0x000fe2000fffe03f */
[----:B------:R-:W-:Y:S01]  /*10970*/  IMAD.U32 R17, RZ, RZ, UR11 ;  /* 0x0000000bff117e24 */ /* 0x000fe2000f8e00ff */
[----:B---3--:R-:W-:Y:S01]  /*10980*/  SHF.R.S32.HI R9, RZ, 0x1f, R4 ;  /* 0x0000001fff097819 */ /* 0x008fe20000011404 */
[----:B------:R-:W-:-:S03]  /*10990*/  IMAD.U32 R19, RZ, RZ, UR7 ;  /* 0x00000007ff137e24 */ /* 0x000fc6000f8e00ff */
[CC--:B------:R-:W-:Y:S01]  /*109a0*/  LEA.HI R0, R9.reuse, R4.reuse, RZ, 0x5 ;  /* 0x0000000409007211 */ /* 0x0c0fe200078f28ff */
[----:B------:R-:W-:Y:S01]  /*109b0*/  IMAD.U32 R17, RZ, RZ, UR4 ;  /* 0x00000004ff117e24 */ /* 0x000fe2000f8e00ff */
[-C--:B------:R-:W-:Y:S01]  /*109c0*/  LEA.HI R9, R9, R4.reuse, RZ, 0x2 ;  /* 0x0000000409097211 */ /* 0x080fe200078f10ff */
[C---:B----4-:R-:W-:Y:S01]  /*109d0*/  IMAD.WIDE.U32 R18, R11.reuse, c[0x0][0x4d8], R18 ;  /* 0x000136000b127a25 */ /* 0x050fe200078e0012 */
[----:B------:R-:W-:Y:S02]  /*109e0*/  LOP3.LUT R13, R0, 0xffffffe0, RZ, 0xc0, !PT ;  /* 0xffffffe0000d7812 */ /* 0x000fe400078ec0ff */
[----:B------:R-:W-:Y:S01]  /*109f0*/  SHF.R.S32.HI R15, RZ, 0x5, R0 ;  /* 0x00000005ff0f7819 */ /* 0x000fe20000011400 */
[----:B------:R-:W-:Y:S01]  /*10a00*/  IMAD.WIDE.U32 R16, R11, c[0x0][0x440], R16 ;  /* 0x000110000b107a25 */ /* 0x000fe200078e0010 */
[----:B------:R-:W-:Y:S02]  /*10a10*/  SHF.R.S32.HI R0, RZ, 0x1f, R0 ;  /* 0x0000001fff007819 */ /* 0x000fe40000011400 */
[----:B------:R-:W-:Y:S01]  /*10a20*/  LOP3.LUT R9, R9, 0xfffffffc, RZ, 0xc0, !PT ;  /* 0xfffffffc09097812 */ /* 0x000fe200078ec0ff */
[----:B------:R-:W-:Y:S01]  /*10a30*/  IMAD.IADD R6, R4, 0x1, -R13 ;  /* 0x0000000104067824 */ /* 0x000fe200078e0a0d */
[----:B------:R-:W-:Y:S01]  /*10a40*/  LEA.HI R0, R0, R15, RZ, 0x3 ;  /* 0x0000000f00007211 */ /* 0x000fe200078f18ff */
[----:B------:R-:W-:Y:S01]  /*10a50*/  IMAD.MOV.U32 R20, RZ, RZ, R18 ;  /* 0x000000ffff147224 */ /* 0x000fe200078e0012 */
[----:B------:R-:W-:-:S02]  /*10a60*/  IADD3 R9, -R9, R4, RZ ;  /* 0x0000000409097210 */ /* 0x000fc40007ffe1ff */
[----:B------:R-:W-:Y:S02]  /*10a70*/  LOP3.LUT R0, R0, 0xffffff8, RZ, 0xc0, !PT ;  /* 0x0ffffff800007812 */ /* 0x000fe400078ec0ff */
[----:B------:R-:W-:Y:S02]  /*10a80*/  SHF.R.S32.HI R13, RZ, 0x1f, R6 ;  /* 0x0000001fff0d7819 */ /* 0x000fe40000011406 */
[----:B------:R-:W-:Y:S01]  /*10a90*/  SHF.R.S32.HI R10, RZ, 0x1f, R11 ;  /* 0x0000001fff0a7819 */ /* 0x000fe2000001140b */
[----:B------:R-:W-:Y:S01]  /*10aa0*/  IMAD.IADD R15, R15, 0x1, -R0 ;  /* 0x000000010f0f7824 */ /* 0x000fe200078e0a00 */
[----:B------:R-:W-:Y:S02]  /*10ab0*/  LEA.HI R0, R9, R9, RZ, 0x1 ;  /* 0x0000000909007211 */ /* 0x000fe400078f08ff */
[----:B------:R-:W-:Y:S01]  /*10ac0*/  LEA.HI R4, R13, R6, RZ, 0x2 ;  /* 0x000000060d047211 */ /* 0x000fe200078f10ff */
[----:B------:R-:W-:Y:S01]  /*10ad0*/  IMAD.MOV.U32 R13, RZ, RZ, c[0x0][0x4e8] ;  /* 0x00013a00ff0d7624 */ /* 0x000fe200078e00ff */
[----:B------:R-:W-:-:S02]  /*10ae0*/  LOP3.LUT R0, R0, 0x1ffffffe, RZ, 0xc0, !PT ;  /* 0x1ffffffe00007812 */ /* 0x000fc400078ec0ff */
[----:B------:R-:W-:Y:S02]  /*10af0*/  SHF.R.S32.HI R14, RZ, 0x2, R4 ;  /* 0x00000002ff0e7819 */ /* 0x000fe40000011404 */
[----:B------:R-:W-:Y:S01]  /*10b00*/  IADD3 R0, R9, -R0, RZ ;  /* 0x8000000009007210 */ /* 0x000fe20007ffe0ff */
[----:B------:R-:W-:Y:S01]  /*10b10*/  BAR.SYNC.DEFER_BLOCKING 0x1, 0x100 ;  /* 0x0044000000007b1d */ /* 0x000fe20000010000 */
[----:B------:R-:W-:Y:S01]  /*10b20*/  ISETP.NE.AND P1, PT, R13, 0x1, PT ;  /* 0x000000010d00780c */ /* 0x000fe20003f25270 */
[----:B------:R-:W-:Y:S01]  /*10b30*/  IMAD R15, R15, 0x10, R14 ;  /* 0x000000100f0f7824 */ /* 0x000fe200078e020e */
[----:B------:R-:W-:Y:S01]  /*10b40*/  MOV R22, R16 ;  /* 0x0000001000167202 */ /* 0x000fe20000000f00 */
[----:B------:R-:W-:Y:S02]  /*10b50*/  IMAD R14, R10, c[0x0][0x4d8], RZ ;  /* 0x000136000a0e7a24 */ /* 0x000fe400078e02ff */
[----:B------:R-:W-:Y:S01]  /*10b60*/  IMAD R9, R0, 0x8, R15 ;  /* 0x0000000800097824 */ /* 0x000fe200078e020f */
[----:B------:R-:W-:Y:S01]  /*10b70*/  SHF.R.S32.HI R0, RZ, 0x1f, R8 ;  /* 0x0000001fff007819 */ /* 0x000fe20000011408 */
[----:B------:R-:W-:-:S02]  /*10b80*/  IMAD R10, R10, c[0x0][0x440], RZ ;  /* 0x000110000a0a7a24 */ /* 0x000fc400078e02ff */
[C---:B------:R-:W-:Y:S01]  /*10b90*/  IMAD R14, R11.reuse, c[0x0][0x4dc], R14 ;  /* 0x000137000b0e7a24 */ /* 0x040fe200078e020e */
[C---:B-----5:R-:W-:Y:S01]  /*10ba0*/  LEA R9, R12.reuse, R9, 0x7 ;  /* 0x000000090c097211 */ /* 0x060fe200078e38ff */
[----:B------:R-:W-:Y:S01]  /*10bb0*/  IMAD R10, R11, c[0x0][0x444], R10 ;  /* 0x000111000b0a7a24 */ /* 0x000fe200078e020a */
[----:B------:R-:W-:Y:S01]  /*10bc0*/  LEA R12, R12, R15, 0x7 ;  /* 0x0000000f0c0c7211 */ /* 0x000fe200078e38ff */
[----:B------:R-:W-:Y:S01]  /*10bd0*/  IMAD.IADD R21, R19, 0x1, R14 ;  /* 0x0000000113157824 */ /* 0x000fe200078e020e */
[----:B------:R-:W-:Y:S01]  /*10be0*/  MOV R11, R9 ;  /* 0x00000009000b7202 */ /* 0x000fe20000000f00 */
[----:B------:R-:W-:Y:S02]  /*10bf0*/  IMAD.IADD R23, R17, 0x1, R10 ;  /* 0x0000000111177824 */ /* 0x000fe400078e020a */
[----:B------:R-:W-:-:S04]  /*10c00*/  @P1 IMAD.HI.U32 R10, R9, c[0x0][0x4ec], RZ ;  /* 0x00013b00090a1a27 */ /* 0x000fc800078e00ff */
        /* <DEDUP_REMOVED lines=11> */
[----:B------:R-:W-:-:S03]  /*10cc0*/  IADD3 R16, P0, R11, R20, RZ ;  /* 0x000000140b107210 */ /* 0x000fc60007f1e0ff */
[----:B------:R-:W-:Y:S01]  /*10cd0*/  IMAD R0, R0, c[0x0][0x4e8], R9 ;  /* 0x00013a0000007a24 */ /* 0x000fe200078e0209 */
[----:B------:R-:W-:Y:S01]  /*10ce0*/  @P1 SHF.R.U32.HI R10, RZ, c[0x0][0x4f0], R8 ;  /* 0x00013c00ff0a1a19 */ /* 0x000fe20000011608 */
[----:B------:R-:W-:Y:S01]  /*10cf0*/  IMAD.IADD R23, R23, 0x1, R19 ;  /* 0x0000000117177824 */ /* 0x000fe200078e0213 */
[----:B------:R-:W-:Y:S01]  /*10d00*/  IADD3.X R17, R14, R21, R17, P0, !PT ;  /* 0x000000150e117210 */ /* 0x000fe200007fe411 */
[----:B------:R-:W-:Y:S01]  /*10d10*/  IMAD R13, R13, c[0x0][0x388], RZ ;  /* 0x0000e2000d0d7a24 */ /* 0x000fe200078e02ff */
[----:B------:R-:W-:Y:S01]  /*10d20*/  SHF.R.S32.HI R8, RZ, 0x1f, R0 ;  /* 0x0000001fff087819 */ /* 0x000fe20000011400 */
[C---:B------:R-:W-:Y:S01]  /*10d30*/  IMAD.WIDE.U32 R22, R10.reuse, c[0x0][0x430], R22 ;  /* 0x00010c000a167a25 */ /* 0x040fe200078e0016 */
[----:B------:R-:W-:Y:S02]  /*10d40*/  IADD3 R14, -R10, RZ, RZ ;  /* 0x000000ff0a0e7210 */ /* 0x000fe40007ffe1ff */
        /* <DEDUP_REMOVED lines=10> */
[----:B------:R-:W-:Y:S01]  /*10df0*/  SHFL.IDX PT, R18, R0, 0x1, 0x1c1f ;  /* 0x003c1f0000127f89 */ /* 0x000fe200000e0000 */
[----:B------:R-:W-:Y:S02]  /*10e00*/  SHF.R.S32.HI R8, RZ, 0x1f, R14 ;  /* 0x0000001fff087819 */ /* 0x000fe4000001140e */
[----:B------:R-:W-:Y:S01]  /*10e10*/  LEA.HI.X R11, R16, c[0x0][0x4ac], R11, 0x2, P0 ;  /* 0x00012b00100b7a11 */ /* 0x000fe200000f140b */
[----:B------:R-:W-:Y:S01]  /*10e20*/  IMAD R9, R10, c[0x0][0x434], R9 ;  /* 0x00010d000a097a24 */ /* 0x000fe200078e0209 */
[----:B------:R-:W-:Y:S03]  /*10e30*/  SHFL.IDX PT, R16, R0, RZ, 0x1c1f ;  /* 0x001c1fff00107589 */ /* 0x000fe600000e0000 */
[----:B------:R-:W-:Y:S01]  /*10e40*/  IMAD.IADD R23, R23, 0x1, R9 ;  /* 0x0000000117177824 */ /* 0x000fe200078e0209 */
[----:B------:R-:W1:Y:S01]  /*10e50*/  SHFL.IDX PT, R17, R11, RZ, 0x1c1f ;  /* 0x001c1fff0b117589 */ /* 0x000e6200000e0000 */
[----:B------:R-:W-:Y:S01]  /*10e60*/  IMAD R9, R8, c[0x0][0x428], RZ ;  /* 0x00010a0008097a24 */ /* 0x000fe200078e02ff */
[----:B------:R-:W-:-:S02]  /*10e70*/  IADD3 R8, R12, 0x8, RZ ;  /* 0x000000080c087810 */ /* 0x000fc40007ffe0ff */
[----:B------:R3:W4:Y:S01]  /*10e80*/  SHFL.IDX PT, R19, R11, 0x1, 0x1c1f ;  /* 0x003c1f000b137f89 */ /* 0x00072200000e0000 */
[----:B------:R-:W-:Y:S01]  /*10e90*/  IMAD R9, R14, c[0x0][0x42c], R9 ;  /* 0x00010b000e097a24 */ /* 0x000fe200078e0209 */
[----:B------:R-:W-:Y:S01]  /*10ea0*/  ISETP.GE.OR P1, PT, R8, R13, P1 ;  /* 0x0000000d0800720c */ /* 0x000fe20000f26670 */
[----:B------:R-:W-:-:S05]  /*10eb0*/  IMAD.WIDE.U32 R14, R14, c[0x0][0x428], R22 ;  /* 0x00010a000e0e7a25 */ /* 0x000fca00078e0016 */
[----:B------:R-:W-:Y:S02]  /*10ec0*/  IADD3 R10, R15, R9, RZ ;  /* 0x000000090f0a7210 */ /* 0x000fe40007ffe0ff */
[----:B------:R-:W-:-:S04]  /*10ed0*/  LEA R9, P0, R14, c[0x0][0x400], 0x2 ;  /* 0x000100000e097a11 */ /* 0x000fc800078010ff */
[----:B------:R-:W-:Y:S02]  /*10ee0*/  LEA.HI.X R10, R14, c[0x0][0x404], R10, 0x2, P0 ;  /* 0x000101000e0a7a11 */ /* 0x000fe400000f140a */
[----:B------:R2:W2:Y:S01]  /*10ef0*/  SHFL.IDX PT, R14, R9, RZ, 0x1c1f ;  /* 0x001c1fff090e7589 */ /* 0x0004a200000e0000 */
[----:B------:R-:W-:-:S03]  /*10f00*/  ISETP.GE.AND P0, PT, R8, R13, PT ;  /* 0x0000000d0800720c */ /* 0x000fc60003f06270 */
[----:B-1----:R1:W-:Y:S01]  /*10f10*/  @!P2 ST.E [R16.64], R5 ;  /* 0x000000051000a985 */ /* 0x0023e2000c101912 */
[----:B---3--:R-:W-:-:S03]  /*10f20*/  LOP3.LUT R11, R4, 0x7ffffffc, RZ, 0xc0, !PT ;  /* 0x7ffffffc040b7812 */ /* 0x008fc600078ec0ff */
[----:B----4-:R1:W-:Y:S01]  /*10f30*/  @!P1 ST.E [R18.64], R7 ;  /* 0x0000000712009985 */ /* 0x0103e2000c101912 */
[----:B------:R-:W-:Y:S01]  /*10f40*/  ISETP.GE.AND P1, PT, R12, R13, PT ;  /* 0x0000000d0c00720c */ /* 0x000fe20003f26270 */
[----:B------:R-:W-:Y:S02]  /*10f50*/  IMAD.IADD R11, R6, 0x1, -R11 ;  /* 0x00000001060b7824 */ /* 0x000fe400078e0a0b */
[----:B------:R1:W3:Y:S03]  /*10f60*/  SHFL.IDX PT, R15, R10, RZ, 0x1c1f ;  /* 0x001c1fff0a0f7589 */ /* 0x0002e600000e0000 */
[----:B------:R-:W-:-:S07]  /*10f70*/  SHF.L.U32 R11, R11, 0x1, RZ ;  /* 0x000000010b0b7819 */ /* 0x000fce00000006ff */
[----:B------:R-:W-:Y:S05]  /*10f80*/  @P1 BRA `(.L_x_439) ;  /* 0x000008d000001947 */ /* 0x000fea0003800000 */
[C---:B------:R-:W-:Y:S02]  /*10f90*/  ISETP.GE.AND P1, PT, R11.reuse, c[0x0][0x3c8], PT ;  /* 0x0000f2000b007a0c */ /* 0x040fe40003f26270 */
[C---:B-1----:R-:W-:Y:S02]  /*10fa0*/  IADD3 R7, R11.reuse, 0x8, RZ ;  /* 0x000000080b077810 */ /* 0x042fe40007ffe0ff */
[C---:B------:R-:W-:Y:S02]  /*10fb0*/  IADD3 R6, R11.reuse, 0x10, RZ ;  /* 0x000000100b067810 */ /* 0x040fe40007ffe0ff */
[----:B------:R-:W-:Y:S02]  /*10fc0*/  IADD3 R5, R11, 0x18, RZ ;  /* 0x000000180b057810 */ /* 0x000fe40007ffe0ff */
[----:B------:R-:W-:Y:S02]  /*10fd0*/  ISETP.GE.AND P5, PT, R7, c[0x0][0x3c8], PT ;  /* 0x0000f20007007a0c */ /* 0x000fe40003fa6270 */
[----:B------:R-:W-:-:S02]  /*10fe0*/  ISETP.GE.AND P4, PT, R6, c[0x0][0x3c8], PT ;  /* 0x0000f20006007a0c */ /* 0x000fc40003f86270 */
[C---:B------:R-:W-:Y:S01]  /*10ff0*/  IADD3 R4, R11.reuse, 0x20, RZ ;  /* 0x000000200b047810 */ /* 0x040fe20007ffe0ff */
[----:B--23--:R-:W-:Y:S01]  /*11000*/  @!P1 IMAD.WIDE R12, R11, 0x4, R14 ;  /* 0x000000040b0c9825 */ /* 0x00cfe200078e020e */
[----:B------:R-:W-:Y:S02]  /*11010*/  ISETP.GE.AND P3, PT, R5, c[0x0][0x3c8], PT ;  /* 0x0000f20005007a0c */ /* 0x000fe40003f66270 */
[----:B------:R-:W-:Y:S02]  /*11020*/  ISETP.GE.AND P2, PT, R4, c[0x0][0x3c8], PT ;  /* 0x0000f20004007a0c */ /* 0x000fe40003f46270 */
[C---:B------:R-:W-:Y:S01]  /*11030*/  IADD3 R0, R11.reuse, 0x28, RZ ;  /* 0x000000280b007810 */ /* 0x040fe20007ffe0ff */
[----:B------:R1:W-:Y:S01]  /*11040*/  @!P1 ST.E.64 [R12.64], R128 ;  /* 0x000000800c009985 */ /* 0x0003e2000c101b12 */
[----:B------:R-:W-:Y:S02]  /*11050*/  IADD3 R8, R11, 0x30, RZ ;  /* 0x000000300b087810 */ /* 0x000fe40007ffe0ff */
[----:B------:R-:W-:-:S02]  /*11060*/  ISETP.GE.AND P6, PT, R0, c[0x0][0x3c8], PT ;  /* 0x0000f20000007a0c */ /* 0x000fc40003fc6270 */
[----:B------:R-:W-:Y:S02]  /*11070*/  @!P5 LEA.HI R7, R7, R7, RZ, 0x1 ;  /* 0x000000070707d211 */ /* 0x000fe400078f08ff */
[----:B------:R-:W-:Y:S02]  /*11080*/  ISETP.GE.AND P1, PT, R8, c[0x0][0x3c8], PT ;  /* 0x0000f20008007a0c */ /* 0x000fe40003f26270 */
[----:B------:R-:W-:Y:S02]  /*11090*/  @!P4 LEA.HI R6, R6, R6, RZ, 0x1 ;  /* 0x000000060606c211 */ /* 0x000fe400078f08ff */
[----:B------:R-:W-:Y:S02]  /*110a0*/  @!P3 LEA.HI R5, R5, R5, RZ, 0x1 ;  /* 0x000000050505b211 */ /* 0x000fe400078f08ff */
[----:B------:R-:W-:Y:S02]  /*110b0*/  @!P5 LOP3.LUT R7, R7, 0xfffffffe, RZ, 0xc0, !PT ;  /* 0xfffffffe0707d812 */ /* 0x000fe400078ec0ff */
[----:B------:R-:W-:-:S02]  /*110c0*/  @!P4 LOP3.LUT R17, R6, 0xfffffffe, RZ, 0xc0, !PT ;  /* 0xfffffffe0611c812 */ /* 0x000fc400078ec0ff */
[----:B------:R-:W-:Y:S01]  /*110d0*/  @!P2 LEA.HI R4, R4, R4, RZ, 0x1 ;  /* 0x000000040404a211 */ /* 0x000fe200078f08ff */
[--C-:B------:R-:W-:Y:S01]  /*110e0*/  @!P5 IMAD.WIDE R6, R7, 0x4, R14.reuse ;  /* 0x000000040706d825 */ /* 0x100fe200078e020e */
[----:B------:R-:W-:Y:S02]  /*110f0*/  @!P3 LOP3.LUT R5, R5, 0xfffffffe, RZ, 0xc0, !PT ;  /* 0xfffffffe0505b812 */ /* 0x000fe400078ec0ff */
[----:B------:R-:W-:Y:S02]  /*11100*/  @!P2 LOP3.LUT R19, R4, 0xfffffffe, RZ, 0xc0, !PT ;  /* 0xfffffffe0413a812 */ /* 0x000fe400078ec0ff */
[----:B------:R-:W-:Y:S01]  /*11110*/  @!P6 LEA.HI R0, R0, R0, RZ, 0x1 ;  /* 0x000000000000e211 */ /* 0x000fe200078f08ff */
[--C-:B------:R-:W-:Y:S01]  /*11120*/  @!P3 IMAD.WIDE R4, R5, 0x4, R14.reuse ;  /* 0x000000040504b825 */ /* 0x100fe200078e020e */
[----:B------:R-:W-:Y:S01]  /*11130*/  @!P1 LEA.HI R8, R8, R8, RZ, 0x1 ;  /* 0x0000000808089211 */ /* 0x000fe200078f08ff */
[----:B------:R2:W-:Y:S01]  /*11140*/  @!P5 ST.E.64 [R6.64], R124 ;  /* 0x0000007c0600d985 */ /* 0x0005e2000c101b12 */
[----:B------:R-:W-:Y:S01]  /*11150*/  IADD3 R21, R11, 0x38, RZ ;  /* 0x000000380b157810 */ /* 0x000fe20007ffe0ff */
[----:B-1----:R-:W-:Y:S01]  /*11160*/  @!P4 IMAD.WIDE R12, R17, 0x4, R14 ;  /* 0x00000004110cc825 */ /* 0x002fe200078e020e */
[----:B------:R-:W-:-:S02]  /*11170*/  IADD3 R20, R11, 0x40, RZ ;  /* 0x000000400b147810 */ /* 0x000fc40007ffe0ff */
[----:B------:R-:W-:Y:S01]  /*11180*/  ISETP.GE.AND P5, PT, R21, c[0x0][0x3c8], PT ;  /* 0x0000f20015007a0c */ /* 0x000fe20003fa6270 */
[----:B------:R-:W-:Y:S01]  /*11190*/  @!P2 IMAD.WIDE R16, R19, 0x4, R14 ;  /* 0x000000041310a825 */ /* 0x000fe200078e020e */
[----:B------:R1:W-:Y:S01]  /*111a0*/  @!P4 ST.E.64 [R12.64], R120 ;  /* 0x000000780c00c985 */ /* 0x0003e2000c101b12 */
[C---:B------:R-:W-:Y:S02]  /*111b0*/  IADD3 R19, R11.reuse, 0x48, RZ ;  /* 0x000000480b137810 */ /* 0x040fe40007ffe0ff */
[----:B------:R-:W-:Y:S01]  /*111c0*/  IADD3 R18, R11, 0x50, RZ ;  /* 0x000000500b127810 */ /* 0x000fe20007ffe0ff */
[----:B------:R3:W-:Y:S01]  /*111d0*/  @!P3 ST.E.64 [R4.64], R116 ;  /* 0x000000740400b985 */ /* 0x0007e2000c101b12 */
[----:B------:R-:W-:Y:S02]  /*111e0*/  ISETP.GE.AND P4, PT, R20, c[0x0][0x3c8], PT ;  /* 0x0000f20014007a0c */ /* 0x000fe40003f86270 */
[----:B------:R-:W-:Y:S01]  /*111f0*/  ISETP.GE.AND P3, PT, R19, c[0x0][0x3c8], PT ;  /* 0x0000f20013007a0c */ /* 0x000fe20003f66270 */
[----:B------:R4:W-:Y:S01]  /*11200*/  @!P2 ST.E.64 [R16.64], R112 ;  /* 0x000000701000a985 */ /* 0x0009e2000c101b12 */
[----:B------:R-:W-:-:S02]  /*11210*/  ISETP.GE.AND P2, PT, R18, c[0x0][0x3c8], PT ;  /* 0x0000f20012007a0c */ /* 0x000fc40003f46270 */
[----:B------:R-:W-:-:S04]  /*11220*/  @!P5 LEA.HI R21, R21, R21, RZ, 0x1 ;  /* 0x000000151515d211 */ /* 0x000fc800078f08ff */
[----:B------:R-:W-:-:S03]  /*11230*/  @!P5 LOP3.LUT R21, R21, 0xfffffffe, RZ, 0xc0, !PT ;  /* 0xfffffffe1515d812 */ /* 0x000fc600078ec0ff */
[----:B------:R-:W-:Y:S02]  /*11240*/  @!P4 LEA.HI R20, R20, R20, RZ, 0x1 ;  /* 0x000000141414c211 */ /* 0x000fe400078f08ff */
[----:B------:R-:W-:Y:S02]  /*11250*/  @!P3 LEA.HI R19, R19, R19, RZ, 0x1 ;  /* 0x000000131313b211 */ /* 0x000fe400078f08ff */
[----:B--2---:R-:W-:Y:S02]  /*11260*/  @!P6 LOP3.LUT R7, R0, 0xfffffffe, RZ, 0xc0, !PT ;  /* 0xfffffffe0007e812 */ /* 0x004fe400078ec0ff */
[----:B------:R-:W-:Y:S02]  /*11270*/  IADD3 R0, R11, 0x58, RZ ;  /* 0x000000580b007810 */ /* 0x000fe40007ffe0ff */
[----:B------:R-:W-:Y:S01]  /*11280*/  @!P2 LEA.HI R18, R18, R18, RZ, 0x1 ;  /* 0x000000121212a211 */ /* 0x000fe200078f08ff */
[----:B------:R-:W-:Y:S01]  /*11290*/  @!P6 IMAD.WIDE R6, R7, 0x4, R14 ;  /* 0x000000040706e825 */ /* 0x000fe200078e020e */
[----:B------:R-:W-:-:S02]  /*112a0*/  @!P3 LOP3.LUT R19, R19, 0xfffffffe, RZ, 0xc0, !PT ;  /* 0xfffffffe1313b812 */ /* 0x000fc400078ec0ff */
[----:B-1----:R-:W-:Y:S02]  /*112b0*/  @!P4 LOP3.LUT R13, R20, 0xfffffffe, RZ, 0xc0, !PT ;  /* 0xfffffffe140dc812 */ /* 0x002fe400078ec0ff */
[----:B------:R1:W-:Y:S01]  /*112c0*/  @!P6 ST.E.64 [R6.64], R108 ;  /* 0x0000006c0600e985 */ /* 0x0003e2000c101b12 */
[----:B---3--:R-:W-:Y:S02]  /*112d0*/  @!P1 LOP3.LUT R5, R8, 0xfffffffe, RZ, 0xc0, !PT ;  /* 0xfffffffe08059812 */ /* 0x008fe400078ec0ff */
[----:B------:R-:W-:Y:S01]  /*112e0*/  IADD3 R8, R11, 0x60, RZ ;  /* 0x000000600b087810 */ /* 0x000fe20007ffe0ff */
[--C-:B------:R-:W-:Y:S01]  /*112f0*/  @!P4 IMAD.WIDE R12, R13, 0x4, R14.reuse ;  /* 0x000000040d0cc825 */ /* 0x100fe200078e020e */
[----:B------:R-:W-:Y:S02]  /*11300*/  IADD3 R20, R11, 0x68, RZ ;  /* 0x000000680b147810 */ /* 0x000fe40007ffe0ff */
[----:B------:R-:W-:Y:S01]  /*11310*/  ISETP.GE.AND P6, PT, R8, c[0x0][0x3c8], PT ;  /* 0x0000f20008007a0c */ /* 0x000fe20003fc6270 */
[----:B------:R-:W-:-:S04]  /*11320*/  @!P1 IMAD.WIDE R4, R5, 0x4, R14 ;  /* 0x0000000405049825 */ /* 0x000fc800078e020e */
[----:B----4-:R-:W-:Y:S01]  /*11330*/  @!P3 IMAD.WIDE R16, R19, 0x4, R14 ;  /* 0x000000041310b825 */ /* 0x010fe200078e020e */
[----:B------:R2:W-:Y:S01]  /*11340*/  @!P1 ST.E.64 [R4.64], R104 ;  /* 0x0000006804009985 */ /* 0x0005e2000c101b12 */
[----:B------:R-:W-:Y:S02]  /*11350*/  ISETP.GE.AND P1, PT, R0, c[0x0][0x3c8], PT ;  /* 0x0000f20000007a0c */ /* 0x000fe40003f26270 */
[----:B------:R-:W-:-:S04]  /*11360*/  IADD3 R19, R11, 0x70, RZ ;  /* 0x000000700b137810 */ /* 0x000fc80007ffe0ff */
[----:B------:R-:W-:-:S07]  /*11370*/  @!P6 LEA.HI R8, R8, R8, RZ, 0x1 ;  /* 0x000000080808e211 */ /* 0x000fce00078f08ff */
[----:B------:R-:W-:Y:S02]  /*11380*/  @!P1 LEA.HI R0, R0, R0, RZ, 0x1 ;  /* 0x0000000000009211 */ /* 0x000fe400078f08ff */
[----:B-1----:R-:W-:Y:S02]  /*11390*/  @!P2 LOP3.LUT R7, R18, 0xfffffffe, RZ, 0xc0, !PT ;  /* 0xfffffffe1207a812 */ /* 0x002fe400078ec0ff */
[----:B------:R-:W-:Y:S02]  /*113a0*/  @!P1 LOP3.LUT R23, R0, 0xfffffffe, RZ, 0xc0, !PT ;  /* 0xfffffffe00179812 */ /* 0x000fe400078ec0ff */
[----:B------:R-:W-:Y:S01]  /*113b0*/  IADD3 R18, R11, 0x78, RZ ;  /* 0x000000780b127810 */ /* 0x000fe20007ffe0ff */
[----:B------:R-:W-:Y:S01]  /*113c0*/  @!P2 IMAD.WIDE R6, R7, 0x4, R14 ;  /* 0x000000040706a825 */ /* 0x000fe200078e020e */
[----:B------:R-:W-:-:S03]  /*113d0*/  IADD3 R0, R11, 0x88, RZ ;  /* 0x000000880b007810 */ /* 0x000fc60007ffe0ff */
[----:B--2---:R-:W-:Y:S01]  /*113e0*/  @!P5 IMAD.WIDE R4, R21, 0x4, R14 ;  /* 0x000000041504d825 */ /* 0x004fe200078e020e */
        /* <DEDUP_REMOVED lines=25> */
[----:B------:R-:W-:-:S05]  /*11580*/  @!P5 IMAD.WIDE R6, R7, 0x4, R14 ;  /* 0x000000040706d825 */ /* 0x000fca00078e020e */
[----:B------:R-:W-:Y:S01]  /*11590*/  @!P1 LEA.HI R0, R0, R0, RZ, 0x1 ;  /* 0x0000000000009211 */ /* 0x000fe200078f08ff */
[----:B------:R3:W-:Y:S01]  /*115a0*/  @!P5 ST.E.64 [R6.64], R56 ;  /* 0x000000380600d985 */ /* 0x0007e2000c101b12 */
[----:B------:R-:W-:-:S03]  /*115b0*/  ISETP.GE.AND P5, PT, R8, c[0x0][0x3c8], PT ;  /* 0x0000f20008007a0c */ /* 0x000fc60003fa6270 */
[----:B------:R4:W-:Y:S01]  /*115c0*/  @!P4 ST.E.64 [R16.64], R60 ;  /* 0x0000003c1000c985 */ /* 0x0009e2000c101b12 */
[----:B-1----:R-:W-:Y:S01]  /*115d0*/  @!P3 LOP3.LUT R13, R18, 0xfffffffe, RZ, 0xc0, !PT ;  /* 0xfffffffe120db812 */ /* 0x002fe200078ec0ff */
[--C-:B------:R-:W-:Y:S01]  /*115e0*/  @!P2 IMAD.WIDE R18, R21, 0x4, R14.reuse ;  /* 0x000000041512a825 */ /* 0x100fe200078e020e */
[----:B------:R-:W-:Y:S02]  /*115f0*/  IADD3 R21, R11, 0xa0, RZ ;  /* 0x000000a00b157810 */ /* 0x000fe40007ffe0ff */
[----:B--2---:R-:W-:Y:S01]  /*11600*/  @!P1 LOP3.LUT R5, R0, 0xfffffffe, RZ, 0xc0, !PT ;  /* 0xfffffffe00059812 */ /* 0x004fe200078ec0ff */
[--C-:B------:R-:W-:Y:S01]  /*11610*/  @!P3 IMAD.WIDE R12, R13, 0x4, R14.reuse ;  /* 0x000000040d0cb825 */ /* 0x100fe200078e020e */
[----:B------:R-:W-:Y:S02]  /*11620*/  IADD3 R0, R11, 0x90, RZ ;  /* 0x000000900b007810 */ /* 0x000fe40007ffe0ff */
[----:B------:R-:W-:Y:S01]  /*11630*/  ISETP.GE.AND P4, PT, R21, c[0x0][0x3c8], PT ;  /* 0x0000f20015007a0c */ /* 0x000fe20003f86270 */
        /* <DEDUP_REMOVED lines=13> */
[----:B------:R-:W-:Y:S02]  /*11710*/  @!P3 LEA.HI R20, R20, R20, RZ, 0x1 ;  /* 0x000000141414b211 */ /* 0x000fe400078f08ff */
[----:B------:R-:W-:Y:S02]  /*11720*/  @!P4 LOP3.LUT R21, R21, 0xfffffffe, RZ, 0xc0, !PT ;  /* 0xfffffffe1515c812 */ /* 0x000fe400078ec0ff */
[----:B----4-:R-:W-:Y:S02]  /*11730*/  @!P3 LOP3.LUT R17, R20, 0xfffffffe, RZ, 0xc0, !PT ;  /* 0xfffffffe1411b812 */ /* 0x010fe400078ec0ff */
[----:B------:R-:W-:Y:S01]  /*11740*/  @!P2 LEA.HI R7, R7, R7, RZ, 0x1 ;  /* 0x000000070707a211 */ /* 0x000fe200078f08ff */
[----:B------:R-:W-:Y:S01]  /*11750*/  @!P4 IMAD.WIDE R20, R21, 0x4, R14 ;  /* 0x000000041514c825 */ /* 0x000fe200078e020e */
[----:B------:R-:W-:-:S02]  /*11760*/  @!P1 LEA.HI R6, R6, R6, RZ, 0x1 ;  /* 0x0000000606069211 */ /* 0x000fc400078f08ff */
        /* <DEDUP_REMOVED lines=15> */
.L_x_439:
[----:B------:R-:W-:Y:S05]  /*11860*/  BSYNC B0 ;  /* 0x0000000000007941 */ /* 0x000fea0003800000 */
.L_x_438:
[----:B-1----:R1:W4:Y:S04]  /*11870*/  SHFL.IDX PT, R5, R10, 0x1, 0x1c1f ;  /* 0x003c1f000a057f89 */ /* 0x00232800000e0000 */
        /* <DEDUP_REMOVED lines=9> */
[C---:B-12---:R-:W-:Y:S01]  /*11910*/  IADD3 R9, R11.reuse, 0x20, RZ ;  /* 0x000000200b097810 */ /* 0x046fe20007ffe0ff */
[C---:B---34-:R-:W-:Y:S01]  /*11920*/  @!P1 IMAD.WIDE R12, R11.reuse, 0x4, R4 ;  /* 0x000000040b0c9825 */ /* 0x058fe200078e0204 */
[----:B------:R-:W-:-:S02]  /*11930*/  IADD3 R8, R11, 0x28, RZ ;  /* 0x000000280b087810 */ /* 0x000fc40007ffe0ff */
[----:B------:R-:W-:Y:S02]  /*11940*/  @!P0 LEA.HI R3, R3, R3, RZ, 0x1 ;  /* 0x0000000303038211 */ /* 0x000fe400078f08ff */
[----:B------:R-:W-:Y:S01]  /*11950*/  IADD3 R7, R11, 0x30, RZ ;  /* 0x000000300b077810 */ /* 0x000fe20007ffe0ff */
[----:B------:R1:W-:Y:S01]  /*11960*/  @!P1 ST.E.64 [R12.64], R130 ;  /* 0x000000820c009985 */ /* 0x0003e2000c101b12 */
[----:B------:R-:W-:Y:S02]  /*11970*/  @!P0 LOP3.LUT R3, R3, 0xfffffffe, RZ, 0xc0, !PT ;  /* 0xfffffffe03038812 */ /* 0x000fe400078ec0ff */
[----:B------:R-:W-:Y:S02]  /*11980*/  IADD3 R6, R11, 0x38, RZ ;  /* 0x000000380b067810 */ /* 0x000fe40007ffe0ff */
[----:B------:R-:W-:Y:S01]  /*11990*/  ISETP.GE.AND P4, PT, R9, c[0x0][0x3c8], PT ;  /* 0x0000f20009007a0c */ /* 0x000fe20003f86270 */
[----:B------:R-:W-:Y:S01]  /*119a0*/  @!P0 IMAD.WIDE R14, R3, 0x4, R4 ;  /* 0x00000004030e8825 */ /* 0x000fe200078e0204 */
        /* <DEDUP_REMOVED lines=8> */
[----:B------:R-:W-:Y:S02]  /*11a30*/  @!P4 LEA.HI R9, R9, R9, RZ, 0x1 ;  /* 0x000000090909c211 */ /* 0x000fe400078f08ff */
[----:B------:R-:W-:Y:S02]  /*11a40*/  @!P3 LEA.HI R8, R8, R8, RZ, 0x1 ;  /* 0x000000080808b211 */ /* 0x000fe400078f08ff */
[----:B------:R-:W-:Y:S02]  /*11a50*/  @!P2 LEA.HI R7, R7, R7, RZ, 0x1 ;  /* 0x000000070707a211 */ /* 0x000fe400078f08ff */
[----:B------:R-:W-:Y:S02]  /*11a60*/  @!P1 LEA.HI R6, R6, R6, RZ, 0x1 ;  /* 0x0000000606069211 */ /* 0x000fe400078f08ff */
[----:B-1----:R-:W-:Y:S02]  /*11a70*/  @!P6 LOP3.LUT R13, R2, 0xfffffffe, RZ, 0xc0, !PT ;  /* 0xfffffffe020de812 */ /* 0x002fe400078ec0ff */
[----:B------:R-:W-:-:S02]  /*11a80*/  IADD3 R2, R11, 0x48, RZ ;  /* 0x000000480b027810 */ /* 0x000fc40007ffe0ff */
[----:B------:R-:W-:Y:S01]  /*11a90*/  @!P0 LEA.HI R3, R3, R3, RZ, 0x1 ;  /* 0x0000000303038211 */ /* 0x000fe200078f08ff */
[--C-:B------:R-:W-:Y:S01]  /*11aa0*/  @!P6 IMAD.WIDE R12, R13, 0x4, R4.reuse ;  /* 0x000000040d0ce825 */ /* 0x100fe200078e0204 */
[----:B------:R-:W-:Y:S02]  /*11ab0*/  @!P4 LOP3.LUT R9, R9, 0xfffffffe, RZ, 0xc0, !PT ;  /* 0xfffffffe0909c812 */ /* 0x000fe400078ec0ff */
[----:B------:R-:W-:Y:S02]  /*11ac0*/  @!P3 LOP3.LUT R17, R8, 0xfffffffe, RZ, 0xc0, !PT ;  /* 0xfffffffe0811b812 */ /* 0x000fe400078ec0ff */
[----:B------:R1:W-:Y:S01]  /*11ad0*/  @!P6 ST.E.64 [R12.64], R122 ;  /* 0x0000007a0c00e985 */ /* 0x0003e2000c101b12 */
[----:B------:R-:W-:Y:S01]  /*11ae0*/  ISETP.GE.AND P6, PT, R2, c[0x0][0x3c8], PT ;  /* 0x0000f20002007a0c */ /* 0x000fe20003fc6270 */
[----:B------:R-:W-:Y:S01]  /*11af0*/  @!P4 IMAD.WIDE R8, R9, 0x4, R4 ;  /* 0x000000040908c825 */ /* 0x000fe200078e0204 */
[----:B--2---:R-:W-:Y:S02]  /*11b00*/  @!P5 LOP3.LUT R15, R0, 0xfffffffe, RZ, 0xc0, !PT ;  /* 0xfffffffe000fd812 */ /* 0x004fe400078ec0ff */
[----:B------:R-:W-:-:S02]  /*11b10*/  IADD3 R0, R11, 0x50, RZ ;  /* 0x000000500b007810 */ /* 0x000fc40007ffe0ff */
[----:B------:R-:W-:Y:S01]  /*11b20*/  @!P2 LOP3.LUT R7, R7, 0xfffffffe, RZ, 0xc0, !PT ;  /* 0xfffffffe0707a812 */ /* 0x000fe200078ec0ff */
[----:B------:R-:W-:Y:S01]  /*11b30*/  @!P5 IMAD.WIDE R14, R15, 0x4, R4 ;  /* 0x000000040f0ed825 */ /* 0x000fe200078e0204 */
[----:B------:R-:W-:Y:S02]  /*11b40*/  @!P0 LOP3.LUT R3, R3, 0xfffffffe, RZ, 0xc0, !PT ;  /* 0xfffffffe03038812 */ /* 0x000fe400078ec0ff */
[C---:B------:R-:W-:Y:S02]  /*11b50*/  IADD3 R20, R11.reuse, 0x58, RZ ;  /* 0x000000580b147810 */ /* 0x040fe40007ffe0ff */
[----:B------:R2:W-:Y:S01]  /*11b60*/  @!P5 ST.E.64 [R14.64], R118 ;  /* 0x000000760e00d985 */ /* 0x0005e2000c101b12 */
[----:B------:R-:W-:Y:S02]  /*11b70*/  ISETP.GE.AND P5, PT, R0, c[0x0][0x3c8], PT ;  /* 0x0000f20000007a0c */ /* 0x000fe40003fa6270 */
[C---:B------:R-:W-:Y:S01]  /*11b80*/  IADD3 R19, R11.reuse, 0x60, RZ ;  /* 0x000000600b137810 */ /* 0x040fe20007ffe0ff */
[----:B------:R3:W-:Y:S01]  /*11b90*/  @!P4 ST.E.64 [R8.64], R114 ;  /* 0x000000720800c985 */ /* 0x0007e2000c101b12 */
[----:B------:R-:W-:-:S02]  /*11ba0*/  IADD3 R18, R11, 0x68, RZ ;  /* 0x000000680b127810 */ /* 0x000fc40007ffe0ff */
[----:B------:R-:W-:Y:S02]  /*11bb0*/  IADD3 R10, R11, 0x70, RZ ;  /* 0x000000700b0a7810 */ /* 0x000fe40007ffe0ff */
[----:B------:R-:W-:Y:S02]  /*11bc0*/  ISETP.GE.AND P4, PT, R20, c[0x0][0x3c8], PT ;  /* 0x0000f20014007a0c */ /* 0x000fe40003f86270 */
[----:B------:R-:W-:-:S03]  /*11bd0*/  @!P6 LEA.HI R2, R2, R2, RZ, 0x1 ;  /* 0x000000020202e211 */ /* 0x000fc600078f08ff */
[----:B------:R-:W-:Y:S02]  /*11be0*/  @!P5 LEA.HI R0, R0, R0, RZ, 0x1 ;  /* 0x000000000000d211 */ /* 0x000fe400078f08ff */
[----:B-1----:R-:W-:Y:S01]  /*11bf0*/  @!P1 LOP3.LUT R13, R6, 0xfffffffe, RZ, 0xc0, !PT ;  /* 0xfffffffe060d9812 */ /* 0x002fe200078ec0ff */
[----:B------:R-:W-:-:S04]  /*11c00*/  @!P2 IMAD.WIDE R6, R7, 0x4, R4 ;  /* 0x000000040706a825 */ /* 0x000fc800078e0204 */
[----:B------:R-:W-:Y:S01]  /*11c10*/  @!P1 IMAD.WIDE R12, R13, 0x4, R4 ;  /* 0x000000040d0c9825 */ /* 0x000fe200078e0204 */
[----:B------:R-:W-:-:S03]  /*11c20*/  @!P4 LEA.HI R20, R20, R20, RZ, 0x1 ;  /* 0x000000141414c211 */ /* 0x000fc600078f08ff */
[----:B--2---:R-:W-:-:S04]  /*11c30*/  @!P3 IMAD.WIDE R14, R17, 0x4, R4 ;  /* 0x00000004110eb825 */ /* 0x004fc800078e0204 */
[----:B------:R-:W-:Y:S01]  /*11c40*/  @!P0 IMAD.WIDE R16, R3, 0x4, R4 ;  /* 0x0000000403108825 */ /* 0x000fe200078e0204 */
[----:B------:R1:W-:Y:S01]  /*11c50*/  @!P3 ST.E.64 [R14.64], R110 ;  /* 0x0000006e0e00b985 */ /* 0x0003e2000c101b12 */
[----:B------:R-:W-:Y:S02]  /*11c60*/  IADD3 R3, R11, 0x78, RZ ;  /* 0x000000780b037810 */ /* 0x000fe40007ffe0ff */
[----:B------:R-:W-:Y:S01]  /*11c70*/  ISETP.GE.AND P3, PT, R19, c[0x0][0x3c8], PT ;  /* 0x0000f20013007a0c */ /* 0x000fe20003f66270 */
[----:B------:R2:W-:Y:S01]  /*11c80*/  @!P2 ST.E.64 [R6.64], R106 ;  /* 0x0000006a0600a985 */ /* 0x0005e2000c101b12 */
[----:B------:R-:W-:Y:S02]  /*11c90*/  ISETP.GE.AND P2, PT, R18, c[0x0][0x3c8], PT ;  /* 0x0000f20012007a0c */ /* 0x000fe40003f46270 */
[----:B---3--:R-:W-:Y:S01]  /*11ca0*/  @!P5 LOP3.LUT R9, R0, 0xfffffffe, RZ, 0xc0, !PT ;  /* 0xfffffffe0009d812 */ /* 0x008fe200078ec0ff */
[----:B------:R3:W-:Y:S01]  /*11cb0*/  @!P1 ST.E.64 [R12.64], R102 ;  /* 0x000000660c009985 */ /* 0x0007e2000c101b12 */
[----:B------:R-:W-:-:S02]  /*11cc0*/  ISETP.GE.AND P1, PT, R10, c[0x0][0x3c8], PT ;  /* 0x0000f2000a007a0c */ /* 0x000fc40003f26270 */
[----:B------:R-:W-:Y:S01]  /*11cd0*/  IADD3 R0, R11, 0x88, RZ ;  /* 0x000000880b007810 */ /* 0x000fe20007ffe0ff */
[----:B------:R4:W-:Y:S01]  /*11ce0*/  @!P0 ST.E.64 [R16.64], R38 ;  /* 0x0000002610008985 */ /* 0x0009e2000c101b12 */
[----:B------:R-:W-:Y:S01]  /*11cf0*/  ISETP.GE.AND P0, PT, R3, c[0x0][0x3c8], PT ;  /* 0x0000f20003007a0c */ /* 0x000fe20003f06270 */
[----:B------:R-:W-:Y:S02]  /*11d00*/  @!P5 IMAD.WIDE R8, R9, 0x4, R4 ;  /* 0x000000040908d825 */ /* 0x000fe400078e0204 */
[----:B------:R-:W-:Y:S02]  /*11d10*/  @!P3 LEA.HI R19, R19, R19, RZ, 0x1 ;  /* 0x000000131313b211 */ /* 0x000fe400078f08ff */
[----:B------:R-:W-:Y:S02]  /*11d20*/  @!P2 LEA.HI R18, R18, R18, RZ, 0x1 ;  /* 0x000000121212a211 */ /* 0x000fe400078f08ff */
[----:B------:R-:W-:Y:S02]  /*11d30*/  @!P3 LOP3.LUT R19, R19, 0xfffffffe, RZ, 0xc0, !PT ;  /* 0xfffffffe1313b812 */ /* 0x000fe400078ec0ff */
[----:B------:R-:W-:-:S04]  /*11d40*/  @!P1 LEA.HI R10, R10, R10, RZ, 0x1 ;  /* 0x0000000a0a0a9211 */ /* 0x000fc800078f08ff */
[----:B------:R-:W-:Y:S01]  /*11d50*/  @!P0 LEA.HI R3, R3, R3, RZ, 0x1 ;  /* 0x0000000303038211 */ /* 0x000fe200078f08ff */
[----:B-1----:R-:W-:-:S03]  /*11d60*/  @!P3 IMAD.WIDE R14, R19, 0x4, R4 ;  /* 0x00000004130eb825 */ /* 0x002fc600078e0204 */
[----:B------:R-:W-:Y:S02]  /*11d70*/  @!P0 LOP3.LUT R3, R3, 0xfffffffe, RZ, 0xc0, !PT ;  /* 0xfffffffe03038812 */ /* 0x000fe400078ec0ff */
[C---:B------:R-:W-:Y:S02]  /*11d80*/  IADD3 R19, R11.reuse, 0x98, RZ ;  /* 0x000000980b137810 */ /* 0x040fe40007ffe0ff */
[----:B--2---:R-:W-:Y:S02]  /*11d90*/  @!P6 LOP3.LUT R7, R2, 0xfffffffe, RZ, 0xc0, !PT ;  /* 0xfffffffe0207e812 */ /* 0x004fe400078ec0ff */
[----:B------:R-:W-:Y:S02]  /*11da0*/  IADD3 R2, R11, 0x80, RZ ;  /* 0x000000800b027810 */ /* 0x000fe40007ffe0ff */
[----:B---3--:R-:W-:Y:S01]  /*11db0*/  @!P4 LOP3.LUT R13, R20, 0xfffffffe, RZ, 0xc0, !PT ;  /* 0xfffffffe140dc812 */ /* 0x008fe200078ec0ff */
[----:B------:R-:W-:Y:S01]  /*11dc0*/  @!P6 IMAD.WIDE R6, R7, 0x4, R4 ;  /* 0x000000040706e825 */ /* 0x000fe200078e0204 */
[----:B------:R-:W-:-:S03]  /*11dd0*/  IADD3 R20, R11, 0x90, RZ ;  /* 0x000000900b147810 */ /* 0x000fc60007ffe0ff */
[--C-:B------:R-:W-:Y:S01]  /*11de0*/  @!P4 IMAD.WIDE R12, R13, 0x4, R4.reuse ;  /* 0x000000040d0cc825 */ /* 0x100fe200078e0204 */
[----:B------:R1:W-:Y:S01]  /*11df0*/  @!P6 ST.E.64 [R6.64], R42 ;  /* 0x0000002a0600e985 */ /* 0x0003e2000c101b12 */
[----:B------:R-:W-:Y:S02]  /*11e00*/  ISETP.GE.AND P6, PT, R2, c[0x0][0x3c8], PT ;  /* 0x0000f20002007a0c */ /* 0x000fe40003fc6270 */
[----:B----4-:R-:W-:Y:S01]  /*11e10*/  @!P0 IMAD.WIDE R16, R3, 0x4, R4 ;  /* 0x0000000403108825 */ /* 0x010fe200078e0204 */
        /* <DEDUP_REMOVED lines=55> */
.L_x_437:
[----:B------:R-:W1:Y:S02]  /*12190*/  S2R R4, SR_TID.X ;  /* 0x0000000000047919 */ /* 0x000e640000002100 */
        /* <DEDUP_REMOVED lines=15> */
[----:B------:R-:W-:Y:S01]  /*12290*/  UIMAD.WIDE.U32 UR8, UR13, UR4, URZ ;  /* 0x000000040d0872a5 */ /* 0x000fe2000f8e003f */
        /* <DEDUP_REMOVED lines=33> */
.L_x_440:
        /* <DEDUP_REMOVED lines=13> */
.L_x_6181:


//--------------------- .text._ZN7cutlass13device_kernelIN5flash19enable_sm80_to_sm89INS1_16FlashAttnFwdSm80INS1_25CollectiveMainloopFwdSm80ILi8ELi1ELb0EN4cute5tupleIJNS5_1CILi128EEENS7_ILi64EEENS7_ILi192EEEEEELi192ENS_6half_tEfNS_4arch4Sm80ELb0ELb1ELb1ELb1ELb1ELb0ELb1ELb1EEENS1_21CollectiveEpilogueFwdINS6_IJS8_SA_S9_EEENS6_IJNS7_ILi1EEESI_SI_EEESC_SE_Li256ELb1ELb1ELb1ELb0EEENS1_36VarlenDynamicPersistentTileSchedulerILi128ELi64ELi256ELi256ELb1ELb1ELb0ELb1ELb0ELb1EEEEEEEEEvNT_6ParamsE --------------------------
	.section	.text._ZN7cutlass13device_kernelIN5flash19enable_sm80_to_sm89INS1_16FlashAttnFwdSm80INS1_25CollectiveMainloopFwdSm80ILi8ELi1ELb0EN4cute5tupleIJNS5_1CILi128EEENS7_ILi64EEENS7_ILi192EEEEEELi192ENS_6half_tEfNS_4arch4Sm80ELb0ELb1ELb1ELb1ELb1ELb0ELb1ELb1EEENS1_21CollectiveEpilogueFwdINS6_IJS8_SA_S9_EEENS6_IJNS7_ILi1EEESI_SI_EEESC_SE_Li256ELb1ELb1ELb1ELb0EEENS1_36VarlenDynamicPersistentTileSchedulerILi128ELi64ELi256ELi256ELb1ELb1ELb0ELb1ELb0ELb1EEEEEEEEEvNT_6ParamsE,"ax",@progbits
	.sectioninfo	@"SHI_REGISTERS=255"
	.align	128
.text._ZN7cutlass13device_kernelIN5flash19enable_sm80_to_sm89INS1_16FlashAttnFwdSm80INS1_25CollectiveMainloopFwdSm80ILi8ELi1ELb0EN4cute5tupleIJNS5_1CILi128EEENS7_ILi64EEENS7_ILi192EEEEEELi192ENS_6half_tEfNS_4arch4Sm80ELb0ELb1ELb1ELb1ELb1ELb0ELb1ELb1EEENS1_21CollectiveEpilogueFwdINS6_IJS8_SA_S9_EEENS6_IJNS7_ILi1EEESI_SI_EEESC_SE_Li256ELb1ELb1ELb1ELb0EEENS1_36VarlenDynamicPersistentTileSchedulerILi128ELi64ELi256ELi256ELb1ELb1ELb0ELb1ELb0ELb1EEEEEEEEEvNT_6ParamsE:
        .type           _ZN7cutlass13device_kernelIN5flash19enable_sm80_to_sm89INS1_16FlashAttnFwdSm80INS1_25CollectiveMainloopFwdSm80ILi8ELi1ELb0EN4cute5tupleIJNS5_1CILi128EEENS7_ILi64EEENS7_ILi192EEEEEELi192ENS_6half_tEfNS_4arch4Sm80ELb0ELb1ELb1ELb1ELb1ELb0ELb1ELb1EEENS1_21CollectiveEpilogueFwdINS6_IJS8_SA_S9_EEENS6_IJNS7_ILi1EEESI_SI_EEESC_SE_Li256ELb1ELb1ELb1ELb0EEENS1_36VarlenDynamicPersistentTileSchedulerILi128ELi64ELi256ELi256ELb1ELb1ELb0ELb1ELb0ELb1EEEEEEEEEvNT_6ParamsE,@function
        .size           _ZN7cutlass13device_kernelIN5flash19enable_sm80_to_sm89INS1_16FlashAttnFwdSm80INS1_25CollectiveMainloopFwdSm80ILi8ELi1ELb0EN4cute5tupleIJNS5_1CILi128EEENS7_ILi64EEENS7_ILi192EEEEEELi192ENS_6half_tEfNS_4arch4Sm80ELb0ELb1ELb1ELb1ELb1ELb0ELb1ELb1EEENS1_21CollectiveEpilogueFwdINS6_IJS8_SA_S9_EEENS6_IJNS7_ILi1EEESI_SI_EEESC_SE_Li256ELb1ELb1ELb1ELb0EEENS1_36VarlenDynamicPersistentTileSchedulerILi128ELi64ELi256ELi256ELb1ELb1ELb0ELb1ELb0ELb1EEEEEEEEEvNT_6ParamsE,(.L_x_6182 - _ZN7cutlass13device_kernelIN5flash19enable_sm80_to_sm89INS1_16FlashAttnFwdSm80INS1_25CollectiveMainloopFwdSm80ILi8ELi1ELb0EN4cute5tupleIJNS5_1CILi128EEENS7_ILi64EEENS7_ILi192EEEEEELi192ENS_6half_tEfNS_4arch4Sm80ELb0ELb1ELb1ELb1ELb1ELb0ELb1ELb1EEENS1_21CollectiveEpilogueFwdINS6_IJS8_SA_S9_EEENS6_IJNS7_ILi1EEESI_SI_EEESC_SE_Li256ELb1ELb1ELb1ELb0EEENS1_36VarlenDynamicPersistentTileSchedulerILi128ELi64ELi256ELi256ELb1ELb1ELb0ELb1ELb0ELb1EEEEEEEEEvNT_6ParamsE)
        .other          _ZN7cutlass13device_kernelIN5flash19enable_sm80_to_sm89INS1_16FlashAttnFwdSm80INS1_25CollectiveMainloopFwdSm80ILi8ELi1ELb0EN4cute5tupleIJNS5_1CILi128EEENS7_ILi64EEENS7_ILi192EEEEEELi192ENS_6half_tEfNS_4arch4Sm80ELb0ELb1ELb1ELb1ELb1ELb0ELb1ELb1EEENS1_21CollectiveEpilogueFwdINS6_IJS8_SA_S9_EEENS6_IJNS7_ILi1EEESI_SI_EEESC_SE_Li256ELb1ELb1ELb1ELb0EEENS1_36VarlenDynamicPersistentTileSchedulerILi128ELi64ELi256ELi256ELb1ELb1ELb0ELb1ELb0ELb1EEEEEEEEEvNT_6ParamsE,@"STO_CUDA_ENTRY STV_DEFAULT"
_ZN7cutlass13device_kernelIN5flash19enable_sm80_to_sm89INS1_16FlashAttnFwdSm80INS1_25CollectiveMainloopFwdSm80ILi8ELi1ELb0EN4cute5tupleIJNS5_1CILi128EEENS7_ILi64EEENS7_ILi192EEEEEELi192ENS_6half_tEfNS_4arch4Sm80ELb0ELb1ELb1ELb1ELb1ELb0ELb1ELb1EEENS1_21CollectiveEpilogueFwdINS6_IJS8_SA_S9_EEENS6_IJNS7_ILi1EEESI_SI_EEESC_SE_Li256ELb1ELb1ELb1ELb0EEENS1_36VarlenDynamicPersistentTileSchedulerILi128ELi64ELi256ELi256ELb1ELb1ELb0ELb1ELb0ELb1EEEEEEEEEvNT_6ParamsE:
        /* <DEDUP_REMOVED lines=13> */
[----:B------:R-:W-:-:S03]  /*00d0*/  CS2R R8, SRZ ;  /* 0x0000000000087805 */ /* 0x000fc6000001ff00 */
        /* <DEDUP_REMOVED lines=10> */
[C---:B------:R-:W-:Y:S01]  /*0180*/  ISETP.GE.U32.AND P4, PT, R13.reuse, 0x2, PT ;  /* 0x000000020d00780c */ /* 0x040fe20003f86070 */
[----:B------:R-:W-:Y:S01]  /*0190*/  IMAD.MOV.U32 R7, RZ, RZ, RZ ;  /* 0x000000ffff077224 */ /* 0x000fe200078e00ff */
        /* <DEDUP_REMOVED lines=26> */
.L_x_446:
        /* <DEDUP_REMOVED lines=9> */
[----:B------:R-:W-:-:S04]  /*03d0*/  @!P0 IMAD.WIDE R4, R0, R2, c[0x0][0x580] ;  /* 0x0001600000048625 */ /* 0x000fc800078e0202 */
[----:B------:R-:W-:Y:S01]  /*03e0*/  @!P0 IMAD.WIDE R2, R0, R3, c[0x0][0x578] ;  /* 0x00015e0000028625 */ /* 0x000fe200078e0203 */
[----:B------:R-:W2:Y:S04]  /*03f0*/  @!P0 LDG.E R9, [R4.64] ;  /* 0x0000000804098981 */ /* 0x000ea8000c1e1900 */
[----:B------:R-:W2:Y:S02]  /*0400*/  @!P0 LDG.E R8, [R2.64] ;  /* 0x0000000802088981 */ /* 0x000ea4000c1e1900 */
[----:B--2---:R-:W-:Y:S01]  /*0410*/  IMAD R5, R9, R8, RZ ;  /* 0x0000000809057224 */ /* 0x004fe200078e02ff */
[----:B------:R-:W-:Y:S05]  /*0420*/  BRA.DIV ~URZ, `(.L_x_444) ;  /* 0x000160027f007947 */ /* 0x000fea000b800000 */
[----:B------:R2:W3:Y:S02]  /*0430*/  SHFL.UP PT, R0, R5, 0x1, RZ ;  /* 0x0420000005007989 */ /* 0x0004e400000e00ff */
.L_x_622:
        /* <DEDUP_REMOVED lines=16> */
.L_x_623:
[----:B---3--:R-:W-:-:S05]  /*0540*/  IMAD R0, R0, c[0x0][0x538], RZ ;  /* 0x00014e0000007a24 */ /* 0x008fca00078e02ff */
[----:B------:R-:W-:-:S04]  /*0550*/  IADD3 R6, R0, R6, RZ ;  /* 0x0000000600067210 */ /* 0x000fc80007ffe0ff */
[----:B------:R-:W-:-:S13]  /*0560*/  ISETP.GT.AND P0, PT, R6, UR4, PT ;  /* 0x0000000406007c0c */ /* 0x000fda000bf04270 */
[----:B-12---:R-:W-:Y:S05]  /*0570*/  @!P0 BRA `(.L_x_446) ;  /* 0xfffffdc000008947 */ /* 0x006fea000383ffff */
.L_x_442:
[----:B------:R-:W-:-:S05]  /*0580*/  IADD3 R10, -R0, R6, RZ ;  /* 0x00000006000a7210 */ /* 0x000fca0007ffe1ff */
[----:B------:R-:W-:-:S05]  /*0590*/  IMAD R0, R4, c[0x0][0x538], R10 ;  /* 0x00014e0004007a24 */ /* 0x000fca00078e020a */
[----:B------:R-:W-:Y:S01]  /*05a0*/  ISETP.GT.AND P0, PT, R0, UR4, PT ;  /* 0x0000000400007c0c */ /* 0x000fe2000bf04270 */
[----:B------:R-:W-:-:S12]  /*05b0*/  BRA.DIV ~URZ, `(.L_x_447) ;  /* 0x000160927f007947 */ /* 0x000fd8000b800000 */
[----:B------:R-:W-:-:S04]  /*05c0*/  VOTE.ANY R6, PT, !P0 ;  /* 0x0000000000067806 */ /* 0x000fc800040e0100 */
.L_x_624:
[----:B------:R-:W2:Y:S02]  /*05d0*/  POPC R0, R6 ;  /* 0x0000000600007309 */ /* 0x000ea40000000000 */
[----:B-12---:R-:W-:Y:S01]  /*05e0*/  IADD3 R215, R0, R7, RZ ;  /* 0x0000000700d77210 */ /* 0x006fe20007ffe0ff */
[----:B------:R-:W-:Y:S05]  /*05f0*/  BRA.DIV ~URZ, `(.L_x_448) ;  /* 0x000160a27f007947 */ /* 0x000fea000b800000 */
[----:B------:R1:W2:Y:S01]  /*0600*/  SHFL.IDX PT, R12, R9, R0, 0x1f ;  /* 0x00001f00090c7589 */ /* 0x0002a200000e0000 */
[----:B------:R-:W-:-:S03]  /*0610*/  MOV R5, RZ ;  /* 0x000000ff00057202 */ /* 0x000fc60000000f00 */
[----:B------:R1:W3:Y:S04]  /*0620*/  SHFL.IDX PT, R9, R8, R0, 0x1f ;  /* 0x00001f0008097589 */ /* 0x0002e800000e0000 */
.L_x_625:
[----:B------:R-:W-:Y:S01]  /*0630*/  ISETP.NE.AND P0, PT, R6, RZ, PT ;  /* 0x000000ff0600720c */ /* 0x000fe20003f05270 */
[----:B------:R-:W-:-:S12]  /*0640*/  BSSY B0, `(.L_x_449) ;  /* 0x0000005000007945 */ /* 0x000fd80003800000 */
[----:B------:R-:W-:Y:S05]  /*0650*/  @!P0 BRA `(.L_x_450) ;  /* 0x0000003000008947 */ /* 0x000fea0003800000 */
[----:B-1----:R-:W-:Y:S01]  /*0660*/  IADD3 R0, R0, -0x1, RZ ;  /* 0xffffffff00007810 */ /* 0x002fe20007ffe0ff */
[----:B------:R-:W-:Y:S05]  /*0670*/  BRA.DIV ~URZ, `(.L_x_451) ;  /* 0x000161027f007947 */ /* 0x000fea000b800000 */
[----:B------:R1:W4:Y:S02]  /*0680*/  SHFL.IDX PT, R5, R4, R0, 0x1f ;  /* 0x00001f0004057589 */ /* 0x00032400000e0000 */
.L_x_450:
[----:B------:R-:W-:Y:S05]  /*0690*/  BSYNC B0 ;  /* 0x0000000000007941 */ /* 0x000fea0003800000 */
.L_x_449:
[----:B---3--:R-:W-:Y:S01]  /*06a0*/  ISETP.NE.AND P0, PT, R9, 0x1, PT ;  /* 0x000000010900780c */ /* 0x008fe20003f05270 */
[----:B----4-:R-:W-:Y:S01]  /*06b0*/  IMAD R212, R5, c[0x0][0x538], R10 ;  /* 0x00014e0005d47a24 */ /* 0x010fe200078e020a */
[----:B------:R-:W-:Y:S04]  /*06c0*/  BSSY B0, `(.L_x_452) ;  /* 0x0000085000007945 */ /* 0x000fe80003800000 */
[----:B------:R-:W-:-:S07]  /*06d0*/  IADD3 R11, -R212, UR4, RZ ;  /* 0x00000004d40b7c10 */ /* 0x000fce000fffe1ff */
[----:B------:R-:W-:Y:S05]  /*06e0*/  @!P0 BRA `(.L_x_453) ;  /* 0x000003e000008947 */ /* 0x000fea0003800000 */
[-C--:B-12---:R-:W-:Y:S02]  /*06f0*/  IABS R0, R12.reuse ;  /* 0x0000000c00007213 */ /* 0x086fe40000000000 */
[----:B------:R-:W-:-:S03]  /*0700*/  IABS R6, R12 ;  /* 0x0000000c00067213 */ /* 0x000fc60000000000 */
[----:B------:R-:W-:Y:S01]  /*0710*/  IMAD.MOV.U32 R5, RZ, RZ, R0 ;  /* 0x000000ffff057224 */ /* 0x000fe200078e0000 */
[----:B------:R-:W-:-:S03]  /*0720*/  IABS R0, R9 ;  /* 0x0000000900007213 */ /* 0x000fc60000000000 */
[----:B------:R-:W1:Y:S02]  /*0730*/  I2F.RP R2, R5 ;  /* 0x0000000500027306 */ /* 0x000e640000209400 */
[----:B------:R-:W-:Y:S01]  /*0740*/  IMAD.MOV.U32 R8, RZ, RZ, R0 ;  /* 0x000000ffff087224 */ /* 0x000fe200078e0000 */
[----:B------:R-:W-:-:S05]  /*0750*/  IABS R0, R11 ;  /* 0x0000000b00007213 */ /* 0x000fca0000000000 */
[----:B------:R-:W-:Y:S08]  /*0760*/  I2F.RP R7, R8 ;  /* 0x0000000800077306 */ /* 0x000ff00000209400 */
[----:B-1----:R-:W1:Y:S02]  /*0770*/  MUFU.RCP R2, R2 ;  /* 0x0000000200027308 */ /* 0x002e640000001000 */
[----:B-1----:R-:W-:-:S06]  /*0780*/  IADD3 R2, R2, 0xffffffe, RZ ;  /* 0x0ffffffe02027810 */ /* 0x002fcc0007ffe0ff */
[----:B------:R-:W1:Y:S02]  /*0790*/  F2I.FTZ.U32.TRUNC.NTZ R3, R2 ;  /* 0x0000000200037305 */ /* 0x000e64000021f000 */
[----:B-1----:R-:W-:-:S04]  /*07a0*/  IMAD.MOV R2, RZ, RZ, -R3 ;  /* 0x000000ffff027224 */ /* 0x002fc800078e0a03 */
[----:B------:R-:W-:Y:S02]  /*07b0*/  IMAD R4, R2, R5, RZ ;  /* 0x0000000502047224 */ /* 0x000fe400078e02ff */
[----:B------:R-:W-:-:S04]  /*07c0*/  IMAD.MOV.U32 R2, RZ, RZ, RZ ;  /* 0x000000ffff027224 */ /* 0x000fc800078e00ff */
[----:B------:R-:W-:Y:S01]  /*07d0*/  IMAD.HI.U32 R2, R3, R4, R2 ;  /* 0x0000000403027227 */ /* 0x000fe200078e0002 */
[----:B------:R-:W-:-:S03]  /*07e0*/  MOV R3, R0 ;  /* 0x0000000000037202 */ /* 0x000fc60000000f00 */
[----:B------:R-:W-:Y:S02]  /*07f0*/  IMAD.MOV R0, RZ, RZ, -R6 ;  /* 0x000000ffff007224 */ /* 0x000fe400078e0a06 */
        /* <DEDUP_REMOVED lines=28> */
[----:B------:R-:W-:-:S03]  /*09c0*/  IMAD.MOV R5, RZ, RZ, -R4 ;  /* 0x000000ffff057224 */ /* 0x000fc600078e0a04 */
        /* <DEDUP_REMOVED lines=10> */
[----:B------:R-:W-:-:S04]  /*0a70*/  IMAD.MOV R2, RZ, RZ, -R0 ;  /* 0x000000ffff027224 */ /* 0x000fc800078e0a00 */
[C---:B------:R-:W-:Y:S01]  /*0a80*/  IMAD R3, R9.reuse, R2, R4 ;  /* 0x0000000209037224 */ /* 0x040fe200078e0204 */
[----:B------:R-:W-:Y:S01]  /*0a90*/  LEA R2, R9, R0, 0x18 ;  /* 0x0000000009027211 */ /* 0x000fe200078ec0ff */
[----:B------:R-:W-:-:S04]  /*0aa0*/  IMAD R0, R12, R5, R11 ;  /* 0x000000050c007224 */ /* 0x000fc800078e020b */
[----:B------:R-:W-:Y:S01]  /*0ab0*/  IMAD R214, R3, 0x10000, R2 ;  /* 0x0001000003d67824 */ /* 0x000fe200078e0202 */
[----:B------:R-:W-:Y:S05]  /*0ac0*/  BRA `(.L_x_454) ;  /* 0x0000044000007947 */ /* 0x000fea0003800000 */
.L_x_453:
[----:B------:R-:W-:-:S04]  /*0ad0*/  IMAD.MOV.U32 R2, RZ, RZ, 0x4 ;  /* 0x00000004ff027424 */ /* 0x000fc800078e00ff */
[----:B------:R-:W-:-:S05]  /*0ae0*/  IMAD.WIDE R2, R215, R2, c[0x0][0x590] ;  /* 0x00016400d7027625 */ /* 0x000fca00078e0202 */
[----:B------:R-:W3:Y:S02]  /*0af0*/  LDG.E R7, [R2.64] ;  /* 0x0000000802077981 */ /* 0x000ee4000c1e1900 */
[----:B-123--:R-:W-:-:S05]  /*0b00*/  IMAD R9, R7, R12, RZ ;  /* 0x0000000c07097224 */ /* 0x00efca00078e02ff */
[-C--:B------:R-:W-:Y:S02]  /*0b10*/  IABS R0, R9.reuse ;  /* 0x0000000900007213 */ /* 0x080fe40000000000 */
[----:B------:R-:W-:-:S03]  /*0b20*/  IABS R8, R9 ;  /* 0x0000000900087213 */ /* 0x000fc60000000000 */
[----:B------:R-:W-:-:S04]  /*0b30*/  IMAD.MOV.U32 R6, RZ, RZ, R0 ;  /* 0x000000ffff067224 */ /* 0x000fc800078e0000 */
[----:B------:R-:W1:Y:S08]  /*0b40*/  I2F.RP R2, R6 ;  /* 0x0000000600027306 */ /* 0x000e700000209400 */
[----:B-1----:R-:W1:Y:S02]  /*0b50*/  MUFU.RCP R2, R2 ;  /* 0x0000000200027308 */ /* 0x002e640000001000 */
[----:B-1----:R-:W-:-:S06]  /*0b60*/  IADD3 R2, R2, 0xffffffe, RZ ;  /* 0x0ffffffe02027810 */ /* 0x002fcc0007ffe0ff */
[----:B------:R-:W1:Y:S02]  /*0b70*/  F2I.FTZ.U32.TRUNC.NTZ R3, R2 ;  /* 0x0000000200037305 */ /* 0x000e64000021f000 */
[----:B-1----:R-:W-:-:S04]  /*0b80*/  IMAD.MOV R0, RZ, RZ, -R3 ;  /* 0x000000ffff007224 */ /* 0x002fc800078e0a03 */
[----:B------:R-:W-:Y:S01]  /*0b90*/  IMAD.MOV.U32 R2, RZ, RZ, R0 ;  /* 0x000000ffff027224 */ /* 0x000fe200078e0000 */
[----:B------:R-:W-:-:S03]  /*0ba0*/  IABS R0, R11 ;  /* 0x0000000b00007213 */ /* 0x000fc60000000000 */
[----:B------:R-:W-:Y:S01]  /*0bb0*/  IMAD R4, R2, R6, RZ ;  /* 0x0000000602047224 */ /* 0x000fe200078e02ff */
[----:B------:R-:W-:Y:S01]  /*0bc0*/  MOV R5, R0 ;  /* 0x0000000000057202 */ /* 0x000fe20000000f00 */
[----:B------:R-:W-:-:S04]  /*0bd0*/  IMAD.MOV.U32 R2, RZ, RZ, RZ ;  /* 0x000000ffff027224 */ /* 0x000fc800078e00ff */
[----:B------:R-:W-:-:S04]  /*0be0*/  IMAD.HI.U32 R0, R3, R4, R2 ;  /* 0x0000000403007227 */ /* 0x000fc800078e0002 */
[----:B------:R-:W-:Y:S02]  /*0bf0*/  IMAD.MOV R2, RZ, RZ, -R8 ;  /* 0x000000ffff027224 */ /* 0x000fe400078e0a08 */
        /* <DEDUP_REMOVED lines=9> */
[----:B------:R-:W-:-:S04]  /*0c90*/  @P2 IADD3 R0, R0, 0x1, RZ ;  /* 0x0000000100002810 */ /* 0x000fc80007ffe0ff */
[----:B------:R-:W-:-:S05]  /*0ca0*/  MOV R4, R0 ;  /* 0x0000000000047202 */ /* 0x000fca0000000f00 */
[----:B------:R-:W-:Y:S01]  /*0cb0*/  @!P1 IMAD.MOV R4, RZ, RZ, -R4 ;  /* 0x000000ffff049224 */ /* 0x000fe200078e0a04 */
[----:B------:R-:W-:-:S05]  /*0cc0*/  @!P0 LOP3.LUT R4, RZ, R9, RZ, 0x33, !PT ;  /* 0x00000009ff048212 */ /* 0x000fca00078e33ff */
[----:B------:R-:W-:-:S05]  /*0cd0*/  IMAD R10, R7, R4, RZ ;  /* 0x00000004070a7224 */ /* 0x000fca00078e02ff */
[----:B------:R-:W-:-:S04]  /*0ce0*/  IADD3 R0, -R10, c[0x0][0x538], RZ ;  /* 0x00014e000a007a10 */ /* 0x000fc80007ffe1ff */
[----:B------:R-:W-:-:S04]  /*0cf0*/  IMNMX R6, R7, R0, PT ;  /* 0x0000000007067217 */ /* 0x000fc80003800200 */
[----:B------:R-:W-:-:S05]  /*0d00*/  IABS R0, R6 ;  /* 0x0000000600007213 */ /* 0x000fca0000000000 */
[----:B------:R-:W-:-:S04]  /*0d10*/  IMAD.MOV.U32 R5, RZ, RZ, R0 ;  /* 0x000000ffff057224 */ /* 0x000fc800078e0000 */
[----:B------:R-:W1:Y:S08]  /*0d20*/  I2F.RP R2, R5 ;  /* 0x0000000500027306 */ /* 0x000e700000209400 */
[----:B-1----:R-:W1:Y:S02]  /*0d30*/  MUFU.RCP R2, R2 ;  /* 0x0000000200027308 */ /* 0x002e640000001000 */
[----:B-1----:R-:W-:-:S06]  /*0d40*/  IADD3 R2, R2, 0xffffffe, RZ ;  /* 0x0ffffffe02027810 */ /* 0x002fcc0007ffe0ff */
[----:B------:R1:W2:Y:S02]  /*0d50*/  F2I.FTZ.U32.TRUNC.NTZ R3, R2 ;  /* 0x0000000200037305 */ /* 0x0002a4000021f000 */
[----:B-1----:R-:W-:Y:S01]  /*0d60*/  IMAD.MOV R2, RZ, RZ, -R4 ;  /* 0x000000ffff027224 */ /* 0x002fe200078e0a04 */
[----:B--2---:R-:W-:-:S03]  /*0d70*/  IADD3 R0, RZ, -R3, RZ ;  /* 0x80000003ff007210 */ /* 0x004fc60007ffe0ff */
[----:B------:R-:W-:Y:S01]  /*0d80*/  IMAD R8, R9, R2, R11 ;  /* 0x0000000209087224 */ /* 0x000fe200078e020b */
[----:B------:R-:W-:Y:S01]  /*0d90*/  IABS R9, R6 ;  /* 0x0000000600097213 */ /* 0x000fe20000000000 */
[----:B------:R-:W-:-:S03]  /*0da0*/  IMAD.MOV.U32 R2, RZ, RZ, R0 ;  /* 0x000000ffff027224 */ /* 0x000fc600078e0000 */
[----:B------:R-:W-:Y:S01]  /*0db0*/  IABS R0, R8 ;  /* 0x0000000800007213 */ /* 0x000fe20000000000 */
[----:B------:R-:W-:Y:S02]  /*0dc0*/  IMAD R7, R2, R5, RZ ;  /* 0x0000000502077224 */ /* 0x000fe400078e02ff */
[----:B------:R-:W-:Y:S02]  /*0dd0*/  IMAD.MOV.U32 R2, RZ, RZ, RZ ;  /* 0x000000ffff027224 */ /* 0x000fe400078e00ff */
[----:B------:R-:W-:Y:S01]  /*0de0*/  IMAD.MOV.U32 R4, RZ, RZ, R0 ;  /* 0x000000ffff047224 */ /* 0x000fe200078e0000 */
[----:B------:R-:W-:Y:S01]  /*0df0*/  IADD3 R0, RZ, -R9, RZ ;  /* 0x80000009ff007210 */ /* 0x000fe20007ffe0ff */
[----:B------:R-:W-:-:S04]  /*0e00*/  IMAD.HI.U32 R3, R3, R7, R2 ;  /* 0x0000000703037227 */ /* 0x000fc800078e0002 */
[----:B------:R-:W-:Y:S02]  /*0e10*/  IMAD.MOV.U32 R2, RZ, RZ, R0 ;  /* 0x000000ffff027224 */ /* 0x000fe400078e0000 */
[----:B------:R-:W-:Y:S01]  /*0e20*/  IMAD.HI.U32 R0, R3, R4, RZ ;  /* 0x0000000403007227 */ /* 0x000fe200078e00ff */
[----:B------:R-:W-:-:S03]  /*0e30*/  IADD3 R3, R10, 0x1000000, R8 ;  /* 0x010000000a037810 */ /* 0x000fc60007ffe008 */
[----:B------:R-:W-:-:S05]  /*0e40*/  IMAD R2, R0, R2, R4 ;  /* 0x0000000200027224 */ /* 0x000fca00078e0204 */
[----:B------:R-:W-:-:S13]  /*0e50*/  ISETP.GT.U32.AND P0, PT, R5, R2, PT ;  /* 0x000000020500720c */ /* 0x000fda0003f04070 */
[----:B------:R-:W-:Y:S01]  /*0e60*/  @!P0 IMAD.IADD R2, R2, 0x1, -R5 ;  /* 0x0000000102028824 */ /* 0x000fe200078e0a05 */
[----:B------:R-:W-:Y:S02]  /*0e70*/  @!P0 IADD3 R0, R0, 0x1, RZ ;  /* 0x0000000100008810 */ /* 0x000fe40007ffe0ff */
[----:B------:R-:W-:Y:S02]  /*0e80*/  ISETP.NE.AND P0, PT, R6, RZ, PT ;  /* 0x000000ff0600720c */ /* 0x000fe40003f05270 */
[----:B------:R-:W-:Y:S02]  /*0e90*/  ISETP.GE.U32.AND P2, PT, R2, R5, PT ;  /* 0x000000050200720c */ /* 0x000fe40003f46070 */
[----:B------:R-:W-:-:S04]  /*0ea0*/  LOP3.LUT R2, R8, R6, RZ, 0x3c, !PT ;  /* 0x0000000608027212 */ /* 0x000fc800078e3cff */
[----:B------:R-:W-:Y:S01]  /*0eb0*/  ISETP.GE.AND P1, PT, R2, RZ, PT ;  /* 0x000000ff0200720c */ /* 0x000fe20003f26270 */
[----:B------:R-:W-:-:S06]  /*0ec0*/  IMAD.MOV R2, RZ, RZ, -R6 ;  /* 0x000000ffff027224 */ /* 0x000fcc00078e0a06 */
[----:B------:R-:W-:-:S06]  /*0ed0*/  @P2 IADD3 R0, R0, 0x1, RZ ;  /* 0x0000000100002810 */ /* 0x000fcc0007ffe0ff */
[----:B------:R-:W-:Y:S02]  /*0ee0*/  @!P1 IADD3 R0, -R0, RZ, RZ ;  /* 0x000000ff00009210 */ /* 0x000fe40007ffe1ff */
[----:B------:R-:W-:-:S05]  /*0ef0*/  @!P0 LOP3.LUT R0, RZ, R6, RZ, 0x33, !PT ;  /* 0x00000006ff008212 */ /* 0x000fca00078e33ff */
[----:B------:R-:W-:Y:S02]  /*0f00*/  IMAD R214, R0, R2, R3 ;  /* 0x0000000200d67224 */ /* 0x000fe400078e0203 */
.L_x_454:
[----:B------:R-:W-:Y:S05]  /*0f10*/  BSYNC B0 ;  /* 0x0000000000007941 */ /* 0x000fea0003800000 */
.L_x_452:
[----:B------:R-:W-:-:S04]  /*0f20*/  LOP3.LUT R0, RZ, R0, RZ, 0x33, !PT ;  /* 0x00000000ff007212 */ /* 0x000fc800078e33ff */
[----:B------:R-:W-:Y:S01]  /*0f30*/  IADD3 R213, R0, R12, RZ ;  /* 0x0000000c00d57210 */ /* 0x000fe20007ffe0ff */
[----:B------:R-:W-:Y:S05]  /*0f40*/  BRA `(.L_x_455) ;  /* 0x0000004000007947 */ /* 0x000fea0003800000 */
.L_x_443:
[----:B-1----:R-:W-:Y:S01]  /*0f50*/  IMAD.MOV.U32 R213, RZ, RZ, RZ ;  /* 0x000000ffffd57224 */ /* 0x002fe200078e00ff */
[----:B------:R-:W-:Y:S01]  /*0f60*/  MOV R214, RZ ;  /* 0x000000ff00d67202 */ /* 0x000fe20000000f00 */
[----:B------:R-:W-:Y:S01]  /*0f70*/  IMAD.U32 R212, RZ, RZ, UR4 ;  /* 0x00000004ffd47e24 */ /* 0x000fe2000f8e00ff */
[----:B------:R-:W-:Y:S02]  /*0f80*/  MOV R215, c[0x0][0x53c] ;  /* 0x00014f0000d77a02 */ /* 0x000fe40000000f00 */
.L_x_455:
[----:B------:R-:W-:Y:S01]  /*0f90*/  ISETP.NE.AND P0, PT, R13, RZ, PT ;  /* 0x000000ff0d00720c */ /* 0x000fe20003f05270 */
[----:B------:R-:W-:-:S12]  /*0fa0*/  WARPSYNC 0xffffffff ;  /* 0xffffffff00007948 */ /* 0x000fd80003800000 */
[----:B------:R1:W-:Y:S04]  /*0fb0*/  @!P0 STS.128 [0x18100], R212 ;  /* 0x018100d4ff008388 */ /* 0x0003e80000000c00 */
[----:B------:R-:W-:Y:S06]  /*0fc0*/  BAR.ARV 0x5, 0x100 ;  /* 0x0144000000007b1d */ /* 0x000fec0000002000 */
.L_x_441:
[----:B-1----:R-:W-:-:S13]  /*0fd0*/  ISETP.GE.AND P0, PT, R215, c[0x0][0x53c], PT ;  /* 0x00014f00d7007a0c */ /* 0x002fda0003f06270 */
        /* <DEDUP_REMOVED lines=13> */
[----:B------:R-:W-:Y:S02]  /*10b0*/  SHF.R.S32.HI R217, RZ, 0x3, R15 ;  /* 0x00000003ffd97819 */ /* 0x000fe4000001140f */
[----:B------:R-:W-:Y:S01]  /*10c0*/  LEA.HI R8, R9, R17, RZ, 0x5 ;  /* 0x0000001109087211 */ /* 0x000fe200078f28ff */
[----:B------:R-:W-:Y:S01]  /*10d0*/  IMAD.IADD R14, R3, 0x1, -R0 ;  /* 0x00000001030e7824 */ /* 0x000fe200078e0a00 */
[----:B------:R-:W-:Y:S01]  /*10e0*/  LOP3.LUT R0, R2, 0xfffffff0, RZ, 0xc0, !PT ;  /* 0xfffffff002007812 */ /* 0x000fe200078ec0ff */
[----:B------:R-:W-:Y:S01]  /*10f0*/  IMAD.SHL.U32 R4, R217, 0x40, RZ ;  /* 0x00000040d9047824 */ /* 0x000fe200078e00ff */
[----:B------:R-:W-:Y:S02]  /*1100*/  SHF.R.S32.HI R2, RZ, 0x1f, R13 ;  /* 0x0000001fff027819 */ /* 0x000fe4000001140d */
[----:B------:R-:W-:Y:S01]  /*1110*/  LOP3.LUT R3, R15, 0xfffffff8, RZ, 0xc0, !PT ;  /* 0xfffffff80f037812 */ /* 0x000fe200078ec0ff */
[----:B------:R-:W-:Y:S01]  /*1120*/  IMAD.IADD R0, R17, 0x1, -R0 ;  /* 0x0000000111007824 */ /* 0x000fe200078e0a00 */
[----:B------:R-:W-:-:S02]  /*1130*/  LEA.HI R2, R2, R7, RZ, 0x3 ;  /* 0x0000000702027211 */ /* 0x000fc400078f18ff */
[----:B------:R-:W-:Y:S01]  /*1140*/  LEA.HI R9, R9, R17, RZ, 0x6 ;  /* 0x0000001109097211 */ /* 0x000fe200078f30ff */
[----:B------:R-:W-:Y:S01]  /*1150*/  IMAD.IADD R198, R17, 0x1, -R3 ;  /* 0x0000000111c67824 */ /* 0x000fe200078e0a03 */
[----:B------:R-:W-:Y:S02]  /*1160*/  SHF.R.S32.HI R5, RZ, 0x1f, R0 ;  /* 0x0000001fff057819 */ /* 0x000fe40000011400 */
[----:B------:R-:W-:Y:S01]  /*1170*/  LOP3.LUT R3, R2, 0xfffffff8, RZ, 0xc0, !PT ;  /* 0xfffffff802037812 */ /* 0x000fe200078ec0ff */
[----:B------:R-:W-:Y:S01]  /*1180*/  IMAD.SHL.U32 R184, R198, 0x8, RZ ;  /* 0x00000008c6b87824 */ /* 0x000fe200078e00ff */
[----:B------:R-:W-:Y:S01]  /*1190*/  LEA.HI R11, R5, R0, RZ, 0x3 ;  /* 0x00000000050b7211 */ /* 0x000fe200078f18ff */
[----:B------:R-:W-:Y:S01]  /*11a0*/  IMAD.SHL.U32 R9, R9, 0x8, RZ ;  /* 0x0000000809097824 */ /* 0x000fe200078e00ff */
[----:B------:R-:W-:Y:S01]  /*11b0*/  LOP3.LUT R2, R4, 0x1c0, RZ, 0xc0, !PT ;  /* 0x000001c004027812 */ /* 0x000fe200078ec0ff */
[----:B------:R-:W-:Y:S01]  /*11c0*/  IMAD.IADD R7, R7, 0x1, -R3 ;  /* 0x0000000107077824 */ /* 0x000fe200078e0a03 */
[----:B------:R-:W-:Y:S01]  /*11d0*/  LOP3.LUT R3, R11, 0xfffffff8, RZ, 0xc0, !PT ;  /* 0xfffffff80b037812 */ /* 0x000fe200078ec0ff */
[----:B------:R-:W-:Y:S01]  /*11e0*/  IMAD R197, R198, 0x20, R217 ;  /* 0x00000020c6c57824 */ /* 0x000fe200078e02d9 */
[----:B------:R-:W-:-:S02]  /*11f0*/  SHF.R.U32.HI R4, RZ, 0x3, R2 ;  /* 0x00000003ff047819 */ /* 0x000fc40000011602 */
[----:B------:R-:W-:Y:S01]  /*1200*/  LOP3.LUT R2, R2, 0x38, R184, 0xf8, !PT ;  /* 0x0000003802027812 */ /* 0x000fe200078ef8b8 */
[----:B------:R-:W-:Y:S01]  /*1210*/  IMAD.IADD R5, R0, 0x1, -R3 ;  /* 0x0000000100057824 */ /* 0x000fe200078e0a03 */
[----:B------:R-:W-:Y:S02]  /*1220*/  LOP3.LUT R0, R8, 0xffffffe0, RZ, 0xc0, !PT ;  /* 0xffffffe008007812 */ /* 0x000fe400078ec0ff */
[----:B------:R-:W-:Y:S02]  /*1230*/  LOP3.LUT R10, R2, R4, RZ, 0x3c, !PT ;  /* 0x00000004020a7212 */ /* 0x000fe400078e3cff */
[----:B------:R-:W-:Y:S01]  /*1240*/  SHF.R.S32.HI R4, RZ, 0x5, R8 ;  /* 0x00000005ff047819 */ /* 0x000fe20000011408 */
        /* <DEDUP_REMOVED lines=32> */
[----:B------:R-:W-:Y:S01]  /*1450*/  IMAD.IADD R216, R0, 0x1, -R3 ;  /* 0x0000000100d87824 */ /* 0x000fe200078e0a03 */
[----:B------:R-:W-:Y:S01]  /*1460*/  SHF.R.U32.HI R2, RZ, 0x3, R2 ;  /* 0x00000003ff027819 */ /* 0x000fe20000011602 */
[----:B------:R1:W-:Y:S01]  /*1470*/  STL [R1+0x10], R15 ;  /* 0x0000100f01007387 */ /* 0x0003e20000100800 */
[----:B------:R-:W-:Y:S01]  /*1480*/  LEA.HI R3, R4, R4, RZ, 0x1d ;  /* 0x0000000404037211 */ /* 0x000fe200078fe8ff */
[----:B------:R-:W-:Y:S01]  /*1490*/  IMAD R0, R14, 0x200, R13 ;  /* 0x000002000e007824 */ /* 0x000fe200078e020d */
[----:B------:R-:W-:Y:S01]  /*14a0*/  LOP3.LUT R2, R6, R2, RZ, 0x3c, !PT ;  /* 0x0000000206027212 */ /* 0x000fe200078e3cff */
[----:B------:R-:W-:Y:S01]  /*14b0*/  IMAD R216, R216, 0x8, R15 ;  /* 0x00000008d8d87824 */ /* 0x000fe200078e020f */
[----:B------:R-:W-:Y:S01]  /*14c0*/  LOP3.LUT R4, R7, 0xfffffe00, RZ, 0xc0, !PT ;  /* 0xfffffe0007047812 */ /* 0x000fe200078ec0ff */
[----:B------:R-:W-:Y:S01]  /*14d0*/  IMAD.IADD R7, R5, 0x1, R3 ;  /* 0x0000000105077824 */ /* 0x000fe200078e0203 */
[----:B------:R-:W-:-:S02]  /*14e0*/  IADD3 R192, R184, 0x40, RZ ;  /* 0x00000040b8c07810 */ /* 0x000fc40007ffe0ff */
[CC--:B------:R-:W-:Y:S01]  /*14f0*/  IADD3 R3, R2.reuse, R4.reuse, R8 ;  /* 0x0000000402037210 */ /* 0x0c0fe20007ffe008 */
[----:B------:R-:W-:Y:S01]  /*1500*/  IMAD.MOV.U32 R8, RZ, RZ, 0x20 ;  /* 0x00000020ff087424 */ /* 0x000fe200078e00ff */
[----:B------:R-:W-:Y:S02]  /*1510*/  LOP3.LUT R4, R2, R4, RZ, 0xfc, !PT ;  /* 0x0000000402047212 */ /* 0x000fe400078efcff */
[----:B------:R-:W-:Y:S02]  /*1520*/  LOP3.LUT R2, R12, 0x7ffffffc, RZ, 0xc0, !PT ;  /* 0x7ffffffc0c027812 */ /* 0x000fe400078ec0ff */
[----:B------:R-:W-:Y:S01]  /*1530*/  LOP3.LUT R9, R10, 0x7ffffe00, R9, 0xf8, !PT ;  /* 0x7ffffe000a097812 */ /* 0x000fe200078ef809 */
[----:B------:R-:W-:Y:S01]  /*1540*/  IMAD.MOV.U32 R10, RZ, RZ, 0x40 ;  /* 0x00000040ff0a7424 */ /* 0x000fe200078e00ff */
[----:B------:R-:W-:Y:S01]  /*1550*/  LEA R226, R7, 0x80, 0x1 ;  /* 0x0000008007e27811 */ /* 0x000fe200078e08ff */
[----:B------:R-:W-:Y:S01]  /*1560*/  IMAD.IADD R2, R16, 0x1, -R2 ;  /* 0x0000000110027824 */ /* 0x000fe200078e0a02 */
[----:B------:R-:W-:Y:S01]  /*1570*/  IADD3 R193, R184, 0x80, RZ ;  /* 0x00000080b8c17810 */ /* 0x000fe20007ffe0ff */
[----:B------:R-:W-:Y:S01]  /*1580*/  IMAD.SHL.U32 R179, R9, 0x2, RZ ;  /* 0x0000000209b37824 */ /* 0x000fe200078e00ff */
[----:B------:R-:W-:Y:S01]  /*1590*/  SHF.R.S32.HI R5, RZ, 0x1f, R192 ;  /* 0x0000001fff057819 */ /* 0x000fe200000114c0 */
[----:B------:R-:W-:Y:S01]  /*15a0*/  IMAD.SHL.U32 R199, R2, 0x2, RZ ;  /* 0x0000000202c77824 */ /* 0x000fe200078e00ff */
[----:B------:R-:W-:-:S02]  /*15b0*/  SEL R5, R8, 0xffffffe0, !P1 ;  /* 0xffffffe008057807 */ /* 0x000fc40004800000 */
[----:B------:R-:W-:Y:S02]  /*15c0*/  SEL R2, R8, 0xffffffe0, !P4 ;  /* 0xffffffe008027807 */ /* 0x000fe40006000000 */
[C---:B------:R-:W-:Y:S01]  /*15d0*/  IADD3 R252, R199.reuse, 0x8, RZ ;  /* 0x00000008c7fc7810 */ /* 0x040fe20007ffe0ff */
[----:B------:R-:W-:Y:S01]  /*15e0*/  IMAD.IADD R229, R226, 0x1, R5 ;  /* 0x00000001e2e57824 */ /* 0x000fe200078e0205 */
[C---:B------:R-:W-:Y:S02]  /*15f0*/  IADD3 R250, R199.reuse, 0x18, RZ ;  /* 0x00000018c7fa7810 */ /* 0x040fe40007ffe0ff */
[C---:B------:R-:W-:Y:S02]  /*1600*/  IADD3 R249, R199.reuse, 0x20, RZ ;  /* 0x00000020c7f97810 */ /* 0x040fe40007ffe0ff */
[C---:B------:R-:W-:Y:S02]  /*1610*/  IADD3 R247, R199.reuse, 0x30, RZ ;  /* 0x00000030c7f77810 */ /* 0x040fe40007ffe0ff */
[----:B------:R-:W-:-:S02]  /*1620*/  IADD3 R246, R199, 0x38, RZ ;  /* 0x00000038c7f67810 */ /* 0x000fc40007ffe0ff */
[C---:B------:R-:W-:Y:S02]  /*1630*/  IADD3 R244, R199.reuse, 0x48, RZ ;  /* 0x00000048c7f47810 */ /* 0x040fe40007ffe0ff */
[C---:B------:R-:W-:Y:S02]  /*1640*/  IADD3 R243, R199.reuse, 0x50, RZ ;  /* 0x00000050c7f37810 */ /* 0x040fe40007ffe0ff */
[----:B------:R-:W-:Y:S02]  /*1650*/  SHF.R.S32.HI R8, RZ, 0x1f, R199 ;  /* 0x0000001fff087819 */ /* 0x000fe400000114c7 */
[C---:B------:R-:W-:Y:S02]  /*1660*/  IADD3 R241, R199.reuse, 0x60, RZ ;  /* 0x00000060c7f17810 */ /* 0x040fe40007ffe0ff */
[----:B------:R-:W-:Y:S02]  /*1670*/  IADD3 R240, R199, 0x68, RZ ;  /* 0x00000068c7f07810 */ /* 0x000fe40007ffe0ff */
[----:B------:R-:W-:-:S02]  /*1680*/  SHF.R.S32.HI R7, RZ, 0x1f, R252 ;  /* 0x0000001fff077819 */ /* 0x000fc400000114fc */
[C---:B------:R-:W-:Y:S02]  /*1690*/  IADD3 R238, R199.reuse, 0x78, RZ ;  /* 0x00000078c7ee7810 */ /* 0x040fe40007ffe0ff */
[----:B------:R-:W-:Y:S02]  /*16a0*/  IADD3 R237, R199, 0x80, RZ ;  /* 0x00000080c7ed7810 */ /* 0x000fe40007ffe0ff */
[----:B------:R-:W-:Y:S02]  /*16b0*/  SHF.R.S32.HI R8, RZ, 0x1f, R250 ;  /* 0x0000001fff087819 */ /* 0x000fe400000114fa */
[----:B------:R-:W-:Y:S02]  /*16c0*/  SHF.R.S32.HI R7, RZ, 0x1f, R249 ;  /* 0x0000001fff077819 */ /* 0x000fe400000114f9 */
[----:B------:R-:W-:Y:S02]  /*16d0*/  IADD3 R227, R226, -0x10, RZ ;  /* 0xfffffff0e2e37810 */ /* 0x000fe40007ffe0ff */
[----:B------:R-:W-:-:S02]  /*16e0*/  SHF.R.S32.HI R6, RZ, 0x1f, R193 ;  /* 0x0000001fff067819 */ /* 0x000fc400000114c1 */
[C---:B------:R-:W-:Y:S02]  /*16f0*/  IADD3 R235, R199.reuse, 0x90, RZ ;  /* 0x00000090c7eb7810 */ /* 0x040fe40007ffe0ff */
[----:B------:R-:W-:Y:S02]  /*1700*/  IADD3 R234, R199, 0x98, RZ ;  /* 0x00000098c7ea7810 */ /* 0x000fe40007ffe0ff */
[----:B------:R-:W-:Y:S02]  /*1710*/  SHF.R.S32.HI R8, RZ, 0x1f, R247 ;  /* 0x0000001fff087819 */ /* 0x000fe400000114f7 */
[----:B------:R-:W-:Y:S02]  /*1720*/  SHF.R.S32.HI R7, RZ, 0x1f, R246 ;  /* 0x0000001fff077819 */ /* 0x000fe400000114f6 */
[----:B------:R-:W-:Y:S02]  /*1730*/  @P0 IADD3 R227, R226, 0x10, RZ ;  /* 0x00000010e2e30810 */ /* 0x000fe40007ffe0ff */
[----:B------:R-:W-:-:S02]  /*1740*/  SEL R6, R10, 0xffffffc0, !P2 ;  /* 0xffffffc00a067807 */ /* 0x000fc40005000000 */
[----:B------:R-:W-:Y:S01]  /*1750*/  IADD3 R232, R199, 0xa8, RZ ;  /* 0x000000a8c7e87810 */ /* 0x000fe20007ffe0ff */
[----:B------:R-:W-:Y:S01]  /*1760*/  IMAD.IADD R228, R5, 0x1, R227 ;  /* 0x0000000105e47824 */ /* 0x000fe200078e02e3 */
[C---:B------:R-:W-:Y:S02]  /*1770*/  IADD3 R231, R199.reuse, 0xb0, RZ ;  /* 0x000000b0c7e77810 */ /* 0x040fe40007ffe0ff */
[----:B------:R-:W-:Y:S02]  /*1780*/  SHF.R.S32.HI R8, RZ, 0x1f, R244 ;  /* 0x0000001fff087819 */ /* 0x000fe400000114f4 */
[----:B------:R-:W-:Y:S02]  /*1790*/  SHF.R.S32.HI R7, RZ, 0x1f, R243 ;  /* 0x0000001fff077819 */ /* 0x000fe400000114f3 */
[----:B------:R-:W-:Y:S02]  /*17a0*/  IADD3 R230, R199, 0xb8, RZ ;  /* 0x000000b8c7e67810 */ /* 0x000fe40007ffe0ff */
[----:B------:R-:W-:-:S02]  /*17b0*/  SHF.R.S32.HI R8, RZ, 0x1f, R241 ;  /* 0x0000001fff087819 */ /* 0x000fc400000114f1 */
[----:B------:R-:W-:Y:S02]  /*17c0*/  SHF.R.S32.HI R7, RZ, 0x1f, R240 ;  /* 0x0000001fff077819 */ /* 0x000fe400000114f0 */
[----:B------:R-:W-:Y:S02]  /*17d0*/  SHF.R.S32.HI R8, RZ, 0x1f, R238 ;  /* 0x0000001fff087819 */ /* 0x000fe400000114ee */
[----:B------:R-:W-:Y:S02]  /*17e0*/  SHF.R.S32.HI R7, RZ, 0x1f, R237 ;  /* 0x0000001fff077819 */ /* 0x000fe400000114ed */
[----:B------:R-:W-:Y:S01]  /*17f0*/  LEA R173, R3, 0xc100, 0x1 ;  /* 0x0000c10003ad7811 */ /* 0x000fe200078e08ff */
[----:B------:R-:W-:Y:S01]  /*1800*/  IMAD.IADD R3, R6, 0x1, R227 ;  /* 0x0000000106037824 */ /* 0x000fe200078e02e3 */
[----:B------:R-:W-:Y:S02]  /*1810*/  LEA R167, R4, 0x100, 0x1 ;  /* 0x0000010004a77811 */ /* 0x000fe400078e08ff */
[----:B------:R-:W-:Y:S01]  /*1820*/  SHF.R.S32.HI R8, RZ, 0x1f, R235 ;  /* 0x0000001fff087819 */ /* 0x000fe200000114eb */
[----:B------:R-:W-:Y:S01]  /*1830*/  IMAD.IADD R174, R173, 0x1, R2 ;  /* 0x00000001adae7824 */ /* 0x000fe200078e0202 */
[----:B------:R-:W-:Y:S01]  /*1840*/  SHF.R.S32.HI R7, RZ, 0x1f, R234 ;  /* 0x0000001fff077819 */ /* 0x000fe200000114ea */
[----:B------:R-:W-:Y:S01]  /*1850*/  IMAD.IADD R168, R2, 0x1, R167 ;  /* 0x0000000102a87824 */ /* 0x000fe200078e02a7 */
[----:B------:R-:W-:Y:S01]  /*1860*/  SHF.R.S32.HI R8, RZ, 0x1f, R232 ;  /* 0x0000001fff087819 */ /* 0x000fe200000114e8 */
[--C-:B------:R-:W-:Y:S01]  /*1870*/  IMAD.IADD R8, R226, 0x1, R6.reuse ;  /* 0x00000001e2087824 */ /* 0x100fe200078e0206 */
[----:B------:R-:W-:Y:S01]  /*1880*/  SHF.R.S32.HI R7, RZ, 0x1f, R231 ;  /* 0x0000001fff077819 */ /* 0x000fe200000114e7 */
[----:B------:R-:W-:Y:S01]  /*1890*/  IMAD.IADD R2, R228, 0x1, R6 ;  /* 0x00000001e4027824 */ /* 0x000fe200078e0206 */
[----:B------:R-:W-:Y:S01]  /*18a0*/  SHF.R.S32.HI R7, RZ, 0x1f, R230 ;  /* 0x0000001fff077819 */ /* 0x000fe200000114e6 */
[----:B------:R-:W-:Y:S01]  /*18b0*/  IMAD.IADD R7, R229, 0x1, R6 ;  /* 0x00000001e5077824 */ /* 0x000fe200078e0206 */
[----:B------:R1:W-:Y:S01]  /*18c0*/  STL [R1+0xc], R8 ;  /* 0x00000c0801007387 */ /* 0x0003e20000100800 */
[----:B------:R-:W-:-:S02]  /*18d0*/  IADD3 R251, R199, 0x10, RZ ;  /* 0x00000010c7fb7810 */ /* 0x000fc40007ffe0ff */
[C---:B------:R-:W-:Y:S01]  /*18e0*/  IADD3 R248, R199.reuse, 0x28, RZ ;  /* 0x00000028c7f87810 */ /* 0x040fe20007ffe0ff */
[----:B------:R1:W-:Y:S01]  /*18f0*/  STL [R1+0x8], R7 ;  /* 0x0000080701007387 */ /* 0x0003e20000100800 */
[C---:B------:R-:W-:Y:S02]  /*1900*/  IADD3 R245, R199.reuse, 0x40, RZ ;  /* 0x00000040c7f57810 */ /* 0x040fe40007ffe0ff */
[C---:B------:R-:W-:Y:S01]  /*1910*/  IADD3 R242, R199.reuse, 0x58, RZ ;  /* 0x00000058c7f27810 */ /* 0x040fe20007ffe0ff */
[----:B------:R1:W-:Y:S01]  /*1920*/  STL [R1+0x4], R3 ;  /* 0x0000040301007387 */ /* 0x0003e20000100800 */
[----:B------:R-:W-:Y:S02]  /*1930*/  LEA R164, R0, 0x6100, 0x1 ;  /* 0x0000610000a47811 */ /* 0x000fe400078e08ff */
[----:B------:R-:W-:Y:S01]  /*1940*/  IADD3 R239, R199, 0x70, RZ ;  /* 0x00000070c7ef7810 */ /* 0x000fe20007ffe0ff */
[----:B------:R1:W-:Y:S01]  /*1950*/  STL [R1], R2 ;  /* 0x0000000201007387 */ /* 0x0003e20000100800 */
[----:B------:R-:W-:-:S02]  /*1960*/  SHF.R.S32.HI R9, RZ, 0x1f, R251 ;  /* 0x0000001fff097819 */ /* 0x000fc400000114fb */
[----:B------:R-:W-:Y:S02]  /*1970*/  SEL R0, R10, 0xffffffc0, !P3 ;  /* 0xffffffc00a007807 */ /* 0x000fe40005800000 */
[----:B------:R-:W-:Y:S02]  /*1980*/  IADD3 R236, R199, 0x88, RZ ;  /* 0x00000088c7ec7810 */ /* 0x000fe40007ffe0ff */
[----:B------:R-:W-:Y:S01]  /*1990*/  SHF.R.S32.HI R9, RZ, 0x1f, R248 ;  /* 0x0000001fff097819 */ /* 0x000fe200000114f8 */
[--C-:B------:R-:W-:Y:S01]  /*19a0*/  IMAD.IADD R176, R173, 0x1, R0.reuse ;  /* 0x00000001adb07824 */ /* 0x100fe200078e0200 */
[----:B------:R-:W-:Y:S01]  /*19b0*/  IADD3 R233, R199, 0xa0, RZ ;  /* 0x000000a0c7e97810 */ /* 0x000fe20007ffe0ff */
        /* <DEDUP_REMOVED lines=9> */
.L_x_621:
[----:B------:R-:W-:Y:S01]  /*1a50*/  ISETP.NE.U32.AND P0, PT, RZ, c[0x0][0x370], PT ;  /* 0x0000dc00ff007a0c */ /* 0x000fe20003f05070 */
[----:B------:R-:W-:Y:S01]  /*1a60*/  IMAD.MOV.U32 R13, RZ, RZ, 0x4 ;  /* 0x00000004ff0d7424 */ /* 0x000fe200078e00ff */
[----:B------:R-:W-:Y:S01]  /*1a70*/  ISETP.NE.U32.AND P2, PT, RZ, c[0x0][0x360], PT ;  /* 0x0000d800ff007a0c */ /* 0x000fe20003f45070 */
[----:B------:R-:W-:Y:S01]  /*1a80*/  IMAD.MOV.U32 R201, RZ, RZ, RZ ;  /* 0x000000ffffc97224 */ /* 0x000fe200078e00ff */
[----:B------:R-:W-:Y:S01]  /*1a90*/  ISETP.NE.AND.EX P1, PT, RZ, c[0x0][0x374], PT, P0 ;  /* 0x0000dd00ff007a0c */ /* 0x000fe20003f25300 */
[----:B------:R-:W-:Y:S01]  /*1aa0*/  IMAD.MOV.U32 R12, RZ, RZ, RZ ;  /* 0x000000ffff0c7224 */ /* 0x000fe200078e00ff */
[----:B------:R-:W-:Y:S01]  /*1ab0*/  ISETP.NE.AND.EX P0, PT, RZ, c[0x0][0x364], PT, P2 ;  /* 0x0000d900ff007a0c */ /* 0x000fe20003f05320 */
[----:B-1----:R-:W-:Y:S01]  /*1ac0*/  IMAD.WIDE R2, R215, R13, c[0x0][0x348] ;  /* 0x0000d200d7027625 */ /* 0x002fe200078e020d */
[----:B------:R-:W-:-:S04]  /*1ad0*/  ISETP.NE.U32.AND P3, PT, RZ, c[0x0][0x348], PT ;  /* 0x0000d200ff007a0c */ /* 0x000fc80003f65070 */
[----:B------:R-:W-:-:S05]  /*1ae0*/  ISETP.NE.AND.EX P3, PT, RZ, c[0x0][0x34c], PT, P3 ;  /* 0x0000d300ff007a0c */ /* 0x000fca0003f65330 */
[----:B------:R-:W-:-:S04]  /*1af0*/  @P1 IMAD.WIDE R6, R215, R13, c[0x0][0x370] ;  /* 0x0000dc00d7061625 */ /* 0x000fc800078e020d */
[----:B------:R-:W-:Y:S01]  /*1b00*/  @P0 IMAD.WIDE R4, R215, R13, c[0x0][0x360] ;  /* 0x0000d800d7040625 */ /* 0x000fe200078e020d */
[----:B------:R1:W5:Y:S04]  /*1b10*/  @P1 LDG.E R201, [R6.64] ;  /* 0x0000000806c91981 */ /* 0x000368000c1e1900 */
        /* <DEDUP_REMOVED lines=9> */
.L_x_456:
[----:B------:R-:W-:-:S04]  /*1bb0*/  ISETP.NE.U32.AND P0, PT, RZ, c[0x0][0x368], PT ;  /* 0x0000da00ff007a0c */ /* 0x000fc80003f05070 */
[----:B------:R-:W-:-:S13]  /*1bc0*/  ISETP.NE.AND.EX P0, PT, RZ, c[0x0][0x36c], PT, P0 ;  /* 0x0000db00ff007a0c */ /* 0x000fda0003f05300 */
[----:B------:R-:W-:Y:S05]  /*1bd0*/  @!P0 BRA `(.L_x_457) ;  /* 0x0000003000008947 */ /* 0x000fea0003800000 */
[----:B-1----:R-:W-:-:S05]  /*1be0*/  IMAD.WIDE R2, R215, R13, c[0x0][0x368] ;  /* 0x0000da00d7027625 */ /* 0x002fca00078e020d */
[----:B------:R1:W5:Y:S01]  /*1bf0*/  LDG.E R0, [R2.64] ;  /* 0x0000000802007981 */ /* 0x000362000c1e1900 */
[----:B------:R-:W-:Y:S05]  /*1c00*/  BRA `(.L_x_458) ;  /* 0x0000008000007947 */ /* 0x000fea0003800000 */
.L_x_457:
[----:B------:R-:W-:Y:S01]  /*1c10*/  ISETP.NE.U32.AND P0, PT, RZ, c[0x0][0x350], PT ;  /* 0x0000d400ff007a0c */ /* 0x000fe20003f05070 */
[----:B------:R-:W-:-:S03]  /*1c20*/  IMAD.U32 R0, RZ, RZ, UR5 ;  /* 0x00000005ff007e24 */ /* 0x000fc6000f8e00ff */
[----:B------:R-:W-:-:S13]  /*1c30*/  ISETP.NE.AND.EX P0, PT, RZ, c[0x0][0x354], PT, P0 ;  /* 0x0000d500ff007a0c */ /* 0x000fda0003f05300 */
[----:B------:R-:W-:Y:S05]  /*1c40*/  @!P0 BRA `(.L_x_458) ;  /* 0x0000004000008947 */ /* 0x000fea0003800000 */
[----:B-1----:R-:W-:-:S05]  /*1c50*/  IMAD.WIDE R2, R215, R13, c[0x0][0x350] ;  /* 0x0000d400d7027625 */ /* 0x002fca00078e020d */
[----:B------:R-:W2:Y:S04]  /*1c60*/  LDG.E R4, [R2.64] ;  /* 0x0000000802047981 */ /* 0x000ea8000c1e1900 */
[----:B------:R-:W2:Y:S02]  /*1c70*/  LDG.E R0, [R2.64+0x4] ;  /* 0x0000040802007981 */ /* 0x000ea4000c1e1900 */
[----:B--2---:R-:W-:Y:S02]  /*1c80*/  IADD3 R0, -R4, R0, RZ ;  /* 0x0000000004007210 */ /* 0x004fe40007ffe1ff */
.L_x_458:
[----:B-1----:R-:W-:Y:S01]  /*1c90*/  IMAD.MOV.U32 R2, RZ, RZ, c[0x0][0x2c4] ;  /* 0x0000b100ff027624 */ /* 0x002fe200078e00ff */
[----:B------:R-:W-:Y:S01]  /*1ca0*/  LOP3.LUT R223, R223, 0xfffffffe, RZ, 0xc0, !PT ;  /* 0xfffffffedfdf7812 */ /* 0x000fe200078ec0ff */
[----:B------:R-:W-:Y:S02]  /*1cb0*/  IMAD.SHL.U32 R211, R213, 0x80, RZ ;  /* 0x00000080d5d37824 */ /* 0x000fe400078e00ff */
[----:B------:R-:W-:Y:S01]  /*1cc0*/  IMAD.MOV.U32 R7, RZ, RZ, c[0x0][0x32c] ;  /* 0x0000cb00ff077624 */ /* 0x000fe200078e00ff */
[----:B------:R-:W-:Y:S01]  /*1cd0*/  ISETP.NE.AND P4, PT, R2, 0x1, PT ;  /* 0x000000010200780c */ /* 0x000fe20003f85270 */
[----:B-----5:R-:W-:Y:S01]  /*1ce0*/  IMAD.IADD R195, R0, 0x1, -R201 ;  /* 0x0000000100c37824 */ /* 0x020fe200078e0ac9 */
[----:B------:R-:W-:-:S02]  /*1cf0*/  IADD3 R2, R211, 0x7f, RZ ;  /* 0x0000007fd3027810 */ /* 0x000fc40007ffe0ff */
[----:B------:R-:W-:-:S03]  /*1d00*/  ISETP.GE.AND P1, PT, R7, 0x1, PT ;  /* 0x000000010700780c */ /* 0x000fc60003f26270 */
[----:B------:R-:W-:-:S06]  /*1d10*/  IMAD.MOV.U32 R0, RZ, RZ, R2 ;  /* 0x000000ffff007224 */ /* 0x000fcc00078e0002 */
[----:B------:R-:W-:Y:S01]  /*1d20*/  @P4 IMAD.HI.U32 R3, R2, c[0x0][0x2c8], RZ ;  /* 0x0000b20002034a27 */ /* 0x000fe200078e00ff */
[----:B------:R-:W-:Y:S02]  /*1d30*/  IADD3 R2, R195, 0x1, -R196 ;  /* 0x00000001c3027810 */ /* 0x000fe40007ffe8c4 */
[----:B------:R-:W-:Y:S02]  /*1d40*/  @P4 LOP3.LUT R223, R223, 0x1, RZ, 0xfc, !PT ;  /* 0x00000001dfdf4812 */ /* 0x000fe400078efcff */
[----:B------:R-:W-:Y:S02]  /*1d50*/  @P4 SHF.R.U32.HI R0, RZ, c[0x0][0x2cc], R3 ;  /* 0x0000b300ff004a19 */ /* 0x000fe40000011603 */
[----:B------:R-:W-:-:S03]  /*1d60*/  LOP3.LUT R223, R223, 0xfffffffd, RZ, 0xc0, !PT ;  /* 0xfffffffddfdf7812 */ /* 0x000fc600078ec0ff */
[----:B------:R-:W-:Y:S01]  /*1d70*/  IMAD.IADD R0, R2, 0x1, R0 ;  /* 0x0000000102007824 */ /* 0x000fe200078e0200 */
[----:B------:R-:W-:-:S04]  /*1d80*/  @P1 LOP3.LUT R223, R223, 0x2, RZ, 0xfc, !PT ;  /* 0x00000002dfdf1812 */ /* 0x000fc800078efcff */
[----:B------:R-:W-:Y:S01]  /*1d90*/  IADD3 R3, R0, c[0x0][0x328], RZ ;  /* 0x0000ca0000037a10 */ /* 0x000fe20007ffe0ff */
[----:B------:R-:W-:Y:S05]  /*1da0*/  @!P1 BRA `(.L_x_459) ;  /* 0x0000010000009947 */ /* 0x000fea0003800000 */
[C---:B------:R-:W-:Y:S01]  /*1db0*/  ISETP.GT.AND P0, PT, R0.reuse, RZ, PT ;  /* 0x000000ff0000720c */ /* 0x040fe20003f04270 */
[----:B------:R-:W-:Y:S01]  /*1dc0*/  BSSY B0, `(.L_x_460) ;  /* 0x000000c000007945 */ /* 0x000fe20003800000 */
[----:B------:R-:W-:-:S11]  /*1dd0*/  IADD3 R2, R0, -0x1, RZ ;  /* 0xffffffff00027810 */ /* 0x000fd60007ffe0ff */
[----:B------:R-:W-:Y:S05]  /*1de0*/  @P0 BRA `(.L_x_461) ;  /* 0x0000006000000947 */ /* 0x000fea0003800000 */
[----:B------:R-:W-:Y:S01]  /*1df0*/  ISETP.NE.AND P0, PT, R7, 0x1, PT ;  /* 0x000000010700780c */ /* 0x000fe20003f05270 */
[----:B------:R-:W-:-:S12]  /*1e00*/  IMAD.MOV R0, RZ, RZ, -R0 ;  /* 0x000000ffff007224 */ /* 0x000fd800078e0a00 */
[----:B------:R-:W-:-:S05]  /*1e10*/  @P0 IMAD.HI.U32 R2, R0, c[0x0][0x330], RZ ;  /* 0x0000cc0000020a27 */ /* 0x000fca00078e00ff */
[----:B------:R-:W-:-:S04]  /*1e20*/  @P0 SHF.R.U32.HI R0, RZ, c[0x0][0x334], R2 ;  /* 0x0000cd00ff000a19 */ /* 0x000fc80000011602 */
[----:B------:R-:W-:Y:S01]  /*1e30*/  LOP3.LUT R2, RZ, R0, RZ, 0x33, !PT ;  /* 0x00000000ff027212 */ /* 0x000fe200078e33ff */
[----:B------:R-:W-:Y:S05]  /*1e40*/  BRA `(.L_x_462) ;  /* 0x0000003000007947 */ /* 0x000fea0003800000 */
.L_x_461:
[----:B------:R-:W-:-:S13]  /*1e50*/  ISETP.NE.AND P0, PT, R7, 0x1, PT ;  /* 0x000000010700780c */ /* 0x000fda0003f05270 */
[----:B------:R-:W-:-:S05]  /*1e60*/  @P0 IMAD.HI.U32 R0, R2, c[0x0][0x330], RZ ;  /* 0x0000cc0002000a27 */ /* 0x000fca00078e00ff */
[----:B------:R-:W-:Y:S02]  /*1e70*/  @P0 SHF.R.U32.HI R2, RZ, c[0x0][0x334], R0 ;  /* 0x0000cd00ff020a19 */ /* 0x000fe40000011600 */
.L_x_462:
[----:B------:R-:W-:Y:S05]  /*1e80*/  BSYNC B0 ;  /* 0x0000000000007941 */ /* 0x000fea0003800000 */
.L_x_460:
[----:B------:R-:W-:-:S05]  /*1e90*/  IMAD R2, R2, R7, c[0x0][0x32c] ;  /* 0x0000cb0002027624 */ /* 0x000fca00078e0207 */
[----:B------:R-:W-:-:S04]  /*1ea0*/  IMNMX R3, R3, R2, PT ;  /* 0x0000000203037217 */ /* 0x000fc80003800200 */
.L_x_459:
[----:B------:R-:W-:Y:S01]  /*1eb0*/  IADD3 R3, R3, 0x3f, RZ ;  /* 0x0000003f03037810 */ /* 0x000fe20007ffe0ff */
[----:B------:R-:W-:Y:S01]  /*1ec0*/  @P4 IMAD.HI.U32 R4, R211, c[0x0][0x2c8], RZ ;  /* 0x0000b200d3044a27 */ /* 0x000fe200078e00ff */
[C---:B------:R-:W-:Y:S02]  /*1ed0*/  IADD3 R2, R195.reuse, 0x3f, RZ ;  /* 0x0000003fc3027810 */ /* 0x040fe40007ffe0ff */
[----:B------:R-:W-:Y:S01]  /*1ee0*/  SHF.R.S32.HI R5, RZ, 0x1f, R3 ;  /* 0x0000001fff057819 */ /* 0x000fe20000011403 */
[----:B------:R-:W-:Y:S01]  /*1ef0*/  IMAD.MOV.U32 R0, RZ, RZ, R211 ;  /* 0x000000ffff007224 */ /* 0x000fe200078e00d3 */
[----:B------:R-:W-:Y:S01]  /*1f00*/  SHF.R.S32.HI R6, RZ, 0x1f, R2 ;  /* 0x0000001fff067819 */ /* 0x000fe20000011402 */
[----:B------:R-:W-:Y:S01]  /*1f10*/  IMAD.IADD R222, R195, 0x1, -R196 ;  /* 0x00000001c3de7824 */ /* 0x000fe200078e0ac4 */
[----:B------:R-:W-:Y:S02]  /*1f20*/  @P4 SHF.R.U32.HI R0, RZ, c[0x0][0x2cc], R4 ;  /* 0x0000b300ff004a19 */ /* 0x000fe40000011604 */
[----:B------:R-:W-:-:S02]  /*1f30*/  LEA.HI R3, R5, R3, RZ, 0x6 ;  /* 0x0000000305037211 */ /* 0x000fc400078f30ff */
[----:B------:R-:W-:Y:S01]  /*1f40*/  LEA.HI R2, R6, R2, RZ, 0x6 ;  /* 0x0000000206027211 */ /* 0x000fe200078f30ff */
[----:B------:R-:W-:Y:S01]  /*1f50*/  IMAD.IADD R0, R222, 0x1, R0 ;  /* 0x00000001de007824 */ /* 0x000fe200078e0200 */
[----:B------:R-:W-:Y:S02]  /*1f60*/  SHF.R.S32.HI R3, RZ, 0x6, R3 ;  /* 0x00000006ff037819 */ /* 0x000fe40000011403 */
[----:B------:R-:W-:Y:S02]  /*1f70*/  SHF.R.S32.HI R4, RZ, 0x6, R2 ;  /* 0x00000006ff047819 */ /* 0x000fe40000011402 */
[----:B------:R-:W-:Y:S02]  /*1f80*/  IADD3 R2, R0, -c[0x0][0x324], RZ ;  /* 0x8000c90000027a10 */ /* 0x000fe40007ffe0ff */
[----:B------:R-:W-:Y:S01]  /*1f90*/  IMNMX R11, R4, R3, PT ;  /* 0x00000003040b7217 */ /* 0x000fe20003800200 */
[----:B------:R-:W-:Y:S05]  /*1fa0*/  @!P1 BRA `(.L_x_463) ;  /* 0x000000f000009947 */ /* 0x000fea0003800000 */
[----:B------:R-:W-:Y:S01]  /*1fb0*/  ISETP.GT.AND P0, PT, R0, -0x1, PT ;  /* 0xffffffff0000780c */ /* 0x000fe20003f04270 */
[----:B------:R-:W-:-:S12]  /*1fc0*/  BSSY B0, `(.L_x_464) ;  /* 0x000000b000007945 */ /* 0x000fd80003800000 */
[----:B------:R-:W-:Y:S05]  /*1fd0*/  @P0 BRA `(.L_x_465) ;  /* 0x0000006000000947 */ /* 0x000fea0003800000 */
[----:B------:R-:W-:Y:S02]  /*1fe0*/  ISETP.NE.AND P0, PT, R7, 0x1, PT ;  /* 0x000000010700780c */ /* 0x000fe40003f05270 */
[----:B------:R-:W-:-:S11]  /*1ff0*/  LOP3.LUT R0, RZ, R0, RZ, 0x33, !PT ;  /* 0x00000000ff007212 */ /* 0x000fd600078e33ff */
[----:B------:R-:W-:-:S05]  /*2000*/  @P0 IMAD.HI.U32 R3, R0, c[0x0][0x330], RZ ;  /* 0x0000cc0000030a27 */ /* 0x000fca00078e00ff */
[----:B------:R-:W-:-:S04]  /*2010*/  @P0 SHF.R.U32.HI R0, RZ, c[0x0][0x334], R3 ;  /* 0x0000cd00ff000a19 */ /* 0x000fc80000011603 */
[----:B------:R-:W-:Y:S01]  /*2020*/  LOP3.LUT R0, RZ, R0, RZ, 0x33, !PT ;  /* 0x00000000ff007212 */ /* 0x000fe200078e33ff */
[----:B------:R-:W-:Y:S05]  /*2030*/  BRA `(.L_x_466) ;  /* 0x0000003000007947 */ /* 0x000fea0003800000 */
.L_x_465:
[----:B------:R-:W-:-:S13]  /*2040*/  ISETP.NE.AND P0, PT, R7, 0x1, PT ;  /* 0x000000010700780c */ /* 0x000fda0003f05270 */
[----:B------:R-:W-:-:S05]  /*2050*/  @P0 IMAD.HI.U32 R3, R0, c[0x0][0x330], RZ ;  /* 0x0000cc0000030a27 */ /* 0x000fca00078e00ff */
[----:B------:R-:W-:Y:S02]  /*2060*/  @P0 SHF.R.U32.HI R0, RZ, c[0x0][0x334], R3 ;  /* 0x0000cd00ff000a19 */ /* 0x000fe40000011603 */
.L_x_466:
[----:B------:R-:W-:Y:S05]  /*2070*/  BSYNC B0 ;  /* 0x0000000000007941 */ /* 0x000fea0003800000 */
.L_x_464:
[----:B------:R-:W-:-:S05]  /*2080*/  IMAD R0, R0, c[0x0][0x32c], RZ ;  /* 0x0000cb0000007a24 */ /* 0x000fca00078e02ff */
[----:B------:R-:W-:-:S04]  /*2090*/  IMNMX R2, R2, R0, !PT ;  /* 0x0000000002027217 */ /* 0x000fc80007800200 */
.L_x_463:
[----:B------:R-:W-:Y:S01]  /*20a0*/  SHF.R.S32.HI R0, RZ, 0x1f, R2 ;  /* 0x0000001fff007819 */ /* 0x000fe20000011402 */
[----:B------:R-:W-:Y:S01]  /*20b0*/  BSSY B0, `(.L_x_467) ;  /* 0x000002c000007945 */ /* 0x000fe20003800000 */
[----:B------:R-:W-:Y:S02]  /*20c0*/  LOP3.LUT R3, R214, 0xff0000, RZ, 0xc0, !PT ;  /* 0x00ff0000d6037812 */ /* 0x000fe400078ec0ff */
[----:B------:R-:W-:Y:S02]  /*20d0*/  LEA.HI R0, R0, R2, RZ, 0x6 ;  /* 0x0000000200007211 */ /* 0x000fe400078f30ff */
[----:B------:R-:W-:Y:S02]  /*20e0*/  LOP3.LUT R2, R214, 0xff000000, RZ, 0xc0, !PT ;  /* 0xff000000d6027812 */ /* 0x000fe400078ec0ff */
[----:B------:R-:W-:-:S04]  /*20f0*/  SHF.R.S32.HI R0, RZ, 0x6, R0 ;  /* 0x00000006ff007819 */ /* 0x000fc80000011400 */
[----:B------:R-:W-:Y:S02]  /*2100*/  IMNMX R8, RZ, R0, !PT ;  /* 0x00000000ff087217 */ /* 0x000fe40007800200 */
[----:B------:R-:W-:Y:S01]  /*2110*/  SHF.R.U32.HI R0, RZ, 0x8, R2 ;  /* 0x00000008ff007819 */ /* 0x000fe20000011602 */
[----:B------:R-:W-:Y:S01]  /*2120*/  IMAD.MOV.U32 R2, RZ, RZ, RZ ;  /* 0x000000ffff027224 */ /* 0x000fe200078e00ff */
[----:B------:R-:W-:Y:S02]  /*2130*/  ISETP.GT.AND P0, PT, R11, R8, PT ;  /* 0x000000080b00720c */ /* 0x000fe40003f04270 */
[----:B------:R-:W-:-:S04]  /*2140*/  LEA.HI R0, R3, R0, RZ, 0x10 ;  /* 0x0000000003007211 */ /* 0x000fc800078f80ff */
[----:B------:R-:W-:Y:S02]  /*2150*/  LOP3.LUT R225, R0, 0xff, RZ, 0xc0, !PT ;  /* 0x000000ff00e17812 */ /* 0x000fe400078ec0ff */
[----:B------:R-:W-:-:S05]  /*2160*/  SHF.R.U32.HI R224, RZ, 0x10, R0 ;  /* 0x00000010ffe07819 */ /* 0x000fca0000011600 */
[----:B------:R-:W-:Y:S05]  /*2170*/  @!P0 BRA `(.L_x_468) ;  /* 0x000001f000008947 */ /* 0x000fea0003800000 */
[----:B------:R-:W-:Y:S01]  /*2180*/  ISETP.NE.AND P0, PT, R224, RZ, PT ;  /* 0x000000ffe000720c */ /* 0x000fe20003f05270 */
[----:B------:R-:W-:-:S03]  /*2190*/  IMAD.MOV.U32 R4, RZ, RZ, RZ ;  /* 0x000000ffff047224 */ /* 0x000fc600078e00ff */
[----:B------:R-:W-:-:S04]  /*21a0*/  SEL R0, R224, c[0x0][0x338], P0 ;  /* 0x0000ce00e0007a07 */ /* 0x000fc80000000000 */
[----:B------:R-:W-:Y:S02]  /*21b0*/  IABS R3, R0 ;  /* 0x0000000000037213 */ /* 0x000fe40000000000 */
[----:B------:R-:W-:Y:S02]  /*21c0*/  IADD3 R6, R0, -0x1, R11 ;  /* 0xffffffff00067810 */ /* 0x000fe40007ffe00b */
[----:B------:R-:W1:Y:S03]  /*21d0*/  I2F.RP R2, R3 ;  /* 0x0000000300027306 */ /* 0x000e660000209400 */
[----:B------:R-:W-:-:S05]  /*21e0*/  IMAD.IADD R6, R6, 0x1, -R8 ;  /* 0x0000000106067824 */ /* 0x000fca00078e0a08 */
[----:B------:R-:W-:Y:S01]  /*21f0*/  IABS R10, R6 ;  /* 0x00000006000a7213 */ /* 0x000fe20000000000 */
        /* <DEDUP_REMOVED lines=23> */
.L_x_468:
[----:B------:R-:W-:Y:S05]  /*2370*/  BSYNC B0 ;  /* 0x0000000000007941 */ /* 0x000fea0003800000 */
.L_x_467:
[----:B------:R-:W-:Y:S01]  /*2380*/  IMAD R194, R225, R2, R8 ;  /* 0x00000002e1c27224 */ /* 0x000fe200078e0208 */
        /* <DEDUP_REMOVED lines=56> */
[----:B------:R-:W-:-:S05]  /*2710*/  @P1 IMAD.WIDE R2, R215, R13, c[0x0][0x340] ;  /* 0x0000d000d7021625 */ /* 0x000fca00078e020d */
[----:B------:R1:W5:Y:S01]  /*2720*/  @P1 LDG.E R13, [R2.64] ;  /* 0x00000008020d1981 */ /* 0x000362000c1e1900 */
[----:B------:R-:W-:Y:S01]  /*2730*/  SHF.R.S32.HI R0, RZ, 0x1f, R12 ;  /* 0x0000001fff007819 */ /* 0x000fe2000001140c */
[----:B------:R-:W-:Y:S01]  /*2740*/  IMAD.IADD R5, R197, 0x1, R211 ;  /* 0x00000001c5057824 */ /* 0x000fe200078e02d3 */
[----:B------:R-:W-:Y:S02]  /*2750*/  LOP3.LUT R14, R214, 0xffff, RZ, 0xc0, !PT ;  /* 0x0000ffffd60e7812 */ /* 0x000fe400078ec0ff */
[----:B------:R-:W-:Y:S01]  /*2760*/  SEL R4, R215, RZ, !P3 ;  /* 0x000000ffd7047207 */ /* 0x000fe20005800000 */
[----:B------:R-:W-:Y:S01]  /*2770*/  IMAD R0, R0, c[0x0][0x178], RZ ;  /* 0x00005e0000007a24 */ /* 0x000fe200078e02ff */
[----:B------:R-:W-:Y:S01]  /*2780*/  ISETP.GE.AND P2, PT, R193, c[0x0][0x198], PT ;  /* 0x00006600c1007a0c */ /* 0x000fe20003f46270 */
[----:B------:R-:W-:Y:S01]  /*2790*/  @P4 IMAD.HI.U32 R7, R5, c[0x0][0x2c8], RZ ;  /* 0x0000b20005074a27 */ /* 0x000fe200078e00ff */
[----:B------:R-:W-:-:S03]  /*27a0*/  IADD3 R101, R178, -0x1, RZ ;  /* 0xffffffffb2657810 */ /* 0x000fc60007ffe0ff */
[C---:B------:R-:W-:Y:S02]  /*27b0*/  IMAD R0, R12.reuse, c[0x0][0x17c], R0 ;  /* 0x00005f000c007a24 */ /* 0x040fe400078e0200 */
[----:B-1----:R-:W-:-:S05]  /*27c0*/  IMAD.WIDE.U32 R2, R12, c[0x0][0x178], RZ ;  /* 0x00005e000c027a25 */ /* 0x002fca00078e00ff */
[----:B------:R-:W-:Y:S02]  /*27d0*/  IADD3 R3, R3, R0, RZ ;  /* 0x0000000003037210 */ /* 0x000fe40007ffe0ff */
[----:B------:R-:W-:-:S03]  /*27e0*/  SHF.R.S32.HI R0, RZ, 0x1f, R215 ;  /* 0x0000001fff007819 */ /* 0x000fc600000114d7 */
[----:B------:R-:W-:Y:S01]  /*27f0*/  IMAD.WIDE.U32 R2, R14, c[0x0][0x1b8], R2 ;  /* 0x00006e000e027a25 */ /* 0x000fe200078e0002 */
[----:B------:R-:W-:Y:S02]  /*2800*/  SEL R6, R0, RZ, !P3 ;  /* 0x000000ff00067207 */ /* 0x000fe40005800000 */
[----:B------:R-:W-:Y:S01]  /*2810*/  MOV R0, R5 ;  /* 0x0000000500007202 */ /* 0x000fe20000000f00 */
[----:B------:R-:W-:Y:S01]  /*2820*/  IMAD R3, R14, c[0x0][0x1bc], R3 ;  /* 0x00006f000e037a24 */ /* 0x000fe200078e0203 */
[----:B------:R-:W-:Y:S01]  /*2830*/  @P4 SHF.R.U32.HI R0, RZ, c[0x0][0x2cc], R7 ;  /* 0x0000b300ff004a19 */ /* 0x000fe20000011607 */
[----:B------:R-:W-:Y:S01]  /*2840*/  IMAD R6, R6, c[0x0][0x1c0], RZ ;  /* 0x0000700006067a24 */ /* 0x000fe200078e02ff */
[----:B------:R-:W-:Y:S01]  /*2850*/  ISETP.GE.AND P4, PT, R184, c[0x0][0x198], PT ;  /* 0x00006600b8007a0c */ /* 0x000fe20003f86270 */
[----:B------:R-:W-:Y:S01]  /*2860*/  IMAD.WIDE.U32 R2, R4, c[0x0][0x1c0], R2 ;  /* 0x0000700004027a25 */ /* 0x000fe200078e0002 */
[----:B------:R-:W-:Y:S02]  /*2870*/  SHF.R.S32.HI R7, RZ, 0x1f, R0 ;  /* 0x0000001fff077819 */ /* 0x000fe40000011400 */
[----:B------:R-:W-:Y:S01]  /*2880*/  ISETP.GE.AND P3, PT, R192, c[0x0][0x198], PT ;  /* 0x00006600c0007a0c */ /* 0x000fe20003f66270 */
[----:B------:R-:W-:-:S02]  /*2890*/  IMAD R6, R4, c[0x0][0x1c4], R6 ;  /* 0x0000710004067a24 */ /* 0x000fc400078e0206 */
[----:B------:R-:W-:-:S03]  /*28a0*/  IMAD.MOV R4, RZ, RZ, -R0 ;  /* 0x000000ffff047224 */ /* 0x000fc600078e0a00 */
[----:B------:R-:W-:Y:S01]  /*28b0*/  IADD3 R3, R3, R6, RZ ;  /* 0x0000000603037210 */ /* 0x000fe20007ffe0ff */
        /* <DEDUP_REMOVED lines=11> */
[----:B------:R-:W-:Y:S02]  /*2970*/  LEA.HI.X R9, R2, c[0x0][0x164], R0, 0x1, P0 ;  /* 0x0000590002097a11 */ /* 0x000fe400000f0c00 */
[----:B------:R-:W-:Y:S01]  /*2980*/  @!P1 MOV R13, R215 ;  /* 0x000000d7000d9202 */ /* 0x000fe20000000f00 */
[----:B------:R-:W-:Y:S05]  /*2990*/  BRA.DIV ~URZ, `(.L_x_470) ;  /* 0x00013e527f007947 */ /* 0x000fea000b800000 */
[----:B------:R1:W2:Y:S02]  /*29a0*/  SHFL.IDX PT, R8, R9, RZ, 0x181f ;  /* 0x00181fff09087589 */ /* 0x0002a400000e0000 */
.L_x_626:
[----:B------:R-:W-:Y:S05]  /*29b0*/  BRA.DIV ~URZ, `(.L_x_471) ;  /* 0x00013ea27f007947 */ /* 0x000fea000b800000 */
[----:B------:R3:W4:Y:S02]  /*29c0*/  SHFL.IDX PT, R0, R12, RZ, 0x181f ;  /* 0x00181fff0c007589 */ /* 0x00072400000e0000 */
.L_x_627:
[----:B------:R-:W-:Y:S01]  /*29d0*/  IMAD R11, R196, c[0x0][0x2c4], RZ ;  /* 0x0000b100c40b7a24 */ /* 0x000fe200078e02ff */
[----:B------:R-:W-:Y:S01]  /*29e0*/  IADD3 R10, R217, R211, RZ ;  /* 0x000000d3d90a7210 */ /* 0x000fe20007ffe0ff */
[----:B------:R-:W-:Y:S03]  /*29f0*/  BSSY B0, `(.L_x_472) ;  /* 0x0000012000007945 */ /* 0x000fe60003800000 */
[----:B------:R-:W-:-:S13]  /*2a00*/  ISETP.GE.AND P0, PT, R10, R11, PT ;  /* 0x0000000b0a00720c */ /* 0x000fda0003f06270 */
[----:B------:R-:W-:Y:S05]  /*2a10*/  @P0 BRA `(.L_x_473) ;  /* 0x000000f000000947 */ /* 0x000fea0003800000 */
[-C--:B----4-:R-:W-:Y:S02]  /*2a20*/  LEA R6, P0, R184, R0.reuse, 0x1 ;  /* 0x00000000b8067211 */ /* 0x090fe400078008ff */
[----:B------:R-:W-:Y:S02]  /*2a30*/  SHF.R.S32.HI R2, RZ, 0x1f, R184 ;  /* 0x0000001fff027819 */ /* 0x000fe400000114b8 */
[----:B------:R-:W-:Y:S02]  /*2a40*/  LEA R4, P1, R192, R0, 0x1 ;  /* 0x00000000c0047211 */ /* 0x000fe400078208ff */
[----:B------:R-:W-:Y:S02]  /*2a50*/  SHF.R.S32.HI R16, RZ, 0x1f, R192 ;  /* 0x0000001fff107819 */ /* 0x000fe400000114c0 */
[----:B--2---:R-:W-:Y:S02]  /*2a60*/  LEA.HI.X R7, R184, R8, R2, 0x1, P0 ;  /* 0x00000008b8077211 */ /* 0x004fe400000f0c02 */
[----:B------:R-:W-:-:S02]  /*2a70*/  SHF.R.S32.HI R15, RZ, 0x1f, R193 ;  /* 0x0000001fff0f7819 */ /* 0x000fc400000114c1 */
[C---:B------:R-:W-:Y:S01]  /*2a80*/  LEA R2, P0, R193.reuse, R0, 0x1 ;  /* 0x00000000c1027211 */ /* 0x040fe200078008ff */
[----:B------:R-:W-:Y:S01]  /*2a90*/  @!PT LDS RZ, [RZ] ;  /* 0x00000000fffff984 */ /* 0x000fe20000000800 */
[----:B------:R-:W-:Y:S01]  /*2aa0*/  @!PT LDS RZ, [RZ] ;  /* 0x00000000fffff984 */ /* 0x000fe20000000800 */
[----:B------:R-:W-:Y:S01]  /*2ab0*/  @!PT LDS RZ, [RZ] ;  /* 0x00000000fffff984 */ /* 0x000fe20000000800 */
[----:B------:R2:W-:Y:S01]  /*2ac0*/  LDGSTS.E.BYPASS.LTC128B.128 [R179+0xc100], [R6.64], !P4 ;  /* 0x0c10000006b37fae */ /* 0x0005e2000e101d48 */
[-C--:B------:R-:W-:Y:S02]  /*2ad0*/  LEA.HI.X R5, R192, R8.reuse, R16, 0x1, P1 ;  /* 0x00000008c0057211 */ /* 0x080fe400008f0c10 */
[----:B------:R-:W-:-:S03]  /*2ae0*/  LEA.HI.X R3, R193, R8, R15, 0x1, P0 ;  /* 0x00000008c1037211 */ /* 0x000fc600000f0c0f */
[----:B------:R2:W-:Y:S04]  /*2af0*/  LDGSTS.E.BYPASS.LTC128B.128 [R179+0x10100], [R4.64], !P3 ;  /* 0x1010000004b37fae */ /* 0x0005e8000d901d48 */
[----:B------:R2:W-:Y:S02]  /*2b00*/  LDGSTS.E.BYPASS.LTC128B.128 [R179+0x14100], [R2.64], !P2 ;  /* 0x1410000002b37fae */ /* 0x0005e4000d101d48 */
.L_x_473:
[----:B------:R-:W-:Y:S05]  /*2b10*/  BSYNC B0 ;  /* 0x0000000000007941 */ /* 0x000fea0003800000 */
.L_x_472:
[----:B------:R-:W-:Y:S05]  /*2b20*/  BRA.DIV ~URZ, `(.L_x_474) ;  /* 0x00013da27f007947 */ /* 0x000fea000b800000 */
[----:B--2---:R2:W1:Y:S04]  /*2b30*/  SHFL.IDX PT, R8, R9, 0x1, 0x181f ;  /* 0x00381f0009087f89 */ /* 0x00446800000e0000 */
[----:B----4-:R2:W4:Y:S02]  /*2b40*/  SHFL.IDX PT, R0, R12, 0x1, 0x181f ;  /* 0x00381f000c007f89 */ /* 0x01052400000e0000 */
.L_x_628:
[----:B------:R-:W-:Y:S01]  /*2b50*/  IADD3 R2, R10, 0x20, RZ ;  /* 0x000000200a027810 */ /* 0x000fe20007ffe0ff */
[----:B------:R-:W-:Y:S03]  /*2b60*/  BSSY B0, `(.L_x_475) ;  /* 0x0000012000007945 */ /* 0x000fe60003800000 */
[----:B------:R-:W-:-:S13]  /*2b70*/  ISETP.GE.AND P0, PT, R2, R11, PT ;  /* 0x0000000b0200720c */ /* 0x000fda0003f06270 */
[----:B------:R-:W-:Y:S05]  /*2b80*/  @P0 BRA `(.L_x_476) ;  /* 0x000000f000000947 */ /* 0x000fea0003800000 */
[-C--:B----4-:R-:W-:Y:S02]  /*2b90*/  LEA R6, P0, R184, R0.reuse, 0x1 ;  /* 0x00000000b8067211 */ /* 0x090fe400078008ff */
[----:B------:R-:W-:Y:S02]  /*2ba0*/  SHF.R.S32.HI R3, RZ, 0x1f, R184 ;  /* 0x0000001fff037819 */ /* 0x000fe400000114b8 */
[----:B------:R-:W-:Y:S02]  /*2bb0*/  LEA R4, P1, R192, R0, 0x1 ;  /* 0x00000000c0047211 */ /* 0x000fe400078208ff */
[----:B------:R-:W-:Y:S02]  /*2bc0*/  SHF.R.S32.HI R16, RZ, 0x1f, R192 ;  /* 0x0000001fff107819 */ /* 0x000fe400000114c0 */
[----:B-1----:R-:W-:Y:S02]  /*2bd0*/  LEA.HI.X R7, R184, R8, R3, 0x1, P0 ;  /* 0x00000008b8077211 */ /* 0x002fe400000f0c03 */
        /* <DEDUP_REMOVED lines=10> */
.L_x_476:
[----:B------:R-:W-:Y:S05]  /*2c80*/  BSYNC B0 ;  /* 0x0000000000007941 */ /* 0x000fea0003800000 */
.L_x_475:
[----:B------:R-:W-:Y:S05]  /*2c90*/  BRA.DIV ~URZ, `(.L_x_477) ;  /* 0x00013d027f007947 */ /* 0x000fea000b800000 */
[----:B-1----:R1:W2:Y:S02]  /*2ca0*/  SHFL.IDX PT, R8, R9, 0x2, 0x181f ;  /* 0x00581f0009087f89 */ /* 0x0022a400000e0000 */
.L_x_629:
[----:B------:R-:W-:Y:S05]  /*2cb0*/  BRA.DIV ~URZ, `(.L_x_478) ;  /* 0x00013d527f007947 */ /* 0x000fea000b800000 */
[----:B----4-:R4:W1:Y:S02]  /*2cc0*/  SHFL.IDX PT, R0, R12, 0x2, 0x181f ;  /* 0x00581f000c007f89 */ /* 0x01086400000e0000 */
.L_x_630:
[----:B------:R-:W-:Y:S01]  /*2cd0*/  IADD3 R2, R10, 0x40, RZ ;  /* 0x000000400a027810 */ /* 0x000fe20007ffe0ff */
[----:B------:R-:W-:Y:S03]  /*2ce0*/  BSSY B0, `(.L_x_479) ;  /* 0x0000012000007945 */ /* 0x000fe60003800000 */
[----:B------:R-:W-:-:S13]  /*2cf0*/  ISETP.GE.AND P0, PT, R2, R11, PT ;  /* 0x0000000b0200720c */ /* 0x000fda0003f06270 */
[----:B------:R-:W-:Y:S05]  /*2d00*/  @P0 BRA `(.L_x_480) ;  /* 0x000000f000000947 */ /* 0x000fea0003800000 */
[-C--:B-1----:R-:W-:Y:S02]  /*2d10*/  LEA R6, P0, R184, R0.reuse, 0x1 ;  /* 0x00000000b8067211 */ /* 0x082fe400078008ff */
        /* <DEDUP_REMOVED lines=14> */
.L_x_480:
[----:B------:R-:W-:Y:S05]  /*2e00*/  BSYNC B0 ;  /* 0x0000000000007941 */ /* 0x000fea0003800000 */
.L_x_479:
[----:B------:R-:W-:Y:S05]  /*2e10*/  BRA.DIV ~URZ, `(.L_x_481) ;  /* 0x00013c627f007947 */ /* 0x000fea000b800000 */
[----:B--2---:R2:W3:Y:S04]  /*2e20*/  SHFL.IDX PT, R8, R9, 0x3, 0x181f ;  /* 0x00781f0009087f89 */ /* 0x0044e800000e0000 */
[----:B-1----:R2:W1:Y:S02]  /*2e30*/  SHFL.IDX PT, R0, R12, 0x3, 0x181f ;  /* 0x00781f000c007f89 */ /* 0x00246400000e0000 */
.L_x_631:
[----:B------:R-:W-:Y:S01]  /*2e40*/  IADD3 R2, R10, 0x60, RZ ;  /* 0x000000600a027810 */ /* 0x000fe20007ffe0ff */
[----:B-----5:R-:W-:Y:S01]  /*2e50*/  IMAD.WIDE.U32 R204, R13, c[0x0][0x2b0], RZ ;  /* 0x0000ac000dcc7a25 */ /* 0x020fe200078e00ff */
[----:B------:R-:W-:-:S02]  /*2e60*/  SHF.R.S32.HI R17, RZ, 0x1f, R184 ;  /* 0x0000001fff117819 */ /* 0x000fc400000114b8 */
[----:B------:R-:W-:Y:S02]  /*2e70*/  ISETP.GE.AND P0, PT, R2, R11, PT ;  /* 0x0000000b0200720c */ /* 0x000fe40003f06270 */
[----:B------:R-:W-:Y:S02]  /*2e80*/  SHF.R.S32.HI R16, RZ, 0x1f, R192 ;  /* 0x0000001fff107819 */ /* 0x000fe400000114c0 */
[----:B------:R-:W-:-:S09]  /*2e90*/  SHF.R.S32.HI R15, RZ, 0x1f, R193 ;  /* 0x0000001fff0f7819 */ /* 0x000fd200000114c1 */
[----:B-1----:R-:W-:-:S04]  /*2ea0*/  @!P0 LEA R6, P1, R184, R0, 0x1 ;  /* 0x00000000b8068211 */ /* 0x002fc800078208ff */
[----:B---3--:R-:W-:Y:S02]  /*2eb0*/  @!P0 LEA.HI.X R7, R184, R8, R17, 0x1, P1 ;  /* 0x00000008b8078211 */ /* 0x008fe400008f0c11 */
[----:B------:R-:W-:-:S03]  /*2ec0*/  @!P0 LEA R4, P1, R192, R0, 0x1 ;  /* 0x00000000c0048211 */ /* 0x000fc600078208ff */
[----:B------:R-:W-:Y:S01]  /*2ed0*/  @!PT LDS RZ, [RZ] ;  /* 0x00000000fffff984 */ /* 0x000fe20000000800 */
[----:B------:R-:W-:Y:S01]  /*2ee0*/  @!PT LDS RZ, [RZ] ;  /* 0x00000000fffff984 */ /* 0x000fe20000000800 */
[----:B------:R-:W-:Y:S01]  /*2ef0*/  @!PT LDS RZ, [RZ] ;  /* 0x00000000fffff984 */ /* 0x000fe20000000800 */
[----:B------:R1:W-:Y:S01]  /*2f00*/  @!P0 LDGSTS.E.BYPASS.LTC128B.128 [R179+0xf100], [R6.64], !P4 ;  /* 0x0f10000006b38fae */ /* 0x0003e2000e101d48 */
[----:B------:R-:W-:Y:S02]  /*2f10*/  @!P0 LEA.HI.X R5, R192, R8, R16, 0x1, P1 ;  /* 0x00000008c0058211 */ /* 0x000fe400008f0c10 */
[C---:B------:R-:W-:Y:S02]  /*2f20*/  @!P0 LEA R2, P1, R193.reuse, R0, 0x1 ;  /* 0x00000000c1028211 */ /* 0x040fe400078208ff */
[----:B------:R-:W-:Y:S01]  /*2f30*/  SHF.R.S32.HI R0, RZ, 0x1f, R13 ;  /* 0x0000001fff007819 */ /* 0x000fe2000001140d */
[----:B------:R1:W-:Y:S01]  /*2f40*/  @!P0 LDGSTS.E.BYPASS.LTC128B.128 [R179+0x13100], [R4.64], !P3 ;  /* 0x1310000004b38fae */ /* 0x0003e2000d901d48 */
[----:B------:R-:W-:-:S03]  /*2f50*/  @!P0 LEA.HI.X R3, R193, R8, R15, 0x1, P1 ;  /* 0x00000008c1038211 */ /* 0x000fc600008f0c0f */
[----:B------:R-:W-:Y:S02]  /*2f60*/  IMAD R0, R0, c[0x0][0x2b0], RZ ;  /* 0x0000ac0000007a24 */ /* 0x000fe400078e02ff */
[----:B------:R1:W-:Y:S02]  /*2f70*/  @!P0 LDGSTS.E.BYPASS.LTC128B.128 [R179+0x17100], [R2.64], !P2 ;  /* 0x1710000002b38fae */ /* 0x0003e4000d101d48 */
[----:B------:R-:W-:Y:S02]  /*2f80*/  IMAD R0, R13, c[0x0][0x2b4], R0 ;  /* 0x0000ad000d007a24 */ /* 0x000fe400078e0200 */
[----:B------:R-:W0:Y:S01]  /*2f90*/  LDGDEPBAR ;  /* 0x00000000000079af */ /* 0x000e220000000000 */
[----:B------:R-:W-:Y:S01]  /*2fa0*/  WARPSYNC 0xffffffff ;  /* 0xffffffff00007948 */ /* 0x000fe20003800000 */
[----:B------:R-:W-:Y:S02]  /*2fb0*/  IMAD.IADD R209, R205, 0x1, R0 ;  /* 0x00000001cdd17824 */ /* 0x000fe400078e0200 */
[----:B------:R-:W-:Y:S01]  /*2fc0*/  IMAD.MOV.U32 R0, RZ, RZ, c[0x0][0x2b8] ;  /* 0x0000ae00ff007624 */ /* 0x000fe200078e00ff */
[----:B------:R-:W-:Y:S01]  /*2fd0*/  BAR.SYNC.DEFER_BLOCKING 0x0 ;  /* 0x0000000000007b1d */ /* 0x000fe20000010000 */
[----:B------:R-:W-:-:S02]  /*2fe0*/  IMAD.SHL.U32 R96, R101, 0x40, RZ ;  /* 0x0000004065607824 */ /* 0x000fc400078e00ff */
[----:B------:R-:W-:Y:S01]  /*2ff0*/  IMAD.MOV.U32 R180, RZ, RZ, RZ ;  /* 0x000000ffffb47224 */ /* 0x000fe200078e00ff */
[----:B------:R-:W-:Y:S01]  /*3000*/  ISETP.NE.AND P6, PT, R0, 0x1, PT ;  /* 0x000000010000780c */ /* 0x000fe20003fc5270 */
[----:B-1----:R-:W-:-:S05]  /*3010*/  IMAD.IADD R2, R197, 0x1, R96 ;  /* 0x00000001c5027824 */ /* 0x002fca00078e0260 */
[C---:B------:R-:W-:Y:S02]  /*3020*/  ISETP.GE.AND P0, PT, R2.reuse, R195, PT ;  /* 0x000000c30200720c */ /* 0x040fe40003f06270 */
[----:B------:R-:W-:Y:S02]  /*3030*/  IADD3 R2, R2, R201, RZ ;  /* 0x000000c902027210 */ /* 0x000fe40007ffe0ff */
[----:B------:R-:W-:-:S03]  /*3040*/  ISETP.GT.OR P0, PT, R197, 0x3f, P0 ;  /* 0x0000003fc500780c */ /* 0x000fc60000704670 */
[----:B------:R-:W-:-:S04]  /*3050*/  @P6 IMAD.HI.U32 R3, R2, c[0x0][0x2bc], RZ ;  /* 0x0000af0002036a27 */ /* 0x000fc800078e00ff */
[----:B------:R-:W-:Y:S01]  /*3060*/  IMAD.MOV.U32 R0, RZ, RZ, R2 ;  /* 0x000000ffff007224 */ /* 0x000fe200078e0002 */
[----:B------:R-:W-:-:S05]  /*3070*/  @P6 SHF.R.U32.HI R0, RZ, c[0x0][0x2c0], R3 ;  /* 0x0000b000ff006a19 */ /* 0x000fca0000011603 */
[----:B------:R-:W-:-:S04]  /*3080*/  @!P0 IADD3 R3, P1, R0, R204, RZ ;  /* 0x000000cc00038210 */ /* 0x000fc80007f3e0ff */
[----:B------:R-:W-:Y:S02]  /*3090*/  @!P0 LEA.HI.X.SX32 R5, R0, R209, 0x1, P1 ;  /* 0x000000d100058211 */ /* 0x000fe400008f0eff */
[----:B------:R-:W-:-:S04]  /*30a0*/  @!P0 LEA R4, P1, R3, c[0x0][0x2a0], 0x2 ;  /* 0x0000a80003048a11 */ /* 0x000fc800078210ff */
[----:B------:R-:W-:-:S05]  /*30b0*/  @!P0 LEA.HI.X R5, R3, c[0x0][0x2a4], R5, 0x2, P1 ;  /* 0x0000a90003058a11 */ /* 0x000fca00008f1405 */
[----:B------:R1:W3:Y:S01]  /*30c0*/  @!P0 LDG.E R180, [R4.64] ;  /* 0x0000000804b48981 */ /* 0x0002e2000c1e1900 */
[----:B------:R-:W-:Y:S01]  /*30d0*/  IMAD.MOV R0, RZ, RZ, -R0 ;  /* 0x000000ffff007224 */ /* 0x000fe200078e0a00 */
[----:B------:R-:W-:Y:S01]  /*30e0*/  SHF.L.U64.HI R98, R192, 0x1, R16 ;  /* 0x00000001c0627819 */ /* 0x000fe20000010210 */
[----:B------:R-:W-:Y:S01]  /*30f0*/  IMAD.WIDE.U32 R202, R14, c[0x0][0x1e8], RZ ;  /* 0x00007a000eca7a25 */ /* 0x000fe200078e00ff */
[----:B------:R-:W-:Y:S01]  /*3100*/  SHF.L.U64.HI R99, R193, 0x1, R15 ;  /* 0x00000001c1637819 */ /* 0x000fe2000001020f */
[----:B------:R-:W-:Y:S01]  /*3110*/  BSSY B0, `(.L_x_482) ;  /* 0x0000196000007945 */ /* 0x000fe20003800000 */
[----:B------:R-:W-:Y:S01]  /*3120*/  SHF.L.U32 R102, R184, 0x1, RZ ;  /* 0x00000001b8667819 */ /* 0x000fe200000006ff */
[----:B------:R-:W-:Y:S01]  /*3130*/  IMAD R181, R0, c[0x0][0x2b8], R2 ;  /* 0x0000ae0000b57a24 */ /* 0x000fe200078e0202 */
[----:B------:R-:W-:Y:S01]  /*3140*/  SHF.L.U64.HI R97, R184, 0x1, R17 ;  /* 0x00000001b8617819 */ /* 0x000fe20000010211 */
[----:B------:R-:W-:Y:S01]  /*3150*/  IMAD R208, R14, c[0x0][0x1ec], R203 ;  /* 0x00007b000ed07a24 */ /* 0x000fe200078e02cb */
[----:B------:R-:W-:Y:S01]  /*3160*/  IADD3 R103, R164, 0x20, RZ ;  /* 0x00000020a4677810 */ /* 0x000fe20007ffe0ff */
[----:B------:R-:W-:-:S04]  /*3170*/  IMAD.WIDE.U32 R2, R181, c[0x0][0x1e0], RZ ;  /* 0x00007800b5027a25 */ /* 0x000fc800078e00ff */
[----:B------:R-:W-:Y:S02]  /*3180*/  IMAD.IADD R100, R195, 0x1, -R96 ;  /* 0x00000001c3647824 */ /* 0x000fe400078e0a60 */
[----:B------:R-:W-:-:S04]  /*3190*/  IMAD.WIDE.U32 R206, R14, c[0x0][0x210], RZ ;  /* 0x000084000ece7a25 */ /* 0x000fc800078e00ff */
[----:B------:R-:W-:Y:S02]  /*31a0*/  IMAD.IADD R23, R100, 0x1, -R217 ;  /* 0x0000000164177824 */ /* 0x000fe400078e0ad9 */
[----:B------:R-:W-:Y:S01]  /*31b0*/  IMAD R210, R14, c[0x0][0x214], R207 ;  /* 0x000085000ed27a24 */ /* 0x000fe200078e02cf */
[----:B-1----:R-:W-:Y:S01]  /*31c0*/  SHF.R.S32.HI R4, RZ, 0x1f, R181 ;  /* 0x0000001fff047819 */ /* 0x002fe200000114b5 */
[----:B------:R-:W-:Y:S02]  /*31d0*/  IMAD.SHL.U32 R104, R192, 0x2, RZ ;  /* 0x00000002c0687824 */ /* 0x000fe400078e00ff */
[----:B------:R-:W-:Y:S02]  /*31e0*/  IMAD.SHL.U32 R105, R193, 0x2, RZ ;  /* 0x00000002c1697824 */ /* 0x000fe400078e00ff */
[C---:B------:R-:W-:Y:S02]  /*31f0*/  IMAD R0, R4.reuse, c[0x0][0x1e0], RZ ;  /* 0x0000780004007a24 */ /* 0x040fe400078e02ff */
[----:B------:R-:W-:-:S02]  /*3200*/  IMAD R5, R4, c[0x0][0x208], RZ ;  /* 0x0000820004057a24 */ /* 0x000fc400078e02ff */
[----:B------:R-:W-:-:S05]  /*3210*/  IMAD R0, R181, c[0x0][0x1e4], R0 ;  /* 0x00007900b5007a24 */ /* 0x000fca00078e0200 */
[----:B------:R-:W-:Y:S02]  /*3220*/  IADD3 R3, R3, R0, RZ ;  /* 0x0000000003037210 */ /* 0x000fe40007ffe0ff */
[----:B--234-:R-:W-:-:S03]  /*3230*/  SHF.R.S32.HI R12, RZ, 0x1f, R180 ;  /* 0x0000001fff0c7819 */ /* 0x01cfc600000114b4 */
[----:B------:R-:W-:-:S04]  /*3240*/  IMAD.WIDE.U32 R2, R180, c[0x0][0x1f0], R2 ;  /* 0x00007c00b4027a25 */ /* 0x000fc800078e0002 */
[----:B------:R-:W-:Y:S01]  /*3250*/  IMAD R0, R12, c[0x0][0x1f0], RZ ;  /* 0x00007c000c007a24 */ /* 0x000fe200078e02ff */
[----:B------:R-:W-:-:S03]  /*3260*/  IADD3 R2, P0, R2, R202, RZ ;  /* 0x000000ca02027210 */ /* 0x000fc60007f1e0ff */
[----:B------:R-:W-:-:S05]  /*3270*/  IMAD R0, R180, c[0x0][0x1f4], R0 ;  /* 0x00007d00b4007a24 */ /* 0x000fca00078e0200 */
[----:B------:R-:W-:Y:S02]  /*3280*/  IADD3.X R3, R208, R3, R0, P0, !PT ;  /* 0x00000003d0037210 */ /* 0x000fe400007fe400 */
[----:B------:R-:W-:-:S04]  /*3290*/  LEA R0, P0, R2, c[0x0][0x1c8], 0x1 ;  /* 0x0000720002007a11 */ /* 0x000fc800078008ff */
[----:B------:R-:W-:Y:S01]  /*32a0*/  LEA.HI.X R6, R2, c[0x0][0x1cc], R3, 0x1, P0 ;  /* 0x0000730002067a11 */ /* 0x000fe200000f0c03 */
[----:B------:R-:W1:Y:S01]  /*32b0*/  SHFL.IDX PT, R8, R0, RZ, 0x181f ;  /* 0x00181fff00087589 */ /* 0x000e6200000e0000 */
[----:B------:R-:W-:Y:S01]  /*32c0*/  ISETP.GE.AND P0, PT, R23, 0x1, PT ;  /* 0x000000011700780c */ /* 0x000fe20003f06270 */
[----:B------:R-:W-:Y:S02]  /*32d0*/  IMAD.WIDE.U32 R2, R181, c[0x0][0x208], RZ ;  /* 0x00008200b5027a25 */ /* 0x000fe400078e00ff */
[----:B------:R-:W2:Y:S04]  /*32e0*/  SHFL.IDX PT, R9, R6, RZ, 0x181f ;  /* 0x00181fff06097589 */ /* 0x000ea800000e0000 */
[----:B------:R3:W4:Y:S04]  /*32f0*/  SHFL.IDX PT, R10, R0, 0x1, 0x181f ;  /* 0x00381f00000a7f89 */ /* 0x00072800000e0000 */
[----:B------:R5:W4:Y:S02]  /*3300*/  SHFL.IDX PT, R11, R6, 0x1, 0x181f ;  /* 0x00381f00060b7f89 */ /* 0x000b2400000e0000 */
[----:B------:R-:W-:-:S02]  /*3310*/  @P0 ISETP.GE.AND P3, PT, R184, c[0x0][0x1d4], PT ;  /* 0x00007500b8000a0c */ /* 0x000fc40003f66270 */
[----:B------:R-:W-:Y:S02]  /*3320*/  @P0 ISETP.GE.AND P2, PT, R192, c[0x0][0x1d4], PT ;  /* 0x00007500c0000a0c */ /* 0x000fe40003f46270 */
[----:B-1----:R-:W-:Y:S01]  /*3330*/  @P0 LEA R4, P1, R184, R8, 0x1 ;  /* 0x00000008b8040211 */ /* 0x002fe200078208ff */
[----:B---3--:R-:W-:-:S03]  /*3340*/  IMAD R0, R181, c[0x0][0x20c], R5 ;  /* 0x00008300b5007a24 */ /* 0x008fc600078e0205 */
[-C--:B--2---:R-:W-:Y:S02]  /*3350*/  @P0 LEA.HI.X R5, R184, R9.reuse, R17, 0x1, P1 ;  /* 0x00000009b8050211 */ /* 0x084fe400008f0c11 */
[----:B-----5:R-:W-:Y:S01]  /*3360*/  @P0 LEA R6, P1, R192, R8, 0x1 ;  /* 0x00000008c0060211 */ /* 0x020fe200078208ff */
[----:B------:R-:W-:Y:S02]  /*3370*/  IMAD.IADD R3, R3, 0x1, R0 ;  /* 0x0000000103037824 */ /* 0x000fe400078e0200 */
[----:B------:R1:W-:Y:S01]  /*3380*/  @P0 LDGSTS.E.BYPASS.LTC128B.128 [R179+0x6100], [R4.64], !P3 ;  /* 0x0610000004b30fae */ /* 0x0003e2000d901d48 */
[----:B------:R-:W-:Y:S01]  /*3390*/  ISETP.GE.AND P3, PT, R23, 0x21, PT ;  /* 0x000000211700780c */ /* 0x000fe20003f66270 */
[----:B------:R-:W-:Y:S01]  /*33a0*/  IMAD R0, R12, c[0x0][0x218], RZ ;  /* 0x000086000c007a24 */ /* 0x000fe200078e02ff */
[----:B------:R-:W-:Y:S01]  /*33b0*/  @P0 LEA.HI.X R7, R192, R9, R16, 0x1, P1 ;  /* 0x00000009c0070211 */ /* 0x000fe200008f0c10 */
[----:B------:R-:W-:-:S04]  /*33c0*/  IMAD.WIDE.U32 R2, R180, c[0x0][0x218], R2 ;  /* 0x00008600b4027a25 */ /* 0x000fc800078e0002 */
[----:B------:R2:W-:Y:S06]  /*33d0*/  @P0 LDGSTS.E.BYPASS.LTC128B.128 [R179+0x8100], [R6.64], !P2 ;  /* 0x0810000006b30fae */ /* 0x0005ec000d101d48 */
[C---:B------:R-:W-:Y:S02]  /*33e0*/  @P3 ISETP.GE.AND P4, PT, R193.reuse, c[0x0][0x1d4], PT ;  /* 0x00007500c1003a0c */ /* 0x040fe40003f86270 */
[----:B-1----:R-:W-:-:S04]  /*33f0*/  @P0 LEA R4, P1, R193, R8, 0x1 ;  /* 0x00000008c1040211 */ /* 0x002fc800078208ff */
[----:B------:R-:W-:Y:S01]  /*3400*/  @P0 LEA.HI.X R5, R193, R9, R15, 0x1, P1 ;  /* 0x00000009c1050211 */ /* 0x000fe200008f0c0f */
[----:B--2---:R-:W-:Y:S01]  /*3410*/  IMAD R6, R180, c[0x0][0x21c], R0 ;  /* 0x00008700b4067a24 */ /* 0x004fe200078e0200 */
[----:B------:R-:W-:Y:S02]  /*3420*/  IADD3 R0, P2, R2, R206, RZ ;  /* 0x000000ce02007210 */ /* 0x000fe40007f5e0ff */
[----:B----4-:R-:W-:Y:S02]  /*3430*/  @P3 LEA R2, P1, R184, R10, 0x1 ;  /* 0x0000000ab8023211 */ /* 0x010fe400078208ff */
[----:B------:R-:W-:Y:S02]  /*3440*/  IADD3.X R6, R210, R3, R6, P2, !PT ;  /* 0x00000003d2067210 */ /* 0x000fe400017fe406 */
[----:B------:R-:W-:Y:S02]  /*3450*/  @P3 LEA.HI.X R3, R184, R11, R17, 0x1, P1 ;  /* 0x0000000bb8033211 */ /* 0x000fe400008f0c11 */
[----:B------:R-:W-:-:S02]  /*3460*/  LEA R7, P1, R0, c[0x0][0x1f8], 0x1 ;  /* 0x00007e0000077a11 */ /* 0x000fc400078208ff */
[----:B------:R-:W-:Y:S02]  /*3470*/  @P0 ISETP.GE.AND P2, PT, R193, c[0x0][0x1d4], PT ;  /* 0x00007500c1000a0c */ /* 0x000fe40003f46270 */
[----:B------:R-:W-:Y:S02]  /*3480*/  LEA.HI.X R8, R0, c[0x0][0x1fc], R6, 0x1, P1 ;  /* 0x00007f0000087a11 */ /* 0x000fe400008f0c06 */
[----:B------:R-:W-:Y:S01]  /*3490*/  @P3 ISETP.GE.AND P1, PT, R184, c[0x0][0x1d4], PT ;  /* 0x00007500b8003a0c */ /* 0x000fe20003f26270 */
[----:B------:R-:W1:Y:S04]  /*34a0*/  SHFL.IDX PT, R0, R7, RZ, 0x181f ;  /* 0x00181fff07007589 */ /* 0x000e6800000e0000 */
[----:B------:R-:W-:Y:S04]  /*34b0*/  SHFL.IDX PT, R22, R8, 0x1, 0x181f ;  /* 0x00381f0008167f89 */ /* 0x000fe800000e0000 */
[----:B------:R2:W-:Y:S01]  /*34c0*/  @P0 LDGSTS.E.BYPASS.LTC128B.128 [R179+0xa100], [R4.64], !P2 ;  /* 0x0a10000004b30fae */ /* 0x0005e2000d101d48 */
[----:B------:R-:W-:-:S02]  /*34d0*/  @P3 ISETP.GE.AND P2, PT, R192, c[0x0][0x1d4], PT ;  /* 0x00007500c0003a0c */ /* 0x000fc40003f46270 */
[C---:B------:R-:W-:Y:S01]  /*34e0*/  @P3 LEA R6, P0, R192.reuse, R10, 0x1 ;  /* 0x0000000ac0063211 */ /* 0x040fe200078008ff */
[----:B------:R3:W-:Y:S04]  /*34f0*/  @P3 LDGSTS.E.BYPASS.LTC128B.128 [R179+0x7100], [R2.64], !P1 ;  /* 0x0710000002b33fae */ /* 0x0007e8000c901d48 */
[----:B---3--:R3:W-:Y:S04]  /*3500*/  SHFL.IDX PT, R3, R7, 0x1, 0x181f ;  /* 0x00381f0007037f89 */ /* 0x0087e800000e0000 */
[----:B------:R-:W4:Y:S01]  /*3510*/  SHFL.IDX PT, R2, R8, RZ, 0x181f ;  /* 0x00181fff08027589 */ /* 0x000f2200000e0000 */
[----:B---3--:R-:W-:-:S02]  /*3520*/  @P3 LEA.HI.X R7, R192, R11, R16, 0x1, P0 ;  /* 0x0000000bc0073211 */ /* 0x008fc400000f0c10 */
[----:B--2---:R-:W-:-:S03]  /*3530*/  @P3 LEA R4, P0, R193, R10, 0x1 ;  /* 0x0000000ac1043211 */ /* 0x004fc600078008ff */
[----:B------:R2:W-:Y:S01]  /*3540*/  @P3 LDGSTS.E.BYPASS.LTC128B.128 [R179+0x9100], [R6.64], !P2 ;  /* 0x0910000006b33fae */ /* 0x0005e2000d101d48 */
[----:B------:R-:W-:-:S05]  /*3550*/  @P3 LEA.HI.X R5, R193, R11, R15, 0x1, P0 ;  /* 0x0000000bc1053211 */ /* 0x000fca00000f0c0f */
[----:B------:R2:W-:Y:S04]  /*3560*/  @P3 LDGSTS.E.BYPASS.LTC128B.128 [R179+0xb100], [R4.64], !P4 ;  /* 0x0b10000004b33fae */ /* 0x0005e8000e101d48 */
[----:B------:R-:W0:Y:S01]  /*3570*/  LDGDEPBAR ;  /* 0x00000000000079af */ /* 0x000e220000000000 */
[----:B------:R-:W-:Y:S02]  /*3580*/  R2P PR, R198, 0x6 ;  /* 0x00000006c6007804 */ /* 0x000fe40000000000 */
[C---:B-1----:R-:W-:Y:S02]  /*3590*/  IADD3 R14, P0, R0.reuse, R104, RZ ;  /* 0x00000068000e7210 */ /* 0x042fe40007f1e0ff */
[----:B------:R-:W-:Y:S02]  /*35a0*/  IADD3 R12, P4, R0, R105, RZ ;  /* 0x00000069000c7210 */ /* 0x000fe40007f9e0ff */
[----:B----4-:R-:W-:-:S02]  /*35b0*/  IADD3.X R15, R2, R98, RZ, P0, !PT ;  /* 0x00000062020f7210 */ /* 0x010fc400007fe4ff */
[----:B------:R-:W-:Y:S01]  /*35c0*/  IADD3 R20, P0, R3, R104, RZ ;  /* 0x0000006803147210 */ /* 0x000fe20007f1e0ff */
[----:B------:R-:W-:Y:S01]  /*35d0*/  IMAD.X R13, R2, 0x1, R99, P4 ;  /* 0x00000001020d7824 */ /* 0x000fe200020e0663 */
[----:B------:R-:W-:Y:S02]  /*35e0*/  ISETP.GE.AND P4, PT, R184, c[0x0][0x1d4], PT ;  /* 0x00007500b8007a0c */ /* 0x000fe40003f86270 */
[----:B------:R-:W-:Y:S02]  /*35f0*/  IADD3.X R21, R22, R98, RZ, P0, !PT ;  /* 0x0000006216157210 */ /* 0x000fe400007fe4ff */
[----:B------:R-:W-:Y:S02]  /*3600*/  ISETP.LT.OR P0, PT, R23, 0x1, P4 ;  /* 0x000000011700780c */ /* 0x000fe40002701670 */
[----:B------:R-:W-:Y:S01]  /*3610*/  IADD3 R16, P3, R0, R102, RZ ;  /* 0x0000006600107210 */ /* 0x000fe20007f7e0ff */
[----:B------:R-:W-:Y:S01]  /*3620*/  IMAD.MOV.U32 R0, RZ, RZ, 0x40 ;  /* 0x00000040ff007424 */ /* 0x000fe200078e00ff */
[----:B------:R-:W-:-:S02]  /*3630*/  @P1 IADD3 R103, R164, -0x20, RZ ;  /* 0xffffffe0a4671810 */ /* 0x000fc40007ffe0ff */
[----:B------:R-:W-:Y:S01]  /*3640*/  IADD3 R18, P1, R3, R102, RZ ;  /* 0x0000006603127210 */ /* 0x000fe20007f3e0ff */
[----:B------:R-:W-:Y:S01]  /*3650*/  IMAD.X R17, R2, 0x1, R97, P3 ;  /* 0x0000000102117824 */ /* 0x000fe200018e0661 */
[----:B------:R-:W-:Y:S01]  /*3660*/  ISETP.GE.AND P3, PT, R192, c[0x0][0x1d4], PT ;  /* 0x00007500c0007a0c */ /* 0x000fe20003f66270 */
[----:B------:R-:W-:-:S04]  /*3670*/  DEPBAR.LE SB0, 0x1 ;  /* 0x000080400000791a */ /* 0x000fc80000000000 */
[----:B------:R-:W-:-:S04]  /*3680*/  DEPBAR.LE SB0, 0x0 ;  /* 0x000080000000791a */ /* 0x000fc80000000000 */
[----:B------:R-:W-:Y:S01]  /*3690*/  BAR.SYNC.DEFER_BLOCKING 0x0 ;  /* 0x0000000000007b1d */ /* 0x000fe20000010000 */
[----:B------:R-:W-:Y:S01]  /*36a0*/  IMAD.X R19, R22, 0x1, R97, P1 ;  /* 0x0000000116137824 */ /* 0x000fe200008e0661 */
[----:B------:R-:W-:Y:S02]  /*36b0*/  ISETP.GE.AND P1, PT, R193, c[0x0][0x1d4], PT ;  /* 0x00007500c1007a0c */ /* 0x000fe40003f26270 */
[----:B------:R-:W-:Y:S02]  /*36c0*/  ISETP.LT.OR P4, PT, R23, 0x21, P4 ;  /* 0x000000211700780c */ /* 0x000fe40002781670 */
[----:B------:R-:W-:Y:S02]  /*36d0*/  SEL R0, R0, 0xffffffc0, !P2 ;  /* 0xffffffc000007807 */ /* 0x000fe40005000000 */
[----:B------:R-:W-:Y:S02]  /*36e0*/  ISETP.GT.AND P5, PT, R197, 0x3f, PT ;  /* 0x0000003fc500780c */ /* 0x000fe40003fa4270 */
[----:B------:R-:W-:Y:S01]  /*36f0*/  IADD3 R166, R164, R0, RZ ;  /* 0x00000000a4a67210 */ /* 0x000fe20007ffe0ff */
[----:B--2---:R-:W-:Y:S04]  /*3700*/  LDSM.16.M88.4 R4, [R173] ;  /* 0x00000000ad04783b */ /* 0x004fe80000000200 */
[----:B------:R-:W-:Y:S04]  /*3710*/  LDSM.16.M88.4 R24, [R164] ;  /* 0x00000000a418783b */ /* 0x000fe80000000200 */
[----:B------:R-:W1:Y:S04]  /*3720*/  LDSM.16.M88.4 R28, [R164+0x800] ;  /* 0x00080000a41c783b */ /* 0x000e680000000200 */
[----:B------:R-:W2:Y:S04]  /*3730*/  LDSM.16.M88.4 R40, [R164+0x1000] ;  /* 0x00100000a428783b */ /* 0x000ea80000000200 */
[----:B------:R-:W3:Y:S04]  /*3740*/  LDSM.16.M88.4 R36, [R164+0x1800] ;  /* 0x00180000a424783b */ /* 0x000ee80000000200 */
[----:B------:R-:W-:Y:S04]  /*3750*/  LDSM.16.M88.4 R8, [R174] ;  /* 0x00000000ae08783b */ /* 0x000fe80000000200 */
[----:B------:R-:W-:Y:S04]  /*3760*/  LDSM.16.M88.4 R48, [R103] ;  /* 0x000000006730783b */ /* 0x000fe80000000200 */
[----:B------:R-:W4:Y:S04]  /*3770*/  LDSM.16.M88.4 R60, [R103+0x800] ;  /* 0x00080000673c783b */ /* 0x000f280000000200 */
[----:B------:R-:W5:Y:S04]  /*3780*/  LDSM.16.M88.4 R80, [R103+0x1000] ;  /* 0x001000006750783b */ /* 0x000f680000000200 */
        /* <DEDUP_REMOVED lines=9> */
[----:B------:R-:W-:Y:S01]  /*3820*/  ISETP.LT.OR P0, PT, R23, 0x1, P1 ;  /* 0x000000011700780c */ /* 0x000fe20000f01670 */
[C---:B------:R-:W-:Y:S08]  /*3830*/  HMMA.16816.F32 R28, R4.reuse, R30, RZ ;  /* 0x0000001e041c723c */ /* 0x040ff000000018ff */
[----:B--2---:R-:W-:Y:S04]  /*3840*/  HMMA.16816.F32 R52, R4, R40, RZ ;  /* 0x000000280434723c */ /* 0x004fe800000018ff */
[----:B------:R1:W-:Y:S01]  /*3850*/  LDGSTS.E.BYPASS.LTC128B.128 [R179+0x4100], [R12.64], !P0 ;  /* 0x041000000cb37fae */ /* 0x0003e2000c101d48 */
[----:B------:R-:W-:-:S03]  /*3860*/  IADD3 R2, P0, R3, R105, RZ ;  /* 0x0000006903027210 */ /* 0x000fc60007f1e0ff */
[----:B------:R2:W-:Y:S01]  /*3870*/  LDGSTS.E.BYPASS.LTC128B.128 [R179+0x1100], [R18.64], !P4 ;  /* 0x0110000012b37fae */ /* 0x0005e2000e101d48 */
[C---:B------:R-:W-:Y:S01]  /*3880*/  HMMA.16816.F32 R56, R4.reuse, R42, RZ ;  /* 0x0000002a0438723c */ /* 0x040fe200000018ff */
[----:B------:R-:W-:Y:S01]  /*3890*/  IMAD.X R3, R22, 0x1, R99, P0 ;  /* 0x0000000116037824 */ /* 0x000fe200000e0663 */
[----:B------:R-:W-:Y:S01]  /*38a0*/  ISETP.LT.OR P0, PT, R23, 0x21, P1 ;  /* 0x000000211700780c */ /* 0x000fe20000f01670 */
[----:B------:R2:W-:Y:S05]  /*38b0*/  LDGSTS.E.BYPASS.LTC128B.128 [R179+0x3100], [R20.64], !P3 ;  /* 0x0310000014b37fae */ /* 0x0005ea000d901d48 */
[C---:B---3--:R-:W-:Y:S07]  /*38c0*/  HMMA.16816.F32 R68, R4.reuse, R36, RZ ;  /* 0x000000240444723c */ /* 0x048fee00000018ff */
[----:B------:R3:W-:Y:S01]  /*38d0*/  LDGSTS.E.BYPASS.LTC128B.128 [R179+0x5100], [R2.64], !P0 ;  /* 0x0510000002b37fae */ /* 0x0007e2000c101d48 */
[----:B------:R-:W-:Y:S01]  /*38e0*/  HMMA.16816.F32 R40, R4, R38, RZ ;  /* 0x000000260428723c */ /* 0x000fe200000018ff */
[----:B------:R-:W-:-:S02]  /*38f0*/  ISETP.GT.AND P0, PT, R101, R194, PT ;  /* 0x000000c26500720c */ /* 0x000fc40003f04270 */
[----:B------:R-:W-:Y:S04]  /*3900*/  LDSM.16.M88.4 R64, [R166+0x800] ;  /* 0x00080000a640783b */ /* 0x000fe80000000200 */
[----:B------:R-:W-:Y:S01]  /*3910*/  LDSM.16.M88.4 R72, [R166+0x1000] ;  /* 0x00100000a648783b */ /* 0x000fe20000000200 */
[C---:B-1----:R-:W-:Y:S03]  /*3920*/  HMMA.16816.F32 R12, R4.reuse, R24, RZ ;  /* 0x00000018040c723c */ /* 0x042fe600000018ff */
[----:B------:R-:W-:Y:S04]  /*3930*/  LDSM.16.M88.4 R36, [R166+0x1800] ;  /* 0x00180000a624783b */ /* 0x000fe80000000200 */
[----:B--2---:R-:W-:Y:S01]  /*3940*/  LDSM.16.M88.4 R20, [R166] ;  /* 0x00000000a614783b */ /* 0x004fe20000000200 */
[----:B------:R-:W-:Y:S03]  /*3950*/  HMMA.16816.F32 R24, R4, R26, RZ ;  /* 0x0000001a0418723c */ /* 0x000fe600000018ff */
[----:B------:R-:W1:Y:S04]  /*3960*/  LDSM.16.M88.4 R4, [R176] ;  /* 0x00000000b004783b */ /* 0x000e680000000200 */
[----:B------:R-:W-:Y:S01]  /*3970*/  LDSM.16.M88.4 R16, [R175] ;  /* 0x00000000af10783b */ /* 0x000fe20000000200 */
[----:B----4-:R-:W-:Y:S01]  /*3980*/  HMMA.16816.F32 R28, R8, R62, R28 ;  /* 0x0000003e081c723c */ /* 0x010fe2000000181c */
[----:B---3--:R-:W-:-:S02]  /*3990*/  IADD3 R2, R103, 0x4000, RZ ;  /* 0x0000400067027810 */ /* 0x008fc40007ffe0ff */
[----:B------:R-:W0:Y:S03]  /*39a0*/  LDGDEPBAR ;  /* 0x00000000000079af */ /* 0x000e260000000000 */
[----:B------:R-:W-:Y:S02]  /*39b0*/  IMAD.IADD R165, R2, 0x1, R0 ;  /* 0x0000000102a57824 */ /* 0x000fe400078e0200 */
[C---:B------:R-:W-:Y:S03]  /*39c0*/  HMMA.16816.F32 R44, R8.reuse, R48, R12 ;  /* 0x00000030082c723c */ /* 0x040fe6000000180c */
[----:B------:R-:W2:Y:S05]  /*39d0*/  LDSM.16.M88.4 R76, [R165+-0x4000] ;  /* 0xffc00000a54c783b */ /* 0x000eaa0000000200 */
[C---:B------:R-:W-:Y:S01]  /*39e0*/  HMMA.16816.F32 R12, R8.reuse, R50, R24 ;  /* 0x00000032080c723c */ /* 0x040fe20000001818 */
[----:B------:R-:W3:Y:S04]  /*39f0*/  LDSM.16.M88.4 R84, [R165+-0x3800] ;  /* 0xffc80000a554783b */ /* 0x000ee80000000200 */
[----:B------:R-:W4:Y:S03]  /*3a00*/  LDSM.16.M88.4 R92, [R165+-0x3000] ;  /* 0xffd00000a55c783b */ /* 0x000f260000000200 */
[C---:B------:R-:W-:Y:S01]  /*3a10*/  HMMA.16816.F32 R24, R8.reuse, R60, R32 ;  /* 0x0000003c0818723c */ /* 0x040fe20000001820 */
[----:B------:R-:W2:Y:S07]  /*3a20*/  LDSM.16.M88.4 R60, [R165+-0x2800] ;  /* 0xffd80000a53c783b */ /* 0x000eae0000000200 */
[C---:B-----5:R-:W-:Y:S08]  /*3a30*/  HMMA.16816.F32 R32, R8.reuse, R80, R52 ;  /* 0x000000500820723c */ /* 0x060ff00000001834 */
[C---:B------:R-:W-:Y:S01]  /*3a40*/  HMMA.16816.F32 R48, R8.reuse, R82, R56 ;  /* 0x000000520830723c */ /* 0x040fe20000001838 */
[----:B------:R-:W-:Y:S04]  /*3a50*/  LDSM.16.M88.4 R80, [R164+0x2800] ;  /* 0x00280000a450783b */ /* 0x000fe80000000200 */
[----:B------:R-:W-:Y:S03]  /*3a60*/  LDSM.16.M88.4 R56, [R164+0x3800] ;  /* 0x00380000a438783b */ /* 0x000fe60000000200 */
[C---:B------:R-:W-:Y:S01]  /*3a70*/  HMMA.16816.F32 R52, R8.reuse, R88, R68 ;  /* 0x000000580834723c */ /* 0x040fe20000001844 */
[----:B------:R-:W-:Y:S07]  /*3a80*/  LDSM.16.M88.4 R68, [R103+0x2000] ;  /* 0x002000006744783b */ /* 0x000fee0000000200 */
[----:B------:R-:W-:Y:S01]  /*3a90*/  HMMA.16816.F32 R40, R8, R90, R40 ;  /* 0x0000005a0828723c */ /* 0x000fe20000001828 */
[----:B------:R-:W-:Y:S07]  /*3aa0*/  LDSM.16.M88.4 R88, [R164+0x3000] ;  /* 0x00300000a458783b */ /* 0x000fee0000000200 */
[C---:B-1----:R-:W-:Y:S08]  /*3ab0*/  HMMA.16816.F32 R44, R4.reuse, R20, R44 ;  /* 0x00000014042c723c */ /* 0x042ff0000000182c */
[C---:B------:R-:W-:Y:S01]  /*3ac0*/  HMMA.16816.F32 R20, R4.reuse, R22, R12 ;  /* 0x000000160414723c */ /* 0x040fe2000000180c */
[----:B------:R-:W-:Y:S07]  /*3ad0*/  LDSM.16.M88.4 R12, [R173+0x4000] ;  /* 0x00400000ad0c783b */ /* 0x000fee0000000200 */
[C---:B------:R-:W-:Y:S08]  /*3ae0*/  HMMA.16816.F32 R8, R4.reuse, R64, R24 ;  /* 0x000000400408723c */ /* 0x040ff00000001818 */
[C---:B------:R-:W-:Y:S01]  /*3af0*/  HMMA.16816.F32 R28, R4.reuse, R66, R28 ;  /* 0x00000042041c723c */ /* 0x040fe2000000181c */
[----:B------:R-:W1:Y:S07]  /*3b00*/  LDSM.16.M88.4 R64, [R164+0x2000] ;  /* 0x00200000a440783b */ /* 0x000e6e0000000200 */
[C---:B------:R-:W-:Y:S08]  /*3b10*/  HMMA.16816.F32 R32, R4.reuse, R72, R32 ;  /* 0x000000480420723c */ /* 0x040ff00000001820 */
[C---:B------:R-:W-:Y:S01]  /*3b20*/  HMMA.16816.F32 R48, R4.reuse, R74, R48 ;  /* 0x0000004a0430723c */ /* 0x040fe20000001830 */
[----:B------:R-:W-:Y:S07]  /*3b30*/  LDSM.16.M88.4 R72, [R166+0x2000] ;  /* 0x00200000a648783b */ /* 0x000fee0000000200 */
[C---:B------:R-:W-:Y:S08]  /*3b40*/  HMMA.16816.F32 R52, R4.reuse, R36, R52 ;  /* 0x000000240434723c */ /* 0x040ff00000001834 */
[----:B------:R-:W-:Y:S08]  /*3b50*/  HMMA.16816.F32 R40, R4, R38, R40 ;  /* 0x000000260428723c */ /* 0x000ff00000001828 */
[C---:B--2---:R-:W-:Y:S08]  /*3b60*/  HMMA.16816.F32 R44, R16.reuse, R76, R44 ;  /* 0x0000004c102c723c */ /* 0x044ff0000000182c */
[C---:B------:R-:W-:Y:S01]  /*3b70*/  HMMA.16816.F32 R36, R16.reuse, R78, R20 ;  /* 0x0000004e1024723c */ /* 0x040fe20000001814 */
[----:B------:R-:W-:Y:S07]  /*3b80*/  LDSM.16.M88.4 R76, [R103+0x2800] ;  /* 0x00280000674c783b */ /* 0x000fee0000000200 */
[C---:B---3--:R-:W-:Y:S01]  /*3b90*/  HMMA.16816.F32 R24, R16.reuse, R84, R8 ;  /* 0x000000541018723c */ /* 0x048fe20000001808 */
[----:B------:R-:W2:Y:S07]  /*3ba0*/  LDSM.16.M88.4 R8, [R174+0x4000] ;  /* 0x00400000ae08783b */ /* 0x000eae0000000200 */
[C---:B------:R-:W-:Y:S01]  /*3bb0*/  HMMA.16816.F32 R20, R16.reuse, R86, R28 ;  /* 0x000000561014723c */ /* 0x040fe2000000181c */
[----:B------:R-:W-:Y:S07]  /*3bc0*/  LDSM.16.M88.4 R84, [R166+0x3000] ;  /* 0x00300000a654783b */ /* 0x000fee0000000200 */
[C---:B----4-:R-:W-:Y:S08]  /*3bd0*/  HMMA.16816.F32 R4, R16.reuse, R92, R32 ;  /* 0x0000005c1004723c */ /* 0x050ff00000001820 */
[C---:B------:R-:W-:Y:S01]  /*3be0*/  HMMA.16816.F32 R48, R16.reuse, R94, R48 ;  /* 0x0000005e1030723c */ /* 0x040fe20000001830 */
[----:B------:R-:W3:Y:S07]  /*3bf0*/  LDSM.16.M88.4 R92, [R103+0x3000] ;  /* 0x00300000675c783b */ /* 0x000eee0000000200 */
[C---:B------:R-:W-:Y:S08]  /*3c00*/  HMMA.16816.F32 R52, R16.reuse, R60, R52 ;  /* 0x0000003c1034723c */ /* 0x040ff00000001834 */
[----:B------:R-:W-:Y:S01]  /*3c10*/  HMMA.16816.F32 R16, R16, R62, R40 ;  /* 0x0000003e1010723c */ /* 0x000fe20000001828 */
[----:B------:R-:W4:Y:S07]  /*3c20*/  LDSM.16.M88.4 R60, [R103+0x3800] ;  /* 0x00380000673c783b */ /* 0x000f2e0000000200 */
[C---:B-1----:R-:W-:Y:S08]  /*3c30*/  HMMA.16816.F32 R40, R12.reuse, R64, R44 ;  /* 0x000000400c28723c */ /* 0x042ff0000000182c */
[C---:B------:R-:W-:Y:S08]  /*3c40*/  HMMA.16816.F32 R28, R12.reuse, R80, R24 ;  /* 0x000000500c1c723c */ /* 0x040ff00000001818 */
[C---:B------:R-:W-:Y:S01]  /*3c50*/  HMMA.16816.F32 R24, R12.reuse, R82, R20 ;  /* 0x000000520c18723c */ /* 0x040fe20000001814 */
[----:B------:R-:W-:Y:S07]  /*3c60*/  LDSM.16.M88.4 R80, [R166+0x2800] ;  /* 0x00280000a650783b */ /* 0x000fee0000000200 */
[C---:B------:R-:W-:Y:S01]  /*3c70*/  HMMA.16816.F32 R32, R12.reuse, R66, R36 ;  /* 0x000000420c20723c */ /* 0x040fe20000001824 */
[----:B------:R-:W-:Y:S07]  /*3c80*/  LDSM.16.M88.4 R64, [R166+0x3800] ;  /* 0x00380000a640783b */ /* 0x000fee0000000200 */
[C---:B------:R-:W-:Y:S01]  /*3c90*/  HMMA.16816.F32 R20, R12.reuse, R88, R4 ;  /* 0x000000580c14723c */ /* 0x040fe20000001804 */
[----:B------:R-:W1:Y:S07]  /*3ca0*/  LDSM.16.M88.4 R4, [R176+0x4000] ;  /* 0x00400000b004783b */ /* 0x000e6e0000000200 */
[C---:B------:R-:W-:Y:S08]  /*3cb0*/  HMMA.16816.F32 R48, R12.reuse, R90, R48 ;  /* 0x0000005a0c30723c */ /* 0x040ff00000001830 */
[C---:B------:R-:W-:Y:S08]  /*3cc0*/  HMMA.16816.F32 R44, R12.reuse, R56, R52 ;  /* 0x000000380c2c723c */ /* 0x040ff00000001834 */
[----:B------:R-:W-:Y:S08]  /*3cd0*/  HMMA.16816.F32 R16, R12, R58, R16 ;  /* 0x0000003a0c10723c */ /* 0x000ff00000001810 */
[C---:B--2---:R-:W-:Y:S01]  /*3ce0*/  HMMA.16816.F32 R12, R8.reuse, R68, R40 ;  /* 0x00000044080c723c */ /* 0x044fe20000001828 */
[----:B------:R-:W-:Y:S07]  /*3cf0*/  LDSM.16.M88.4 R40, [R165+-0x1000] ;  /* 0xfff00000a528783b */ /* 0x000fee0000000200 */
[C---:B------:R-:W-:Y:S08]  /*3d00*/  HMMA.16816.F32 R36, R8.reuse, R76, R28 ;  /* 0x0000004c0824723c */ /* 0x040ff0000000181c */
[C---:B------:R-:W-:Y:S01]  /*3d10*/  HMMA.16816.F32 R28, R8.reuse, R78, R24 ;  /* 0x0000004e081c723c */ /* 0x040fe20000001818 */
[----:B------:R-:W-:Y:S07]  /*3d20*/  LDSM.16.M88.4 R76, [R165+-0x1800] ;  /* 0xffe80000a54c783b */ /* 0x000fee0000000200 */
[C---:B------:R-:W-:Y:S01]  /*3d30*/  HMMA.16816.F32 R32, R8.reuse, R70, R32 ;  /* 0x000000460820723c */ /* 0x040fe20000001820 */
[----:B------:R-:W-:Y:S07]  /*3d40*/  LDSM.16.M88.4 R68, [R165+-0x2000] ;  /* 0xffe00000a544783b */ /* 0x000fee0000000200 */
[C---:B---3--:R-:W-:Y:S01]  /*3d50*/  HMMA.16816.F32 R24, R8.reuse, R92, R20 ;  /* 0x0000005c0818723c */ /* 0x048fe20000001814 */
[----:B------:R-:W2:Y:S07]  /*3d60*/  LDSM.16.M88.4 R20, [R175+0x4000] ;  /* 0x00400000af14783b */ /* 0x000eae0000000200 */
[C---:B------:R-:W-:Y:S08]  /*3d70*/  HMMA.16816.F32 R56, R8.reuse, R94, R48 ;  /* 0x0000005e0838723c */ /* 0x040ff00000001830 */
[C---:B----4-:R-:W-:Y:S08]  /*3d80*/  HMMA.16816.F32 R48, R8.reuse, R60, R44 ;  /* 0x0000003c0830723c */ /* 0x050ff0000000182c */
[----:B------:R-:W-:Y:S01]  /*3d90*/  HMMA.16816.F32 R44, R8, R62, R16 ;  /* 0x0000003e082c723c */ /* 0x000fe20000001810 */
[----:B------:R-:W-:Y:S04]  /*3da0*/  LDSM.16.M88.4 R16, [R173+0x8000] ;  /* 0x00800000ad10783b */ /* 0x000fe80000000200 */
[----:B------:R-:W3:Y:S03]  /*3db0*/  LDSM.16.M88.4 R60, [R164+0x4000] ;  /* 0x00400000a43c783b */ /* 0x000ee60000000200 */
[C---:B-1----:R-:W-:Y:S08]  /*3dc0*/  HMMA.16816.F32 R8, R4.reuse, R72, R12 ;  /* 0x000000480408723c */ /* 0x042ff0000000180c */
[C---:B------:R-:W-:Y:S01]  /*3dd0*/  HMMA.16816.F32 R12, R4.reuse, R74, R32 ;  /* 0x0000004a040c723c */ /* 0x040fe20000001820 */
[----:B------:R-:W-:Y:S07]  /*3de0*/  LDSM.16.M88.4 R72, [R164+0x5800] ;  /* 0x00580000a448783b */ /* 0x000fee0000000200 */
[C---:B------:R-:W-:Y:S08]  /*3df0*/  HMMA.16816.F32 R52, R4.reuse, R82, R28 ;  /* 0x000000520434723c */ /* 0x040ff0000000181c */
[C---:B------:R-:W-:Y:S08]  /*3e00*/  HMMA.16816.F32 R32, R4.reuse, R84, R24 ;  /* 0x000000540420723c */ /* 0x040ff00000001818 */
[C---:B------:R-:W-:Y:S01]  /*3e10*/  HMMA.16816.F32 R28, R4.reuse, R86, R56 ;  /* 0x00000056041c723c */ /* 0x040fe20000001838 */
[----:B------:R-:W1:Y:S04]  /*3e20*/  LDSM.16.M88.4 R84, [R165+-0x800] ;  /* 0xfff80000a554783b */ /* 0x000e680000000200 */
[----:B------:R-:W-:Y:S03]  /*3e30*/  LDSM.16.M88.4 R56, [R165] ;  /* 0x00000000a538783b */ /* 0x000fe60000000200 */
[C---:B------:R-:W-:Y:S08]  /*3e40*/  HMMA.16816.F32 R36, R4.reuse, R80, R36 ;  /* 0x000000500424723c */ /* 0x040ff00000001824 */
[C---:B------:R-:W-:Y:S08]  /*3e50*/  HMMA.16816.F32 R48, R4.reuse, R64, R48 ;  /* 0x000000400430723c */ /* 0x040ff00000001830 */
[----:B------:R-:W-:Y:S01]  /*3e60*/  HMMA.16816.F32 R92, R4, R66, R44 ;  /* 0x00000042045c723c */ /* 0x000fe2000000182c */
[----:B------:R-:W-:Y:S04]  /*3e70*/  LDSM.16.M88.4 R44, [R103+0x4000] ;  /* 0x00400000672c783b */ /* 0x000fe80000000200 */
[----:B------:R-:W-:Y:S03]  /*3e80*/  LDSM.16.M88.4 R64, [R103+0x4800] ;  /* 0x004800006740783b */ /* 0x000fe60000000200 */
[C---:B--2---:R-:W-:Y:S01]  /*3e90*/  HMMA.16816.F32 R4, R20.reuse, R68, R8 ;  /* 0x000000441404723c */ /* 0x044fe20000001808 */
[----:B------:R-:W-:Y:S07]  /*3ea0*/  LDSM.16.M88.4 R8, [R176+0x8000] ;  /* 0x00800000b008783b */ /* 0x000fee0000000200 */
[C---:B------:R-:W-:Y:S01]  /*3eb0*/  HMMA.16816.F32 R24, R20.reuse, R70, R12 ;  /* 0x000000461418723c */ /* 0x040fe2000000180c */
[----:B------:R-:W2:Y:S07]  /*3ec0*/  LDSM.16.M88.4 R12, [R174+0x8000] ;  /* 0x00800000ae0c783b */ /* 0x000eae0000000200 */
[----:B------:R-:W-:Y:S01]  /*3ed0*/  HMMA.16816.F32 R68, R20, R78, R52 ;  /* 0x0000004e1444723c */ /* 0x000fe20000001834 */
[----:B------:R-:W4:Y:S07]  /*3ee0*/  LDSM.16.M88.4 R52, [R164+0x4800] ;  /* 0x00480000a434783b */ /* 0x000f2e0000000200 */
[----:B---3--:R-:W-:Y:S08]  /*3ef0*/  HMMA.16816.F32 R4, R16, R60, R4 ;  /* 0x0000003c1004723c */ /* 0x008ff00000001804 */
[C---:B-1----:R-:W-:Y:S01]  /*3f00*/  HMMA.16816.F32 R88, R20.reuse, R84, R48 ;  /* 0x000000541458723c */ /* 0x042fe20000001830 */
[----:B------:R-:W1:Y:S07]  /*3f10*/  LDSM.16.M88.4 R48, [R166+0x4000] ;  /* 0x00400000a630783b */ /* 0x000e6e0000000200 */
[C---:B------:R-:W-:Y:S08]  /*3f20*/  HMMA.16816.F32 R36, R20.reuse, R76, R36 ;  /* 0x0000004c1424723c */ /* 0x040ff00000001824 */
[----:B------:R-:W-:Y:S08]  /*3f30*/  HMMA.16816.F32 R76, R20, R42, R28 ;  /* 0x0000002a144c723c */ /* 0x000ff0000000181c */
[----:B------:R-:W-:Y:S01]  /*3f40*/  HMMA.16816.F32 R28, R16, R62, R24 ;  /* 0x0000003e101c723c */ /* 0x000fe20000001818 */
[----:B------:R-:W-:Y:S07]  /*3f50*/  LDSM.16.M88.4 R60, [R166+0x4800] ;  /* 0x00480000a63c783b */ /* 0x000fee0000000200 */
[----:B--2---:R-:W-:Y:S01]  /*3f60*/  HMMA.16816.F32 R24, R12, R44, R4 ;  /* 0x0000002c0c18723c */ /* 0x004fe20000001804 */
[----:B------:R-:W2:Y:S07]  /*3f70*/  LDSM.16.M88.4 R4, [R175+0x8000] ;  /* 0x00800000af04783b */ /* 0x000eae0000000200 */
[----:B------:R-:W-:Y:S08]  /*3f80*/  HMMA.16816.F32 R80, R20, R40, R32 ;  /* 0x000000281450723c */ /* 0x000ff00000001820 */
[----:B------:R-:W-:Y:S01]  /*3f90*/  HMMA.16816.F32 R28, R12, R46, R28 ;  /* 0x0000002e0c1c723c */ /* 0x000fe2000000181c */
[----:B------:R-:W3:Y:S07]  /*3fa0*/  LDSM.16.M88.4 R44, [R164+0x5000] ;  /* 0x00500000a42c783b */ /* 0x000eee0000000200 */
[----:B----4-:R-:W-:Y:S08]  /*3fb0*/  HMMA.16816.F32 R32, R16, R52, R36 ;  /* 0x000000341020723c */ /* 0x010ff00000001824 */
[----:B-1----:R-:W-:Y:S08]  /*3fc0*/  HMMA.16816.F32 R24, R8, R48, R24 ;  /* 0x000000300818723c */ /* 0x002ff00000001818 */
[----:B------:R-:W-:Y:S01]  /*3fd0*/  HMMA.16816.F32 R40, R16, R54, R68 ;  /* 0x000000361028723c */ /* 0x000fe20000001844 */
[----:B------:R-:W1:Y:S04]  /*3fe0*/  LDSM.16.M88.4 R68, [R103+0x5000] ;  /* 0x005000006744783b */ /* 0x000e680000000200 */
[----:B------:R-:W4:Y:S03]  /*3ff0*/  LDSM.16.M88.4 R52, [R165+0x800] ;  /* 0x00080000a534783b */ /* 0x000f260000000200 */
[----:B------:R-:W-:Y:S08]  /*4000*/  HMMA.16816.F32 R28, R8, R50, R28 ;  /* 0x00000032081c723c */ /* 0x000ff0000000181c */
[----:B------:R-:W-:Y:S08]  /*4010*/  HMMA.16816.F32 R36, R12, R64, R32 ;  /* 0x000000400c24723c */ /* 0x000ff00000001820 */
[----:B--2---:R-:W-:Y:S08]  /*4020*/  HMMA.16816.F32 R48, R4, R56, R24 ;  /* 0x000000380430723c */ /* 0x004ff00000001818 */
[----:B------:R-:W-:Y:S08]  /*4030*/  HMMA.16816.F32 R84, R20, R86, R92 ;  /* 0x000000561454723c */ /* 0x000ff0000000185c */
[----:B---3--:R-:W-:Y:S08]  /*4040*/  HMMA.16816.F32 R20, R16, R44, R80 ;  /* 0x0000002c1014723c */ /* 0x008ff00000001850 */
[----:B------:R-:W-:Y:S01]  /*4050*/  HMMA.16816.F32 R32, R12, R66, R40 ;  /* 0x000000420c20723c */ /* 0x000fe20000001828 */
[----:B------:R-:W-:-:S07]  /*4060*/  FMUL.FTZ R0, R48, c[0x0][0x320] ;  /* 0x0000c80030007a20 */ /* 0x000fce0000410000 */
[----:B------:R-:W-:Y:S01]  /*4070*/  HMMA.16816.F32 R28, R4, R58, R28 ;  /* 0x0000003a041c723c */ /* 0x000fe2000000181c */
[----:B------:R-:W2:Y:S07]  /*4080*/  LDSM.16.M88.4 R56, [R166+0x5000] ;  /* 0x00500000a638783b */ /* 0x000eae0000000200 */
[----:B------:R-:W-:Y:S08]  /*4090*/  HMMA.16816.F32 R36, R8, R60, R36 ;  /* 0x0000003c0824723c */ /* 0x000ff00000001824 */
[----:B------:R-:W-:Y:S01]  /*40a0*/  HMMA.16816.F32 R44, R16, R46, R76 ;  /* 0x0000002e102c723c */ /* 0x000fe2000000184c */
[----:B------:R3:W2:Y:S07]  /*40b0*/  MUFU.TANH R76, R0 ;  /* 0x00000000004c7308 */ /* 0x0006ae0000002400 */
[----:B-1----:R-:W-:Y:S08]  /*40c0*/  HMMA.16816.F32 R24, R12, R68, R20 ;  /* 0x000000440c18723c */ /* 0x002ff00000001814 */
[----:B------:R-:W-:Y:S01]  /*40d0*/  HMMA.16816.F32 R20, R8, R62, R32 ;  /* 0x0000003e0814723c */ /* 0x000fe20000001820 */
[----:B---3--:R-:W-:Y:S01]  /*40e0*/  FMUL.FTZ R0, R49, c[0x0][0x320] ;  /* 0x0000c80031007a20 */ /* 0x008fe20000410000 */
[----:B------:R-:W1:Y:S06]  /*40f0*/  LDSM.16.M88.4 R60, [R103+0x5800] ;  /* 0x00580000673c783b */ /* 0x000e6c0000000200 */
[----:B------:R-:W-:Y:S01]  /*4100*/  HMMA.16816.F32 R64, R16, R72, R88 ;  /* 0x000000481040723c */ /* 0x000fe20000001858 */
[----:B------:R3:W1:Y:S07]  /*4110*/  MUFU.TANH R72, R0 ;  /* 0x0000000000487308 */ /* 0x00066e0000002400 */
[----:B----4-:R-:W-:Y:S08]  /*4120*/  HMMA.16816.F32 R36, R4, R52, R36 ;  /* 0x000000340424723c */ /* 0x010ff00000001824 */
[----:B------:R-:W-:Y:S01]  /*4130*/  HMMA.16816.F32 R40, R12, R70, R44 ;  /* 0x000000460c28723c */ /* 0x000fe2000000182c */
[----:B---3--:R-:W-:Y:S01]  /*4140*/  FMUL.FTZ R0, R50, c[0x0][0x320] ;  /* 0x0000c80032007a20 */ /* 0x008fe20000410000 */
[----:B------:R-:W3:Y:S03]  /*4150*/  LDSM.16.M88.4 R44, [R166+0x5800] ;  /* 0x00580000a62c783b */ /* 0x000ee60000000200 */
[----:B------:R4:W1:Y:S03]  /*4160*/  MUFU.TANH R77, R0 ;  /* 0x00000000004d7308 */ /* 0x0008660000002400 */
[----:B--2---:R-:W-:Y:S08]  /*4170*/  HMMA.16816.F32 R32, R8, R56, R24 ;  /* 0x000000380820723c */ /* 0x004ff00000001818 */
[----:B------:R-:W-:Y:S01]  /*4180*/  HMMA.16816.F32 R24, R4, R54, R20 ;  /* 0x000000360418723c */ /* 0x000fe20000001814 */
[----:B----4-:R-:W-:-:S02]  /*4190*/  FMUL.FTZ R0, R51, c[0x0][0x320] ;  /* 0x0000c80033007a20 */ /* 0x010fc40000410000 */
[----:B------:R-:W2:Y:S05]  /*41a0*/  LDSM.16.M88.4 R48, [R165+0x1000] ;  /* 0x00100000a530783b */ /* 0x000eaa0000000200 */
[----:B------:R-:W-:Y:S01]  /*41b0*/  HMMA.16816.F32 R16, R16, R74, R84 ;  /* 0x0000004a1010723c */ /* 0x000fe20000001854 */
[----:B------:R4:W2:Y:S07]  /*41c0*/  MUFU.TANH R73, R0 ;  /* 0x0000000000497308 */ /* 0x0008ae0000002400 */
[----:B-1----:R-:W-:Y:S01]  /*41d0*/  HMMA.16816.F32 R20, R12, R60, R64 ;  /* 0x0000003c0c14723c */ /* 0x002fe20000001840 */
[----:B----4-:R-:W-:-:S04]  /*41e0*/  FMUL.FTZ R0, R28, c[0x0][0x320] ;  /* 0x0000c8001c007a20 */ /* 0x010fc80000410000 */
[----:B------:R1:W4:Y:S11]  /*41f0*/  MUFU.TANH R69, R0 ;  /* 0x0000000000457308 */ /* 0x0003360000002400 */
[----:B------:R-:W-:Y:S08]  /*4200*/  HMMA.16816.F32 R12, R12, R62, R16 ;  /* 0x0000003e0c0c723c */ /* 0x000ff00000001810 */
[----:B---3--:R-:W-:Y:S01]  /*4210*/  HMMA.16816.F32 R16, R8, R44, R20 ;  /* 0x0000002c0810723c */ /* 0x008fe20000001814 */
[----:B-1----:R-:W-:-:S07]  /*4220*/  FMUL.FTZ R0, R29, c[0x0][0x320] ;  /* 0x0000c8001d007a20 */ /* 0x002fce0000410000 */
[----:B--2---:R-:W-:Y:S01]  /*4230*/  HMMA.16816.F32 R32, R4, R48, R32 ;  /* 0x000000300420723c */ /* 0x004fe20000001820 */
[----:B------:R1:W2:Y:S02]  /*4240*/  MUFU.TANH R68, R0 ;  /* 0x0000000000447308 */ /* 0x0002a40000002400 */
[----:B-1----:R-:W-:-:S06]  /*4250*/  FMUL.FTZ R0, R30, c[0x0][0x320] ;  /* 0x0000c8001e007a20 */ /* 0x002fcc0000410000 */
[----:B------:R1:W3:Y:S02]  /*4260*/  MUFU.TANH R70, R0 ;  /* 0x0000000000467308 */ /* 0x0002e40000002400 */
[----:B-1----:R-:W-:Y:S02]  /*4270*/  FMUL.FTZ R0, R31, c[0x0][0x320] ;  /* 0x0000c8001f007a20 */ /* 0x002fe40000410000 */
[C---:B------:R-:W-:Y:S04]  /*4280*/  HMMA.16816.F32 R28, R8.reuse, R58, R40 ;  /* 0x0000003a081c723c */ /* 0x040fe80000001828 */
[----:B------:R1:W1:Y:S04]  /*4290*/  MUFU.TANH R56, R0 ;  /* 0x0000000000387308 */ /* 0x0002680000002400 */
[----:B------:R-:W-:Y:S01]  /*42a0*/  HMMA.16816.F32 R8, R8, R46, R12 ;  /* 0x0000002e0808723c */ /* 0x000fe2000000180c */
[----:B-1----:R-:W-:-:S04]  /*42b0*/  FMUL.FTZ R0, R36, c[0x0][0x320] ;  /* 0x0000c80024007a20 */ /* 0x002fc80000410000 */
[----:B------:R1:W1:Y:S11]  /*42c0*/  MUFU.TANH R55, R0 ;  /* 0x0000000000377308 */ /* 0x0002760000002400 */
[----:B------:R-:W-:Y:S01]  /*42d0*/  HMMA.16816.F32 R20, R4, R50, R28 ;  /* 0x000000320414723c */ /* 0x000fe2000000181c */
[----:B-1----:R-:W-:-:S04]  /*42e0*/  FMUL.FTZ R0, R37, c[0x0][0x320] ;  /* 0x0000c80025007a20 */ /* 0x002fc80000410000 */
[----:B------:R1:W1:Y:S02]  /*42f0*/  MUFU.TANH R52, R0 ;  /* 0x0000000000347308 */ /* 0x0002640000002400 */
[----:B-1----:R-:W-:-:S06]  /*4300*/  FMUL.FTZ R0, R38, c[0x0][0x320] ;  /* 0x0000c80026007a20 */ /* 0x002fcc0000410000 */
[----:B------:R1:W1:Y:S02]  /*4310*/  MUFU.TANH R54, R0 ;  /* 0x0000000000367308 */ /* 0x0002640000002400 */
[----:B-1----:R-:W-:Y:S02]  /*4320*/  FMUL.FTZ R0, R39, c[0x0][0x320] ;  /* 0x0000c80027007a20 */ /* 0x002fe40000410000 */
[----:B------:R-:W1:Y:S01]  /*4330*/  LDSM.16.M88.4 R36, [R165+0x1800] ;  /* 0x00180000a524783b */ /* 0x000e620000000200 */
[----:B------:R-:W-:-:S04]  /*4340*/  DEPBAR.LE SB0, 0x0 ;  /* 0x000080000000791a */ /* 0x000fc80000000000 */
[----:B------:R5:W1:Y:S02]  /*4350*/  MUFU.TANH R53, R0 ;  /* 0x0000000000357308 */ /* 0x000a640000002400 */
[----:B-----5:R-:W-:-:S06]  /*4360*/  FMUL.FTZ R0, R24, c[0x0][0x320] ;  /* 0x0000c80018007a20 */ /* 0x020fcc0000410000 */
[----:B------:R5:W2:Y:S01]  /*4370*/  MUFU.TANH R41, R0 ;  /* 0x0000000000297308 */ /* 0x000aa20000002400 */
[----:B-1----:R-:W-:Y:S01]  /*4380*/  HMMA.16816.F32 R12, R4, R36, R16 ;  /* 0x00000024040c723c */ /* 0x002fe20000001810 */
[----:B-----5:R-:W-:-:S06]  /*4390*/  FMUL.FTZ R0, R25, c[0x0][0x320] ;  /* 0x0000c80019007a20 */ /* 0x020fcc0000410000 */
[----:B------:R1:W1:Y:S01]  /*43a0*/  MUFU.TANH R40, R0 ;  /* 0x0000000000287308 */ /* 0x0002620000002400 */
        /* <DEDUP_REMOVED lines=39> */
[----:B--234-:R-:W-:Y:S01]  /*4620*/  IADD3 R2, R197, R96, R201 ;  /* 0x00000060c5027210 */ /* 0x01cfe20007ffe0c9 */
[----:B------:R-:W-:-:S03]  /*4630*/  IMAD.MOV.U32 R180, RZ, RZ, RZ ;  /* 0x000000ffffb47224 */ /* 0x000fc600078e00ff */
[----:B------:R-:W-:-:S05]  /*4640*/  IADD3 R2, R2, -0x40, RZ ;  /* 0xffffffc002027810 */ /* 0x000fca0007ffe0ff */
        /* <DEDUP_REMOVED lines=25> */
.L_x_632:
[----:B------:R-:W-:Y:S05]  /*47e0*/  BRA.DIV ~URZ, `(.L_x_485) ;  /* 0x000123d27f007947 */ /* 0x000fea000b800000 */
[----:B------:R-:W3:Y:S01]  /*47f0*/  SHFL.IDX PT, R0, R12, RZ, 0x181f ;  /* 0x00181fff0c007589 */ /* 0x000ee200000e0000 */
[----:B------:R-:W-:-:S04]  /*4800*/  ISETP.GE.AND P2, PT, R184, c[0x0][0x1d4], PT ;  /* 0x00007500b8007a0c */ /* 0x000fc80003f46270 */
[----:B------:R-:W-:Y:S02]  /*4810*/  SEL R11, RZ, 0x10, P2 ;  /* 0x00000010ff0b7807 */ /* 0x000fe40001000000 */
[C---:B---3--:R-:W-:Y:S02]  /*4820*/  IADD3 R6, P0, R0.reuse, R102, RZ ;  /* 0x0000006600067210 */ /* 0x048fe40007f1e0ff */
[----:B------:R-:W-:-:S03]  /*4830*/  IADD3 R2, P1, R0, R104, RZ ;  /* 0x0000006800027210 */ /* 0x000fc60007f3e0ff */
[----:B--2---:R-:W-:Y:S01]  /*4840*/  IMAD.X R7, R4, 0x1, R97, P0 ;  /* 0x0000000104077824 */ /* 0x004fe200000e0661 */
[----:B------:R-:W-:Y:S01]  /*4850*/  IADD3 R8, P0, R0, R105, RZ ;  /* 0x0000006900087210 */ /* 0x000fe20007f1e0ff */
[----:B------:R-:W-:Y:S01]  /*4860*/  IMAD.X R3, R4, 0x1, R98, P1 ;  /* 0x0000000104037824 */ /* 0x000fe200008e0662 */
[----:B------:R-:W-:Y:S01]  /*4870*/  ISETP.GE.AND P1, PT, R192, c[0x0][0x1d4], PT ;  /* 0x00007500c0007a0c */ /* 0x000fe20003f26270 */
[----:B------:R-:W2:Y:S02]  /*4880*/  SHFL.IDX PT, R0, R12, 0x1, 0x181f ;  /* 0x00381f000c007f89 */ /* 0x000ea400000e0000 */
[----:B------:R-:W-:Y:S01]  /*4890*/  IMAD.X R9, R4, 0x1, R99, P0 ;  /* 0x0000000104097824 */ /* 0x000fe200000e0663 */
[----:B------:R-:W-:Y:S01]  /*48a0*/  ISETP.GE.AND P0, PT, R193, c[0x0][0x1d4], PT ;  /* 0x00007500c1007a0c */ /* 0x000fe20003f06270 */
[----:B------:R-:W-:Y:S01]  /*48b0*/  @!PT LDS RZ, [RZ] ;  /* 0x00000000fffff984 */ /* 0x000fe20000000800 */
[----:B------:R3:W-:Y:S01]  /*48c0*/  LDGSTS.E.BYPASS.LTC128B.128 [R179+0x6100], [R6.64], !P2 ;  /* 0x0610000006b37fae */ /* 0x0007e2000d101d48 */
[----:B------:R-:W-:-:S03]  /*48d0*/  SEL R10, RZ, 0x10, P1 ;  /* 0x00000010ff0a7807 */ /* 0x000fc60000800000 */
[----:B------:R4:W1:Y:S04]  /*48e0*/  SHFL.IDX PT, R4, R5, 0x1, 0x181f ;  /* 0x00381f0005047f89 */ /* 0x00086800000e0000 */
[----:B------:R3:W-:Y:S04]  /*48f0*/  LDGSTS.E.BYPASS.LTC128B.128 [R179+0x8100], [R2.64], !P1 ;  /* 0x0810000002b37fae */ /* 0x0007e8000c901d48 */
[----:B------:R3:W-:Y:S01]  /*4900*/  LDGSTS.E.BYPASS.LTC128B.128 [R179+0xa100], [R8.64], !P0 ;  /* 0x0a10000008b37fae */ /* 0x0007e2000c101d48 */
[----:B-1--4-:R-:W-:-:S03]  /*4910*/  SEL R5, RZ, 0x10, P0 ;  /* 0x00000010ff057807 */ /* 0x012fc60000000000 */
.L_x_633:
[----:B--23--:R-:W-:Y:S02]  /*4920*/  IADD3 R2, -R11, 0x10, RZ ;  /* 0x000000100b027810 */ /* 0x00cfe40007ffe1ff */
[----:B------:R-:W-:-:S02]  /*4930*/  IADD3 R3, -R10, 0x10, RZ ;  /* 0x000000100a037810 */ /* 0x000fc40007ffe1ff */
[----:B------:R-:W-:Y:S02]  /*4940*/  LOP3.LUT R2, R2, 0xf, RZ, 0xc0, !PT ;  /* 0x0000000f02027812 */ /* 0x000fe400078ec0ff */
[----:B------:R-:W-:Y:S02]  /*4950*/  ISETP.NE.U32.AND P2, PT, R11, RZ, PT ;  /* 0x000000ff0b00720c */ /* 0x000fe40003f45070 */
[----:B------:R-:W-:Y:S02]  /*4960*/  IADD3 R8, P1, P0, R2, R0, R102 ;  /* 0x0000000002087210 */ /* 0x000fe4000783e066 */
[----:B------:R-:W-:Y:S02]  /*4970*/  LOP3.LUT R2, R3, 0xf, RZ, 0xc0, !PT ;  /* 0x0000000f03027812 */ /* 0x000fe400078ec0ff */
[----:B------:R-:W-:Y:S02]  /*4980*/  IADD3 R3, -R5, 0x10, RZ ;  /* 0x0000001005037810 */ /* 0x000fe40007ffe1ff */
[----:B------:R-:W-:-:S02]  /*4990*/  IADD3.X R9, RZ, R4, R97, P1, P0 ;  /* 0x00000004ff097210 */ /* 0x000fc40000fe0461 */
[----:B------:R-:W-:Y:S02]  /*49a0*/  IADD3 R6, P1, P0, R2, R0, R104 ;  /* 0x0000000002067210 */ /* 0x000fe4000783e068 */
[----:B------:R-:W-:Y:S01]  /*49b0*/  LOP3.LUT R2, R3, 0xf, RZ, 0xc0, !PT ;  /* 0x0000000f03027812 */ /* 0x000fe200078ec0ff */
[----:B------:R-:W-:Y:S01]  /*49c0*/  @!PT LDS RZ, [RZ] ;  /* 0x00000000fffff984 */ /* 0x000fe20000000800 */
[----:B------:R-:W-:Y:S01]  /*49d0*/  @!PT LDS RZ, [RZ] ;  /* 0x00000000fffff984 */ /* 0x000fe20000000800 */
[----:B------:R-:W-:Y:S01]  /*49e0*/  @!PT LDS RZ, [RZ] ;  /* 0x00000000fffff984 */ /* 0x000fe20000000800 */
[----:B------:R1:W-:Y:S01]  /*49f0*/  LDGSTS.E.BYPASS.LTC128B.128.ZFILL [R179+0x7100], [R8.64], P2 ;  /* 0x0710000008b37fae */ /* 0x0003e20009141d48 */
[----:B------:R-:W-:Y:S02]  /*4a00*/  IADD3.X R7, RZ, R4, R98, P1, P0 ;  /* 0x00000004ff077210 */ /* 0x000fe40000fe0462 */
[----:B------:R-:W-:-:S04]  /*4a10*/  IADD3 R2, P1, P0, R2, R0, R105 ;  /* 0x0000000002027210 */ /* 0x000fc8000783e069 */
[----:B------:R-:W-:Y:S02]  /*4a20*/  IADD3.X R3, RZ, R4, R99, P1, P0 ;  /* 0x00000004ff037210 */ /* 0x000fe40000fe0463 */
[----:B------:R-:W-:Y:S02]  /*4a30*/  ISETP.NE.U32.AND P1, PT, R10, RZ, PT ;  /* 0x000000ff0a00720c */ /* 0x000fe40003f25070 */
[----:B------:R-:W-:-:S11]  /*4a40*/  ISETP.NE.U32.AND P0, PT, R5, RZ, PT ;  /* 0x000000ff0500720c */ /* 0x000fd60003f05070 */
[----:B------:R1:W-:Y:S04]  /*4a50*/  LDGSTS.E.BYPASS.LTC128B.128.ZFILL [R179+0x9100], [R6.64], P1 ;  /* 0x0910000006b37fae */ /* 0x0003e80008941d48 */
[----:B------:R1:W-:Y:S02]  /*4a60*/  LDGSTS.E.BYPASS.LTC128B.128.ZFILL [R179+0xb100], [R2.64], P0 ;  /* 0x0b10000002b37fae */ /* 0x0003e40008141d48 */
.L_x_483:
[----:B--234-:R-:W-:Y:S05]  /*4a70*/  BSYNC B0 ;  /* 0x0000000000007941 */ /* 0x01cfea0003800000 */
.L_x_482:
[----:B-1----:R-:W-:Y:S01]  /*4a80*/  IMAD.MOV.U32 R0, RZ, RZ, c[0x0][0x2c4] ;  /* 0x0000b100ff007624 */ /* 0x002fe200078e00ff */
[----:B------:R-:W-:Y:S01]  /*4a90*/  ULDC UR4, c[0x0][0x324] ;  /* 0x0000c90000047ab9 */ /* 0x000fe20000000800 */
[----:B------:R-:W-:Y:S01]  /*4aa0*/  IADD3 R2, R195, 0x1, -R96 ;  /* 0x00000001c3027810 */ /* 0x000fe20007ffe860 */
[----:B------:R-:W-:Y:S01]  /*4ab0*/  ULOP3.LUT UR4, URZ, UR4, URZ, 0x33, !UPT ;  /* 0x000000043f047292 */ /* 0x000fe2000f8e333f */
[----:B------:R-:W0:Y:S01]  /*4ac0*/  LDGDEPBAR ;  /* 0x00000000000079af */ /* 0x000e220000000000 */
[----:B------:R-:W-:Y:S01]  /*4ad0*/  ISETP.NE.AND P0, PT, R0, 0x1, PT ;  /* 0x000000010000780c */ /* 0x000fe20003f05270 */
[----:B------:R-:W-:-:S02]  /*4ae0*/  IMAD.IADD R0, R216, 0x1, R211 ;  /* 0x00000001d8007824 */ /* 0x000fc400078e02d3 */
[----:B------:R-:W-:Y:S02]  /*4af0*/  IMAD.IADD R8, R100, 0x1, -R199 ;  /* 0x0000000164087824 */ /* 0x000fe400078e0ac7 */
[----:B------:R-:W-:-:S08]  /*4b00*/  IMAD.MOV.U32 R4, RZ, RZ, R0 ;  /* 0x000000ffff047224 */ /* 0x000fd000078e0000 */
[----:B------:R-:W-:Y:S01]  /*4b10*/  @P0 IMAD.HI.U32 R3, R0, c[0x0][0x2c8], RZ ;  /* 0x0000b20000030a27 */ /* 0x000fe200078e00ff */
[----:B------:R-:W-:-:S04]  /*4b20*/  IADD3 R0, -R196, R2, -R199 ;  /* 0x00000002c4007210 */ /* 0x000fc80007ffe9c7 */
[C---:B------:R-:W-:Y:S02]  /*4b30*/  IADD3 R7, R0.reuse, UR4, RZ ;  /* 0x0000000400077c10 */ /* 0x040fe4000fffe0ff */
[----:B------:R-:W-:Y:S02]  /*4b40*/  @P0 SHF.R.U32.HI R4, RZ, c[0x0][0x2cc], R3 ;  /* 0x0000b300ff040a19 */ /* 0x000fe40000011603 */
[----:B------:R-:W-:Y:S01]  /*4b50*/  IADD3 R6, R0, c[0x0][0x328], RZ ;  /* 0x0000ca0000067a10 */ /* 0x000fe20007ffe0ff */
[----:B------:R-:W-:Y:S05]  /*4b60*/  BRA.DIV ~URZ, `(.L_x_486) ;  /* 0x000122927f007947 */ /* 0x000fea000b800000 */
[----:B------:R1:W2:Y:S02]  /*4b70*/  SHFL.IDX PT, R3, R4, RZ, 0x1c1f ;  /* 0x001c1fff04037589 */ /* 0x0002a400000e0000 */
.L_x_634:
[----:B------:R-:W-:Y:S01]  /*4b80*/  IMAD.MOV.U32 R0, RZ, RZ, c[0x0][0x32c] ;  /* 0x0000cb00ff007624 */ /* 0x000fe200078e00ff */
[----:B--2---:R-:W-:-:S04]  /*4b90*/  IADD3 R2, R6, R3, RZ ;  /* 0x0000000306027210 */ /* 0x004fc80007ffe0ff */
[----:B------:R-:W-:Y:S01]  /*4ba0*/  ISETP.GE.AND P0, PT, R0, 0x1, PT ;  /* 0x000000010000780c */ /* 0x000fe20003f06270 */
[----:B------:R-:W-:Y:S01]  /*4bb0*/  IMAD.IADD R0, R7, 0x1, R3 ;  /* 0x0000000107007824 */ /* 0x000fe200078e0203 */
[----:B------:R-:W-:-:S11]  /*4bc0*/  IMNMX R2, R8, R2, PT ;  /* 0x0000000208027217 */ /* 0x000fd60003800200 */
[----:B------:R-:W-:Y:S05]  /*4bd0*/  @!P0 BRA `(.L_x_487) ;  /* 0x0000015000008947 */ /* 0x000fea0003800000 */
[----:B------:R-:W-:Y:S01]  /*4be0*/  IADD3 R3, -R196, R195, R3 ;  /* 0x000000c3c4037210 */ /* 0x000fe20007ffe103 */
[----:B------:R-:W-:Y:S03]  /*4bf0*/  BSSY B0, `(.L_x_488) ;  /* 0x000000e000007945 */ /* 0x000fe60003800000 */
[----:B------:R-:W-:-:S13]  /*4c00*/  ISETP.GT.AND P0, PT, R3, -0x1, PT ;  /* 0xffffffff0300780c */ /* 0x000fda0003f04270 */
[----:B------:R-:W-:Y:S05]  /*4c10*/  @P0 BRA `(.L_x_489) ;  /* 0x0000007000000947 */ /* 0x000fea0003800000 */
[----:B------:R-:W-:Y:S01]  /*4c20*/  IMAD.MOV.U32 R5, RZ, RZ, 0x1 ;  /* 0x00000001ff057424 */ /* 0x000fe200078e00ff */
[----:B------:R-:W-:-:S04]  /*4c30*/  LOP3.LUT R3, RZ, R3, RZ, 0x33, !PT ;  /* 0x00000003ff037212 */ /* 0x000fc800078e33ff */
[----:B------:R-:W-:-:S13]  /*4c40*/  ISETP.NE.AND P0, PT, R5, c[0x0][0x32c], PT ;  /* 0x0000cb0005007a0c */ /* 0x000fda0003f05270 */
[----:B------:R-:W-:-:S05]  /*4c50*/  @P0 IMAD.HI.U32 R5, R3, c[0x0][0x330], RZ ;  /* 0x0000cc0003050a27 */ /* 0x000fca00078e00ff */
[----:B------:R-:W-:-:S04]  /*4c60*/  @P0 SHF.R.U32.HI R3, RZ, c[0x0][0x334], R5 ;  /* 0x0000cd00ff030a19 */ /* 0x000fc80000011605 */
[----:B------:R-:W-:Y:S01]  /*4c70*/  LOP3.LUT R3, RZ, R3, RZ, 0x33, !PT ;  /* 0x00000003ff037212 */ /* 0x000fe200078e33ff */
[----:B------:R-:W-:Y:S05]  /*4c80*/  BRA `(.L_x_490) ;  /* 0x0000004000007947 */ /* 0x000fea0003800000 */
.L_x_489:
[----:B------:R-:W-:-:S04]  /*4c90*/  MOV R5, 0x1 ;  /* 0x0000000100057802 */ /* 0x000fc80000000f00 */
[----:B------:R-:W-:-:S13]  /*4ca0*/  ISETP.NE.AND P0, PT, R5, c[0x0][0x32c], PT ;  /* 0x0000cb0005007a0c */ /* 0x000fda0003f05270 */
[----:B------:R-:W-:-:S05]  /*4cb0*/  @P0 IMAD.HI.U32 R5, R3, c[0x0][0x330], RZ ;  /* 0x0000cc0003050a27 */ /* 0x000fca00078e00ff */
[----:B------:R-:W-:Y:S02]  /*4cc0*/  @P0 SHF.R.U32.HI R3, RZ, c[0x0][0x334], R5 ;  /* 0x0000cd00ff030a19 */ /* 0x000fe40000011605 */
.L_x_490:
[----:B------:R-:W-:Y:S05]  /*4cd0*/  BSYNC B0 ;  /* 0x0000000000007941 */ /* 0x000fea0003800000 */
.L_x_488:
[----:B------:R-:W-:-:S04]  /*4ce0*/  IMAD R3, R3, c[0x0][0x32c], -R96 ;  /* 0x0000cb0003037a24 */ /* 0x000fc800078e0a60 */
[----:B------:R-:W-:-:S05]  /*4cf0*/  IMAD.IADD R3, R3, 0x1, -R199 ;  /* 0x0000000103037824 */ /* 0x000fca00078e0ac7 */
[----:B------:R-:W-:Y:S02]  /*4d00*/  IADD3 R5, R3, c[0x0][0x32c], RZ ;  /* 0x0000cb0003057a10 */ /* 0x000fe40007ffe0ff */
[----:B------:R-:W-:Y:S02]  /*4d10*/  IMNMX R0, R0, R3, !PT ;  /* 0x0000000300007217 */ /* 0x000fe40007800200 */
[----:B------:R-:W-:Y:S02]  /*4d20*/  IMNMX R2, R2, R5, PT ;  /* 0x0000000502027217 */ /* 0x000fe40003800200 */
.L_x_487:
[----:B------:R-:W-:-:S04]  /*4d30*/  ISETP.GT.AND P1, PT, R178, RZ, PT ;  /* 0x000000ffb200720c */ /* 0x000fc80003f24270 */
[C---:B------:R-:W-:Y:S02]  /*4d40*/  ISETP.GT.AND P2, PT, R0.reuse, RZ, P1 ;  /* 0x000000ff0000720c */ /* 0x040fe40000f44270 */
[----:B------:R-:W-:Y:S02]  /*4d50*/  ISETP.GT.AND P0, PT, R0, 0x1, P1 ;  /* 0x000000010000780c */ /* 0x000fe40000f04270 */
[C---:B------:R-:W-:Y:S02]  /*4d60*/  ISETP.LT.OR P2, PT, R2.reuse, 0x1, P2 ;  /* 0x000000010200780c */ /* 0x040fe40001741670 */
[----:B------:R-:W-:Y:S02]  /*4d70*/  ISETP.LT.OR P0, PT, R2, 0x2, P0 ;  /* 0x000000020200780c */ /* 0x000fe40000701670 */
[----:B------:R-:W-:Y:S02]  /*4d80*/  FSEL R9, R76, -INF , !P2 ;  /* 0xff8000004c097808 */ /* 0x000fe40005000000 */
[----:B------:R-:W-:-:S02]  /*4d90*/  FSEL R11, R72, -INF , !P0 ;  /* 0xff800000480b7808 */ /* 0x000fc40004000000 */
[C---:B------:R-:W-:Y:S02]  /*4da0*/  ISETP.GT.AND P2, PT, R0.reuse, 0x8, P1 ;  /* 0x000000080000780c */ /* 0x040fe40000f44270 */
        /* <DEDUP_REMOVED lines=40> */
[----:B------:R-:W-:Y:S01]  /*5030*/  FSEL R106, R13, -INF , !P0 ;  /* 0xff8000000d6a7808 */ /* 0x000fe20004000000 */
[----:B------:R-:W-:Y:S06]  /*5040*/  BRA.DIV ~URZ, `(.L_x_491) ;  /* 0x00011e227f007947 */ /* 0x000fec000b800000 */
[----:B------:R2:W3:Y:S02]  /*5050*/  SHFL.IDX PT, R3, R4, 0x1, 0x1c1f ;  /* 0x003c1f0004037f89 */ /* 0x0004e400000e0000 */
.L_x_635:
[----:B------:R-:W-:Y:S01]  /*5060*/  IMAD.MOV.U32 R0, RZ, RZ, c[0x0][0x32c] ;  /* 0x0000cb00ff007624 */ /* 0x000fe200078e00ff */
[----:B---3--:R-:W-:-:S04]  /*5070*/  IADD3 R2, R6, R3, RZ ;  /* 0x0000000306027210 */ /* 0x008fc80007ffe0ff */
        /* <DEDUP_REMOVED lines=8> */
[----:B-12---:R-:W-:Y:S01]  /*5100*/  IMAD.MOV.U32 R4, RZ, RZ, 0x1 ;  /* 0x00000001ff047424 */ /* 0x006fe200078e00ff */
[----:B------:R-:W-:-:S04]  /*5110*/  LOP3.LUT R3, RZ, R3, RZ, 0x33, !PT ;  /* 0x00000003ff037212 */ /* 0x000fc800078e33ff */
[----:B------:R-:W-:-:S13]  /*5120*/  ISETP.NE.AND P0, PT, R4, c[0x0][0x32c], PT ;  /* 0x0000cb0004007a0c */ /* 0x000fda0003f05270 */
[----:B------:R-:W-:-:S05]  /*5130*/  @P0 IMAD.HI.U32 R4, R3, c[0x0][0x330], RZ ;  /* 0x0000cc0003040a27 */ /* 0x000fca00078e00ff */
[----:B------:R-:W-:-:S04]  /*5140*/  @P0 SHF.R.U32.HI R3, RZ, c[0x0][0x334], R4 ;  /* 0x0000cd00ff030a19 */ /* 0x000fc80000011604 */
[----:B------:R-:W-:Y:S01]  /*5150*/  LOP3.LUT R3, RZ, R3, RZ, 0x33, !PT ;  /* 0x00000003ff037212 */ /* 0x000fe200078e33ff */
[----:B------:R-:W-:Y:S05]  /*5160*/  BRA `(.L_x_495) ;  /* 0x0000004000007947 */ /* 0x000fea0003800000 */
.L_x_494:
[----:B-12---:R-:W-:-:S04]  /*5170*/  MOV R4, 0x1 ;  /* 0x0000000100047802 */ /* 0x006fc80000000f00 */
[----:B------:R-:W-:-:S13]  /*5180*/  ISETP.NE.AND P0, PT, R4, c[0x0][0x32c], PT ;  /* 0x0000cb0004007a0c */ /* 0x000fda0003f05270 */
[----:B------:R-:W-:-:S05]  /*5190*/  @P0 IMAD.HI.U32 R4, R3, c[0x0][0x330], RZ ;  /* 0x0000cc0003040a27 */ /* 0x000fca00078e00ff */
[----:B------:R-:W-:Y:S02]  /*51a0*/  @P0 SHF.R.U32.HI R3, RZ, c[0x0][0x334], R4 ;  /* 0x0000cd00ff030a19 */ /* 0x000fe40000011604 */
.L_x_495:
[----:B------:R-:W-:Y:S05]  /*51b0*/  BSYNC B0 ;  /* 0x0000000000007941 */ /* 0x000fea0003800000 */
.L_x_493:
[----:B------:R-:W-:-:S04]  /*51c0*/  IMAD R3, R3, c[0x0][0x32c], -R96 ;  /* 0x0000cb0003037a24 */ /* 0x000fc800078e0a60 */
[----:B------:R-:W-:-:S05]  /*51d0*/  IMAD.IADD R3, R3, 0x1, -R199 ;  /* 0x0000000103037824 */ /* 0x000fca00078e0ac7 */
[----:B------:R-:W-:Y:S02]  /*51e0*/  IADD3 R4, R3, c[0x0][0x32c], RZ ;  /* 0x0000cb0003047a10 */ /* 0x000fe40007ffe0ff */
[----:B------:R-:W-:Y:S02]  /*51f0*/  IMNMX R0, R0, R3, !PT ;  /* 0x0000000300007217 */ /* 0x000fe40007800200 */
[----:B------:R-:W-:Y:S02]  /*5200*/  IMNMX R2, R2, R4, PT ;  /* 0x0000000402027217 */ /* 0x000fe40003800200 */
.L_x_492:
[C---:B------:R-:W-:Y:S02]  /*5210*/  ISETP.GT.AND P0, PT, R0.reuse, 0x1, P1 ;  /* 0x000000010000780c */ /* 0x040fe40000f04270 */
[----:B------:R-:W-:Y:S02]  /*5220*/  ISETP.GT.AND P2, PT, R0, 0x8, P1 ;  /* 0x000000080000780c */ /* 0x000fe40000f44270 */
[C---:B------:R-:W-:Y:S02]  /*5230*/  ISETP.LT.OR P0, PT, R2.reuse, 0x2, P0 ;  /* 0x000000020200780c */ /* 0x040fe40000701670 */
[----:B------:R-:W-:-:S02]  /*5240*/  ISETP.LT.OR P2, PT, R2, 0x9, P2 ;  /* 0x000000090200780c */ /* 0x000fc40001741670 */
[----:B------:R-:W-:Y:S02]  /*5250*/  FSEL R7, R73, -INF , !P0 ;  /* 0xff80000049077808 */ /* 0x000fe40004000000 */
[----:B------:R-:W-:Y:S02]  /*5260*/  ISETP.GT.AND P0, PT, R0, 0x9, P1 ;  /* 0x000000090000780c */ /* 0x000fe40000f04270 */
[----:B------:R-:W-:Y:S02]  /*5270*/  FSEL R8, R70, -INF , !P2 ;  /* 0xff80000046087808 */ /* 0x000fe40005000000 */
[----:B------:R-:W-:Y:S02]  /*5280*/  ISETP.LT.OR P0, PT, R2, 0xa, P0 ;  /* 0x0000000a0200780c */ /* 0x000fe40000701670 */
[----:B------:R-:W-:Y:S02]  /*5290*/  FMNMX.FTZ R3, R9, R11, !PT ;  /* 0x0000000b09037209 */ /* 0x000fe40007810000 */
[----:B------:R-:W-:-:S02]  /*52a0*/  FSEL R10, R56, -INF , !P0 ;  /* 0xff800000380a7808 */ /* 0x000fc40004000000 */
[C---:B------:R-:W-:Y:S02]  /*52b0*/  ISETP.GT.AND P0, PT, R0.reuse, 0x11, P1 ;  /* 0x000000110000780c */ /* 0x040fe40000f04270 */
[----:B------:R-:W-:Y:S02]  /*52c0*/  ISETP.GT.AND P3, PT, R0, 0x10, P1 ;  /* 0x000000100000780c */ /* 0x000fe40000f64270 */
[----:B------:R-:W-:Y:S02]  /*52d0*/  ISETP.LT.OR P2, PT, R2, 0x12, P0 ;  /* 0x000000120200780c */ /* 0x000fe40000741670 */
[C---:B------:R-:W-:Y:S02]  /*52e0*/  ISETP.GT.AND P0, PT, R0.reuse, 0x18, P1 ;  /* 0x000000180000780c */ /* 0x040fe40000f04270 */
[----:B------:R-:W-:Y:S02]  /*52f0*/  FSEL R14, R53, -INF , !P2 ;  /* 0xff800000350e7808 */ /* 0x000fe40005000000 */
[----:B------:R-:W-:-:S02]  /*5300*/  ISETP.GT.AND P2, PT, R0, RZ, P1 ;  /* 0x000000ff0000720c */ /* 0x000fc40000f44270 */
[----:B------:R-:W-:Y:S02]  /*5310*/  FMNMX.FTZ R3, R12, R3, !PT ;  /* 0x000000030c037209 */ /* 0x000fe40007810000 */
[C---:B------:R-:W-:Y:S02]  /*5320*/  ISETP.LT.OR P2, PT, R2.reuse, 0x1, P2 ;  /* 0x000000010200780c */ /* 0x040fe40001741670 */
[C---:B------:R-:W-:Y:S02]  /*5330*/  ISETP.LT.OR P3, PT, R2.reuse, 0x11, P3 ;  /* 0x000000110200780c */ /* 0x040fe40001f61670 */
[----:B------:R-:W-:Y:S02]  /*5340*/  FSEL R6, R77, -INF , !P2 ;  /* 0xff8000004d067808 */ /* 0x000fe40005000000 */
[----:B------:R-:W-:Y:S02]  /*5350*/  ISETP.LT.OR P0, PT, R2, 0x19, P0 ;  /* 0x000000190200780c */ /* 0x000fe40000701670 */
[----:B-12---:R-:W-:-:S02]  /*5360*/  FMNMX.FTZ R4, R6, R7, !PT ;  /* 0x0000000706047209 */ /* 0x006fc40007810000 */
[----:B------:R-:W-:Y:S02]  /*5370*/  FMNMX.FTZ R3, R15, R3, !PT ;  /* 0x000000030f037209 */ /* 0x000fe40007810000 */
[----:B------:R-:W-:Y:S02]  /*5380*/  FMNMX.FTZ R4, R8, R4, !PT ;  /* 0x0000000408047209 */ /* 0x000fe40007810000 */
[----:B------:R-:W-:Y:S02]  /*5390*/  FSEL R13, R54, -INF , !P3 ;  /* 0xff800000360d7808 */ /* 0x000fe40005800000 */
[----:B------:R-:W-:Y:S02]  /*53a0*/  FMNMX.FTZ R4, R10, R4, !PT ;  /* 0x000000040a047209 */ /* 0x000fe40007810000 */
[----:B------:R-:W-:Y:S02]  /*53b0*/  FSEL R17, R43, -INF , !P0 ;  /* 0xff8000002b117808 */ /* 0x000fe40004000000 */
[----:B------:R-:W-:-:S02]  /*53c0*/  ISETP.GT.AND P2, PT, R0, 0x19, P1 ;  /* 0x000000190000780c */ /* 0x000fc40000f44270 */
[----:B------:R-:W-:Y:S02]  /*53d0*/  ISETP.GT.AND P0, PT, R0, 0x20, P1 ;  /* 0x000000200000780c */ /* 0x000fe40000f04270 */
[----:B------:R-:W-:Y:S02]  /*53e0*/  FMNMX.FTZ R3, R16, R3, !PT ;  /* 0x0000000310037209 */ /* 0x000fe40007810000 */
[----:B------:R-:W-:Y:S02]  /*53f0*/  FMNMX.FTZ R4, R13, R4, !PT ;  /* 0x000000040d047209 */ /* 0x000fe40007810000 */
[C---:B------:R-:W-:Y:S02]  /*5400*/  ISETP.LT.OR P2, PT, R2.reuse, 0x1a, P2 ;  /* 0x0000001a0200780c */ /* 0x040fe40001741670 */
[----:B------:R-:W-:Y:S02]  /*5410*/  ISETP.LT.OR P0, PT, R2, 0x21, P0 ;  /* 0x000000210200780c */ /* 0x000fe40000701670 */
[----:B------:R-:W-:-:S02]  /*5420*/  FMNMX.FTZ R3, R18, R3, !PT ;  /* 0x0000000312037209 */ /* 0x000fc40007810000 */
[----:B------:R-:W-:Y:S02]  /*5430*/  FMNMX.FTZ R4, R14, R4, !PT ;  /* 0x000000040e047209 */ /* 0x000fe40007810000 */
[----:B------:R-:W-:Y:S02]  /*5440*/  FSEL R24, R42, -INF , !P2 ;  /* 0xff8000002a187808 */ /* 0x000fe40005000000 */
[C---:B------:R-:W-:Y:S02]  /*5450*/  ISETP.GT.AND P2, PT, R0.reuse, 0x21, P1 ;  /* 0x000000210000780c */ /* 0x040fe40000f44270 */
[----:B------:R-:W-:Y:S02]  /*5460*/  FSEL R79, R33, -INF , !P0 ;  /* 0xff800000214f7808 */ /* 0x000fe40004000000 */
[----:B------:R-:W-:Y:S02]  /*5470*/  FMNMX.FTZ R3, R19, R3, !PT ;  /* 0x0000000313037209 */ /* 0x000fe40007810000 */
[----:B------:R-:W-:-:S02]  /*5480*/  ISETP.GT.AND P0, PT, R0, 0x28, P1 ;  /* 0x000000280000780c */ /* 0x000fc40000f04270 */
[----:B------:R-:W-:Y:S02]  /*5490*/  FMNMX.FTZ R4, R17, R4, !PT ;  /* 0x0000000411047209 */ /* 0x000fe40007810000 */
[----:B------:R-:W-:Y:S02]  /*54a0*/  ISETP.LT.OR P2, PT, R2, 0x22, P2 ;  /* 0x000000220200780c */ /* 0x000fe40001741670 */
[----:B------:R-:W-:Y:S02]  /*54b0*/  FMNMX.FTZ R3, R20, R3, !PT ;  /* 0x0000000314037209 */ /* 0x000fe40007810000 */
[----:B------:R-:W-:Y:S02]  /*54c0*/  ISETP.LT.OR P0, PT, R2, 0x29, P0 ;  /* 0x000000290200780c */ /* 0x000fe40000701670 */
[----:B------:R-:W-:Y:S02]  /*54d0*/  FMNMX.FTZ R4, R24, R4, !PT ;  /* 0x0000000418047209 */ /* 0x000fe40007810000 */
[----:B------:R-:W-:-:S02]  /*54e0*/  FSEL R77, R32, -INF , !P2 ;  /* 0xff800000204d7808 */ /* 0x000fc40005000000 */
[----:B------:R-:W-:Y:S02]  /*54f0*/  FMNMX.FTZ R3, R105, R3, !PT ;  /* 0x0000000369037209 */ /* 0x000fe40007810000 */
[----:B------:R-:W-:Y:S02]  /*5500*/  ISETP.GT.AND P2, PT, R0, 0x29, P1 ;  /* 0x000000290000780c */ /* 0x000fe40000f44270 */
[----:B------:R-:W-:Y:S02]  /*5510*/  FSEL R78, R30, -INF , !P0 ;  /* 0xff8000001e4e7808 */ /* 0x000fe40004000000 */
[----:B------:R-:W-:Y:S02]  /*5520*/  FMNMX.FTZ R4, R79, R4, !PT ;  /* 0x000000044f047209 */ /* 0x000fe40007810000 */
[----:B------:R-:W-:Y:S02]  /*5530*/  ISETP.GT.AND P0, PT, R0, 0x30, P1 ;  /* 0x000000300000780c */ /* 0x000fe40000f04270 */
[----:B------:R-:W-:-:S02]  /*5540*/  FMNMX.FTZ R3, R104, R3, !PT ;  /* 0x0000000368037209 */ /* 0x000fc40007810000 */
[C---:B------:R-:W-:Y:S02]  /*5550*/  ISETP.LT.OR P2, PT, R2.reuse, 0x2a, P2 ;  /* 0x0000002a0200780c */ /* 0x040fe40001741670 */
[----:B------:R-:W-:Y:S02]  /*5560*/  FMNMX.FTZ R4, R77, R4, !PT ;  /* 0x000000044d047209 */ /* 0x000fe40007810000 */
[----:B------:R-:W-:Y:S02]  /*5570*/  ISETP.LT.OR P0, PT, R2, 0x31, P0 ;  /* 0x000000310200780c */ /* 0x000fe40000701670 */
[----:B------:R-:W-:Y:S02]  /*5580*/  FMNMX.FTZ R3, R102, R3, !PT ;  /* 0x0000000366037209 */ /* 0x000fe40007810000 */
[----:B------:R-:W-:Y:S02]  /*5590*/  FSEL R76, R31, -INF , !P2 ;  /* 0xff8000001f4c7808 */ /* 0x000fe40005000000 */
[----:B------:R-:W-:-:S02]  /*55a0*/  ISETP.GT.AND P3, PT, R0, 0x31, P1 ;  /* 0x000000310000780c */ /* 0x000fc40000f64270 */
[----:B------:R-:W-:Y:S02]  /*55b0*/  FMNMX.FTZ R4, R78, R4, !PT ;  /* 0x000000044e047209 */ /* 0x000fe40007810000 */
[----:B------:R-:W-:Y:S02]  /*55c0*/  FSEL R159, R26, -INF , !P0 ;  /* 0xff8000001a9f7808 */ /* 0x000fe40004000000 */
[C---:B------:R-:W-:Y:S02]  /*55d0*/  ISETP.GT.AND P2, PT, R0.reuse, 0x38, P1 ;  /* 0x000000380000780c */ /* 0x040fe40000f44270 */
[----:B------:R-:W-:Y:S02]  /*55e0*/  ISETP.GT.AND P0, PT, R0, 0x39, P1 ;  /* 0x000000390000780c */ /* 0x000fe40000f04270 */
[----:B------:R-:W-:Y:S02]  /*55f0*/  FMNMX.FTZ R0, R101, R3, !PT ;  /* 0x0000000365007209 */ /* 0x000fe40007810000 */
[----:B------:R-:W-:-:S02]  /*5600*/  ISETP.LT.OR P3, PT, R2, 0x32, P3 ;  /* 0x000000320200780c */ /* 0x000fc40001f61670 */
[----:B------:R-:W-:Y:S02]  /*5610*/  FMNMX.FTZ R3, R76, R4, !PT ;  /* 0x000000044c037209 */ /* 0x000fe40007810000 */
[C---:B------:R-:W-:Y:S02]  /*5620*/  ISETP.LT.OR P1, PT, R2.reuse, 0x39, P2 ;  /* 0x000000390200780c */ /* 0x040fe40001721670 */
[----:B------:R-:W-:Y:S02]  /*5630*/  FSEL R158, R27, -INF , !P3 ;  /* 0xff8000001b9e7808 */ /* 0x000fe40005800000 */
[----:B------:R-:W-:Y:S02]  /*5640*/  FMNMX.FTZ R0, R109, R0, !PT ;  /* 0x000000006d007209 */ /* 0x000fe40007810000 */
[----:B------:R-:W-:Y:S02]  /*5650*/  FMNMX.FTZ R3, R159, R3, !PT ;  /* 0x000000039f037209 */ /* 0x000fe40007810000 */
[----:B------:R-:W-:-:S02]  /*5660*/  ISETP.LT.OR P0, PT, R2, 0x3a, P0 ;  /* 0x0000003a0200780c */ /* 0x000fc40000701670 */
[----:B------:R-:W-:Y:S02]  /*5670*/  FSEL R157, R23, -INF , !P1 ;  /* 0xff800000179d7808 */ /* 0x000fe40004800000 */
[----:B------:R-:W-:Y:S02]  /*5680*/  FMNMX.FTZ R0, R108, R0, !PT ;  /* 0x000000006c007209 */ /* 0x000fe40007810000 */
[----:B------:R-:W-:Y:S02]  /*5690*/  FMNMX.FTZ R2, R158, R3, !PT ;  /* 0x000000039e027209 */ /* 0x000fe40007810000 */
[----:B------:R-:W-:Y:S02]  /*56a0*/  FSEL R156, R22, -INF , !P0 ;  /* 0xff800000169c7808 */ /* 0x000fe40004000000 */
[----:B------:R-:W-:Y:S02]  /*56b0*/  FMNMX.FTZ R0, R107, R0, !PT ;  /* 0x000000006b007209 */ /* 0x000fe40007810000 */
[----:B------:R-:W-:-:S02]  /*56c0*/  FMNMX.FTZ R2, R157, R2, !PT ;  /* 0x000000029d027209 */ /* 0x000fc40007810000 */
[----:B------:R-:W-:Y:S02]  /*56d0*/  FMNMX.FTZ R4, R106, R0, !PT ;  /* 0x000000006a047209 */ /* 0x000fe40007810000 */
[----:B------:R-:W-:Y:S01]  /*56e0*/  FMNMX.FTZ R5, R156, R2, !PT ;  /* 0x000000029c057209 */ /* 0x000fe20007810000 */
[----:B------:R-:W-:Y:S05]  /*56f0*/  BRA.DIV ~URZ, `(.L_x_496) ;  /* 0x000117e27f007947 */ /* 0x000fea000b800000 */
[----:B------:R1:W2:Y:S02]  /*5700*/  SHFL.BFLY PT, R0, R4, 0x2, 0x1f ;  /* 0x0c401f0004007f89 */ /* 0x0002a400000e0000 */
.L_x_636:
[----:B-12---:R-:W-:Y:S01]  /*5710*/  FMNMX.FTZ R4, R4, R0, !PT ;  /* 0x0000000004047209 */ /* 0x006fe20007810000 */
[----:B------:R-:W-:Y:S05]  /*5720*/  BRA.DIV ~URZ, `(.L_x_497) ;  /* 0x000117f27f007947 */ /* 0x000fea000b800000 */
[----:B------:R-:W1:Y:S04]  /*5730*/  SHFL.BFLY PT, R0, R5, 0x2, 0x1f ;  /* 0x0c401f0005007f89 */ /* 0x000e6800000e0000 */
[----:B------:R-:W2:Y:S01]  /*5740*/  SHFL.BFLY PT, R2, R4, 0x1, 0x1f ;  /* 0x0c201f0004027f89 */ /* 0x000ea200000e0000 */
[----:B-1----:R-:W-:Y:S02]  /*5750*/  FMNMX.FTZ R5, R5, R0, !PT ;  /* 0x0000000005057209 */ /* 0x002fe40007810000 */
[----:B--2---:R-:W-:-:S03]  /*5760*/  FMNMX.FTZ R100, R4, R2, !PT ;  /* 0x0000000204647209 */ /* 0x004fc60007810000 */
[----:B------:R1:W2:Y:S04]  /*5770*/  SHFL.BFLY PT, R3, R5, 0x1, 0x1f ;  /* 0x0c201f0005037f89 */ /* 0x0002a800000e0000 */
.L_x_637:
[C---:B------:R-:W-:Y:S01]  /*5780*/  FMUL.FTZ R0, R100.reuse, c[0x0][0x2d0] ;  /* 0x0000b40064007a20 */ /* 0x040fe20000410000 */
[----:B------:R-:W-:Y:S01]  /*5790*/  FSETP.NEU.FTZ.AND P0, PT, R100, -INF , PT ;  /* 0xff8000006400780b */ /* 0x000fe20003f1d000 */
[----:B------:R-:W-:Y:S01]  /*57a0*/  WARPSYNC 0xffffffff ;  /* 0xffffffff00007948 */ /* 0x000fe20003800000 */
[----:B------:R-:W-:Y:S01]  /*57b0*/  LDSM.16.MT88.4 R36, [R167+0x800] ;  /* 0x00080000a724783b */ /* 0x000fe20000004200 */
[----:B------:R-:W-:Y:S02]  /*57c0*/  IADD3 R178, R178, -0x2, RZ ;  /* 0xfffffffeb2b27810 */ /* 0x000fe40007ffe0ff */
[----:B------:R-:W-:Y:S01]  /*57d0*/  FSEL R0, R0, RZ, P0 ;  /* 0x000000ff00007208 */ /* 0x000fe20000000000 */
[----:B------:R-:W-:Y:S04]  /*57e0*/  LDSM.16.MT88.4 R32, [R168] ;  /* 0x00000000a820783b */ /* 0x000fe80000004200 */
[--C-:B------:R-:W-:Y:S01]  /*57f0*/  FFMA.FTZ R2, R9, c[0x0][0x2d0], -R0.reuse ;  /* 0x0000b40009027a23 */ /* 0x100fe20000010800 */
[----:B------:R-:W-:Y:S03]  /*5800*/  LDSM.16.MT88.4 R44, [R170] ;  /* 0x00000000aa2c783b */ /* 0x000fe60000004200 */
[----:B------:R3:W-:Y:S01]  /*5810*/  MUFU.EX2 R111, R2 ;  /* 0x00000002006f7308 */ /* 0x0007e20000000800 */
[----:B------:R-:W-:Y:S04]  /*5820*/  LDSM.16.MT88.4 R40, [R168+0x800] ;  /* 0x00080000a828783b */ /* 0x000fe80000004200 */
[----:B------:R-:W-:Y:S04]  /*5830*/  LDSM.16.MT88.4 R60, [R170+0x800] ;  /* 0x00080000aa3c783b */ /* 0x000fe80000004200 */
[----:B------:R-:W-:Y:S04]  /*5840*/  LDSM.16.MT88.4 R52, [R167+0x2000] ;  /* 0x00200000a734783b */ /* 0x000fe80000004200 */
[----:B------:R-:W-:Y:S01]  /*5850*/  LDSM.16.MT88.4 R48, [R169] ;  /* 0x00000000a930783b */ /* 0x000fe20000004200 */
[----:B---3--:R-:W-:-:S03]  /*5860*/  FFMA.FTZ R2, R11, c[0x0][0x2d0], -R0 ;  /* 0x0000b4000b027a23 */ /* 0x008fc60000010800 */
[----:B------:R-:W-:Y:S01]  /*5870*/  LDSM.16.MT88.4 R64, [R170+0x2000] ;  /* 0x00200000aa40783b */ /* 0x000fe20000004200 */
[----:B------:R3:W4:Y:S03]  /*5880*/  MUFU.EX2 R110, R2 ;  /* 0x00000002006e7308 */ /* 0x0007260000000800 */
[----:B------:R-:W-:Y:S04]  /*5890*/  LDSM.16.MT88.4 R72, [R169+0x2000] ;  /* 0x00200000a948783b */ /* 0x000fe80000004200 */
[----:B------:R-:W-:Y:S04]  /*58a0*/  LDSM.16.MT88.4 R56, [R169+0x800] ;  /* 0x00080000a938783b */ /* 0x000fe80000004200 */
[----:B------:R-:W-:Y:S01]  /*58b0*/  LDSM.16.MT88.4 R68, [R168+0x2800] ;  /* 0x00280000a844783b */ /* 0x000fe20000004200 */
[--C-:B---3--:R-:W-:Y:S01]  /*58c0*/  FFMA.FTZ R2, R12, c[0x0][0x2d0], -R0.reuse ;  /* 0x0000b4000c027a23 */ /* 0x108fe20000010800 */
[----:B--2---:R-:W-:Y:S01]  /*58d0*/  FMNMX.FTZ R12, R3, R5, !PT ;  /* 0x00000005030c7209 */ /* 0x004fe20007810000 */
[----:B------:R-:W-:-:S02]  /*58e0*/  FFMA.FTZ R3, R19, c[0x0][0x2d0], -R0 ;  /* 0x0000b40013037a23 */ /* 0x000fc40000010800 */
[----:B------:R2:W-:Y:S01]  /*58f0*/  MUFU.EX2 R187, R2 ;  /* 0x0000000200bb7308 */ /* 0x0005e20000000800 */
[----:B------:R-:W-:-:S07]  /*5900*/  FSETP.NEU.FTZ.AND P0, PT, R12, -INF , PT ;  /* 0xff8000000c00780b */ /* 0x000fce0003f1d000 */
[----:B------:R3:W-:Y:S01]  /*5910*/  MUFU.EX2 R221, R3 ;  /* 0x0000000300dd7308 */ /* 0x0007e20000000800 */
[----:B--2---:R-:W-:Y:S02]  /*5920*/  FFMA.FTZ R2, R15, c[0x0][0x2d0], -R0 ;  /* 0x0000b4000f027a23 */ /* 0x004fe40000010800 */
[----:B----4-:R-:W-:-:S05]  /*5930*/  FADD.FTZ R15, R111, R110 ;  /* 0x0000006e6f0f7221 */ /* 0x010fca0000010000 */
[----:B------:R2:W-:Y:S01]  /*5940*/  MUFU.EX2 R189, R2 ;  /* 0x0000000200bd7308 */ /* 0x0005e20000000800 */
[--C-:B---3--:R-:W-:Y:S02]  /*5950*/  FFMA.FTZ R3, R20, c[0x0][0x2d0], -R0.reuse ;  /* 0x0000b40014037a23 */ /* 0x108fe40000010800 */
[----:B------:R-:W3:Y:S05]  /*5960*/  LDSM.16.MT88.4 R20, [R167] ;  /* 0x00000000a714783b */ /* 0x000eea0000004200 */
[----:B------:R-:W-:Y:S01]  /*5970*/  MUFU.EX2 R220, R3 ;  /* 0x0000000300dc7308 */ /* 0x000fe20000000800 */
[----:B--2---:R-:W-:-:S07]  /*5980*/  FFMA.FTZ R2, R16, c[0x0][0x2d0], -R0 ;  /* 0x0000b40010027a23 */ /* 0x004fce0000010800 */
[----:B------:R2:W-:Y:S02]  /*5990*/  MUFU.EX2 R188, R2 ;  /* 0x0000000200bc7308 */ /* 0x0005e40000000800 */
[----:B--2---:R-:W-:-:S06]  /*59a0*/  FFMA.FTZ R2, R18, c[0x0][0x2d0], -R0 ;  /* 0x0000b40012027a23 */ /* 0x004fcc0000010800 */
[----:B------:R2:W4:Y:S02]  /*59b0*/  MUFU.EX2 R219, R2 ;  /* 0x0000000200db7308 */ /* 0x0005240000000800 */
[----:B--2---:R-:W-:Y:S01]  /*59c0*/  FMUL.FTZ R2, R12, c[0x0][0x2d0] ;  /* 0x0000b4000c027a20 */ /* 0x004fe20000410000 */
[----:B----4-:R-:W-:-:S04]  /*59d0*/  F2FP.PACK_AB R4, R219, R188 ;  /* 0x000000bcdb04723e */ /* 0x010fc800000000ff */
[----:B------:R-:W-:-:S05]  /*59e0*/  FSEL R2, R2, RZ, P0 ;  /* 0x000000ff02027208 */ /* 0x000fca0000000000 */
[----:B------:R-:W-:Y:S01]  /*59f0*/  FFMA.FTZ R3, R6, c[0x0][0x2d0], -R2 ;  /* 0x0000b40006037a23 */ /* 0x000fe20000010802 */
[----:B------:R-:W-:-:S03]  /*5a00*/  F2FP.PACK_AB R6, R220, R221 ;  /* 0x000000dddc06723e */ /* 0x000fc600000000ff */
[----:B------:R2:W-:Y:S02]  /*5a10*/  MUFU.EX2 R183, R3 ;  /* 0x0000000300b77308 */ /* 0x0005e40000000800 */
[----:B--2---:R-:W-:-:S06]  /*5a20*/  FFMA.FTZ R3, R7, c[0x0][0x2d0], -R2 ;  /* 0x0000b40007037a23 */ /* 0x004fcc0000010802 */
[----:B------:R2:W4:Y:S02]  /*5a30*/  MUFU.EX2 R177, R3 ;  /* 0x0000000300b17308 */ /* 0x0005240000000800 */
[----:B--2---:R-:W-:Y:S01]  /*5a40*/  FFMA.FTZ R3, R8, c[0x0][0x2d0], -R2 ;  /* 0x0000b40008037a23 */ /* 0x004fe20000010802 */
[----:B------:R-:W-:Y:S02]  /*5a50*/  F2FP.PACK_AB R8, R110, R111 ;  /* 0x0000006f6e08723e */ /* 0x000fe400000000ff */
[----:B----4-:R-:W-:-:S03]  /*5a60*/  F2FP.PACK_AB R9, R177, R183 ;  /* 0x000000b7b109723e */ /* 0x010fc600000000ff */
[----:B------:R2:W-:Y:S02]  /*5a70*/  MUFU.EX2 R182, R3 ;  /* 0x0000000300b67308 */ /* 0x0005e40000000800 */
[----:B--2---:R-:W-:Y:S01]  /*5a80*/  FFMA.FTZ R3, R10, c[0x0][0x2d0], -R2 ;  /* 0x0000b4000a037a23 */ /* 0x004fe20000010802 */
[----:B------:R-:W-:-:S05]  /*5a90*/  F2FP.PACK_AB R10, R189, R187 ;  /* 0x000000bbbd0a723e */ /* 0x000fca00000000ff */
[----:B------:R2:W4:Y:S02]  /*5aa0*/  MUFU.EX2 R186, R3 ;  /* 0x0000000300ba7308 */ /* 0x0005240000000800 */
[----:B--2---:R-:W-:Y:S01]  /*5ab0*/  FFMA.FTZ R3, R13, c[0x0][0x2d0], -R2 ;  /* 0x0000b4000d037a23 */ /* 0x004fe20000010802 */
[----:B----4-:R-:W-:Y:S01]  /*5ac0*/  F2FP.PACK_AB R11, R186, R182 ;  /* 0x000000b6ba0b723e */ /* 0x010fe200000000ff */
[----:B------:R-:W-:-:S04]  /*5ad0*/  FFMA.FTZ R13, R108, c[0x0][0x2d0], -R0 ;  /* 0x0000b4006c0d7a23 */ /* 0x000fc80000010800 */
[----:B------:R2:W-:Y:S02]  /*5ae0*/  MUFU.EX2 R185, R3 ;  /* 0x0000000300b97308 */ /* 0x0005e40000000800 */
[----:B---3--:R-:W-:Y:S06]  /*5af0*/  HMMA.16816.F32 R28, R8, R22, RZ ;  /* 0x00000016081c723c */ /* 0x008fec00000018ff */
[----:B------:R-:W-:Y:S01]  /*5b00*/  MUFU.EX2 R13, R13 ;  /* 0x0000000d000d7308 */ /* 0x000fe20000000800 */
[----:B--2---:R-:W-:Y:S02]  /*5b10*/  FFMA.FTZ R3, R14, c[0x0][0x2d0], -R2 ;  /* 0x0000b4000e037a23 */ /* 0x004fe40000010802 */
[----:B------:R-:W-:-:S05]  /*5b20*/  FFMA.FTZ R14, R109, c[0x0][0x2d0], -R0 ;  /* 0x0000b4006d0e7a23 */ /* 0x000fca0000010800 */
[----:B------:R2:W3:Y:S08]  /*5b30*/  MUFU.EX2 R200, R3 ;  /* 0x0000000300c87308 */ /* 0x0004f00000000800 */
[----:B------:R-:W-:Y:S01]  /*5b40*/  MUFU.EX2 R14, R14 ;  /* 0x0000000e000e7308 */ /* 0x000fe20000000800 */
[--C-:B--2---:R-:W-:Y:S01]  /*5b50*/  FFMA.FTZ R3, R17, c[0x0][0x2d0], -R2.reuse ;  /* 0x0000b40011037a23 */ /* 0x104fe20000010802 */
[----:B-1-3--:R-:W-:Y:S01]  /*5b60*/  F2FP.PACK_AB R5, R200, R185 ;  /* 0x000000b9c805723e */ /* 0x00afe200000000ff */
[C---:B------:R-:W-:Y:S05]  /*5b70*/  HMMA.16816.F32 R16, R8.reuse, R20, RZ ;  /* 0x000000140810723c */ /* 0x040fea00000018ff */
[----:B------:R1:W-:Y:S03]  /*5b80*/  MUFU.EX2 R218, R3 ;  /* 0x0000000300da7308 */ /* 0x0003e60000000800 */
[----:B------:R-:W-:Y:S01]  /*5b90*/  HMMA.16816.F32 R20, R8, R34, RZ ;  /* 0x000000220814723c */ /* 0x000fe200000018ff */
[----:B-1----:R-:W-:-:S07]  /*5ba0*/  FFMA.FTZ R3, R24, c[0x0][0x2d0], -R2 ;  /* 0x0000b40018037a23 */ /* 0x002fce0000010802 */
[C---:B------:R-:W-:Y:S01]  /*5bb0*/  HMMA.16816.F32 R24, R8.reuse, R32, RZ ;  /* 0x000000200818723c */ /* 0x040fe200000018ff */
[----:B------:R-:W1:Y:S07]  /*5bc0*/  MUFU.EX2 R213, R3 ;  /* 0x0000000300d57308 */ /* 0x000e6e0000000800 */
[----:B------:R-:W-:Y:S01]  /*5bd0*/  HMMA.16816.F32 R32, R8, R46, RZ ;  /* 0x0000002e0820723c */ /* 0x000fe200000018ff */
[----:B-1----:R-:W-:Y:S01]  /*5be0*/  F2FP.PACK_AB R7, R213, R218 ;  /* 0x000000dad507723e */ /* 0x002fe200000000ff */
[----:B------:R-:W-:-:S04]  /*5bf0*/  FFMA.FTZ R3, R105, c[0x0][0x2d0], -R0 ;  /* 0x0000b40069037a23 */ /* 0x000fc80000010800 */
[----:B------:R1:W-:Y:S02]  /*5c00*/  MUFU.EX2 R163, R3 ;  /* 0x0000000300a37308 */ /* 0x0003e40000000800 */
[----:B------:R-:W-:Y:S08]  /*5c10*/  HMMA.16816.F32 R132, R4, R36, R16 ;  /* 0x000000240484723c */ /* 0x000ff00000001810 */
[----:B------:R-:W-:Y:S01]  /*5c20*/  HMMA.16816.F32 R16, R8, R44, RZ ;  /* 0x0000002c0810723c */ /* 0x000fe200000018ff */
[----:B------:R-:W-:Y:S01]  /*5c30*/  LDSM.16.MT88.4 R44, [R170+0x2800] ;  /* 0x00280000aa2c783b */ /* 0x000fe20000004200 */
[----:B-1----:R-:W-:-:S06]  /*5c40*/  FFMA.FTZ R3, R104, c[0x0][0x2d0], -R0 ;  /* 0x0000b40068037a23 */ /* 0x002fcc0000010800 */
[C---:B------:R-:W-:Y:S01]  /*5c50*/  HMMA.16816.F32 R148, R4.reuse, R38, R28 ;  /* 0x000000260494723c */ /* 0x040fe2000000181c */
[----:B------:R-:W1:Y:S01]  /*5c60*/  LDSM.16.MT88.4 R36, [R167+0x2800] ;  /* 0x00280000a724783b */ /* 0x000e620000004200 */
[----:B------:R2:W3:Y:S06]  /*5c70*/  MUFU.EX2 R162, R3 ;  /* 0x0000000300a27308 */ /* 0x0004ec0000000800 */
[C---:B------:R-:W-:Y:S08]  /*5c80*/  HMMA.16816.F32 R144, R4.reuse, R42, R20 ;  /* 0x0000002a0490723c */ /* 0x040ff00000001814 */
[----:B------:R-:W-:Y:S01]  /*5c90*/  HMMA.16816.F32 R116, R4, R60, R16 ;  /* 0x0000003c0474723c */ /* 0x000fe20000001810 */
[----:B--2---:R-:W-:-:S04]  /*5ca0*/  FFMA.FTZ R3, R102, c[0x0][0x2d0], -R0 ;  /* 0x0000b40066037a23 */ /* 0x004fc80000010800 */
[----:B------:R2:W-:Y:S03]  /*5cb0*/  MUFU.EX2 R172, R3 ;  /* 0x0000000300ac7308 */ /* 0x0005e60000000800 */
[C---:B------:R-:W-:Y:S08]  /*5cc0*/  HMMA.16816.F32 R20, R8.reuse, R52, RZ ;  /* 0x000000340814723c */ /* 0x040ff000000018ff */
[----:B------:R-:W-:Y:S01]  /*5cd0*/  HMMA.16816.F32 R16, R8, R54, RZ ;  /* 0x000000360810723c */ /* 0x000fe200000018ff */
[----:B------:R-:W-:Y:S01]  /*5ce0*/  LDSM.16.MT88.4 R52, [R169+0x2800] ;  /* 0x00280000a934783b */ /* 0x000fe20000004200 */
[----:B--2---:R-:W-:-:S06]  /*5cf0*/  FFMA.FTZ R3, R101, c[0x0][0x2d0], -R0 ;  /* 0x0000b40065037a23 */ /* 0x004fcc0000010800 */
[----:B------:R-:W-:Y:S01]  /*5d00*/  HMMA.16816.F32 R124, R4, R40, R24 ;  /* 0x00000028047c723c */ /* 0x000fe20000001818 */
[----:B------:R-:W2:Y:S01]  /*5d10*/  LDSM.16.MT88.4 R40, [R168+0x2000] ;  /* 0x00200000a828783b */ /* 0x000ea20000004200 */
[----:B------:R4:W5:Y:S06]  /*5d20*/  MUFU.EX2 R171, R3 ;  /* 0x0000000300ab7308 */ /* 0x00096c0000000800 */
[C---:B------:R-:W-:Y:S08]  /*5d30*/  HMMA.16816.F32 R28, R8.reuse, R48, RZ ;  /* 0x00000030081c723c */ /* 0x040ff000000018ff */
[----:B------:R-:W-:Y:S01]  /*5d40*/  HMMA.16816.F32 R24, R8, R50, RZ ;  /* 0x000000320818723c */ /* 0x000fe200000018ff */
[----:B------:R-:W2:Y:S01]  /*5d50*/  LDSM.16.MT88.4 R48, [R167+0x4000] ;  /* 0x00400000a730783b */ /* 0x000ea20000004200 */
[----:B----4-:R-:W-:-:S04]  /*5d60*/  FFMA.FTZ R3, R79, c[0x0][0x2d0], -R2 ;  /* 0x0000b4004f037a23 */ /* 0x010fc80000010802 */
[----:B------:R4:W-:Y:S02]  /*5d70*/  MUFU.EX2 R102, R3 ;  /* 0x0000000300667308 */ /* 0x0009e40000000800 */
[C---:B------:R-:W-:Y:S08]  /*5d80*/  HMMA.16816.F32 R136, R4.reuse, R62, R32 ;  /* 0x0000003e0488723c */ /* 0x040ff00000001820 */
[----:B-1----:R-:W-:Y:S01]  /*5d90*/  HMMA.16816.F32 R60, R4, R36, R20 ;  /* 0x00000024043c723c */ /* 0x002fe20000001814 */
[----:B----4-:R-:W-:-:S07]  /*5da0*/  FFMA.FTZ R3, R77, c[0x0][0x2d0], -R2 ;  /* 0x0000b4004d037a23 */ /* 0x010fce0000010802 */
[----:B------:R-:W-:Y:S01]  /*5db0*/  HMMA.16816.F32 R128, R4, R38, R16 ;  /* 0x000000260480723c */ /* 0x000fe20000001810 */
[----:B------:R-:W1:Y:S01]  /*5dc0*/  LDSM.16.MT88.4 R36, [R167+0x4800] ;  /* 0x00480000a724783b */ /* 0x000e620000004200 */
[----:B------:R4:W1:Y:S06]  /*5dd0*/  MUFU.EX2 R101, R3 ;  /* 0x0000000300657308 */ /* 0x00086c0000000800 */
[C---:B------:R-:W-:Y:S08]  /*5de0*/  HMMA.16816.F32 R20, R8.reuse, R66, RZ ;  /* 0x000000420814723c */ /* 0x040ff000000018ff */
[----:B------:R-:W-:Y:S01]  /*5df0*/  HMMA.16816.F32 R16, R8, R72, RZ ;  /* 0x000000480810723c */ /* 0x000fe200000018ff */
[----:B----4-:R-:W-:-:S04]  /*5e00*/  FFMA.FTZ R3, R78, c[0x0][0x2d0], -R2 ;  /* 0x0000b4004e037a23 */ /* 0x010fc80000010802 */
[----:B------:R4:W-:Y:S03]  /*5e10*/  MUFU.EX2 R161, R3 ;  /* 0x0000000300a17308 */ /* 0x0009e60000000800 */
[----:B------:R-:W-:Y:S08]  /*5e20*/  HMMA.16816.F32 R140, R4, R56, R28 ;  /* 0x00000038048c723c */ /* 0x000ff0000000181c */
[----:B--2---:R-:W-:Y:S01]  /*5e30*/  HMMA.16816.F32 R32, R8, R40, RZ ;  /* 0x000000280820723c */ /* 0x004fe200000018ff */
[----:B----4-:R-:W-:-:S07]  /*5e40*/  FFMA.FTZ R3, R76, c[0x0][0x2d0], -R2 ;  /* 0x0000b4004c037a23 */ /* 0x010fce0000010802 */
[----:B------:R-:W-:Y:S01]  /*5e50*/  HMMA.16816.F32 R28, R8, R42, RZ ;  /* 0x0000002a081c723c */ /* 0x000fe200000018ff */
[----:B------:R-:W2:Y:S01]  /*5e60*/  LDSM.16.MT88.4 R40, [R170+0x4000] ;  /* 0x00400000aa28783b */ /* 0x000ea20000004200 */
[----:B------:R4:W1:Y:S06]  /*5e70*/  MUFU.EX2 R160, R3 ;  /* 0x0000000300a07308 */ /* 0x00086c0000000800 */
[C---:B------:R-:W-:Y:S08]  /*5e80*/  HMMA.16816.F32 R92, R4.reuse, R46, R20 ;  /* 0x0000002e045c723c */ /* 0x040ff00000001814 */
[----:B------:R-:W-:Y:S01]  /*5e90*/  HMMA.16816.F32 R88, R4, R52, R16 ;  /* 0x000000340458723c */ /* 0x000fe20000001810 */
[----:B----4-:R-:W-:-:S02]  /*5ea0*/  FFMA.FTZ R3, R107, c[0x0][0x2d0], -R0 ;  /* 0x0000b4006b037a23 */ /* 0x010fc40000010800 */
[----:B------:R-:W-:Y:S02]  /*5eb0*/  FFMA.FTZ R0, R106, c[0x0][0x2d0], -R0 ;  /* 0x0000b4006a007a23 */ /* 0x000fe40000010800 */
[----:B------:R-:W-:Y:S03]  /*5ec0*/  LDSM.16.MT88.4 R104, [R169+0x1800] ;  /* 0x00180000a968783b */ /* 0x000fe60000004200 */
[C---:B------:R-:W-:Y:S01]  /*5ed0*/  HMMA.16816.F32 R20, R8.reuse, R48, RZ ;  /* 0x000000300814723c */ /* 0x040fe200000018ff */
[----:B------:R4:W-:Y:S07]  /*5ee0*/  MUFU.EX2 R190, R0 ;  /* 0x0000000000be7308 */ /* 0x0009ee0000000800 */
[----:B------:R-:W-:Y:S08]  /*5ef0*/  HMMA.16816.F32 R16, R8, R50, RZ ;  /* 0x000000320810723c */ /* 0x000ff000000018ff */
[----:B------:R-:W-:Y:S01]  /*5f00*/  HMMA.16816.F32 R120, R4, R68, R32 ;  /* 0x000000440478723c */ /* 0x000fe20000001820 */
[----:B------:R-:W2:Y:S01]  /*5f10*/  LDSM.16.MT88.4 R32, [R168+0x4000] ;  /* 0x00400000a820783b */ /* 0x000ea20000004200 */
[----:B----4-:R-:W-:Y:S01]  /*5f20*/  FFMA.FTZ R0, R159, c[0x0][0x2d0], -R2 ;  /* 0x0000b4009f007a23 */ /* 0x010fe20000010802 */
[----:B------:R-:W-:-:S04]  /*5f30*/  MOV R159, c[0x0][0x2c4] ;  /* 0x0000b100009f7a02 */ /* 0x000fc80000000f00 */
[----:B------:R-:W-:Y:S01]  /*5f40*/  ISETP.NE.AND P1, PT, R159, 0x1, PT ;  /* 0x000000019f00780c */ /* 0x000fe20003f25270 */
[----:B------:R-:W-:Y:S01]  /*5f50*/  HMMA.16816.F32 R96, R4, R70, R28 ;  /* 0x000000460460723c */ /* 0x000fe2000000181c */
[----:B------:R-:W-:Y:S01]  /*5f60*/  LDSM.16.MT88.4 R28, [R168+0x4800] ;  /* 0x00480000a81c783b */ /* 0x000fe20000004200 */
[----:B------:R-:W-:-:S06]  /*5f70*/  MOV R159, c[0x0][0x32c] ;  /* 0x0000cb00009f7a02 */ /* 0x000fcc0000000f00 */
[C---:B-1----:R-:W-:Y:S08]  /*5f80*/  HMMA.16816.F32 R80, R4.reuse, R36, R20 ;  /* 0x000000240450723c */ /* 0x042ff00000001814 */
[C---:B------:R-:W-:Y:S01]  /*5f90*/  HMMA.16816.F32 R68, R4.reuse, R38, R16 ;  /* 0x000000260444723c */ /* 0x040fe20000001810 */
[----:B------:R-:W1:Y:S07]  /*5fa0*/  LDSM.16.MT88.4 R36, [R170+0x4800] ;  /* 0x00480000aa24783b */ /* 0x000e6e0000004200 */
[----:B------:R-:W-:Y:S08]  /*5fb0*/  HMMA.16816.F32 R56, R4, R58, R24 ;  /* 0x0000003a0438723c */ /* 0x000ff00000001818 */
[C---:B------:R-:W-:Y:S08]  /*5fc0*/  HMMA.16816.F32 R24, R8.reuse, R64, RZ ;  /* 0x000000400818723c */ /* 0x040ff000000018ff */
[C---:B--2---:R-:W-:Y:S08]  /*5fd0*/  HMMA.16816.F32 R16, R8.reuse, R40, RZ ;  /* 0x000000280810723c */ /* 0x044ff000000018ff */
[----:B------:R-:W-:Y:S08]  /*5fe0*/  HMMA.16816.F32 R20, R8, R34, RZ ;  /* 0x000000220814723c */ /* 0x000ff000000018ff */
[----:B------:R-:W-:Y:S08]  /*5ff0*/  HMMA.16816.F32 R112, R4, R44, R24 ;  /* 0x0000002c0470723c */ /* 0x000ff00000001818 */
[----:B------:R-:W-:Y:S08]  /*6000*/  HMMA.16816.F32 R24, R8, R74, RZ ;  /* 0x0000004a0818723c */ /* 0x000ff000000018ff */
[C---:B-1----:R-:W-:Y:S01]  /*6010*/  HMMA.16816.F32 R44, R4.reuse, R36, R16 ;  /* 0x00000024042c723c */ /* 0x042fe20000001810 */
[----:B------:R-:W1:Y:S07]  /*6020*/  LDSM.16.MT88.4 R16, [R169+0x4000] ;  /* 0x00400000a910783b */ /* 0x000e6e0000004200 */
[C---:B------:R-:W-:Y:S08]  /*6030*/  HMMA.16816.F32 R48, R4.reuse, R30, R20 ;  /* 0x0000001e0430723c */ /* 0x040ff00000001814 */
[----:B------:R-:W-:Y:S08]  /*6040*/  HMMA.16816.F32 R84, R4, R54, R24 ;  /* 0x000000360454723c */ /* 0x000ff00000001818 */
[C---:B------:R-:W-:Y:S08]  /*6050*/  HMMA.16816.F32 R24, R8.reuse, R32, RZ ;  /* 0x000000200818723c */ /* 0x040ff000000018ff */
[----:B------:R-:W-:Y:S01]  /*6060*/  HMMA.16816.F32 R20, R8, R42, RZ ;  /* 0x0000002a0814723c */ /* 0x000fe200000018ff */
[----:B------:R-:W-:Y:S11]  /*6070*/  LDSM.16.MT88.4 R40, [R167+0x3800] ;  /* 0x00380000a728783b */ /* 0x000ff60000004200 */
[----:B------:R-:W-:Y:S04]  /*6080*/  @!UPT UIADD3 URZ, URZ, URZ, URZ ;  /* 0x0000003f3f3ff290 */ /* 0x000fe8000fffe03f */
[----:B------:R-:W-:Y:S08]  /*6090*/  HMMA.16816.F32 R52, R4, R28, R24 ;  /* 0x0000001c0434723c */ /* 0x000ff00000001818 */
[C---:B-1----:R-:W-:Y:S08]  /*60a0*/  HMMA.16816.F32 R24, R8.reuse, R16, RZ ;  /* 0x000000100818723c */ /* 0x042ff000000018ff */
[----:B------:R-:W-:Y:S01]  /*60b0*/  HMMA.16816.F32 R8, R8, R18, RZ ;  /* 0x000000120808723c */ /* 0x000fe200000018ff */
[----:B------:R-:W1:Y:S07]  /*60c0*/  LDSM.16.MT88.4 R16, [R169+0x4800] ;  /* 0x00480000a910783b */ /* 0x000e6e0000004200 */
[C---:B------:R-:W-:Y:S08]  /*60d0*/  HMMA.16816.F32 R20, R4.reuse, R38, R20 ;  /* 0x000000260414723c */ /* 0x040ff00000001814 */
[C---:B-1----:R-:W-:Y:S08]  /*60e0*/  HMMA.16816.F32 R24, R4.reuse, R16, R24 ;  /* 0x000000100418723c */ /* 0x042ff00000001818 */
[----:B------:R-:W-:Y:S01]  /*60f0*/  HMMA.16816.F32 R16, R4, R18, R8 ;  /* 0x000000120410723c */ /* 0x000fe20000001808 */
[----:B------:R-:W1:Y:S06]  /*6100*/  LDSM.16.MT88.4 R8, [R167+0x1000] ;  /* 0x00100000a708783b */ /* 0x000e6c0000004200 */
[----:B---3--:R-:W-:-:S02]  /*6110*/  F2FP.PACK_AB R4, R162, R163 ;  /* 0x000000a3a204723e */ /* 0x008fc400000000ff */
[----:B-----5:R-:W-:Y:S02]  /*6120*/  F2FP.PACK_AB R6, R171, R172 ;  /* 0x000000acab06723e */ /* 0x020fe400000000ff */
[----:B------:R-:W-:Y:S02]  /*6130*/  F2FP.PACK_AB R5, R101, R102 ;  /* 0x000000666505723e */ /* 0x000fe400000000ff */
        /* <DEDUP_REMOVED lines=20> */
[----:B------:R-:W1:Y:S06]  /*6280*/  LDSM.16.MT88.4 R8, [R170+0x3000] ;  /* 0x00300000aa08783b */ /* 0x000e6c0000004200 */
[----:B------:R-:W-:Y:S01]  /*6290*/  F2FP.PACK_AB R96, R13, R14 ;  /* 0x0000000e0d60723e */ /* 0x000fe200000000ff */
[C---:B-1----:R-:W-:Y:S01]  /*62a0*/  HMMA.16816.F32 R152, R4.reuse, R8, R112 ;  /* 0x000000080498723c */ /* 0x042fe20000001870 */
[----:B------:R-:W-:Y:S07]  /*62b0*/  LDSM.16.MT88.4 R112, [R170+0x1800] ;  /* 0x00180000aa70783b */ /* 0x000fee0000004200 */
        /* <DEDUP_REMOVED lines=12> */
[C---:B-1----:R-:W-:Y:S08]  /*6380*/  HMMA.16816.F32 R92, R4.reuse, R8, R44 ;  /* 0x00000008045c723c */ /* 0x042ff0000000182c */
[C---:B------:R-:W-:Y:S01]  /*6390*/  HMMA.16816.F32 R20, R4.reuse, R10, R20 ;  /* 0x0000000a0414723c */ /* 0x040fe20000001814 */
[----:B------:R-:W1:Y:S07]  /*63a0*/  LDSM.16.MT88.4 R8, [R169+0x5000] ;  /* 0x00500000a908783b */ /* 0x000e6e0000004200 */
[C---:B-1----:R-:W-:Y:S01]  /*63b0*/  HMMA.16816.F32 R24, R4.reuse, R8, R24 ;  /* 0x000000080418723c */ /* 0x042fe20000001818 */
[----:B------:R1:W-:Y:S07]  /*63c0*/  MUFU.EX2 R9, R0 ;  /* 0x0000000000097308 */ /* 0x0003ee0000000800 */
[----:B------:R-:W-:Y:S01]  /*63d0*/  HMMA.16816.F32 R16, R4, R10, R16 ;  /* 0x0000000a0410723c */ /* 0x000fe20000001810 */
[----:B------:R-:W2:Y:S06]  /*63e0*/  MUFU.EX2 R11, R3 ;  /* 0x00000003000b7308 */ /* 0x000eac0000000800 */
[----:B------:R-:W-:-:S02]  /*63f0*/  FADD.FTZ R4, R187, R15 ;  /* 0x0000000fbb047221 */ /* 0x000fc40000010000 */
[----:B-1----:R-:W-:-:S04]  /*6400*/  FFMA.FTZ R0, R158, c[0x0][0x2d0], -R2 ;  /* 0x0000b4009e007a23 */ /* 0x002fc80000010802 */
[----:B------:R1:W3:Y:S01]  /*6410*/  MUFU.EX2 R10, R0 ;  /* 0x00000000000a7308 */ /* 0x0002e20000000800 */
[----:B--2---:R-:W-:Y:S01]  /*6420*/  F2FP.PACK_AB R98, R190, R11 ;  /* 0x0000000bbe62723e */ /* 0x004fe200000000ff */
[----:B------:R-:W-:-:S04]  /*6430*/  FADD.FTZ R3, R183, R177 ;  /* 0x000000b1b7037221 */ /* 0x000fc80000010000 */
[----:B------:R-:W-:Y:S02]  /*6440*/  FADD.FTZ R3, R182, R3 ;  /* 0x00000003b6037221 */ /* 0x000fe40000010000 */
[--C-:B-1----:R-:W-:Y:S01]  /*6450*/  FFMA.FTZ R0, R157, c[0x0][0x2d0], -R2.reuse ;  /* 0x0000b4009d007a23 */ /* 0x102fe20000010802 */
[----:B---3--:R-:W-:Y:S01]  /*6460*/  F2FP.PACK_AB R97, R10, R9 ;  /* 0x000000090a61723e */ /* 0x008fe200000000ff */
[----:B------:R-:W-:Y:S02]  /*6470*/  FFMA.FTZ R2, R156, c[0x0][0x2d0], -R2 ;  /* 0x0000b4009c027a23 */ /* 0x000fe40000010802 */
[----:B------:R1:W-:Y:S08]  /*6480*/  MUFU.EX2 R8, R0 ;  /* 0x0000000000087308 */ /* 0x0003f00000000800 */
[----:B------:R-:W2:Y:S01]  /*6490*/  MUFU.EX2 R191, R2 ;  /* 0x0000000200bf7308 */ /* 0x000ea20000000800 */
[----:B-1----:R-:W-:-:S04]  /*64a0*/  FADD.FTZ R0, R186, R3 ;  /* 0x00000003ba007221 */ /* 0x002fc80000010000 */
[----:B------:R-:W-:Y:S01]  /*64b0*/  FADD.FTZ R3, R185, R0 ;  /* 0x00000000b9037221 */ /* 0x000fe20000010000 */
[----:B--2---:R-:W-:Y:S01]  /*64c0*/  F2FP.PACK_AB R99, R191, R8 ;  /* 0x00000008bf63723e */ /* 0x004fe200000000ff */
[----:B------:R-:W-:Y:S02]  /*64d0*/  FADD.FTZ R2, R189, R4 ;  /* 0x00000004bd027221 */ /* 0x000fe40000010000 */
[----:B------:R-:W-:Y:S01]  /*64e0*/  LDSM.16.MT88.4 R4, [R169+0x5800] ;  /* 0x00580000a904783b */ /* 0x000fe20000004200 */
[----:B------:R-:W-:Y:S02]  /*64f0*/  FADD.FTZ R3, R200, R3 ;  /* 0x00000003c8037221 */ /* 0x000fe40000010000 */
[----:B------:R-:W-:Y:S01]  /*6500*/  FADD.FTZ R2, R188, R2 ;  /* 0x00000002bc027221 */ /* 0x000fe20000010000 */
[----:B------:R-:W-:Y:S03]  /*6510*/  HMMA.16816.F32 R116, R96, R112, R116 ;  /* 0x000000706074723c */ /* 0x000fe60000001874 */
[----:B------:R-:W-:-:S04]  /*6520*/  FADD.FTZ R0, R219, R2 ;  /* 0x00000002db007221 */ /* 0x000fc80000010000 */
[----:B------:R-:W-:Y:S01]  /*6530*/  FADD.FTZ R2, R221, R0 ;  /* 0x00000000dd027221 */ /* 0x000fe20000010000 */
[C---:B------:R-:W-:Y:S01]  /*6540*/  HMMA.16816.F32 R112, R96.reuse, R114, R36 ;  /* 0x000000726070723c */ /* 0x040fe20000001824 */
[----:B------:R-:W-:Y:S02]  /*6550*/  FADD.FTZ R0, R218, R3 ;  /* 0x00000003da007221 */ /* 0x000fe40000010000 */
[----:B------:R-:W-:Y:S02]  /*6560*/  FADD.FTZ R2, R220, R2 ;  /* 0x00000002dc027221 */ /* 0x000fe40000010000 */
[----:B------:R-:W-:Y:S02]  /*6570*/  FADD.FTZ R0, R213, R0 ;  /* 0x00000000d5007221 */ /* 0x000fe40000010000 */
[----:B------:R-:W-:Y:S01]  /*6580*/  FADD.FTZ R2, R163, R2 ;  /* 0x00000002a3027221 */ /* 0x000fe20000010000 */
[----:B------:R-:W-:Y:S01]  /*6590*/  HMMA.16816.F32 R36, R96, R40, R60 ;  /* 0x000000286024723c */ /* 0x000fe2000000183c */
[----:B------:R-:W-:-:S02]  /*65a0*/  FADD.FTZ R0, R102, R0 ;  /* 0x0000000066007221 */ /* 0x000fc40000010000 */
[----:B------:R-:W-:Y:S02]  /*65b0*/  FADD.FTZ R2, R162, R2 ;  /* 0x00000002a2027221 */ /* 0x000fe40000010000 */
[----:B------:R-:W-:Y:S02]  /*65c0*/  FADD.FTZ R0, R101, R0 ;  /* 0x0000000065007221 */ /* 0x000fe40000010000 */
[----:B------:R-:W-:Y:S01]  /*65d0*/  FADD.FTZ R2, R172, R2 ;  /* 0x00000002ac027221 */ /* 0x000fe20000010000 */
[----:B------:R-:W-:Y:S01]  /*65e0*/  HMMA.16816.F32 R40, R96, R42, R64 ;  /* 0x0000002a6028723c */ /* 0x000fe20000001840 */
[----:B------:R-:W1:Y:S01]  /*65f0*/  LDSM.16.MT88.4 R64, [R169+0x3800] ;  /* 0x00380000a940783b */ /* 0x000e620000004200 */
[----:B------:R-:W-:Y:S02]  /*6600*/  FADD.FTZ R0, R161, R0 ;  /* 0x00000000a1007221 */ /* 0x000fe40000010000 */
[----:B------:R-:W-:Y:S02]  /*6610*/  FADD.FTZ R2, R171, R2 ;  /* 0x00000002ab027221 */ /* 0x000fe40000010000 */
[----:B------:R-:W-:-:S02]  /*6620*/  FADD.FTZ R0, R160, R0 ;  /* 0x00000000a0007221 */ /* 0x000fc40000010000 */
[----:B------:R-:W-:Y:S01]  /*6630*/  HMMA.16816.F32 R44, R96, R48, R72 ;  /* 0x00000030602c723c */ /* 0x000fe20000001848 */
[----:B------:R-:W2:Y:S01]  /*6640*/  LDSM.16.MT88.4 R72, [R167+0x5800] ;  /* 0x00580000a748783b */ /* 0x000ea20000004200 */
[----:B------:R-:W-:-:S04]  /*6650*/  FADD.FTZ R2, R14, R2 ;  /* 0x000000020e027221 */ /* 0x000fc80000010000 */
[----:B------:R-:W-:Y:S02]  /*6660*/  FADD.FTZ R3, R13, R2 ;  /* 0x000000020d037221 */ /* 0x000fe40000010000 */
[C---:B------:R-:W-:Y:S08]  /*6670*/  HMMA.16816.F32 R108, R96.reuse, R104, R108 ;  /* 0x00000068606c723c */ /* 0x040ff0000000186c */
[C---:B------:R-:W-:Y:S01]  /*6680*/  HMMA.16816.F32 R104, R96.reuse, R106, R56 ;  /* 0x0000006a6068723c */ /* 0x040fe20000001838 */
[----:B------:R-:W3:Y:S07]  /*6690*/  LDSM.16.MT88.4 R56, [R170+0x3800] ;  /* 0x00380000aa38783b */ /* 0x000eee0000004200 */
[C---:B------:R-:W-:Y:S08]  /*66a0*/  HMMA.16816.F32 R48, R96.reuse, R50, R76 ;  /* 0x000000326030723c */ /* 0x040ff0000000184c */
[C---:B------:R-:W-:Y:S08]  /*66b0*/  HMMA.16816.F32 R132, R96.reuse, R128, R132 ;  /* 0x000000806084723c */ /* 0x040ff00000001884 */
[C---:B-1----:R-:W-:Y:S01]  /*66c0*/  HMMA.16816.F32 R60, R96.reuse, R64, R88 ;  /* 0x00000040603c723c */ /* 0x042fe20000001858 */
[----:B------:R-:W1:Y:S07]  /*66d0*/  LDSM.16.MT88.4 R88, [R170+0x5800] ;  /* 0x00580000aa58783b */ /* 0x000e6e0000004200 */
[C---:B--2---:R-:W-:Y:S01]  /*66e0*/  HMMA.16816.F32 R68, R96.reuse, R72, R80 ;  /* 0x000000486044723c */ /* 0x044fe20000001850 */
[----:B------:R-:W2:Y:S07]  /*66f0*/  LDSM.16.MT88.4 R80, [R168+0x5800] ;  /* 0x00580000a850783b */ /* 0x000eae0000004200 */
[C---:B------:R-:W-:Y:S08]  /*6700*/  HMMA.16816.F32 R64, R96.reuse, R66, R84 ;  /* 0x000000426040723c */ /* 0x040ff00000001854 */
[C---:B------:R-:W-:Y:S08]  /*6710*/  HMMA.16816.F32 R124, R96.reuse, R120, R124 ;  /* 0x00000078607c723c */ /* 0x040ff0000000187c */
[C---:B---3--:R-:W-:Y:S08]  /*6720*/  HMMA.16816.F32 R52, R96.reuse, R56, R152 ;  /* 0x000000386034723c */ /* 0x048ff00000001898 */
[C---:B------:R-:W-:Y:S08]  /*6730*/  HMMA.16816.F32 R128, R96.reuse, R130, R28 ;  /* 0x000000826080723c */ /* 0x040ff0000000181c */
[C---:B-1----:R-:W-:Y:S08]  /*6740*/  HMMA.16816.F32 R84, R96.reuse, R88, R92 ;  /* 0x000000586054723c */ /* 0x042ff0000000185c */
[C---:B------:R-:W-:Y:S07]  /*6750*/  HMMA.16816.F32 R92, R96.reuse, R4, R24 ;  /* 0x00000004605c723c */ /* 0x040fee0000001818 */
[----:B------:R-:W-:Y:S01]  /*6760*/  @P1 IMAD.HI.U32 R5, R211, c[0x0][0x2c8], RZ ;  /* 0x0000b200d3051a27 */ /* 0x000fe200078e00ff */
[----:B--2---:R-:W-:Y:S03]  /*6770*/  HMMA.16816.F32 R76, R96, R80, R148 ;  /* 0x00000050604c723c */ /* 0x004fe60000001894 */
[----:B------:R-:W-:Y:S01]  /*6780*/  FADD.FTZ R4, R9, R0 ;  /* 0x0000000009047221 */ /* 0x000fe20000010000 */
[----:B------:R-:W-:-:S02]  /*6790*/  MOV R0, R211 ;  /* 0x000000d300007202 */ /* 0x000fc40000000f00 */
[----:B------:R-:W-:Y:S01]  /*67a0*/  @P1 SHF.R.U32.HI R0, RZ, c[0x0][0x2cc], R5 ;  /* 0x0000b300ff001a19 */ /* 0x000fe20000011605 */
[----:B------:R-:W-:Y:S01]  /*67b0*/  FADD.FTZ R2, R10, R4 ;  /* 0x000000040a027221 */ /* 0x000fe20000010000 */
[----:B------:R-:W-:Y:S01]  /*67c0*/  ISETP.GE.AND P1, PT, R159, 0x1, PT ;  /* 0x000000019f00780c */ /* 0x000fe20003f26270 */
[----:B------:R-:W-:Y:S01]  /*67d0*/  FADD.FTZ R4, R11, R3 ;  /* 0x000000030b047221 */ /* 0x000fe20000010000 */
[----:B------:R-:W-:Y:S01]  /*67e0*/  HMMA.16816.F32 R120, R96, R122, R32 ;  /* 0x0000007a6078723c */ /* 0x000fe20000001820 */
[----:B------:R-:W-:Y:S01]  /*67f0*/  FADD.FTZ R3, R8, R2 ;  /* 0x0000000208037221 */ /* 0x000fe20000010000 */
[----:B------:R-:W-:Y:S01]  /*6800*/  IADD3 R2, R222, R0, RZ ;  /* 0x00000000de027210 */ /* 0x000fe20007ffe0ff */
[----:B------:R-:W-:Y:S02]  /*6810*/  FADD.FTZ R190, R190, R4 ;  /* 0x00000004bebe7221 */ /* 0x000fe40000010000 */
[----:B------:R-:W-:Y:S01]  /*6820*/  FADD.FTZ R191, R191, R3 ;  /* 0x00000003bfbf7221 */ /* 0x000fe20000010000 */
[----:B------:R-:W-:-:S02]  /*6830*/  IADD3 R0, R2, c[0x0][0x328], RZ ;  /* 0x0000ca0002007a10 */ /* 0x000fc40007ffe0ff */
[C---:B------:R-:W-:Y:S08]  /*6840*/  HMMA.16816.F32 R56, R96.reuse, R58, R144 ;  /* 0x0000003a6038723c */ /* 0x040ff00000001890 */
[C---:B------:R-:W-:Y:S08]  /*6850*/  HMMA.16816.F32 R72, R96.reuse, R74, R140 ;  /* 0x0000004a6048723c */ /* 0x040ff0000000188c */
[C---:B------:R-:W-:Y:S08]  /*6860*/  HMMA.16816.F32 R80, R96.reuse, R82, R136 ;  /* 0x000000526050723c */ /* 0x040ff00000001888 */
[C---:B------:R-:W-:Y:S08]  /*6870*/  HMMA.16816.F32 R88, R96.reuse, R90, R20 ;  /* 0x0000005a6058723c */ /* 0x040ff00000001814 */
[----:B------:R-:W-:Y:S01]  /*6880*/  HMMA.16816.F32 R96, R96, R6, R16 ;  /* 0x000000066060723c */ /* 0x000fe20000001810 */
[----:B------:R-:W-:Y:S07]  /*6890*/  @!P1 BRA `(.L_x_498) ;  /* 0x0000013000009947 */ /* 0x000fee0003800000 */
[C---:B------:R-:W-:Y:S01]  /*68a0*/  ISETP.GT.AND P0, PT, R2.reuse, RZ, PT ;  /* 0x000000ff0200720c */ /* 0x040fe20003f04270 */
[----:B------:R-:W-:Y:S01]  /*68b0*/  BSSY B0, `(.L_x_499) ;  /* 0x000000e000007945 */ /* 0x000fe20003800000 */
[----:B------:R-:W-:-:S11]  /*68c0*/  IADD3 R3, R2, -0x1, RZ ;  /* 0xffffffff02037810 */ /* 0x000fd60007ffe0ff */
[----:B------:R-:W-:Y:S05]  /*68d0*/  @P0 BRA `(.L_x_500) ;  /* 0x0000007000000947 */ /* 0x000fea0003800000 */
[----:B------:R-:W-:Y:S02]  /*68e0*/  IMAD.MOV.U32 R3, RZ, RZ, 0x1 ;  /* 0x00000001ff037424 */ /* 0x000fe400078e00ff */
[----:B------:R-:W-:-:S03]  /*68f0*/  IMAD.MOV R2, RZ, RZ, -R2 ;  /* 0x000000ffff027224 */ /* 0x000fc600078e0a02 */
[----:B------:R-:W-:-:S13]  /*6900*/  ISETP.NE.AND P0, PT, R3, c[0x0][0x32c], PT ;  /* 0x0000cb0003007a0c */ /* 0x000fda0003f05270 */
[----:B------:R-:W-:-:S05]  /*6910*/  @P0 IMAD.HI.U32 R3, R2, c[0x0][0x330], RZ ;  /* 0x0000cc0002030a27 */ /* 0x000fca00078e00ff */
[----:B------:R-:W-:-:S04]  /*6920*/  @P0 SHF.R.U32.HI R2, RZ, c[0x0][0x334], R3 ;  /* 0x0000cd00ff020a19 */ /* 0x000fc80000011603 */
[----:B------:R-:W-:Y:S01]  /*6930*/  LOP3.LUT R3, RZ, R2, RZ, 0x33, !PT ;  /* 0x00000002ff037212 */ /* 0x000fe200078e33ff */
[----:B------:R-:W-:Y:S05]  /*6940*/  BRA `(.L_x_501) ;  /* 0x0000004000007947 */ /* 0x000fea0003800000 */
.L_x_500:
[----:B------:R-:W-:-:S04]  /*6950*/  MOV R2, 0x1 ;  /* 0x0000000100027802 */ /* 0x000fc80000000f00 */
[----:B------:R-:W-:-:S13]  /*6960*/  ISETP.NE.AND P0, PT, R2, c[0x0][0x32c], PT ;  /* 0x0000cb0002007a0c */ /* 0x000fda0003f05270 */
[----:B------:R-:W-:-:S05]  /*6970*/  @P0 IMAD.HI.U32 R2, R3, c[0x0][0x330], RZ ;  /* 0x0000cc0003020a27 */ /* 0x000fca00078e00ff */
[----:B------:R-:W-:Y:S02]  /*6980*/  @P0 SHF.R.U32.HI R3, RZ, c[0x0][0x334], R2 ;  /* 0x0000cd00ff030a19 */ /* 0x000fe40000011602 */
.L_x_501:
[----:B------:R-:W-:Y:S05]  /*6990*/  BSYNC B0 ;  /* 0x0000000000007941 */ /* 0x000fea0003800000 */
.L_x_499:
[----:B------:R-:W-:-:S05]  /*69a0*/  MOV R2, c[0x0][0x32c] ;  /* 0x0000cb0000027a02 */ /* 0x000fca0000000f00 */
[----:B------:R-:W-:-:S05]  /*69b0*/  IMAD R3, R3, R2, c[0x0][0x32c] ;  /* 0x0000cb0003037624 */ /* 0x000fca00078e0202 */
[----:B------:R-:W-:-:S04]  /*69c0*/  IMNMX R0, R0, R3, PT ;  /* 0x0000000300007217 */ /* 0x000fc80003800200 */
.L_x_498:
[----:B------:R-:W-:-:S04]  /*69d0*/  SHF.R.S32.HI R2, RZ, 0x1f, R0 ;  /* 0x0000001fff027819 */ /* 0x000fc80000011400 */
[----:B------:R-:W-:-:S04]  /*69e0*/  LEA.HI R0, R2, R0, RZ, 0x6 ;  /* 0x0000000002007211 */ /* 0x000fc800078f30ff */
[----:B------:R-:W-:-:S04]  /*69f0*/  SHF.R.S32.HI R0, RZ, 0x6, R0 ;  /* 0x00000006ff007819 */ /* 0x000fc80000011400 */
[----:B------:R-:W-:-:S04]  /*6a00*/  IMNMX R200, R194, R0, !PT ;  /* 0x00000000c2c87217 */ /* 0x000fc80007800200 */
[----:B------:R-:W-:-:S13]  /*6a10*/  ISETP.GE.AND P0, PT, R178, R200, PT ;  /* 0x000000c8b200720c */ /* 0x000fda0003f06270 */
[----:B------:R-:W-:Y:S05]  /*6a20*/  @!P0 BRA `(.L_x_502) ;  /* 0x00003cf000008947 */ /* 0x000fea0003800000 */
[----:B------:R-:W-:Y:S02]  /*6a30*/  MOV R102, R12 ;  /* 0x0000000c00667202 */ /* 0x000fe40000000f00 */
[----:B------:R-:W-:Y:S02]  /*6a40*/  MOV R101, R100 ;  /* 0x0000006400657202 */ /* 0x000fe40000000f00 */
.L_x_523:
[----:B------:R-:W-:Y:S04]  /*6a50*/  DEPBAR.LE SB0, 0x0 ;  /* 0x000080000000791a */ /* 0x000fe80000000000 */
[----:B------:R-:W-:Y:S01]  /*6a60*/  WARPSYNC 0xffffffff ;  /* 0xffffffff00007948 */ /* 0x000fe20003800000 */
[----:B------:R-:W-:Y:S01]  /*6a70*/  BAR.SYNC.DEFER_BLOCKING 0x0 ;  /* 0x0000000000007b1d */ /* 0x000fe20000010000 */
[----:B------:R-:W-:Y:S05]  /*6a80*/  ISETP.GT.AND P0, PT, R194, R178, PT ;  /* 0x000000b2c200720c */ /* 0x000fea0003f04270 */
[----:B------:R1:W2:Y:S01]  /*6a90*/  LDSM.16.M88.4 R32, [R173] ;  /* 0x00000000ad20783b */ /* 0x0002a20000000200 */
[----:B------:R-:W-:Y:S03]  /*6aa0*/  BSSY B0, `(.L_x_503) ;  /* 0x000004e000007945 */ /* 0x000fe60003800000 */
[----:B------:R1:W3:Y:S04]  /*6ab0*/  LDSM.16.M88.4 R8, [R164] ;  /* 0x00000000a408783b */ /* 0x0002e80000000200 */
[----:B------:R1:W4:Y:S04]  /*6ac0*/  LDSM.16.M88.4 R16, [R164+0x800] ;  /* 0x00080000a410783b */ /* 0x0003280000000200 */
[----:B------:R1:W1:Y:S04]  /*6ad0*/  LDSM.16.M88.4 R24, [R164+0x1000] ;  /* 0x00100000a418783b */ /* 0x0002680000000200 */
[----:B------:R1:W1:Y:S04]  /*6ae0*/  LDSM.16.M88.4 R136, [R164+0x1800] ;  /* 0x00180000a488783b */ /* 0x0002680000000200 */
[----:B------:R1:W1:Y:S04]  /*6af0*/  LDSM.16.M88.4 R140, [R174] ;  /* 0x00000000ae8c783b */ /* 0x0002680000000200 */
[----:B------:R1:W1:Y:S04]  /*6b00*/  LDSM.16.M88.4 R144, [R103] ;  /* 0x000000006790783b */ /* 0x0002680000000200 */
[----:B------:R1:W1:Y:S04]  /*6b10*/  LDSM.16.M88.4 R148, [R103+0x800] ;  /* 0x000800006794783b */ /* 0x0002680000000200 */
[----:B------:R1:W1:Y:S04]  /*6b20*/  LDSM.16.M88.4 R152, [R103+0x1000] ;  /* 0x001000006798783b */ /* 0x0002680000000200 */
[----:B------:R1:W1:Y:S01]  /*6b30*/  LDSM.16.M88.4 R156, [R103+0x1800] ;  /* 0x00180000679c783b */ /* 0x0002620000000200 */
[----:B------:R-:W-:-:S05]  /*6b40*/  @P0 BRA `(.L_x_504) ;  /* 0x0000043000000947 */ /* 0x000fca0003800000 */
[----:B------:R-:W-:Y:S01]  /*6b50*/  IMAD.WIDE.U32 R2, R181, c[0x0][0x208], RZ ;  /* 0x00008200b5027a25 */ /* 0x000fe200078e00ff */
[----:B------:R-:W-:Y:S02]  /*6b60*/  SHF.R.S32.HI R0, RZ, 0x1f, R181 ;  /* 0x0000001fff007819 */ /* 0x000fe400000114b5 */
[----:B------:R-:W-:Y:S01]  /*6b70*/  SHF.R.S32.HI R4, RZ, 0x1f, R180 ;  /* 0x0000001fff047819 */ /* 0x000fe200000114b4 */
[----:B------:R-:W-:Y:S01]  /*6b80*/  IMAD.SHL.U32 R23, R193, 0x2, RZ ;  /* 0x00000002c1177824 */ /* 0x000fe200078e00ff */
[----:B------:R-:W-:Y:S01]  /*6b90*/  SHF.R.S32.HI R5, RZ, 0x1f, R193 ;  /* 0x0000001fff057819 */ /* 0x000fe200000114c1 */
[----:B------:R-:W-:Y:S01]  /*6ba0*/  IMAD R0, R0, c[0x0][0x208], RZ ;  /* 0x0000820000007a24 */ /* 0x000fe200078e02ff */
[----:B------:R-:W-:Y:S01]  /*6bb0*/  SHF.R.S32.HI R7, RZ, 0x1f, R192 ;  /* 0x0000001fff077819 */ /* 0x000fe200000114c0 */
[----:B------:R-:W-:Y:S01]  /*6bc0*/  IMAD R4, R4, c[0x0][0x218], RZ ;  /* 0x0000860004047a24 */ /* 0x000fe200078e02ff */
[----:B------:R-:W-:Y:S01]  /*6bd0*/  SHF.R.S32.HI R6, RZ, 0x1f, R184 ;  /* 0x0000001fff067819 */ /* 0x000fe200000114b8 */
[----:B------:R-:W-:Y:S01]  /*6be0*/  IMAD R0, R181, c[0x0][0x20c], R0 ;  /* 0x00008300b5007a24 */ /* 0x000fe200078e0200 */
[----:B------:R-:W-:Y:S01]  /*6bf0*/  SHF.L.U64.HI R20, R193, 0x1, R5 ;  /* 0x00000001c1147819 */ /* 0x000fe20000010205 */
[----:B------:R-:W-:Y:S01]  /*6c00*/  IMAD R4, R180, c[0x0][0x21c], R4 ;  /* 0x00008700b4047a24 */ /* 0x000fe200078e0204 */
[----:B------:R-:W-:Y:S01]  /*6c10*/  SHF.L.U64.HI R15, R192, 0x1, R7 ;  /* 0x00000001c00f7819 */ /* 0x000fe20000010207 */
[----:B------:R-:W-:Y:S01]  /*6c20*/  IMAD.IADD R3, R3, 0x1, R0 ;  /* 0x0000000103037824 */ /* 0x000fe200078e0200 */
[----:B------:R-:W-:Y:S01]  /*6c30*/  SHF.L.U64.HI R14, R184, 0x1, R6 ;  /* 0x00000001b80e7819 */ /* 0x000fe20000010206 */
[----:B------:R-:W-:Y:S02]  /*6c40*/  IMAD.SHL.U32 R22, R192, 0x2, RZ ;  /* 0x00000002c0167824 */ /* 0x000fe400078e00ff */
[----:B------:R-:W-:Y:S04]  /*6c50*/  IMAD.WIDE.U32 R2, R180, c[0x0][0x218], R2 ;  /* 0x00008600b4027a25 */ /* 0x000fe800078e0002 */
[----:B------:R-:W-:Y:S01]  /*6c60*/  IMAD.SHL.U32 R21, R184, 0x2, RZ ;  /* 0x00000002b8157824 */ /* 0x000fe200078e00ff */
[----:B------:R-:W-:Y:S04]  /*6c70*/  IADD3 R0, P0, R206, R2, RZ ;  /* 0x00000002ce007210 */ /* 0x000fe80007f1e0ff */
[----:B------:R-:W-:Y:S02]  /*6c80*/  IADD3.X R2, R210, R3, R4, P0, !PT ;  /* 0x00000003d2027210 */ /* 0x000fe400007fe404 */
[C---:B------:R-:W-:Y:S04]  /*6c90*/  LEA R13, P0, R0.reuse, c[0x0][0x1f8], 0x1 ;  /* 0x00007e00000d7a11 */ /* 0x040fe800078008ff */
[----:B------:R-:W-:Y:S01]  /*6ca0*/  LEA.HI.X R5, R0, c[0x0][0x1fc], R2, 0x1, P0 ;  /* 0x00007f0000057a11 */ /* 0x000fe200000f0c02 */
[----:B------:R-:W-:-:S06]  /*6cb0*/  BRA.DIV ~URZ, `(.L_x_505) ;  /* 0x000103527f007947 */ /* 0x000fcc000b800000 */
[----:B------:R4:W3:Y:S02]  /*6cc0*/  SHFL.IDX PT, R4, R5, RZ, 0x181f ;  /* 0x00181fff05047589 */ /* 0x0008e400000e0000 */
.L_x_638:
[----:B------:R-:W-:-:S05]  /*6cd0*/  BRA.DIV ~URZ, `(.L_x_506) ;  /* 0x000103a27f007947 */ /* 0x000fca000b800000 */
[----:B------:R-:W5:Y:S01]  /*6ce0*/  SHFL.IDX PT, R0, R13, RZ, 0x181f ;  /* 0x00181fff0d007589 */ /* 0x000f6200000e0000 */
[----:B------:R-:W-:Y:S02]  /*6cf0*/  ISETP.GE.AND P2, PT, R184, c[0x0][0x1d4], PT ;  /* 0x00007500b8007a0c */ /* 0x000fe40003f46270 */
[----:B------:R-:W-:Y:S02]  /*6d00*/  ISETP.GE.AND P1, PT, R192, c[0x0][0x1d4], PT ;  /* 0x00007500c0007a0c */ /* 0x000fe40003f26270 */
[----:B-----5:R-:W-:Y:S05]  /*6d10*/  IADD3 R2, P0, R0, R21, RZ ;  /* 0x0000001500027210 */ /* 0x020fea0007f1e0ff */
[----:B---3--:R-:W-:Y:S01]  /*6d20*/  IMAD.X R3, R4, 0x1, R14, P0 ;  /* 0x0000000104037824 */ /* 0x008fe200000e060e */
[----:B------:R-:W-:Y:S04]  /*6d30*/  IADD3 R6, P0, R0, R22, RZ ;  /* 0x0000001600067210 */ /* 0x000fe80007f1e0ff */
[----:B------:R-:W-:Y:S01]  /*6d40*/  @!PT LDS RZ, [RZ] ;  /* 0x00000000fffff984 */ /* 0x000fe20000000800 */
[----:B------:R-:W-:Y:S01]  /*6d50*/  @!PT LDS RZ, [RZ] ;  /* 0x00000000fffff984 */ /* 0x000fe20000000800 */
[----:B------:R3:W-:Y:S01]  /*6d60*/  LDGSTS.E.BYPASS.LTC128B.128 [R179+0x100], [R2.64], !P2 ;  /* 0x0010000002b37fae */ /* 0x0007e2000d101d48 */
[----:B------:R-:W-:Y:S05]  /*6d70*/  IMAD.X R7, R4, 0x1, R15, P0 ;  /* 0x0000000104077824 */ /* 0x000fea00000e060f */
[----:B------:R5:W-:Y:S01]  /*6d80*/  LDGSTS.E.BYPASS.LTC128B.128 [R179+0x2100], [R6.64], !P1 ;  /* 0x0210000006b37fae */ /* 0x000be2000c901d48 */
[----:B---3--:R-:W-:Y:S03]  /*6d90*/  IADD3 R2, P0, R0, R23, RZ ;  /* 0x0000001700027210 */ /* 0x008fe60007f1e0ff */
[----:B------:R-:W3:Y:S02]  /*6da0*/  SHFL.IDX PT, R0, R13, 0x1, 0x181f ;  /* 0x00381f000d007f89 */ /* 0x000ee400000e0000 */
[----:B------:R-:W-:Y:S01]  /*6db0*/  IMAD.X R3, R4, 0x1, R20, P0 ;  /* 0x0000000104037824 */ /* 0x000fe200000e0614 */
[----:B------:R-:W-:Y:S01]  /*6dc0*/  ISETP.GE.AND P0, PT, R193, c[0x0][0x1d4], PT ;  /* 0x00007500c1007a0c */ /* 0x000fe20003f06270 */
[----:B------:R4:W2:Y:S01]  /*6dd0*/  SHFL.IDX PT, R4, R5, 0x1, 0x181f ;  /* 0x00381f0005047f89 */ /* 0x0008a200000e0000 */
[----:B-----5:R-:W-:Y:S02]  /*6de0*/  SEL R6, RZ, 0x10, P1 ;  /* 0x00000010ff067807 */ /* 0x020fe40000800000 */
[----:B------:R-:W-:Y:S09]  /*6df0*/  SEL R12, RZ, 0x10, P0 ;  /* 0x00000010ff0c7807 */ /* 0x000ff20000000000 */
[----:B------:R1:W-:Y:S01]  /*6e00*/  LDGSTS.E.BYPASS.LTC128B.128 [R179+0x4100], [R2.64], !P0 ;  /* 0x0410000002b37fae */ /* 0x0003e2000c101d48 */
[----:B----4-:R-:W-:Y:S04]  /*6e10*/  SEL R5, RZ, 0x10, P2 ;  /* 0x00000010ff057807 */ /* 0x010fe80001000000 */
.L_x_639:
[C---:B-1-3--:R-:W-:Y:S02]  /*6e20*/  IADD3 R2, -R5.reuse, 0x10, RZ ;  /* 0x0000001005027810 */ /* 0x04afe40007ffe1ff */
[----:B------:R-:W-:Y:S02]  /*6e30*/  ISETP.NE.U32.AND P2, PT, R5, RZ, PT ;  /* 0x000000ff0500720c */ /* 0x000fe40003f45070 */
[----:B------:R-:W-:Y:S04]  /*6e40*/  LOP3.LUT R2, R2, 0xf, RZ, 0xc0, !PT ;  /* 0x0000000f02027812 */ /* 0x000fe800078ec0ff */
[----:B------:R-:W-:Y:S04]  /*6e50*/  IADD3 R2, P1, P0, R2, R0, R21 ;  /* 0x0000000002027210 */ /* 0x000fe8000783e015 */
[----:B--2---:R-:W-:Y:S05]  /*6e60*/  IADD3.X R3, RZ, R4, R14, P1, P0 ;  /* 0x00000004ff037210 */ /* 0x004fea0000fe040e */
[----:B------:R-:W-:Y:S01]  /*6e70*/  @!PT LDS RZ, [RZ] ;  /* 0x00000000fffff984 */ /* 0x000fe20000000800 */
[----:B------:R-:W-:Y:S01]  /*6e80*/  @!PT LDS RZ, [RZ] ;  /* 0x00000000fffff984 */ /* 0x000fe20000000800 */
[----:B------:R-:W-:Y:S01]  /*6e90*/  @!PT LDS RZ, [RZ] ;  /* 0x00000000fffff984 */ /* 0x000fe20000000800 */
[----:B------:R1:W-:Y:S01]  /*6ea0*/  LDGSTS.E.BYPASS.LTC128B.128.ZFILL [R179+0x1100], [R2.64], P2 ;  /* 0x0110000002b37fae */ /* 0x0003e20009141d48 */
[C---:B------:R-:W-:Y:S02]  /*6eb0*/  ISETP.NE.U32.AND P2, PT, R6.reuse, RZ, PT ;  /* 0x000000ff0600720c */ /* 0x040fe40003f45070 */
[----:B-1----:R-:W-:Y:S04]  /*6ec0*/  IADD3 R2, -R6, 0x10, RZ ;  /* 0x0000001006027810 */ /* 0x002fe80007ffe1ff */
[----:B------:R-:W-:Y:S04]  /*6ed0*/  LOP3.LUT R2, R2, 0xf, RZ, 0xc0, !PT ;  /* 0x0000000f02027812 */ /* 0x000fe800078ec0ff */
[----:B------:R-:W-:Y:S02]  /*6ee0*/  IADD3 R6, P1, P0, R2, R0, R22 ;  /* 0x0000000002067210 */ /* 0x000fe4000783e016 */
[----:B------:R-:W-:Y:S02]  /*6ef0*/  IADD3 R2, -R12, 0x10, RZ ;  /* 0x000000100c027810 */ /* 0x000fe40007ffe1ff */
[----:B------:R-:W-:Y:S02]  /*6f00*/  IADD3.X R7, RZ, R4, R15, P1, P0 ;  /* 0x00000004ff077210 */ /* 0x000fe40000fe040f */
[----:B------:R-:W-:Y:S03]  /*6f10*/  LOP3.LUT R2, R2, 0xf, RZ, 0xc0, !PT ;  /* 0x0000000f02027812 */ /* 0x000fe600078ec0ff */
[----:B------:R1:W-:Y:S01]  /*6f20*/  LDGSTS.E.BYPASS.LTC128B.128.ZFILL [R179+0x3100], [R6.64], P2 ;  /* 0x0310000006b37fae */ /* 0x0003e20009141d48 */
[----:B------:R-:W-:Y:S04]  /*6f30*/  IADD3 R2, P1, P0, R2, R0, R23 ;  /* 0x0000000002027210 */ /* 0x000fe8000783e017 */
[----:B------:R-:W-:Y:S02]  /*6f40*/  IADD3.X R3, RZ, R4, R20, P1, P0 ;  /* 0x00000004ff037210 */ /* 0x000fe40000fe0414 */
[----:B------:R-:W-:Y:S11]  /*6f50*/  ISETP.NE.U32.AND P0, PT, R12, RZ, PT ;  /* 0x000000ff0c00720c */ /* 0x000ff60003f05070 */
[----:B------:R-:W-:Y:S02]  /*6f60*/  @!UPT UIADD3 URZ, URZ, URZ, URZ ;  /* 0x0000003f3f3ff290 */ /* 0x000fe4000fffe03f */
[----:B------:R1:W-:Y:S02]  /*6f70*/  LDGSTS.E.BYPASS.LTC128B.128.ZFILL [R179+0x5100], [R2.64], P0 ;  /* 0x0510000002b37fae */ /* 0x0003e40008141d48 */
.L_x_504:
[----:B------:R-:W-:Y:S05]  /*6f80*/  BSYNC B0 ;  /* 0x0000000000007941 */ /* 0x000fea0003800000 */
.L_x_503:
[----:B------:R-:W0:Y:S01]  /*6f90*/  LDGDEPBAR ;  /* 0x00000000000079af */ /* 0x000e220000000000 */
[----:B------:R-:W-:Y:S01]  /*6fa0*/  WARPSYNC 0xffffffff ;  /* 0xffffffff00007948 */ /* 0x000fe20003800000 */
[C---:B-123--:R-:W-:Y:S01]  /*6fb0*/  HMMA.16816.F32 R4, R32.reuse, R8, RZ ;  /* 0x000000082004723c */ /* 0x04efe200000018ff */
[----:B------:R-:W-:Y:S02]  /*6fc0*/  BSSY B0, `(.L_x_507) ;  /* 0x0000128000007945 */ /* 0x000fe40003800000 */
[----:B------:R-:W-:Y:S05]  /*6fd0*/  ISETP.GT.AND P0, PT, R178, R194, PT ;  /* 0x000000c2b200720c */ /* 0x000fea0003f04270 */
[C---:B------:R-:W-:Y:S08]  /*6fe0*/  HMMA.16816.F32 R8, R32.reuse, R10, RZ ;  /* 0x0000000a2008723c */ /* 0x040ff000000018ff */
[C---:B----4-:R-:W-:Y:S08]  /*6ff0*/  HMMA.16816.F32 R12, R32.reuse, R16, RZ ;  /* 0x00000010200c723c */ /* 0x050ff000000018ff */
[C---:B------:R-:W-:Y:S08]  /*7000*/  HMMA.16816.F32 R16, R32.reuse, R18, RZ ;  /* 0x000000122010723c */ /* 0x040ff000000018ff */
[C---:B------:R-:W-:Y:S08]  /*7010*/  HMMA.16816.F32 R20, R32.reuse, R24, RZ ;  /* 0x000000182014723c */ /* 0x040ff000000018ff */
[C---:B------:R-:W-:Y:S08]  /*7020*/  HMMA.16816.F32 R24, R32.reuse, R26, RZ ;  /* 0x0000001a2018723c */ /* 0x040ff000000018ff */
[C---:B------:R-:W-:Y:S08]  /*7030*/  HMMA.16816.F32 R28, R32.reuse, R136, RZ ;  /* 0x00000088201c723c */ /* 0x040ff000000018ff */
[----:B------:R-:W-:Y:S01]  /*7040*/  HMMA.16816.F32 R32, R32, R138, RZ ;  /* 0x0000008a2020723c */ /* 0x000fe200000018ff */
[----:B------:R-:W-:Y:S07]  /*7050*/  LDSM.16.M88.4 R136, [R176] ;  /* 0x00000000b088783b */ /* 0x000fee0000000200 */
[C---:B------:R-:W-:Y:S08]  /*7060*/  HMMA.16816.F32 R4, R140.reuse, R144, R4 ;  /* 0x000000908c04723c */ /* 0x040ff00000001804 */
[C---:B------:R-:W-:Y:S01]  /*7070*/  HMMA.16816.F32 R8, R140.reuse, R146, R8 ;  /* 0x000000928c08723c */ /* 0x040fe20000001808 */
[----:B------:R-:W1:Y:S07]  /*7080*/  LDSM.16.M88.4 R144, [R166] ;  /* 0x00000000a690783b */ /* 0x000e6e0000000200 */
[C---:B------:R-:W-:Y:S08]  /*7090*/  HMMA.16816.F32 R12, R140.reuse, R148, R12 ;  /* 0x000000948c0c723c */ /* 0x040ff0000000180c */
[C---:B------:R-:W-:Y:S01]  /*70a0*/  HMMA.16816.F32 R16, R140.reuse, R150, R16 ;  /* 0x000000968c10723c */ /* 0x040fe20000001810 */
[----:B------:R-:W2:Y:S07]  /*70b0*/  LDSM.16.M88.4 R148, [R166+0x800] ;  /* 0x00080000a694783b */ /* 0x000eae0000000200 */
[C---:B------:R-:W-:Y:S08]  /*70c0*/  HMMA.16816.F32 R20, R140.reuse, R152, R20 ;  /* 0x000000988c14723c */ /* 0x040ff00000001814 */
[C---:B------:R-:W-:Y:S01]  /*70d0*/  HMMA.16816.F32 R24, R140.reuse, R154, R24 ;  /* 0x0000009a8c18723c */ /* 0x040fe20000001818 */
[----:B------:R-:W-:Y:S07]  /*70e0*/  LDSM.16.M88.4 R152, [R166+0x1800] ;  /* 0x00180000a698783b */ /* 0x000fee0000000200 */
[C---:B------:R-:W-:Y:S08]  /*70f0*/  HMMA.16816.F32 R28, R140.reuse, R156, R28 ;  /* 0x0000009c8c1c723c */ /* 0x040ff0000000181c */
[----:B------:R-:W-:Y:S01]  /*7100*/  HMMA.16816.F32 R32, R140, R158, R32 ;  /* 0x0000009e8c20723c */ /* 0x000fe20000001820 */
[----:B------:R-:W3:Y:S07]  /*7110*/  LDSM.16.M88.4 R140, [R166+0x1000] ;  /* 0x00100000a68c783b */ /* 0x000eee0000000200 */
[C---:B-1----:R-:W-:Y:S08]  /*7120*/  HMMA.16816.F32 R4, R136.reuse, R144, R4 ;  /* 0x000000908804723c */ /* 0x042ff00000001804 */
[C---:B------:R-:W-:Y:S01]  /*7130*/  HMMA.16816.F32 R8, R136.reuse, R146, R8 ;  /* 0x000000928808723c */ /* 0x040fe20000001808 */
[----:B------:R-:W-:Y:S07]  /*7140*/  LDSM.16.M88.4 R144, [R165+-0x4000] ;  /* 0xffc00000a590783b */ /* 0x000fee0000000200 */
[C---:B--2---:R-:W-:Y:S08]  /*7150*/  HMMA.16816.F32 R12, R136.reuse, R148, R12 ;  /* 0x00000094880c723c */ /* 0x044ff0000000180c */
[C---:B------:R-:W-:Y:S01]  /*7160*/  HMMA.16816.F32 R16, R136.reuse, R150, R16 ;  /* 0x000000968810723c */ /* 0x040fe20000001810 */
[----:B------:R-:W-:Y:S07]  /*7170*/  LDSM.16.M88.4 R148, [R165+-0x3800] ;  /* 0xffc80000a594783b */ /* 0x000fee0000000200 */
[C---:B---3--:R-:W-:Y:S08]  /*7180*/  HMMA.16816.F32 R20, R136.reuse, R140, R20 ;  /* 0x0000008c8814723c */ /* 0x048ff00000001814 */
[C---:B------:R-:W-:Y:S01]  /*7190*/  HMMA.16816.F32 R24, R136.reuse, R142, R24 ;  /* 0x0000008e8818723c */ /* 0x040fe20000001818 */
[----:B------:R-:W1:Y:S07]  /*71a0*/  LDSM.16.M88.4 R140, [R175] ;  /* 0x00000000af8c783b */ /* 0x000e6e0000000200 */
[C---:B------:R-:W-:Y:S08]  /*71b0*/  HMMA.16816.F32 R28, R136.reuse, R152, R28 ;  /* 0x00000098881c723c */ /* 0x040ff0000000181c */
[----:B------:R-:W-:Y:S01]  /*71c0*/  HMMA.16816.F32 R32, R136, R154, R32 ;  /* 0x0000009a8820723c */ /* 0x000fe20000001820 */
[----:B------:R-:W2:Y:S08]  /*71d0*/  LDSM.16.M88.4 R136, [R165+-0x3000] ;  /* 0xffd00000a588783b */ /* 0x000eb00000000200 */
[----:B------:R-:W3:Y:S01]  /*71e0*/  LDSM.16.M88.4 R152, [R165+-0x2800] ;  /* 0xffd80000a598783b */ /* 0x000ee20000000200 */
[C---:B-1----:R-:W-:Y:S08]  /*71f0*/  HMMA.16816.F32 R4, R140.reuse, R144, R4 ;  /* 0x000000908c04723c */ /* 0x042ff00000001804 */
[C---:B------:R-:W-:Y:S01]  /*7200*/  HMMA.16816.F32 R8, R140.reuse, R146, R8 ;  /* 0x000000928c08723c */ /* 0x040fe20000001808 */
[----:B------:R-:W-:Y:S07]  /*7210*/  LDSM.16.M88.4 R144, [R164+0x2000] ;  /* 0x00200000a490783b */ /* 0x000fee0000000200 */
[C---:B------:R-:W-:Y:S08]  /*7220*/  HMMA.16816.F32 R12, R140.reuse, R148, R12 ;  /* 0x000000948c0c723c */ /* 0x040ff0000000180c */
[C---:B------:R-:W-:Y:S01]  /*7230*/  HMMA.16816.F32 R16, R140.reuse, R150, R16 ;  /* 0x000000968c10723c */ /* 0x040fe20000001810 */
[----:B------:R-:W-:Y:S07]  /*7240*/  LDSM.16.M88.4 R148, [R164+0x2800] ;  /* 0x00280000a494783b */ /* 0x000fee0000000200 */
[C---:B--2---:R-:W-:Y:S08]  /*7250*/  HMMA.16816.F32 R20, R140.reuse, R136, R20 ;  /* 0x000000888c14723c */ /* 0x044ff00000001814 */
[C---:B------:R-:W-:Y:S01]  /*7260*/  HMMA.16816.F32 R24, R140.reuse, R138, R24 ;  /* 0x0000008a8c18723c */ /* 0x040fe20000001818 */
[----:B------:R-:W1:Y:S07]  /*7270*/  LDSM.16.M88.4 R136, [R173+0x4000] ;  /* 0x00400000ad88783b */ /* 0x000e6e0000000200 */
[C---:B---3--:R-:W-:Y:S08]  /*7280*/  HMMA.16816.F32 R28, R140.reuse, R152, R28 ;  /* 0x000000988c1c723c */ /* 0x048ff0000000181c */
[----:B------:R-:W-:Y:S01]  /*7290*/  HMMA.16816.F32 R32, R140, R154, R32 ;  /* 0x0000009a8c20723c */ /* 0x000fe20000001820 */
[----:B------:R-:W2:Y:S08]  /*72a0*/  LDSM.16.M88.4 R140, [R164+0x3000] ;  /* 0x00300000a48c783b */ /* 0x000eb00000000200 */
[----:B------:R-:W3:Y:S01]  /*72b0*/  LDSM.16.M88.4 R152, [R164+0x3800] ;  /* 0x00380000a498783b */ /* 0x000ee20000000200 */
        /* <DEDUP_REMOVED lines=28> */
[----:B------:R-:W-:Y:S07]  /*7480*/  LDSM.16.M88.4 R144, [R165+-0x2000] ;  /* 0xffe00000a590783b */ /* 0x000fee0000000200 */
[C---:B------:R-:W-:Y:S08]  /*7490*/  HMMA.16816.F32 R12, R136.reuse, R148, R12 ;  /* 0x00000094880c723c */ /* 0x040ff0000000180c */
[C---:B------:R-:W-:Y:S01]  /*74a0*/  HMMA.16816.F32 R16, R136.reuse, R150, R16 ;  /* 0x000000968810723c */ /* 0x040fe20000001810 */
[----:B------:R-:W-:Y:S07]  /*74b0*/  LDSM.16.M88.4 R148, [R165+-0x1800] ;  /* 0xffe80000a594783b */ /* 0x000fee0000000200 */
[C---:B--2---:R-:W-:Y:S08]  /*74c0*/  HMMA.16816.F32 R20, R136.reuse, R140, R20 ;  /* 0x0000008c8814723c */ /* 0x044ff00000001814 */
[C---:B------:R-:W-:Y:S01]  /*74d0*/  HMMA.16816.F32 R24, R136.reuse, R142, R24 ;  /* 0x0000008e8818723c */ /* 0x040fe20000001818 */
[----:B------:R-:W1:Y:S07]  /*74e0*/  LDSM.16.M88.4 R140, [R175+0x4000] ;  /* 0x00400000af8c783b */ /* 0x000e6e0000000200 */
[C---:B---3--:R-:W-:Y:S08]  /*74f0*/  HMMA.16816.F32 R28, R136.reuse, R152, R28 ;  /* 0x00000098881c723c */ /* 0x048ff0000000181c */
        /* <DEDUP_REMOVED lines=41> */
[----:B------:R-:W-:Y:S01]  /*7790*/  LDSM.16.M88.4 R152, [R165] ;  /* 0x00000000a598783b */ /* 0x000fe20000000200 */
[C---:B-1----:R-:W-:Y:S08]  /*77a0*/  HMMA.16816.F32 R4, R136.reuse, R144, R4 ;  /* 0x000000908804723c */ /* 0x042ff00000001804 */
[C---:B------:R-:W-:Y:S01]  /*77b0*/  HMMA.16816.F32 R8, R136.reuse, R146, R8 ;  /* 0x000000928808723c */ /* 0x040fe20000001808 */
[----:B------:R-:W1:Y:S07]  /*77c0*/  LDSM.16.M88.4 R144, [R166+0x5800] ;  /* 0x00580000a690783b */ /* 0x000e6e0000000200 */
[C---:B------:R-:W-:Y:S08]  /*77d0*/  HMMA.16816.F32 R12, R136.reuse, R148, R12 ;  /* 0x00000094880c723c */ /* 0x040ff0000000180c */
[C---:B------:R-:W-:Y:S01]  /*77e0*/  HMMA.16816.F32 R16, R136.reuse, R150, R16 ;  /* 0x000000968810723c */ /* 0x040fe20000001810 */
[----:B------:R-:W3:Y:S07]  /*77f0*/  LDSM.16.M88.4 R148, [R175+0x8000] ;  /* 0x00800000af94783b */ /* 0x000eee0000000200 */
[C---:B--2---:R-:W-:Y:S08]  /*7800*/  HMMA.16816.F32 R20, R136.reuse, R140, R20 ;  /* 0x0000008c8814723c */ /* 0x044ff00000001814 */
[C---:B------:R-:W-:Y:S08]  /*7810*/  HMMA.16816.F32 R24, R136.reuse, R142, R24 ;  /* 0x0000008e8818723c */ /* 0x040ff00000001818 */
[C---:B-1----:R-:W-:Y:S08]  /*7820*/  HMMA.16816.F32 R28, R136.reuse, R144, R28 ;  /* 0x00000090881c723c */ /* 0x042ff0000000181c */
[----:B------:R-:W-:Y:S01]  /*7830*/  HMMA.16816.F32 R32, R136, R146, R32 ;  /* 0x000000928820723c */ /* 0x000fe20000001820 */
[----:B------:R-:W1:Y:S07]  /*7840*/  LDSM.16.M88.4 R136, [R165+0x800] ;  /* 0x00080000a588783b */ /* 0x000e6e0000000200 */
[C---:B---3--:R-:W-:Y:S08]  /*7850*/  HMMA.16816.F32 R4, R148.reuse, R152, R4 ;  /* 0x000000989404723c */ /* 0x048ff00000001804 */
[C---:B------:R-:W-:Y:S11]  /*7860*/  HMMA.16816.F32 R8, R148.reuse, R154, R8 ;  /* 0x0000009a9408723c */ /* 0x040ff60000001808 */
[----:B------:R-:W-:Y:S05]  /*7870*/  @!UPT UIADD3 URZ, URZ, URZ, URZ ;  /* 0x0000003f3f3ff290 */ /* 0x000fea000fffe03f */
[----:B------:R-:W-:Y:S04]  /*7880*/  FMUL.FTZ R0, R4, c[0x0][0x320] ;  /* 0x0000c80004007a20 */ /* 0x000fe80000410000 */
[----:B------:R2:W3:Y:S04]  /*7890*/  MUFU.TANH R158, R0 ;  /* 0x00000000009e7308 */ /* 0x0004e80000002400 */
[----:B------:R-:W-:Y:S01]  /*78a0*/  FMUL.FTZ R2, R11, c[0x0][0x320] ;  /* 0x0000c8000b027a20 */ /* 0x000fe20000410000 */
[C---:B-1----:R-:W-:Y:S05]  /*78b0*/  HMMA.16816.F32 R12, R148.reuse, R136, R12 ;  /* 0x00000088940c723c */ /* 0x042fea000000180c */
[----:B------:R1:W4:Y:S03]  /*78c0*/  MUFU.TANH R159, R2 ;  /* 0x00000002009f7308 */ /* 0x0003260000002400 */
[C---:B------:R-:W-:Y:S04]  /*78d0*/  HMMA.16816.F32 R16, R148.reuse, R138, R16 ;  /* 0x0000008a9410723c */ /* 0x040fe80000001810 */
[----:B--2---:R-:W-:Y:S04]  /*78e0*/  FMUL.FTZ R0, R5, c[0x0][0x320] ;  /* 0x0000c80005007a20 */ /* 0x004fe80000410000 */
[----:B------:R2:W2:Y:S11]  /*78f0*/  MUFU.TANH R157, R0 ;  /* 0x00000000009d7308 */ /* 0x0004b60000002400 */
[----:B------:R-:W-:Y:S05]  /*7900*/  @!UPT UIADD3 URZ, URZ, URZ, URZ ;  /* 0x0000003f3f3ff290 */ /* 0x000fea000fffe03f */
[----:B-1----:R-:W-:Y:S04]  /*7910*/  FMUL.FTZ R2, R19, c[0x0][0x320] ;  /* 0x0000c80013027a20 */ /* 0x002fe80000410000 */
[----:B------:R-:W1:Y:S01]  /*7920*/  MUFU.TANH R153, R2 ;  /* 0x0000000200997308 */ /* 0x000e620000002400 */
[----:B--2---:R-:W-:Y:S09]  /*7930*/  FMUL.FTZ R0, R6, c[0x0][0x320] ;  /* 0x0000c80006007a20 */ /* 0x004ff20000410000 */
[----:B------:R2:W1:Y:S02]  /*7940*/  MUFU.TANH R162, R0 ;  /* 0x0000000000a27308 */ /* 0x0004640000002400 */
[----:B--2---:R-:W-:Y:S02]  /*7950*/  FMUL.FTZ R0, R7, c[0x0][0x320] ;  /* 0x0000c80007007a20 */ /* 0x004fe40000410000 */
[----:B------:R-:W2:Y:S06]  /*7960*/  LDSM.16.M88.4 R4, [R165+0x1000] ;  /* 0x00100000a504783b */ /* 0x000eac0000000200 */
[----:B------:R5:W1:Y:S02]  /*7970*/  MUFU.TANH R161, R0 ;  /* 0x0000000000a17308 */ /* 0x000a640000002400 */
[----:B-----5:R-:W-:Y:S08]  /*7980*/  FMUL.FTZ R0, R8, c[0x0][0x320] ;  /* 0x0000c80008007a20 */ /* 0x020ff00000410000 */
[----:B------:R5:W1:Y:S01]  /*7990*/  MUFU.TANH R154, R0 ;  /* 0x00000000009a7308 */ /* 0x000a620000002400 */
[C---:B--2---:R-:W-:Y:S08]  /*79a0*/  HMMA.16816.F32 R20, R148.reuse, R4, R20 ;  /* 0x000000049414723c */ /* 0x044ff00000001814 */
[C---:B------:R-:W-:Y:S04]  /*79b0*/  HMMA.16816.F32 R24, R148.reuse, R6, R24 ;  /* 0x000000069418723c */ /* 0x040fe80000001818 */
[----:B-----5:R-:W-:Y:S04]  /*79c0*/  FMUL.FTZ R0, R9, c[0x0][0x320] ;  /* 0x0000c80009007a20 */ /* 0x020fe80000410000 */
[----:B------:R2:W1:Y:S04]  /*79d0*/  MUFU.TANH R147, R0 ;  /* 0x0000000000937308 */ /* 0x0004680000002400 */
[----:B--2---:R-:W-:Y:S02]  /*79e0*/  FMUL.FTZ R0, R10, c[0x0][0x320] ;  /* 0x0000c8000a007a20 */ /* 0x004fe40000410000 */
[----:B------:R-:W2:Y:S01]  /*79f0*/  LDSM.16.M88.4 R8, [R165+0x1800] ;  /* 0x00180000a508783b */ /* 0x000ea20000000200 */
[----:B------:R-:W-:Y:S04]  /*7a00*/  DEPBAR.LE SB0, 0x0 ;  /* 0x000080000000791a */ /* 0x000fe80000000000 */
[----:B------:R5:W1:Y:S03]  /*7a10*/  MUFU.TANH R160, R0 ;  /* 0x0000000000a07308 */ /* 0x000a660000002400 */
[----:B------:R-:W-:Y:S01]  /*7a20*/  BAR.SYNC.DEFER_BLOCKING 0x0 ;  /* 0x0000000000007b1d */ /* 0x000fe20000010000 */
[----:B-----5:R-:W-:Y:S06]  /*7a30*/  FMUL.FTZ R0, R12, c[0x0][0x320] ;  /* 0x0000c8000c007a20 */ /* 0x020fec0000410000 */
[----:B------:R5:W1:Y:S01]  /*7a40*/  MUFU.TANH R137, R0 ;  /* 0x0000000000897308 */ /* 0x000a620000002400 */
[C---:B--2---:R-:W-:Y:S08]  /*7a50*/  HMMA.16816.F32 R28, R148.reuse, R8, R28 ;  /* 0x00000008941c723c */ /* 0x044ff0000000181c */
[----:B------:R-:W-:Y:S04]  /*7a60*/  HMMA.16816.F32 R32, R148, R10, R32 ;  /* 0x0000000a9420723c */ /* 0x000fe80000001820 */
[----:B-----5:R-:W-:Y:S04]  /*7a70*/  FMUL.FTZ R0, R13, c[0x0][0x320] ;  /* 0x0000c8000d007a20 */ /* 0x020fe80000410000 */
[----:B------:R2:W1:Y:S04]  /*7a80*/  MUFU.TANH R136, R0 ;  /* 0x0000000000887308 */ /* 0x0004680000002400 */
[----:B--2---:R-:W-:Y:S06]  /*7a90*/  FMUL.FTZ R0, R14, c[0x0][0x320] ;  /* 0x0000c8000e007a20 */ /* 0x004fec0000410000 */
[----:B------:R2:W1:Y:S02]  /*7aa0*/  MUFU.TANH R156, R0 ;  /* 0x00000000009c7308 */ /* 0x0004640000002400 */
[----:B--2---:R-:W-:Y:S08]  /*7ab0*/  FMUL.FTZ R0, R15, c[0x0][0x320] ;  /* 0x0000c8000f007a20 */ /* 0x004ff00000410000 */
        /* <DEDUP_REMOVED lines=38> */
[----:B------:R2:W1:Y:S01]  /*7d20*/  MUFU.TANH R141, R0 ;  /* 0x00000000008d7308 */ /* 0x0004620000002400 */
[----:B------:R-:W-:-:S05]  /*7d30*/  @!P0 BRA `(.L_x_508) ;  /* 0x0000050000008947 */ /* 0x000fca0003800000 */
[----:B---34-:R-:W-:Y:S01]  /*7d40*/  IMAD R2, R178, 0x40, R201 ;  /* 0x00000040b2027824 */ /* 0x018fe200078e02c9 */
[----:B------:R-:W-:Y:S01]  /*7d50*/  SHF.R.S32.HI R163, RZ, 0x1f, R193 ;  /* 0x0000001fffa37819 */ /* 0x000fe200000114c1 */
[----:B------:R-:W-:Y:S01]  /*7d60*/  IMAD.MOV.U32 R180, RZ, RZ, RZ ;  /* 0x000000ffffb47224 */ /* 0x000fe200078e00ff */
[----:B------:R-:W-:Y:S01]  /*7d70*/  SHF.R.S32.HI R171, RZ, 0x1f, R192 ;  /* 0x0000001fffab7819 */ /* 0x000fe200000114c0 */
[C---:B------:R-:W-:Y:S01]  /*7d80*/  IMAD.SHL.U32 R23, R193.reuse, 0x2, RZ ;  /* 0x00000002c1177824 */ /* 0x040fe200078e00ff */
[----:B------:R-:W-:Y:S01]  /*7d90*/  IADD3 R2, R2, -0x40, R197 ;  /* 0xffffffc002027810 */ /* 0x000fe20007ffe0c5 */
[----:B------:R-:W-:Y:S01]  /*7da0*/  IMAD.SHL.U32 R22, R192, 0x2, RZ ;  /* 0x00000002c0167824 */ /* 0x000fe200078e00ff */
[----:B------:R-:W-:Y:S01]  /*7db0*/  SHF.L.U64.HI R12, R193, 0x1, R163 ;  /* 0x00000001c10c7819 */ /* 0x000fe200000102a3 */
[----:B------:R-:W-:Y:S01]  /*7dc0*/  IMAD.SHL.U32 R21, R184, 0x2, RZ ;  /* 0x00000002b8157824 */ /* 0x000fe200078e00ff */
[----:B------:R-:W-:Y:S01]  /*7dd0*/  SHF.R.S32.HI R163, RZ, 0x1f, R184 ;  /* 0x0000001fffa37819 */ /* 0x000fe200000114b8 */
[----:B------:R-:W-:Y:S01]  /*7de0*/  @P6 IMAD.HI.U32 R3, R2, c[0x0][0x2bc], RZ ;  /* 0x0000af0002036a27 */ /* 0x000fe200078e00ff */
[----:B------:R-:W-:Y:S02]  /*7df0*/  SHF.L.U64.HI R11, R192, 0x1, R171 ;  /* 0x00000001c00b7819 */ /* 0x000fe400000102ab */
[----:B------:R-:W-:Y:S01]  /*7e00*/  SHF.L.U64.HI R10, R184, 0x1, R163 ;  /* 0x00000001b80a7819 */ /* 0x000fe200000102a3 */
[----:B--2---:R-:W-:Y:S01]  /*7e10*/  IMAD.MOV.U32 R0, RZ, RZ, R2 ;  /* 0x000000ffff007224 */ /* 0x004fe200078e0002 */
        /* <DEDUP_REMOVED lines=22> */
[----:B------:R2:W3:Y:S02]  /*7f80*/  SHFL.IDX PT, R4, R5, RZ, 0x181f ;  /* 0x00181fff05047589 */ /* 0x0004e400000e0000 */
.L_x_640:
[----:B------:R-:W-:-:S05]  /*7f90*/  BRA.DIV ~URZ, `(.L_x_510) ;  /* 0x0000f3927f007947 */ /* 0x000fca000b800000 */
[----:B------:R-:W4:Y:S01]  /*7fa0*/  SHFL.IDX PT, R0, R9, RZ, 0x181f ;  /* 0x00181fff09007589 */ /* 0x000f2200000e0000 */
[----:B------:R-:W-:Y:S02]  /*7fb0*/  ISETP.GE.AND P2, PT, R184, c[0x0][0x1d4], PT ;  /* 0x00007500b8007a0c */ /* 0x000fe40003f46270 */
[----:B------:R-:W-:Y:S02]  /*7fc0*/  ISETP.GE.AND P1, PT, R192, c[0x0][0x1d4], PT ;  /* 0x00007500c0007a0c */ /* 0x000fe40003f26270 */
[----:B----4-:R-:W-:Y:S05]  /*7fd0*/  IADD3 R2, P0, R0, R21, RZ ;  /* 0x0000001500027210 */ /* 0x010fea0007f1e0ff */
        /* <DEDUP_REMOVED lines=12> */
[----:B----4-:R-:W-:Y:S02]  /*80a0*/  SEL R6, RZ, 0x10, P1 ;  /* 0x00000010ff067807 */ /* 0x010fe40000800000 */
[----:B------:R-:W-:Y:S09]  /*80b0*/  SEL R8, RZ, 0x10, P0 ;  /* 0x00000010ff087807 */ /* 0x000ff20000000000 */
[----:B------:R4:W-:Y:S01]  /*80c0*/  LDGSTS.E.BYPASS.LTC128B.128 [R179+0xa100], [R2.64], !P0 ;  /* 0x0a10000002b37fae */ /* 0x0009e2000c101d48 */
[----:B--2--5:R-:W-:Y:S04]  /*80d0*/  SEL R5, RZ, 0x10, P2 ;  /* 0x00000010ff057807 */ /* 0x024fe80001000000 */
.L_x_641:
[C---:B---34-:R-:W-:Y:S02]  /*80e0*/  IADD3 R2, -R5.reuse, 0x10, RZ ;  /* 0x0000001005027810 */ /* 0x058fe40007ffe1ff */
        /* <DEDUP_REMOVED lines=8> */
[C---:B------:R-:W-:Y:S02]  /*8170*/  ISETP.NE.U32.AND P2, PT, R6.reuse, RZ, PT ;  /* 0x000000ff0600720c */ /* 0x040fe40003f45070 */
[----:B--2---:R-:W-:Y:S04]  /*8180*/  IADD3 R2, -R6, 0x10, RZ ;  /* 0x0000001006027810 */ /* 0x004fe80007ffe1ff */
        /* <DEDUP_REMOVED lines=11> */
.L_x_508:
[----:B---34-:R-:W-:Y:S05]  /*8240*/  BSYNC B0 ;  /* 0x0000000000007941 */ /* 0x018fea0003800000 */
.L_x_507:
[----:B--2---:R-:W-:Y:S01]  /*8250*/  IMAD.MOV.U32 R0, RZ, RZ, c[0x0][0x2c4] ;  /* 0x0000b100ff007624 */ /* 0x004fe200078e00ff */
[----:B------:R-:W0:Y:S01]  /*8260*/  LDGDEPBAR ;  /* 0x00000000000079af */ /* 0x000e220000000000 */
[----:B------:R-:W-:Y:S01]  /*8270*/  IMAD.SHL.U32 R5, R178, 0x40, RZ ;  /* 0x00000040b2057824 */ /* 0x000fe200078e00ff */
[----:B------:R-:W-:Y:S01]  /*8280*/  ULDC UR4, c[0x0][0x324] ;  /* 0x0000c90000047ab9 */ /* 0x000fe20000000800 */
[----:B------:R-:W-:Y:S01]  /*8290*/  IMAD.IADD R4, R216, 0x1, R211 ;  /* 0x00000001d8047824 */ /* 0x000fe200078e02d3 */
[----:B------:R-:W-:Y:S01]  /*82a0*/  ISETP.NE.AND P0, PT, R0, 0x1, PT ;  /* 0x000000010000780c */ /* 0x000fe20003f05270 */
[----:B------:R-:W-:Y:S01]  /*82b0*/  ULOP3.LUT UR4, URZ, UR4, URZ, 0x33, !UPT ;  /* 0x000000043f047292 */ /* 0x000fe2000f8e333f */
[----:B------:R-:W-:Y:S04]  /*82c0*/  IADD3 R0, -R199, 0x1, -R5 ;  /* 0x00000001c7007810 */ /* 0x000fe80007ffe905 */
[----:B------:R-:W-:Y:S04]  /*82d0*/  IADD3 R0, -R196, R0, R195 ;  /* 0x00000000c4007210 */ /* 0x000fe80007ffe1c3 */
[C---:B------:R-:W-:Y:S02]  /*82e0*/  IADD3 R6, R0.reuse, UR4, RZ ;  /* 0x0000000400067c10 */ /* 0x040fe4000fffe0ff */
[----:B------:R-:W-:Y:S01]  /*82f0*/  IADD3 R7, R0, c[0x0][0x328], RZ ;  /* 0x0000ca0000077a10 */ /* 0x000fe20007ffe0ff */
[----:B------:R-:W-:Y:S05]  /*8300*/  @P0 IMAD.HI.U32 R2, R4, c[0x0][0x2c8], RZ ;  /* 0x0000b20004020a27 */ /* 0x000fea00078e00ff */
[----:B------:R-:W-:Y:S01]  /*8310*/  @P0 SHF.R.U32.HI R4, RZ, c[0x0][0x2cc], R2 ;  /* 0x0000b300ff040a19 */ /* 0x000fe20000011602 */
[----:B------:R-:W-:-:S05]  /*8320*/  BRA.DIV ~URZ, `(.L_x_511) ;  /* 0x0000f2427f007947 */ /* 0x000fca000b800000 */
[----:B------:R2:W3:Y:S02]  /*8330*/  SHFL.IDX PT, R3, R4, RZ, 0x1c1f ;  /* 0x001c1fff04037589 */ /* 0x0004e400000e0000 */
.L_x_642:
[----:B---3--:R-:W-:Y:S01]  /*8340*/  IADD3 R2, R7, R3, RZ ;  /* 0x0000000307027210 */ /* 0x008fe20007ffe0ff */
[----:B------:R-:W-:Y:S05]  /*8350*/  IMAD.MOV.U32 R0, RZ, RZ, c[0x0][0x32c] ;  /* 0x0000cb00ff007624 */ /* 0x000fea00078e00ff */
[----:B------:R-:W-:Y:S01]  /*8360*/  ISETP.GE.AND P0, PT, R0, 0x1, PT ;  /* 0x000000010000780c */ /* 0x000fe20003f06270 */
[----:B------:R-:W-:Y:S11]  /*8370*/  IMAD.IADD R0, R6, 0x1, R3 ;  /* 0x0000000106007824 */ /* 0x000ff600078e0203 */
[----:B------:R-:W-:Y:S01]  /*8380*/  @!UPT UIADD3 URZ, URZ, URZ, URZ ;  /* 0x0000003f3f3ff290 */ /* 0x000fe2000fffe03f */
[----:B------:R-:W-:-:S05]  /*8390*/  @!P0 BRA `(.L_x_512) ;  /* 0x0000018000008947 */ /* 0x000fca0003800000 */
[----:B------:R-:W-:Y:S01]  /*83a0*/  IADD3 R3, -R196, R195, R3 ;  /* 0x000000c3c4037210 */ /* 0x000fe20007ffe103 */
[----:B------:R-:W-:Y:S03]  /*83b0*/  BSSY B0, `(.L_x_513) ;  /* 0x0000011000007945 */ /* 0x000fe60003800000 */
        /* <DEDUP_REMOVED lines=11> */
.L_x_514:
[----:B------:R-:W-:Y:S04]  /*8470*/  MOV R8, 0x1 ;  /* 0x0000000100087802 */ /* 0x000fe80000000f00 */
[----:B------:R-:W-:Y:S11]  /*8480*/  ISETP.NE.AND P0, PT, R8, c[0x0][0x32c], PT ;  /* 0x0000cb0008007a0c */ /* 0x000ff60003f05270 */
[----:B------:R-:W-:Y:S02]  /*8490*/  @!UPT UIADD3 URZ, URZ, URZ, URZ ;  /* 0x0000003f3f3ff290 */ /* 0x000fe4000fffe03f */
[----:B------:R-:W-:Y:S05]  /*84a0*/  @P0 IMAD.HI.U32 R8, R3, c[0x0][0x330], RZ ;  /* 0x0000cc0003080a27 */ /* 0x000fea00078e00ff */
[----:B------:R-:W-:Y:S02]  /*84b0*/  @P0 SHF.R.U32.HI R3, RZ, c[0x0][0x334], R8 ;  /* 0x0000cd00ff030a19 */ /* 0x000fe40000011608 */
.L_x_515:
[----:B------:R-:W-:Y:S05]  /*84c0*/  BSYNC B0 ;  /* 0x0000000000007941 */ /* 0x000fea0003800000 */
.L_x_513:
[----:B------:R-:W-:Y:S04]  /*84d0*/  IMAD R3, R3, c[0x0][0x32c], -R5 ;  /* 0x0000cb0003037a24 */ /* 0x000fe800078e0a05 */
[----:B------:R-:W-:Y:S05]  /*84e0*/  IMAD.IADD R3, R3, 0x1, -R199 ;  /* 0x0000000103037824 */ /* 0x000fea00078e0ac7 */
[----:B------:R-:W-:Y:S02]  /*84f0*/  IMNMX R0, R0, R3, !PT ;  /* 0x0000000300007217 */ /* 0x000fe40007800200 */
[----:B------:R-:W-:Y:S04]  /*8500*/  IADD3 R3, R3, c[0x0][0x32c], RZ ;  /* 0x0000cb0003037a10 */ /* 0x000fe80007ffe0ff */
[----:B------:R-:W-:Y:S02]  /*8510*/  IMNMX R2, R2, R3, PT ;  /* 0x0000000302027217 */ /* 0x000fe40003800200 */
.L_x_512:
[----:B------:R-:W-:Y:S04]  /*8520*/  ISETP.GT.AND P1, PT, R178, -0x1, PT ;  /* 0xffffffffb200780c */ /* 0x000fe80003f24270 */
[C---:B------:R-:W-:Y:S02]  /*8530*/  ISETP.GT.AND P2, PT, R0.reuse, RZ, P1 ;  /* 0x000000ff0000720c */ /* 0x040fe40000f44270 */
[----:B------:R-:W-:Y:S02]  /*8540*/  ISETP.GT.AND P0, PT, R0, 0x1, P1 ;  /* 0x000000010000780c */ /* 0x000fe40000f04270 */
[C---:B------:R-:W-:Y:S02]  /*8550*/  ISETP.LT.OR P2, PT, R2.reuse, 0x1, P2 ;  /* 0x000000010200780c */ /* 0x040fe40001741670 */
[----:B------:R-:W-:Y:S02]  /*8560*/  ISETP.LT.OR P0, PT, R2, 0x2, P0 ;  /* 0x000000020200780c */ /* 0x000fe40000701670 */
[----:B------:R-:W-:Y:S02]  /*8570*/  FSEL R23, R158, -INF , !P2 ;  /* 0xff8000009e177808 */ /* 0x000fe40005000000 */
[C---:B------:R-:W-:Y:S02]  /*8580*/  ISETP.GT.AND P2, PT, R0.reuse, 0x8, P1 ;  /* 0x000000080000780c */ /* 0x040fe40000f44270 */
[----:B------:R-:W-:Y:S02]  /*8590*/  FSEL R25, R157, -INF , !P0 ;  /* 0xff8000009d197808 */ /* 0x000fe40004000000 */
[----:B------:R-:W-:Y:S02]  /*85a0*/  ISETP.GT.AND P0, PT, R0, 0x9, P1 ;  /* 0x000000090000780c */ /* 0x000fe40000f04270 */
[C---:B------:R-:W-:Y:S02]  /*85b0*/  ISETP.LT.OR P2, PT, R2.reuse, 0x9, P2 ;  /* 0x000000090200780c */ /* 0x040fe40001741670 */
[----:B------:R-:W-:Y:S02]  /*85c0*/  ISETP.LT.OR P0, PT, R2, 0xa, P0 ;  /* 0x0000000a0200780c */ /* 0x000fe40000701670 */
[----:B-1----:R-:W-:Y:S02]  /*85d0*/  FSEL R24, R154, -INF , !P2 ;  /* 0xff8000009a187808 */ /* 0x002fe40005000000 */
[C---:B------:R-:W-:Y:S02]  /*85e0*/  ISETP.GT.AND P2, PT, R0.reuse, 0x10, P1 ;  /* 0x000000100000780c */ /* 0x040fe40000f44270 */
[----:B------:R-:W-:Y:S02]  /*85f0*/  FSEL R26, R147, -INF , !P0 ;  /* 0xff800000931a7808 */ /* 0x000fe40004000000 */
[----:B------:R-:W-:Y:S02]  /*8600*/  ISETP.GT.AND P0, PT, R0, 0x11, P1 ;  /* 0x000000110000780c */ /* 0x000fe40000f04270 */
[C---:B------:R-:W-:Y:S02]  /*8610*/  ISETP.LT.OR P2, PT, R2.reuse, 0x11, P2 ;  /* 0x000000110200780c */ /* 0x040fe40001741670 */
[----:B------:R-:W-:Y:S02]  /*8620*/  ISETP.LT.OR P0, PT, R2, 0x12, P0 ;  /* 0x000000120200780c */ /* 0x000fe40000701670 */
[----:B------:R-:W-:Y:S02]  /*8630*/  FSEL R137, R137, -INF , !P2 ;  /* 0xff80000089897808 */ /* 0x000fe40005000000 */
[----:B------:R-:W-:Y:S02]  /*8640*/  ISETP.GT.AND P2, PT, R0, 0x18, P1 ;  /* 0x000000180000780c */ /* 0x000fe40000f44270 */
        /* <DEDUP_REMOVED lines=29> */
[----:B------:R-:W-:Y:S01]  /*8820*/  FSEL R27, R13, -INF , !P0 ;  /* 0xff8000000d1b7808 */ /* 0x000fe20004000000 */
[----:B------:R-:W-:-:S06]  /*8830*/  BRA.DIV ~URZ, `(.L_x_516) ;  /* 0x0000eda27f007947 */ /* 0x000fcc000b800000 */
[----:B------:R1:W3:Y:S02]  /*8840*/  SHFL.IDX PT, R3, R4, 0x1, 0x1c1f ;  /* 0x003c1f0004037f89 */ /* 0x0002e400000e0000 */
.L_x_643:
        /* <DEDUP_REMOVED lines=12> */
[----:B-12---:R-:W-:Y:S05]  /*8910*/  IMAD.MOV.U32 R4, RZ, RZ, 0x1 ;  /* 0x00000001ff047424 */ /* 0x006fea00078e00ff */
[----:B------:R-:W-:Y:S11]  /*8920*/  ISETP.NE.AND P0, PT, R4, c[0x0][0x32c], PT ;  /* 0x0000cb0004007a0c */ /* 0x000ff60003f05270 */
[----:B------:R-:W-:Y:S02]  /*8930*/  @!UPT UIADD3 URZ, URZ, URZ, URZ ;  /* 0x0000003f3f3ff290 */ /* 0x000fe4000fffe03f */
[----:B------:R-:W-:Y:S05]  /*8940*/  @P0 IMAD.HI.U32 R4, R3, c[0x0][0x330], RZ ;  /* 0x0000cc0003040a27 */ /* 0x000fea00078e00ff */
[----:B------:R-:W-:Y:S04]  /*8950*/  @P0 SHF.R.U32.HI R3, RZ, c[0x0][0x334], R4 ;  /* 0x0000cd00ff030a19 */ /* 0x000fe80000011604 */
[----:B------:R-:W-:Y:S01]  /*8960*/  LOP3.LUT R3, RZ, R3, RZ, 0x33, !PT ;  /* 0x00000003ff037212 */ /* 0x000fe200078e33ff */
[----:B------:R-:W-:-:S05]  /*8970*/  BRA `(.L_x_520) ;  /* 0x0000005000007947 */ /* 0x000fca0003800000 */
.L_x_519:
[----:B-12---:R-:W-:Y:S04]  /*8980*/  MOV R4, 0x1 ;  /* 0x0000000100047802 */ /* 0x006fe80000000f00 */
[----:B------:R-:W-:Y:S11]  /*8990*/  ISETP.NE.AND P0, PT, R4, c[0x0][0x32c], PT ;  /* 0x0000cb0004007a0c */ /* 0x000ff60003f05270 */
[----:B------:R-:W-:Y:S02]  /*89a0*/  @!UPT UIADD3 URZ, URZ, URZ, URZ ;  /* 0x0000003f3f3ff290 */ /* 0x000fe4000fffe03f */
[----:B------:R-:W-:Y:S05]  /*89b0*/  @P0 IMAD.HI.U32 R4, R3, c[0x0][0x330], RZ ;  /* 0x0000cc0003040a27 */ /* 0x000fea00078e00ff */
[----:B------:R-:W-:Y:S02]  /*89c0*/  @P0 SHF.R.U32.HI R3, RZ, c[0x0][0x334], R4 ;  /* 0x0000cd00ff030a19 */ /* 0x000fe40000011604 */
.L_x_520:
[----:B------:R-:W-:Y:S05]  /*89d0*/  BSYNC B0 ;  /* 0x0000000000007941 */ /* 0x000fea0003800000 */
.L_x_518:
[----:B------:R-:W-:Y:S04]  /*89e0*/  IMAD R5, R3, c[0x0][0x32c], -R5 ;  /* 0x0000cb0003057a24 */ /* 0x000fe800078e0a05 */
[----:B------:R-:W-:Y:S05]  /*89f0*/  IMAD.IADD R3, R5, 0x1, -R199 ;  /* 0x0000000105037824 */ /* 0x000fea00078e0ac7 */
[----:B------:R-:W-:Y:S02]  /*8a00*/  IADD3 R4, R3, c[0x0][0x32c], RZ ;  /* 0x0000cb0003047a10 */ /* 0x000fe40007ffe0ff */
[----:B------:R-:W-:Y:S02]  /*8a10*/  IMNMX R0, R0, R3, !PT ;  /* 0x0000000300007217 */ /* 0x000fe40007800200 */
[----:B------:R-:W-:Y:S02]  /*8a20*/  IMNMX R2, R2, R4, PT ;  /* 0x0000000402027217 */ /* 0x000fe40003800200 */
.L_x_517:
[C---:B------:R-:W-:Y:S02]  /*8a30*/  ISETP.GT.AND P0, PT, R0.reuse, RZ, P1 ;  /* 0x000000ff0000720c */ /* 0x040fe40000f04270 */
[----:B------:R-:W-:Y:S02]  /*8a40*/  ISETP.GT.AND P2, PT, R0, 0x1, P1 ;  /* 0x000000010000780c */ /* 0x000fe40000f44270 */
[C---:B------:R-:W-:Y:S02]  /*8a50*/  ISETP.LT.OR P0, PT, R2.reuse, 0x1, P0 ;  /* 0x000000010200780c */ /* 0x040fe40000701670 */
[----:B------:R-:W-:Y:S02]  /*8a60*/  ISETP.LT.OR P2, PT, R2, 0x2, P2 ;  /* 0x000000020200780c */ /* 0x000fe40001741670 */
[----:B------:R-:W-:Y:S02]  /*8a70*/  FSEL R7, R162, -INF , !P0 ;  /* 0xff800000a2077808 */ /* 0x000fe40004000000 */
[----:B------:R-:W-:Y:S02]  /*8a80*/  ISETP.GT.AND P0, PT, R0, 0x8, P1 ;  /* 0x000000080000780c */ /* 0x000fe40000f04270 */
[----:B------:R-:W-:Y:S02]  /*8a90*/  FSEL R10, R161, -INF , !P2 ;  /* 0xff800000a10a7808 */ /* 0x000fe40005000000 */
[----:B------:R-:W-:Y:S02]  /*8aa0*/  ISETP.LT.OR P0, PT, R2, 0x9, P0 ;  /* 0x000000090200780c */ /* 0x000fe40000701670 */
[----:B------:R-:W-:Y:S02]  /*8ab0*/  ISETP.GT.AND P2, PT, R0, 0x9, P1 ;  /* 0x000000090000780c */ /* 0x000fe40000f44270 */
[----:B------:R-:W-:Y:S02]  /*8ac0*/  FMNMX.FTZ R3, R23, R101, !PT ;  /* 0x0000006517037209 */ /* 0x000fe40007810000 */
[----:B------:R-:W-:Y:S02]  /*8ad0*/  FMNMX.FTZ R5, R7, R102, !PT ;  /* 0x0000006607057209 */ /* 0x000fe40007810000 */
[----:B------:R-:W-:Y:S02]  /*8ae0*/  FSEL R9, R160, -INF , !P0 ;  /* 0xff800000a0097808 */ /* 0x000fe40004000000 */
[----:B------:R-:W-:Y:S02]  /*8af0*/  ISETP.GT.AND P0, PT, R0, 0x10, P1 ;  /* 0x000000100000780c */ /* 0x000fe40000f04270 */
[----:B------:R-:W-:Y:S02]  /*8b00*/  ISETP.LT.OR P2, PT, R2, 0xa, P2 ;  /* 0x0000000a0200780c */ /* 0x000fe40001741670 */
[----:B-12---:R-:W-:Y:S02]  /*8b10*/  FMNMX.FTZ R4, R25, R3, !PT ;  /* 0x0000000319047209 */ /* 0x006fe40007810000 */
[----:B------:R-:W-:Y:S02]  /*8b20*/  FMNMX.FTZ R3, R10, R5, !PT ;  /* 0x000000050a037209 */ /* 0x000fe40007810000 */
[----:B------:R-:W-:Y:S02]  /*8b30*/  ISETP.LT.OR P0, PT, R2, 0x11, P0 ;  /* 0x000000110200780c */ /* 0x000fe40000701670 */
[----:B------:R-:W-:Y:S02]  /*8b40*/  FSEL R22, R159, -INF , !P2 ;  /* 0xff8000009f167808 */ /* 0x000fe40005000000 */
[----:B------:R-:W-:Y:S02]  /*8b50*/  ISETP.GT.AND P2, PT, R0, 0x11, P1 ;  /* 0x000000110000780c */ /* 0x000fe40000f44270 */
[----:B------:R-:W-:Y:S02]  /*8b60*/  FMNMX.FTZ R4, R24, R4, !PT ;  /* 0x0000000418047209 */ /* 0x000fe40007810000 */
[----:B------:R-:W-:Y:S02]  /*8b70*/  FMNMX.FTZ R3, R9, R3, !PT ;  /* 0x0000000309037209 */ /* 0x000fe40007810000 */
[----:B------:R-:W-:Y:S02]  /*8b80*/  FSEL R21, R156, -INF , !P0 ;  /* 0xff8000009c157808 */ /* 0x000fe40004000000 */
[----:B------:R-:W-:Y:S02]  /*8b90*/  ISETP.GT.AND P0, PT, R0, 0x18, P1 ;  /* 0x000000180000780c */ /* 0x000fe40000f04270 */
[----:B------:R-:W-:Y:S02]  /*8ba0*/  ISETP.LT.OR P2, PT, R2, 0x12, P2 ;  /* 0x000000120200780c */ /* 0x000fe40001741670 */
[----:B------:R-:W-:Y:S02]  /*8bb0*/  FMNMX.FTZ R4, R26, R4, !PT ;  /* 0x000000041a047209 */ /* 0x000fe40007810000 */
        /* <DEDUP_REMOVED lines=13> */
[C---:B------:R-:W-:Y:S02]  /*8c90*/  ISETP.GT.AND P2, PT, R0.reuse, 0x21, P1 ;  /* 0x000000210000780c */ /* 0x040fe40000f44270 */
        /* <DEDUP_REMOVED lines=23> */
[C---:B------:R-:W-:Y:S02]  /*8e10*/  ISETP.GT.AND P2, PT, R0.reuse, 0x38, P1 ;  /* 0x000000380000780c */ /* 0x040fe40000f44270 */
[----:B------:R-:W-:Y:S02]  /*8e20*/  ISETP.GT.AND P0, PT, R0, 0x39, P1 ;  /* 0x000000390000780c */ /* 0x000fe40000f04270 */
[----:B------:R-:W-:Y:S02]  /*8e30*/  ISETP.LT.OR P3, PT, R2, 0x32, P3 ;  /* 0x000000320200780c */ /* 0x000fe40001f61670 */
[----:B------:R-:W-:Y:S02]  /*8e40*/  FMNMX.FTZ R4, R30, R4, !PT ;  /* 0x000000041e047209 */ /* 0x000fe40007810000 */
[----:B------:R-:W-:Y:S02]  /*8e50*/  FMNMX.FTZ R0, R14, R3, !PT ;  /* 0x000000030e007209 */ /* 0x000fe40007810000 */
[----:B------:R-:W-:Y:S02]  /*8e60*/  ISETP.LT.OR P1, PT, R2, 0x39, P2 ;  /* 0x000000390200780c */ /* 0x000fe40001721670 */
[----:B------:R-:W-:Y:S02]  /*8e70*/  FSEL R12, R142, -INF , !P3 ;  /* 0xff8000008e0c7808 */ /* 0x000fe40005800000 */
[----:B------:R-:W-:Y:S02]  /*8e80*/  FMNMX.FTZ R3, R29, R4, !PT ;  /* 0x000000041d037209 */ /* 0x000fe40007810000 */
[----:B------:R-:W-:Y:S02]  /*8e90*/  FMNMX.FTZ R0, R13, R0, !PT ;  /* 0x000000000d007209 */ /* 0x000fe40007810000 */
[----:B------:R-:W-:Y:S02]  /*8ea0*/  ISETP.LT.OR P0, PT, R2, 0x3a, P0 ;  /* 0x0000003a0200780c */ /* 0x000fe40000701670 */
[----:B------:R-:W-:Y:S02]  /*8eb0*/  FSEL R8, R139, -INF , !P1 ;  /* 0xff8000008b087808 */ /* 0x000fe40004800000 */
[----:B------:R-:W-:Y:S02]  /*8ec0*/  FMNMX.FTZ R2, R138, R3, !PT ;  /* 0x000000038a027209 */ /* 0x000fe40007810000 */
[----:B------:R-:W-:Y:S02]  /*8ed0*/  FMNMX.FTZ R0, R12, R0, !PT ;  /* 0x000000000c007209 */ /* 0x000fe40007810000 */
[----:B------:R-:W-:Y:S02]  /*8ee0*/  FSEL R11, R141, -INF , !P0 ;  /* 0xff8000008d0b7808 */ /* 0x000fe40004000000 */
[----:B------:R-:W-:Y:S02]  /*8ef0*/  FMNMX.FTZ R2, R28, R2, !PT ;  /* 0x000000021c027209 */ /* 0x000fe40007810000 */
[----:B------:R-:W-:Y:S02]  /*8f00*/  FMNMX.FTZ R0, R8, R0, !PT ;  /* 0x0000000008007209 */ /* 0x000fe40007810000 */
[----:B------:R-:W-:Y:S02]  /*8f10*/  FMNMX.FTZ R4, R27, R2, !PT ;  /* 0x000000021b047209 */ /* 0x000fe40007810000 */
[----:B------:R-:W-:Y:S01]  /*8f20*/  FMNMX.FTZ R6, R11, R0, !PT ;  /* 0x000000000b067209 */ /* 0x000fe20007810000 */
[----:B------:R-:W-:-:S05]  /*8f30*/  BRA.DIV ~URZ, `(.L_x_521) ;  /* 0x0000e7127f007947 */ /* 0x000fca000b800000 */
[----:B------:R1:W2:Y:S02]  /*8f40*/  SHFL.BFLY PT, R0, R4, 0x2, 0x1f ;  /* 0x0c401f0004007f89 */ /* 0x0002a400000e0000 */
.L_x_644:
[----:B--2---:R-:W-:Y:S01]  /*8f50*/  FMNMX.FTZ R5, R4, R0, !PT ;  /* 0x0000000004057209 */ /* 0x004fe20007810000 */
[----:B------:R-:W-:-:S05]  /*8f60*/  BRA.DIV ~URZ, `(.L_x_522) ;  /* 0x0000e7227f007947 */ /* 0x000fca000b800000 */
[----:B------:R-:W-:Y:S04]  /*8f70*/  SHFL.BFLY PT, R0, R6, 0x2, 0x1f ;  /* 0x0c401f0006007f89 */ /* 0x000fe800000e0000 */
[----:B------:R-:W2:Y:S02]  /*8f80*/  SHFL.BFLY PT, R2, R5, 0x1, 0x1f ;  /* 0x0c201f0005027f89 */ /* 0x000ea400000e0000 */
[----:B--2---:R-:W-:Y:S02]  /*8f90*/  FMNMX.FTZ R100, R5, R2, !PT ;  /* 0x0000000205647209 */ /* 0x004fe40007810000 */
[----:B-1----:R-:W-:Y:S05]  /*8fa0*/  FMNMX.FTZ R4, R6, R0, !PT ;  /* 0x0000000006047209 */ /* 0x002fea0007810000 */
[----:B------:R1:W2:Y:S02]  /*8fb0*/  SHFL.BFLY PT, R0, R4, 0x1, 0x1f ;  /* 0x0c201f0004007f89 */ /* 0x0002a400000e0000 */
.L_x_645:
[C---:B------:R-:W-:Y:S01]  /*8fc0*/  FMUL.FTZ R2, R100.reuse, c[0x0][0x2d0] ;  /* 0x0000b40064027a20 */ /* 0x040fe20000410000 */
[----:B------:R-:W-:Y:S01]  /*8fd0*/  FSETP.NEU.FTZ.AND P0, PT, R100, -INF , PT ;  /* 0xff8000006400780b */ /* 0x000fe20003f1d000 */
[----:B------:R-:W-:Y:S01]  /*8fe0*/  WARPSYNC 0xffffffff ;  /* 0xffffffff00007948 */ /* 0x000fe20003800000 */
[----:B--2---:R-:W-:Y:S01]  /*8ff0*/  FMNMX.FTZ R3, R0, R4, !PT ;  /* 0x0000000400037209 */ /* 0x004fe20007810000 */
[----:B------:R-:W2:Y:S01]  /*9000*/  LDSM.16.MT88.4 R140, [R167] ;  /* 0x00000000a78c783b */ /* 0x000ea20000004200 */
[----:B------:R-:W-:Y:S03]  /*9010*/  FSEL R5, R2, RZ, P0 ;  /* 0x000000ff02057208 */ /* 0x000fe60000000000 */
[----:B-1----:R-:W-:Y:S02]  /*9020*/  FMUL.FTZ R4, R3, c[0x0][0x2d0] ;  /* 0x0000b40003047a20 */ /* 0x002fe40000410000 */
[--C-:B------:R-:W-:Y:S02]  /*9030*/  FFMA.FTZ R2, R23, c[0x0][0x2d0], -R5.reuse ;  /* 0x0000b40017027a23 */ /* 0x100fe40000010805 */
[--C-:B------:R-:W-:Y:S02]  /*9040*/  FFMA.FTZ R6, R26, c[0x0][0x2d0], -R5.reuse ;  /* 0x0000b4001a067a23 */ /* 0x100fe40000010805 */
[----:B------:R1:W-:Y:S01]  /*9050*/  MUFU.EX2 R23, R2 ;  /* 0x0000000200177308 */ /* 0x0003e20000000800 */
        /* <DEDUP_REMOVED lines=14> */
[--C-:B-1----:R-:W-:Y:S05]  /*9140*/  FFMA.FTZ R2, R25, c[0x0][0x2d0], -R5.reuse ;  /* 0x0000b40019027a23 */ /* 0x102fea0000010805 */
[----:B------:R1:W-:Y:S10]  /*9150*/  MUFU.EX2 R182, R2 ;  /* 0x0000000200b67308 */ /* 0x0003f40000000800 */
[----:B------:R-:W-:Y:S10]  /*9160*/  MUFU.EX2 R156, R156 ;  /* 0x0000009c009c7308 */ /* 0x000ff40000000800 */
[----:B------:R-:W-:Y:S01]  /*9170*/  MUFU.EX2 R155, R155 ;  /* 0x0000009b009b7308 */ /* 0x000fe20000000800 */
[----:B-1----:R-:W-:Y:S09]  /*9180*/  FFMA.FTZ R2, R24, c[0x0][0x2d0], -R5 ;  /* 0x0000b40018027a23 */ /* 0x002ff20000010805 */
[----:B------:R1:W-:Y:S10]  /*9190*/  MUFU.EX2 R187, R2 ;  /* 0x0000000200bb7308 */ /* 0x0003f40000000800 */
[----:B------:R-:W-:Y:S10]  /*91a0*/  MUFU.EX2 R153, R153 ;  /* 0x0000009900997308 */ /* 0x000ff40000000800 */
[----:B------:R-:W-:Y:S01]  /*91b0*/  MUFU.EX2 R145, R163 ;  /* 0x000000a300917308 */ /* 0x000fe20000000800 */
[----:B-1----:R-:W-:Y:S02]  /*91c0*/  FSEL R2, R100, RZ, P0 ;  /* 0x000000ff64027208 */ /* 0x002fe40000000000 */
[----:B------:R-:W-:Y:S03]  /*91d0*/  FSETP.NEU.FTZ.AND P0, PT, R3, -INF , PT ;  /* 0xff8000000300780b */ /* 0x000fe60003f1d000 */
[----:B------:R-:W-:Y:S01]  /*91e0*/  FADD.FTZ R0, -R2, R101 ;  /* 0x0000006502007221 */ /* 0x000fe20000010100 */
[----:B------:R-:W-:Y:S03]  /*91f0*/  FSEL R4, R4, RZ, P0 ;  /* 0x000000ff04047208 */ /* 0x000fe60000000000 */
[----:B------:R-:W-:Y:S02]  /*9200*/  FMUL.FTZ R0, R0, c[0x0][0x2d0] ;  /* 0x0000b40000007a20 */ /* 0x000fe40000410000 */
[--C-:B------:R-:W-:Y:S02]  /*9210*/  FFMA.FTZ R6, R9, c[0x0][0x2d0], -R4.reuse ;  /* 0x0000b40009067a23 */ /* 0x100fe40000010804 */
[----:B------:R1:W3:Y:S01]  /*9220*/  MUFU.EX2 R2, R0 ;  /* 0x0000000000027308 */ /* 0x0002e20000000800 */
        /* <DEDUP_REMOVED lines=19> */
[----:B------:R1:W4:Y:S02]  /*9360*/  MUFU.EX2 R158, R0 ;  /* 0x00000000009e7308 */ /* 0x0003240000000800 */
[----:B-1----:R-:W-:Y:S01]  /*9370*/  FSEL R0, R3, RZ, P0 ;  /* 0x000000ff03007208 */ /* 0x002fe20000000000 */
[----:B---3--:R-:W-:Y:S01]  /*9380*/  FMUL.FTZ R8, R2, R128 ;  /* 0x0000008002087220 */ /* 0x008fe20000410000 */
[----:B------:R-:W-:Y:S01]  /*9390*/  F2FP.PACK_AB R136, R182, R23 ;  /* 0x00000017b688723e */ /* 0x000fe200000000ff */
[----:B------:R-:W-:Y:S01]  /*93a0*/  FMUL.FTZ R9, R2, R129 ;  /* 0x0000008102097220 */ /* 0x000fe20000410000 */
[----:B------:R-:W-:Y:S01]  /*93b0*/  F2FP.PACK_AB R138, R188, R187 ;  /* 0x000000bbbc8a723e */ /* 0x000fe200000000ff */
[----:B------:R-:W-:Y:S01]  /*93c0*/  FADD.FTZ R0, -R0, R102 ;  /* 0x0000006600007221 */ /* 0x000fe20000010100 */
[----:B----4-:R-:W-:Y:S01]  /*93d0*/  F2FP.PACK_AB R137, R158, R159 ;  /* 0x0000009f9e89723e */ /* 0x010fe200000000ff */
[----:B------:R-:W-:Y:S01]  /*93e0*/  FMUL.FTZ R16, R2, R120 ;  /* 0x0000007802107220 */ /* 0x000fe20000410000 */
[----:B------:R-:W-:Y:S01]  /*93f0*/  F2FP.PACK_AB R139, R185, R186 ;  /* 0x000000bab98b723e */ /* 0x000fe200000000ff */
[----:B------:R-:W-:Y:S01]  /*9400*/  FMUL.FTZ R0, R0, c[0x0][0x2d0] ;  /* 0x0000b40000007a20 */ /* 0x000fe20000410000 */
[----:B------:R-:W-:Y:S01]  /*9410*/  ISETP.GT.AND P0, PT, R178, R200, PT ;  /* 0x000000c8b200720c */ /* 0x000fe20003f04270 */
[----:B------:R-:W-:Y:S01]  /*9420*/  FMUL.FTZ R17, R2, R121 ;  /* 0x0000007902117220 */ /* 0x000fe20000410000 */
[----:B------:R-:W-:Y:S01]  /*9430*/  IADD3 R178, R178, -0x1, RZ ;  /* 0xffffffffb2b27810 */ /* 0x000fe20007ffe0ff */
[----:B------:R-:W-:Y:S02]  /*9440*/  FFMA.FTZ R102, R20, c[0x0][0x2d0], -R4 ;  /* 0x0000b40014667a23 */ /* 0x000fe40000010804 */
[----:B------:R-:W1:Y:S01]  /*9450*/  MUFU.EX2 R0, R0 ;  /* 0x0000000000007308 */ /* 0x000e620000000800 */
[C---:B------:R-:W-:Y:S02]  /*9460*/  FMUL.FTZ R4, R2.reuse, R132 ;  /* 0x0000008402047220 */ /* 0x040fe40000410000 */
[C---:B------:R-:W-:Y:S02]  /*9470*/  FMUL.FTZ R5, R2.reuse, R133 ;  /* 0x0000008502057220 */ /* 0x040fe40000410000 */
[C---:B------:R-:W-:Y:S02]  /*9480*/  FMUL.FTZ R24, R2.reuse, R112 ;  /* 0x0000007002187220 */ /* 0x040fe40000410000 */
[C---:B------:R-:W-:Y:S02]  /*9490*/  FMUL.FTZ R25, R2.reuse, R113 ;  /* 0x0000007102197220 */ /* 0x040fe40000410000 */
[C---:B------:R-:W-:Y:S01]  /*94a0*/  FMUL.FTZ R12, R2.reuse, R124 ;  /* 0x0000007c020c7220 */ /* 0x040fe20000410000 */
[----:B------:R-:W-:Y:S01]  /*94b0*/  MUFU.EX2 R132, R148 ;  /* 0x0000009400847308 */ /* 0x000fe20000000800 */
[C---:B------:R-:W-:Y:S02]  /*94c0*/  FMUL.FTZ R13, R2.reuse, R125 ;  /* 0x0000007d020d7220 */ /* 0x040fe40000410000 */
[C---:B------:R-:W-:Y:S02]  /*94d0*/  FMUL.FTZ R32, R2.reuse, R104 ;  /* 0x0000006802207220 */ /* 0x040fe40000410000 */
[C---:B------:R-:W-:Y:S02]  /*94e0*/  FMUL.FTZ R33, R2.reuse, R105 ;  /* 0x0000006902217220 */ /* 0x040fe40000410000 */
[C---:B------:R-:W-:Y:S02]  /*94f0*/  FMUL.FTZ R20, R2.reuse, R116 ;  /* 0x0000007402147220 */ /* 0x040fe40000410000 */
[C---:B------:R-:W-:Y:S01]  /*9500*/  FMUL.FTZ R21, R2.reuse, R117 ;  /* 0x0000007502157220 */ /* 0x040fe20000410000 */
[----:B------:R-:W-:Y:S01]  /*9510*/  MUFU.EX2 R133, R146 ;  /* 0x0000009200857308 */ /* 0x000fe20000000800 */
[C---:B------:R-:W-:Y:S02]  /*9520*/  FMUL.FTZ R28, R2.reuse, R108 ;  /* 0x0000006c021c7220 */ /* 0x040fe40000410000 */
[----:B------:R-:W-:Y:S02]  /*9530*/  FMUL.FTZ R29, R2, R109 ;  /* 0x0000006d021d7220 */ /* 0x000fe40000410000 */
[C---:B-1----:R-:W-:Y:S02]  /*9540*/  FMUL.FTZ R10, R0.reuse, R130 ;  /* 0x00000082000a7220 */ /* 0x042fe40000410000 */
[C---:B------:R-:W-:Y:S02]  /*9550*/  FMUL.FTZ R11, R0.reuse, R131 ;  /* 0x00000083000b7220 */ /* 0x040fe40000410000 */
[----:B------:R-:W1:Y:S01]  /*9560*/  LDSM.16.MT88.4 R128, [R168] ;  /* 0x00000000a880783b */ /* 0x000e620000004200 */
[C---:B------:R-:W-:Y:S01]  /*9570*/  FMUL.FTZ R18, R0.reuse, R122 ;  /* 0x0000007a00127220 */ /* 0x040fe20000410000 */
[----:B------:R-:W-:Y:S01]  /*9580*/  MUFU.EX2 R125, R102 ;  /* 0x00000066007d7308 */ /* 0x000fe20000000800 */
[C---:B------:R-:W-:Y:S02]  /*9590*/  FMUL.FTZ R19, R0.reuse, R123 ;  /* 0x0000007b00137220 */ /* 0x040fe40000410000 */
[C---:B------:R-:W-:Y:S02]  /*95a0*/  FMUL.FTZ R6, R0.reuse, R134 ;  /* 0x0000008600067220 */ /* 0x040fe40000410000 */
[C---:B------:R-:W-:Y:S01]  /*95b0*/  FMUL.FTZ R7, R0.reuse, R135 ;  /* 0x0000008700077220 */ /* 0x040fe20000410000 */
[----:B------:R-:W3:Y:S01]  /*95c0*/  LDSM.16.MT88.4 R120, [R170] ;  /* 0x00000000aa78783b */ /* 0x000ee20000004200 */
[C---:B------:R-:W-:Y:S02]  /*95d0*/  FMUL.FTZ R26, R0.reuse, R114 ;  /* 0x00000072001a7220 */ /* 0x040fe40000410000 */
[C---:B------:R-:W-:Y:S01]  /*95e0*/  FMUL.FTZ R27, R0.reuse, R115 ;  /* 0x00000073001b7220 */ /* 0x040fe20000410000 */
[----:B------:R-:W-:Y:S01]  /*95f0*/  MUFU.EX2 R124, R144 ;  /* 0x00000090007c7308 */ /* 0x000fe20000000800 */
[C---:B------:R-:W-:Y:S01]  /*9600*/  FMUL.FTZ R34, R0.reuse, R106 ;  /* 0x0000006a00227220 */ /* 0x040fe20000410000 */
[C---:B--2---:R-:W-:Y:S02]  /*9610*/  HMMA.16816.F32 R4, R136.reuse, R140, R4 ;  /* 0x0000008c8804723c */ /* 0x044fe40000001804 */
[----:B------:R-:W2:Y:S03]  /*9620*/  LDSM.16.MT88.4 R112, [R169] ;  /* 0x00000000a970783b */ /* 0x000ea60000004200 */
[C---:B------:R-:W-:Y:S02]  /*9630*/  FMUL.FTZ R35, R0.reuse, R107 ;  /* 0x0000006b00237220 */ /* 0x040fe40000410000 */
[C---:B------:R-:W-:Y:S01]  /*9640*/  FMUL.FTZ R22, R0.reuse, R118 ;  /* 0x0000007600167220 */ /* 0x040fe20000410000 */
[C---:B------:R-:W-:Y:S01]  /*9650*/  HMMA.16816.F32 R8, R136.reuse, R142, R8 ;  /* 0x0000008e8808723c */ /* 0x040fe20000001808 */
[----:B------:R-:W-:Y:S01]  /*9660*/  MUFU.EX2 R148, R152 ;  /* 0x0000009800947308 */ /* 0x000fe20000000800 */
[----:B------:R-:W4:Y:S02]  /*9670*/  LDSM.16.MT88.4 R104, [R167+0x2000] ;  /* 0x00200000a768783b */ /* 0x000f240000004200 */
[C---:B------:R-:W-:Y:S02]  /*9680*/  FMUL.FTZ R14, R0.reuse, R126 ;  /* 0x0000007e000e7220 */ /* 0x040fe40000410000 */
[C---:B------:R-:W-:Y:S02]  /*9690*/  FMUL.FTZ R15, R0.reuse, R127 ;  /* 0x0000007f000f7220 */ /* 0x040fe40000410000 */
[C---:B------:R-:W-:Y:S03]  /*96a0*/  FMUL.FTZ R30, R0.reuse, R110 ;  /* 0x0000006e001e7220 */ /* 0x040fe60000410000 */
[----:B------:R-:W5:Y:S01]  /*96b0*/  MUFU.EX2 R127, R149 ;  /* 0x00000095007f7308 */ /* 0x000f620000000800 */
[----:B------:R-:W-:Y:S02]  /*96c0*/  FMUL.FTZ R31, R0, R111 ;  /* 0x0000006f001f7220 */ /* 0x000fe40000410000 */
[----:B------:R-:W-:Y:S01]  /*96d0*/  LDSM.16.MT88.4 R108, [R167+0x800] ;  /* 0x00080000a76c783b */ /* 0x000fe20000004200 */
[C---:B------:R-:W-:Y:S02]  /*96e0*/  FMUL.FTZ R36, R2.reuse, R36 ;  /* 0x0000002402247220 */ /* 0x040fe40000410000 */
[C---:B------:R-:W-:Y:S01]  /*96f0*/  FMUL.FTZ R37, R2.reuse, R37 ;  /* 0x0000002502257220 */ /* 0x040fe20000410000 */
[C---:B-1----:R-:W-:Y:S03]  /*9700*/  HMMA.16816.F32 R12, R136.reuse, R128, R12 ;  /* 0x00000080880c723c */ /* 0x042fe6000000180c */
[C---:B------:R-:W-:Y:S01]  /*9710*/  FMUL.FTZ R40, R2.reuse, R40 ;  /* 0x0000002802287220 */ /* 0x040fe20000410000 */
[----:B------:R1:W1:Y:S01]  /*9720*/  MUFU.EX2 R126, R101 ;  /* 0x00000065007e7308 */ /* 0x0002620000000800 */
[C---:B------:R-:W-:Y:S02]  /*9730*/  FMUL.FTZ R41, R2.reuse, R41 ;  /* 0x0000002902297220 */ /* 0x040fe40000410000 */
[C---:B------:R-:W-:Y:S01]  /*9740*/  FMUL.FTZ R44, R2.reuse, R44 ;  /* 0x0000002c022c7220 */ /* 0x040fe20000410000 */
[C---:B------:R-:W-:Y:S01]  /*9750*/  HMMA.16816.F32 R16, R136.reuse, R130, R16 ;  /* 0x000000828810723c */ /* 0x040fe20000001810 */
[----:B------:R-:W-:Y:S03]  /*9760*/  LDSM.16.MT88.4 R128, [R167+0x1800] ;  /* 0x00180000a780783b */ /* 0x000fe60000004200 */
[C---:B------:R-:W-:Y:S02]  /*9770*/  FMUL.FTZ R45, R2.reuse, R45 ;  /* 0x0000002d022d7220 */ /* 0x040fe40000410000 */
[C---:B------:R-:W-:Y:S01]  /*9780*/  FMUL.FTZ R48, R2.reuse, R48 ;  /* 0x0000003002307220 */ /* 0x040fe20000410000 */
[----:B------:R-:W-:Y:S01]  /*9790*/  MUFU.EX2 R149, R157 ;  /* 0x0000009d00957308 */ /* 0x000fe20000000800 */
[C---:B------:R-:W-:Y:S04]  /*97a0*/  FMUL.FTZ R49, R2.reuse, R49 ;  /* 0x0000003102317220 */ /* 0x040fe80000410000 */
        /* <DEDUP_REMOVED lines=29> */
[----:B------:R-:W-:Y:S02]  /*9980*/  FFMA.FTZ R2, R2, R190, R23 ;  /* 0x000000be02027223 */ /* 0x000fe40000010017 */
[C---:B------:R-:W-:Y:S02]  /*9990*/  FMUL.FTZ R23, R0.reuse, R119 ;  /* 0x0000007700177220 */ /* 0x040fe40000410000 */
[----:B------:R-:W-:Y:S01]  /*99a0*/  LDSM.16.MT88.4 R116, [R168+0x1000] ;  /* 0x00100000a874783b */ /* 0x000fe20000004200 */
[C---:B------:R-:W-:Y:S02]  /*99b0*/  FMUL.FTZ R38, R0.reuse, R38 ;  /* 0x0000002600267220 */ /* 0x040fe40000410000 */
[C---:B------:R-:W-:Y:S01]  /*99c0*/  FMUL.FTZ R39, R0.reuse, R39 ;  /* 0x0000002700277220 */ /* 0x040fe20000410000 */
[----:B------:R-:W-:Y:S01]  /*99d0*/  MUFU.EX2 R140, R177 ;  /* 0x000000b1008c7308 */ /* 0x000fe20000000800 */
[C---:B---3--:R-:W-:Y:S03]  /*99e0*/  HMMA.16816.F32 R20, R136.reuse, R120, R20 ;  /* 0x000000788814723c */ /* 0x048fe60000001814 */
[C---:B------:R-:W-:Y:S02]  /*99f0*/  FMUL.FTZ R42, R0.reuse, R42 ;  /* 0x0000002a002a7220 */ /* 0x040fe40000410000 */
[C---:B------:R-:W-:Y:S02]  /*9a00*/  FMUL.FTZ R43, R0.reuse, R43 ;  /* 0x0000002b002b7220 */ /* 0x040fe40000410000 */
[C---:B------:R-:W-:Y:S01]  /*9a10*/  FMUL.FTZ R46, R0.reuse, R46 ;  /* 0x0000002e002e7220 */ /* 0x040fe20000410000 */
[C---:B------:R-:W-:Y:S01]  /*9a20*/  HMMA.16816.F32 R24, R136.reuse, R122, R24 ;  /* 0x0000007a8818723c */ /* 0x040fe20000001818 */
[----:B------:R-:W-:Y:S01]  /*9a30*/  LDSM.16.MT88.4 R120, [R168+0x1800] ;  /* 0x00180000a878783b */ /* 0x000fe20000004200 */
[----:B------:R-:W-:Y:S02]  /*9a40*/  MUFU.EX2 R102, R183 ;  /* 0x000000b700667308 */ /* 0x000fe40000000800 */
[C---:B------:R-:W-:Y:S02]  /*9a50*/  FMUL.FTZ R47, R0.reuse, R47 ;  /* 0x0000002f002f7220 */ /* 0x040fe40000410000 */
[C---:B------:R-:W-:Y:S02]  /*9a60*/  FMUL.FTZ R50, R0.reuse, R50 ;  /* 0x0000003200327220 */ /* 0x040fe40000410000 */
[C---:B--2---:R-:W-:Y:S04]  /*9a70*/  HMMA.16816.F32 R28, R136.reuse, R112, R28 ;  /* 0x00000070881c723c */ /* 0x044fe8000000181c */
        /* <DEDUP_REMOVED lines=9> */
[C---:B------:R-:W-:Y:S01]  /*9b10*/  HMMA.16816.F32 R40, R136.reuse, R106, R40 ;  /* 0x0000006a8828723c */ /* 0x040fe20000001828 */
[----:B------:R-:W2:Y:S03]  /*9b20*/  LDSM.16.MT88.4 R104, [R168+0x2000] ;  /* 0x00200000a868783b */ /* 0x000ea60000004200 */
[C---:B------:R-:W-:Y:S02]  /*9b30*/  FMUL.FTZ R63, R0.reuse, R63 ;  /* 0x0000003f003f7220 */ /* 0x040fe40000410000 */
[C---:B------:R-:W-:Y:S02]  /*9b40*/  FMUL.FTZ R66, R0.reuse, R66 ;  /* 0x0000004200427220 */ /* 0x040fe40000410000 */
[C---:B------:R-:W-:Y:S04]  /*9b50*/  FMUL.FTZ R67, R0.reuse, R67 ;  /* 0x0000004300437220 */ /* 0x040fe80000410000 */
        /* <DEDUP_REMOVED lines=14> */
[C---:B------:R-:W-:Y:S01]  /*9c40*/  FMUL.FTZ R98, R0.reuse, R98 ;  /* 0x0000006200627220 */ /* 0x040fe20000410000 */
[C---:B--2---:R-:W-:Y:S03]  /*9c50*/  HMMA.16816.F32 R44, R136.reuse, R104, R44 ;  /* 0x00000068882c723c */ /* 0x044fe6000000182c */
[C---:B------:R-:W-:Y:S02]  /*9c60*/  FMUL.FTZ R99, R0.reuse, R99 ;  /* 0x0000006300637220 */ /* 0x040fe40000410000 */
[----:B------:R-:W-:Y:S02]  /*9c70*/  FFMA.FTZ R0, R0, R191, R159 ;  /* 0x000000bf00007223 */ /* 0x000fe4000001009f */
[----:B------:R-:W2:Y:S01]  /*9c80*/  MUFU.EX2 R159, R147 ;  /* 0x00000093009f7308 */ /* 0x000ea20000000800 */
[C---:B------:R-:W-:Y:S01]  /*9c90*/  HMMA.16816.F32 R48, R136.reuse, R106, R48 ;  /* 0x0000006a8830723c */ /* 0x040fe20000001830 */
[----:B------:R-:W3:Y:S03]  /*9ca0*/  LDSM.16.MT88.4 R104, [R170+0x2000] ;  /* 0x00200000aa68783b */ /* 0x000ee60000004200 */
[----:B-1----:R-:W-:Y:S02]  /*9cb0*/  FADD.FTZ R101, R158, R0 ;  /* 0x000000009e657221 */ /* 0x002fe40000010000 */
[----:B------:R-:W-:Y:S03]  /*9cc0*/  FADD.FTZ R2, R182, R2 ;  /* 0x00000002b6027221 */ /* 0x000fe60000010000 */
[----:B------:R-:W1:Y:S03]  /*9cd0*/  MUFU.EX2 R147, R154 ;  /* 0x0000009a00937308 */ /* 0x000e660000000800 */
[----:B------:R-:W-:Y:S02]  /*9ce0*/  FADD.FTZ R0, R187, R2 ;  /* 0x00000002bb007221 */ /* 0x000fe40000010000 */
[----:B------:R-:W-:Y:S02]  /*9cf0*/  FADD.FTZ R2, R186, R101 ;  /* 0x00000065ba027221 */ /* 0x000fe40000010000 */
[----:B------:R-:W-:Y:S02]  /*9d00*/  FADD.FTZ R0, R188, R0 ;  /* 0x00000000bc007221 */ /* 0x000fe40000010000 */
[----:B------:R-:W-:Y:S02]  /*9d10*/  FADD.FTZ R2, R185, R2 ;  /* 0x00000002b9027221 */ /* 0x000fe40000010000 */
[----:B-----5:R-:W-:Y:S02]  /*9d20*/  FADD.FTZ R0, R127, R0 ;  /* 0x000000007f007221 */ /* 0x020fe40000010000 */
[----:B------:R-:W-:Y:S02]  /*9d30*/  FADD.FTZ R101, R126, R2 ;  /* 0x000000027e657221 */ /* 0x000fe40000010000 */
[----:B------:R-:W-:Y:S02]  /*9d40*/  FADD.FTZ R2, R132, R0 ;  /* 0x0000000084027221 */ /* 0x000fe40000010000 */
[----:B------:R-:W-:Y:S02]  /*9d50*/  FADD.FTZ R0, R125, R101 ;  /* 0x000000657d007221 */ /* 0x000fe40000010000 */
[----:B------:R-:W-:Y:S02]  /*9d60*/  FADD.FTZ R101, R133, R2 ;  /* 0x0000000285657221 */ /* 0x000fe40000010000 */
[----:B------:R-:W-:Y:S02]  /*9d70*/  FADD.FTZ R2, R124, R0 ;  /* 0x000000007c027221 */ /* 0x000fe40000010000 */
[----:B------:R-:W-:Y:S01]  /*9d80*/  FADD.FTZ R0, R189, R101 ;  /* 0x00000065bd007221 */ /* 0x000fe20000010000 */
[----:B------:R-:W-:Y:S01]  /*9d90*/  MOV R101, R100 ;  /* 0x0000006400657202 */ /* 0x000fe20000000f00 */
[----:B--2---:R-:W-:Y:S02]  /*9da0*/  FADD.FTZ R2, R159, R2 ;  /* 0x000000029f027221 */ /* 0x004fe40000010000 */
[----:B------:R-:W-:Y:S02]  /*9db0*/  FADD.FTZ R0, R149, R0 ;  /* 0x0000000095007221 */ /* 0x000fe40000010000 */
[----:B------:R-:W-:Y:S02]  /*9dc0*/  FADD.FTZ R2, R151, R2 ;  /* 0x0000000297027221 */ /* 0x000fe40000010000 */
[----:B------:R-:W-:Y:S01]  /*9dd0*/  FADD.FTZ R0, R156, R0 ;  /* 0x000000009c007221 */ /* 0x000fe20000010000 */
[C---:B---3--:R-:W-:Y:S03]  /*9de0*/  HMMA.16816.F32 R52, R136.reuse, R104, R52 ;  /* 0x000000688834723c */ /* 0x048fe60000001834 */
[----:B------:R-:W-:Y:S02]  /*9df0*/  FADD.FTZ R2, R150, R2 ;  /* 0x0000000296027221 */ /* 0x000fe40000010000 */
[----:B------:R-:W-:Y:S02]  /*9e00*/  FADD.FTZ R0, R155, R0 ;  /* 0x000000009b007221 */ /* 0x000fe40000010000 */
[----:B------:R-:W-:Y:S01]  /*9e10*/  FADD.FTZ R2, R148, R2 ;  /* 0x0000000294027221 */ /* 0x000fe20000010000 */
[C---:B------:R-:W-:Y:S01]  /*9e20*/  HMMA.16816.F32 R56, R136.reuse, R106, R56 ;  /* 0x0000006a8838723c */ /* 0x040fe20000001838 */
[----:B------:R-:W2:Y:S03]  /*9e30*/  LDSM.16.MT88.4 R104, [R169+0x2000] ;  /* 0x00200000a968783b */ /* 0x000ea60000004200 */
[----:B------:R-:W-:Y:S04]  /*9e40*/  FADD.FTZ R0, R153, R0 ;  /* 0x0000000099007221 */ /* 0x000fe80000010000 */
[C---:B--2---:R-:W-:Y:S08]  /*9e50*/  HMMA.16816.F32 R60, R136.reuse, R104, R60 ;  /* 0x00000068883c723c */ /* 0x044ff0000000183c */
[C---:B------:R-:W-:Y:S01]  /*9e60*/  HMMA.16816.F32 R64, R136.reuse, R106, R64 ;  /* 0x0000006a8840723c */ /* 0x040fe20000001840 */
[----:B------:R-:W2:Y:S07]  /*9e70*/  LDSM.16.MT88.4 R104, [R167+0x4000] ;  /* 0x00400000a768783b */ /* 0x000eae0000004200 */
        /* <DEDUP_REMOVED lines=9> */
[C---:B--2---:R-:W-:Y:S07]  /*9f10*/  HMMA.16816.F32 R92, R136.reuse, R104, R92 ;  /* 0x00000068885c723c */ /* 0x044fee000000185c */
[----:B------:R-:W-:Y:S01]  /*9f20*/  F2FP.PACK_AB R104, R132, R127 ;  /* 0x0000007f8468723e */ /* 0x000fe200000000ff */
[----:B------:R-:W-:Y:S04]  /*9f30*/  HMMA.16816.F32 R96, R136, R106, R96 ;  /* 0x0000006a8860723c */ /* 0x000fe80000001860 */
[----:B------:R-:W-:Y:S03]  /*9f40*/  F2FP.PACK_AB R105, R125, R126 ;  /* 0x0000007e7d69723e */ /* 0x000fe600000000ff */
[----:B------:R-:W-:Y:S02]  /*9f50*/  F2FP.PACK_AB R106, R189, R133 ;  /* 0x00000085bd6a723e */ /* 0x000fe400000000ff */
[----:B------:R-:W-:Y:S03]  /*9f60*/  F2FP.PACK_AB R107, R159, R124 ;  /* 0x0000007c9f6b723e */ /* 0x000fe600000000ff */
[----:B------:R-:W-:Y:S02]  /*9f70*/  F2FP.PACK_AB R136, R144, R142 ;  /* 0x0000008e9088723e */ /* 0x000fe400000000ff */
[----:B------:R-:W-:Y:S02]  /*9f80*/  F2FP.PACK_AB R138, R146, R145 ;  /* 0x00000091928a723e */ /* 0x000fe400000000ff */
[C---:B------:R-:W-:Y:S05]  /*9f90*/  HMMA.16816.F32 R4, R104.reuse, R108, R4 ;  /* 0x0000006c6804723c */ /* 0x040fea0000001804 */
[----:B------:R-:W-:Y:S02]  /*9fa0*/  F2FP.PACK_AB R137, R141, R143 ;  /* 0x0000008f8d89723e */ /* 0x000fe400000000ff */
[----:B------:R-:W-:Y:S01]  /*9fb0*/  F2FP.PACK_AB R139, R102, R140 ;  /* 0x0000008c668b723e */ /* 0x000fe200000000ff */
[C---:B------:R-:W-:Y:S01]  /*9fc0*/  HMMA.16816.F32 R8, R104.reuse, R110, R8 ;  /* 0x0000006e6808723c */ /* 0x040fe20000001808 */
[----:B------:R-:W2:Y:S07]  /*9fd0*/  LDSM.16.MT88.4 R108, [R170+0x800] ;  /* 0x00080000aa6c783b */ /* 0x000eae0000004200 */
[C---:B------:R-:W-:Y:S08]  /*9fe0*/  HMMA.16816.F32 R12, R104.reuse, R112, R12 ;  /* 0x00000070680c723c */ /* 0x040ff0000000180c */
[C---:B------:R-:W-:Y:S01]  /*9ff0*/  HMMA.16816.F32 R16, R104.reuse, R114, R16 ;  /* 0x000000726810723c */ /* 0x040fe20000001810 */
[----:B------:R-:W3:Y:S07]  /*a000*/  LDSM.16.MT88.4 R112, [R169+0x800] ;  /* 0x00080000a970783b */ /* 0x000eee0000004200 */
[C---:B--2---:R-:W-:Y:S08]  /*a010*/  HMMA.16816.F32 R20, R104.reuse, R108, R20 ;  /* 0x0000006c6814723c */ /* 0x044ff00000001814 */
[C---:B------:R-:W-:Y:S01]  /*a020*/  HMMA.16816.F32 R24, R104.reuse, R110, R24 ;  /* 0x0000006e6818723c */ /* 0x040fe20000001818 */
[----:B------:R-:W2:Y:S07]  /*a030*/  LDSM.16.MT88.4 R108, [R167+0x2800] ;  /* 0x00280000a76c783b */ /* 0x000eae0000004200 */
[C---:B---3--:R-:W-:Y:S08]  /*a040*/  HMMA.16816.F32 R28, R104.reuse, R112, R28 ;  /* 0x00000070681c723c */ /* 0x048ff0000000181c */
        /* <DEDUP_REMOVED lines=24> */
[----:B------:R-:W-:Y:S01]  /*a1d0*/  HMMA.16816.F32 R96, R104, R114, R96 ;  /* 0x000000726860723c */ /* 0x000fe20000001860 */
[----:B------:R-:W-:Y:S06]  /*a1e0*/  LDSM.16.MT88.4 R112, [R169+0x1000] ;  /* 0x00100000a970783b */ /* 0x000fec0000004200 */
[----:B------:R-:W-:Y:S02]  /*a1f0*/  F2FP.PACK_AB R104, R156, R149 ;  /* 0x000000959c68723e */ /* 0x000fe400000000ff */
[----:B------:R-:W-:Y:S03]  /*a200*/  F2FP.PACK_AB R106, R153, R155 ;  /* 0x0000009b996a723e */ /* 0x000fe600000000ff */
[----:B------:R-:W-:Y:S02]  /*a210*/  F2FP.PACK_AB R105, R150, R151 ;  /* 0x000000979669723e */ /* 0x000fe400000000ff */
[C---:B-1----:R-:W-:Y:S07]  /*a220*/  F2FP.PACK_AB R107, R147.reuse, R148 ;  /* 0x00000094936b723e */ /* 0x042fee00000000ff */
[C---:B--2---:R-:W-:Y:S08]  /*a230*/  HMMA.16816.F32 R4, R104.reuse, R108, R4 ;  /* 0x0000006c6804723c */ /* 0x044ff00000001804 */
[C---:B------:R-:W-:Y:S01]  /*a240*/  HMMA.16816.F32 R8, R104.reuse, R110, R8 ;  /* 0x0000006e6808723c */ /* 0x040fe20000001808 */
[----:B------:R-:W1:Y:S07]  /*a250*/  LDSM.16.MT88.4 R108, [R170+0x1000] ;  /* 0x00100000aa6c783b */ /* 0x000e6e0000004200 */
[C---:B------:R-:W-:Y:S08]  /*a260*/  HMMA.16816.F32 R12, R104.reuse, R116, R12 ;  /* 0x00000074680c723c */ /* 0x040ff0000000180c */
[C---:B------:R-:W-:Y:S01]  /*a270*/  HMMA.16816.F32 R16, R104.reuse, R118, R16 ;  /* 0x000000766810723c */ /* 0x040fe20000001810 */
[----:B------:R-:W-:Y:S07]  /*a280*/  LDSM.16.MT88.4 R116, [R168+0x3000] ;  /* 0x00300000a874783b */ /* 0x000fee0000004200 */
[C---:B-1----:R-:W-:Y:S08]  /*a290*/  HMMA.16816.F32 R20, R104.reuse, R108, R20 ;  /* 0x0000006c6814723c */ /* 0x042ff00000001814 */
        /* <DEDUP_REMOVED lines=22> */
[C---:B-1----:R-:W-:Y:S08]  /*a400*/  HMMA.16816.F32 R84, R104.reuse, R108, R84 ;  /* 0x0000006c6854723c */ /* 0x042ff00000001854 */
[C---:B------:R-:W-:Y:S08]  /*a410*/  HMMA.16816.F32 R88, R104.reuse, R110, R88 ;  /* 0x0000006e6858723c */ /* 0x040ff00000001858 */
[C---:B------:R-:W-:Y:S08]  /*a420*/  HMMA.16816.F32 R92, R104.reuse, R112, R92 ;  /* 0x00000070685c723c */ /* 0x040ff0000000185c */
[----:B------:R-:W-:Y:S01]  /*a430*/  HMMA.16816.F32 R96, R104, R114, R96 ;  /* 0x000000726860723c */ /* 0x000fe20000001860 */
[----:B------:R-:W1:Y:S07]  /*a440*/  LDSM.16.MT88.4 R112, [R170+0x1800] ;  /* 0x00180000aa70783b */ /* 0x000e6e0000004200 */
[C---:B------:R-:W-:Y:S01]  /*a450*/  HMMA.16816.F32 R132, R136.reuse, R128, R4 ;  /* 0x000000808884723c */ /* 0x040fe20000001804 */
[----:B------:R-:W2:Y:S07]  /*a460*/  LDSM.16.MT88.4 R104, [R169+0x1800] ;  /* 0x00180000a968783b */ /* 0x000eae0000004200 */
[C---:B------:R-:W-:Y:S01]  /*a470*/  HMMA.16816.F32 R128, R136.reuse, R130, R8 ;  /* 0x000000828880723c */ /* 0x040fe20000001808 */
[----:B------:R-:W3:Y:S07]  /*a480*/  LDSM.16.MT88.4 R4, [R167+0x3800] ;  /* 0x00380000a704783b */ /* 0x000eee0000004200 */
[C---:B------:R-:W-:Y:S01]  /*a490*/  HMMA.16816.F32 R124, R136.reuse, R120, R12 ;  /* 0x00000078887c723c */ /* 0x040fe2000000180c */
[----:B------:R-:W4:Y:S07]  /*a4a0*/  LDSM.16.MT88.4 R8, [R168+0x3800] ;  /* 0x00380000a808783b */ /* 0x000f2e0000004200 */
[C---:B------:R-:W-:Y:S01]  /*a4b0*/  HMMA.16816.F32 R120, R136.reuse, R122, R16 ;  /* 0x0000007a8878723c */ /* 0x040fe20000001810 */
[----:B------:R-:W5:Y:S07]  /*a4c0*/  LDSM.16.MT88.4 R12, [R170+0x3800] ;  /* 0x00380000aa0c783b */ /* 0x000f6e0000004200 */
[C---:B-1----:R-:W-:Y:S01]  /*a4d0*/  HMMA.16816.F32 R116, R136.reuse, R112, R20 ;  /* 0x000000708874723c */ /* 0x042fe20000001814 */
[----:B------:R-:W1:Y:S07]  /*a4e0*/  LDSM.16.MT88.4 R16, [R169+0x3800] ;  /* 0x00380000a910783b */ /* 0x000e6e0000004200 */
[C---:B------:R-:W-:Y:S08]  /*a4f0*/  HMMA.16816.F32 R112, R136.reuse, R114, R24 ;  /* 0x000000728870723c */ /* 0x040ff00000001818 */
[C---:B--2---:R-:W-:Y:S08]  /*a500*/  HMMA.16816.F32 R108, R136.reuse, R104, R28 ;  /* 0x00000068886c723c */ /* 0x044ff0000000181c */
[C---:B------:R-:W-:Y:S08]  /*a510*/  HMMA.16816.F32 R104, R136.reuse, R106, R32 ;  /* 0x0000006a8868723c */ /* 0x040ff00000001820 */
[C---:B---3--:R-:W-:Y:S08]  /*a520*/  HMMA.16816.F32 R36, R136.reuse, R4, R36 ;  /* 0x000000048824723c */ /* 0x048ff00000001824 */
[C---:B------:R-:W-:Y:S01]  /*a530*/  HMMA.16816.F32 R40, R136.reuse, R6, R40 ;  /* 0x000000068828723c */ /* 0x040fe20000001828 */
[----:B------:R-:W2:Y:S07]  /*a540*/  LDSM.16.MT88.4 R4, [R167+0x5800] ;  /* 0x00580000a704783b */ /* 0x000eae0000004200 */
[C---:B----4-:R-:W-:Y:S08]  /*a550*/  HMMA.16816.F32 R44, R136.reuse, R8, R44 ;  /* 0x00000008882c723c */ /* 0x050ff0000000182c */
[C---:B------:R-:W-:Y:S01]  /*a560*/  HMMA.16816.F32 R48, R136.reuse, R10, R48 ;  /* 0x0000000a8830723c */ /* 0x040fe20000001830 */
[----:B------:R-:W3:Y:S07]  /*a570*/  LDSM.16.MT88.4 R8, [R168+0x5800] ;  /* 0x00580000a808783b */ /* 0x000eee0000004200 */
[C---:B-----5:R-:W-:Y:S08]  /*a580*/  HMMA.16816.F32 R52, R136.reuse, R12, R52 ;  /* 0x0000000c8834723c */ /* 0x060ff00000001834 */
[C---:B------:R-:W-:Y:S01]  /*a590*/  HMMA.16816.F32 R56, R136.reuse, R14, R56 ;  /* 0x0000000e8838723c */ /* 0x040fe20000001838 */
[----:B------:R-:W4:Y:S07]  /*a5a0*/  LDSM.16.MT88.4 R12, [R170+0x5800] ;  /* 0x00580000aa0c783b */ /* 0x000f2e0000004200 */
[C---:B-1----:R-:W-:Y:S08]  /*a5b0*/  HMMA.16816.F32 R60, R136.reuse, R16, R60 ;  /* 0x00000010883c723c */ /* 0x042ff0000000183c */
[C---:B------:R-:W-:Y:S01]  /*a5c0*/  HMMA.16816.F32 R64, R136.reuse, R18, R64 ;  /* 0x000000128840723c */ /* 0x040fe20000001840 */
[----:B------:R-:W1:Y:S07]  /*a5d0*/  LDSM.16.MT88.4 R16, [R169+0x5800] ;  /* 0x00580000a910783b */ /* 0x000e6e0000004200 */
[C---:B--2---:R-:W-:Y:S07]  /*a5e0*/  HMMA.16816.F32 R68, R136.reuse, R4, R68 ;  /* 0x000000048844723c */ /* 0x044fee0000001844 */
[----:B------:R-:W-:Y:S01]  /*a5f0*/  FADD.FTZ R4, R147, R2 ;  /* 0x0000000293047221 */ /* 0x000fe20000010000 */
[C---:B------:R-:W-:Y:S04]  /*a600*/  HMMA.16816.F32 R72, R136.reuse, R6, R72 ;  /* 0x000000068848723c */ /* 0x040fe80000001848 */
[----:B------:R-:W-:Y:S02]  /*a610*/  FADD.FTZ R2, R142, R0 ;  /* 0x000000008e027221 */ /* 0x000fe40000010000 */
[----:B------:R-:W-:Y:S02]  /*a620*/  FADD.FTZ R0, R143, R4 ;  /* 0x000000048f007221 */ /* 0x000fe40000010000 */
[C---:B---3--:R-:W-:Y:S04]  /*a630*/  HMMA.16816.F32 R76, R136.reuse, R8, R76 ;  /* 0x00000008884c723c */ /* 0x048fe8000000184c */
[----:B------:R-:W-:Y:S02]  /*a640*/  FADD.FTZ R2, R144, R2 ;  /* 0x0000000290027221 */ /* 0x000fe40000010000 */
[----:B------:R-:W-:Y:S02]  /*a650*/  FADD.FTZ R0, R141, R0 ;  /* 0x000000008d007221 */ /* 0x000fe40000010000 */
[C---:B------:R-:W-:Y:S04]  /*a660*/  HMMA.16816.F32 R80, R136.reuse, R10, R80 ;  /* 0x0000000a8850723c */ /* 0x040fe80000001850 */
[----:B------:R-:W-:Y:S02]  /*a670*/  FADD.FTZ R2, R145, R2 ;  /* 0x0000000291027221 */ /* 0x000fe40000010000 */
[----:B------:R-:W-:Y:S02]  /*a680*/  FADD.FTZ R0, R140, R0 ;  /* 0x000000008c007221 */ /* 0x000fe40000010000 */
[C---:B----4-:R-:W-:Y:S04]  /*a690*/  HMMA.16816.F32 R84, R136.reuse, R12, R84 ;  /* 0x0000000c8854723c */ /* 0x050fe80000001854 */
[----:B------:R-:W-:Y:S02]  /*a6a0*/  FADD.FTZ R190, R146, R2 ;  /* 0x0000000292be7221 */ /* 0x000fe40000010000 */
[----:B------:R-:W-:Y:S01]  /*a6b0*/  FADD.FTZ R191, R102, R0 ;  /* 0x0000000066bf7221 */ /* 0x000fe20000010000 */
[-C--:B------:R-:W-:Y:S01]  /*a6c0*/  MOV R12, R3.reuse ;  /* 0x00000003000c7202 */ /* 0x080fe20000000f00 */
[C---:B------:R-:W-:Y:S04]  /*a6d0*/  HMMA.16816.F32 R88, R136.reuse, R14, R88 ;  /* 0x0000000e8858723c */ /* 0x040fe80000001858 */
[----:B------:R-:W-:Y:S04]  /*a6e0*/  MOV R102, R3 ;  /* 0x0000000300667202 */ /* 0x000fe80000000f00 */
[C---:B-1----:R-:W-:Y:S08]  /*a6f0*/  HMMA.16816.F32 R92, R136.reuse, R16, R92 ;  /* 0x00000010885c723c */ /* 0x042ff0000000185c */
[----:B------:R-:W-:Y:S01]  /*a700*/  HMMA.16816.F32 R96, R136, R18, R96 ;  /* 0x000000128860723c */ /* 0x000fe20000001860 */
[----:B------:R-:W-:-:S07]  /*a710*/  @P0 BRA `(.L_x_523) ;  /* 0xffffc33000000947 */ /* 0x000fce000383ffff */
.L_x_502:
[----:B------:R-:W-:Y:S01]  /*a720*/  IMAD.MOV.U32 R0, RZ, RZ, c[0x0][0x2c4] ;  /* 0x0000b100ff007624 */ /* 0x000fe200078e00ff */
[----:B------:R-:W-:Y:S01]  /*a730*/  IADD3 R2, R195, 0x1, -R196 ;  /* 0x00000001c3027810 */ /* 0x000fe20007ffe8c4 */
[----:B------:R-:W-:-:S03]  /*a740*/  IMAD.MOV.U32 R4, RZ, RZ, c[0x0][0x32c] ;  /* 0x0000cb00ff047624 */ /* 0x000fc600078e00ff */
[----:B------:R-:W-:Y:S02]  /*a750*/  ISETP.NE.AND P1, PT, R0, 0x1, PT ;  /* 0x000000010000780c */ /* 0x000fe40003f25270 */
[----:B------:R-:W-:Y:S02]  /*a760*/  IADD3 R0, R211, 0x7f, RZ ;  /* 0x0000007fd3007810 */ /* 0x000fe40007ffe0ff */
[----:B------:R-:W-:-:S09]  /*a770*/  ISETP.GE.AND P0, PT, R4, 0x1, PT ;  /* 0x000000010400780c */ /* 0x000fd20003f06270 */
[----:B------:R-:W-:-:S05]  /*a780*/  @P1 IMAD.HI.U32 R3, R0, c[0x0][0x2c8], RZ ;  /* 0x0000b20000031a27 */ /* 0x000fca00078e00ff */
[----:B------:R-:W-:-:S05]  /*a790*/  @P1 SHF.R.U32.HI R0, RZ, c[0x0][0x2cc], R3 ;  /* 0x0000b300ff001a19 */ /* 0x000fca0000011603 */
[----:B------:R-:W-:-:S05]  /*a7a0*/  IMAD.IADD R0, R2, 0x1, R0 ;  /* 0x0000000102007824 */ /* 0x000fca00078e0200 */
[----:B------:R-:W-:Y:S01]  /*a7b0*/  IADD3 R2, R0, -c[0x0][0x324], RZ ;  /* 0x8000c90000027a10 */ /* 0x000fe20007ffe0ff */
[----:B------:R-:W-:Y:S05]  /*a7c0*/  @!P0 BRA `(.L_x_524) ;  /* 0x0000011000008947 */ /* 0x000fea0003800000 */
[----:B------:R-:W-:Y:S01]  /*a7d0*/  ISETP.GT.AND P0, PT, R0, -0x1, PT ;  /* 0xffffffff0000780c */ /* 0x000fe20003f04270 */
[----:B------:R-:W-:-:S12]  /*a7e0*/  BSSY B0, `(.L_x_525) ;  /* 0x000000d000007945 */ /* 0x000fd80003800000 */
        /* <DEDUP_REMOVED lines=8> */
.L_x_526:
[----:B------:R-:W-:-:S04]  /*a870*/  MOV R3, 0x1 ;  /* 0x0000000100037802 */ /* 0x000fc80000000f00 */
[----:B------:R-:W-:-:S13]  /*a880*/  ISETP.NE.AND P0, PT, R3, c[0x0][0x32c], PT ;  /* 0x0000cb0003007a0c */ /* 0x000fda0003f05270 */
[----:B------:R-:W-:-:S05]  /*a890*/  @P0 IMAD.HI.U32 R3, R0, c[0x0][0x330], RZ ;  /* 0x0000cc0000030a27 */ /* 0x000fca00078e00ff */
[----:B------:R-:W-:Y:S02]  /*a8a0*/  @P0 SHF.R.U32.HI R0, RZ, c[0x0][0x334], R3 ;  /* 0x0000cd00ff000a19 */ /* 0x000fe40000011603 */
.L_x_527:
[----:B------:R-:W-:Y:S05]  /*a8b0*/  BSYNC B0 ;  /* 0x0000000000007941 */ /* 0x000fea0003800000 */
.L_x_525:
[----:B------:R-:W-:-:S05]  /*a8c0*/  IMAD R0, R0, c[0x0][0x32c], RZ ;  /* 0x0000cb0000007a24 */ /* 0x000fca00078e02ff */
[----:B------:R-:W-:-:S04]  /*a8d0*/  IMNMX R2, R2, R0, !PT ;  /* 0x0000000002027217 */ /* 0x000fc80007800200 */
.L_x_524:
[----:B------:R-:W-:-:S04]  /*a8e0*/  IADD3 R2, R2, 0x3f, RZ ;  /* 0x0000003f02027810 */ /* 0x000fc80007ffe0ff */
        /* <DEDUP_REMOVED lines=8> */
.L_x_539:
        /* <DEDUP_REMOVED lines=40> */
.L_x_646:
        /* <DEDUP_REMOVED lines=21> */
.L_x_647:
        /* <DEDUP_REMOVED lines=22> */
.L_x_530:
[----:B------:R-:W-:Y:S05]  /*aea0*/  BSYNC B0 ;  /* 0x0000000000007941 */ /* 0x000fea0003800000 */
.L_x_529:
        /* <DEDUP_REMOVED lines=146> */
[C---:B-1----:R-:W-:Y:S03]  /*b7d0*/  HMMA.16816.F32 R12, R148.reuse, R136, R12 ;  /* 0x00000088940c723c */ /* 0x042fe6000000180c */
[----:B------:R-:W-:Y:S02]  /*b7e0*/  FMUL.FTZ R3, R11, c[0x0][0x320] ;  /* 0x0000c8000b037a20 */ /* 0x000fe40000410000 */
[----:B------:R-:W1:Y:S03]  /*b7f0*/  MUFU.TANH R137, R10 ;  /* 0x0000000a00897308 */ /* 0x000e660000002400 */
[C---:B------:R-:W-:Y:S07]  /*b800*/  HMMA.16816.F32 R16, R148.reuse, R138, R16 ;  /* 0x0000008a9410723c */ /* 0x040fee0000001810 */
[----:B------:R-:W4:Y:S01]  /*b810*/  MUFU.TANH R145, R3 ;  /* 0x0000000300917308 */ /* 0x000f220000002400 */
[----:B--2---:R-:W-:Y:S08]  /*b820*/  FMUL.FTZ R0, R5, c[0x0][0x320] ;  /* 0x0000c80005007a20 */ /* 0x004ff00000410000 */
[----:B------:R-:W-:Y:S01]  /*b830*/  FMUL.FTZ R2, R12, c[0x0][0x320] ;  /* 0x0000c8000c027a20 */ /* 0x000fe20000410000 */
[----:B------:R2:W1:Y:S10]  /*b840*/  MUFU.TANH R143, R0 ;  /* 0x00000000008f7308 */ /* 0x0004740000002400 */
[----:B------:R5:W1:Y:S01]  /*b850*/  MUFU.TANH R155, R2 ;  /* 0x00000002009b7308 */ /* 0x000a620000002400 */
[----:B--2---:R-:W-:Y:S09]  /*b860*/  FMUL.FTZ R0, R6, c[0x0][0x320] ;  /* 0x0000c80006007a20 */ /* 0x004ff20000410000 */
[----:B------:R2:W1:Y:S01]  /*b870*/  MUFU.TANH R142, R0 ;  /* 0x00000000008e7308 */ /* 0x0004620000002400 */
[----:B-----5:R-:W-:Y:S09]  /*b880*/  FMUL.FTZ R2, R19, c[0x0][0x320] ;  /* 0x0000c80013027a20 */ /* 0x020ff20000410000 */
[----:B------:R-:W1:Y:S01]  /*b890*/  MUFU.TANH R156, R2 ;  /* 0x00000002009c7308 */ /* 0x000e620000002400 */
[----:B--2---:R-:W-:Y:S02]  /*b8a0*/  FMUL.FTZ R0, R7, c[0x0][0x320] ;  /* 0x0000c80007007a20 */ /* 0x004fe40000410000 */
[----:B------:R-:W2:Y:S07]  /*b8b0*/  LDSM.16.M88.4 R4, [R165+0x1000] ;  /* 0x00100000a504783b */ /* 0x000eae0000000200 */
[----:B------:R5:W1:Y:S02]  /*b8c0*/  MUFU.TANH R144, R0 ;  /* 0x0000000000907308 */ /* 0x000a640000002400 */
[----:B-----5:R-:W-:Y:S08]  /*b8d0*/  FMUL.FTZ R0, R8, c[0x0][0x320] ;  /* 0x0000c80008007a20 */ /* 0x020ff00000410000 */
[----:B------:R5:W1:Y:S01]  /*b8e0*/  MUFU.TANH R141, R0 ;  /* 0x00000000008d7308 */ /* 0x000a620000002400 */
[C---:B--2---:R-:W-:Y:S08]  /*b8f0*/  HMMA.16816.F32 R20, R148.reuse, R4, R20 ;  /* 0x000000049414723c */ /* 0x044ff00000001814 */
[C---:B------:R-:W-:Y:S04]  /*b900*/  HMMA.16816.F32 R24, R148.reuse, R6, R24 ;  /* 0x000000069418723c */ /* 0x040fe80000001818 */
[----:B-----5:R-:W-:Y:S02]  /*b910*/  FMUL.FTZ R0, R9, c[0x0][0x320] ;  /* 0x0000c80009007a20 */ /* 0x020fe40000410000 */
[----:B------:R-:W2:Y:S02]  /*b920*/  LDSM.16.M88.4 R8, [R165+0x1800] ;  /* 0x00180000a508783b */ /* 0x000ea40000000200 */
[----:B------:R-:W-:Y:S04]  /*b930*/  DEPBAR.LE SB0, 0x0 ;  /* 0x000080000000791a */ /* 0x000fe80000000000 */
[----:B------:R5:W1:Y:S02]  /*b940*/  MUFU.TANH R136, R0 ;  /* 0x0000000000887308 */ /* 0x000a640000002400 */
[----:B------:R-:W-:Y:S01]  /*b950*/  BAR.SYNC.DEFER_BLOCKING 0x0 ;  /* 0x0000000000007b1d */ /* 0x000fe20000010000 */
[----:B-----5:R-:W-:Y:S07]  /*b960*/  FMUL.FTZ R0, R13, c[0x0][0x320] ;  /* 0x0000c8000d007a20 */ /* 0x020fee0000410000 */
        /* <DEDUP_REMOVED lines=83> */
.L_x_648:
        /* <DEDUP_REMOVED lines=21> */
.L_x_649:
        /* <DEDUP_REMOVED lines=22> */
.L_x_534:
[----:B---34-:R-:W-:Y:S05]  /*c150*/  BSYNC B0 ;  /* 0x0000000000007941 */ /* 0x018fea0003800000 */
.L_x_533:
[----:B--2---:R-:W-:Y:S01]  /*c160*/  FMNMX.FTZ R2, R140, R101, !PT ;  /* 0x000000658c027209 */ /* 0x004fe20007810000 */
        /* <DEDUP_REMOVED lines=33> */
[----:B------:R1:W2:Y:S02]  /*c380*/  SHFL.BFLY PT, R0, R4, 0x2, 0x1f ;  /* 0x0c401f0004007f89 */ /* 0x0002a400000e0000 */
.L_x_650:
[----:B--2---:R-:W-:Y:S01]  /*c390*/  FMNMX.FTZ R5, R4, R0, !PT ;  /* 0x0000000004057209 */ /* 0x004fe20007810000 */
[----:B------:R-:W-:-:S05]  /*c3a0*/  BRA.DIV ~URZ, `(.L_x_538) ;  /* 0x0000b9627f007947 */ /* 0x000fca000b800000 */
[----:B------:R-:W-:Y:S04]  /*c3b0*/  SHFL.BFLY PT, R0, R6, 0x2, 0x1f ;  /* 0x0c401f0006007f89 */ /* 0x000fe800000e0000 */
[----:B------:R-:W2:Y:S02]  /*c3c0*/  SHFL.BFLY PT, R2, R5, 0x1, 0x1f ;  /* 0x0c201f0005027f89 */ /* 0x000ea400000e0000 */
[----:B--2---:R-:W-:Y:S02]  /*c3d0*/  FMNMX.FTZ R100, R5, R2, !PT ;  /* 0x0000000205647209 */ /* 0x004fe40007810000 */
[----:B-1----:R-:W-:Y:S05]  /*c3e0*/  FMNMX.FTZ R4, R6, R0, !PT ;  /* 0x0000000006047209 */ /* 0x002fea0007810000 */
[----:B------:R1:W2:Y:S02]  /*c3f0*/  SHFL.BFLY PT, R0, R4, 0x1, 0x1f ;  /* 0x0c201f0004007f89 */ /* 0x0002a400000e0000 */
.L_x_651:
[C---:B------:R-:W-:Y:S01]  /*c400*/  FMUL.FTZ R139, R100.reuse, c[0x0][0x2d0] ;  /* 0x0000b400648b7a20 */ /* 0x040fe20000410000 */
[----:B------:R-:W-:Y:S01]  /*c410*/  WARPSYNC 0xffffffff ;  /* 0xffffffff00007948 */ /* 0x000fe20003800000 */
[----:B------:R-:W-:Y:S01]  /*c420*/  FADD.FTZ R2, -R100, R101 ;  /* 0x0000006564027221 */ /* 0x000fe20000010100 */
[----:B------:R-:W-:Y:S01]  /*c430*/  ISETP.GT.AND P0, PT, R178, R188, PT ;  /* 0x000000bcb200720c */ /* 0x000fe20003f04270 */
[--C-:B------:R-:W-:Y:S01]  /*c440*/  FFMA.FTZ R3, R140, c[0x0][0x2d0], -R139.reuse ;  /* 0x0000b4008c037a23 */ /* 0x100fe2000001088b */
[----:B------:R-:W-:Y:S01]  /*c450*/  IADD3 R178, R178, -0x1, RZ ;  /* 0xffffffffb2b27810 */ /* 0x000fe20007ffe0ff */
[----:B------:R-:W-:Y:S02]  /*c460*/  FMUL.FTZ R2, R2, c[0x0][0x2d0] ;  /* 0x0000b40002027a20 */ /* 0x000fe40000410000 */
[----:B------:R3:W-:Y:S10]  /*c470*/  MUFU.EX2 R140, R3 ;  /* 0x00000003008c7308 */ /* 0x0007f40000000800 */
[----:B------:R-:W4:Y:S01]  /*c480*/  MUFU.EX2 R2, R2 ;  /* 0x0000000200027308 */ /* 0x000f220000000800 */
[--C-:B---3--:R-:W-:Y:S09]  /*c490*/  FFMA.FTZ R3, R143, c[0x0][0x2d0], -R139.reuse ;  /* 0x0000b4008f037a23 */ /* 0x108ff2000001088b */
[----:B------:R3:W5:Y:S02]  /*c4a0*/  MUFU.EX2 R143, R3 ;  /* 0x00000003008f7308 */ /* 0x0007640000000800 */
[--C-:B---3--:R-:W-:Y:S02]  /*c4b0*/  FFMA.FTZ R3, R141, c[0x0][0x2d0], -R139.reuse ;  /* 0x0000b4008d037a23 */ /* 0x108fe4000001088b */
        /* <DEDUP_REMOVED lines=14> */
[----:B--23--:R-:W-:Y:S01]  /*c5a0*/  FMNMX.FTZ R3, R0, R4, !PT ;  /* 0x0000000400037209 */ /* 0x00cfe20007810000 */
[----:B------:R-:W-:Y:S02]  /*c5b0*/  FFMA.FTZ R0, R136, c[0x0][0x2d0], -R139 ;  /* 0x0000b40088007a23 */ /* 0x000fe4000001088b */
[C---:B------:R-:W-:Y:S01]  /*c5c0*/  FMUL.FTZ R32, R2.reuse, R104 ;  /* 0x0000006802207220 */ /* 0x040fe20000410000 */
[----:B-----5:R-:W-:Y:S01]  /*c5d0*/  F2FP.PACK_AB R104, R143, R140 ;  /* 0x0000008c8f68723e */ /* 0x020fe200000000ff */
[----:B------:R2:W-:Y:S01]  /*c5e0*/  MUFU.EX2 R185, R0 ;  /* 0x0000000000b97308 */ /* 0x0005e20000000800 */
[C---:B------:R-:W-:Y:S02]  /*c5f0*/  FMUL.FTZ R101, R3.reuse, c[0x0][0x2d0] ;  /* 0x0000b40003657a20 */ /* 0x040fe40000410000 */
[----:B------:R-:W-:Y:S02]  /*c600*/  FMUL.FTZ R33, R2, R105 ;  /* 0x0000006902217220 */ /* 0x000fe40000410000 */
[--C-:B------:R-:W-:Y:S02]  /*c610*/  FFMA.FTZ R6, R144, c[0x0][0x2d0], -R101.reuse ;  /* 0x0000b40090067a23 */ /* 0x100fe40000010865 */
[--C-:B-1----:R-:W-:Y:S02]  /*c620*/  FFMA.FTZ R4, R142, c[0x0][0x2d0], -R101.reuse ;  /* 0x0000b4008e047a23 */ /* 0x102fe40000010865 */
[C---:B------:R-:W-:Y:S01]  /*c630*/  FMUL.FTZ R36, R2.reuse, R36 ;  /* 0x0000002402247220 */ /* 0x040fe20000410000 */
[----:B------:R-:W-:Y:S01]  /*c640*/  MUFU.EX2 R113, R6 ;  /* 0x0000000600717308 */ /* 0x000fe20000000800 */
        /* <DEDUP_REMOVED lines=8> */
[----:B--2---:R-:W-:Y:S02]  /*c6d0*/  FADD.FTZ R0, -R3, R102 ;  /* 0x0000006603007221 */ /* 0x004fe40000010100 */
[----:B------:R-:W-:Y:S02]  /*c6e0*/  FMUL.FTZ R52, R2, R52 ;  /* 0x0000003402347220 */ /* 0x000fe40000410000 */
[----:B------:R-:W-:Y:S02]  /*c6f0*/  FMUL.FTZ R0, R0, c[0x0][0x2d0] ;  /* 0x0000b40000007a20 */ /* 0x000fe40000410000 */
[C---:B------:R-:W-:Y:S02]  /*c700*/  FMUL.FTZ R53, R2.reuse, R53 ;  /* 0x0000003502357220 */ /* 0x040fe40000410000 */
[C---:B------:R-:W-:Y:S02]  /*c710*/  FMUL.FTZ R56, R2.reuse, R56 ;  /* 0x0000003802387220 */ /* 0x040fe40000410000 */
[----:B------:R-:W2:Y:S01]  /*c720*/  MUFU.EX2 R0, R0 ;  /* 0x0000000000007308 */ /* 0x000ea20000000800 */
[C---:B------:R-:W-:Y:S02]  /*c730*/  FMUL.FTZ R57, R2.reuse, R57 ;  /* 0x0000003902397220 */ /* 0x040fe40000410000 */
[C---:B------:R-:W-:Y:S02]  /*c740*/  FMUL.FTZ R60, R2.reuse, R60 ;  /* 0x0000003c023c7220 */ /* 0x040fe40000410000 */
[C---:B------:R-:W-:Y:S02]  /*c750*/  FMUL.FTZ R61, R2.reuse, R61 ;  /* 0x0000003d023d7220 */ /* 0x040fe40000410000 */
[C---:B------:R-:W-:Y:S02]  /*c760*/  FMUL.FTZ R64, R2.reuse, R64 ;  /* 0x0000004002407220 */ /* 0x040fe40000410000 */
[C---:B-1----:R-:W-:Y:S01]  /*c770*/  FMUL.FTZ R4, R2.reuse, R132 ;  /* 0x0000008402047220 */ /* 0x042fe20000410000 */
[----:B---3--:R-:W-:Y:S01]  /*c780*/  F2FP.PACK_AB R105, R113, R136 ;  /* 0x000000887169723e */ /* 0x008fe200000000ff */
[C---:B------:R-:W-:Y:S02]  /*c790*/  FMUL.FTZ R65, R2.reuse, R65 ;  /* 0x0000004102417220 */ /* 0x040fe40000410000 */
[C---:B------:R-:W-:Y:S02]  /*c7a0*/  FMUL.FTZ R68, R2.reuse, R68 ;  /* 0x0000004402447220 */ /* 0x040fe40000410000 */
[C---:B------:R-:W-:Y:S02]  /*c7b0*/  FMUL.FTZ R69, R2.reuse, R69 ;  /* 0x0000004502457220 */ /* 0x040fe40000410000 */
[C---:B------:R-:W-:Y:S02]  /*c7c0*/  FMUL.FTZ R72, R2.reuse, R72 ;  /* 0x0000004802487220 */ /* 0x040fe40000410000 */
[C---:B------:R-:W-:Y:S02]  /*c7d0*/  FMUL.FTZ R73, R2.reuse, R73 ;  /* 0x0000004902497220 */ /* 0x040fe40000410000 */
[C---:B------:R-:W-:Y:S02]  /*c7e0*/  FMUL.FTZ R76, R2.reuse, R76 ;  /* 0x0000004c024c7220 */ /* 0x040fe40000410000 */
[----:B------:R-:W-:Y:S02]  /*c7f0*/  FMUL.FTZ R77, R2, R77 ;  /* 0x0000004d024d7220 */ /* 0x000fe40000410000 */
[C---:B--2---:R-:W-:Y:S02]  /*c800*/  FMUL.FTZ R30, R0.reuse, R110 ;  /* 0x0000006e001e7220 */ /* 0x044fe40000410000 */
[C---:B------:R-:W-:Y:S02]  /*c810*/  FMUL.FTZ R31, R0.reuse, R111 ;  /* 0x0000006f001f7220 */ /* 0x040fe40000410000 */
[----:B------:R-:W1:Y:S01]  /*c820*/  LDSM.16.MT88.4 R108, [R167] ;  /* 0x00000000a76c783b */ /* 0x000e620000004200 */
[C---:B------:R-:W-:Y:S02]  /*c830*/  FMUL.FTZ R10, R0.reuse, R130 ;  /* 0x00000082000a7220 */ /* 0x040fe40000410000 */
[C---:B------:R-:W-:Y:S02]  /*c840*/  FMUL.FTZ R11, R0.reuse, R131 ;  /* 0x00000083000b7220 */ /* 0x040fe40000410000 */
[C---:B------:R-:W-:Y:S02]  /*c850*/  FMUL.FTZ R22, R0.reuse, R118 ;  /* 0x0000007600167220 */ /* 0x040fe40000410000 */
[C---:B------:R-:W-:Y:S01]  /*c860*/  FMUL.FTZ R23, R0.reuse, R119 ;  /* 0x0000007700177220 */ /* 0x040fe20000410000 */
[----:B------:R-:W-:Y:S01]  /*c870*/  LDSM.16.MT88.4 R128, [R167+0x1800] ;  /* 0x00180000a780783b */ /* 0x000fe20000004200 */
[C---:B------:R-:W-:Y:S02]  /*c880*/  FMUL.FTZ R26, R0.reuse, R114 ;  /* 0x00000072001a7220 */ /* 0x040fe40000410000 */
[C---:B------:R-:W-:Y:S02]  /*c890*/  FMUL.FTZ R27, R0.reuse, R115 ;  /* 0x00000073001b7220 */ /* 0x040fe40000410000 */
[----:B------:R-:W-:Y:S02]  /*c8a0*/  FFMA.FTZ R112, R0, R191, R136 ;  /* 0x000000bf00707223 */ /* 0x000fe40000010088 */
        /* <DEDUP_REMOVED lines=9> */
[----:B------:R-:W-:Y:S02]  /*c940*/  FMUL.FTZ R97, R2, R97 ;  /* 0x0000006102617220 */ /* 0x000fe40000410000 */
[C---:B------:R-:W-:Y:S02]  /*c950*/  FMUL.FTZ R6, R0.reuse, R134 ;  /* 0x0000008600067220 */ /* 0x040fe40000410000 */
[C---:B------:R-:W-:Y:S02]  /*c960*/  FMUL.FTZ R7, R0.reuse, R135 ;  /* 0x0000008700077220 */ /* 0x040fe40000410000 */
[C---:B------:R-:W-:Y:S02]  /*c970*/  FMUL.FTZ R14, R0.reuse, R126 ;  /* 0x0000007e000e7220 */ /* 0x040fe40000410000 */
[C---:B------:R-:W-:Y:S02]  /*c980*/  FMUL.FTZ R15, R0.reuse, R127 ;  /* 0x0000007f000f7220 */ /* 0x040fe40000410000 */
[C---:B------:R-:W-:Y:S02]  /*c990*/  FMUL.FTZ R18, R0.reuse, R122 ;  /* 0x0000007a00127220 */ /* 0x040fe40000410000 */
[C---:B------:R-:W-:Y:S02]  /*c9a0*/  FMUL.FTZ R19, R0.reuse, R123 ;  /* 0x0000007b00137220 */ /* 0x040fe40000410000 */
[C---:B------:R-:W-:Y:S01]  /*c9b0*/  FMUL.FTZ R34, R0.reuse, R106 ;  /* 0x0000006a00227220 */ /* 0x040fe20000410000 */
[----:B------:R-:W-:Y:S01]  /*c9c0*/  F2FP.PACK_AB R106, R185, R141 ;  /* 0x0000008db96a723e */ /* 0x000fe200000000ff */
        /* <DEDUP_REMOVED lines=33> */
[--C-:B------:R-:W-:Y:S02]  /*cbe0*/  FFMA.FTZ R0, R145, c[0x0][0x2d0], -R101.reuse ;  /* 0x0000b40091007a23 */ /* 0x100fe40000010865 */
[----:B------:R-:W-:Y:S02]  /*cbf0*/  FFMA.FTZ R102, R2, R190, R140 ;  /* 0x000000be02667223 */ /* 0x000fe4000001008c */
[----:B------:R-:W-:Y:S01]  /*cc00*/  FFMA.FTZ R2, R137, c[0x0][0x2d0], -R101 ;  /* 0x0000b40089027a23 */ /* 0x000fe20000010865 */
[----:B------:R2:W-:Y:S01]  /*cc10*/  MUFU.EX2 R117, R0 ;  /* 0x0000000000757308 */ /* 0x0005e20000000800 */
[--C-:B------:R-:W-:Y:S02]  /*cc20*/  FFMA.FTZ R121, R151, c[0x0][0x2d0], -R139.reuse ;  /* 0x0000b40097797a23 */ /* 0x100fe4000001088b */
[--C-:B------:R-:W-:Y:S02]  /*cc30*/  FFMA.FTZ R120, R150, c[0x0][0x2d0], -R139.reuse ;  /* 0x0000b40096787a23 */ /* 0x100fe4000001088b */
[----:B------:R-:W-:Y:S04]  /*cc40*/  FADD.FTZ R102, R143, R102 ;  /* 0x000000668f667221 */ /* 0x000fe80000010000 */
[----:B------:R-:W-:Y:S01]  /*cc50*/  FADD.FTZ R102, R141, R102 ;  /* 0x000000668d667221 */ /* 0x000fe20000010000 */
[----:B------:R-:W3:Y:S10]  /*cc60*/  MUFU.EX2 R116, R2 ;  /* 0x0000000200747308 */ /* 0x000ef40000000800 */
[----:B------:R-:W-:Y:S01]  /*cc70*/  MUFU.EX2 R143, R121 ;  /* 0x00000079008f7308 */ /* 0x000fe20000000800 */
[----:B--2---:R-:W-:Y:S09]  /*cc80*/  FFMA.FTZ R0, R155, c[0x0][0x2d0], -R139 ;  /* 0x0000b4009b007a23 */ /* 0x004ff2000001088b */
[----:B------:R2:W-:Y:S01]  /*cc90*/  MUFU.EX2 R122, R0 ;  /* 0x00000000007a7308 */ /* 0x0005e20000000800 */
[----:B---3--:R-:W-:Y:S01]  /*cca0*/  F2FP.PACK_AB R107, R117, R116 ;  /* 0x00000074756b723e */ /* 0x008fe200000000ff */
[----:B------:R-:W-:Y:S08]  /*ccb0*/  FFMA.FTZ R2, R146, c[0x0][0x2d0], -R101 ;  /* 0x0000b40092027a23 */ /* 0x000ff00000010865 */
[----:B------:R-:W3:Y:S01]  /*ccc0*/  MUFU.EX2 R144, R120 ;  /* 0x0000007800907308 */ /* 0x000ee20000000800 */
[C---:B-1----:R-:W-:Y:S08]  /*ccd0*/  HMMA.16816.F32 R4, R104.reuse, R108, R4 ;  /* 0x0000006c6804723c */ /* 0x042ff00000001804 */
[C---:B------:R-:W-:Y:S01]  /*cce0*/  HMMA.16816.F32 R8, R104.reuse, R110, R8 ;  /* 0x0000006e6808723c */ /* 0x040fe20000001808 */
[----:B------:R-:W1:Y:S01]  /*ccf0*/  LDSM.16.MT88.4 R108, [R168] ;  /* 0x00000000a86c783b */ /* 0x000e620000004200 */
[----:B------:R4:W-:Y:S02]  /*cd00*/  MUFU.EX2 R127, R2 ;  /* 0x00000002007f7308 */ /* 0x0009e40000000800 */
[--C-:B--2---:R-:W-:Y:S08]  /*cd10*/  FFMA.FTZ R0, R153, c[0x0][0x2d0], -R139.reuse ;  /* 0x0000b40099007a23 */ /* 0x104ff0000001088b */
[----:B------:R2:W-:Y:S01]  /*cd20*/  MUFU.EX2 R126, R0 ;  /* 0x00000000007e7308 */ /* 0x0005e20000000800 */
[----:B---3--:R-:W-:Y:S01]  /*cd30*/  F2FP.PACK_AB R136, R144, R143 ;  /* 0x0000008f9088723e */ /* 0x008fe200000000ff */
[----:B----4-:R-:W-:Y:S02]  /*cd40*/  FADD.FTZ R2, R113, R112 ;  /* 0x0000007071027221 */ /* 0x010fe40000010000 */
[----:B------:R-:W-:Y:S02]  /*cd50*/  LDSM.16.MT88.4 R112, [R168+0x800] ;  /* 0x00080000a870783b */ /* 0x000fe40000004200 */
[----:B------:R-:W-:Y:S02]  /*cd60*/  FADD.FTZ R116, R116, R2 ;  /* 0x0000000274747221 */ /* 0x000fe40000010000 */
[--C-:B------:R-:W-:Y:S02]  /*cd70*/  FFMA.FTZ R2, R148, c[0x0][0x2d0], -R139.reuse ;  /* 0x0000b40094027a23 */ /* 0x100fe4000001088b */
[----:B------:R-:W-:Y:S02]  /*cd80*/  FADD.FTZ R123, R117, R116 ;  /* 0x00000074757b7221 */ /* 0x000fe40000010000 */
[----:B------:R-:W-:Y:S01]  /*cd90*/  LDSM.16.MT88.4 R116, [R170+0x1000] ;  /* 0x00100000aa74783b */ /* 0x000fe20000004200 */
[----:B------:R-:W-:Y:S01]  /*cda0*/  MUFU.EX2 R146, R2 ;  /* 0x0000000200927308 */ /* 0x000fe20000000800 */
[--C-:B--2---:R-:W-:Y:S01]  /*cdb0*/  FFMA.FTZ R0, R147, c[0x0][0x2d0], -R139.reuse ;  /* 0x0000b40093007a23 */ /* 0x104fe2000001088b */
[C---:B-1----:R-:W-:Y:S08]  /*cdc0*/  HMMA.16816.F32 R12, R104.reuse, R108, R12 ;  /* 0x0000006c680c723c */ /* 0x042ff0000000180c */
[----:B------:R1:W-:Y:S01]  /*cdd0*/  MUFU.EX2 R132, R0 ;  /* 0x0000000000847308 */ /* 0x0003e20000000800 */
[C---:B------:R-:W-:Y:S01]  /*cde0*/  HMMA.16816.F32 R16, R104.reuse, R110, R16 ;  /* 0x0000006e6810723c */ /* 0x040fe20000001810 */
[----:B------:R-:W2:Y:S02]  /*cdf0*/  LDSM.16.MT88.4 R108, [R170] ;  /* 0x00000000aa6c783b */ /* 0x000ea40000004200 */
[----:B-1----:R-:W-:Y:S06]  /*ce00*/  FFMA.FTZ R0, R138, c[0x0][0x2d0], -R139 ;  /* 0x0000b4008a007a23 */ /* 0x002fec000001088b */
[----:B------:R1:W-:Y:S01]  /*ce10*/  MUFU.EX2 R187, R0 ;  /* 0x0000000000bb7308 */ /* 0x0003e20000000800 */
[C---:B--2---:R-:W-:Y:S08]  /*ce20*/  HMMA.16816.F32 R20, R104.reuse, R108, R20 ;  /* 0x0000006c6814723c */ /* 0x044ff00000001814 */
[C---:B------:R-:W-:Y:S01]  /*ce30*/  HMMA.16816.F32 R24, R104.reuse, R110, R24 ;  /* 0x0000006e6818723c */ /* 0x040fe20000001818 */
[----:B------:R-:W2:Y:S03]  /*ce40*/  LDSM.16.MT88.4 R108, [R169] ;  /* 0x00000000a96c783b */ /* 0x000ea60000004200 */
[----:B-1----:R-:W-:Y:S04]  /*ce50*/  FFMA.FTZ R0, R154, c[0x0][0x2d0], -R101 ;  /* 0x0000b4009a007a23 */ /* 0x002fe80000010865 */
[----:B------:R-:W1:Y:S04]  /*ce60*/  MUFU.EX2 R124, R0 ;  /* 0x00000000007c7308 */ /* 0x000e680000000800 */
[----:B-1----:R-:W-:Y:S02]  /*ce70*/  FADD.FTZ R2, R124, R123 ;  /* 0x0000007b7c027221 */ /* 0x002fe40000010000 */
[--C-:B------:R-:W-:Y:S04]  /*ce80*/  FFMA.FTZ R0, R152, c[0x0][0x2d0], -R101.reuse ;  /* 0x0000b40098007a23 */ /* 0x100fe80000010865 */
[----:B------:R-:W1:Y:S01]  /*ce90*/  MUFU.EX2 R125, R0 ;  /* 0x00000000007d7308 */ /* 0x000e620000000800 */
[C---:B--2---:R-:W-:Y:S08]  /*cea0*/  HMMA.16816.F32 R28, R104.reuse, R108, R28 ;  /* 0x0000006c681c723c */ /* 0x044ff0000000181c */
[C---:B------:R-:W-:Y:S01]  /*ceb0*/  HMMA.16816.F32 R32, R104.reuse, R110, R32 ;  /* 0x0000006e6820723c */ /* 0x040fe20000001820 */
[----:B------:R-:W2:Y:S03]  /*cec0*/  LDSM.16.MT88.4 R108, [R167+0x2000] ;  /* 0x00200000a76c783b */ /* 0x000ea60000004200 */
[----:B-1----:R-:W-:Y:S02]  /*ced0*/  FADD.FTZ R2, R125, R2 ;  /* 0x000000027d027221 */ /* 0x002fe40000010000 */
[----:B------:R-:W-:Y:S02]  /*cee0*/  FFMA.FTZ R0, R156, c[0x0][0x2d0], -R101 ;  /* 0x0000b4009c007a23 */ /* 0x000fe40000010865 */
[----:B------:R-:W-:Y:S02]  /*cef0*/  FADD.FTZ R2, R127, R2 ;  /* 0x000000027f027221 */ /* 0x000fe40000010000 */
[----:B------:R1:W3:Y:S01]  /*cf00*/  MUFU.EX2 R186, R0 ;  /* 0x0000000000ba7308 */ /* 0x0002e20000000800 */
[C---:B--2---:R-:W-:Y:S03]  /*cf10*/  HMMA.16816.F32 R36, R104.reuse, R108, R36 ;  /* 0x0000006c6824723c */ /* 0x044fe60000001824 */
[--C-:B-1----:R-:W-:Y:S02]  /*cf20*/  FFMA.FTZ R0, R162, c[0x0][0x2d0], -R139.reuse ;  /* 0x0000b400a2007a23 */ /* 0x102fe4000001088b */
[----:B---3--:R-:W-:Y:S04]  /*cf30*/  FADD.FTZ R2, R186, R2 ;  /* 0x00000002ba027221 */ /* 0x008fe80000010000 */
[----:B------:R1:W-:Y:S01]  /*cf40*/  MUFU.EX2 R155, R0 ;  /* 0x00000000009b7308 */ /* 0x0003e20000000800 */
[C---:B------:R-:W-:Y:S01]  /*cf50*/  HMMA.16816.F32 R40, R104.reuse, R110, R40 ;  /* 0x0000006e6828723c */ /* 0x040fe20000001828 */
[----:B------:R-:W2:Y:S02]  /*cf60*/  LDSM.16.MT88.4 R108, [R168+0x2000] ;  /* 0x00200000a86c783b */ /* 0x000ea40000004200 */
[--C-:B-1----:R-:W-:Y:S06]  /*cf70*/  FFMA.FTZ R0, R160, c[0x0][0x2d0], -R139.reuse ;  /* 0x0000b400a0007a23 */ /* 0x102fec000001088b */
[----:B------:R1:W-:Y:S01]  /*cf80*/  MUFU.EX2 R160, R0 ;  /* 0x0000000000a07308 */ /* 0x0003e20000000800 */
[C---:B--2---:R-:W-:Y:S08]  /*cf90*/  HMMA.16816.F32 R44, R104.reuse, R108, R44 ;  /* 0x0000006c682c723c */ /* 0x044ff0000000182c */
[C---:B------:R-:W-:Y:S01]  /*cfa0*/  HMMA.16816.F32 R48, R104.reuse, R110, R48 ;  /* 0x0000006e6830723c */ /* 0x040fe20000001830 */
[----:B------:R-:W2:Y:S03]  /*cfb0*/  LDSM.16.MT88.4 R108, [R170+0x2000] ;  /* 0x00200000aa6c783b */ /* 0x000ea60000004200 */
[--C-:B-1----:R-:W-:Y:S04]  /*cfc0*/  FFMA.FTZ R0, R158, c[0x0][0x2d0], -R139.reuse ;  /* 0x0000b4009e007a23 */ /* 0x102fe8000001088b */
[----:B------:R1:W-:Y:S04]  /*cfd0*/  MUFU.EX2 R156, R0 ;  /* 0x00000000009c7308 */ /* 0x0003e80000000800 */
[----:B-1----:R-:W-:Y:S06]  /*cfe0*/  FFMA.FTZ R0, R157, c[0x0][0x2d0], -R139 ;  /* 0x0000b4009d007a23 */ /* 0x002fec000001088b */
[----:B------:R1:W-:Y:S01]  /*cff0*/  MUFU.EX2 R157, R0 ;  /* 0x00000000009d7308 */ /* 0x0003e20000000800 */
[C---:B--2---:R-:W-:Y:S08]  /*d000*/  HMMA.16816.F32 R52, R104.reuse, R108, R52 ;  /* 0x0000006c6834723c */ /* 0x044ff00000001834 */
[C---:B------:R-:W-:Y:S01]  /*d010*/  HMMA.16816.F32 R56, R104.reuse, R110, R56 ;  /* 0x0000006e6838723c */ /* 0x040fe20000001838 */
[----:B------:R-:W2:Y:S03]  /*d020*/  LDSM.16.MT88.4 R108, [R169+0x2000] ;  /* 0x00200000a96c783b */ /* 0x000ea60000004200 */
[--C-:B-1----:R-:W-:Y:S04]  /*d030*/  FFMA.FTZ R0, R161, c[0x0][0x2d0], -R101.reuse ;  /* 0x0000b400a1007a23 */ /* 0x102fe80000010865 */
[----:B------:R1:W3:Y:S04]  /*d040*/  MUFU.EX2 R154, R0 ;  /* 0x00000000009a7308 */ /* 0x0002e80000000800 */
[--C-:B-1----:R-:W-:Y:S01]  /*d050*/  FFMA.FTZ R0, R163, c[0x0][0x2d0], -R101.reuse ;  /* 0x0000b400a3007a23 */ /* 0x102fe20000010865 */
[C---:B--2---:R-:W-:Y:S05]  /*d060*/  HMMA.16816.F32 R60, R104.reuse, R108, R60 ;  /* 0x0000006c683c723c */ /* 0x044fea000000183c */
[----:B------:R1:W2:Y:S01]  /*d070*/  MUFU.EX2 R153, R0 ;  /* 0x0000000000997308 */ /* 0x0002a20000000800 */
[----:B---3--:R-:W-:Y:S02]  /*d080*/  FADD.FTZ R2, R154, R2 ;  /* 0x000000029a027221 */ /* 0x008fe40000010000 */
[C---:B------:R-:W-:Y:S01]  /*d090*/  HMMA.16816.F32 R64, R104.reuse, R110, R64 ;  /* 0x0000006e6840723c */ /* 0x040fe20000001840 */
[----:B------:R-:W3:Y:S03]  /*d0a0*/  LDSM.16.MT88.4 R108, [R167+0x4000] ;  /* 0x00400000a76c783b */ /* 0x000ee60000004200 */
[--C-:B-1----:R-:W-:Y:S02]  /*d0b0*/  FFMA.FTZ R0, R159, c[0x0][0x2d0], -R101.reuse ;  /* 0x0000b4009f007a23 */ /* 0x102fe40000010865 */
[----:B--2---:R-:W-:Y:S02]  /*d0c0*/  FADD.FTZ R2, R153, R2 ;  /* 0x0000000299027221 */ /* 0x004fe40000010000 */
[----:B------:R1:W2:Y:S01]  /*d0d0*/  MUFU.EX2 R152, R0 ;  /* 0x0000000000987308 */ /* 0x0002a20000000800 */
[C---:B---3--:R-:W-:Y:S03]  /*d0e0*/  HMMA.16816.F32 R68, R104.reuse, R108, R68 ;  /* 0x0000006c6844723c */ /* 0x048fe60000001844 */
[----:B-1----:R-:W-:Y:S05]  /*d0f0*/  FFMA.FTZ R0, R171, c[0x0][0x2d0], -R101 ;  /* 0x0000b400ab007a23 */ /* 0x002fea0000010865 */
[C---:B------:R-:W-:Y:S01]  /*d100*/  HMMA.16816.F32 R72, R104.reuse, R110, R72 ;  /* 0x0000006e6848723c */ /* 0x040fe20000001848 */
[----:B------:R-:W1:Y:S01]  /*d110*/  LDSM.16.MT88.4 R108, [R168+0x4000] ;  /* 0x00400000a86c783b */ /* 0x000e620000004200 */
[----:B------:R3:W-:Y:S02]  /*d120*/  MUFU.EX2 R147, R0 ;  /* 0x0000000000937308 */ /* 0x0007e40000000800 */
[----:B--2---:R-:W-:Y:S02]  /*d130*/  FADD.FTZ R2, R152, R2 ;  /* 0x0000000298027221 */ /* 0x004fe40000010000 */
[----:B---3--:R-:W-:Y:S02]  /*d140*/  FADD.FTZ R0, R185, R102 ;  /* 0x00000066b9007221 */ /* 0x008fe40000010000 */
[----:B------:R-:W-:Y:S04]  /*d150*/  FFMA.FTZ R102, R149, c[0x0][0x2d0], -R139 ;  /* 0x0000b40095667a23 */ /* 0x000fe8000001088b */
[----:B------:R-:W2:Y:S01]  /*d160*/  MUFU.EX2 R145, R102 ;  /* 0x0000006600917308 */ /* 0x000ea20000000800 */
[C---:B-1----:R-:W-:Y:S08]  /*d170*/  HMMA.16816.F32 R76, R104.reuse, R108, R76 ;  /* 0x0000006c684c723c */ /* 0x042ff0000000184c */
[C---:B------:R-:W-:Y:S01]  /*d180*/  HMMA.16816.F32 R80, R104.reuse, R110, R80 ;  /* 0x0000006e6850723c */ /* 0x040fe20000001850 */
[----:B------:R-:W1:Y:S03]  /*d190*/  LDSM.16.MT88.4 R108, [R170+0x4000] ;  /* 0x00400000aa6c783b */ /* 0x000e660000004200 */
[----:B--2---:R-:W-:Y:S04]  /*d1a0*/  F2FP.PACK_AB R138, R146, R145 ;  /* 0x00000091928a723e */ /* 0x004fe800000000ff */
[C---:B-1----:R-:W-:Y:S08]  /*d1b0*/  HMMA.16816.F32 R84, R104.reuse, R108, R84 ;  /* 0x0000006c6854723c */ /* 0x042ff00000001854 */
[C---:B------:R-:W-:Y:S01]  /*d1c0*/  HMMA.16816.F32 R88, R104.reuse, R110, R88 ;  /* 0x0000006e6858723c */ /* 0x040fe20000001858 */
[----:B------:R-:W1:Y:S07]  /*d1d0*/  LDSM.16.MT88.4 R108, [R169+0x4000] ;  /* 0x00400000a96c783b */ /* 0x000e6e0000004200 */
[C---:B-1----:R-:W-:Y:S08]  /*d1e0*/  HMMA.16816.F32 R92, R104.reuse, R108, R92 ;  /* 0x0000006c685c723c */ /* 0x042ff0000000185c */
[----:B------:R-:W-:Y:S01]  /*d1f0*/  HMMA.16816.F32 R96, R104, R110, R96 ;  /* 0x0000006e6860723c */ /* 0x000fe20000001860 */
[----:B------:R-:W1:Y:S06]  /*d200*/  LDSM.16.MT88.4 R108, [R167+0x800] ;  /* 0x00080000a76c783b */ /* 0x000e6c0000004200 */
[----:B------:R-:W-:Y:S01]  /*d210*/  F2FP.PACK_AB R104, R126, R122 ;  /* 0x0000007a7e68723e */ /* 0x000fe200000000ff */
[----:B------:R-:W-:Y:S01]  /*d220*/  FADD.FTZ R122, R122, R0 ;  /* 0x000000007a7a7221 */ /* 0x000fe20000010000 */
[----:B------:R-:W-:Y:S03]  /*d230*/  F2FP.PACK_AB R106, R187, R132 ;  /* 0x00000084bb6a723e */ /* 0x000fe600000000ff */
[----:B------:R-:W-:Y:S01]  /*d240*/  F2FP.PACK_AB R105, R125, R124 ;  /* 0x0000007c7d69723e */ /* 0x000fe200000000ff */
[----:B------:R-:W-:Y:S01]  /*d250*/  FADD.FTZ R102, R126, R122 ;  /* 0x0000007a7e667221 */ /* 0x000fe20000010000 */
[----:B------:R-:W-:Y:S01]  /*d260*/  F2FP.PACK_AB R107, R186, R127 ;  /* 0x0000007fba6b723e */ /* 0x000fe200000000ff */
[----:B------:R-:W-:Y:S01]  /*d270*/  LDSM.16.MT88.4 R120, [R168+0x1800] ;  /* 0x00180000a878783b */ /* 0x000fe20000004200 */
[--C-:B------:R-:W-:Y:S04]  /*d280*/  FFMA.FTZ R0, R172, c[0x0][0x2d0], -R101.reuse ;  /* 0x0000b400ac007a23 */ /* 0x100fe80000010865 */
[----:B------:R2:W-:Y:S01]  /*d290*/  MUFU.EX2 R142, R0 ;  /* 0x00000000008e7308 */ /* 0x0005e20000000800 */
[C---:B-1----:R-:W-:Y:S03]  /*d2a0*/  HMMA.16816.F32 R4, R104.reuse, R108, R4 ;  /* 0x0000006c6804723c */ /* 0x042fe60000001804 */
[--C-:B--2---:R-:W-:Y:S06]  /*d2b0*/  FFMA.FTZ R0, R183, c[0x0][0x2d0], -R101.reuse ;  /* 0x0000b400b7007a23 */ /* 0x104fec0000010865 */
[----:B------:R-:W1:Y:S01]  /*d2c0*/  MUFU.EX2 R141, R0 ;  /* 0x00000000008d7308 */ /* 0x000e620000000800 */
[C---:B------:R-:W-:Y:S01]  /*d2d0*/  HMMA.16816.F32 R8, R104.reuse, R110, R8 ;  /* 0x0000006e6808723c */ /* 0x040fe20000001808 */
[----:B------:R-:W2:Y:S07]  /*d2e0*/  LDSM.16.MT88.4 R108, [R170+0x800] ;  /* 0x00080000aa6c783b */ /* 0x000eae0000004200 */
[C---:B------:R-:W-:Y:S08]  /*d2f0*/  HMMA.16816.F32 R12, R104.reuse, R112, R12 ;  /* 0x00000070680c723c */ /* 0x040ff0000000180c */
[C---:B------:R-:W-:Y:S01]  /*d300*/  HMMA.16816.F32 R16, R104.reuse, R114, R16 ;  /* 0x000000726810723c */ /* 0x040fe20000001810 */
[----:B------:R-:W3:Y:S03]  /*d310*/  LDSM.16.MT88.4 R112, [R169+0x800] ;  /* 0x00080000a970783b */ /* 0x000ee60000004200 */
[----:B-1----:R-:W-:Y:S01]  /*d320*/  F2FP.PACK_AB R137, R141, R142 ;  /* 0x0000008e8d89723e */ /* 0x002fe200000000ff */
[--C-:B------:R-:W-:Y:S04]  /*d330*/  FFMA.FTZ R0, R182, c[0x0][0x2d0], -R101.reuse ;  /* 0x0000b400b6007a23 */ /* 0x100fe80000010865 */
[----:B------:R1:W-:Y:S03]  /*d340*/  MUFU.EX2 R140, R0 ;  /* 0x00000000008c7308 */ /* 0x0003e60000000800 */
[----:B------:R-:W-:Y:S07]  /*d350*/  FFMA.FTZ R101, R177, c[0x0][0x2d0], -R101 ;  /* 0x0000b400b1657a23 */ /* 0x000fee0000010865 */
[----:B------:R-:W4:Y:S01]  /*d360*/  MUFU.EX2 R101, R101 ;  /* 0x0000006500657308 */ /* 0x000f220000000800 */
[C---:B--2---:R-:W-:Y:S08]  /*d370*/  HMMA.16816.F32 R20, R104.reuse, R108, R20 ;  /* 0x0000006c6814723c */ /* 0x044ff00000001814 */
[C---:B------:R-:W-:Y:S01]  /*d380*/  HMMA.16816.F32 R24, R104.reuse, R110, R24 ;  /* 0x0000006e6818723c */ /* 0x040fe20000001818 */
[----:B------:R-:W2:Y:S03]  /*d390*/  LDSM.16.MT88.4 R108, [R167+0x2800] ;  /* 0x00280000a76c783b */ /* 0x000ea60000004200 */
[----:B-1----:R-:W-:Y:S01]  /*d3a0*/  FADD.FTZ R0, R132, R102 ;  /* 0x0000006684007221 */ /* 0x002fe20000010000 */
[----:B------:R-:W-:Y:S03]  /*d3b0*/  MOV R102, R3 ;  /* 0x0000000300667202 */ /* 0x000fe60000000f00 */
[C---:B---3--:R-:W-:Y:S04]  /*d3c0*/  HMMA.16816.F32 R28, R104.reuse, R112, R28 ;  /* 0x00000070681c723c */ /* 0x048fe8000000181c */
[----:B------:R-:W-:Y:S01]  /*d3d0*/  FADD.FTZ R0, R187, R0 ;  /* 0x00000000bb007221 */ /* 0x000fe20000010000 */
[----:B----4-:R-:W-:Y:S03]  /*d3e0*/  F2FP.PACK_AB R139, R101, R140 ;  /* 0x0000008c658b723e */ /* 0x010fe600000000ff */
[C---:B------:R-:W-:Y:S01]  /*d3f0*/  HMMA.16816.F32 R32, R104.reuse, R114, R32 ;  /* 0x000000726820723c */ /* 0x040fe20000001820 */
[----:B------:R-:W1:Y:S03]  /*d400*/  LDSM.16.MT88.4 R112, [R168+0x2800] ;  /* 0x00280000a870783b */ /* 0x000e660000004200 */
[----:B------:R-:W-:Y:S04]  /*d410*/  FADD.FTZ R0, R155, R0 ;  /* 0x000000009b007221 */ /* 0x000fe80000010000 */
[----:B------:R-:W-:Y:S04]  /*d420*/  FADD.FTZ R0, R160, R0 ;  /* 0x00000000a0007221 */ /* 0x000fe80000010000 */
        /* <DEDUP_REMOVED lines=99> */
[----:B------:R-:W-:Y:S02]  /*da60*/  FADD.FTZ R0, R140, R0 ;  /* 0x000000008c007221 */ /* 0x000fe40000010000 */
[C---:B---3--:R-:W-:Y:S04]  /*da70*/  HMMA.16816.F32 R84, R136.reuse, R12, R84 ;  /* 0x0000000c8854723c */ /* 0x048fe80000001854 */
[----:B------:R-:W-:Y:S02]  /*da80*/  FADD.FTZ R190, R146, R2 ;  /* 0x0000000292be7221 */ /* 0x000fe40000010000 */
[----:B------:R-:W-:Y:S01]  /*da90*/  FADD.FTZ R191, R101, R0 ;  /* 0x0000000065bf7221 */ /* 0x000fe20000010000 */
[----:B------:R-:W-:Y:S01]  /*daa0*/  MOV R12, R3 ;  /* 0x00000003000c7202 */ /* 0x000fe20000000f00 */
[C---:B------:R-:W-:Y:S04]  /*dab0*/  HMMA.16816.F32 R88, R136.reuse, R14, R88 ;  /* 0x0000000e8858723c */ /* 0x040fe80000001858 */
[----:B------:R-:W-:Y:S04]  /*dac0*/  MOV R101, R100 ;  /* 0x0000006400657202 */ /* 0x000fe80000000f00 */
[C---:B----4-:R-:W-:Y:S08]  /*dad0*/  HMMA.16816.F32 R92, R136.reuse, R16, R92 ;  /* 0x00000010885c723c */ /* 0x050ff0000000185c */
[----:B------:R-:W-:Y:S01]  /*dae0*/  HMMA.16816.F32 R96, R136, R18, R96 ;  /* 0x000000128860723c */ /* 0x000fe20000001860 */
[----:B------:R-:W-:-:S07]  /*daf0*/  @P0 BRA `(.L_x_539) ;  /* 0xffffce7000000947 */ /* 0x000fce000383ffff */
.L_x_528:
[----:B------:R-:W-:-:S13]  /*db00*/  ISETP.GE.AND P0, PT, R178, R194, PT ;  /* 0x000000c2b200720c */ /* 0x000fda0003f06270 */
[----:B------:R-:W-:Y:S05]  /*db10*/  @!P0 BRA `(.L_x_540) ;  /* 0x00003c4000008947 */ /* 0x000fea0003800000 */
[----:B------:R-:W-:Y:S02]  /*db20*/  MOV R102, R12 ;  /* 0x0000000c00667202 */ /* 0x000fe40000000f00 */
[----:B------:R-:W-:Y:S02]  /*db30*/  MOV R101, R100 ;  /* 0x0000006400657202 */ /* 0x000fe40000000f00 */
.L_x_558:
[----:B------:R-:W-:Y:S04]  /*db40*/  DEPBAR.LE SB0, 0x0 ;  /* 0x000080000000791a */ /* 0x000fe80000000000 */
[----:B------:R-:W-:Y:S01]  /*db50*/  WARPSYNC 0xffffffff ;  /* 0xffffffff00007948 */ /* 0x000fe20003800000 */
[----:B------:R-:W-:Y:S01]  /*db60*/  BAR.SYNC.DEFER_BLOCKING 0x0 ;  /* 0x0000000000007b1d */ /* 0x000fe20000010000 */
[----:B------:R-:W-:Y:S01]  /*db70*/  SHF.R.S32.HI R0, RZ, 0x1f, R181 ;  /* 0x0000001fff007819 */ /* 0x000fe200000114b5 */
[----:B------:R-:W-:Y:S01]  /*db80*/  IMAD.WIDE.U32 R2, R181, c[0x0][0x208], RZ ;  /* 0x00008200b5027a25 */ /* 0x000fe200078e00ff */
[----:B------:R-:W-:Y:S02]  /*db90*/  SHF.R.S32.HI R4, RZ, 0x1f, R180 ;  /* 0x0000001fff047819 */ /* 0x000fe400000114b4 */
[----:B------:R-:W-:Y:S01]  /*dba0*/  SHF.R.S32.HI R5, RZ, 0x1f, R193 ;  /* 0x0000001fff057819 */ /* 0x000fe200000114c1 */
[----:B------:R-:W-:Y:S01]  /*dbb0*/  IMAD R0, R0, c[0x0][0x208], RZ ;  /* 0x0000820000007a24 */ /* 0x000fe200078e02ff */
[----:B------:R-:W-:Y:S01]  /*dbc0*/  SHF.R.S32.HI R6, RZ, 0x1f, R192 ;  /* 0x0000001fff067819 */ /* 0x000fe200000114c0 */
[----:B------:R-:W-:Y:S01]  /*dbd0*/  IMAD R4, R4, c[0x0][0x218], RZ ;  /* 0x0000860004047a24 */ /* 0x000fe200078e02ff */
[----:B------:R-:W-:Y:S01]  /*dbe0*/  SHF.L.U64.HI R22, R193, 0x1, R5 ;  /* 0x00000001c1167819 */ /* 0x000fe20000010205 */
[----:B------:R-:W-:Y:S01]  /*dbf0*/  IMAD R0, R181, c[0x0][0x20c], R0 ;  /* 0x00008300b5007a24 */ /* 0x000fe200078e0200 */
[----:B------:R-:W-:Y:S01]  /*dc00*/  SHF.R.S32.HI R5, RZ, 0x1f, R184 ;  /* 0x0000001fff057819 */ /* 0x000fe200000114b8 */
[C---:B------:R-:W-:Y:S01]  /*dc10*/  IMAD R4, R180.reuse, c[0x0][0x21c], R4 ;  /* 0x00008700b4047a24 */ /* 0x040fe200078e0204 */
[----:B------:R-:W-:Y:S01]  /*dc20*/  IADD3 R172, R103, 0x5800, RZ ;  /* 0x0000580067ac7810 */ /* 0x000fe20007ffe0ff */
[----:B------:R-:W-:Y:S01]  /*dc30*/  IMAD.IADD R3, R3, 0x1, R0 ;  /* 0x0000000103037824 */ /* 0x000fe200078e0200 */
[----:B------:R-:W-:Y:S01]  /*dc40*/  IADD3 R171, R103, 0x5000, RZ ;  /* 0x0000500067ab7810 */ /* 0x000fe20007ffe0ff */
[----:B------:R-:W-:Y:S01]  /*dc50*/  IMAD.SHL.U32 R28, R193, 0x2, RZ ;  /* 0x00000002c11c7824 */ /* 0x000fe200078e00ff */
[C---:B------:R-:W-:Y:S01]  /*dc60*/  IADD3 R163, R103.reuse, 0x4800, RZ ;  /* 0x0000480067a37810 */ /* 0x040fe20007ffe0ff */
[----:B------:R-:W-:Y:S01]  /*dc70*/  IMAD.WIDE.U32 R2, R180, c[0x0][0x218], R2 ;  /* 0x00008600b4027a25 */ /* 0x000fe200078e0002 */
[C---:B------:R-:W-:Y:S02]  /*dc80*/  IADD3 R162, R103.reuse, 0x4000, RZ ;  /* 0x0000400067a27810 */ /* 0x040fe40007ffe0ff */
[C---:B------:R-:W-:Y:S01]  /*dc90*/  IADD3 R161, R103.reuse, 0x3800, RZ ;  /* 0x0000380067a17810 */ /* 0x040fe20007ffe0ff */
[----:B------:R-:W-:Y:S01]  /*dca0*/  IMAD.SHL.U32 R23, R192, 0x2, RZ ;  /* 0x00000002c0177824 */ /* 0x000fe200078e00ff */
[----:B------:R-:W-:Y:S01]  /*dcb0*/  IADD3 R0, P0, R206, R2, RZ ;  /* 0x00000002ce007210 */ /* 0x000fe20007f1e0ff */
[----:B------:R1:W2:Y:S01]  /*dcc0*/  LDSM.16.M88.4 R32, [R173] ;  /* 0x00000000ad20783b */ /* 0x0002a20000000200 */
[C---:B------:R-:W-:Y:S01]  /*dcd0*/  IADD3 R160, R103.reuse, 0x3000, RZ ;  /* 0x0000300067a07810 */ /* 0x040fe20007ffe0ff */
[----:B------:R-:W-:Y:S01]  /*dce0*/  IMAD.SHL.U32 R14, R184, 0x2, RZ ;  /* 0x00000002b80e7824 */ /* 0x000fe200078e00ff */
[----:B------:R-:W-:Y:S01]  /*dcf0*/  IADD3.X R2, R210, R3, R4, P0, !PT ;  /* 0x00000003d2027210 */ /* 0x000fe200007fe404 */
[----:B------:R1:W3:Y:S01]  /*dd00*/  LDSM.16.M88.4 R8, [R164] ;  /* 0x00000000a408783b */ /* 0x0002e20000000200 */
[C---:B------:R-:W-:Y:S02]  /*dd10*/  LEA R4, P0, R0.reuse, c[0x0][0x1f8], 0x1 ;  /* 0x00007e0000047a11 */ /* 0x040fe400078008ff */
[C---:B------:R-:W-:Y:S01]  /*dd20*/  IADD3 R100, R103.reuse, 0x2800, RZ ;  /* 0x0000280067647810 */ /* 0x040fe20007ffe0ff */
[----:B------:R1:W4:Y:S01]  /*dd30*/  LDSM.16.M88.4 R16, [R164+0x800] ;  /* 0x00080000a410783b */ /* 0x0003220000000200 */
[----:B------:R-:W-:Y:S02]  /*dd40*/  LEA.HI.X R12, R0, c[0x0][0x1fc], R2, 0x1, P0 ;  /* 0x00007f00000c7a11 */ /* 0x000fe400000f0c02 */
[----:B------:R-:W-:Y:S01]  /*dd50*/  IADD3 R0, R103, 0x2000, RZ ;  /* 0x0000200067007810 */ /* 0x000fe20007ffe0ff */
[----:B------:R1:W1:Y:S01]  /*dd60*/  LDSM.16.M88.4 R24, [R164+0x1000] ;  /* 0x00100000a418783b */ /* 0x0002620000000200 */
[----:B------:R-:W-:Y:S02]  /*dd70*/  SHF.L.U64.HI R15, R192, 0x1, R6 ;  /* 0x00000001c00f7819 */ /* 0x000fe40000010206 */
[----:B------:R-:W-:Y:S01]  /*dd80*/  SHF.L.U64.HI R13, R184, 0x1, R5 ;  /* 0x00000001b80d7819 */ /* 0x000fe20000010205 */
[----:B------:R1:W1:Y:S04]  /*dd90*/  LDSM.16.M88.4 R136, [R164+0x1800] ;  /* 0x00180000a488783b */ /* 0x0002680000000200 */
[----:B------:R1:W1:Y:S04]  /*dda0*/  LDSM.16.M88.4 R140, [R174] ;  /* 0x00000000ae8c783b */ /* 0x0002680000000200 */
[----:B------:R1:W1:Y:S04]  /*ddb0*/  LDSM.16.M88.4 R144, [R103] ;  /* 0x000000006790783b */ /* 0x0002680000000200 */
[----:B------:R1:W1:Y:S04]  /*ddc0*/  LDSM.16.M88.4 R148, [R103+0x800] ;  /* 0x000800006794783b */ /* 0x0002680000000200 */
[----:B------:R1:W1:Y:S04]  /*ddd0*/  LDSM.16.M88.4 R152, [R103+0x1000] ;  /* 0x001000006798783b */ /* 0x0002680000000200 */
[----:B------:R1:W1:Y:S01]  /*dde0*/  LDSM.16.M88.4 R156, [R103+0x1800] ;  /* 0x00180000679c783b */ /* 0x0002620000000200 */
[----:B------:R-:W-:-:S05]  /*ddf0*/  BRA.DIV ~URZ, `(.L_x_541) ;  /* 0x00009ff27f007947 */ /* 0x000fca000b800000 */
[----:B------:R4:W3:Y:S02]  /*de00*/  SHFL.IDX PT, R2, R12, RZ, 0x181f ;  /* 0x00181fff0c027589 */ /* 0x0008e400000e0000 */
.L_x_652:
[----:B------:R-:W5:Y:S01]  /*de10*/  SHFL.IDX PT, R5, R4, RZ, 0x181f ;  /* 0x00181fff04057589 */ /* 0x000f6200000e0000 */
[----:B------:R-:W-:Y:S01]  /*de20*/  ISETP.GE.AND P1, PT, R184, c[0x0][0x1d4], PT ;  /* 0x00007500b8007a0c */ /* 0x000fe20003f26270 */
[----:B------:R-:W-:Y:S01]  /*de30*/  BSSY B0, `(.L_x_542) ;  /* 0x0000145000007945 */ /* 0x000fe20003800000 */
[----:B------:R-:W-:Y:S02]  /*de40*/  ISETP.GE.AND P4, PT, R192, c[0x0][0x1d4], PT ;  /* 0x00007500c0007a0c */ /* 0x000fe40003f86270 */
[----:B------:R-:W-:Y:S02]  /*de50*/  SEL R177, RZ, 0x10, P1 ;  /* 0x00000010ffb17807 */ /* 0x000fe40000800000 */
[----:B------:R-:W-:Y:S01]  /*de60*/  ISETP.GE.AND P3, PT, R193, c[0x0][0x1d4], PT ;  /* 0x00007500c1007a0c */ /* 0x000fe20003f66270 */
[----:B------:R-:W4:Y:S08]  /*de70*/  SHFL.IDX PT, R3, R4, 0x1, 0x181f ;  /* 0x00381f0004037f89 */ /* 0x000f3000000e0000 */
[----:B------:R3:W2:Y:S01]  /*de80*/  SHFL.IDX PT, R4, R12, 0x1, 0x181f ;  /* 0x00381f000c047f89 */ /* 0x0006a200000e0000 */
[C---:B-----5:R-:W-:Y:S04]  /*de90*/  IADD3 R6, P0, R5.reuse, R14, RZ ;  /* 0x0000000e05067210 */ /* 0x060fe80007f1e0ff */
[C---:B---3--:R-:W-:Y:S05]  /*dea0*/  IADD3.X R7, R2.reuse, R13, RZ, P0, !PT ;  /* 0x0000000d02077210 */ /* 0x048fea00007fe4ff */
[----:B------:R3:W-:Y:S01]  /*deb0*/  LDGSTS.E.BYPASS.LTC128B.128 [R179+0x100], [R6.64], !P1 ;  /* 0x0010000006b37fae */ /* 0x0007e2000c901d48 */
[C---:B----4-:R-:W-:Y:S02]  /*dec0*/  IADD3 R12, P2, R5.reuse, R28, RZ ;  /* 0x0000001c050c7210 */ /* 0x050fe40007f5e0ff */
[----:B---3--:R-:W-:Y:S04]  /*ded0*/  IADD3 R6, P0, R5, R23, RZ ;  /* 0x0000001705067210 */ /* 0x008fe80007f1e0ff */
[----:B------:R-:W-:Y:S05]  /*dee0*/  IADD3.X R7, R2, R15, RZ, P0, !PT ;  /* 0x0000000f02077210 */ /* 0x000fea00007fe4ff */
[----:B------:R3:W-:Y:S02]  /*def0*/  LDGSTS.E.BYPASS.LTC128B.128 [R179+0x2100], [R6.64], !P4 ;  /* 0x0210000006b37fae */ /* 0x0007e4000e101d48 */
[----:B---3--:R-:W-:Y:S04]  /*df00*/  IADD3 R6, -R177, 0x10, RZ ;  /* 0x00000010b1067810 */ /* 0x008fe80007ffe1ff */
[----:B------:R-:W-:Y:S04]  /*df10*/  LOP3.LUT R6, R6, 0xf, RZ, 0xc0, !PT ;  /* 0x0000000f06067812 */ /* 0x000fe800078ec0ff */
[-C--:B------:R-:W-:Y:S02]  /*df20*/  IADD3 R20, P1, P0, R6, R3.reuse, R14 ;  /* 0x0000000306147210 */ /* 0x080fe4000783e00e */
[----:B------:R-:W-:Y:S02]  /*df30*/  SEL R6, RZ, 0x10, P4 ;  /* 0x00000010ff067807 */ /* 0x000fe40002000000 */
[-C--:B--2---:R-:W-:Y:S02]  /*df40*/  IADD3.X R21, RZ, R4.reuse, R13, P1, P0 ;  /* 0x00000004ff157210 */ /* 0x084fe40000fe040d */
[----:B------:R-:W-:Y:S04]  /*df50*/  IADD3 R7, -R6, 0x10, RZ ;  /* 0x0000001006077810 */ /* 0x000fe80007ffe1ff */
[----:B------:R-:W-:Y:S04]  /*df60*/  LOP3.LUT R7, R7, 0xf, RZ, 0xc0, !PT ;  /* 0x0000000f07077812 */ /* 0x000fe800078ec0ff */
[-C--:B------:R-:W-:Y:S02]  /*df70*/  IADD3 R14, P1, P0, R7, R3.reuse, R23 ;  /* 0x00000003070e7210 */ /* 0x080fe4000783e017 */
[----:B------:R-:W-:Y:S02]  /*df80*/  SEL R7, RZ, 0x10, P3 ;  /* 0x00000010ff077807 */ /* 0x000fe40001800000 */
[----:B------:R-:W-:Y:S02]  /*df90*/  IADD3.X R15, RZ, R4, R15, P1, P0 ;  /* 0x00000004ff0f7210 */ /* 0x000fe40000fe040f */
[----:B------:R-:W-:Y:S04]  /*dfa0*/  IADD3 R13, -R7, 0x10, RZ ;  /* 0x00000010070d7810 */ /* 0x000fe80007ffe1ff */
[----:B------:R-:W-:Y:S04]  /*dfb0*/  LOP3.LUT R13, R13, 0xf, RZ, 0xc0, !PT ;  /* 0x0000000f0d0d7812 */ /* 0x000fe800078ec0ff */
[----:B------:R-:W-:Y:S02]  /*dfc0*/  IADD3 R28, P1, P0, R13, R3, R28 ;  /* 0x000000030d1c7210 */ /* 0x000fe4000783e01c */
[----:B------:R-:W-:Y:S02]  /*dfd0*/  IADD3.X R13, R2, R22, RZ, P2, !PT ;  /* 0x00000016020d7210 */ /* 0x000fe400017fe4ff */
[----:B------:R-:W-:Y:S02]  /*dfe0*/  IADD3.X R29, RZ, R4, R22, P1, P0 ;  /* 0x00000004ff1d7210 */ /* 0x000fe40000fe0416 */
[----:B------:R-:W-:Y:S01]  /*dff0*/  ISETP.NE.U32.AND P0, PT, R177, RZ, PT ;  /* 0x000000ffb100720c */ /* 0x000fe20003f05070 */
[----:B------:R2:W-:Y:S11]  /*e000*/  LDGSTS.E.BYPASS.LTC128B.128 [R179+0x4100], [R12.64], !P3 ;  /* 0x041000000cb37fae */ /* 0x0005f6000d901d48 */
[----:B------:R-:W-:Y:S01]  /*e010*/  @!UPT UIADD3 URZ, URZ, URZ, URZ ;  /* 0x0000003f3f3ff290 */ /* 0x000fe2000fffe03f */
[----:B------:R3:W-:Y:S01]  /*e020*/  LDGSTS.E.BYPASS.LTC128B.128.ZFILL [R179+0x1100], [R20.64], P0 ;  /* 0x0110000014b37fae */ /* 0x0007e20008141d48 */
[----:B------:R-:W-:Y:S11]  /*e030*/  ISETP.NE.U32.AND P0, PT, R6, RZ, PT ;  /* 0x000000ff0600720c */ /* 0x000ff60003f05070 */
[----:B------:R-:W-:Y:S02]  /*e040*/  @!UPT UIADD3 URZ, URZ, URZ, URZ ;  /* 0x0000003f3f3ff290 */ /* 0x000fe4000fffe03f */
[----:B------:R2:W-:Y:S01]  /*e050*/  LDGSTS.E.BYPASS.LTC128B.128.ZFILL [R179+0x3100], [R14.64], P0 ;  /* 0x031000000eb37fae */ /* 0x0005e20008141d48 */
[----:B------:R-:W-:Y:S02]  /*e060*/  ISETP.NE.U32.AND P0, PT, R7, RZ, PT ;  /* 0x000000ff0700720c */ /* 0x000fe40003f05070 */
[C---:B------:R-:W-:Y:S08]  /*e070*/  HMMA.16816.F32 R4, R32.reuse, R8, RZ ;  /* 0x000000082004723c */ /* 0x040ff000000018ff */
[C---:B------:R-:W-:Y:S03]  /*e080*/  HMMA.16816.F32 R8, R32.reuse, R10, RZ ;  /* 0x0000000a2008723c */ /* 0x040fe600000018ff */
[----:B------:R4:W-:Y:S01]  /*e090*/  LDGSTS.E.BYPASS.LTC128B.128.ZFILL [R179+0x5100], [R28.64], P0 ;  /* 0x051000001cb37fae */ /* 0x0009e20008141d48 */
[----:B------:R-:W-:Y:S07]  /*e0a0*/  ISETP.GT.AND P0, PT, R178, R194, PT ;  /* 0x000000c2b200720c */ /* 0x000fee0003f04270 */
[----:B------:R-:W0:Y:S01]  /*e0b0*/  LDGDEPBAR ;  /* 0x00000000000079af */ /* 0x000e220000000000 */
[C---:B--2---:R-:W-:Y:S08]  /*e0c0*/  HMMA.16816.F32 R12, R32.reuse, R16, RZ ;  /* 0x00000010200c723c */ /* 0x044ff000000018ff */
[C---:B------:R-:W-:Y:S08]  /*e0d0*/  HMMA.16816.F32 R16, R32.reuse, R18, RZ ;  /* 0x000000122010723c */ /* 0x040ff000000018ff */
        /* <DEDUP_REMOVED lines=17> */
[C---:B-1----:R-:W-:Y:S01]  /*e1f0*/  HMMA.16816.F32 R4, R136.reuse, R144, R4 ;  /* 0x000000908804723c */ /* 0x042fe20000001804 */
[----:B------:R-:W-:Y:S07]  /*e200*/  LDSM.16.M88.4 R156, [R160] ;  /* 0x00000000a09c783b */ /* 0x000fee0000000200 */
        /* <DEDUP_REMOVED lines=27> */
[----:B------:R-:W-:Y:S07]  /*e3c0*/  LDSM.16.M88.4 R144, [R0] ;  /* 0x000000000090783b */ /* 0x000fee0000000200 */
[C---:B------:R-:W-:Y:S08]  /*e3d0*/  HMMA.16816.F32 R12, R136.reuse, R148, R12 ;  /* 0x00000094880c723c */ /* 0x040ff0000000180c */
[C---:B------:R-:W-:Y:S01]  /*e3e0*/  HMMA.16816.F32 R16, R136.reuse, R150, R16 ;  /* 0x000000968810723c */ /* 0x040fe20000001810 */
[----:B------:R-:W-:Y:S07]  /*e3f0*/  LDSM.16.M88.4 R148, [R100] ;  /* 0x000000006494783b */ /* 0x000fee0000000200 */
[C---:B--2---:R-:W-:Y:S08]  /*e400*/  HMMA.16816.F32 R20, R136.reuse, R140, R20 ;  /* 0x0000008c8814723c */ /* 0x044ff00000001814 */
[C---:B------:R-:W-:Y:S01]  /*e410*/  HMMA.16816.F32 R24, R136.reuse, R142, R24 ;  /* 0x0000008e8818723c */ /* 0x040fe20000001818 */
[----:B------:R-:W1:Y:S07]  /*e420*/  LDSM.16.M88.4 R140, [R174+0x4000] ;  /* 0x00400000ae8c783b */ /* 0x000e6e0000000200 */
[C---:B---3--:R-:W-:Y:S08]  /*e430*/  HMMA.16816.F32 R28, R136.reuse, R152, R28 ;  /* 0x00000098881c723c */ /* 0x048ff0000000181c */
[----:B------:R-:W-:Y:S01]  /*e440*/  HMMA.16816.F32 R32, R136, R154, R32 ;  /* 0x0000009a8820723c */ /* 0x000fe20000001820 */
[----:B------:R-:W2:Y:S08]  /*e450*/  LDSM.16.M88.4 R136, [R161] ;  /* 0x00000000a188783b */ /* 0x000eb00000000200 */
[----:B------:R-:W-:Y:S01]  /*e460*/  LDSM.16.M88.4 R152, [R166+0x2800] ;  /* 0x00280000a698783b */ /* 0x000fe20000000200 */
        /* <DEDUP_REMOVED lines=8> */
[----:B------:R-:W3:Y:S07]  /*e4f0*/  LDSM.16.M88.4 R156, [R166+0x3000] ;  /* 0x00300000a69c783b */ /* 0x000eee0000000200 */
[C---:B--2---:R-:W-:Y:S08]  /*e500*/  HMMA.16816.F32 R28, R140.reuse, R136, R28 ;  /* 0x000000888c1c723c */ /* 0x044ff0000000181c */
[----:B------:R-:W-:Y:S01]  /*e510*/  HMMA.16816.F32 R32, R140, R138, R32 ;  /* 0x0000008a8c20723c */ /* 0x000fe20000001820 */
[----:B------:R-:W2:Y:S07]  /*e520*/  LDSM.16.M88.4 R136, [R166+0x3800] ;  /* 0x00380000a688783b */ /* 0x000eae0000000200 */
[C---:B-1----:R-:W-:Y:S01]  /*e530*/  HMMA.16816.F32 R4, R144.reuse, R148, R4 ;  /* 0x000000949004723c */ /* 0x042fe20000001804 */
[----:B------:R-:W-:Y:S07]  /*e540*/  LDSM.16.M88.4 R140, [R175+0x4000] ;  /* 0x00400000af8c783b */ /* 0x000fee0000000200 */
[C---:B------:R-:W-:Y:S01]  /*e550*/  HMMA.16816.F32 R8, R144.reuse, R150, R8 ;  /* 0x000000969008723c */ /* 0x040fe20000001808 */
[----:B------:R-:W1:Y:S07]  /*e560*/  LDSM.16.M88.4 R148, [R165+-0x2000] ;  /* 0xffe00000a594783b */ /* 0x000e6e0000000200 */
[C---:B------:R-:W-:Y:S08]  /*e570*/  HMMA.16816.F32 R12, R144.reuse, R152, R12 ;  /* 0x00000098900c723c */ /* 0x040ff0000000180c */
[C---:B------:R-:W-:Y:S01]  /*e580*/  HMMA.16816.F32 R16, R144.reuse, R154, R16 ;  /* 0x0000009a9010723c */ /* 0x040fe20000001810 */
[----:B------:R-:W4:Y:S07]  /*e590*/  LDSM.16.M88.4 R152, [R165+-0x1800] ;  /* 0xffe80000a598783b */ /* 0x000f2e0000000200 */
[C---:B---3--:R-:W-:Y:S08]  /*e5a0*/  HMMA.16816.F32 R20, R144.reuse, R156, R20 ;  /* 0x0000009c9014723c */ /* 0x048ff00000001814 */
[C---:B------:R-:W-:Y:S01]  /*e5b0*/  HMMA.16816.F32 R24, R144.reuse, R158, R24 ;  /* 0x0000009e9018723c */ /* 0x040fe20000001818 */
[----:B------:R-:W3:Y:S07]  /*e5c0*/  LDSM.16.M88.4 R156, [R165+-0x1000] ;  /* 0xfff00000a59c783b */ /* 0x000eee0000000200 */
[C---:B--2---:R-:W-:Y:S08]  /*e5d0*/  HMMA.16816.F32 R28, R144.reuse, R136, R28 ;  /* 0x00000088901c723c */ /* 0x044ff0000000181c */
[----:B------:R-:W-:Y:S01]  /*e5e0*/  HMMA.16816.F32 R32, R144, R138, R32 ;  /* 0x0000008a9020723c */ /* 0x000fe20000001820 */
[----:B------:R-:W2:Y:S07]  /*e5f0*/  LDSM.16.M88.4 R136, [R165+-0x800] ;  /* 0xfff80000a588783b */ /* 0x000eae0000000200 */
[C---:B-1----:R-:W-:Y:S01]  /*e600*/  HMMA.16816.F32 R4, R140.reuse, R148, R4 ;  /* 0x000000948c04723c */ /* 0x042fe20000001804 */
[----:B------:R-:W-:Y:S07]  /*e610*/  LDSM.16.M88.4 R144, [R173+0x8000] ;  /* 0x00800000ad90783b */ /* 0x000fee0000000200 */
[C---:B------:R-:W-:Y:S01]  /*e620*/  HMMA.16816.F32 R8, R140.reuse, R150, R8 ;  /* 0x000000968c08723c */ /* 0x040fe20000001808 */
[----:B------:R-:W1:Y:S07]  /*e630*/  LDSM.16.M88.4 R148, [R164+0x4000] ;  /* 0x00400000a494783b */ /* 0x000e6e0000000200 */
[C---:B----4-:R-:W-:Y:S08]  /*e640*/  HMMA.16816.F32 R12, R140.reuse, R152, R12 ;  /* 0x000000988c0c723c */ /* 0x050ff0000000180c */
[C---:B------:R-:W-:Y:S01]  /*e650*/  HMMA.16816.F32 R16, R140.reuse, R154, R16 ;  /* 0x0000009a8c10723c */ /* 0x040fe20000001810 */
[----:B------:R-:W4:Y:S07]  /*e660*/  LDSM.16.M88.4 R152, [R164+0x4800] ;  /* 0x00480000a498783b */ /* 0x000f2e0000000200 */
[C---:B---3--:R-:W-:Y:S08]  /*e670*/  HMMA.16816.F32 R20, R140.reuse, R156, R20 ;  /* 0x0000009c8c14723c */ /* 0x048ff00000001814 */
        /* <DEDUP_REMOVED lines=8> */
[----:B------:R-:W1:Y:S07]  /*e700*/  LDSM.16.M88.4 R148, [R162] ;  /* 0x00000000a294783b */ /* 0x000e6e0000000200 */
[C---:B----4-:R-:W-:Y:S08]  /*e710*/  HMMA.16816.F32 R12, R144.reuse, R152, R12 ;  /* 0x00000098900c723c */ /* 0x050ff0000000180c */
[C---:B------:R-:W-:Y:S01]  /*e720*/  HMMA.16816.F32 R16, R144.reuse, R154, R16 ;  /* 0x0000009a9010723c */ /* 0x040fe20000001810 */
[----:B------:R-:W4:Y:S07]  /*e730*/  LDSM.16.M88.4 R152, [R163] ;  /* 0x00000000a398783b */ /* 0x000f2e0000000200 */
[C---:B---3--:R-:W-:Y:S01]  /*e740*/  HMMA.16816.F32 R20, R144.reuse, R156, R20 ;  /* 0x0000009c9014723c */ /* 0x048fe20000001814 */
[----:B------:R-:W-:Y:S07]  /*e750*/  LDSM.16.M88.4 R160, [R172] ;  /* 0x00000000aca0783b */ /* 0x000fee0000000200 */
[C---:B------:R-:W-:Y:S01]  /*e760*/  HMMA.16816.F32 R24, R144.reuse, R158, R24 ;  /* 0x0000009e9018723c */ /* 0x040fe20000001818 */
[----:B------:R-:W3:Y:S07]  /*e770*/  LDSM.16.M88.4 R156, [R171] ;  /* 0x00000000ab9c783b */ /* 0x000eee0000000200 */
[C---:B--2---:R-:W-:Y:S08]  /*e780*/  HMMA.16816.F32 R28, R144.reuse, R136, R28 ;  /* 0x00000088901c723c */ /* 0x044ff0000000181c */
[----:B------:R-:W-:Y:S01]  /*e790*/  HMMA.16816.F32 R32, R144, R138, R32 ;  /* 0x0000008a9020723c */ /* 0x000fe20000001820 */
[----:B------:R-:W-:Y:S07]  /*e7a0*/  LDSM.16.M88.4 R136, [R176+0x8000] ;  /* 0x00800000b088783b */ /* 0x000fee0000000200 */
[C---:B-1----:R-:W-:Y:S01]  /*e7b0*/  HMMA.16816.F32 R4, R140.reuse, R148, R4 ;  /* 0x000000948c04723c */ /* 0x042fe20000001804 */
[----:B------:R-:W1:Y:S07]  /*e7c0*/  LDSM.16.M88.4 R144, [R166+0x4000] ;  /* 0x00400000a690783b */ /* 0x000e6e0000000200 */
[C---:B------:R-:W-:Y:S01]  /*e7d0*/  HMMA.16816.F32 R8, R140.reuse, R150, R8 ;  /* 0x000000968c08723c */ /* 0x040fe20000001808 */
[----:B------:R-:W2:Y:S07]  /*e7e0*/  LDSM.16.M88.4 R148, [R166+0x4800] ;  /* 0x00480000a694783b */ /* 0x000eae0000000200 */
[C---:B----4-:R-:W-:Y:S08]  /*e7f0*/  HMMA.16816.F32 R12, R140.reuse, R152, R12 ;  /* 0x000000988c0c723c */ /* 0x050ff0000000180c */
[C---:B------:R-:W-:Y:S01]  /*e800*/  HMMA.16816.F32 R16, R140.reuse, R154, R16 ;  /* 0x0000009a8c10723c */ /* 0x040fe20000001810 */
[----:B------:R-:W4:Y:S07]  /*e810*/  LDSM.16.M88.4 R152, [R166+0x5000] ;  /* 0x00500000a698783b */ /* 0x000f2e0000000200 */
[C---:B---3--:R-:W-:Y:S08]  /*e820*/  HMMA.16816.F32 R20, R140.reuse, R156, R20 ;  /* 0x0000009c8c14723c */ /* 0x048ff00000001814 */
[C---:B------:R-:W-:Y:S01]  /*e830*/  HMMA.16816.F32 R24, R140.reuse, R158, R24 ;  /* 0x0000009e8c18723c */ /* 0x040fe20000001818 */
[----:B------:R-:W-:Y:S07]  /*e840*/  LDSM.16.M88.4 R156, [R175+0x8000] ;  /* 0x00800000af9c783b */ /* 0x000fee0000000200 */
[C---:B------:R-:W-:Y:S08]  /*e850*/  HMMA.16816.F32 R28, R140.reuse, R160, R28 ;  /* 0x000000a08c1c723c */ /* 0x040ff0000000181c */
[----:B------:R-:W-:Y:S01]  /*e860*/  HMMA.16816.F32 R32, R140, R162, R32 ;  /* 0x000000a28c20723c */ /* 0x000fe20000001820 */
[----:B------:R-:W3:Y:S07]  /*e870*/  LDSM.16.M88.4 R140, [R166+0x5800] ;  /* 0x00580000a68c783b */ /* 0x000eee0000000200 */
[C---:B-1----:R-:W-:Y:S01]  /*e880*/  HMMA.16816.F32 R4, R136.reuse, R144, R4 ;  /* 0x000000908804723c */ /* 0x042fe20000001804 */
[----:B------:R-:W1:Y:S07]  /*e890*/  LDSM.16.M88.4 R160, [R165] ;  /* 0x00000000a5a0783b */ /* 0x000e6e0000000200 */
[C---:B------:R-:W-:Y:S08]  /*e8a0*/  HMMA.16816.F32 R8, R136.reuse, R146, R8 ;  /* 0x000000928808723c */ /* 0x040ff00000001808 */
[C---:B--2---:R-:W-:Y:S08]  /*e8b0*/  HMMA.16816.F32 R12, R136.reuse, R148, R12 ;  /* 0x00000094880c723c */ /* 0x044ff0000000180c */
[C---:B------:R-:W-:Y:S08]  /*e8c0*/  HMMA.16816.F32 R16, R136.reuse, R150, R16 ;  /* 0x000000968810723c */ /* 0x040ff00000001810 */
[C---:B----4-:R-:W-:Y:S08]  /*e8d0*/  HMMA.16816.F32 R20, R136.reuse, R152, R20 ;  /* 0x000000988814723c */ /* 0x050ff00000001814 */
[C---:B------:R-:W-:Y:S08]  /*e8e0*/  HMMA.16816.F32 R24, R136.reuse, R154, R24 ;  /* 0x0000009a8818723c */ /* 0x040ff00000001818 */
[C---:B---3--:R-:W-:Y:S08]  /*e8f0*/  HMMA.16816.F32 R28, R136.reuse, R140, R28 ;  /* 0x0000008c881c723c */ /* 0x048ff0000000181c */
[----:B------:R-:W-:Y:S01]  /*e900*/  HMMA.16816.F32 R32, R136, R142, R32 ;  /* 0x0000008e8820723c */ /* 0x000fe20000001820 */
[----:B------:R-:W2:Y:S07]  /*e910*/  LDSM.16.M88.4 R136, [R165+0x800] ;  /* 0x00080000a588783b */ /* 0x000eae0000000200 */
[C---:B-1----:R-:W-:Y:S08]  /*e920*/  HMMA.16816.F32 R4, R156.reuse, R160, R4 ;  /* 0x000000a09c04723c */ /* 0x042ff00000001804 */
[C---:B------:R-:W-:Y:S11]  /*e930*/  HMMA.16816.F32 R8, R156.reuse, R162, R8 ;  /* 0x000000a29c08723c */ /* 0x040ff60000001808 */
[----:B------:R-:W-:Y:S05]  /*e940*/  @!UPT UIADD3 URZ, URZ, URZ, URZ ;  /* 0x0000003f3f3ff290 */ /* 0x000fea000fffe03f */
[----:B------:R-:W-:Y:S04]  /*e950*/  FMUL.FTZ R0, R4, c[0x0][0x320] ;  /* 0x0000c80004007a20 */ /* 0x000fe80000410000 */
[----:B------:R1:W3:Y:S04]  /*e960*/  MUFU.TANH R150, R0 ;  /* 0x0000000000967308 */ /* 0x0002e80000002400 */
[----:B------:R-:W-:Y:S01]  /*e970*/  FMUL.FTZ R2, R11, c[0x0][0x320] ;  /* 0x0000c8000b027a20 */ /* 0x000fe20000410000 */
[C---:B--2---:R-:W-:Y:S05]  /*e980*/  HMMA.16816.F32 R12, R156.reuse, R136, R12 ;  /* 0x000000889c0c723c */ /* 0x044fea000000180c */
[----:B------:R2:W4:Y:S03]  /*e990*/  MUFU.TANH R153, R2 ;  /* 0x0000000200997308 */ /* 0x0005260000002400 */
[C---:B------:R-:W-:Y:S04]  /*e9a0*/  HMMA.16816.F32 R16, R156.reuse, R138, R16 ;  /* 0x0000008a9c10723c */ /* 0x040fe80000001810 */
[----:B-1----:R-:W-:Y:S04]  /*e9b0*/  FMUL.FTZ R0, R5, c[0x0][0x320] ;  /* 0x0000c80005007a20 */ /* 0x002fe80000410000 */
[----:B------:R1:W1:Y:S11]  /*e9c0*/  MUFU.TANH R149, R0 ;  /* 0x0000000000957308 */ /* 0x0002760000002400 */
[----:B------:R-:W-:Y:S05]  /*e9d0*/  @!UPT UIADD3 URZ, URZ, URZ, URZ ;  /* 0x0000003f3f3ff290 */ /* 0x000fea000fffe03f */
[----:B--2---:R-:W-:Y:S04]  /*e9e0*/  FMUL.FTZ R2, R19, c[0x0][0x320] ;  /* 0x0000c80013027a20 */ /* 0x004fe80000410000 */
[----:B------:R-:W2:Y:S01]  /*e9f0*/  MUFU.TANH R143, R2 ;  /* 0x00000002008f7308 */ /* 0x000ea20000002400 */
        /* <DEDUP_REMOVED lines=9> */
[----:B-----5:R-:W-:Y:S04]  /*ea90*/  FMUL.FTZ R0, R9, c[0x0][0x320] ;  /* 0x0000c80009007a20 */ /* 0x020fe80000410000 */
[----:B------:R1:W1:Y:S04]  /*eaa0*/  MUFU.TANH R147, R0 ;  /* 0x0000000000937308 */ /* 0x0002680000002400 */
[----:B-1----:R-:W-:Y:S02]  /*eab0*/  FMUL.FTZ R0, R10, c[0x0][0x320] ;  /* 0x0000c8000a007a20 */ /* 0x002fe40000410000 */
[----:B------:R-:W1:Y:S01]  /*eac0*/  LDSM.16.M88.4 R8, [R165+0x1800] ;  /* 0x00180000a508783b */ /* 0x000e620000000200 */
[----:B------:R-:W-:Y:S04]  /*ead0*/  DEPBAR.LE SB0, 0x0 ;  /* 0x000080000000791a */ /* 0x000fe80000000000 */
[----:B------:R5:W1:Y:S03]  /*eae0*/  MUFU.TANH R154, R0 ;  /* 0x00000000009a7308 */ /* 0x000a660000002400 */
[----:B------:R-:W-:Y:S01]  /*eaf0*/  BAR.SYNC.DEFER_BLOCKING 0x0 ;  /* 0x0000000000007b1d */ /* 0x000fe20000010000 */
[----:B-----5:R-:W-:Y:S06]  /*eb00*/  FMUL.FTZ R0, R12, c[0x0][0x320] ;  /* 0x0000c8000c007a20 */ /* 0x020fec0000410000 */
        /* <DEDUP_REMOVED lines=48> */
[----:B--234-:R-:W-:Y:S01]  /*ee10*/  IMAD R2, R178, 0x40, R201 ;  /* 0x00000040b2027824 */ /* 0x01cfe200078e02c9 */
        /* <DEDUP_REMOVED lines=12> */
[----:B-1----:R-:W-:Y:S01]  /*eee0*/  IMAD.MOV.U32 R0, RZ, RZ, R2 ;  /* 0x000000ffff007224 */ /* 0x002fe200078e0002 */
        /* <DEDUP_REMOVED lines=23> */
.L_x_653:
[----:B------:R-:W-:-:S05]  /*f060*/  BRA.DIV ~URZ, `(.L_x_545) ;  /* 0x00008e627f007947 */ /* 0x000fca000b800000 */
[----:B------:R-:W3:Y:S01]  /*f070*/  SHFL.IDX PT, R0, R8, RZ, 0x181f ;  /* 0x00181fff08007589 */ /* 0x000ee200000e0000 */
[C---:B------:R-:W-:Y:S04]  /*f080*/  IADD3 R2, -R177.reuse, 0x10, RZ ;  /* 0x00000010b1027810 */ /* 0x040fe80007ffe1ff */
[----:B------:R-:W-:Y:S04]  /*f090*/  LOP3.LUT R2, R2, 0xf, RZ, 0xc0, !PT ;  /* 0x0000000f02027812 */ /* 0x000fe800078ec0ff */
[----:B---3--:R-:W-:Y:S04]  /*f0a0*/  IADD3 R2, P1, P0, R2, R0, R12 ;  /* 0x0000000002027210 */ /* 0x008fe8000783e00c */
[----:B--2---:R-:W-:Y:S02]  /*f0b0*/  IADD3.X R3, RZ, R4, R9, P1, P0 ;  /* 0x00000004ff037210 */ /* 0x004fe40000fe0409 */
[----:B------:R-:W-:Y:S11]  /*f0c0*/  ISETP.NE.U32.AND P0, PT, R177, RZ, PT ;  /* 0x000000ffb100720c */ /* 0x000ff60003f05070 */
[----:B------:R-:W-:Y:S02]  /*f0d0*/  @!UPT UIADD3 URZ, URZ, URZ, URZ ;  /* 0x0000003f3f3ff290 */ /* 0x000fe4000fffe03f */
        /* <DEDUP_REMOVED lines=11> */
.L_x_654:
[C---:B---3--:R-:W-:Y:S02]  /*f190*/  IADD3 R2, -R177.reuse, 0x10, RZ ;  /* 0x00000010b1027810 */ /* 0x048fe40007ffe1ff */
[----:B------:R-:W-:Y:S02]  /*f1a0*/  ISETP.NE.U32.AND P0, PT, R177, RZ, PT ;  /* 0x000000ffb100720c */ /* 0x000fe40003f05070 */
[----:B------:R-:W-:Y:S04]  /*f1b0*/  LOP3.LUT R2, R2, 0xf, RZ, 0xc0, !PT ;  /* 0x0000000f02027812 */ /* 0x000fe800078ec0ff */
[----:B--2---:R-:W-:Y:S04]  /*f1c0*/  IADD3 R2, P2, P1, R2, R0, R12 ;  /* 0x0000000002027210 */ /* 0x004fe8000795e00c */
[----:B----4-:R-:W-:Y:S05]  /*f1d0*/  IADD3.X R3, RZ, R4, R9, P2, P1 ;  /* 0x00000004ff037210 */ /* 0x010fea00017e2409 */
[----:B------:R-:W-:Y:S01]  /*f1e0*/  @!PT LDS RZ, [RZ] ;  /* 0x00000000fffff984 */ /* 0x000fe20000000800 */
[----:B------:R-:W-:Y:S01]  /*f1f0*/  @!PT LDS RZ, [RZ] ;  /* 0x00000000fffff984 */ /* 0x000fe20000000800 */
[----:B------:R-:W-:Y:S01]  /*f200*/  @!PT LDS RZ, [RZ] ;  /* 0x00000000fffff984 */ /* 0x000fe20000000800 */
[----:B------:R2:W-:Y:S01]  /*f210*/  LDGSTS.E.BYPASS.LTC128B.128.ZFILL [R179+0x7100], [R2.64], P0 ;  /* 0x0710000002b37fae */ /* 0x0005e20008141d48 */
[----:B------:R-:W-:Y:S05]  /*f220*/  IADD3 R6, P0, R0, R13, RZ ;  /* 0x0000000d00067210 */ /* 0x000fea0007f1e0ff */
[----:B------:R-:W-:Y:S05]  /*f230*/  IMAD.X R7, R4, 0x1, R10, P0 ;  /* 0x0000000104077824 */ /* 0x000fea00000e060a */
[----:B------:R3:W-:Y:S01]  /*f240*/  LDGSTS.E.BYPASS.LTC128B.128 [R179+0x9100], [R6.64], !P4 ;  /* 0x0910000006b37fae */ /* 0x0007e2000e101d48 */
[----:B--2---:R-:W-:Y:S05]  /*f250*/  IADD3 R2, P0, R0, R26, RZ ;  /* 0x0000001a00027210 */ /* 0x004fea0007f1e0ff */
[----:B------:R-:W-:Y:S05]  /*f260*/  IMAD.X R3, R4, 0x1, R11, P0 ;  /* 0x0000000104037824 */ /* 0x000fea00000e060b */
[----:B------:R3:W-:Y:S03]  /*f270*/  LDGSTS.E.BYPASS.LTC128B.128 [R179+0xb100], [R2.64], !P3 ;  /* 0x0b10000002b37fae */ /* 0x0007e6000d901d48 */
.L_x_543:
[----:B--234-:R-:W-:Y:S05]  /*f280*/  BSYNC B0 ;  /* 0x0000000000007941 */ /* 0x01cfea0003800000 */
.L_x_542:
[----:B------:R-:W-:Y:S01]  /*f290*/  LOP3.LUT R6, RZ, c[0x0][0x324], RZ, 0x33, !PT ;  /* 0x0000c900ff067a12 */ /* 0x000fe200078e33ff */
[----:B-1----:R-:W-:Y:S01]  /*f2a0*/  IMAD.MOV.U32 R0, RZ, RZ, c[0x0][0x2c4] ;  /* 0x0000b100ff007624 */ /* 0x002fe200078e00ff */
[----:B------:R-:W0:Y:S01]  /*f2b0*/  LDGDEPBAR ;  /* 0x00000000000079af */ /* 0x000e220000000000 */
[----:B------:R-:W-:Y:S02]  /*f2c0*/  IMAD.SHL.U32 R5, R178, 0x40, RZ ;  /* 0x00000040b2057824 */ /* 0x000fe400078e00ff */
[----:B------:R-:W-:Y:S01]  /*f2d0*/  IMAD.IADD R4, R216, 0x1, R211 ;  /* 0x00000001d8047824 */ /* 0x000fe200078e02d3 */
[----:B------:R-:W-:Y:S02]  /*f2e0*/  ISETP.NE.AND P0, PT, R0, 0x1, PT ;  /* 0x000000010000780c */ /* 0x000fe40003f05270 */
[----:B------:R-:W-:Y:S04]  /*f2f0*/  IADD3 R0, -R199, 0x1, -R5 ;  /* 0x00000001c7007810 */ /* 0x000fe80007ffe905 */
[----:B------:R-:W-:Y:S04]  /*f300*/  IADD3 R0, -R196, R0, R195 ;  /* 0x00000000c4007210 */ /* 0x000fe80007ffe1c3 */
[----:B------:R-:W-:Y:S03]  /*f310*/  IADD3 R7, R0, c[0x0][0x328], RZ ;  /* 0x0000ca0000077a10 */ /* 0x000fe60007ffe0ff */
[----:B------:R-:W-:Y:S05]  /*f320*/  @P0 IMAD.HI.U32 R2, R4, c[0x0][0x2c8], RZ ;  /* 0x0000b20004020a27 */ /* 0x000fea00078e00ff */
[----:B------:R-:W-:Y:S01]  /*f330*/  @P0 SHF.R.U32.HI R4, RZ, c[0x0][0x2cc], R2 ;  /* 0x0000b300ff040a19 */ /* 0x000fe20000011602 */
[----:B------:R-:W-:-:S05]  /*f340*/  BRA.DIV ~URZ, `(.L_x_546) ;  /* 0x00008da27f007947 */ /* 0x000fca000b800000 */
[----:B------:R1:W2:Y:S02]  /*f350*/  SHFL.IDX PT, R3, R4, RZ, 0x1c1f ;  /* 0x001c1fff04037589 */ /* 0x0002a400000e0000 */
.L_x_655:
[----:B------:R-:W-:Y:S02]  /*f360*/  IMAD.MOV.U32 R2, RZ, RZ, c[0x0][0x32c] ;  /* 0x0000cb00ff027624 */ /* 0x000fe400078e00ff */
[----:B------:R-:W-:Y:S03]  /*f370*/  IMAD.IADD R6, R6, 0x1, R0 ;  /* 0x0000000106067824 */ /* 0x000fe600078e0200 */
[----:B------:R-:W-:Y:S02]  /*f380*/  ISETP.GE.AND P0, PT, R2, 0x1, PT ;  /* 0x000000010200780c */ /* 0x000fe40003f06270 */
[-C--:B--2---:R-:W-:Y:S02]  /*f390*/  IADD3 R2, R7, R3.reuse, RZ ;  /* 0x0000000307027210 */ /* 0x084fe40007ffe0ff */
[----:B------:R-:W-:Y:S09]  /*f3a0*/  IADD3 R0, R6, R3, RZ ;  /* 0x0000000306007210 */ /* 0x000ff20007ffe0ff */
        /* <DEDUP_REMOVED lines=14> */
.L_x_549:
[----:B------:R-:W-:Y:S04]  /*f490*/  MOV R8, 0x1 ;  /* 0x0000000100087802 */ /* 0x000fe80000000f00 */
[----:B------:R-:W-:Y:S11]  /*f4a0*/  ISETP.NE.AND P0, PT, R8, c[0x0][0x32c], PT ;  /* 0x0000cb0008007a0c */ /* 0x000ff60003f05270 */
[----:B------:R-:W-:Y:S02]  /*f4b0*/  @!UPT UIADD3 URZ, URZ, URZ, URZ ;  /* 0x0000003f3f3ff290 */ /* 0x000fe4000fffe03f */
[----:B------:R-:W-:Y:S05]  /*f4c0*/  @P0 IMAD.HI.U32 R8, R3, c[0x0][0x330], RZ ;  /* 0x0000cc0003080a27 */ /* 0x000fea00078e00ff */
[----:B------:R-:W-:Y:S02]  /*f4d0*/  @P0 SHF.R.U32.HI R3, RZ, c[0x0][0x334], R8 ;  /* 0x0000cd00ff030a19 */ /* 0x000fe40000011608 */
.L_x_550:
[----:B------:R-:W-:Y:S05]  /*f4e0*/  BSYNC B0 ;  /* 0x0000000000007941 */ /* 0x000fea0003800000 */
.L_x_548:
[----:B------:R-:W-:Y:S04]  /*f4f0*/  IMAD R3, R3, c[0x0][0x32c], -R5 ;  /* 0x0000cb0003037a24 */ /* 0x000fe800078e0a05 */
[----:B------:R-:W-:Y:S05]  /*f500*/  IMAD.IADD R3, R3, 0x1, -R199 ;  /* 0x0000000103037824 */ /* 0x000fea00078e0ac7 */
[----:B------:R-:W-:Y:S02]  /*f510*/  IMNMX R0, R0, R3, !PT ;  /* 0x0000000300007217 */ /* 0x000fe40007800200 */
[----:B------:R-:W-:Y:S04]  /*f520*/  IADD3 R3, R3, c[0x0][0x32c], RZ ;  /* 0x0000cb0003037a10 */ /* 0x000fe80007ffe0ff */
[----:B------:R-:W-:Y:S02]  /*f530*/  IMNMX R2, R2, R3, PT ;  /* 0x0000000302027217 */ /* 0x000fe40003800200 */
.L_x_547:
        /* <DEDUP_REMOVED lines=51> */
.L_x_656:
        /* <DEDUP_REMOVED lines=19> */
.L_x_554:
[----:B-12---:R-:W-:Y:S04]  /*f9a0*/  MOV R4, 0x1 ;  /* 0x0000000100047802 */ /* 0x006fe80000000f00 */
[----:B------:R-:W-:Y:S11]  /*f9b0*/  ISETP.NE.AND P0, PT, R4, c[0x0][0x32c], PT ;  /* 0x0000cb0004007a0c */ /* 0x000ff60003f05270 */
[----:B------:R-:W-:Y:S02]  /*f9c0*/  @!UPT UIADD3 URZ, URZ, URZ, URZ ;  /* 0x0000003f3f3ff290 */ /* 0x000fe4000fffe03f */
[----:B------:R-:W-:Y:S05]  /*f9d0*/  @P0 IMAD.HI.U32 R4, R3, c[0x0][0x330], RZ ;  /* 0x0000cc0003040a27 */ /* 0x000fea00078e00ff */
[----:B------:R-:W-:Y:S02]  /*f9e0*/  @P0 SHF.R.U32.HI R3, RZ, c[0x0][0x334], R4 ;  /* 0x0000cd00ff030a19 */ /* 0x000fe40000011604 */
.L_x_555:
[----:B------:R-:W-:Y:S05]  /*f9f0*/  BSYNC B0 ;  /* 0x0000000000007941 */ /* 0x000fea0003800000 */
.L_x_553:
[----:B------:R-:W-:Y:S04]  /*fa00*/  IMAD R5, R3, c[0x0][0x32c], -R5 ;  /* 0x0000cb0003057a24 */ /* 0x000fe800078e0a05 */
[----:B------:R-:W-:Y:S05]  /*fa10*/  IMAD.IADD R3, R5, 0x1, -R199 ;  /* 0x0000000105037824 */ /* 0x000fea00078e0ac7 */
[----:B------:R-:W-:Y:S02]  /*fa20*/  IADD3 R4, R3, c[0x0][0x32c], RZ ;  /* 0x0000cb0003047a10 */ /* 0x000fe40007ffe0ff */
[----:B------:R-:W-:Y:S02]  /*fa30*/  IMNMX R0, R0, R3, !PT ;  /* 0x0000000300007217 */ /* 0x000fe40007800200 */
[----:B------:R-:W-:Y:S02]  /*fa40*/  IMNMX R2, R2, R4, PT ;  /* 0x0000000402027217 */ /* 0x000fe40003800200 */
.L_x_552:
        /* <DEDUP_REMOVED lines=10> */
[----:B-12---:R-:W-:Y:S02]  /*faf0*/  FMNMX.FTZ R4, R7, R102, !PT ;  /* 0x0000006607047209 */ /* 0x006fe40007810000 */
        /* <DEDUP_REMOVED lines=42> */
[C---:B------:R-:W-:Y:S02]  /*fda0*/  ISETP.LT.OR P2, PT, R2.reuse, 0x2a, P2 ;  /* 0x0000002a0200780c */ /* 0x040fe40001741670 */
        /* <DEDUP_REMOVED lines=28> */
.L_x_657:
[----:B--2---:R-:W-:Y:S01]  /*ff70*/  FMNMX.FTZ R5, R4, R0, !PT ;  /* 0x0000000004057209 */ /* 0x004fe20007810000 */
[----:B------:R-:W-:-:S05]  /*ff80*/  BRA.DIV ~URZ, `(.L_x_557) ;  /* 0x000082827f007947 */ /* 0x000fca000b800000 */
[----:B------:R-:W-:Y:S04]  /*ff90*/  SHFL.BFLY PT, R0, R6, 0x2, 0x1f ;  /* 0x0c401f0006007f89 */ /* 0x000fe800000e0000 */
[----:B------:R-:W2:Y:S02]  /*ffa0*/  SHFL.BFLY PT, R2, R5, 0x1, 0x1f ;  /* 0x0c201f0005027f89 */ /* 0x000ea400000e0000 */
[----:B--2---:R-:W-:Y:S02]  /*ffb0*/  FMNMX.FTZ R100, R5, R2, !PT ;  /* 0x0000000205647209 */ /* 0x004fe40007810000 */
[----:B-1----:R-:W-:Y:S05]  /*ffc0*/  FMNMX.FTZ R4, R6, R0, !PT ;  /* 0x0000000006047209 */ /* 0x002fea0007810000 */
[----:B------:R1:W2:Y:S02]  /*ffd0*/  SHFL.BFLY PT, R0, R4, 0x1, 0x1f ;  /* 0x0c201f0004007f89 */ /* 0x0002a400000e0000 */
.L_x_658:
        /* <DEDUP_REMOVED lines=9> */
[----:B------:R1:W-:Y:S10]  /*10070*/  MUFU.EX2 R6, R2 ;  /* 0x0000000200067308 */ /* 0x0003f40000000800 */
[----:B------:R-:W-:Y:S01]  /*10080*/  MUFU.EX2 R189, R5 ;  /* 0x0000000500bd7308 */ /* 0x000fe20000000800 */
[--C-:B-1----:R-:W-:Y:S09]  /*10090*/  FFMA.FTZ R2, R12, c[0x0][0x2d0], -R144.reuse ;  /* 0x0000b4000c027a23 */ /* 0x102ff20000010890 */
[----:B------:R1:W3:Y:S02]  /*100a0*/  MUFU.EX2 R186, R2 ;  /* 0x0000000200ba7308 */ /* 0x0002e40000000800 */
[----:B-1----:R-:W-:Y:S01]  /*100b0*/  FFMA.FTZ R2, R11, c[0x0][0x2d0], -R144 ;  /* 0x0000b4000b027a23 */ /* 0x002fe20000010890 */
[----:B---3--:R-:W-:Y:S07]  /*100c0*/  F2FP.PACK_AB R136, R186, R6 ;  /* 0x00000006ba88723e */ /* 0x008fee00000000ff */
[----:B------:R1:W3:Y:S02]  /*100d0*/  MUFU.EX2 R187, R2 ;  /* 0x0000000200bb7308 */ /* 0x0002e40000000800 */
[----:B-1----:R-:W-:Y:S02]  /*100e0*/  FSEL R2, R100, RZ, P0 ;  /* 0x000000ff64027208 */ /* 0x002fe40000000000 */
[----:B------:R-:W-:Y:S02]  /*100f0*/  FSETP.NEU.FTZ.AND P0, PT, R3, -INF , PT ;  /* 0xff8000000300780b */ /* 0x000fe40003f1d000 */
[----:B---3--:R-:W-:Y:S01]  /*10100*/  F2FP.PACK_AB R138, R189, R187 ;  /* 0x000000bbbd8a723e */ /* 0x008fe200000000ff */
[----:B------:R-:W-:Y:S01]  /*10110*/  FADD.FTZ R0, -R2, R101 ;  /* 0x0000006502007221 */ /* 0x000fe20000010100 */
[----:B------:R-:W-:Y:S03]  /*10120*/  FSEL R101, R4, RZ, P0 ;  /* 0x000000ff04657208 */ /* 0x000fe60000000000 */
[----:B------:R-:W-:Y:S02]  /*10130*/  FMUL.FTZ R0, R0, c[0x0][0x2d0] ;  /* 0x0000b40000007a20 */ /* 0x000fe40000410000 */
[--C-:B------:R-:W-:Y:S02]  /*10140*/  FFMA.FTZ R4, R9, c[0x0][0x2d0], -R101.reuse ;  /* 0x0000b40009047a23 */ /* 0x100fe40000010865 */
[----:B------:R1:W3:Y:S01]  /*10150*/  MUFU.EX2 R2, R0 ;  /* 0x0000000000027308 */ /* 0x0002e20000000800 */
[--C-:B------:R-:W-:Y:S09]  /*10160*/  FFMA.FTZ R7, R7, c[0x0][0x2d0], -R101.reuse ;  /* 0x0000b40007077a23 */ /* 0x100ff20000010865 */
[----:B------:R-:W-:Y:S10]  /*10170*/  MUFU.EX2 R188, R4 ;  /* 0x0000000400bc7308 */ /* 0x000ff40000000800 */
[----:B------:R-:W-:Y:S01]  /*10180*/  MUFU.EX2 R7, R7 ;  /* 0x0000000700077308 */ /* 0x000fe20000000800 */
[--C-:B-1----:R-:W-:Y:S02]  /*10190*/  FFMA.FTZ R0, R8, c[0x0][0x2d0], -R101.reuse ;  /* 0x0000b40008007a23 */ /* 0x102fe40000010865 */
[C---:B---3--:R-:W-:Y:S02]  /*101a0*/  FMUL.FTZ R8, R2.reuse, R128 ;  /* 0x0000008002087220 */ /* 0x048fe40000410000 */
[C---:B------:R-:W-:Y:S05]  /*101b0*/  FMUL.FTZ R9, R2.reuse, R129 ;  /* 0x0000008102097220 */ /* 0x040fea0000410000 */
[----:B------:R1:W3:Y:S01]  /*101c0*/  MUFU.EX2 R185, R0 ;  /* 0x0000000000b97308 */ /* 0x0002e20000000800 */
        /* <DEDUP_REMOVED lines=12> */
[----:B-1----:R-:W-:Y:S01]  /*10290*/  FSEL R0, R3, RZ, P0 ;  /* 0x000000ff03007208 */ /* 0x002fe20000000000 */
[C---:B------:R-:W-:Y:S01]  /*102a0*/  FMUL.FTZ R36, R2.reuse, R36 ;  /* 0x0000002402247220 */ /* 0x040fe20000410000 */
[----:B---3--:R-:W-:Y:S01]  /*102b0*/  F2FP.PACK_AB R137, R185, R7 ;  /* 0x00000007b989723e */ /* 0x008fe200000000ff */
[----:B------:R-:W-:Y:S01]  /*102c0*/  FMUL.FTZ R37, R2, R37 ;  /* 0x0000002502257220 */ /* 0x000fe20000410000 */
[----:B------:R-:W-:Y:S01]  /*102d0*/  ISETP.GT.AND P0, PT, R178, R194, PT ;  /* 0x000000c2b200720c */ /* 0x000fe20003f04270 */
[----:B------:R-:W-:Y:S02]  /*102e0*/  FADD.FTZ R0, -R0, R102 ;  /* 0x0000006600007221 */ /* 0x000fe40000010100 */
[----:B------:R-:W-:Y:S02]  /*102f0*/  FMUL.FTZ R40, R2, R40 ;  /* 0x0000002802287220 */ /* 0x000fe40000410000 */
[----:B------:R-:W-:Y:S02]  /*10300*/  FMUL.FTZ R0, R0, c[0x0][0x2d0] ;  /* 0x0000b40000007a20 */ /* 0x000fe40000410000 */
[C---:B------:R-:W-:Y:S02]  /*10310*/  FMUL.FTZ R41, R2.reuse, R41 ;  /* 0x0000002902297220 */ /* 0x040fe40000410000 */
[C---:B------:R-:W-:Y:S02]  /*10320*/  FMUL.FTZ R44, R2.reuse, R44 ;  /* 0x0000002c022c7220 */ /* 0x040fe40000410000 */
[----:B------:R-:W1:Y:S01]  /*10330*/  MUFU.EX2 R0, R0 ;  /* 0x0000000000007308 */ /* 0x000e620000000800 */
        /* <DEDUP_REMOVED lines=29> */
[----:B------:R-:W-:Y:S02]  /*10510*/  FFMA.FTZ R102, R2, R190, R6 ;  /* 0x000000be02667223 */ /* 0x000fe40000010006 */
[----:B------:R-:W-:Y:S02]  /*10520*/  FFMA.FTZ R2, R14, c[0x0][0x2d0], -R101 ;  /* 0x0000b4000e027a23 */ /* 0x000fe40000010865 */
[C---:B-1----:R-:W-:Y:S02]  /*10530*/  FMUL.FTZ R10, R0.reuse, R130 ;  /* 0x00000082000a7220 */ /* 0x042fe40000410000 */
[----:B------:R-:W1:Y:S01]  /*10540*/  MUFU.EX2 R132, R2 ;  /* 0x0000000200847308 */ /* 0x000e620000000800 */
[C---:B------:R-:W-:Y:S02]  /*10550*/  FMUL.FTZ R11, R0.reuse, R131 ;  /* 0x00000083000b7220 */ /* 0x040fe40000410000 */
[----:B------:R-:W3:Y:S01]  /*10560*/  LDSM.16.MT88.4 R128, [R168] ;  /* 0x00000000a880783b */ /* 0x000ee20000004200 */
[C---:B------:R-:W-:Y:S02]  /*10570*/  FMUL.FTZ R18, R0.reuse, R122 ;  /* 0x0000007a00127220 */ /* 0x040fe40000410000 */
[C---:B------:R-:W-:Y:S02]  /*10580*/  FMUL.FTZ R19, R0.reuse, R123 ;  /* 0x0000007b00137220 */ /* 0x040fe40000410000 */
[C---:B------:R-:W-:Y:S02]  /*10590*/  FFMA.FTZ R116, R0.reuse, R191, R7 ;  /* 0x000000bf00747223 */ /* 0x040fe40000010007 */
[C---:B------:R-:W-:Y:S01]  /*105a0*/  FMUL.FTZ R6, R0.reuse, R134 ;  /* 0x0000008600067220 */ /* 0x040fe20000410000 */
[----:B------:R-:W4:Y:S01]  /*105b0*/  LDSM.16.MT88.4 R120, [R170] ;  /* 0x00000000aa78783b */ /* 0x000f220000004200 */
[C---:B------:R-:W-:Y:S02]  /*105c0*/  FMUL.FTZ R7, R0.reuse, R135 ;  /* 0x0000008700077220 */ /* 0x040fe40000410000 */
[C---:B------:R-:W-:Y:S02]  /*105d0*/  FMUL.FTZ R26, R0.reuse, R114 ;  /* 0x00000072001a7220 */ /* 0x040fe40000410000 */
[C---:B------:R-:W-:Y:S02]  /*105e0*/  FMUL.FTZ R27, R0.reuse, R115 ;  /* 0x00000073001b7220 */ /* 0x040fe40000410000 */
[C---:B------:R-:W-:Y:S01]  /*105f0*/  FMUL.FTZ R14, R0.reuse, R126 ;  /* 0x0000007e000e7220 */ /* 0x040fe20000410000 */
[----:B------:R-:W5:Y:S01]  /*10600*/  LDSM.16.MT88.4 R112, [R169] ;  /* 0x00000000a970783b */ /* 0x000f620000004200 */
[C---:B------:R-:W-:Y:S02]  /*10610*/  FMUL.FTZ R15, R0.reuse, R127 ;  /* 0x0000007f000f7220 */ /* 0x040fe40000410000 */
[----:B------:R-:W-:Y:S01]  /*10620*/  FMUL.FTZ R34, R0, R106 ;  /* 0x0000006a00227220 */ /* 0x000fe20000410000 */
[----:B-1----:R-:W-:Y:S01]  /*10630*/  F2FP.PACK_AB R139, R132, R188 ;  /* 0x000000bc848b723e */ /* 0x002fe200000000ff */
[C---:B------:R-:W-:Y:S03]  /*10640*/  FMUL.FTZ R35, R0.reuse, R107 ;  /* 0x0000006b00237220 */ /* 0x040fe60000410000 */
[----:B------:R-:W1:Y:S01]  /*10650*/  LDSM.16.MT88.4 R104, [R167+0x2000] ;  /* 0x00200000a768783b */ /* 0x000e620000004200 */
[C---:B------:R-:W-:Y:S02]  /*10660*/  FMUL.FTZ R22, R0.reuse, R118 ;  /* 0x0000007600167220 */ /* 0x040fe40000410000 */
[C---:B------:R-:W-:Y:S01]  /*10670*/  FMUL.FTZ R23, R0.reuse, R119 ;  /* 0x0000007700177220 */ /* 0x040fe20000410000 */
[C---:B--2---:R-:W-:Y:S05]  /*10680*/  HMMA.16816.F32 R4, R136.reuse, R140, R4 ;  /* 0x0000008c8804723c */ /* 0x044fea0000001804 */
[C---:B------:R-:W-:Y:S02]  /*10690*/  FMUL.FTZ R30, R0.reuse, R110 ;  /* 0x0000006e001e7220 */ /* 0x040fe40000410000 */
[C---:B------:R-:W-:Y:S01]  /*106a0*/  FMUL.FTZ R31, R0.reuse, R111 ;  /* 0x0000006f001f7220 */ /* 0x040fe20000410000 */
[C---:B------:R-:W-:Y:S01]  /*106b0*/  HMMA.16816.F32 R8, R136.reuse, R142, R8 ;  /* 0x0000008e8808723c */ /* 0x040fe20000001808 */
[----:B------:R-:W-:Y:S03]  /*106c0*/  LDSM.16.MT88.4 R108, [R167+0x800] ;  /* 0x00080000a76c783b */ /* 0x000fe60000004200 */
[C---:B------:R-:W-:Y:S02]  /*106d0*/  FMUL.FTZ R38, R0.reuse, R38 ;  /* 0x0000002600267220 */ /* 0x040fe40000410000 */
[C---:B------:R-:W-:Y:S02]  /*106e0*/  FMUL.FTZ R39, R0.reuse, R39 ;  /* 0x0000002700277220 */ /* 0x040fe40000410000 */
[C---:B---3--:R-:W-:Y:S04]  /*106f0*/  HMMA.16816.F32 R12, R136.reuse, R128, R12 ;  /* 0x00000080880c723c */ /* 0x048fe8000000180c */
        /* <DEDUP_REMOVED lines=8> */
[----:B------:R-:W-:Y:S02]  /*10780*/  FMUL.FTZ R51, R0, R51 ;  /* 0x0000003300337220 */ /* 0x000fe40000410000 */
        /* <DEDUP_REMOVED lines=11> */
[C---:B-1----:R-:W-:Y:S04]  /*10840*/  HMMA.16816.F32 R36, R136.reuse, R104, R36 ;  /* 0x000000688824723c */ /* 0x042fe80000001824 */
[C---:B------:R-:W-:Y:S02]  /*10850*/  FMUL.FTZ R63, R0.reuse, R63 ;  /* 0x0000003f003f7220 */ /* 0x040fe40000410000 */
[C---:B------:R-:W-:Y:S02]  /*10860*/  FMUL.FTZ R66, R0.reuse, R66 ;  /* 0x0000004200427220 */ /* 0x040fe40000410000 */
[C---:B------:R-:W-:Y:S01]  /*10870*/  HMMA.16816.F32 R40, R136.reuse, R106, R40 ;  /* 0x0000006a8828723c */ /* 0x040fe20000001828 */
[----:B------:R-:W1:Y:S03]  /*10880*/  LDSM.16.MT88.4 R104, [R168+0x2000] ;  /* 0x00200000a868783b */ /* 0x000e660000004200 */
        /* <DEDUP_REMOVED lines=14> */
[C---:B------:R-:W-:Y:S02]  /*10970*/  FMUL.FTZ R94, R0.reuse, R94 ;  /* 0x0000005e005e7220 */ /* 0x040fe40000410000 */
[----:B------:R2:W-:Y:S01]  /*10980*/  MUFU.EX2 R124, R2 ;  /* 0x00000002007c7308 */ /* 0x0005e20000000800 */
[C---:B------:R-:W-:Y:S02]  /*10990*/  FMUL.FTZ R95, R0.reuse, R95 ;  /* 0x0000005f005f7220 */ /* 0x040fe40000410000 */
[C---:B------:R-:W-:Y:S01]  /*109a0*/  FMUL.FTZ R98, R0.reuse, R98 ;  /* 0x0000006200627220 */ /* 0x040fe20000410000 */
[C---:B-1----:R-:W-:Y:S03]  /*109b0*/  HMMA.16816.F32 R44, R136.reuse, R104, R44 ;  /* 0x00000068882c723c */ /* 0x042fe6000000182c */
[----:B------:R-:W-:Y:S02]  /*109c0*/  FMUL.FTZ R99, R0, R99 ;  /* 0x0000006300637220 */ /* 0x000fe40000410000 */
[--C-:B------:R-:W-:Y:S03]  /*109d0*/  FFMA.FTZ R0, R147, c[0x0][0x2d0], -R101.reuse ;  /* 0x0000b40093007a23 */ /* 0x100fe60000010865 */
[C---:B------:R-:W-:Y:S01]  /*109e0*/  HMMA.16816.F32 R48, R136.reuse, R106, R48 ;  /* 0x0000006a8830723c */ /* 0x040fe20000001830 */
[----:B------:R-:W1:Y:S01]  /*109f0*/  LDSM.16.MT88.4 R104, [R170+0x2000] ;  /* 0x00200000aa68783b */ /* 0x000e620000004200 */
[----:B------:R3:W-:Y:S02]  /*10a00*/  MUFU.EX2 R190, R0 ;  /* 0x0000000000be7308 */ /* 0x0007e40000000800 */
[----:B--2---:R-:W-:Y:S08]  /*10a10*/  FFMA.FTZ R2, R151, c[0x0][0x2d0], -R144 ;  /* 0x0000b40097027a23 */ /* 0x004ff00000010890 */
[----:B------:R2:W-:Y:S01]  /*10a20*/  MUFU.EX2 R125, R2 ;  /* 0x00000002007d7308 */ /* 0x0005e20000000800 */
[----:B---3--:R-:W-:Y:S02]  /*10a30*/  FADD.FTZ R0, R186, R102 ;  /* 0x00000066ba007221 */ /* 0x008fe40000010000 */
[--C-:B------:R-:W-:Y:S02]  /*10a40*/  FFMA.FTZ R102, R171, c[0x0][0x2d0], -R144.reuse ;  /* 0x0000b400ab667a23 */ /* 0x100fe40000010890 */
[--C-:B--2---:R-:W-:Y:S01]  /*10a50*/  FFMA.FTZ R2, R150, c[0x0][0x2d0], -R144.reuse ;  /* 0x0000b40096027a23 */ /* 0x104fe20000010890 */
[C---:B-1----:R-:W-:Y:S04]  /*10a60*/  HMMA.16816.F32 R52, R136.reuse, R104, R52 ;  /* 0x000000688834723c */ /* 0x042fe80000001834 */
[----:B------:R1:W-:Y:S04]  /*10a70*/  MUFU.EX2 R127, R2 ;  /* 0x00000002007f7308 */ /* 0x0003e80000000800 */
[C---:B------:R-:W-:Y:S01]  /*10a80*/  HMMA.16816.F32 R56, R136.reuse, R106, R56 ;  /* 0x0000006a8838723c */ /* 0x040fe20000001838 */
[----:B------:R-:W2:Y:S03]  /*10a90*/  LDSM.16.MT88.4 R104, [R169+0x2000] ;  /* 0x00200000a968783b */ /* 0x000ea60000004200 */
[----:B-1----:R-:W-:Y:S04]  /*10aa0*/  FFMA.FTZ R2, R149, c[0x0][0x2d0], -R144 ;  /* 0x0000b40095027a23 */ /* 0x002fe80000010890 */
[----:B------:R1:W-:Y:S01]  /*10ab0*/  MUFU.EX2 R191, R2 ;  /* 0x0000000200bf7308 */ /* 0x0003e20000000800 */
[C---:B--2---:R-:W-:Y:S03]  /*10ac0*/  HMMA.16816.F32 R60, R136.reuse, R104, R60 ;  /* 0x00000068883c723c */ /* 0x044fe6000000183c */
[--C-:B-1----:R-:W-:Y:S05]  /*10ad0*/  FFMA.FTZ R2, R145, c[0x0][0x2d0], -R101.reuse ;  /* 0x0000b40091027a23 */ /* 0x102fea0000010865 */
[C---:B------:R-:W-:Y:S01]  /*10ae0*/  HMMA.16816.F32 R64, R136.reuse, R106, R64 ;  /* 0x0000006a8840723c */ /* 0x040fe20000001840 */
[----:B------:R-:W1:Y:S01]  /*10af0*/  LDSM.16.MT88.4 R104, [R167+0x4000] ;  /* 0x00400000a768783b */ /* 0x000e620000004200 */
[----:B------:R2:W-:Y:S10]  /*10b00*/  MUFU.EX2 R123, R2 ;  /* 0x00000002007b7308 */ /* 0x0005f40000000800 */
[----:B------:R-:W-:Y:S01]  /*10b10*/  MUFU.EX2 R145, R102 ;  /* 0x0000006600917308 */ /* 0x000fe20000000800 */
[--C-:B--2---:R-:W-:Y:S09]  /*10b20*/  FFMA.FTZ R2, R146, c[0x0][0x2d0], -R101.reuse ;  /* 0x0000b40092027a23 */ /* 0x104ff20000010865 */
[----:B------:R2:W3:Y:S01]  /*10b30*/  MUFU.EX2 R126, R2 ;  /* 0x00000002007e7308 */ /* 0x0004e20000000800 */
[C---:B-1----:R-:W-:Y:S08]  /*10b40*/  HMMA.16816.F32 R68, R136.reuse, R104, R68 ;  /* 0x000000688844723c */ /* 0x042ff00000001844 */
[C---:B------:R-:W-:Y:S01]  /*10b50*/  HMMA.16816.F32 R72, R136.reuse, R106, R72 ;  /* 0x0000006a8848723c */ /* 0x040fe20000001848 */
[----:B------:R-:W1:Y:S03]  /*10b60*/  LDSM.16.MT88.4 R104, [R168+0x4000] ;  /* 0x00400000a868783b */ /* 0x000e660000004200 */
[--C-:B--2---:R-:W-:Y:S04]  /*10b70*/  FFMA.FTZ R2, R148, c[0x0][0x2d0], -R101.reuse ;  /* 0x0000b40094027a23 */ /* 0x104fe80000010865 */
[----:B------:R2:W4:Y:S04]  /*10b80*/  MUFU.EX2 R186, R2 ;  /* 0x0000000200ba7308 */ /* 0x0005280000000800 */
[----:B--2---:R-:W-:Y:S02]  /*10b90*/  FADD.FTZ R2, R185, R116 ;  /* 0x00000074b9027221 */ /* 0x004fe40000010000 */
[----:B------:R-:W-:Y:S02]  /*10ba0*/  FADD.FTZ R116, R187, R0 ;  /* 0x00000000bb747221 */ /* 0x000fe40000010000 */
[----:B------:R-:W-:Y:S02]  /*10bb0*/  FFMA.FTZ R0, R161, c[0x0][0x2d0], -R144 ;  /* 0x0000b400a1007a23 */ /* 0x000fe40000010890 */
[----:B------:R-:W-:Y:S01]  /*10bc0*/  FADD.FTZ R122, R189, R116 ;  /* 0x00000074bd7a7221 */ /* 0x000fe20000010000 */
[C---:B-1----:R-:W-:Y:S01]  /*10bd0*/  HMMA.16816.F32 R76, R136.reuse, R104, R76 ;  /* 0x00000068884c723c */ /* 0x042fe2000000184c */
[----:B------:R-:W-:Y:S01]  /*10be0*/  LDSM.16.MT88.4 R116, [R170+0x1000] ;  /* 0x00100000aa74783b */ /* 0x000fe20000004200 */
[----:B------:R1:W-:Y:S06]  /*10bf0*/  MUFU.EX2 R151, R0 ;  /* 0x0000000000977308 */ /* 0x0003ec0000000800 */
[C---:B------:R-:W-:Y:S01]  /*10c00*/  HMMA.16816.F32 R80, R136.reuse, R106, R80 ;  /* 0x0000006a8850723c */ /* 0x040fe20000001850 */
[----:B------:R-:W2:Y:S03]  /*10c10*/  LDSM.16.MT88.4 R104, [R170+0x4000] ;  /* 0x00400000aa68783b */ /* 0x000ea60000004200 */
[--C-:B-1----:R-:W-:Y:S04]  /*10c20*/  FFMA.FTZ R0, R159, c[0x0][0x2d0], -R144.reuse ;  /* 0x0000b4009f007a23 */ /* 0x102fe80000010890 */
[----:B------:R1:W-:Y:S01]  /*10c30*/  MUFU.EX2 R159, R0 ;  /* 0x00000000009f7308 */ /* 0x0003e20000000800 */
[C---:B--2---:R-:W-:Y:S03]  /*10c40*/  HMMA.16816.F32 R84, R136.reuse, R104, R84 ;  /* 0x000000688854723c */ /* 0x044fe60000001854 */
[--C-:B-1----:R-:W-:Y:S05]  /*10c50*/  FFMA.FTZ R0, R158, c[0x0][0x2d0], -R144.reuse ;  /* 0x0000b4009e007a23 */ /* 0x102fea0000010890 */
[C---:B------:R-:W-:Y:S01]  /*10c60*/  HMMA.16816.F32 R88, R136.reuse, R106, R88 ;  /* 0x0000006a8858723c */ /* 0x040fe20000001858 */
[----:B------:R-:W1:Y:S01]  /*10c70*/  LDSM.16.MT88.4 R104, [R169+0x4000] ;  /* 0x00400000a968783b */ /* 0x000e620000004200 */
[----:B------:R2:W-:Y:S02]  /*10c80*/  MUFU.EX2 R152, R0 ;  /* 0x0000000000987308 */ /* 0x0005e40000000800 */
[----:B--2---:R-:W-:Y:S08]  /*10c90*/  FFMA.FTZ R0, R157, c[0x0][0x2d0], -R144 ;  /* 0x0000b4009d007a23 */ /* 0x004ff00000010890 */
[----:B------:R2:W-:Y:S01]  /*10ca0*/  MUFU.EX2 R157, R0 ;  /* 0x00000000009d7308 */ /* 0x0005e20000000800 */
[C---:B-1----:R-:W-:Y:S07]  /*10cb0*/  HMMA.16816.F32 R92, R136.reuse, R104, R92 ;  /* 0x00000068885c723c */ /* 0x042fee000000185c */
[----:B---3--:R-:W-:Y:S01]  /*10cc0*/  F2FP.PACK_AB R105, R126, R123 ;  /* 0x0000007b7e69723e */ /* 0x008fe200000000ff */
[----:B------:R-:W-:Y:S04]  /*10cd0*/  HMMA.16816.F32 R96, R136, R106, R96 ;  /* 0x0000006a8860723c */ /* 0x000fe80000001860 */
[----:B------:R-:W-:Y:S01]  /*10ce0*/  F2FP.PACK_AB R104, R125, R124 ;  /* 0x0000007c7d68723e */ /* 0x000fe200000000ff */
[--C-:B--2---:R-:W-:Y:S02]  /*10cf0*/  FFMA.FTZ R0, R154, c[0x0][0x2d0], -R101.reuse ;  /* 0x0000b4009a007a23 */ /* 0x104fe40000010865 */
[----:B------:R-:W-:Y:S02]  /*10d00*/  F2FP.PACK_AB R106, R191, R127 ;  /* 0x0000007fbf6a723e */ /* 0x000fe400000000ff */
[----:B----4-:R-:W-:Y:S01]  /*10d10*/  F2FP.PACK_AB R107, R186, R190 ;  /* 0x000000beba6b723e */ /* 0x010fe200000000ff */
[----:B------:R1:W-:Y:S02]  /*10d20*/  MUFU.EX2 R150, R0 ;  /* 0x0000000000967308 */ /* 0x0003e40000000800 */
[----:B------:R-:W-:Y:S04]  /*10d30*/  F2FP.PACK_AB R136, R145, R143 ;  /* 0x0000008f9188723e */ /* 0x000fe800000000ff */
[C---:B------:R-:W-:Y:S08]  /*10d40*/  HMMA.16816.F32 R4, R104.reuse, R108, R4 ;  /* 0x0000006c6804723c */ /* 0x040ff00000001804 */
[C---:B------:R-:W-:Y:S01]  /*10d50*/  HMMA.16816.F32 R8, R104.reuse, R110, R8 ;  /* 0x0000006e6808723c */ /* 0x040fe20000001808 */
[----:B------:R-:W2:Y:S07]  /*10d60*/  LDSM.16.MT88.4 R108, [R170+0x800] ;  /* 0x00080000aa6c783b */ /* 0x000eae0000004200 */
[C---:B------:R-:W-:Y:S04]  /*10d70*/  HMMA.16816.F32 R12, R104.reuse, R112, R12 ;  /* 0x00000070680c723c */ /* 0x040fe8000000180c */
[--C-:B-1----:R-:W-:Y:S04]  /*10d80*/  FFMA.FTZ R0, R153, c[0x0][0x2d0], -R101.reuse ;  /* 0x0000b40099007a23 */ /* 0x102fe80000010865 */
[C---:B------:R-:W-:Y:S01]  /*10d90*/  HMMA.16816.F32 R16, R104.reuse, R114, R16 ;  /* 0x000000726810723c */ /* 0x040fe20000001810 */
[----:B------:R-:W1:Y:S01]  /*10da0*/  LDSM.16.MT88.4 R112, [R169+0x800] ;  /* 0x00080000a970783b */ /* 0x000e620000004200 */
[----:B------:R3:W-:Y:S06]  /*10db0*/  MUFU.EX2 R149, R0 ;  /* 0x0000000000957308 */ /* 0x0007ec0000000800 */
[C---:B--2---:R-:W-:Y:S04]  /*10dc0*/  HMMA.16816.F32 R20, R104.reuse, R108, R20 ;  /* 0x0000006c6814723c */ /* 0x044fe80000001814 */
[--C-:B---3--:R-:W-:Y:S04]  /*10dd0*/  FFMA.FTZ R0, R155, c[0x0][0x2d0], -R101.reuse ;  /* 0x0000b4009b007a23 */ /* 0x108fe80000010865 */
[----:B------:R2:W-:Y:S01]  /*10de0*/  MUFU.EX2 R148, R0 ;  /* 0x0000000000947308 */ /* 0x0005e20000000800 */
[C---:B------:R-:W-:Y:S01]  /*10df0*/  HMMA.16816.F32 R24, R104.reuse, R110, R24 ;  /* 0x0000006e6818723c */ /* 0x040fe20000001818 */
[----:B------:R-:W3:Y:S07]  /*10e00*/  LDSM.16.MT88.4 R108, [R167+0x2800] ;  /* 0x00280000a76c783b */ /* 0x000eee0000004200 */
[C---:B-1----:R-:W-:Y:S08]  /*10e10*/  HMMA.16816.F32 R28, R104.reuse, R112, R28 ;  /* 0x00000070681c723c */ /* 0x042ff0000000181c */
[C---:B------:R-:W-:Y:S01]  /*10e20*/  HMMA.16816.F32 R32, R104.reuse, R114, R32 ;  /* 0x000000726820723c */ /* 0x040fe20000001820 */
[----:B------:R-:W1:Y:S03]  /*10e30*/  LDSM.16.MT88.4 R112, [R168+0x2800] ;  /* 0x00280000a870783b */ /* 0x000e660000004200 */
[--C-:B--2---:R-:W-:Y:S04]  /*10e40*/  FFMA.FTZ R0, R156, c[0x0][0x2d0], -R101.reuse ;  /* 0x0000b4009c007a23 */ /* 0x104fe80000010865 */
[----:B------:R2:W-:Y:S01]  /*10e50*/  MUFU.EX2 R147, R0 ;  /* 0x0000000000937308 */ /* 0x0005e20000000800 */
[C---:B---3--:R-:W-:Y:S08]  /*10e60*/  HMMA.16816.F32 R36, R104.reuse, R108, R36 ;  /* 0x0000006c6824723c */ /* 0x048ff00000001824 */
[C---:B------:R-:W-:Y:S01]  /*10e70*/  HMMA.16816.F32 R40, R104.reuse, R110, R40 ;  /* 0x0000006e6828723c */ /* 0x040fe20000001828 */
[----:B------:R-:W3:Y:S03]  /*10e80*/  LDSM.16.MT88.4 R108, [R170+0x2800] ;  /* 0x00280000aa6c783b */ /* 0x000ee60000004200 */
[----:B--2---:R-:W-:Y:S02]  /*10e90*/  FADD.FTZ R0, R188, R2 ;  /* 0x00000002bc007221 */ /* 0x004fe40000010000 */
[----:B------:R-:W-:Y:S02]  /*10ea0*/  FFMA.FTZ R2, R163, c[0x0][0x2d0], -R144 ;  /* 0x0000b400a3027a23 */ /* 0x000fe40000010890 */
[C---:B-1----:R-:W-:Y:S02]  /*10eb0*/  HMMA.16816.F32 R44, R104.reuse, R112, R44 ;  /* 0x00000070682c723c */ /* 0x042fe4000000182c */
[----:B------:R1:W-:Y:S02]  /*10ec0*/  MUFU.EX2 R146, R2 ;  /* 0x0000000200927308 */ /* 0x0003e40000000800 */
[----:B------:R-:W-:Y:S02]  /*10ed0*/  FADD.FTZ R121, R132, R0 ;  /* 0x0000000084797221 */ /* 0x000fe40000010000 */
[----:B------:R-:W-:Y:S02]  /*10ee0*/  FFMA.FTZ R0, R182, c[0x0][0x2d0], -R101 ;  /* 0x0000b400b6007a23 */ /* 0x000fe40000010865 */
[C---:B------:R-:W-:Y:S01]  /*10ef0*/  HMMA.16816.F32 R48, R104.reuse, R114, R48 ;  /* 0x000000726830723c */ /* 0x040fe20000001830 */
[----:B------:R-:W2:Y:S03]  /*10f00*/  LDSM.16.MT88.4 R112, [R169+0x2800] ;  /* 0x00280000a970783b */ /* 0x000ea60000004200 */
[----:B------:R-:W-:Y:S01]  /*10f10*/  FADD.FTZ R102, R123, R121 ;  /* 0x000000797b667221 */ /* 0x000fe20000010000 */
[----:B------:R4:W-:Y:S01]  /*10f20*/  MUFU.EX2 R142, R0 ;  /* 0x00000000008e7308 */ /* 0x0009e20000000800 */
[----:B------:R-:W-:Y:S02]  /*10f30*/  FFMA.FTZ R144, R162, c[0x0][0x2d0], -R144 ;  /* 0x0000b400a2907a23 */ /* 0x000fe40000010890 */
[----:B------:R-:W-:Y:S07]  /*10f40*/  FADD.FTZ R102, R126, R102 ;  /* 0x000000667e667221 */ /* 0x000fee0000010000 */
[----:B------:R-:W5:Y:S01]  /*10f50*/  MUFU.EX2 R144, R144 ;  /* 0x0000009000907308 */ /* 0x000f620000000800 */
[----:B-1----:R-:W-:Y:S02]  /*10f60*/  FADD.FTZ R2, R124, R122 ;  /* 0x0000007a7c027221 */ /* 0x002fe40000010000 */
[----:B------:R-:W-:Y:S02]  /*10f70*/  LDSM.16.MT88.4 R120, [R168+0x1800] ;  /* 0x00180000a878783b */ /* 0x000fe40000004200 */
[----:B------:R-:W-:Y:S01]  /*10f80*/  FADD.FTZ R2, R125, R2 ;  /* 0x000000027d027221 */ /* 0x000fe20000010000 */
[C---:B---3--:R-:W-:Y:S03]  /*10f90*/  HMMA.16816.F32 R52, R104.reuse, R108, R52 ;  /* 0x0000006c6834723c */ /* 0x048fe60000001834 */
[--C-:B----4-:R-:W-:Y:S05]  /*10fa0*/  FFMA.FTZ R0, R177, c[0x0][0x2d0], -R101.reuse ;  /* 0x0000b400b1007a23 */ /* 0x110fea0000010865 */
[C---:B------:R-:W-:Y:S01]  /*10fb0*/  HMMA.16816.F32 R56, R104.reuse, R110, R56 ;  /* 0x0000006e6838723c */ /* 0x040fe20000001838 */
[----:B------:R-:W1:Y:S01]  /*10fc0*/  LDSM.16.MT88.4 R108, [R167+0x4800] ;  /* 0x00480000a76c783b */ /* 0x000e620000004200 */
[----:B------:R-:W3:Y:S02]  /*10fd0*/  MUFU.EX2 R141, R0 ;  /* 0x00000000008d7308 */ /* 0x000ee40000000800 */
[----:B-----5:R-:W-:Y:S04]  /*10fe0*/  F2FP.PACK_AB R138, R144, R146 ;  /* 0x00000092908a723e */ /* 0x020fe800000000ff */
[C---:B--2---:R-:W-:Y:S08]  /*10ff0*/  HMMA.16816.F32 R60, R104.reuse, R112, R60 ;  /* 0x00000070683c723c */ /* 0x044ff0000000183c */
[C---:B------:R-:W-:Y:S01]  /*11000*/  HMMA.16816.F32 R64, R104.reuse, R114, R64 ;  /* 0x000000726840723c */ /* 0x040fe20000001840 */
[----:B------:R-:W2:Y:S03]  /*11010*/  LDSM.16.MT88.4 R112, [R168+0x4800] ;  /* 0x00480000a870783b */ /* 0x000ea60000004200 */
[----:B---3--:R-:W-:Y:S01]  /*11020*/  F2FP.PACK_AB R137, R141, R142 ;  /* 0x0000008e8d89723e */ /* 0x008fe200000000ff */
[--C-:B------:R-:W-:Y:S02]  /*11030*/  FFMA.FTZ R0, R183, c[0x0][0x2d0], -R101.reuse ;  /* 0x0000b400b7007a23 */ /* 0x100fe40000010865 */
[----:B------:R-:W-:Y:S02]  /*11040*/  FFMA.FTZ R101, R160, c[0x0][0x2d0], -R101 ;  /* 0x0000b400a0657a23 */ /* 0x000fe40000010865 */
[----:B------:R3:W-:Y:S01]  /*11050*/  MUFU.EX2 R140, R0 ;  /* 0x00000000008c7308 */ /* 0x0007e20000000800 */
[C---:B-1----:R-:W-:Y:S09]  /*11060*/  HMMA.16816.F32 R68, R104.reuse, R108, R68 ;  /* 0x0000006c6844723c */ /* 0x042ff20000001844 */
[----:B------:R-:W1:Y:S01]  /*11070*/  MUFU.EX2 R101, R101 ;  /* 0x0000006500657308 */ /* 0x000e620000000800 */
[C---:B------:R-:W-:Y:S01]  /*11080*/  HMMA.16816.F32 R72, R104.reuse, R110, R72 ;  /* 0x0000006e6848723c */ /* 0x040fe20000001848 */
[----:B------:R-:W4:Y:S07]  /*11090*/  LDSM.16.MT88.4 R108, [R170+0x4800] ;  /* 0x00480000aa6c783b */ /* 0x000f2e0000004200 */
[C---:B--2---:R-:W-:Y:S04]  /*110a0*/  HMMA.16816.F32 R76, R104.reuse, R112, R76 ;  /* 0x00000070684c723c */ /* 0x044fe8000000184c */
[----:B---3--:R-:W-:Y:S02]  /*110b0*/  FADD.FTZ R0, R127, R2 ;  /* 0x000000027f007221 */ /* 0x008fe40000010000 */
[----:B------:R-:W-:Y:S01]  /*110c0*/  FADD.FTZ R2, R190, R102 ;  /* 0x00000066be027221 */ /* 0x000fe20000010000 */
[----:B------:R-:W-:Y:S01]  /*110d0*/  MOV R102, R3 ;  /* 0x0000000300667202 */ /* 0x000fe20000000f00 */
[C---:B------:R-:W-:Y:S01]  /*110e0*/  HMMA.16816.F32 R80, R104.reuse, R114, R80 ;  /* 0x000000726850723c */ /* 0x040fe20000001850 */
[----:B------:R-:W2:Y:S03]  /*110f0*/  LDSM.16.MT88.4 R112, [R169+0x4800] ;  /* 0x00480000a970783b */ /* 0x000ea60000004200 */
[----:B-1----:R-:W-:Y:S01]  /*11100*/  F2FP.PACK_AB R139, R101, R140 ;  /* 0x0000008c658b723e */ /* 0x002fe200000000ff */
[----:B------:R-:W-:Y:S02]  /*11110*/  FADD.FTZ R0, R191, R0 ;  /* 0x00000000bf007221 */ /* 0x000fe40000010000 */
[----:B------:R-:W-:Y:S02]  /*11120*/  FADD.FTZ R2, R186, R2 ;  /* 0x00000002ba027221 */ /* 0x000fe40000010000 */
[----:B------:R-:W-:Y:S03]  /*11130*/  FADD.FTZ R0, R151, R0 ;  /* 0x0000000097007221 */ /* 0x000fe60000010000 */
[----:B------:R-:W-:Y:S02]  /*11140*/  FADD.FTZ R2, R150, R2 ;  /* 0x0000000296027221 */ /* 0x000fe40000010000 */
[----:B------:R-:W-:Y:S02]  /*11150*/  FADD.FTZ R0, R159, R0 ;  /* 0x000000009f007221 */ /* 0x000fe40000010000 */
[----:B------:R-:W-:Y:S02]  /*11160*/  FADD.FTZ R2, R149, R2 ;  /* 0x0000000295027221 */ /* 0x000fe40000010000 */
[----:B------:R-:W-:Y:S02]  /*11170*/  FADD.FTZ R0, R152, R0 ;  /* 0x0000000098007221 */ /* 0x000fe40000010000 */
[----:B------:R-:W-:Y:S02]  /*11180*/  FADD.FTZ R2, R148, R2 ;  /* 0x0000000294027221 */ /* 0x000fe40000010000 */
[----:B------:R-:W-:Y:S01]  /*11190*/  FADD.FTZ R0, R157, R0 ;  /* 0x000000009d007221 */ /* 0x000fe20000010000 */
[C---:B----4-:R-:W-:Y:S08]  /*111a0*/  HMMA.16816.F32 R84, R104.reuse, R108, R84 ;  /* 0x0000006c6854723c */ /* 0x050ff00000001854 */
[C---:B------:R-:W-:Y:S01]  /*111b0*/  HMMA.16816.F32 R88, R104.reuse, R110, R88 ;  /* 0x0000006e6858723c */ /* 0x040fe20000001858 */
[----:B------:R-:W1:Y:S07]  /*111c0*/  LDSM.16.MT88.4 R108, [R167+0x1000] ;  /* 0x00100000a76c783b */ /* 0x000e6e0000004200 */
[C---:B--2---:R-:W-:Y:S08]  /*111d0*/  HMMA.16816.F32 R92, R104.reuse, R112, R92 ;  /* 0x00000070685c723c */ /* 0x044ff0000000185c */
[----:B------:R-:W-:Y:S01]  /*111e0*/  HMMA.16816.F32 R96, R104, R114, R96 ;  /* 0x000000726860723c */ /* 0x000fe20000001860 */
[----:B------:R-:W2:Y:S06]  /*111f0*/  LDSM.16.MT88.4 R112, [R168+0x1000] ;  /* 0x00100000a870783b */ /* 0x000eac0000004200 */
[----:B------:R-:W-:Y:S02]  /*11200*/  F2FP.PACK_AB R104, R159, R151 ;  /* 0x000000979f68723e */ /* 0x000fe400000000ff */
[----:B------:R-:W-:Y:S03]  /*11210*/  F2FP.PACK_AB R106, R157, R152 ;  /* 0x000000989d6a723e */ /* 0x000fe600000000ff */
[----:B------:R-:W-:Y:S02]  /*11220*/  F2FP.PACK_AB R105, R149, R150 ;  /* 0x000000969569723e */ /* 0x000fe400000000ff */
[C---:B------:R-:W-:Y:S07]  /*11230*/  F2FP.PACK_AB R107, R147.reuse, R148 ;  /* 0x00000094936b723e */ /* 0x040fee00000000ff */
        /* <DEDUP_REMOVED lines=8> */
[----:B------:R-:W3:Y:S07]  /*112c0*/  LDSM.16.MT88.4 R116, [R168+0x3000] ;  /* 0x00300000a874783b */ /* 0x000eee0000004200 */
[C---:B-1----:R-:W-:Y:S08]  /*112d0*/  HMMA.16816.F32 R28, R104.reuse, R108, R28 ;  /* 0x0000006c681c723c */ /* 0x042ff0000000181c */
[C---:B------:R-:W-:Y:S01]  /*112e0*/  HMMA.16816.F32 R32, R104.reuse, R110, R32 ;  /* 0x0000006e6820723c */ /* 0x040fe20000001820 */
[----:B------:R-:W1:Y:S07]  /*112f0*/  LDSM.16.MT88.4 R108, [R170+0x3000] ;  /* 0x00300000aa6c783b */ /* 0x000e6e0000004200 */
[C---:B--2---:R-:W-:Y:S08]  /*11300*/  HMMA.16816.F32 R36, R104.reuse, R112, R36 ;  /* 0x000000706824723c */ /* 0x044ff00000001824 */
[C---:B------:R-:W-:Y:S01]  /*11310*/  HMMA.16816.F32 R40, R104.reuse, R114, R40 ;  /* 0x000000726828723c */ /* 0x040fe20000001828 */
[----:B------:R-:W2:Y:S07]  /*11320*/  LDSM.16.MT88.4 R112, [R169+0x3000] ;  /* 0x00300000a970783b */ /* 0x000eae0000004200 */
[C---:B---3--:R-:W-:Y:S08]  /*11330*/  HMMA.16816.F32 R44, R104.reuse, R116, R44 ;  /* 0x00000074682c723c */ /* 0x048ff0000000182c */
        /* <DEDUP_REMOVED lines=12> */
[C---:B------:R-:W-:Y:S08]  /*11400*/  HMMA.16816.F32 R80, R104.reuse, R110, R80 ;  /* 0x0000006e6850723c */ /* 0x040ff00000001850 */
[C---:B--2---:R-:W-:Y:S08]  /*11410*/  HMMA.16816.F32 R84, R104.reuse, R112, R84 ;  /* 0x000000706854723c */ /* 0x044ff00000001854 */
        /* <DEDUP_REMOVED lines=52> */
.L_x_540:
[----:B------:R-:W-:Y:S05]  /*11760*/  BRA.DIV ~URZ, `(.L_x_559) ;  /* 0x00006b827f007947 */ /* 0x000fea000b800000 */
[----:B------:R1:W2:Y:S02]  /*11770*/  SHFL.BFLY PT, R0, R190, 0x2, 0x1f ;  /* 0x0c401f00be007f89 */ /* 0x0002a400000e0000 */
.L_x_659:
[----:B--2---:R-:W-:Y:S01]  /*11780*/  FADD.FTZ R5, R0, R190 ;  /* 0x000000be00057221 */ /* 0x004fe20000010000 */
[----:B------:R-:W-:Y:S05]  /*11790*/  BRA.DIV ~URZ, `(.L_x_560) ;  /* 0x00006ba27f007947 */ /* 0x000fea000b800000 */
[----:B------:R-:W2:Y:S04]  /*117a0*/  SHFL.BFLY PT, R0, R191, 0x2, 0x1f ;  /* 0x0c401f00bf007f89 */ /* 0x000ea800000e0000 */
[----:B------:R-:W3:Y:S01]  /*117b0*/  SHFL.BFLY PT, R2, R5, 0x1, 0x1f ;  /* 0x0c201f0005027f89 */ /* 0x000ee200000e0000 */
[----:B--2---:R-:W-:-:S02]  /*117c0*/  FADD.FTZ R4, R0, R191 ;  /* 0x000000bf00047221 */ /* 0x004fc40000010000 */
[----:B---3--:R-:W-:-:S03]  /*117d0*/  FADD.FTZ R5, R5, R2 ;  /* 0x0000000205057221 */ /* 0x008fc60000010000 */
[----:B------:R2:W3:Y:S04]  /*117e0*/  SHFL.BFLY PT, R3, R4, 0x1, 0x1f ;  /* 0x0c201f0004037f89 */ /* 0x0004e800000e0000 */
.L_x_660:
        /* <DEDUP_REMOVED lines=71> */
[C---:B------:R-:W-:Y:S01]  /*11c60*/  FMUL.FTZ R93, R0.reuse, R123 ;  /* 0x0000007b005d7220 */ /* 0x040fe20000410000 */
[----:B--2---:R-:W-:Y:S01]  /*11c70*/  @P0 MOV R3, 0x3f317218 ;  /* 0x3f31721800030802 */ /* 0x004fe20000000f00 */
[C---:B------:R-:W-:Y:S02]  /*11c80*/  FMUL.FTZ R38, R0.reuse, R46 ;  /* 0x0000002e00267220 */ /* 0x040fe40000410000 */
[----:B------:R-:W-:Y:S02]  /*11c90*/  FMUL.FTZ R39, R0, R47 ;  /* 0x0000002f00277220 */ /* 0x000fe40000410000 */
[----:B----4-:R-:W-:-:S02]  /*11ca0*/  @P0 FMUL.FTZ R2, R2, 0.69314718246459960938 ;  /* 0x3f31721802020820 */ /* 0x010fc40000410000 */
[----:B------:R-:W-:Y:S02]  /*11cb0*/  @P0 FMUL.FTZ R3, R3, c[0x0][0x2d0] ;  /* 0x0000b40003030a20 */ /* 0x000fe40000410000 */
        /* <DEDUP_REMOVED lines=40> */
.L_x_469:
        /* <DEDUP_REMOVED lines=17> */
.L_x_562:
[----:B------:R-:W-:Y:S05]  /*12050*/  BSYNC B0 ;  /* 0x0000000000007941 */ /* 0x000fea0003800000 */
.L_x_561:
        /* <DEDUP_REMOVED lines=8> */
[----:B------:R-:W4:Y:S01]  /*120e0*/  LDL R8, [R1] ;  /* 0x0000000001087983 */ /* 0x000f220000100800 */
[----:B------:R-:W-:Y:S01]  /*120f0*/  WARPSYNC 0xffffffff ;  /* 0xffffffff00007948 */ /* 0x000fe20003800000 */
[----:B------:R-:W-:Y:S01]  /*12100*/  F2FP.PACK_AB R0, R133, R132 ;  /* 0x000000848500723e */ /* 0x000fe200000000ff */
[----:B------:R-:W-:Y:S01]  /*12110*/  IMAD.MOV.U32 R15, RZ, RZ, c[0x0][0x388] ;  /* 0x0000e200ff0f7624 */ /* 0x000fe200078e00ff */
[----:B------:R-:W-:Y:S01]  /*12120*/  BAR.SYNC.DEFER_BLOCKING 0x1, 0x100 ;  /* 0x0044000000007b1d */ /* 0x000fe20000010000 */
[----:B------:R-:W-:-:S02]  /*12130*/  F2FP.PACK_AB R2, R85, R84 ;  /* 0x000000545502723e */ /* 0x000fc400000000ff */
[----:B------:R-:W-:Y:S02]  /*12140*/  F2FP.PACK_AB R3, R29, R28 ;  /* 0x0000001c1d03723e */ /* 0x000fe400000000ff */
[----:B------:R-:W-:Y:S02]  /*12150*/  F2FP.PACK_AB R4, R113, R112 ;  /* 0x000000707104723e */ /* 0x000fe400000000ff */
[----:B------:R-:W-:Y:S02]  /*12160*/  ISETP.NE.U32.AND P0, PT, RZ, c[0x0][0x508], PT ;  /* 0x00014200ff007a0c */ /* 0x000fe40003f05070 */
[----:B------:R-:W-:Y:S02]  /*12170*/  ISETP.NE.U32.AND P2, PT, RZ, c[0x0][0x500], PT ;  /* 0x00014000ff007a0c */ /* 0x000fe40003f45070 */
[----:B------:R-:W-:Y:S02]  /*12180*/  ISETP.NE.AND.EX P1, PT, RZ, c[0x0][0x50c], PT, P0 ;  /* 0x00014300ff007a0c */ /* 0x000fe40003f25300 */
[----:B------:R-:W-:Y:S01]  /*12190*/  ISETP.NE.AND.EX P2, PT, RZ, c[0x0][0x504], PT, P2 ;  /* 0x00014100ff007a0c */ /* 0x000fe20003f45320 */
[----:B------:R1:W-:Y:S04]  /*121a0*/  STS [R226], R0 ;  /* 0x00000000e2007388 */ /* 0x0003e80000000800 */
[----:B------:R1:W-:Y:S04]  /*121b0*/  STS [R226+0x400], R2 ;  /* 0x00040002e2007388 */ /* 0x0003e80000000800 */
[----:B------:R1:W-:Y:S02]  /*121c0*/  STS [R227], R3 ;  /* 0x00000003e3007388 */ /* 0x0003e40000000800 */
[----:B-1----:R-:W-:-:S02]  /*121d0*/  F2FP.PACK_AB R0, R27, R26 ;  /* 0x0000001a1b00723e */ /* 0x002fc400000000ff */
[----:B------:R-:W-:-:S03]  /*121e0*/  F2FP.PACK_AB R2, R31, R30 ;  /* 0x0000001e1f02723e */ /* 0x000fc600000000ff */
[----:B------:R1:W-:Y:S01]  /*121f0*/  STS [R227+0x400], R0 ;  /* 0x00040000e3007388 */ /* 0x0003e20000000800 */
[----:B------:R-:W-:-:S03]  /*12200*/  F2FP.PACK_AB R3, R121, R120 ;  /* 0x000000787903723e */ /* 0x000fc600000000ff */
[----:B------:R1:W-:Y:S04]  /*12210*/  STS [R229], R2 ;  /* 0x00000002e5007388 */ /* 0x0003e80000000800 */
[----:B------:R1:W-:Y:S02]  /*12220*/  STS [R229+0x400], R3 ;  /* 0x00040003e5007388 */ /* 0x0003e40000000800 */
[----:B-1----:R-:W-:Y:S02]  /*12230*/  F2FP.PACK_AB R0, R33, R32 ;  /* 0x000000202100723e */ /* 0x002fe400000000ff */
[----:B------:R-:W-:-:S03]  /*12240*/  F2FP.PACK_AB R2, R93, R92 ;  /* 0x0000005c5d02723e */ /* 0x000fc600000000ff */
[----:B------:R1:W-:Y:S01]  /*12250*/  STS [R228], R0 ;  /* 0x00000000e4007388 */ /* 0x0003e20000000800 */
[----:B------:R-:W-:-:S03]  /*12260*/  F2FP.PACK_AB R3, R35, R34 ;  /* 0x000000222303723e */ /* 0x000fc600000000ff */
[----:B------:R1:W-:Y:S02]  /*12270*/  STS [R228+0x400], R2 ;  /* 0x00040002e4007388 */ /* 0x0003e40000000800 */
[----:B-1----:R-:W-:Y:S02]  /*12280*/  F2FP.PACK_AB R0, R37, R36 ;  /* 0x000000242500723e */ /* 0x002fe400000000ff */
[----:B------:R-:W-:Y:S01]  /*12290*/  F2FP.PACK_AB R2, R101, R100 ;  /* 0x000000646502723e */ /* 0x000fe200000000ff */
[----:B--2---:R1:W-:Y:S04]  /*122a0*/  STS [R7], R3 ;  /* 0x0000000307007388 */ /* 0x0043e80000000800 */
[----:B------:R2:W-:Y:S04]  /*122b0*/  STS [R7+0x400], R0 ;  /* 0x0004000007007388 */ /* 0x0005e80000000800 */
[----:B---3--:R3:W-:Y:S01]  /*122c0*/  STS [R6], R2 ;  /* 0x0000000206007388 */ /* 0x0087e20000000800 */
[----:B-1----:R-:W-:-:S02]  /*122d0*/  F2FP.PACK_AB R3, R115, R114 ;  /* 0x000000727303723e */ /* 0x002fc400000000ff */
[----:B--2---:R-:W-:-:S03]  /*122e0*/  F2FP.PACK_AB R0, R103, R102 ;  /* 0x000000666700723e */ /* 0x004fc600000000ff */
[----:B------:R1:W-:Y:S01]  /*122f0*/  STS [R6+0x400], R3 ;  /* 0x0004000306007388 */ /* 0x0003e20000000800 */
[----:B---3--:R-:W-:-:S03]  /*12300*/  F2FP.PACK_AB R2, R97, R96 ;  /* 0x000000606102723e */ /* 0x008fc600000000ff */
[----:B----4-:R2:W-:Y:S04]  /*12310*/  STS [R5], R0 ;  /* 0x0000000005007388 */ /* 0x0105e80000000800 */
        /* <DEDUP_REMOVED lines=58> */
[----:B----4-:R-:W-:-:S03]  /*126c0*/  F2FP.PACK_AB R2, R81, R80 ;  /* 0x000000505102723e */ /* 0x010fc600000000ff */
[----:B------:R2:W-:Y:S04]  /*126d0*/  STS [R6+0x8000], R4 ;  /* 0x0080000406007388 */ /* 0x0005e80000000800 */
[----:B------:R-:W-:Y:S04]  /*126e0*/  STS [R6+0x8400], R3 ;  /* 0x0084000306007388 */ /* 0x000fe80000000800 */
[----:B------:R3:W-:Y:S01]  /*126f0*/  STS [R5+0x8000], R2 ;  /* 0x0080000205007388 */ /* 0x0007e20000000800 */
[----:B-1----:R-:W-:-:S05]  /*12700*/  F2FP.PACK_AB R0, R55, R54 ;  /* 0x000000363700723e */ /* 0x002fca00000000ff */
[----:B------:R1:W-:Y:S01]  /*12710*/  STS [R5+0x8400], R0 ;  /* 0x0084000005007388 */ /* 0x0003e20000000800 */
[----:B--2---:R-:W-:Y:S01]  /*12720*/  F2FP.PACK_AB R4, R43, R42 ;  /* 0x0000002a2b04723e */ /* 0x004fe200000000ff */
[----:B---3--:R-:W-:-:S04]  /*12730*/  IMAD.MOV.U32 R2, RZ, RZ, 0x4 ;  /* 0x00000004ff027424 */ /* 0x008fc800078e00ff */
[----:B------:R-:W-:-:S04]  /*12740*/  @P1 IMAD.WIDE R6, R215, R2, c[0x0][0x508] ;  /* 0x00014200d7061625 */ /* 0x000fc800078e0202 */
[----:B------:R-:W-:Y:S01]  /*12750*/  IMAD.WIDE R2, R215, R2, c[0x0][0x500] ;  /* 0x00014000d7027625 */ /* 0x000fe200078e0202 */
[----:B-1----:R-:W-:-:S03]  /*12760*/  F2FP.PACK_AB R5, R25, R24 ;  /* 0x000000181905723e */ /* 0x002fc600000000ff */
[----:B------:R-:W-:Y:S02]  /*12770*/  IMAD.MOV.U32 R0, RZ, RZ, RZ ;  /* 0x000000ffff007224 */ /* 0x000fe400078e00ff */
[----:B------:R1:W-:Y:S04]  /*12780*/  STS [R8+0x8000], R5 ;  /* 0x0080000508007388 */ /* 0x0003e80000000800 */
[----:B------:R2:W-:Y:S04]  /*12790*/  STS [R8+0x8400], R4 ;  /* 0x0084000408007388 */ /* 0x0005e80000000800 */
[----:B------:R-:W-:Y:S06]  /*127a0*/  BAR.SYNC.DEFER_BLOCKING 0x1, 0x100 ;  /* 0x0044000000007b1d */ /* 0x000fec0000010000 */
[----:B------:R2:W5:Y:S04]  /*127b0*/  @P1 LDG.E R15, [R6.64] ;  /* 0x00000008060f1981 */ /* 0x000568000c1e1900 */
[----:B------:R2:W5:Y:S01]  /*127c0*/  @P2 LDG.E R0, [R2.64] ;  /* 0x0000000802002981 */ /* 0x000562000c1e1900 */
[----:B------:R-:W-:-:S04]  /*127d0*/  ISETP.NE.AND P0, PT, R224, RZ, PT ;  /* 0x000000ffe000720c */ /* 0x000fc80003f05270 */
[----:B-1----:R-:W-:Y:S01]  /*127e0*/  SEL R5, R224, c[0x0][0x3d4], P0 ;  /* 0x0000f500e0057a07 */ /* 0x002fe20000000000 */
[----:B------:R-:W-:Y:S05]  /*127f0*/  @P1 BRA `(.L_x_565) ;  /* 0x0000004000001947 */ /* 0x000fea0003800000 */
[----:B------:R-:W-:Y:S05]  /*12800*/  @!P2 BRA `(.L_x_565) ;  /* 0x000000300000a947 */ /* 0x000fea0003800000 */
[----:B--2---:R1:W2:Y:S04]  /*12810*/  LDG.E R4, [R2.64] ;  /* 0x0000000802047981 */ /* 0x0042a8000c1e1900 */
[----:B-1----:R-:W2:Y:S02]  /*12820*/  LDG.E R2, [R2.64+0x4] ;  /* 0x0000040802027981 */ /* 0x002ea4000c1e1900 */
[----:B--2--5:R-:W-:Y:S02]  /*12830*/  IADD3 R15, -R4, R2, RZ ;  /* 0x00000002040f7210 */ /* 0x024fe40007ffe1ff */
.L_x_565:
[----:B------:R-:W3:Y:S01]  /*12840*/  LDL R86, [R1+0x10] ;  /* 0x0000100001567983 */ /* 0x000ee20000100800 */
[----:B------:R-:W-:Y:S01]  /*12850*/  IMAD.MOV.U32 R9, RZ, RZ, 0x368 ;  /* 0x00000368ff097424 */ /* 0x000fe200078e00ff */
[----:B------:R-:W-:Y:S01]  /*12860*/  ISETP.GT.AND P2, PT, R5, 0x1, PT ;  /* 0x000000010500780c */ /* 0x000fe20003f44270 */
[----:B--2---:R-:W-:Y:S01]  /*12870*/  IMAD.MOV.U32 R2, RZ, RZ, c[0x0][0x4e8] ;  /* 0x00013a00ff027624 */ /* 0x004fe200078e00ff */
[----:B------:R-:W-:Y:S01]  /*12880*/  ISETP.NE.U32.AND P0, PT, RZ, c[0x0][0x500], PT ;  /* 0x00014000ff007a0c */ /* 0x000fe20003f05070 */
[----:B------:R-:W-:Y:S01]  /*12890*/  IMAD.IADD R11, R216, 0x1, R211 ;  /* 0x00000001d80b7824 */ /* 0x000fe200078e02d3 */
[----:B------:R-:W-:Y:S01]  /*128a0*/  SEL R9, R9, 0x328, P2 ;  /* 0x0000032809097807 */ /* 0x000fe20001000000 */
[----:B------:R-:W1:Y:S01]  /*128b0*/  S2R R87, SR_TID.X ;  /* 0x0000000000577919 */ /* 0x000e620000002100 */
[----:B------:R-:W-:-:S02]  /*128c0*/  ISETP.NE.AND.EX P0, PT, RZ, c[0x0][0x504], PT, P0 ;  /* 0x00014100ff007a0c */ /* 0x000fc40003f05300 */
[----:B------:R-:W2:Y:S01]  /*128d0*/  LDC.64 R4, c[0x0][R9+0x170] ;  /* 0x00005c0009047b82 */ /* 0x000ea20000000a00 */
[----:B------:R-:W-:Y:S02]  /*128e0*/  ISETP.NE.AND P3, PT, R2, 0x1, PT ;  /* 0x000000010200780c */ /* 0x000fe40003f65270 */
[----:B------:R-:W-:Y:S02]  /*128f0*/  SHF.R.S32.HI R2, RZ, 0x1f, R215 ;  /* 0x0000001fff027819 */ /* 0x000fe400000114d7 */
[----:B------:R-:W-:Y:S02]  /*12900*/  SEL R8, R215, RZ, !P0 ;  /* 0x000000ffd7087207 */ /* 0x000fe40004000000 */
[----:B------:R-:W-:Y:S01]  /*12910*/  SEL R3, R2, RZ, !P0 ;  /* 0x000000ff02037207 */ /* 0x000fe20004000000 */
[----:B------:R-:W4:Y:S01]  /*12920*/  LDC.64 R16, c[0x0][R9+0x168] ;  /* 0x00005a0009107b82 */ /* 0x000f220000000a00 */
[----:B------:R-:W-:-:S07]  /*12930*/  LOP3.LUT R10, R214, 0xffff, RZ, 0xc0, !PT ;  /* 0x0000ffffd60a7812 */ /* 0x000fce00078ec0ff */
[----:B------:R2:W4:Y:S01]  /*12940*/  LDC.64 R18, c[0x0][R9+0x178] ;  /* 0x00005e0009127b82 */ /* 0x0005220000000a00 */
[----:B-1----:R-:W-:-:S07]  /*12950*/  SHF.R.S32.HI R83, RZ, 0x1f, R87 ;  /* 0x0000001fff537819 */ /* 0x002fce0000011457 */
[----:B------:R1:W1:Y:S01]  /*12960*/  LDC.64 R20, c[0x0][R9+0x160] ;  /* 0x0000580009147b82 */ /* 0x0002620000000a00 */
[----:B------:R-:W-:-:S04]  /*12970*/  LEA.HI R83, R83, R87, RZ, 0x5 ;  /* 0x0000005753537211 */ /* 0x000fc800078f28ff */
[----:B------:R-:W-:-:S05]  /*12980*/  LOP3.LUT R83, R83, 0xffffffe0, RZ, 0xc0, !PT ;  /* 0xffffffe053537812 */ /* 0x000fca00078ec0ff */
[----:B------:R-:W-:Y:S02]  /*12990*/  IMAD.IADD R83, R87, 0x1, -R83 ;  /* 0x0000000157537824 */ /* 0x000fe400078e0a53 */
[----:B--2---:R-:W-:-:S04]  /*129a0*/  IMAD R2, R5, R8, RZ ;  /* 0x0000000805027224 */ /* 0x004fc800078e02ff */
[----:B------:R-:W-:Y:S02]  /*129b0*/  IMAD R12, R4, R3, R2 ;  /* 0x00000003040c7224 */ /* 0x000fe400078e0202 */
[----:B------:R-:W-:-:S04]  /*129c0*/  @P3 IMAD.HI.U32 R3, R11, c[0x0][0x4ec], RZ ;  /* 0x00013b000b033a27 */ /* 0x000fc800078e00ff */
[----:B------:R-:W-:-:S04]  /*129d0*/  IMAD.WIDE.U32 R4, R4, R8, RZ ;  /* 0x0000000804047225 */ /* 0x000fc800078e00ff */
[----:B----4-:R-:W-:-:S04]  /*129e0*/  IMAD.WIDE.U32 R6, R16, R10, RZ ;  /* 0x0000000a10067225 */ /* 0x010fc800078e00ff */
[----:B------:R-:W-:Y:S01]  /*129f0*/  IMAD.MOV.U32 R2, RZ, RZ, R11 ;  /* 0x000000ffff027224 */ /* 0x000fe200078e000b */
[----:B------:R-:W-:Y:S01]  /*12a00*/  @P3 SHF.R.U32.HI R2, RZ, c[0x0][0x4f0], R3 ;  /* 0x00013c00ff023a19 */ /* 0x000fe20000011603 */
[----:B-1----:R-:W-:Y:S01]  /*12a10*/  IMAD R9, R17, R10, RZ ;  /* 0x0000000a11097224 */ /* 0x002fe200078e02ff */
[----:B------:R-:W-:Y:S01]  /*12a20*/  SEL R3, R225, RZ, P2 ;  /* 0x000000ffe1037207 */ /* 0x000fe20001000000 */
[----:B------:R-:W-:Y:S01]  /*12a30*/  IMAD.IADD R13, R5, 0x1, R12 ;  /* 0x00000001050d7824 */ /* 0x000fe200078e020c */
[--C-:B-----5:R-:W-:Y:S01]  /*12a40*/  IADD3 R14, P1, P0, R4, R6, R0.reuse ;  /* 0x00000006040e7210 */ /* 0x120fe2000783e000 */
[----:B------:R-:W-:Y:S01]  /*12a50*/  IMAD.IADD R6, R7, 0x1, R9 ;  /* 0x0000000107067824 */ /* 0x000fe200078e0209 */
[----:B------:R-:W-:Y:S01]  /*12a60*/  SHF.R.S32.HI R9, RZ, 0x1f, R0 ;  /* 0x0000001fff097819 */ /* 0x000fe20000011400 */
[----:B------:R-:W-:Y:S02]  /*12a70*/  IMAD.MOV R7, RZ, RZ, -R2 ;  /* 0x000000ffff077224 */ /* 0x000fe400078e0a02 */
[-C--:B------:R-:W-:Y:S01]  /*12a80*/  IMAD R12, R19, R3.reuse, RZ ;  /* 0x00000003130c7224 */ /* 0x080fe200078e02ff */
[----:B------:R-:W-:Y:S01]  /*12a90*/  IADD3.X R13, R13, R6, R9, P1, P0 ;  /* 0x000000060d0d7210 */ /* 0x000fe20000fe0409 */
[----:B------:R-:W-:-:S04]  /*12aa0*/  IMAD.WIDE.U32 R4, R18, R3, RZ ;  /* 0x0000000312047225 */ /* 0x000fc800078e00ff */
[----:B------:R-:W-:Y:S01]  /*12ab0*/  IMAD R3, R7, c[0x0][0x4e8], R11 ;  /* 0x00013a0007037a24 */ /* 0x000fe200078e020b */
[----:B------:R-:W-:Y:S01]  /*12ac0*/  IADD3 R4, P1, P0, R2, R14, R4 ;  /* 0x0000000e02047210 */ /* 0x000fe2000783e004 */
[----:B------:R-:W-:Y:S01]  /*12ad0*/  IMAD.IADD R12, R5, 0x1, R12 ;  /* 0x00000001050c7824 */ /* 0x000fe200078e020c */
[----:B------:R-:W-:Y:S01]  /*12ae0*/  SHF.R.S32.HI R5, RZ, 0x1f, R2 ;  /* 0x0000001fff057819 */ /* 0x000fe20000011402 */
[----:B------:R-:W-:Y:S01]  /*12af0*/  IMAD R2, R21, R3, RZ ;  /* 0x0000000315027224 */ /* 0x000fe200078e02ff */
[----:B------:R-:W-:Y:S01]  /*12b00*/  SHF.R.S32.HI R6, RZ, 0x1f, R3 ;  /* 0x0000001fff067819 */ /* 0x000fe20000011403 */
[----:B------:R-:W-:Y:S01]  /*12b10*/  IMAD.MOV.U32 R7, RZ, RZ, c[0x0][0x4a8] ;  /* 0x00012a00ff077624 */ /* 0x000fe200078e00ff */
[----:B------:R-:W-:Y:S01]  /*12b20*/  IADD3.X R5, R5, R13, R12, P1, P0 ;  /* 0x0000000d05057210 */ /* 0x000fe20000fe040c */
[----:B------:R-:W-:Y:S02]  /*12b30*/  IMAD R12, R15, c[0x0][0x4e8], RZ ;  /* 0x00013a000f0c7a24 */ /* 0x000fe400078e02ff */
[----:B------:R-:W-:-:S02]  /*12b40*/  IMAD R6, R20, R6, R2 ;  /* 0x0000000614067224 */ /* 0x000fc400078e0202 */
[----:B------:R-:W-:Y:S01]  /*12b50*/  IMAD.WIDE.U32 R2, R20, R3, R4 ;  /* 0x0000000314027225 */ /* 0x000fe200078e0004 */
[----:B------:R-:W-:-:S03]  /*12b60*/  SEL R4, R7, c[0x0][0x450], P2 ;  /* 0x0001140007047a07 */ /* 0x000fc60001000000 */
[----:B------:R-:W-:Y:S01]  /*12b70*/  IMAD.MOV.U32 R5, RZ, RZ, c[0x0][0x4ac] ;  /* 0x00012b00ff057624 */ /* 0x000fe200078e00ff */
[----:B------:R-:W-:Y:S01]  /*12b80*/  LEA R4, P0, R2, R4, 0x2 ;  /* 0x0000000402047211 */ /* 0x000fe200078010ff */
[----:B------:R-:W-:-:S03]  /*12b90*/  IMAD.IADD R3, R3, 0x1, R6 ;  /* 0x0000000103037824 */ /* 0x000fc600078e0206 */
[----:B------:R-:W-:Y:S01]  /*12ba0*/  SEL R5, R5, c[0x0][0x454], P2 ;  /* 0x0001150005057a07 */ /* 0x000fe20001000000 */
[----:B------:R-:W-:Y:S03]  /*12bb0*/  SHFL.IDX PT, R6, R4, RZ, 0x1c1f ;  /* 0x001c1fff04067589 */ /* 0x000fe600000e0000 */
[----:B------:R-:W-:Y:S01]  /*12bc0*/  LEA.HI.X R2, R2, R5, R3, 0x2, P0 ;  /* 0x0000000502027211 */ /* 0x000fe200000f1403 */
[----:B------:R-:W-:Y:S01]  /*12bd0*/  SHFL.IDX PT, R4, R4, 0x1, 0x1c1f ;  /* 0x003c1f0004047f89 */ /* 0x000fe200000e0000 */
[----:B------:R-:W-:-:S03]  /*12be0*/  LOP3.LUT P0, RZ, R83, 0x3, RZ, 0xc0, !PT ;  /* 0x0000000353ff7812 */ /* 0x000fc6000780c0ff */
[----:B------:R-:W1:Y:S04]  /*12bf0*/  SHFL.IDX PT, R7, R2, RZ, 0x1c1f ;  /* 0x001c1fff02077589 */ /* 0x000e6800000e0000 */
[----:B------:R3:W2:Y:S02]  /*12c00*/  SHFL.IDX PT, R5, R2, 0x1, 0x1c1f ;  /* 0x003c1f0002057f89 */ /* 0x0006a400000e0000 */
[----:B---3--:R-:W-:-:S05]  /*12c10*/  IMAD.IADD R2, R86, 0x1, R211 ;  /* 0x0000000156027824 */ /* 0x008fca00078e02d3 */
[C---:B------:R-:W-:Y:S02]  /*12c20*/  IADD3 R3, R2.reuse, 0x8, RZ ;  /* 0x0000000802037810 */ /* 0x040fe40007ffe0ff */
[-C--:B------:R-:W-:Y:S02]  /*12c30*/  ISETP.GE.OR P1, PT, R2, R12.reuse, P0 ;  /* 0x0000000c0200720c */ /* 0x080fe40000726670 */
[----:B------:R-:W-:-:S11]  /*12c40*/  ISETP.GE.OR P0, PT, R3, R12, P0 ;  /* 0x0000000c0300720c */ /* 0x000fd60000706670 */
[----:B-1----:R1:W-:Y:S01]  /*12c50*/  @!P1 ST.E [R6.64], R23 ;  /* 0x0000001706009985 */ /* 0x0023e2000c101908 */
[----:B------:R-:W-:-:S03]  /*12c60*/  ISETP.GE.AND P1, PT, R3, R12, PT ;  /* 0x0000000c0300720c */ /* 0x000fc60003f26270 */
[----:B--2---:R1:W-:Y:S01]  /*12c70*/  @!P0 ST.E [R4.64], R22 ;  /* 0x0000001604008985 */ /* 0x0043e2000c101908 */
[----:B------:R-:W-:Y:S02]  /*12c80*/  ISETP.GE.AND P0, PT, R2, R12, PT ;  /* 0x0000000c0200720c */ /* 0x000fe40003f06270 */
[----:B------:R-:W-:Y:S01]  /*12c90*/  P2R R13, PR, RZ, 0x2 ;  /* 0x00000002ff0d7803 */ /* 0x000fe20000000000 */
[----:B------:R-:W-:Y:S05]  /*12ca0*/  @P2 BRA `(.L_x_566) ;  /* 0x0000087000002947 */ /* 0x000fea0003800000 */
[----:B-1----:R-:W-:Y:S01]  /*12cb0*/  IMAD R4, R9, c[0x0][0x3a0], RZ ;  /* 0x0000e80009047a24 */ /* 0x002fe200078e02ff */
[----:B------:R-:W-:Y:S01]  /*12cc0*/  SHF.R.S32.HI R5, RZ, 0x1f, R8 ;  /* 0x0000001fff057819 */ /* 0x000fe20000011408 */
[C---:B------:R-:W-:Y:S01]  /*12cd0*/  IMAD.WIDE.U32 R2, R0.reuse, c[0x0][0x3a0], RZ ;  /* 0x0000e80000027a25 */ /* 0x040fe200078e00ff */
[----:B------:R1:W2:Y:S03]  /*12ce0*/  LDS.128 R24, [R179+0x80] ;  /* 0x00008000b3187984 */ /* 0x0002a60000000c00 */
[----:B------:R-:W-:Y:S01]  /*12cf0*/  IMAD R0, R0, c[0x0][0x3a4], R4 ;  /* 0x0000e90000007a24 */ /* 0x000fe200078e0204 */
[----:B------:R-:W-:Y:S01]  /*12d00*/  IADD3 R4, R197, R211, RZ ;  /* 0x000000d3c5047210 */ /* 0x000fe20007ffe0ff */
[----:B------:R1:W3:Y:S01]  /*12d10*/  LDS.128 R36, [R179+0x1080] ;  /* 0x00108000b3247984 */ /* 0x0002e20000000c00 */
[----:B------:R-:W-:-:S02]  /*12d20*/  IMAD R5, R5, c[0x0][0x3f0], RZ ;  /* 0x0000fc0005057a24 */ /* 0x000fc400078e02ff */
[----:B------:R-:W-:Y:S01]  /*12d30*/  IADD3 R3, R3, R0, RZ ;  /* 0x0000000003037210 */ /* 0x000fe20007ffe0ff */
[----:B------:R-:W-:Y:S01]  /*12d40*/  @P3 IMAD.HI.U32 R6, R4, c[0x0][0x4ec], RZ ;  /* 0x00013b0004063a27 */ /* 0x000fe200078e00ff */
[----:B------:R1:W4:Y:S01]  /*12d50*/  LDS.128 R48, [R179+0x2080] ;  /* 0x00208000b3307984 */ /* 0x0003220000000c00 */
[----:B------:R-:W-:Y:S02]  /*12d60*/  MOV R0, R4 ;  /* 0x0000000400007202 */ /* 0x000fe40000000f00 */
[C---:B------:R-:W-:Y:S01]  /*12d70*/  IMAD.WIDE.U32 R2, R10.reuse, c[0x0][0x3e8], R2 ;  /* 0x0000fa000a027a25 */ /* 0x040fe200078e0002 */
[----:B------:R1:W1:Y:S01]  /*12d80*/  LDS.128 R56, [R179+0x3080] ;  /* 0x00308000b3387984 */ /* 0x0002620000000c00 */
[----:B------:R-:W-:Y:S02]  /*12d90*/  @P3 SHF.R.U32.HI R0, RZ, c[0x0][0x4f0], R6 ;  /* 0x00013c00ff003a19 */ /* 0x000fe40000011606 */
[----:B------:R-:W-:Y:S01]  /*12da0*/  IMAD R3, R10, c[0x0][0x3ec], R3 ;  /* 0x0000fb000a037a24 */ /* 0x000fe200078e0203 */
[----:B------:R1:W1:Y:S01]  /*12db0*/  LDS.128 R20, [R179+0x4080] ;  /* 0x00408000b3147984 */ /* 0x0002620000000c00 */
[C---:B------:R-:W-:Y:S01]  /*12dc0*/  IMAD R7, R8.reuse, c[0x0][0x3f4], R5 ;  /* 0x0000fd0008077a24 */ /* 0x040fe200078e0205 */
[----:B------:R-:W-:Y:S01]  /*12dd0*/  SHF.R.S32.HI R6, RZ, 0x1f, R0 ;  /* 0x0000001fff067819 */ /* 0x000fe20000011400 */
[----:B------:R-:W-:Y:S01]  /*12de0*/  IMAD.WIDE.U32 R2, R8, c[0x0][0x3f0], R2 ;  /* 0x0000fc0008027a25 */ /* 0x000fe200078e0002 */
[----:B------:R1:W1:Y:S01]  /*12df0*/  LDS.128 R32, [R179+0x5080] ;  /* 0x00508000b3207984 */ /* 0x0002620000000c00 */
[----:B------:R-:W-:-:S02]  /*12e00*/  IADD3 R5, -R0, RZ, RZ ;  /* 0x000000ff00057210 */ /* 0x000fc40007ffe1ff */
[----:B------:R-:W-:Y:S01]  /*12e10*/  IMAD R6, R6, c[0x0][0x3e0], RZ ;  /* 0x0000f80006067a24 */ /* 0x000fe200078e02ff */
[----:B------:R1:W1:Y:S01]  /*12e20*/  LDS.128 R44, [R179+0x6080] ;  /* 0x00608000b32c7984 */ /* 0x0002620000000c00 */
[----:B------:R-:W-:Y:S01]  /*12e30*/  IADD3 R3, R3, R7, RZ ;  /* 0x0000000703037210 */ /* 0x000fe20007ffe0ff */
[----:B------:R-:W-:Y:S02]  /*12e40*/  IMAD R4, R5, c[0x0][0x4e8], R4 ;  /* 0x00013a0005047a24 */ /* 0x000fe400078e0204 */
[----:B------:R1:W1:Y:S01]  /*12e50*/  LDS.128 R52, [R179+0x7080] ;  /* 0x00708000b3347984 */ /* 0x0002620000000c00 */
[C---:B------:R-:W-:Y:S02]  /*12e60*/  IMAD R5, R0.reuse, c[0x0][0x3e4], R6 ;  /* 0x0000f90000057a24 */ /* 0x040fe400078e0206 */
[----:B------:R-:W-:Y:S01]  /*12e70*/  IMAD.WIDE.U32 R2, R0, c[0x0][0x3e0], R2 ;  /* 0x0000f80000027a25 */ /* 0x000fe200078e0002 */
[----:B------:R1:W1:Y:S01]  /*12e80*/  LDS.128 R16, [R179+0x8080] ;  /* 0x00808000b3107984 */ /* 0x0002620000000c00 */
[----:B------:R-:W-:-:S03]  /*12e90*/  SHF.R.S32.HI R0, RZ, 0x1f, R4 ;  /* 0x0000001fff007819 */ /* 0x000fc60000011404 */
[----:B------:R1:W1:Y:S01]  /*12ea0*/  LDS.128 R28, [R179+0x9080] ;  /* 0x00908000b31c7984 */ /* 0x0002620000000c00 */
[----:B------:R-:W-:Y:S01]  /*12eb0*/  IADD3 R3, R3, R5, RZ ;  /* 0x0000000503037210 */ /* 0x000fe20007ffe0ff */
[----:B------:R-:W-:Y:S02]  /*12ec0*/  IMAD R0, R0, c[0x0][0x3d8], RZ ;  /* 0x0000f60000007a24 */ /* 0x000fe400078e02ff */
[----:B------:R1:W1:Y:S02]  /*12ed0*/  LDS.128 R40, [R179+0xa080] ;  /* 0x00a08000b3287984 */ /* 0x0002640000000c00 */
[C---:B------:R-:W-:Y:S02]  /*12ee0*/  IMAD.WIDE.U32 R2, R4.reuse, c[0x0][0x3d8], R2 ;  /* 0x0000f60004027a25 */ /* 0x040fe400078e0002 */
[----:B------:R1:W1:Y:S02]  /*12ef0*/  LDS.128 R60, [R179+0xb080] ;  /* 0x00b08000b33c7984 */ /* 0x0002640000000c00 */
[----:B------:R-:W-:Y:S01]  /*12f00*/  IMAD R0, R4, c[0x0][0x3dc], R0 ;  /* 0x0000f70004007a24 */ /* 0x000fe200078e0200 */
[----:B------:R-:W-:-:S04]  /*12f10*/  LEA R11, P0, R2, c[0x0][0x380], 0x1 ;  /* 0x0000e000020b7a11 */ /* 0x000fc800078008ff */
[----:B------:R-:W-:-:S04]  /*12f20*/  IADD3 R0, R3, R0, RZ ;  /* 0x0000000003007210 */ /* 0x000fc80007ffe0ff */
[----:B------:R-:W-:Y:S01]  /*12f30*/  LEA.HI.X R9, R2, c[0x0][0x384], R0, 0x1, P0 ;  /* 0x0000e10002097a11 */ /* 0x000fe200000f0c00 */
[----:B------:R-:W-:Y:S05]  /*12f40*/  BRA.DIV ~URZ, `(.L_x_567) ;  /* 0x000054e27f007947 */ /* 0x000fea000b800000 */
[----:B--234-:R2:W3:Y:S02]  /*12f50*/  SHFL.IDX PT, R8, R9, RZ, 0x181f ;  /* 0x00181fff09087589 */ /* 0x01c4e400000e0000 */
.L_x_661:
[----:B------:R-:W-:Y:S05]  /*12f60*/  BRA.DIV ~URZ, `(.L_x_568) ;  /* 0x000055327f007947 */ /* 0x000fea000b800000 */
[----:B------:R4:W2:Y:S02]  /*12f70*/  SHFL.IDX PT, R0, R11, RZ, 0x181f ;  /* 0x00181fff0b007589 */ /* 0x0008a400000e0000 */
.L_x_662:
[----:B------:R-:W-:Y:S01]  /*12f80*/  IADD3 R10, R217, R211, RZ ;  /* 0x000000d3d90a7210 */ /* 0x000fe20007ffe0ff */
        /* <DEDUP_REMOVED lines=10> */
[-C--:B------:R-:W-:Y:S02]  /*13030*/  @!P1 LEA R4, P4, R192, R0.reuse, 0x1 ;  /* 0x00000000c0049211 */ /* 0x080fe400078808ff */
[C---:B------:R-:W-:Y:S02]  /*13040*/  @!P0 LEA R2, P3, R193.reuse, R0, 0x1 ;  /* 0x00000000c1028211 */ /* 0x040fe400078608ff */
[-C--:B---3--:R-:W-:Y:S02]  /*13050*/  @!P2 LEA.HI.X R7, R184, R8.reuse, R15, 0x1, P5 ;  /* 0x00000008b807a211 */ /* 0x088fe400028f0c0f */
[-C--:B------:R-:W-:Y:S02]  /*13060*/  @!P1 LEA.HI.X R5, R192, R8.reuse, R14, 0x1, P4 ;  /* 0x00000008c0059211 */ /* 0x080fe400020f0c0e */
[----:B------:R-:W-:Y:S01]  /*13070*/  @!P0 LEA.HI.X R3, R193, R8, R13, 0x1, P3 ;  /* 0x00000008c1038211 */ /* 0x000fe200018f0c0d */
[----:B------:R2:W-:Y:S04]  /*13080*/  @!P2 ST.E.128 [R6.64], R24 ;  /* 0x000000180600a985 */ /* 0x0005e8000c101d08 */
[----:B-1----:R2:W-:Y:S04]  /*13090*/  @!P1 ST.E.128 [R4.64], R20 ;  /* 0x0000001404009985 */ /* 0x0025e8000c101d08 */
[----:B------:R2:W-:Y:S02]  /*130a0*/  @!P0 ST.E.128 [R2.64], R16 ;  /* 0x0000001002008985 */ /* 0x0005e4000c101d08 */
.L_x_570:
[----:B------:R-:W-:Y:S05]  /*130b0*/  BSYNC B0 ;  /* 0x0000000000007941 */ /* 0x000fea0003800000 */
.L_x_569:
[----:B------:R-:W-:Y:S05]  /*130c0*/  BRA.DIV ~URZ, `(.L_x_571) ;  /* 0x000054427f007947 */ /* 0x000fea000b800000 */
[----:B---3--:R3:W4:Y:S04]  /*130d0*/  SHFL.IDX PT, R8, R9, 0x1, 0x181f ;  /* 0x00381f0009087f89 */ /* 0x00872800000e0000 */
[----:B--2---:R3:W2:Y:S02]  /*130e0*/  SHFL.IDX PT, R0, R11, 0x1, 0x181f ;  /* 0x00381f000b007f89 */ /* 0x0046a400000e0000 */
.L_x_663:
        /* <DEDUP_REMOVED lines=13> */
[-C--:B----4-:R-:W-:Y:S02]  /*131c0*/  @!P2 LEA.HI.X R7, R184, R8.reuse, R15, 0x1, P5 ;  /* 0x00000008b807a211 */ /* 0x090fe400028f0c0f */
[-C--:B------:R-:W-:Y:S02]  /*131d0*/  @!P1 LEA.HI.X R5, R192, R8.reuse, R14, 0x1, P4 ;  /* 0x00000008c0059211 */ /* 0x080fe400020f0c0e */
[----:B------:R-:W-:Y:S01]  /*131e0*/  @!P0 LEA.HI.X R3, R193, R8, R13, 0x1, P3 ;  /* 0x00000008c1038211 */ /* 0x000fe200018f0c0d */
[----:B------:R2:W-:Y:S04]  /*131f0*/  @!P2 ST.E.128 [R6.64], R36 ;  /* 0x000000240600a985 */ /* 0x0005e8000c101d08 */
[----:B-1----:R2:W-:Y:S04]  /*13200*/  @!P1 ST.E.128 [R4.64], R32 ;  /* 0x0000002004009985 */ /* 0x0025e8000c101d08 */
[----:B------:R2:W-:Y:S02]  /*13210*/  @!P0 ST.E.128 [R2.64], R28 ;  /* 0x0000001c02008985 */ /* 0x0005e4000c101d08 */
.L_x_573:
[----:B------:R-:W-:Y:S05]  /*13220*/  BSYNC B0 ;  /* 0x0000000000007941 */ /* 0x000fea0003800000 */
.L_x_572:
[----:B------:R-:W-:Y:S05]  /*13230*/  BRA.DIV ~URZ, `(.L_x_574) ;  /* 0x000053a27f007947 */ /* 0x000fea000b800000 */
[----:B----4-:R4:W3:Y:S02]  /*13240*/  SHFL.IDX PT, R8, R9, 0x2, 0x181f ;  /* 0x00581f0009087f89 */ /* 0x0108e400000e0000 */
.L_x_664:
[----:B------:R-:W-:Y:S05]  /*13250*/  BRA.DIV ~URZ, `(.L_x_575) ;  /* 0x000053f27f007947 */ /* 0x000fea000b800000 */
[----:B--2---:R2:W4:Y:S02]  /*13260*/  SHFL.IDX PT, R0, R11, 0x2, 0x181f ;  /* 0x00581f000b007f89 */ /* 0x00452400000e0000 */
.L_x_665:
        /* <DEDUP_REMOVED lines=19> */
.L_x_577:
[----:B------:R-:W-:Y:S05]  /*133a0*/  BSYNC B0 ;  /* 0x0000000000007941 */ /* 0x000fea0003800000 */
.L_x_576:
[----:B------:R-:W-:Y:S05]  /*133b0*/  BRA.DIV ~URZ, `(.L_x_578) ;  /* 0x000053027f007947 */ /* 0x000fea000b800000 */
[----:B---3--:R3:W2:Y:S04]  /*133c0*/  SHFL.IDX PT, R6, R9, 0x3, 0x181f ;  /* 0x00781f0009067f89 */ /* 0x0086a800000e0000 */
[----:B----4-:R3:W4:Y:S02]  /*133d0*/  SHFL.IDX PT, R0, R11, 0x3, 0x181f ;  /* 0x00781f000b007f89 */ /* 0x01072400000e0000 */
.L_x_666:
[----:B------:R-:W-:-:S04]  /*133e0*/  IADD3 R2, R10, 0x60, RZ ;  /* 0x000000600a027810 */ /* 0x000fc80007ffe0ff */
[----:B------:R-:W-:-:S13]  /*133f0*/  ISETP.GE.AND P0, PT, R2, R12, PT ;  /* 0x0000000c0200720c */ /* 0x000fda0003f06270 */
[----:B------:R-:W-:Y:S05]  /*13400*/  @P0 BRA `(.L_x_579) ;  /* 0x0000201000000947 */ /* 0x000fea0003800000 */
[----:B------:R-:W-:Y:S02]  /*13410*/  ISETP.GE.AND P1, PT, R184, c[0x0][0x3c8], PT ;  /* 0x0000f200b8007a0c */ /* 0x000fe40003f26270 */
[----:B------:R-:W-:Y:S02]  /*13420*/  ISETP.GE.AND P0, PT, R192, c[0x0][0x3c8], PT ;  /* 0x0000f200c0007a0c */ /* 0x000fe40003f06270 */
[----:B------:R-:W-:Y:S02]  /*13430*/  SHF.R.S32.HI R8, RZ, 0x1f, R184 ;  /* 0x0000001fff087819 */ /* 0x000fe400000114b8 */
[----:B------:R-:W-:-:S07]  /*13440*/  SHF.R.S32.HI R7, RZ, 0x1f, R192 ;  /* 0x0000001fff077819 */ /* 0x000fce00000114c0 */
[-C--:B----4-:R-:W-:Y:S02]  /*13450*/  @!P1 LEA R4, P3, R184, R0.reuse, 0x1 ;  /* 0x00000000b8049211 */ /* 0x090fe400078608ff */
[----:B------:R-:W-:Y:S02]  /*13460*/  @!P0 LEA R2, P2, R192, R0, 0x1 ;  /* 0x00000000c0028211 */ /* 0x000fe400078408ff */
        /* <DEDUP_REMOVED lines=11> */
.L_x_566:
        /* <DEDUP_REMOVED lines=32> */
.L_x_667:
[----:B------:R-:W-:Y:S05]  /*13720*/  BRA.DIV ~URZ, `(.L_x_581) ;  /* 0x000050d27f007947 */ /* 0x000fea000b800000 */
[----:B------:R3:W4:Y:S02]  /*13730*/  SHFL.IDX PT, R0, R12, RZ, 0x1c1f ;  /* 0x001c1fff0c007589 */ /* 0x00072400000e0000 */
.L_x_668:
[----:B------:R-:W-:Y:S01]  /*13740*/  BSSY B0, `(.L_x_582) ;  /* 0x000007a000007945 */ /* 0x000fe20003800000 */
[----:B------:R-:W-:Y:S05]  /*13750*/  @P0 BRA `(.L_x_583) ;  /* 0x0000078000000947 */ /* 0x000fea0003800000 */
[----:B------:R-:W-:Y:S02]  /*13760*/  ISETP.GE.AND P1, PT, R199, c[0x0][0x3c8], PT ;  /* 0x0000f200c7007a0c */ /* 0x000fe40003f26270 */
[----:B------:R-:W-:Y:S02]  /*13770*/  ISETP.GE.AND P0, PT, R252, c[0x0][0x3c8], PT ;  /* 0x0000f200fc007a0c */ /* 0x000fe40003f06270 */
[----:B------:R-:W-:Y:S02]  /*13780*/  ISETP.GE.AND P3, PT, R251, c[0x0][0x3c8], PT ;  /* 0x0000f200fb007a0c */ /* 0x000fe40003f66270 */
[----:B------:R-:W-:Y:S02]  /*13790*/  SHF.R.S32.HI R9, RZ, 0x1f, R199 ;  /* 0x0000001fff097819 */ /* 0x000fe400000114c7 */
[----:B------:R-:W-:-:S02]  /*137a0*/  ISETP.GE.AND P4, PT, R250, c[0x0][0x3c8], PT ;  /* 0x0000f200fa007a0c */ /* 0x000fc40003f86270 */
[----:B------:R-:W-:Y:S02]  /*137b0*/  SHF.R.S32.HI R8, RZ, 0x1f, R252 ;  /* 0x0000001fff087819 */ /* 0x000fe400000114fc */
[----:B------:R-:W-:Y:S02]  /*137c0*/  SHF.R.S32.HI R11, RZ, 0x1f, R241 ;  /* 0x0000001fff0b7819 */ /* 0x000fe400000114f1 */
[CC--:B----4-:R-:W-:Y:S02]  /*137d0*/  @!P1 LEA R2, P5, R199.reuse, R0.reuse, 0x2 ;  /* 0x00000000c7029211 */ /* 0x0d0fe400078a10ff */
[C---:B------:R-:W-:Y:S02]  /*137e0*/  @!P0 LEA R6, P2, R252.reuse, R0, 0x2 ;  /* 0x00000000fc068211 */ /* 0x040fe400078410ff */
[-C--:B--2---:R-:W-:Y:S02]  /*137f0*/  @!P1 LEA.HI.X R3, R199, R4.reuse, R9, 0x2, P5 ;  /* 0x00000004c7039211 */ /* 0x084fe400028f1409 */
[----:B------:R-:W-:-:S02]  /*13800*/  @!P0 LEA.HI.X R7, R252, R4, R8, 0x2, P2 ;  /* 0x00000004fc078211 */ /* 0x000fc400010f1408 */
[----:B------:R-:W-:Y:S01]  /*13810*/  ISETP.GE.AND P2, PT, R249, c[0x0][0x3c8], PT ;  /* 0x0000f200f9007a0c */ /* 0x000fe20003f46270 */
[----:B------:R2:W-:Y:S01]  /*13820*/  @!P1 ST.E.64 [R2.64], R132 ;  /* 0x0000008402009985 */ /* 0x0005e2000c101b08 */
[----:B------:R-:W-:Y:S02]  /*13830*/  SHF.R.S32.HI R9, RZ, 0x1f, R251 ;  /* 0x0000001fff097819 */ /* 0x000fe400000114fb */
[----:B------:R-:W-:Y:S01]  /*13840*/  ISETP.GE.AND P1, PT, R248, c[0x0][0x3c8], PT ;  /* 0x0000f200f8007a0c */ /* 0x000fe20003f26270 */
[----:B------:R4:W-:Y:S01]  /*13850*/  @!P0 ST.E.64 [R6.64], R28 ;  /* 0x0000001c06008985 */ /* 0x0009e2000c101b08 */
[----:B------:R-:W-:Y:S02]  /*13860*/  SHF.R.S32.HI R8, RZ, 0x1f, R250 ;  /* 0x0000001fff087819 */ /* 0x000fe400000114fa */
[----:B------:R-:W-:Y:S02]  /*13870*/  SHF.R.S32.HI R10, RZ, 0x1f, R240 ;  /* 0x0000001fff0a7819 */ /* 0x000fe400000114f0 */
[----:B------:R-:W-:-:S02]  /*13880*/  ISETP.GE.AND P6, PT, R235, c[0x0][0x3c8], PT ;  /* 0x0000f200eb007a0c */ /* 0x000fc40003fc6270 */
[----:B------:R-:W-:Y:S02]  /*13890*/  SHF.R.S32.HI R14, RZ, 0x1f, R233 ;  /* 0x0000001fff0e7819 */ /* 0x000fe400000114e9 */
[----:B------:R-:W-:Y:S02]  /*138a0*/  SHF.R.S32.HI R16, RZ, 0x1f, R232 ;  /* 0x0000001fff107819 */ /* 0x000fe400000114e8 */
[----:B------:R-:W-:Y:S02]  /*138b0*/  SHF.R.S32.HI R15, RZ, 0x1f, R231 ;  /* 0x0000001fff0f7819 */ /* 0x000fe400000114e7 */
[CC--:B--2---:R-:W-:Y:S02]  /*138c0*/  @!P3 LEA R2, P5, R251.reuse, R0.reuse, 0x2 ;  /* 0x00000000fb02b211 */ /* 0x0c4fe400078a10ff */
[----:B----4-:R-:W-:Y:S02]  /*138d0*/  @!P4 LEA R6, P0, R250, R0, 0x2 ;  /* 0x00000000fa06c211 */ /* 0x010fe400078010ff */
[----:B------:R-:W-:-:S02]  /*138e0*/  @!P3 LEA.HI.X R3, R251, R4, R9, 0x2, P5 ;  /* 0x00000004fb03b211 */ /* 0x000fc400028f1409 */
[----:B------:R-:W-:Y:S02]  /*138f0*/  @!P4 LEA.HI.X R7, R250, R4, R8, 0x2, P0 ;  /* 0x00000004fa07c211 */ /* 0x000fe400000f1408 */
[----:B------:R-:W-:Y:S01]  /*13900*/  SHF.R.S32.HI R9, RZ, 0x1f, R249 ;  /* 0x0000001fff097819 */ /* 0x000fe200000114f9 */
[----:B------:R2:W-:Y:S01]  /*13910*/  @!P3 ST.E.64 [R2.64], R30 ;  /* 0x0000001e0200b985 */ /* 0x0005e2000c101b08 */
[----:B------:R-:W-:Y:S02]  /*13920*/  ISETP.GE.AND P3, PT, R247, c[0x0][0x3c8], PT ;  /* 0x0000f200f7007a0c */ /* 0x000fe40003f66270 */
[----:B------:R-:W-:Y:S01]  /*13930*/  SHF.R.S32.HI R8, RZ, 0x1f, R248 ;  /* 0x0000001fff087819 */ /* 0x000fe200000114f8 */
[----:B------:R4:W-:Y:S01]  /*13940*/  @!P4 ST.E.64 [R6.64], R32 ;  /* 0x000000200600c985 */ /* 0x0009e2000c101b08 */
[----:B------:R-:W-:Y:S02]  /*13950*/  ISETP.GE.AND P4, PT, R246, c[0x0][0x3c8], PT ;  /* 0x0000f200f6007a0c */ /* 0x000fe40003f86270 */
        /* <DEDUP_REMOVED lines=33> */
[----:B------:R-:W-:-:S05]  /*13b70*/  @!P4 LEA.HI.X R7, R242, R4, R8, 0x2, P0 ;  /* 0x00000004f207c211 */ /* 0x000fca00000f1408 */
[C---:B------:R-:W-:Y:S01]  /*13b80*/  @!P1 LEA R8, P0, R240.reuse, R0, 0x2 ;  /* 0x00000000f0089211 */ /* 0x040fe200078010ff */
[----:B------:R2:W-:Y:S01]  /*13b90*/  @!P3 ST.E.64 [R2.64], R44 ;  /* 0x0000002c0200b985 */ /* 0x0005e2000c101b08 */
[----:B------:R-:W-:Y:S02]  /*13ba0*/  ISETP.GE.AND P3, PT, R239, c[0x0][0x3c8], PT ;  /* 0x0000f200ef007a0c */ /* 0x000fe40003f66270 */
[----:B------:R-:W-:Y:S01]  /*13bb0*/  @!P1 LEA.HI.X R9, R240, R4, R10, 0x2, P0 ;  /* 0x00000004f0099211 */ /* 0x000fe200000f140a */
[----:B------:R4:W-:Y:S01]  /*13bc0*/  @!P4 ST.E.64 [R6.64], R48 ;  /* 0x000000300600c985 */ /* 0x0009e2000c101b08 */
[----:B------:R-:W-:Y:S02]  /*13bd0*/  ISETP.GE.AND P4, PT, R238, c[0x0][0x3c8], PT ;  /* 0x0000f200ee007a0c */ /* 0x000fe40003f86270 */
[----:B------:R-:W-:Y:S02]  /*13be0*/  SHF.R.S32.HI R10, RZ, 0x1f, R238 ;  /* 0x0000001fff0a7819 */ /* 0x000fe400000114ee */
[----:B--2---:R-:W-:-:S04]  /*13bf0*/  @!P2 LEA R2, P5, R241, R0, 0x2 ;  /* 0x00000000f102a211 */ /* 0x004fc800078a10ff */
[----:B------:R-:W-:Y:S02]  /*13c00*/  @!P2 LEA.HI.X R3, R241, R4, R11, 0x2, P5 ;  /* 0x00000004f103a211 */ /* 0x000fe400028f140b */
[----:B----4-:R-:W-:Y:S02]  /*13c10*/  @!P3 LEA R6, P5, R239, R0, 0x2 ;  /* 0x00000000ef06b211 */ /* 0x010fe400078a10ff */
[----:B------:R-:W-:Y:S01]  /*13c20*/  SHF.R.S32.HI R11, RZ, 0x1f, R239 ;  /* 0x0000001fff0b7819 */ /* 0x000fe200000114ef */
[----:B------:R2:W-:Y:S01]  /*13c30*/  @!P2 ST.E.64 [R2.64], R52 ;  /* 0x000000340200a985 */ /* 0x0005e2000c101b08 */
[----:B------:R-:W-:Y:S02]  /*13c40*/  ISETP.GE.AND P2, PT, R237, c[0x0][0x3c8], PT ;  /* 0x0000f200ed007a0c */ /* 0x000fe40003f46270 */
[----:B------:R-:W-:Y:S01]  /*13c50*/  @!P3 LEA.HI.X R7, R239, R4, R11, 0x2, P5 ;  /* 0x00000004ef07b211 */ /* 0x000fe200028f140b */
[----:B------:R4:W-:Y:S01]  /*13c60*/  @!P1 ST.E.64 [R8.64], R56 ;  /* 0x0000003808009985 */ /* 0x0009e2000c101b08 */
[----:B------:R-:W-:-:S02]  /*13c70*/  ISETP.GE.AND P1, PT, R236, c[0x0][0x3c8], PT ;  /* 0x0000f200ec007a0c */ /* 0x000fc40003f26270 */
[----:B------:R-:W-:Y:S01]  /*13c80*/  ISETP.GE.AND P5, PT, R234, c[0x0][0x3c8], PT ;  /* 0x0000f200ea007a0c */ /* 0x000fe20003fa6270 */
[----:B------:R5:W-:Y:S01]  /*13c90*/  @!P3 ST.E.64 [R6.64], R60 ;  /* 0x0000003c0600b985 */ /* 0x000be2000c101b08 */
[----:B------:R-:W-:Y:S02]  /*13ca0*/  SHF.R.S32.HI R11, RZ, 0x1f, R236 ;  /* 0x0000001fff0b7819 */ /* 0x000fe400000114ec */
[----:B--2---:R-:W-:-:S04]  /*13cb0*/  @!P4 LEA R2, P0, R238, R0, 0x2 ;  /* 0x00000000ee02c211 */ /* 0x004fc800078010ff */
[----:B------:R-:W-:Y:S02]  /*13cc0*/  @!P4 LEA.HI.X R3, R238, R4, R10, 0x2, P0 ;  /* 0x00000004ee03c211 */ /* 0x000fe400000f140a */
[----:B----4-:R-:W-:Y:S02]  /*13cd0*/  @!P2 LEA R8, P0, R237, R0, 0x2 ;  /* 0x00000000ed08a211 */ /* 0x010fe400078010ff */
[----:B------:R-:W-:Y:S01]  /*13ce0*/  SHF.R.S32.HI R10, RZ, 0x1f, R237 ;  /* 0x0000001fff0a7819 */ /* 0x000fe200000114ed */
[----:B------:R2:W-:Y:S01]  /*13cf0*/  @!P4 ST.E.64 [R2.64], R64 ;  /* 0x000000400200c985 */ /* 0x0005e2000c101b08 */
[----:B------:R-:W-:Y:S02]  /*13d00*/  ISETP.GE.AND P4, PT, R233, c[0x0][0x3c8], PT ;  /* 0x0000f200e9007a0c */ /* 0x000fe40003f86270 */
[----:B------:R-:W-:Y:S02]  /*13d10*/  @!P2 LEA.HI.X R9, R237, R4, R10, 0x2, P0 ;  /* 0x00000004ed09a211 */ /* 0x000fe400000f140a */
[----:B-----5:R-:W-:-:S02]  /*13d20*/  @!P6 LEA R6, P0, R235, R0, 0x2 ;  /* 0x00000000eb06e211 */ /* 0x020fc400078010ff */
[----:B------:R-:W-:Y:S01]  /*13d30*/  SHF.R.S32.HI R10, RZ, 0x1f, R235 ;  /* 0x0000001fff0a7819 */ /* 0x000fe200000114eb */
[----:B------:R-:W-:Y:S01]  /*13d40*/  @!P2 ST.E.64 [R8.64], R112 ;  /* 0x000000700800a985 */ /* 0x000fe2000c101b08 */
[----:B------:R-:W-:Y:S02]  /*13d50*/  ISETP.GE.AND P2, PT, R232, c[0x0][0x3c8], PT ;  /* 0x0000f200e8007a0c */ /* 0x000fe40003f46270 */
[----:B------:R-:W-:Y:S02]  /*13d60*/  @!P6 LEA.HI.X R7, R235, R4, R10, 0x2, P0 ;  /* 0x00000004eb07e211 */ /* 0x000fe400000f140a */
[----:B------:R-:W-:Y:S02]  /*13d70*/  ISETP.GE.AND P0, PT, R230, c[0x0][0x3c8], PT ;  /* 0x0000f200e6007a0c */ /* 0x000fe40003f06270 */
[----:B------:R-:W-:Y:S02]  /*13d80*/  SHF.R.S32.HI R10, RZ, 0x1f, R234 ;  /* 0x0000001fff0a7819 */ /* 0x000fe400000114ea */
[----:B--2---:R-:W-:-:S04]  /*13d90*/  @!P1 LEA R2, P3, R236, R0, 0x2 ;  /* 0x00000000ec029211 */ /* 0x004fc800078610ff */
[----:B------:R-:W-:-:S05]  /*13da0*/  @!P1 LEA.HI.X R3, R236, R4, R11, 0x2, P3 ;  /* 0x00000004ec039211 */ /* 0x000fca00018f140b */
[----:B------:R2:W-:Y:S01]  /*13db0*/  @!P1 ST.E.64 [R2.64], R68 ;  /* 0x0000004402009985 */ /* 0x0005e2000c101b08 */
[----:B------:R-:W-:-:S03]  /*13dc0*/  ISETP.GE.AND P1, PT, R231, c[0x0][0x3c8], PT ;  /* 0x0000f200e7007a0c */ /* 0x000fc60003f26270 */
[----:B------:R4:W-:Y:S01]  /*13dd0*/  @!P6 ST.E.64 [R6.64], R72 ;  /* 0x000000480600e985 */ /* 0x0009e2000c101b08 */
[----:B--2---:R-:W-:-:S04]  /*13de0*/  @!P5 LEA R2, P3, R234, R0, 0x2 ;  /* 0x00000000ea02d211 */ /* 0x004fc800078610ff */
[----:B------:R-:W-:Y:S02]  /*13df0*/  @!P5 LEA.HI.X R3, R234, R4, R10, 0x2, P3 ;  /* 0x00000004ea03d211 */ /* 0x000fe400018f140a */
[CC--:B------:R-:W-:Y:S02]  /*13e00*/  @!P4 LEA R10, P6, R233.reuse, R0.reuse, 0x2 ;  /* 0x00000000e90ac211 */ /* 0x0c0fe400078c10ff */
[C---:B------:R-:W-:Y:S01]  /*13e10*/  @!P2 LEA R8, P3, R232.reuse, R0, 0x2 ;  /* 0x00000000e808a211 */ /* 0x040fe200078610ff */
[----:B------:R2:W-:Y:S01]  /*13e20*/  @!P5 ST.E.64 [R2.64], R76 ;  /* 0x0000004c0200d985 */ /* 0x0005e2000c101b08 */
[----:B------:R-:W-:Y:S02]  /*13e30*/  @!P4 LEA.HI.X R11, R233, R4, R14, 0x2, P6 ;  /* 0x00000004e90bc211 */ /* 0x000fe400030f140e */
[----:B----4-:R-:W-:Y:S02]  /*13e40*/  @!P1 LEA R6, P5, R231, R0, 0x2 ;  /* 0x00000000e7069211 */ /* 0x010fe400078a10ff */
[----:B------:R-:W-:Y:S01]  /*13e50*/  @!P2 LEA.HI.X R9, R232, R4, R16, 0x2, P3 ;  /* 0x00000004e809a211 */ /* 0x000fe200018f1410 */
[----:B------:R4:W-:Y:S01]  /*13e60*/  @!P4 ST.E.64 [R10.64], R124 ;  /* 0x0000007c0a00c985 */ /* 0x0009e2000c101b08 */
[----:B------:R-:W-:-:S02]  /*13e70*/  SHF.R.S32.HI R14, RZ, 0x1f, R230 ;  /* 0x0000001fff0e7819 */ /* 0x000fc400000114e6 */
[----:B------:R-:W-:Y:S01]  /*13e80*/  @!P1 LEA.HI.X R7, R231, R4, R15, 0x2, P5 ;  /* 0x00000004e7079211 */ /* 0x000fe200028f140f */
[----:B------:R4:W-:Y:S04]  /*13e90*/  @!P2 ST.E.64 [R8.64], R116 ;  /* 0x000000740800a985 */ /* 0x0009e8000c101b08 */
[----:B------:R4:W-:Y:S01]  /*13ea0*/  @!P1 ST.E.64 [R6.64], R80 ;  /* 0x0000005006009985 */ /* 0x0009e2000c101b08 */
[----:B--2---:R-:W-:-:S04]  /*13eb0*/  @!P0 LEA R2, P3, R230, R0, 0x2 ;  /* 0x00000000e6028211 */ /* 0x004fc800078610ff */
[----:B------:R-:W-:-:S05]  /*13ec0*/  @!P0 LEA.HI.X R3, R230, R4, R14, 0x2, P3 ;  /* 0x00000004e6038211 */ /* 0x000fca00018f140e */
[----:B------:R4:W-:Y:S04]  /*13ed0*/  @!P0 ST.E.64 [R2.64], R24 ;  /* 0x0000001802008985 */ /* 0x0009e8000c101b08 */
.L_x_583:
[----:B------:R-:W-:Y:S05]  /*13ee0*/  BSYNC B0 ;  /* 0x0000000000007941 */ /* 0x000fea0003800000 */
.L_x_582:
[----:B------:R-:W-:Y:S05]  /*13ef0*/  BRA.DIV ~URZ, `(.L_x_584) ;  /* 0x000049727f007947 */ /* 0x000fea000b800000 */
[----:B--2---:R2:W1:Y:S04]  /*13f00*/  SHFL.IDX PT, R4, R5, 0x1, 0x1c1f ;  /* 0x003c1f0005047f89 */ /* 0x00446800000e0000 */
[----:B----4-:R2:W4:Y:S02]  /*13f10*/  SHFL.IDX PT, R0, R12, 0x1, 0x1c1f ;  /* 0x003c1f000c007f89 */ /* 0x01052400000e0000 */
.L_x_669:
[----:B------:R-:W-:-:S13]  /*13f20*/  ISETP.NE.AND P0, PT, R13, RZ, PT ;  /* 0x000000ff0d00720c */ /* 0x000fda0003f05270 */
[----:B------:R-:W-:Y:S05]  /*13f30*/  @P0 BRA `(.L_x_579) ;  /* 0x000014e000000947 */ /* 0x000fea0003800000 */
[----:B------:R-:W-:Y:S02]  /*13f40*/  ISETP.GE.AND P4, PT, R199, c[0x0][0x3c8], PT ;  /* 0x0000f200c7007a0c */ /* 0x000fe40003f86270 */
[----:B------:R-:W-:Y:S02]  /*13f50*/  ISETP.GE.AND P1, PT, R250, c[0x0][0x3c8], PT ;  /* 0x0000f200fa007a0c */ /* 0x000fe40003f26270 */
[----:B------:R-:W-:Y:S02]  /*13f60*/  ISETP.GE.AND P3, PT, R252, c[0x0][0x3c8], PT ;  /* 0x0000f200fc007a0c */ /* 0x000fe40003f66270 */
[----:B------:R-:W-:Y:S02]  /*13f70*/  SHF.R.S32.HI R8, RZ, 0x1f, R199 ;  /* 0x0000001fff087819 */ /* 0x000fe400000114c7 */
[----:B------:R-:W-:Y:S02]  /*13f80*/  ISETP.GE.AND P2, PT, R251, c[0x0][0x3c8], PT ;  /* 0x0000f200fb007a0c */ /* 0x000fe40003f46270 */
[----:B-12---:R-:W-:-:S02]  /*13f90*/  SHF.R.S32.HI R5, RZ, 0x1f, R252 ;  /* 0x0000001fff057819 */ /* 0x006fc400000114fc */
[----:B------:R-:W-:Y:S02]  /*13fa0*/  SHF.R.S32.HI R10, RZ, 0x1f, R250 ;  /* 0x0000001fff0a7819 */ /* 0x000fe400000114fa */
[C---:B----4-:R-:W-:Y:S02]  /*13fb0*/  @!P4 LEA R6, P0, R199.reuse, R0, 0x2 ;  /* 0x00000000c706c211 */ /* 0x050fe400078010ff */
[----:B------:R-:W-:Y:S02]  /*13fc0*/  SHF.R.S32.HI R13, RZ, 0x1f, R233 ;  /* 0x0000001fff0d7819 */ /* 0x000fe400000114e9 */
[----:B------:R-:W-:Y:S02]  /*13fd0*/  @!P4 LEA.HI.X R7, R199, R4, R8, 0x2, P0 ;  /* 0x00000004c707c211 */ /* 0x000fe400000f1408 */
[C---:B------:R-:W-:Y:S02]  /*13fe0*/  @!P3 LEA R2, P5, R252.reuse, R0, 0x2 ;  /* 0x00000000fc02b211 */ /* 0x040fe400078a10ff */
[----:B------:R-:W-:Y:S01]  /*13ff0*/  ISETP.GE.AND P0, PT, R249, c[0x0][0x3c8], PT ;  /* 0x0000f200f9007a0c */ /* 0x000fe20003f06270 */
[----:B------:R1:W-:Y:S01]  /*14000*/  @!P4 ST.E.64 [R6.64], R84 ;  /* 0x000000540600c985 */ /* 0x0003e2000c101b08 */
[----:B------:R-:W-:-:S02]  /*14010*/  @!P3 LEA.HI.X R3, R252, R4, R5, 0x2, P5 ;  /* 0x00000004fc03b211 */ /* 0x000fc400028f1405 */
[----:B------:R-:W-:Y:S02]  /*14020*/  SHF.R.S32.HI R5, RZ, 0x1f, R251 ;  /* 0x0000001fff057819 */ /* 0x000fe400000114fb */
[----:B------:R-:W-:Y:S01]  /*14030*/  ISETP.GE.AND P5, PT, R248, c[0x0][0x3c8], PT ;  /* 0x0000f200f8007a0c */ /* 0x000fe20003fa6270 */
[----:B------:R2:W-:Y:S01]  /*14040*/  @!P3 ST.E.64 [R2.64], R26 ;  /* 0x0000001a0200b985 */ /* 0x0005e2000c101b08 */
[----:B------:R-:W-:Y:S02]  /*14050*/  @!P2 LEA R8, P3, R251, R0, 0x2 ;  /* 0x00000000fb08a211 */ /* 0x000fe400078610ff */
[----:B------:R-:W-:Y:S02]  /*14060*/  ISETP.GE.AND P4, PT, R247, c[0x0][0x3c8], PT ;  /* 0x0000f200f7007a0c */ /* 0x000fe40003f86270 */
[----:B------:R-:W-:Y:S02]  /*14070*/  @!P2 LEA.HI.X R9, R251, R4, R5, 0x2, P3 ;  /* 0x00000004fb09a211 */ /* 0x000fe400018f1405 */
[----:B------:R-:W-:-:S02]  /*14080*/  SHF.R.S32.HI R5, RZ, 0x1f, R249 ;  /* 0x0000001fff057819 */ /* 0x000fc400000114f9 */
[----:B---3--:R-:W-:Y:S01]  /*14090*/  SHF.R.S32.HI R12, RZ, 0x1f, R232 ;  /* 0x0000001fff0c7819 */ /* 0x008fe200000114e8 */
[----:B------:R3:W-:Y:S01]  /*140a0*/  @!P2 ST.E.64 [R8.64], R120 ;  /* 0x000000780800a985 */ /* 0x0007e2000c101b08 */
[----:B------:R-:W-:Y:S02]  /*140b0*/  ISETP.GE.AND P2, PT, R245, c[0x0][0x3c8], PT ;  /* 0x0000f200f5007a0c */ /* 0x000fe40003f46270 */
[----:B-1----:R-:W-:-:S13]  /*140c0*/  @!P1 LEA R6, P6, R250, R0, 0x2 ;  /* 0x00000000fa069211 */ /* 0x002fda00078c10ff */
[----:B--2---:R-:W-:-:S04]  /*140d0*/  P2R R2, PR, RZ, 0x40 ;  /* 0x00000040ff027803 */ /* 0x004fc80000000000 */
[----:B------:R-:W-:Y:S02]  /*140e0*/  ISETP.NE.AND P3, PT, R2, RZ, PT ;  /* 0x000000ff0200720c */ /* 0x000fe40003f65270 */
[C---:B------:R-:W-:Y:S02]  /*140f0*/  @!P0 LEA R2, P6, R249.reuse, R0, 0x2 ;  /* 0x00000000f9028211 */ /* 0x040fe400078c10ff */
[-C--:B------:R-:W-:Y:S02]  /*14100*/  @!P1 LEA.HI.X R7, R250, R4.reuse, R10, 0x2, P3 ;  /* 0x00000004fa079211 */ /* 0x080fe400018f140a */
[----:B------:R-:W-:Y:S02]  /*14110*/  ISETP.GE.AND P3, PT, R246, c[0x0][0x3c8], PT ;  /* 0x0000f200f6007a0c */ /* 0x000fe40003f66270 */
[----:B------:R-:W-:Y:S01]  /*14120*/  @!P0 LEA.HI.X R3, R249, R4, R5, 0x2, P6 ;  /* 0x00000004f9038211 */ /* 0x000fe200030f1405 */
[----:B------:R1:W-:Y:S01]  /*14130*/  @!P1 ST.E.64 [R6.64], R92 ;  /* 0x0000005c06009985 */ /* 0x0003e2000c101b08 */
[----:B------:R-:W-:-:S02]  /*14140*/  SHF.R.S32.HI R5, RZ, 0x1f, R248 ;  /* 0x0000001fff057819 */ /* 0x000fc400000114f8 */
[----:B------:R-:W-:Y:S01]  /*14150*/  SHF.R.S32.HI R10, RZ, 0x1f, R247 ;  /* 0x0000001fff0a7819 */ /* 0x000fe200000114f7 */
[----:B------:R2:W-:Y:S01]  /*14160*/  @!P0 ST.E.64 [R2.64], R36 ;  /* 0x0000002402008985 */ /* 0x0005e2000c101b08 */
[----:B---3--:R-:W-:-:S04]  /*14170*/  @!P5 LEA R8, P0, R248, R0, 0x2 ;  /* 0x00000000f808d211 */ /* 0x008fc800078010ff */
[----:B------:R-:W-:Y:S02]  /*14180*/  @!P5 LEA.HI.X R9, R248, R4, R5, 0x2, P0 ;  /* 0x00000004f809d211 */ /* 0x000fe400000f1405 */
[----:B------:R-:W-:Y:S02]  /*14190*/  SHF.R.S32.HI R5, RZ, 0x1f, R246 ;  /* 0x0000001fff057819 */ /* 0x000fe400000114f6 */
[----:B------:R-:W-:Y:S01]  /*141a0*/  ISETP.GE.AND P0, PT, R243, c[0x0][0x3c8], PT ;  /* 0x0000f200f3007a0c */ /* 0x000fe20003f06270 */
[----:B------:R3:W-:Y:S01]  /*141b0*/  @!P5 ST.E.64 [R8.64], R114 ;  /* 0x000000720800d985 */ /* 0x0007e2000c101b08 */
[----:B------:R-:W-:Y:S02]  /*141c0*/  ISETP.GE.AND P5, PT, R242, c[0x0][0x3c8], PT ;  /* 0x0000f200f2007a0c */ /* 0x000fe40003fa6270 */
[-C--:B-1----:R-:W-:Y:S02]  /*141d0*/  @!P4 LEA R6, P6, R247, R0.reuse, 0x2 ;  /* 0x00000000f706c211 */ /* 0x082fe400078c10ff */
[----:B--2---:R-:W-:-:S02]  /*141e0*/  @!P3 LEA R2, P1, R246, R0, 0x2 ;  /* 0x00000000f602b211 */ /* 0x004fc400078210ff */
[----:B------:R-:W-:Y:S02]  /*141f0*/  @!P4 LEA.HI.X R7, R247, R4, R10, 0x2, P6 ;  /* 0x00000004f707c211 */ /* 0x000fe400030f140a */
[----:B------:R-:W-:-:S03]  /*14200*/  SHF.R.S32.HI R10, RZ, 0x1f, R244 ;  /* 0x0000001fff0a7819 */ /* 0x000fc600000114f4 */
[----:B------:R1:W-:Y:S01]  /*14210*/  @!P4 ST.E.64 [R6.64], R96 ;  /* 0x000000600600c985 */ /* 0x0003e2000c101b08 */
[----:B------:R-:W-:-:S05]  /*14220*/  ISETP.GE.AND P4, PT, R241, c[0x0][0x3c8], PT ;  /* 0x0000f200f1007a0c */ /* 0x000fca0003f86270 */
[----:B------:R-:W-:Y:S02]  /*14230*/  P2R R3, PR, RZ, 0x2 ;  /* 0x00000002ff037803 */ /* 0x000fe40000000000 */
[----:B------:R-:W-:Y:S02]  /*14240*/  ISETP.GE.AND P1, PT, R244, c[0x0][0x3c8], PT ;  /* 0x0000f200f4007a0c */ /* 0x000fe40003f26270 */
[----:B------:R-:W-:-:S04]  /*14250*/  ISETP.NE.AND P6, PT, R3, RZ, PT ;  /* 0x000000ff0300720c */ /* 0x000fc80003fc5270 */
[----:B------:R-:W-:Y:S02]  /*14260*/  @!P3 LEA.HI.X R3, R246, R4, R5, 0x2, P6 ;  /* 0x00000004f603b211 */ /* 0x000fe400030f1405 */
[----:B------:R-:W-:-:S03]  /*14270*/  SHF.R.S32.HI R5, RZ, 0x1f, R245 ;  /* 0x0000001fff057819 */ /* 0x000fc600000114f5 */
[----:B------:R2:W-:Y:S01]  /*14280*/  @!P3 ST.E.64 [R2.64], R88 ;  /* 0x000000580200b985 */ /* 0x0005e2000c101b08 */
[----:B---3--:R-:W-:-:S04]  /*14290*/  @!P2 LEA R8, P3, R245, R0, 0x2 ;  /* 0x00000000f508a211 */ /* 0x008fc800078610ff */
[----:B------:R-:W-:Y:S02]  /*142a0*/  @!P2 LEA.HI.X R9, R245, R4, R5, 0x2, P3 ;  /* 0x00000004f509a211 */ /* 0x000fe400018f1405 */
[----:B------:R-:W-:Y:S02]  /*142b0*/  SHF.R.S32.HI R5, RZ, 0x1f, R243 ;  /* 0x0000001fff057819 */ /* 0x000fe400000114f3 */
[----:B-1----:R-:W-:Y:S01]  /*142c0*/  @!P1 LEA R6, P6, R244, R0, 0x2 ;  /* 0x00000000f4069211 */ /* 0x002fe200078c10ff */
[----:B------:R1:W-:Y:S01]  /*142d0*/  @!P2 ST.E.64 [R8.64], R118 ;  /* 0x000000760800a985 */ /* 0x0003e2000c101b08 */
[----:B------:R-:W-:-:S11]  /*142e0*/  ISETP.GE.AND P2, PT, R239, c[0x0][0x3c8], PT ;  /* 0x0000f200ef007a0c */ /* 0x000fd60003f46270 */
[----:B--2---:R-:W-:-:S04]  /*142f0*/  P2R R2, PR, RZ, 0x40 ;  /* 0x00000040ff027803 */ /* 0x004fc80000000000 */
[----:B------:R-:W-:Y:S02]  /*14300*/  ISETP.NE.AND P3, PT, R2, RZ, PT ;  /* 0x000000ff0200720c */ /* 0x000fe40003f65270 */
[C---:B------:R-:W-:Y:S02]  /*14310*/  @!P0 LEA R2, P6, R243.reuse, R0, 0x2 ;  /* 0x00000000f3028211 */ /* 0x040fe400078c10ff */
[-C--:B------:R-:W-:Y:S02]  /*14320*/  @!P1 LEA.HI.X R7, R244, R4.reuse, R10, 0x2, P3 ;  /* 0x00000004f4079211 */ /* 0x080fe400018f140a */
[----:B------:R-:W-:Y:S02]  /*14330*/  @!P0 LEA.HI.X R3, R243, R4, R5, 0x2, P6 ;  /* 0x00000004f3038211 */ /* 0x000fe400030f1405 */
[----:B------:R-:W-:Y:S01]  /*14340*/  SHF.R.S32.HI R5, RZ, 0x1f, R242 ;  /* 0x0000001fff057819 */ /* 0x000fe200000114f2 */
[----:B------:R2:W-:Y:S01]  /*14350*/  @!P1 ST.E.64 [R6.64], R106 ;  /* 0x0000006a06009985 */ /* 0x0005e2000c101b08 */
[----:B------:R-:W-:-:S02]  /*14360*/  ISETP.GE.AND P1, PT, R238, c[0x0][0x3c8], PT ;  /* 0x0000f200ee007a0c */ /* 0x000fc40003f26270 */
[----:B------:R-:W-:Y:S01]  /*14370*/  ISETP.GE.AND P3, PT, R240, c[0x0][0x3c8], PT ;  /* 0x0000f200f0007a0c */ /* 0x000fe20003f66270 */
[----:B------:R3:W-:Y:S01]  /*14380*/  @!P0 ST.E.64 [R2.64], R38 ;  /* 0x0000002602008985 */ /* 0x0007e2000c101b08 */
[C---:B-1----:R-:W-:Y:S02]  /*14390*/  @!P5 LEA R8, P0, R242.reuse, R0, 0x2 ;  /* 0x00000000f208d211 */ /* 0x042fe400078010ff */
[----:B------:R-:W-:Y:S02]  /*143a0*/  SHF.R.S32.HI R10, RZ, 0x1f, R241 ;  /* 0x0000001fff0a7819 */ /* 0x000fe400000114f1 */
[----:B------:R-:W-:Y:S02]  /*143b0*/  @!P5 LEA.HI.X R9, R242, R4, R5, 0x2, P0 ;  /* 0x00000004f209d211 */ /* 0x000fe400000f1405 */
[----:B------:R-:W-:-:S03]  /*143c0*/  SHF.R.S32.HI R5, RZ, 0x1f, R240 ;  /* 0x0000001fff057819 */ /* 0x000fc600000114f0 */
[----:B------:R1:W-:Y:S01]  /*143d0*/  @!P5 ST.E.64 [R8.64], R122 ;  /* 0x0000007a0800d985 */ /* 0x0003e2000c101b08 */
[----:B------:R-:W-:Y:S02]  /*143e0*/  ISETP.GE.AND P5, PT, R236, c[0x0][0x3c8], PT ;  /* 0x0000f200ec007a0c */ /* 0x000fe40003fa6270 */
[----:B--2---:R-:W-:-:S13]  /*143f0*/  @!P4 LEA R6, P6, R241, R0, 0x2 ;  /* 0x00000000f106c211 */ /* 0x004fda00078c10ff */
[----:B---3--:R-:W-:-:S04]  /*14400*/  P2R R2, PR, RZ, 0x40 ;  /* 0x00000040ff027803 */ /* 0x008fc80000000000 */
        /* <DEDUP_REMOVED lines=9> */
[----:B-1----:R-:W-:-:S04]  /*144a0*/  @!P2 LEA R8, P3, R239, R0, 0x2 ;  /* 0x00000000ef08a211 */ /* 0x002fc800078610ff */
[----:B------:R-:W-:Y:S02]  /*144b0*/  @!P2 LEA.HI.X R9, R239, R4, R5, 0x2, P3 ;  /* 0x00000004ef09a211 */ /* 0x000fe400018f1405 */
[----:B------:R-:W-:-:S03]  /*144c0*/  SHF.R.S32.HI R5, RZ, 0x1f, R237 ;  /* 0x0000001fff057819 */ /* 0x000fc600000114ed */
[----:B------:R-:W-:Y:S01]  /*144d0*/  @!P2 ST.E.64 [R8.64], R126 ;  /* 0x0000007e0800a985 */ /* 0x000fe2000c101b08 */
        /* <DEDUP_REMOVED lines=8> */
[----:B------:R-:W-:-:S02]  /*14560*/  ISETP.GE.AND P3, PT, R234, c[0x0][0x3c8], PT ;  /* 0x0000f200ea007a0c */ /* 0x000fc40003f66270 */
[----:B------:R-:W-:Y:S01]  /*14570*/  SHF.R.S32.HI R10, RZ, 0x1f, R236 ;  /* 0x0000001fff0a7819 */ /* 0x000fe200000114ec */
[----:B------:R1:W-:Y:S01]  /*14580*/  @!P1 ST.E.64 [R6.64], R66 ;  /* 0x0000004206009985 */ /* 0x0003e2000c101b08 */
[----:B------:R-:W-:Y:S02]  /*14590*/  SHF.R.S32.HI R5, RZ, 0x1f, R235 ;  /* 0x0000001fff057819 */ /* 0x000fe400000114eb */
[----:B------:R-:W-:Y:S01]  /*145a0*/  ISETP.GE.AND P1, PT, R232, c[0x0][0x3c8], PT ;  /* 0x0000f200e8007a0c */ /* 0x000fe20003f26270 */
[----:B------:R2:W-:Y:S01]  /*145b0*/  @!P0 ST.E.64 [R2.64], R50 ;  /* 0x0000003202008985 */ /* 0x0005e2000c101b08 */
[----:B-1----:R-:W-:-:S04]  /*145c0*/  @!P5 LEA R6, P0, R236, R0, 0x2 ;  /* 0x00000000ec06d211 */ /* 0x002fc800078010ff */
[----:B------:R-:W-:Y:S02]  /*145d0*/  @!P5 LEA.HI.X R7, R236, R4, R10, 0x2, P0 ;  /* 0x00000004ec07d211 */ /* 0x000fe400000f140a */
[-C--:B--2---:R-:W-:Y:S02]  /*145e0*/  @!P4 LEA R2, P6, R235, R0.reuse, 0x2 ;  /* 0x00000000eb02c211 */ /* 0x084fe400078c10ff */
[----:B------:R-:W-:Y:S01]  /*145f0*/  ISETP.GE.AND P0, PT, R231, c[0x0][0x3c8], PT ;  /* 0x0000f200e7007a0c */ /* 0x000fe20003f06270 */
[----:B------:R-:W-:Y:S01]  /*14600*/  @!P5 ST.E.64 [R6.64], R58 ;  /* 0x0000003a0600d985 */ /* 0x000fe2000c101b08 */
[----:B------:R-:W-:Y:S02]  /*14610*/  @!P3 LEA R10, P5, R234, R0, 0x2 ;  /* 0x00000000ea0ab211 */ /* 0x000fe400078a10ff */
[----:B------:R-:W-:Y:S02]  /*14620*/  @!P4 LEA.HI.X R3, R235, R4, R5, 0x2, P6 ;  /* 0x00000004eb03c211 */ /* 0x000fe400030f1405 */
[----:B------:R-:W-:-:S02]  /*14630*/  SHF.R.S32.HI R5, RZ, 0x1f, R234 ;  /* 0x0000001fff057819 */ /* 0x000fc400000114ea */
[C---:B------:R-:W-:Y:S01]  /*14640*/  @!P2 LEA R8, P6, R233.reuse, R0, 0x2 ;  /* 0x00000000e908a211 */ /* 0x040fe200078c10ff */
[----:B------:R1:W-:Y:S03]  /*14650*/  @!P4 ST.E.64 [R2.64], R62 ;  /* 0x0000003e0200c985 */ /* 0x0003e6000c101b08 */
[----:B------:R-:W-:-:S03]  /*14660*/  @!P2 LEA.HI.X R9, R233, R4, R13, 0x2, P6 ;  /* 0x00000004e909a211 */ /* 0x000fc600030f140d */
[----:B-1----:R-:W-:Y:S02]  /*14670*/  P2R R2, PR, RZ, 0x20 ;  /* 0x00000020ff027803 */ /* 0x002fe40000000000 */
[----:B------:R-:W-:Y:S02]  /*14680*/  @!P1 LEA R6, P5, R232, R0, 0x2 ;  /* 0x00000000e8069211 */ /* 0x000fe400078a10ff */
[----:B------:R-:W-:Y:S02]  /*14690*/  ISETP.NE.AND P4, PT, R2, RZ, PT ;  /* 0x000000ff0200720c */ /* 0x000fe40003f85270 */
[-C--:B------:R-:W-:Y:S02]  /*146a0*/  @!P1 LEA.HI.X R7, R232, R4.reuse, R12, 0x2, P5 ;  /* 0x00000004e8079211 */ /* 0x080fe400028f140c */
[----:B------:R-:W-:Y:S02]  /*146b0*/  @!P3 LEA.HI.X R11, R234, R4, R5, 0x2, P4 ;  /* 0x00000004ea0bb211 */ /* 0x000fe400020f1405 */
[----:B------:R-:W-:-:S02]  /*146c0*/  SHF.R.S32.HI R5, RZ, 0x1f, R231 ;  /* 0x0000001fff057819 */ /* 0x000fc400000114e7 */
[C---:B------:R-:W-:Y:S01]  /*146d0*/  @!P0 LEA R2, P4, R231.reuse, R0, 0x2 ;  /* 0x00000000e7028211 */ /* 0x040fe200078810ff */
[----:B------:R1:W-:Y:S03]  /*146e0*/  @!P3 ST.E.64 [R10.64], R78 ;  /* 0x0000004e0a00b985 */ /* 0x0003e6000c101b08 */
[----:B------:R-:W-:Y:S01]  /*146f0*/  @!P0 LEA.HI.X R3, R231, R4, R5, 0x2, P4 ;  /* 0x00000004e7038211 */ /* 0x000fe200020f1405 */
[----:B------:R1:W-:Y:S04]  /*14700*/  @!P2 ST.E.64 [R8.64], R74 ;  /* 0x0000004a0800a985 */ /* 0x0003e8000c101b08 */
        /* <DEDUP_REMOVED lines=9> */
.L_x_564:
[----:B------:R-:W-:Y:S01]  /*147a0*/  ISETP.NE.U32.AND P0, PT, RZ, c[0x0][0x508], PT ;  /* 0x00014200ff007a0c */ /* 0x000fe20003f05070 */
[----:B------:R-:W-:Y:S01]  /*147b0*/  IMAD.MOV.U32 R4, RZ, RZ, 0x4 ;  /* 0x00000004ff047424 */ /* 0x000fe200078e00ff */
[----:B------:R-:W-:Y:S01]  /*147c0*/  ISETP.NE.U32.AND P2, PT, RZ, c[0x0][0x500], PT ;  /* 0x00014000ff007a0c */ /* 0x000fe20003f45070 */
[----:B------:R-:W-:Y:S01]  /*147d0*/  IMAD.MOV.U32 R20, RZ, RZ, c[0x0][0x388] ;  /* 0x0000e200ff147624 */ /* 0x000fe200078e00ff */
[----:B------:R-:W-:Y:S01]  /*147e0*/  ISETP.NE.AND.EX P0, PT, RZ, c[0x0][0x50c], PT, P0 ;  /* 0x00014300ff007a0c */ /* 0x000fe20003f05300 */
[----:B------:R-:W-:Y:S01]  /*147f0*/  IMAD.MOV.U32 R10, RZ, RZ, RZ ;  /* 0x000000ffff0a7224 */ /* 0x000fe200078e00ff */
[----:B------:R-:W-:Y:S01]  /*14800*/  ISETP.NE.AND.EX P2, PT, RZ, c[0x0][0x504], PT, P2 ;  /* 0x00014100ff007a0c */ /* 0x000fe20003f45320 */
[----:B------:R-:W-:-:S10]  /*14810*/  IMAD.WIDE R2, R215, R4, c[0x0][0x500] ;  /* 0x00014000d7027625 */ /* 0x000fd400078e0204 */
[----:B------:R-:W-:Y:S02]  /*14820*/  @P0 IMAD.WIDE R4, R215, R4, c[0x0][0x508] ;  /* 0x00014200d7040625 */ /* 0x000fe400078e0204 */
[----:B------:R2:W5:Y:S04]  /*14830*/  @P2 LDG.E R10, [R2.64] ;  /* 0x00000008020a2981 */ /* 0x000568000c1e1900 */
        /* <DEDUP_REMOVED lines=8> */
.L_x_585:
[----:B--2---:R-:W2:Y:S01]  /*148c0*/  S2R R2, SR_TID.X ;  /* 0x0000000000027919 */ /* 0x004ea20000002100 */
[----:B------:R-:W-:Y:S01]  /*148d0*/  SHF.R.S32.HI R0, RZ, 0x1f, R215 ;  /* 0x0000001fff007819 */ /* 0x000fe200000114d7 */
[----:B------:R-:W-:Y:S01]  /*148e0*/  BSSY B0, `(.L_x_586) ;  /* 0x0000036000007945 */ /* 0x000fe20003800000 */
[----:B------:R-:W-:-:S02]  /*148f0*/  LOP3.LUT R14, R214, 0xffff, RZ, 0xc0, !PT ;  /* 0x0000ffffd60e7812 */ /* 0x000fc400078ec0ff */
[----:B-----5:R-:W-:Y:S02]  /*14900*/  SHF.R.S32.HI R18, RZ, 0x1f, R10 ;  /* 0x0000001fff127819 */ /* 0x020fe4000001140a */
[----:B------:R-:W-:Y:S02]  /*14910*/  SEL R15, R215, RZ, !P2 ;  /* 0x000000ffd70f7207 */ /* 0x000fe40005000000 */
[----:B------:R-:W-:Y:S02]  /*14920*/  SEL R21, R0, RZ, !P2 ;  /* 0x000000ff00157207 */ /* 0x000fe40005000000 */
[----:B--2---:R-:W-:-:S13]  /*14930*/  ISETP.GT.AND P0, PT, R2, 0x7f, PT ;  /* 0x0000007f0200780c */ /* 0x004fda0003f04270 */
[----:B------:R-:W-:Y:S05]  /*14940*/  @P0 BRA `(.L_x_587) ;  /* 0x000002f000000947 */ /* 0x000fea0003800000 */
[----:B------:R-:W-:Y:S01]  /*14950*/  IMAD R0, R20, c[0x0][0x4e8], RZ ;  /* 0x00013a0014007a24 */ /* 0x000fe200078e02ff */
[----:B------:R-:W-:-:S04]  /*14960*/  IADD3 R11, R211, R2, RZ ;  /* 0x00000002d30b7210 */ /* 0x000fc80007ffe0ff */
        /* <DEDUP_REMOVED lines=45> */
.L_x_587:
[----:B------:R-:W-:Y:S05]  /*14c40*/  BSYNC B0 ;  /* 0x0000000000007941 */ /* 0x000fea0003800000 */
.L_x_586:
[----:B------:R-:W-:-:S13]  /*14c50*/  ISETP.GT.AND P0, PT, R19, 0x1, PT ;  /* 0x000000011300780c */ /* 0x000fda0003f04270 */
[----:B------:R-:W-:Y:S05]  /*14c60*/  @P0 BRA `(.L_x_579) ;  /* 0x000007b000000947 */ /* 0x000fea0003800000 */
[----:B------:R-:W-:Y:S01]  /*14c70*/  MOV R2, c[0x0][0x4e8] ;  /* 0x00013a0000027a02 */ /* 0x000fe20000000f00 */
[----:B-1----:R-:W-:Y:S01]  /*14c80*/  IMAD R0, R18, c[0x0][0x3a0], RZ ;  /* 0x0000e80012007a24 */ /* 0x002fe200078e02ff */
[----:B------:R-:W-:Y:S01]  /*14c90*/  IADD3 R4, R197, R211, RZ ;  /* 0x000000d3c5047210 */ /* 0x000fe20007ffe0ff */
[----:B------:R-:W-:Y:S01]  /*14ca0*/  IMAD R5, R21, c[0x0][0x3f0], RZ ;  /* 0x0000fc0015057a24 */ /* 0x000fe200078e02ff */
[----:B------:R-:W-:Y:S01]  /*14cb0*/  ISETP.NE.AND P0, PT, R2, 0x1, PT ;  /* 0x000000010200780c */ /* 0x000fe20003f05270 */
[----:B------:R-:W-:-:S04]  /*14cc0*/  IMAD.WIDE.U32 R2, R10, c[0x0][0x3a0], RZ ;  /* 0x0000e8000a027a25 */ /* 0x000fc800078e00ff */
        /* <DEDUP_REMOVED lines=26> */
.L_x_670:
[----:B------:R-:W-:Y:S05]  /*14e70*/  BRA.DIV ~URZ, `(.L_x_589) ;  /* 0x00003b327f007947 */ /* 0x000fea000b800000 */
[----:B------:R3:W4:Y:S02]  /*14e80*/  SHFL.IDX PT, R0, R12, RZ, 0x181f ;  /* 0x00181fff0c007589 */ /* 0x00072400000e0000 */
.L_x_671:
[----:B------:R-:W-:Y:S01]  /*14e90*/  IMAD R11, R20, c[0x0][0x4e8], RZ ;  /* 0x00013a00140b7a24 */ /* 0x000fe200078e02ff */
        /* <DEDUP_REMOVED lines=13> */
[-C--:B--2---:R-:W-:Y:S02]  /*14f70*/  @!P2 LEA.HI.X R7, R184, R8.reuse, R15, 0x1, P5 ;  /* 0x00000008b807a211 */ /* 0x084fe400028f0c0f */
[-C--:B------:R-:W-:Y:S02]  /*14f80*/  @!P1 LEA.HI.X R5, R192, R8.reuse, R14, 0x1, P4 ;  /* 0x00000008c0059211 */ /* 0x080fe400020f0c0e */
[----:B------:R-:W-:Y:S01]  /*14f90*/  @!P0 LEA.HI.X R3, R193, R8, R13, 0x1, P3 ;  /* 0x00000008c1038211 */ /* 0x000fe200018f0c0d */
[----:B------:R2:W-:Y:S04]  /*14fa0*/  @!P2 ST.E.128 [R6.64], RZ ;  /* 0x000000ff0600a985 */ /* 0x0005e8000c101d08 */
[----:B------:R2:W-:Y:S04]  /*14fb0*/  @!P1 ST.E.128 [R4.64], RZ ;  /* 0x000000ff04009985 */ /* 0x0005e8000c101d08 */
[----:B------:R2:W-:Y:S02]  /*14fc0*/  @!P0 ST.E.128 [R2.64], RZ ;  /* 0x000000ff02008985 */ /* 0x0005e4000c101d08 */
.L_x_591:
[----:B------:R-:W-:Y:S05]  /*14fd0*/  BSYNC B0 ;  /* 0x0000000000007941 */ /* 0x000fea0003800000 */
.L_x_590:
[----:B------:R-:W-:Y:S05]  /*14fe0*/  BRA.DIV ~URZ, `(.L_x_592) ;  /* 0x00003a327f007947 */ /* 0x000fea000b800000 */
[----:B--2---:R2:W1:Y:S04]  /*14ff0*/  SHFL.IDX PT, R8, R9, 0x1, 0x181f ;  /* 0x00381f0009087f89 */ /* 0x00446800000e0000 */
[----:B----4-:R2:W4:Y:S02]  /*15000*/  SHFL.IDX PT, R0, R12, 0x1, 0x181f ;  /* 0x00381f000c007f89 */ /* 0x01052400000e0000 */
.L_x_672:
        /* <DEDUP_REMOVED lines=13> */
[-C--:B-1----:R-:W-:Y:S02]  /*150e0*/  @!P2 LEA.HI.X R7, R184, R8.reuse, R15, 0x1, P5 ;  /* 0x00000008b807a211 */ /* 0x082fe400028f0c0f */
[-C--:B------:R-:W-:Y:S02]  /*150f0*/  @!P1 LEA.HI.X R5, R192, R8.reuse, R14, 0x1, P4 ;  /* 0x00000008c0059211 */ /* 0x080fe400020f0c0e */
[----:B------:R-:W-:Y:S01]  /*15100*/  @!P0 LEA.HI.X R3, R193, R8, R13, 0x1, P3 ;  /* 0x00000008c1038211 */ /* 0x000fe200018f0c0d */
[----:B------:R1:W-:Y:S04]  /*15110*/  @!P2 ST.E.128 [R6.64], RZ ;  /* 0x000000ff0600a985 */ /* 0x0003e8000c101d08 */
[----:B------:R1:W-:Y:S04]  /*15120*/  @!P1 ST.E.128 [R4.64], RZ ;  /* 0x000000ff04009985 */ /* 0x0003e8000c101d08 */
[----:B------:R1:W-:Y:S02]  /*15130*/  @!P0 ST.E.128 [R2.64], RZ ;  /* 0x000000ff02008985 */ /* 0x0003e4000c101d08 */
.L_x_594:
[----:B------:R-:W-:Y:S05]  /*15140*/  BSYNC B0 ;  /* 0x0000000000007941 */ /* 0x000fea0003800000 */
.L_x_593:
[----:B------:R-:W-:Y:S05]  /*15150*/  BRA.DIV ~URZ, `(.L_x_595) ;  /* 0x000039927f007947 */ /* 0x000fea000b800000 */
[----:B-1----:R1:W2:Y:S02]  /*15160*/  SHFL.IDX PT, R8, R9, 0x2, 0x181f ;  /* 0x00581f0009087f89 */ /* 0x0022a400000e0000 */
.L_x_673:
[----:B------:R-:W-:Y:S05]  /*15170*/  BRA.DIV ~URZ, `(.L_x_596) ;  /* 0x000039e27f007947 */ /* 0x000fea000b800000 */
[----:B----4-:R4:W1:Y:S02]  /*15180*/  SHFL.IDX PT, R0, R12, 0x2, 0x181f ;  /* 0x00581f000c007f89 */ /* 0x01086400000e0000 */
.L_x_674:
        /* <DEDUP_REMOVED lines=19> */
.L_x_598:
[----:B------:R-:W-:Y:S05]  /*152c0*/  BSYNC B0 ;  /* 0x0000000000007941 */ /* 0x000fea0003800000 */
.L_x_597:
[----:B------:R-:W-:Y:S05]  /*152d0*/  BRA.DIV ~URZ, `(.L_x_599) ;  /* 0x000038f27f007947 */ /* 0x000fea000b800000 */
[----:B--2---:R2:W3:Y:S04]  /*152e0*/  SHFL.IDX PT, R8, R9, 0x3, 0x181f ;  /* 0x00781f0009087f89 */ /* 0x0044e800000e0000 */
[----:B-1----:R2:W1:Y:S02]  /*152f0*/  SHFL.IDX PT, R0, R12, 0x3, 0x181f ;  /* 0x00781f000c007f89 */ /* 0x00246400000e0000 */
.L_x_675:
        /* <DEDUP_REMOVED lines=10> */
[-C--:B------:R-:W-:Y:S02]  /*153a0*/  @!P1 LEA R4, P4, R192, R0.reuse, 0x1 ;  /* 0x00000000c0049211 */ /* 0x080fe400078808ff */
[C---:B------:R-:W-:Y:S02]  /*153b0*/  @!P0 LEA R2, P3, R193.reuse, R0, 0x1 ;  /* 0x00000000c1028211 */ /* 0x040fe400078608ff */
[-C--:B------:R-:W-:Y:S02]  /*153c0*/  @!P2 LEA.HI.X R7, R184, R8.reuse, R13, 0x1, P5 ;  /* 0x00000008b807a211 */ /* 0x080fe400028f0c0d */
[-C--:B------:R-:W-:Y:S02]  /*153d0*/  @!P1 LEA.HI.X R5, R192, R8.reuse, R12, 0x1, P4 ;  /* 0x00000008c0059211 */ /* 0x080fe400020f0c0c */
[----:B------:R-:W-:Y:S01]  /*153e0*/  @!P0 LEA.HI.X R3, R193, R8, R9, 0x1, P3 ;  /* 0x00000008c1038211 */ /* 0x000fe200018f0c09 */
[----:B------:R1:W-:Y:S04]  /*153f0*/  @!P2 ST.E.128 [R6.64], RZ ;  /* 0x000000ff0600a985 */ /* 0x0003e8000c101d08 */
[----:B------:R1:W-:Y:S04]  /*15400*/  @!P1 ST.E.128 [R4.64], RZ ;  /* 0x000000ff04009985 */ /* 0x0003e8000c101d08 */
[----:B------:R1:W-:Y:S02]  /*15410*/  @!P0 ST.E.128 [R2.64], RZ ;  /* 0x000000ff02008985 */ /* 0x0003e4000c101d08 */
.L_x_579:
[----:B------:R-:W-:Y:S05]  /*15420*/  BSYNC B1 ;  /* 0x0000000000017941 */ /* 0x000fea0003800000 */
.L_x_563:
[----:B------:R-:W-:-:S13]  /*15430*/  ISETP.NE.AND P0, PT, RZ, UR6, PT ;  /* 0x00000006ff007c0c */ /* 0x000fda000bf05270 */
[----:B------:R-:W-:Y:S01]  /*15440*/  @P0 WARPSYNC 0xffffffff ;  /* 0xffffffff00000948 */ /* 0x000fe20003800000 */
[----:B------:R-:W-:Y:S06]  /*15450*/  @P0 BAR.SYNC.DEFER_BLOCKING 0x5, 0x100 ;  /* 0x0144000000000b1d */ /* 0x000fec0000010000 */
[----:B------:R-:W4:Y:S04]  /*15460*/  @P0 LDS.128 R212, [0x18100] ;  /* 0x01810000ffd40984 */ /* 0x000f280000000c00 */
[----:B------:R-:W-:Y:S06]  /*15470*/  @P0 BAR.ARV 0x4, 0x100 ;  /* 0x0104000000000b1d */ /* 0x000fec0000002000 */
[----:B------:R-:W-:Y:S05]  /*15480*/  @P0 BRA `(.L_x_600) ;  /* 0x00000f6000000947 */ /* 0x000fea0003800000 */
[----:B-1--4-:R-:W1:Y:S01]  /*15490*/  S2R R0, SR_TID.X ;  /* 0x0000000000007919 */ /* 0x012e620000002100 */
[----:B------:R-:W-:Y:S01]  /*154a0*/  IMAD.MOV.U32 R7, RZ, RZ, RZ ;  /* 0x000000ffff077224 */ /* 0x000fe200078e00ff */
[----:B-123--:R-:W-:-:S04]  /*154b0*/  LOP3.LUT R12, R0, 0x1f, RZ, 0xc0, !PT ;  /* 0x0000001f000c7812 */ /* 0x00efc800078ec0ff */
[----:B------:R-:W-:Y:S01]  /*154c0*/  ISETP.NE.AND P6, PT, R12, 0x1f, PT ;  /* 0x0000001f0c00780c */ /* 0x000fe20003fc5270 */
[----:B------:R-:W-:Y:S10]  /*154d0*/  BRA.DIV ~URZ, `(.L_x_601) ;  /* 0x000037c27f007947 */ /* 0x000ff4000b800000 */
[----:B------:R1:W2:Y:S02]  /*154e0*/  SHFL.IDX PT, R9, R82, RZ, 0x1f ;  /* 0x00001fff52097589 */ /* 0x0002a400000e0000 */
.L_x_676:
[----:B------:R-:W-:Y:S05]  /*154f0*/  BRA.DIV ~URZ, `(.L_x_602) ;  /* 0x000038127f007947 */ /* 0x000fea000b800000 */
[----:B------:R3:W4:Y:S02]  /*15500*/  SHFL.IDX PT, R8, R82, 0x1, 0x1f ;  /* 0x00201f0052087f89 */ /* 0x00072400000e0000 */
.L_x_677:
[----:B------:R-:W-:Y:S02]  /*15510*/  IMAD.IADD R0, R215, 0x1, R12 ;  /* 0x00000001d7007824 */ /* 0x000fe400078e020c */
        /* <DEDUP_REMOVED lines=16> */
[----:B------:R1:W3:Y:S02]  /*15620*/  SHFL.UP PT, R4, R0, 0x1, RZ ;  /* 0x0420000000047989 */ /* 0x0002e400000e00ff */
.L_x_678:
        /* <DEDUP_REMOVED lines=16> */
.L_x_679:
[----:B---3--:R-:W-:Y:S01]  /*15730*/  IMAD R0, R0, c[0x0][0x538], RZ ;  /* 0x00014e0000007a24 */ /* 0x008fe200078e02ff */
[----:B------:R-:W-:Y:S04]  /*15740*/  BSSY B1, `(.L_x_605) ;  /* 0x00000c5000017945 */ /* 0x000fe80003800000 */
[----:B----4-:R-:W-:-:S04]  /*15750*/  IADD3 R8, R0, R8, RZ ;  /* 0x0000000800087210 */ /* 0x010fc80007ffe0ff */
[----:B--2---:R-:W-:-:S13]  /*15760*/  ISETP.GT.AND P0, PT, R8, R9, PT ;  /* 0x000000090800720c */ /* 0x004fda0003f04270 */
[----:B------:R-:W-:Y:S05]  /*15770*/  @P0 BRA `(.L_x_606) ;  /* 0x0000024000000947 */ /* 0x000fea0003800000 */
.L_x_610:
        /* <DEDUP_REMOVED lines=16> */
.L_x_680:
        /* <DEDUP_REMOVED lines=16> */
.L_x_681:
[----:B--2---:R-:W-:-:S05]  /*15980*/  IMAD R0, R0, c[0x0][0x538], RZ ;  /* 0x00014e0000007a24 */ /* 0x004fca00078e02ff */
[----:B------:R-:W-:-:S04]  /*15990*/  IADD3 R8, R0, R8, RZ ;  /* 0x0000000800087210 */ /* 0x000fc80007ffe0ff */
[----:B------:R-:W-:-:S13]  /*159a0*/  ISETP.GT.AND P0, PT, R8, R9, PT ;  /* 0x000000090800720c */ /* 0x000fda0003f04270 */
[----:B-1----:R-:W-:Y:S05]  /*159b0*/  @!P0 BRA `(.L_x_610) ;  /* 0xfffffdc000008947 */ /* 0x002fea000383ffff */
.L_x_606:
[----:B------:R-:W-:-:S05]  /*159c0*/  IADD3 R8, -R0, R8, RZ ;  /* 0x0000000800087210 */ /* 0x000fca0007ffe1ff */
[----:B------:R-:W-:-:S05]  /*159d0*/  IMAD R0, R4, c[0x0][0x538], R8 ;  /* 0x00014e0004007a24 */ /* 0x000fca00078e0208 */
[----:B------:R-:W-:Y:S01]  /*159e0*/  ISETP.GT.AND P0, PT, R0, R9, PT ;  /* 0x000000090000720c */ /* 0x000fe20003f04270 */
[----:B------:R-:W-:-:S12]  /*159f0*/  BRA.DIV ~URZ, `(.L_x_611) ;  /* 0x000037727f007947 */ /* 0x000fd8000b800000 */
[----:B------:R-:W-:-:S04]  /*15a00*/  VOTE.ANY R5, PT, !P0 ;  /* 0x0000000000057806 */ /* 0x000fc800040e0100 */
.L_x_682:
[----:B------:R-:W2:Y:S02]  /*15a10*/  POPC R0, R5 ;  /* 0x0000000500007309 */ /* 0x000ea40000000000 */
[----:B--2---:R-:W-:Y:S01]  /*15a20*/  IADD3 R215, R0, R215, RZ ;  /* 0x000000d700d77210 */ /* 0x004fe20007ffe0ff */
[----:B------:R-:W-:Y:S05]  /*15a30*/  BRA.DIV ~URZ, `(.L_x_612) ;  /* 0x000037827f007947 */ /* 0x000fea000b800000 */
[----:B------:R2:W3:Y:S04]  /*15a40*/  SHFL.IDX PT, R10, R6, R0, 0x1f ;  /* 0x00001f00060a7589 */ /* 0x0004e800000e0000 */
[----:B------:R2:W4:Y:S02]  /*15a50*/  SHFL.IDX PT, R7, R7, R0, 0x1f ;  /* 0x00001f0007077589 */ /* 0x00052400000e0000 */
.L_x_683:
[----:B------:R-:W-:Y:S01]  /*15a60*/  ISETP.NE.AND P0, PT, R5, RZ, PT ;  /* 0x000000ff0500720c */ /* 0x000fe20003f05270 */
[----:B------:R-:W-:-:S12]  /*15a70*/  BSSY B0, `(.L_x_613) ;  /* 0x0000005000007945 */ /* 0x000fd80003800000 */
[----:B------:R-:W-:Y:S05]  /*15a80*/  @!P0 BRA `(.L_x_614) ;  /* 0x0000003000008947 */ /* 0x000fea0003800000 */
[----:B--2---:R-:W-:Y:S01]  /*15a90*/  IADD3 R0, R0, -0x1, RZ ;  /* 0xffffffff00007810 */ /* 0x004fe20007ffe0ff */
[----:B------:R-:W-:Y:S05]  /*15aa0*/  BRA.DIV ~URZ, `(.L_x_615) ;  /* 0x000037e27f007947 */ /* 0x000fea000b800000 */
[----:B------:R2:W1:Y:S02]  /*15ab0*/  SHFL.IDX PT, R11, R4, R0, 0x1f ;  /* 0x00001f00040b7589 */ /* 0x00046400000e0000 */
.L_x_614:
[----:B------:R-:W-:Y:S05]  /*15ac0*/  BSYNC B0 ;  /* 0x0000000000007941 */ /* 0x000fea0003800000 */
.L_x_613:
[----:B----4-:R-:W-:Y:S01]  /*15ad0*/  ISETP.NE.AND P0, PT, R7, 0x1, PT ;  /* 0x000000010700780c */ /* 0x010fe20003f05270 */
[----:B-1----:R-:W-:Y:S01]  /*15ae0*/  IMAD R212, R11, c[0x0][0x538], R8 ;  /* 0x00014e000bd47a24 */ /* 0x002fe200078e0208 */
[----:B------:R-:W-:Y:S04]  /*15af0*/  BSSY B0, `(.L_x_616) ;  /* 0x0000082000007945 */ /* 0x000fe80003800000 */
[----:B------:R-:W-:-:S07]  /*15b00*/  IADD3 R9, -R212, R9, RZ ;  /* 0x00000009d4097210 */ /* 0x000fce0007ffe1ff */
[----:B------:R-:W-:Y:S05]  /*15b10*/  @!P0 BRA `(.L_x_617) ;  /* 0x000003d000008947 */ /* 0x000fea0003800000 */
[-C--:B---3--:R-:W-:Y:S02]  /*15b20*/  IABS R2, R10.reuse ;  /* 0x0000000a00027213 */ /* 0x088fe40000000000 */
[----:B------:R-:W-:Y:S02]  /*15b30*/  IABS R8, R10 ;  /* 0x0000000a00087213 */ /* 0x000fe40000000000 */
[----:B--2---:R-:W1:Y:S08]  /*15b40*/  I2F.RP R0, R2 ;  /* 0x0000000200007306 */ /* 0x004e700000209400 */
[----:B-1----:R-:W1:Y:S02]  /*15b50*/  MUFU.RCP R0, R0 ;  /* 0x0000000000007308 */ /* 0x002e640000001000 */
[----:B-1----:R-:W-:-:S06]  /*15b60*/  IADD3 R0, R0, 0xffffffe, RZ ;  /* 0x0ffffffe00007810 */ /* 0x002fcc0007ffe0ff */
[----:B------:R-:W1:Y:S02]  /*15b70*/  F2I.FTZ.U32.TRUNC.NTZ R5, R0 ;  /* 0x0000000000057305 */ /* 0x000e64000021f000 */
[----:B-1----:R-:W-:Y:S01]  /*15b80*/  IMAD.MOV R3, RZ, RZ, -R5 ;  /* 0x000000ffff037224 */ /* 0x002fe200078e0a05 */
[----:B------:R-:W-:-:S03]  /*15b90*/  IABS R0, R7 ;  /* 0x0000000700007213 */ /* 0x000fc60000000000 */
[----:B------:R-:W-:Y:S01]  /*15ba0*/  IMAD.MOV.U32 R4, RZ, RZ, R3 ;  /* 0x000000ffff047224 */ /* 0x000fe200078e0003 */
[----:B------:R-:W-:Y:S01]  /*15bb0*/  IABS R3, R9 ;  /* 0x0000000900037213 */ /* 0x000fe20000000000 */
[----:B------:R-:W-:Y:S02]  /*15bc0*/  IMAD.MOV.U32 R6, RZ, RZ, R0 ;  /* 0x000000ffff067224 */ /* 0x000fe400078e0000 */
[----:B------:R-:W-:Y:S02]  /*15bd0*/  IMAD R0, R4, R2, RZ ;  /* 0x0000000204007224 */ /* 0x000fe400078e02ff */
[----:B------:R-:W-:Y:S01]  /*15be0*/  IMAD.MOV.U32 R4, RZ, RZ, RZ ;  /* 0x000000ffff047224 */ /* 0x000fe200078e00ff */
[----:B------:R-:W1:Y:S03]  /*15bf0*/  I2F.RP R11, R6 ;  /* 0x00000006000b7306 */ /* 0x000e660000209400 */
[----:B------:R-:W-:-:S04]  /*15c00*/  IMAD.HI.U32 R5, R5, R0, R4 ;  /* 0x0000000005057227 */ /* 0x000fc800078e0004 */
[----:B------:R-:W-:-:S05]  /*15c10*/  IMAD.MOV R0, RZ, RZ, -R8 ;  /* 0x000000ffff007224 */ /* 0x000fca00078e0a08 */
[----:B------:R-:W-:Y:S01]  /*15c20*/  MOV R4, R0 ;  /* 0x0000000000047202 */ /* 0x000fe20000000f00 */
[----:B------:R-:W-:-:S04]  /*15c30*/  IMAD.HI.U32 R0, R5, R3, RZ ;  /* 0x0000000305007227 */ /* 0x000fc800078e00ff */
[----:B------:R-:W-:Y:S02]  /*15c40*/  IMAD R3, R0, R4, R3 ;  /* 0x0000000400037224 */ /* 0x000fe400078e0203 */
[----:B-1----:R-:W1:Y:S03]  /*15c50*/  MUFU.RCP R4, R11 ;  /* 0x0000000b00047308 */ /* 0x002e660000001000 */
[----:B------:R-:W-:-:S13]  /*15c60*/  ISETP.GT.U32.AND P0, PT, R2, R3, PT ;  /* 0x000000030200720c */ /* 0x000fda0003f04070 */
[----:B------:R-:W-:Y:S01]  /*15c70*/  @!P0 IMAD.IADD R3, R3, 0x1, -R2 ;  /* 0x0000000103038824 */ /* 0x000fe200078e0a02 */
[----:B-1----:R-:W-:Y:S02]  /*15c80*/  IADD3 R4, R4, 0xffffffe, RZ ;  /* 0x0ffffffe04047810 */ /* 0x002fe40007ffe0ff */
[----:B------:R-:W-:Y:S02]  /*15c90*/  @!P0 IADD3 R0, R0, 0x1, RZ ;  /* 0x0000000100008810 */ /* 0x000fe40007ffe0ff */
[----:B------:R-:W-:Y:S02]  /*15ca0*/  ISETP.GE.U32.AND P2, PT, R3, R2, PT ;  /* 0x000000020300720c */ /* 0x000fe40003f46070 */
[----:B------:R-:W1:Y:S01]  /*15cb0*/  F2I.FTZ.U32.TRUNC.NTZ R3, R4 ;  /* 0x0000000400037305 */ /* 0x000e62000021f000 */
[----:B------:R-:W-:Y:S02]  /*15cc0*/  LOP3.LUT R2, R9, R10, RZ, 0x3c, !PT ;  /* 0x0000000a09027212 */ /* 0x000fe400078e3cff */
[----:B------:R-:W-:-:S02]  /*15cd0*/  ISETP.NE.AND P0, PT, R10, RZ, PT ;  /* 0x000000ff0a00720c */ /* 0x000fc40003f05270 */
[----:B------:R-:W-:-:S06]  /*15ce0*/  ISETP.GE.AND P1, PT, R2, RZ, PT ;  /* 0x000000ff0200720c */ /* 0x000fcc0003f26270 */
[----:B------:R-:W-:Y:S01]  /*15cf0*/  @P2 IADD3 R0, R0, 0x1, RZ ;  /* 0x0000000100002810 */ /* 0x000fe20007ffe0ff */
[----:B-1----:R-:W-:-:S06]  /*15d00*/  IMAD.MOV R2, RZ, RZ, -R3 ;  /* 0x000000ffff027224 */ /* 0x002fcc00078e0a03 */
[----:B------:R-:W-:Y:S01]  /*15d10*/  @!P1 IMAD.MOV R0, RZ, RZ, -R0 ;  /* 0x000000ffff009224 */ /* 0x000fe200078e0a00 */
[----:B------:R-:W-:Y:S02]  /*15d20*/  @!P0 LOP3.LUT R0, RZ, R10, RZ, 0x33, !PT ;  /* 0x0000000aff008212 */ /* 0x000fe400078e33ff */
[----:B------:R-:W-:Y:S02]  /*15d30*/  MOV R4, R2 ;  /* 0x0000000200047202 */ /* 0x000fe40000000f00 */
[----:B------:R-:W-:Y:S02]  /*15d40*/  IABS R2, R7 ;  /* 0x0000000700027213 */ /* 0x000fe40000000000 */
[----:B------:R-:W-:Y:S01]  /*15d50*/  IABS R8, R0 ;  /* 0x0000000000087213 */ /* 0x000fe20000000000 */
[----:B------:R-:W-:Y:S02]  /*15d60*/  IMAD R4, R4, R6, RZ ;  /* 0x0000000604047224 */ /* 0x000fe400078e02ff */
[----:B------:R-:W-:-:S02]  /*15d70*/  IMAD.MOV R5, RZ, RZ, -R2 ;  /* 0x000000ffff057224 */ /* 0x000fc400078e0a02 */
[----:B------:R-:W-:-:S04]  /*15d80*/  IMAD.MOV.U32 R2, RZ, RZ, RZ ;  /* 0x000000ffff027224 */ /* 0x000fc800078e00ff */
[----:B------:R-:W-:Y:S01]  /*15d90*/  IMAD.HI.U32 R2, R3, R4, R2 ;  /* 0x0000000403027227 */ /* 0x000fe200078e0002 */
[----:B------:R-:W-:-:S03]  /*15da0*/  MOV R4, R5 ;  /* 0x0000000500047202 */ /* 0x000fc60000000f00 */
[----:B------:R-:W-:-:S04]  /*15db0*/  IMAD.MOV.U32 R3, RZ, RZ, R8 ;  /* 0x000000ffff037224 */ /* 0x000fc800078e0008 */
[----:B------:R-:W-:-:S04]  /*15dc0*/  IMAD.HI.U32 R2, R2, R3, RZ ;  /* 0x0000000302027227 */ /* 0x000fc800078e00ff */
[----:B------:R-:W-:Y:S01]  /*15dd0*/  IMAD R3, R2, R4, R3 ;  /* 0x0000000402037224 */ /* 0x000fe200078e0203 */
[----:B------:R-:W-:-:S04]  /*15de0*/  IADD3 R4, -R0, RZ, RZ ;  /* 0x000000ff00047210 */ /* 0x000fc80007ffe1ff */
        /* <DEDUP_REMOVED lines=9> */
[----:B------:R-:W-:-:S05]  /*15e80*/  @!P0 LOP3.LUT R2, RZ, R7, RZ, 0x33, !PT ;  /* 0x00000007ff028212 */ /* 0x000fca00078e33ff */
[--C-:B------:R-:W-:Y:S02]  /*15e90*/  IMAD.MOV R3, RZ, RZ, -R2.reuse ;  /* 0x000000ffff037224 */ /* 0x100fe400078e0a02 */
[C---:B------:R-:W-:Y:S02]  /*15ea0*/  IMAD R2, R7.reuse, 0x1000000, R2 ;  /* 0x0100000007027824 */ /* 0x040fe400078e0202 */
[----:B------:R-:W-:Y:S02]  /*15eb0*/  IMAD R3, R7, R3, R0 ;  /* 0x0000000307037224 */ /* 0x000fe400078e0200 */
[----:B------:R-:W-:Y:S02]  /*15ec0*/  IMAD R0, R10, R4, R9 ;  /* 0x000000040a007224 */ /* 0x000fe400078e0209 */
[----:B------:R-:W-:Y:S01]  /*15ed0*/  IMAD R214, R3, 0x10000, R2 ;  /* 0x0001000003d67824 */ /* 0x000fe200078e0202 */
[----:B------:R-:W-:Y:S05]  /*15ee0*/  BRA `(.L_x_618) ;  /* 0x0000042000007947 */ /* 0x000fea0003800000 */
.L_x_617:
[----:B------:R-:W-:-:S04]  /*15ef0*/  IMAD.MOV.U32 R2, RZ, RZ, 0x4 ;  /* 0x00000004ff027424 */ /* 0x000fc800078e00ff */
[----:B------:R-:W-:-:S05]  /*15f00*/  IMAD.WIDE R2, R215, R2, c[0x0][0x590] ;  /* 0x00016400d7027625 */ /* 0x000fca00078e0202 */
[----:B--2---:R-:W2:Y:S02]  /*15f10*/  LDG.E R4, [R2.64] ;  /* 0x0000000802047981 */ /* 0x004ea4000c1e1900 */
[----:B--23--:R-:W-:-:S05]  /*15f20*/  IMAD R8, R4, R10, RZ ;  /* 0x0000000a04087224 */ /* 0x00cfca00078e02ff */
        /* <DEDUP_REMOVED lines=27> */
[----:B------:R-:W-:Y:S02]  /*160e0*/  IMAD R11, R4, R0, RZ ;  /* 0x00000000040b7224 */ /* 0x000fe400078e02ff */
[----:B------:R-:W-:-:S03]  /*160f0*/  IMAD.MOV R0, RZ, RZ, -R0 ;  /* 0x000000ffff007224 */ /* 0x000fc600078e0a00 */
[----:B------:R-:W-:Y:S01]  /*16100*/  IADD3 R2, -R11, c[0x0][0x538], RZ ;  /* 0x00014e000b027a10 */ /* 0x000fe20007ffe1ff */
[----:B------:R-:W-:-:S03]  /*16110*/  IMAD R7, R8, R0, R9 ;  /* 0x0000000008077224 */ /* 0x000fc600078e0209 */
[----:B------:R-:W-:Y:S01]  /*16120*/  IMNMX R2, R4, R2, PT ;  /* 0x0000000204027217 */ /* 0x000fe20003800200 */
[----:B------:R-:W-:-:S03]  /*16130*/  IMAD.MOV.U32 R4, RZ, RZ, RZ ;  /* 0x000000ffff047224 */ /* 0x000fc600078e00ff */
[-C--:B------:R-:W-:Y:S02]  /*16140*/  IABS R3, R2.reuse ;  /* 0x0000000200037213 */ /* 0x080fe40000000000 */
[----:B------:R-:W-:-:S03]  /*16150*/  IABS R8, R2 ;  /* 0x0000000200087213 */ /* 0x000fc60000000000 */
[----:B------:R-:W-:-:S04]  /*16160*/  IMAD.MOV.U32 R6, RZ, RZ, R3 ;  /* 0x000000ffff067224 */ /* 0x000fc800078e0003 */
[----:B------:R-:W1:Y:S08]  /*16170*/  I2F.RP R3, R6 ;  /* 0x0000000600037306 */ /* 0x000e700000209400 */
[----:B-1----:R-:W1:Y:S02]  /*16180*/  MUFU.RCP R3, R3 ;  /* 0x0000000300037308 */ /* 0x002e640000001000 */
[----:B-1----:R-:W-:-:S06]  /*16190*/  IADD3 R3, R3, 0xffffffe, RZ ;  /* 0x0ffffffe03037810 */ /* 0x002fcc0007ffe0ff */
[----:B------:R-:W1:Y:S02]  /*161a0*/  F2I.FTZ.U32.TRUNC.NTZ R5, R3 ;  /* 0x0000000300057305 */ /* 0x000e64000021f000 */
[----:B-1----:R-:W-:-:S05]  /*161b0*/  IMAD.MOV R3, RZ, RZ, -R5 ;  /* 0x000000ffff037224 */ /* 0x002fca00078e0a05 */
[----:B------:R-:W-:Y:S02]  /*161c0*/  MOV R0, R3 ;  /* 0x0000000300007202 */ /* 0x000fe40000000f00 */
[----:B------:R-:W-:-:S03]  /*161d0*/  IABS R3, R7 ;  /* 0x0000000700037213 */ /* 0x000fc60000000000 */
[----:B------:R-:W-:-:S04]  /*161e0*/  IMAD R0, R0, R6, RZ ;  /* 0x0000000600007224 */ /* 0x000fc800078e02ff */
[----:B------:R-:W-:-:S04]  /*161f0*/  IMAD.HI.U32 R5, R5, R0, R4 ;  /* 0x0000000005057227 */ /* 0x000fc800078e0004 */
[----:B------:R-:W-:-:S04]  /*16200*/  IMAD.MOV R0, RZ, RZ, -R8 ;  /* 0x000000ffff007224 */ /* 0x000fc800078e0a08 */
[----:B------:R-:W-:Y:S02]  /*16210*/  IMAD.MOV.U32 R4, RZ, RZ, R0 ;  /* 0x000000ffff047224 */ /* 0x000fe400078e0000 */
[----:B------:R-:W-:-:S04]  /*16220*/  IMAD.HI.U32 R0, R5, R3, RZ ;  /* 0x0000000305007227 */ /* 0x000fc800078e00ff */
[----:B------:R-:W-:-:S05]  /*16230*/  IMAD R3, R0, R4, R3 ;  /* 0x0000000400037224 */ /* 0x000fca00078e0203 */
[----:B------:R-:W-:-:S13]  /*16240*/  ISETP.GT.U32.AND P0, PT, R6, R3, PT ;  /* 0x000000030600720c */ /* 0x000fda0003f04070 */
[-C--:B------:R-:W-:Y:S02]  /*16250*/  @!P0 IADD3 R3, R3, -R6.reuse, RZ ;  /* 0x8000000603038210 */ /* 0x080fe40007ffe0ff */
[----:B------:R-:W-:Y:S02]  /*16260*/  @!P0 IADD3 R0, R0, 0x1, RZ ;  /* 0x0000000100008810 */ /* 0x000fe40007ffe0ff */
[----:B------:R-:W-:Y:S02]  /*16270*/  ISETP.GE.U32.AND P2, PT, R3, R6, PT ;  /* 0x000000060300720c */ /* 0x000fe40003f46070 */
[----:B------:R-:W-:Y:S02]  /*16280*/  LOP3.LUT R3, R7, R2, RZ, 0x3c, !PT ;  /* 0x0000000207037212 */ /* 0x000fe400078e3cff */
[----:B------:R-:W-:Y:S02]  /*16290*/  ISETP.NE.AND P0, PT, R2, RZ, PT ;  /* 0x000000ff0200720c */ /* 0x000fe40003f05270 */
[----:B------:R-:W-:Y:S01]  /*162a0*/  ISETP.GE.AND P1, PT, R3, RZ, PT ;  /* 0x000000ff0300720c */ /* 0x000fe20003f26270 */
[----:B------:R-:W-:Y:S01]  /*162b0*/  IMAD.MOV R3, RZ, RZ, -R2 ;  /* 0x000000ffff037224 */ /* 0x000fe200078e0a02 */
[----:B------:R-:W-:-:S05]  /*162c0*/  IADD3 R7, R11, 0x1000000, R7 ;  /* 0x010000000b077810 */ /* 0x000fca0007ffe007 */
[----:B------:R-:W-:-:S06]  /*162d0*/  @P2 IADD3 R0, R0, 0x1, RZ ;  /* 0x0000000100002810 */ /* 0x000fcc0007ffe0ff */
[----:B------:R-:W-:Y:S01]  /*162e0*/  @!P1 IMAD.MOV R0, RZ, RZ, -R0 ;  /* 0x000000ffff009224 */ /* 0x000fe200078e0a00 */
[----:B------:R-:W-:-:S05]  /*162f0*/  @!P0 LOP3.LUT R0, RZ, R2, RZ, 0x33, !PT ;  /* 0x00000002ff008212 */ /* 0x000fca00078e33ff */
[----:B------:R-:W-:Y:S02]  /*16300*/  IMAD R214, R0, R3, R7 ;  /* 0x0000000300d67224 */ /* 0x000fe400078e0207 */
.L_x_618:
[----:B------:R-:W-:Y:S05]  /*16310*/  BSYNC B0 ;  /* 0x0000000000007941 */ /* 0x000fea0003800000 */
.L_x_616:
[----:B------:R-:W-:-:S04]  /*16320*/  LOP3.LUT R0, RZ, R0, RZ, 0x33, !PT ;  /* 0x00000000ff007212 */ /* 0x000fc800078e33ff */
[----:B------:R-:W-:Y:S01]  /*16330*/  IADD3 R213, R0, R10, RZ ;  /* 0x0000000a00d57210 */ /* 0x000fe20007ffe0ff */
[----:B------:R-:W-:Y:S05]  /*16340*/  BRA `(.L_x_619) ;  /* 0x0000004000007947 */ /* 0x000fea0003800000 */
.L_x_607:
[----:B------:R-:W-:Y:S01]  /*16350*/  IMAD.MOV.U32 R212, RZ, RZ, R9 ;  /* 0x000000ffffd47224 */ /* 0x000fe200078e0009 */
[----:B------:R-:W-:Y:S01]  /*16360*/  MOV R214, RZ ;  /* 0x000000ff00d67202 */ /* 0x000fe20000000f00 */
[----:B------:R-:W-:Y:S01]  /*16370*/  IMAD.MOV.U32 R213, RZ, RZ, RZ ;  /* 0x000000ffffd57224 */ /* 0x000fe200078e00ff */
[----:B------:R-:W-:Y:S02]  /*16380*/  MOV R215, c[0x0][0x53c] ;  /* 0x00014f0000d77a02 */ /* 0x000fe40000000f00 */
.L_x_619:
[----:B------:R-:W-:Y:S05]  /*16390*/  BSYNC B1 ;  /* 0x0000000000017941 */ /* 0x000fea0003800000 */
.L_x_605:
[----:B------:R-:W-:Y:S01]  /*163a0*/  WARPSYNC 0xffffffff ;  /* 0xffffffff00007948 */ /* 0x000fe20003800000 */
[----:B------:R-:W-:Y:S01]  /*163b0*/  BAR.SYNC.DEFER_BLOCKING 0x4, 0x100 ;  /* 0x0104000000007b1d */ /* 0x000fe20000010000 */
[----:B------:R-:W-:-:S13]  /*163c0*/  ISETP.NE.AND P0, PT, R12, RZ, PT ;  /* 0x000000ff0c00720c */ /* 0x000fda0003f05270 */
[----:B------:R2:W-:Y:S04]  /*163d0*/  @!P0 STS.128 [0x18100], R212 ;  /* 0x018100d4ff008388 */ /* 0x0005e80000000c00 */
[----:B------:R-:W-:Y:S06]  /*163e0*/  BAR.ARV 0x5, 0x100 ;  /* 0x0144000000007b1d */ /* 0x000fec0000002000 */
.L_x_600:
[----:B----4-:R-:W-:-:S13]  /*163f0*/  ISETP.GE.AND P0, PT, R215, c[0x0][0x53c], PT ;  /* 0x00014f00d7007a0c */ /* 0x010fda0003f06270 */
[----:B-123--:R-:W-:Y:S01]  /*16400*/  @P0 CALL.REL.NOINC `(.L_x_620) ;  /* 0x0000001000000944 */ /* 0x00efe20003c00000 */
[----:B------:R-:W-:Y:S05]  /*16410*/  BRA `(.L_x_621) ;  /* 0xfffeb63000007947 */ /* 0x000fea000383ffff */
.L_x_620:
[----:B------:R-:W-:Y:S05]  /*16420*/  EXIT ;  /* 0x000000000000794d */ /* 0x000fea0003800000 */
.L_x_444:
[----:B------:R-:W-:Y:S01]  /*16430*/  IMAD.MOV.U32 R0, RZ, RZ, R5 ;  /* 0x000000ffff007224 */ /* 0x000fe200078e0005 */
[----:B------:R-:W-:Y:S02]  /*16440*/  MOV R2, 0x1 ;  /* 0x0000000100027802 */ /* 0x000fe40000000f00 */
[----:B------:R-:W-:Y:S02]  /*16450*/  MOV R3, 0x16470 ;  /* 0x0001647000037802 */ /* 0x000fe40000000f00 */
[----:B-1----:R-:W-:Y:S05]  /*16460*/  CALL.REL.NOINC `($__internal_10_$__cuda_sm70_shflsync_up_p) ;  /* 0x00002f5000007944 */ /* 0x002fea0003c00000 */
[----:B------:R-:W-:Y:S01]  /*16470*/  MOV R0, R4 ;  /* 0x0000000400007202 */ /* 0x000fe20000000f00 */
[----:B------:R-:W-:Y:S05]  /*16480*/  BRA `(.L_x_622) ;  /* 0xfffe9fb000007947 */ /* 0x000fea000383ffff */
.L_x_445:
[----:B------:R-:W-:Y:S01]  /*16490*/  IMAD.MOV.U32 R0, RZ, RZ, R5 ;  /* 0x000000ffff007224 */ /* 0x000fe200078e0005 */
[----:B------:R-:W-:Y:S02]  /*164a0*/  MOV R2, 0x2 ;  /* 0x0000000200027802 */ /* 0x000fe40000000f00 */
[----:B------:R-:W-:Y:S02]  /*164b0*/  MOV R3, 0x164d0 ;  /* 0x000164d000037802 */ /* 0x000fe40000000f00 */
[----:B-1----:R-:W-:Y:S05]  /*164c0*/  CALL.REL.NOINC `($__internal_10_$__cuda_sm70_shflsync_up_p) ;  /* 0x00002ef000007944 */ /* 0x002fea0003c00000 */
[----:B------:R-:W-:Y:S01]  /*164d0*/  SEL R0, R4, RZ, P4 ;  /* 0x000000ff04007207 */ /* 0x000fe20002000000 */
[----:B------:R-:W-:Y:S01]  /*164e0*/  IMAD.MOV.U32 R2, RZ, RZ, 0x4 ;  /* 0x00000004ff027424 */ /* 0x000fe200078e00ff */
[----:B------:R-:W-:-:S03]  /*164f0*/  MOV R3, 0x16520 ;  /* 0x0001652000037802 */ /* 0x000fc60000000f00 */
[----:B------:R-:W-:Y:S02]  /*16500*/  IMAD.IADD R0, R5, 0x1, R0 ;  /* 0x0000000105007824 */ /* 0x000fe400078e0200 */
[----:B------:R-:W-:Y:S05]  /*16510*/  CALL.REL.NOINC `($__internal_10_$__cuda_sm70_shflsync_up_p) ;  /* 0x00002ea000007944 */ /* 0x000fea0003c00000 */
        /* <DEDUP_REMOVED lines=12> */
[----:B------:R-:W-:Y:S02]  /*165e0*/  MOV R186, 0x1f ;  /* 0x0000001f00ba7802 */ /* 0x000fe40000000f00 */
[----:B------:R-:W-:Y:S01]  /*165f0*/  MOV R3, 0x16630 ;  /* 0x0001663000037802 */ /* 0x000fe20000000f00 */
[----:B------:R-:W-:-:S04]  /*16600*/  IMAD.IADD R4, R0, 0x1, R4 ;  /* 0x0000000100047824 */ /* 0x000fc800078e0204 */
[----:B------:R-:W-:Y:S02]  /*16610*/  IMAD.MOV.U32 R185, RZ, RZ, R4 ;  /* 0x000000ffffb97224 */ /* 0x000fe400078e0004 */
[----:B------:R-:W-:Y:S05]  /*16620*/  CALL.REL.NOINC `($__internal_9_$__cuda_sm70_shflsync_idx_p) ;  /* 0x00002d3000007944 */ /* 0x000fea0003c00000 */
[----:B------:R-:W-:Y:S01]  /*16630*/  MOV R0, R186 ;  /* 0x000000ba00007202 */ /* 0x000fe20000000f00 */
[----:B------:R-:W-:Y:S05]  /*16640*/  BRA `(.L_x_623) ;  /* 0xfffe9ef000007947 */ /* 0x000fea000383ffff */
.L_x_447:
[----:B------:R-:W-:Y:S02]  /*16650*/  SEL R0, RZ, 0x1, P0 ;  /* 0x00000001ff007807 */ /* 0x000fe40000000000 */
[----:B------:R-:W-:Y:S02]  /*16660*/  MOV R2, 0x16680 ;  /* 0x0001668000027802 */ /* 0x000fe40000000f00 */
[----:B-1----:R-:W-:Y:S05]  /*16670*/  CALL.REL.NOINC `($__internal_11_$__cuda_sm70_votesync_ballot) ;  /* 0x00002db000007944 */ /* 0x002fea0003c00000 */
[----:B------:R-:W-:Y:S01]  /*16680*/  MOV R6, R0 ;  /* 0x0000000000067202 */ /* 0x000fe20000000f00 */
[----:B------:R-:W-:Y:S05]  /*16690*/  BRA `(.L_x_624) ;  /* 0xfffe9f3000007947 */ /* 0x000fea000383ffff */
.L_x_448:
[----:B------:R-:W-:Y:S01]  /*166a0*/  IMAD.MOV.U32 R185, RZ, RZ, R9 ;  /* 0x000000ffffb97224 */ /* 0x000fe200078e0009 */
[----:B------:R-:W-:Y:S01]  /*166b0*/  MOV R2, R0 ;  /* 0x0000000000027202 */ /* 0x000fe20000000f00 */
[----:B------:R-:W-:Y:S01]  /*166c0*/  IMAD.MOV.U32 R186, RZ, RZ, 0x1f ;  /* 0x0000001fffba7424 */ /* 0x000fe200078e00ff */
[----:B------:R-:W-:Y:S02]  /*166d0*/  MOV R3, 0x166f0 ;  /* 0x000166f000037802 */ /* 0x000fe40000000f00 */
[----:B------:R-:W-:Y:S05]  /*166e0*/  CALL.REL.NOINC `($__internal_9_$__cuda_sm70_shflsync_idx_p) ;  /* 0x00002c7000007944 */ /* 0x000fea0003c00000 */
[----:B------:R-:W-:Y:S01]  /*166f0*/  IMAD.MOV.U32 R12, RZ, RZ, R186 ;  /* 0x000000ffff0c7224 */ /* 0x000fe200078e00ba */
[----:B------:R-:W-:Y:S01]  /*16700*/  MOV R185, R8 ;  /* 0x0000000800b97202 */ /* 0x000fe20000000f00 */
[----:B------:R-:W-:Y:S01]  /*16710*/  IMAD.MOV.U32 R5, RZ, RZ, RZ ;  /* 0x000000ffff057224 */ /* 0x000fe200078e00ff */
[----:B------:R-:W-:Y:S01]  /*16720*/  MOV R2, R0 ;  /* 0x0000000000027202 */ /* 0x000fe20000000f00 */
[----:B------:R-:W-:Y:S01]  /*16730*/  IMAD.MOV.U32 R186, RZ, RZ, 0x1f ;  /* 0x0000001fffba7424 */ /* 0x000fe200078e00ff */
[----:B------:R-:W-:-:S02]  /*16740*/  MOV R3, 0x16760 ;  /* 0x0001676000037802 */ /* 0x000fc40000000f00 */
[----:B------:R-:W-:Y:S05]  /*16750*/  CALL.REL.NOINC `($__internal_9_$__cuda_sm70_shflsync_idx_p) ;  /* 0x00002c0000007944 */ /* 0x000fea0003c00000 */
[----:B------:R-:W-:Y:S01]  /*16760*/  MOV R9, R186 ;  /* 0x000000ba00097202 */ /* 0x000fe20000000f00 */
[----:B------:R-:W-:Y:S05]  /*16770*/  BRA `(.L_x_625) ;  /* 0xfffe9eb000007947 */ /* 0x000fea000383ffff */
.L_x_451:
[----:B------:R-:W-:Y:S01]  /*16780*/  IMAD.MOV.U32 R185, RZ, RZ, R4 ;  /* 0x000000ffffb97224 */ /* 0x000fe200078e0004 */
[----:B------:R-:W-:Y:S01]  /*16790*/  MOV R2, R0 ;  /* 0x0000000000027202 */ /* 0x000fe20000000f00 */
[----:B------:R-:W-:Y:S01]  /*167a0*/  IMAD.MOV.U32 R186, RZ, RZ, 0x1f ;  /* 0x0000001fffba7424 */ /* 0x000fe200078e00ff */
[----:B------:R-:W-:-:S02]  /*167b0*/  MOV R3, 0x167d0 ;  /* 0x000167d000037802 */ /* 0x000fc40000000f00 */
[----:B--23--:R-:W-:Y:S05]  /*167c0*/  CALL.REL.NOINC `($__internal_9_$__cuda_sm70_shflsync_idx_p) ;  /* 0x00002b9000007944 */ /* 0x00cfea0003c00000 */
[----:B------:R-:W-:Y:S01]  /*167d0*/  MOV R5, R186 ;  /* 0x000000ba00057202 */ /* 0x000fe20000000f00 */
[----:B------:R-:W-:Y:S05]  /*167e0*/  BRA `(.L_x_450) ;  /* 0xfffe9ea000007947 */ /* 0x000fea000383ffff */
.L_x_470:
[----:B------:R-:W-:Y:S01]  /*167f0*/  IMAD.MOV.U32 R185, RZ, RZ, R9 ;  /* 0x000000ffffb97224 */ /* 0x000fe200078e0009 */
[----:B------:R-:W-:Y:S01]  /*16800*/  MOV R2, RZ ;  /* 0x000000ff00027202 */ /* 0x000fe20000000f00 */
[----:B------:R-:W-:Y:S01]  /*16810*/  IMAD.MOV.U32 R186, RZ, RZ, 0x181f ;  /* 0x0000181fffba7424 */ /* 0x000fe200078e00ff */
[----:B------:R-:W-:-:S02]  /*16820*/  MOV R3, 0x16840 ;  /* 0x0001684000037802 */ /* 0x000fc40000000f00 */
[----:B-----5:R-:W-:Y:S05]  /*16830*/  CALL.REL.NOINC `($__internal_9_$__cuda_sm70_shflsync_idx_p) ;  /* 0x00002b2000007944 */ /* 0x020fea0003c00000 */
[----:B------:R-:W-:Y:S01]  /*16840*/  MOV R8, R186 ;  /* 0x000000ba00087202 */ /* 0x000fe20000000f00 */
[----:B------:R-:W-:Y:S05]  /*16850*/  BRA `(.L_x_626) ;  /* 0xfffec15000007947 */ /* 0x000fea000383ffff */
.L_x_471:
[----:B------:R-:W-:Y:S01]  /*16860*/  IMAD.MOV.U32 R185, RZ, RZ, R12 ;  /* 0x000000ffffb97224 */ /* 0x000fe200078e000c */
[----:B------:R-:W-:Y:S01]  /*16870*/  MOV R2, RZ ;  /* 0x000000ff00027202 */ /* 0x000fe20000000f00 */
[----:B------:R-:W-:Y:S01]  /*16880*/  IMAD.MOV.U32 R186, RZ, RZ, 0x181f ;  /* 0x0000181fffba7424 */ /* 0x000fe200078e00ff */
[----:B------:R-:W-:-:S02]  /*16890*/  MOV R3, 0x168b0 ;  /* 0x000168b000037802 */ /* 0x000fc40000000f00 */
[----:B-12--5:R-:W-:Y:S05]  /*168a0*/  CALL.REL.NOINC `($__internal_9_$__cuda_sm70_shflsync_idx_p) ;  /* 0x00002ab000007944 */ /* 0x026fea0003c00000 */
[----:B------:R-:W-:Y:S01]  /*168b0*/  MOV R0, R186 ;  /* 0x000000ba00007202 */ /* 0x000fe20000000f00 */
[----:B------:R-:W-:Y:S05]  /*168c0*/  BRA `(.L_x_627) ;  /* 0xfffec10000007947 */ /* 0x000fea000383ffff */
.L_x_474:
[----:B------:R-:W-:Y:S01]  /*168d0*/  IMAD.MOV.U32 R185, RZ, RZ, R9 ;  /* 0x000000ffffb97224 */ /* 0x000fe200078e0009 */
[----:B--2---:R-:W-:Y:S01]  /*168e0*/  MOV R2, 0x1 ;  /* 0x0000000100027802 */ /* 0x004fe20000000f00 */
[----:B------:R-:W-:Y:S01]  /*168f0*/  IMAD.MOV.U32 R186, RZ, RZ, 0x181f ;  /* 0x0000181fffba7424 */ /* 0x000fe200078e00ff */
[----:B------:R-:W-:-:S02]  /*16900*/  MOV R3, 0x16920 ;  /* 0x0001692000037802 */ /* 0x000fc40000000f00 */
[----:B-1-345:R-:W-:Y:S05]  /*16910*/  CALL.REL.NOINC `($__internal_9_$__cuda_sm70_shflsync_idx_p) ;  /* 0x00002a4000007944 */ /* 0x03afea0003c00000 */
[----:B------:R-:W-:Y:S01]  /*16920*/  IMAD.MOV.U32 R8, RZ, RZ, R186 ;  /* 0x000000ffff087224 */ /* 0x000fe200078e00ba */
[----:B------:R-:W-:Y:S01]  /*16930*/  MOV R2, 0x1 ;  /* 0x0000000100027802 */ /* 0x000fe20000000f00 */
[----:B------:R-:W-:Y:S01]  /*16940*/  IMAD.MOV.U32 R185, RZ, RZ, R12 ;  /* 0x000000ffffb97224 */ /* 0x000fe200078e000c */
[----:B------:R-:W-:-:S02]  /*16950*/  MOV R186, 0x181f ;  /* 0x0000181f00ba7802 */ /* 0x000fc40000000f00 */
[----:B------:R-:W-:Y:S02]  /*16960*/  MOV R3, 0x16980 ;  /* 0x0001698000037802 */ /* 0x000fe40000000f00 */
[----:B------:R-:W-:Y:S05]  /*16970*/  CALL.REL.NOINC `($__internal_9_$__cuda_sm70_shflsync_idx_p) ;  /* 0x000029e000007944 */ /* 0x000fea0003c00000 */
[----:B------:R-:W-:Y:S01]  /*16980*/  MOV R0, R186 ;  /* 0x000000ba00007202 */ /* 0x000fe20000000f00 */
[----:B------:R-:W-:Y:S05]  /*16990*/  BRA `(.L_x_628) ;  /* 0xfffec1b000007947 */ /* 0x000fea000383ffff */
.L_x_477:
[----:B------:R-:W-:Y:S01]  /*169a0*/  IMAD.MOV.U32 R185, RZ, RZ, R9 ;  /* 0x000000ffffb97224 */ /* 0x000fe200078e0009 */
[----:B-1----:R-:W-:Y:S01]  /*169b0*/  MOV R2, 0x2 ;  /* 0x0000000200027802 */ /* 0x002fe20000000f00 */
[----:B------:R-:W-:Y:S01]  /*169c0*/  IMAD.MOV.U32 R186, RZ, RZ, 0x181f ;  /* 0x0000181fffba7424 */ /* 0x000fe200078e00ff */
[----:B------:R-:W-:Y:S02]  /*169d0*/  MOV R3, 0x169f0 ;  /* 0x000169f000037802 */ /* 0x000fe40000000f00 */
[----:B--2345:R-:W-:Y:S05]  /*169e0*/  CALL.REL.NOINC `($__internal_9_$__cuda_sm70_shflsync_idx_p) ;  /* 0x0000297000007944 */ /* 0x03cfea0003c00000 */
[----:B------:R-:W-:Y:S01]  /*169f0*/  MOV R8, R186 ;  /* 0x000000ba00087202 */ /* 0x000fe20000000f00 */
[----:B------:R-:W-:Y:S05]  /*16a00*/  BRA `(.L_x_629) ;  /* 0xfffec2a000007947 */ /* 0x000fea000383ffff */
.L_x_478:
[----:B------:R-:W-:Y:S01]  /*16a10*/  IMAD.MOV.U32 R185, RZ, RZ, R12 ;  /* 0x000000ffffb97224 */ /* 0x000fe200078e000c */
[----:B------:R-:W-:Y:S01]  /*16a20*/  MOV R2, 0x2 ;  /* 0x0000000200027802 */ /* 0x000fe20000000f00 */
[----:B------:R-:W-:Y:S01]  /*16a30*/  IMAD.MOV.U32 R186, RZ, RZ, 0x181f ;  /* 0x0000181fffba7424 */ /* 0x000fe200078e00ff */
[----:B------:R-:W-:Y:S02]  /*16a40*/  MOV R3, 0x16a60 ;  /* 0x00016a6000037802 */ /* 0x000fe40000000f00 */
[----:B-12345:R-:W-:Y:S05]  /*16a50*/  CALL.REL.NOINC `($__internal_9_$__cuda_sm70_shflsync_idx_p) ;  /* 0x0000290000007944 */ /* 0x03efea0003c00000 */
[----:B------:R-:W-:Y:S01]  /*16a60*/  MOV R0, R186 ;  /* 0x000000ba00007202 */ /* 0x000fe20000000f00 */
[----:B------:R-:W-:Y:S05]  /*16a70*/  BRA `(.L_x_630) ;  /* 0xfffec25000007947 */ /* 0x000fea000383ffff */
.L_x_481:
[----:B------:R-:W-:Y:S01]  /*16a80*/  IMAD.MOV.U32 R185, RZ, RZ, R9 ;  /* 0x000000ffffb97224 */ /* 0x000fe200078e0009 */
[----:B-1----:R-:W-:Y:S01]  /*16a90*/  MOV R2, 0x3 ;  /* 0x0000000300027802 */ /* 0x002fe20000000f00 */
[----:B------:R-:W-:Y:S01]  /*16aa0*/  IMAD.MOV.U32 R186, RZ, RZ, 0x181f ;  /* 0x0000181fffba7424 */ /* 0x000fe200078e00ff */
[----:B------:R-:W-:-:S02]  /*16ab0*/  MOV R3, 0x16ad0 ;  /* 0x00016ad000037802 */ /* 0x000fc40000000f00 */
[----:B--2345:R-:W-:Y:S05]  /*16ac0*/  CALL.REL.NOINC `($__internal_9_$__cuda_sm70_shflsync_idx_p) ;  /* 0x0000289000007944 */ /* 0x03cfea0003c00000 */
        /* <DEDUP_REMOVED lines=8> */
.L_x_484:
[----:B------:R-:W-:Y:S01]  /*16b50*/  IMAD.MOV.U32 R185, RZ, RZ, R5 ;  /* 0x000000ffffb97224 */ /* 0x000fe200078e0005 */
[----:B------:R-:W-:Y:S01]  /*16b60*/  MOV R2, RZ ;  /* 0x000000ff00027202 */ /* 0x000fe20000000f00 */
[----:B------:R-:W-:Y:S01]  /*16b70*/  IMAD.MOV.U32 R186, RZ, RZ, 0x181f ;  /* 0x0000181fffba7424 */ /* 0x000fe200078e00ff */
[----:B------:R-:W-:Y:S02]  /*16b80*/  MOV R3, 0x16ba0 ;  /* 0x00016ba000037802 */ /* 0x000fe40000000f00 */
[----:B------:R-:W-:Y:S05]  /*16b90*/  CALL.REL.NOINC `($__internal_9_$__cuda_sm70_shflsync_idx_p) ;  /* 0x000027c000007944 */ /* 0x000fea0003c00000 */
[----:B------:R-:W-:Y:S01]  /*16ba0*/  MOV R4, R186 ;  /* 0x000000ba00047202 */ /* 0x000fe20000000f00 */
[----:B------:R-:W-:Y:S05]  /*16bb0*/  BRA `(.L_x_632) ;  /* 0xfffedc2000007947 */ /* 0x000fea000383ffff */
.L_x_485:
[----:B------:R-:W-:Y:S01]  /*16bc0*/  IMAD.MOV.U32 R185, RZ, RZ, R12 ;  /* 0x000000ffffb97224 */ /* 0x000fe200078e000c */
[----:B------:R-:W-:Y:S01]  /*16bd0*/  MOV R2, RZ ;  /* 0x000000ff00027202 */ /* 0x000fe20000000f00 */
[----:B------:R-:W-:Y:S01]  /*16be0*/  IMAD.MOV.U32 R186, RZ, RZ, 0x181f ;  /* 0x0000181fffba7424 */ /* 0x000fe200078e00ff */
[----:B------:R-:W-:Y:S02]  /*16bf0*/  MOV R3, 0x16c10 ;  /* 0x00016c1000037802 */ /* 0x000fe40000000f00 */
[----:B-12---:R-:W-:Y:S05]  /*16c00*/  CALL.REL.NOINC `($__internal_9_$__cuda_sm70_shflsync_idx_p) ;  /* 0x0000275000007944 */ /* 0x006fea0003c00000 */
[C---:B------:R-:W-:Y:S01]  /*16c10*/  IADD3 R6, P1, R186.reuse, R104, RZ ;  /* 0x00000068ba067210 */ /* 0x040fe20007f3e0ff */
[----:B------:R-:W-:Y:S01]  /*16c20*/  IMAD.MOV.U32 R185, RZ, RZ, R5 ;  /* 0x000000ffffb97224 */ /* 0x000fe200078e0005 */
[----:B------:R-:W-:-:S02]  /*16c30*/  IADD3 R8, P0, R186, R102, RZ ;  /* 0x00000066ba087210 */ /* 0x000fc40007f1e0ff */
[----:B------:R-:W-:Y:S01]  /*16c40*/  ISETP.GE.AND P2, PT, R184, c[0x0][0x1d4], PT ;  /* 0x00007500b8007a0c */ /* 0x000fe20003f46270 */
[----:B------:R-:W-:Y:S01]  /*16c50*/  IMAD.X R7, R4, 0x1, R98, P1 ;  /* 0x0000000104077824 */ /* 0x000fe200008e0662 */
[----:B------:R-:W-:Y:S01]  /*16c60*/  ISETP.GE.AND P1, PT, R192, c[0x0][0x1d4], PT ;  /* 0x00007500c0007a0c */ /* 0x000fe20003f26270 */
[----:B------:R-:W-:Y:S01]  /*16c70*/  IMAD.X R9, R4, 0x1, R97, P0 ;  /* 0x0000000104097824 */ /* 0x000fe200000e0661 */
[----:B------:R-:W-:Y:S02]  /*16c80*/  ISETP.GE.AND P0, PT, R193, c[0x0][0x1d4], PT ;  /* 0x00007500c1007a0c */ /* 0x000fe40003f06270 */
[----:B------:R-:W-:Y:S01]  /*16c90*/  IADD3 R2, P3, R186, R105, RZ ;  /* 0x00000069ba027210 */ /* 0x000fe20007f7e0ff */
[----:B------:R-:W-:Y:S01]  /*16ca0*/  IMAD.MOV.U32 R186, RZ, RZ, 0x181f ;  /* 0x0000181fffba7424 */ /* 0x000fe200078e00ff */
[----:B------:R-:W-:Y:S02]  /*16cb0*/  SEL R11, RZ, 0x10, P2 ;  /* 0x00000010ff0b7807 */ /* 0x000fe40001000000 */
[----:B------:R-:W-:Y:S01]  /*16cc0*/  SEL R10, RZ, 0x10, P1 ;  /* 0x00000010ff0a7807 */ /* 0x000fe20000800000 */
[----:B------:R-:W-:Y:S01]  /*16cd0*/  IMAD.X R3, R4, 0x1, R99, P3 ;  /* 0x0000000104037824 */ /* 0x000fe200018e0663 */
[----:B------:R-:W-:Y:S01]  /*16ce0*/  SEL R5, RZ, 0x10, P0 ;  /* 0x00000010ff057807 */ /* 0x000fe20000000000 */
[----:B------:R-:W-:Y:S01]  /*16cf0*/  @!PT LDS RZ, [RZ] ;  /* 0x00000000fffff984 */ /* 0x000fe20000000800 */
[----:B------:R-:W-:Y:S01]  /*16d00*/  @!PT LDS RZ, [RZ] ;  /* 0x00000000fffff984 */ /* 0x000fe20000000800 */
[----:B------:R-:W-:Y:S01]  /*16d10*/  @!PT LDS RZ, [RZ] ;  /* 0x00000000fffff984 */ /* 0x000fe20000000800 */
[----:B------:R1:W-:Y:S04]  /*16d20*/  LDGSTS.E.BYPASS.LTC128B.128 [R179+0x6100], [R8.64], !P2 ;  /* 0x0610000008b37fae */ /* 0x0003e8000d101d48 */
[----:B------:R1:W-:Y:S04]  /*16d30*/  LDGSTS.E.BYPASS.LTC128B.128 [R179+0x8100], [R6.64], !P1 ;  /* 0x0810000006b37fae */ /* 0x0003e8000c901d48 */
[----:B------:R2:W-:Y:S02]  /*16d40*/  LDGSTS.E.BYPASS.LTC128B.128 [R179+0xa100], [R2.64], !P0 ;  /* 0x0a10000002b37fae */ /* 0x0005e4000c101d48 */
[----:B--2---:R-:W-:Y:S01]  /*16d50*/  IMAD.MOV.U32 R2, RZ, RZ, 0x1 ;  /* 0x00000001ff027424 */ /* 0x004fe200078e00ff */
[----:B------:R-:W-:-:S02]  /*16d60*/  MOV R3, 0x16d80 ;  /* 0x00016d8000037802 */ /* 0x000fc40000000f00 */
[----:B-1----:R-:W-:Y:S05]  /*16d70*/  CALL.REL.NOINC `($__internal_9_$__cuda_sm70_shflsync_idx_p) ;  /* 0x000025e000007944 */ /* 0x002fea0003c00000 */
        /* <DEDUP_REMOVED lines=8> */
.L_x_486:
[----:B------:R-:W-:Y:S01]  /*16e00*/  IMAD.MOV.U32 R185, RZ, RZ, R4 ;  /* 0x000000ffffb97224 */ /* 0x000fe200078e0004 */
[----:B------:R-:W-:Y:S01]  /*16e10*/  MOV R2, RZ ;  /* 0x000000ff00027202 */ /* 0x000fe20000000f00 */
[----:B------:R-:W-:Y:S01]  /*16e20*/  IMAD.MOV.U32 R186, RZ, RZ, 0x1c1f ;  /* 0x00001c1fffba7424 */ /* 0x000fe200078e00ff */
[----:B------:R-:W-:Y:S02]  /*16e30*/  MOV R3, 0x16e50 ;  /* 0x00016e5000037802 */ /* 0x000fe40000000f00 */
[----:B------:R-:W-:Y:S05]  /*16e40*/  CALL.REL.NOINC `($__internal_9_$__cuda_sm70_shflsync_idx_p) ;  /* 0x0000251000007944 */ /* 0x000fea0003c00000 */
[----:B------:R-:W-:Y:S01]  /*16e50*/  MOV R3, R186 ;  /* 0x000000ba00037202 */ /* 0x000fe20000000f00 */
[----:B------:R-:W-:Y:S05]  /*16e60*/  BRA `(.L_x_634) ;  /* 0xfffedd1000007947 */ /* 0x000fea000383ffff */
.L_x_491:
[----:B------:R-:W-:Y:S01]  /*16e70*/  IMAD.MOV.U32 R185, RZ, RZ, R4 ;  /* 0x000000ffffb97224 */ /* 0x000fe200078e0004 */
[----:B------:R-:W-:Y:S01]  /*16e80*/  MOV R2, 0x1 ;  /* 0x0000000100027802 */ /* 0x000fe20000000f00 */
[----:B------:R-:W-:Y:S01]  /*16e90*/  IMAD.MOV.U32 R186, RZ, RZ, 0x1c1f ;  /* 0x00001c1fffba7424 */ /* 0x000fe200078e00ff */
[----:B------:R-:W-:Y:S02]  /*16ea0*/  MOV R3, 0x16ec0 ;  /* 0x00016ec000037802 */ /* 0x000fe40000000f00 */
[----:B-1----:R-:W-:Y:S05]  /*16eb0*/  CALL.REL.NOINC `($__internal_9_$__cuda_sm70_shflsync_idx_p) ;  /* 0x000024a000007944 */ /* 0x002fea0003c00000 */
[----:B------:R-:W-:Y:S01]  /*16ec0*/  MOV R3, R186 ;  /* 0x000000ba00037202 */ /* 0x000fe20000000f00 */
[----:B------:R-:W-:Y:S05]  /*16ed0*/  BRA `(.L_x_635) ;  /* 0xfffee18000007947 */ /* 0x000fea000383ffff */
.L_x_496:
[----:B------:R-:W-:Y:S02]  /*16ee0*/  MOV R0, 0x2 ;  /* 0x0000000200007802 */ /* 0x000fe40000000f00 */
[----:B------:R-:W-:-:S02]  /*16ef0*/  MOV R2, 0x16f10 ;  /* 0x00016f1000027802 */ /* 0x000fc40000000f00 */
[----:B------:R-:W-:Y:S05]  /*16f00*/  CALL.REL.NOINC `($__internal_8_$__cuda_sm70_shflsync_bfly_p) ;  /* 0x000023f000007944 */ /* 0x000fea0003c00000 */
[----:B------:R-:W-:Y:S05]  /*16f10*/  BRA `(.L_x_636) ;  /* 0xfffee7f000007947 */ /* 0x000fea000383ffff */
.L_x_497:
[----:B------:R-:W-:Y:S02]  /*16f20*/  MOV R0, 0x1 ;  /* 0x0000000100007802 */ /* 0x000fe40000000f00 */
[----:B------:R-:W-:-:S02]  /*16f30*/  MOV R2, 0x16f50 ;  /* 0x00016f5000027802 */ /* 0x000fc40000000f00 */
[----:B------:R-:W-:Y:S05]  /*16f40*/  CALL.REL.NOINC `($__internal_8_$__cuda_sm70_shflsync_bfly_p) ;  /* 0x000023b000007944 */ /* 0x000fea0003c00000 */
[----:B------:R-:W-:Y:S01]  /*16f50*/  FMNMX.FTZ R100, R4, R0, !PT ;  /* 0x0000000004647209 */ /* 0x000fe20007810000 */
[----:B------:R-:W-:Y:S01]  /*16f60*/  IMAD.MOV.U32 R4, RZ, RZ, R5 ;  /* 0x000000ffff047224 */ /* 0x000fe200078e0005 */
[----:B------:R-:W-:Y:S01]  /*16f70*/  MOV R2, 0x16fa0 ;  /* 0x00016fa000027802 */ /* 0x000fe20000000f00 */
[----:B------:R-:W-:-:S02]  /*16f80*/  IMAD.MOV.U32 R0, RZ, RZ, 0x2 ;  /* 0x00000002ff007424 */ /* 0x000fc400078e00ff */
[----:B------:R-:W-:Y:S05]  /*16f90*/  CALL.REL.NOINC `($__internal_8_$__cuda_sm70_shflsync_bfly_p) ;  /* 0x0000236000007944 */ /* 0x000fea0003c00000 */
[----:B------:R-:W-:Y:S01]  /*16fa0*/  FMNMX.FTZ R5, R5, R0, !PT ;  /* 0x0000000005057209 */ /* 0x000fe20007810000 */
[----:B------:R-:W-:Y:S01]  /*16fb0*/  IMAD.MOV.U32 R0, RZ, RZ, 0x1 ;  /* 0x00000001ff007424 */ /* 0x000fe200078e00ff */
[----:B------:R-:W-:-:S03]  /*16fc0*/  MOV R2, 0x16ff0 ;  /* 0x00016ff000027802 */ /* 0x000fc60000000f00 */
[----:B------:R-:W-:Y:S02]  /*16fd0*/  IMAD.MOV.U32 R4, RZ, RZ, R5 ;  /* 0x000000ffff047224 */ /* 0x000fe400078e0005 */
[----:B------:R-:W-:Y:S05]  /*16fe0*/  CALL.REL.NOINC `($__internal_8_$__cuda_sm70_shflsync_bfly_p) ;  /* 0x0000231000007944 */ /* 0x000fea0003c00000 */
[----:B------:R-:W-:Y:S01]  /*16ff0*/  MOV R3, R0 ;  /* 0x0000000000037202 */ /* 0x000fe20000000f00 */
[----:B------:R-:W-:Y:S05]  /*17000*/  BRA `(.L_x_637) ;  /* 0xfffee77000007947 */ /* 0x000fea000383ffff */
.L_x_505:
[----:B------:R-:W-:Y:S01]  /*17010*/  MOV R2, RZ ;  /* 0x000000ff00027202 */ /* 0x000fe20000000f00 */
[----:B------:R-:W-:Y:S01]  /*17020*/  IMAD.MOV.U32 R185, RZ, RZ, R5 ;  /* 0x000000ffffb97224 */ /* 0x000fe200078e0005 */
[----:B------:R-:W-:Y:S01]  /*17030*/  MOV R3, 0x17060 ;  /* 0x0001706000037802 */ /* 0x000fe20000000f00 */
[----:B------:R-:W-:Y:S02]  /*17040*/  IMAD.MOV.U32 R186, RZ, RZ, 0x181f ;  /* 0x0000181fffba7424 */ /* 0x000fe400078e00ff */
[----:B-1234-:R-:W-:Y:S05]  /*17050*/  CALL.REL.NOINC `($__internal_9_$__cuda_sm70_shflsync_idx_p) ;  /* 0x0000230000007944 */ /* 0x01efea0003c00000 */
[----:B------:R-:W-:Y:S01]  /*17060*/  MOV R4, R186 ;  /* 0x000000ba00047202 */ /* 0x000fe20000000f00 */
[----:B------:R-:W-:-:S05]  /*17070*/  BRA `(.L_x_638) ;  /* 0xfffefc5000007947 */ /* 0x000fca000383ffff */
.L_x_506:
[----:B------:R-:W-:Y:S01]  /*17080*/  MOV R2, RZ ;  /* 0x000000ff00027202 */ /* 0x000fe20000000f00 */
[----:B------:R-:W-:Y:S01]  /*17090*/  IMAD.MOV.U32 R185, RZ, RZ, R13 ;  /* 0x000000ffffb97224 */ /* 0x000fe200078e000d */
[----:B------:R-:W-:Y:S01]  /*170a0*/  MOV R3, 0x170d0 ;  /* 0x000170d000037802 */ /* 0x000fe20000000f00 */
[----:B------:R-:W-:Y:S02]  /*170b0*/  IMAD.MOV.U32 R186, RZ, RZ, 0x181f ;  /* 0x0000181fffba7424 */ /* 0x000fe400078e00ff */
[----:B-1234-:R-:W-:Y:S05]  /*170c0*/  CALL.REL.NOINC `($__internal_9_$__cuda_sm70_shflsync_idx_p) ;  /* 0x0000229000007944 */ /* 0x01efea0003c00000 */
[----:B------:R-:W-:Y:S01]  /*170d0*/  ISETP.GE.AND P2, PT, R184, c[0x0][0x1d4], PT ;  /* 0x00007500b8007a0c */ /* 0x000fe20003f46270 */
[----:B------:R-:W-:Y:S01]  /*170e0*/  IMAD.MOV.U32 R185, RZ, RZ, R5 ;  /* 0x000000ffffb97224 */ /* 0x000fe200078e0005 */
[----:B------:R-:W-:Y:S02]  /*170f0*/  IADD3 R2, P0, R186, R21, RZ ;  /* 0x00000015ba027210 */ /* 0x000fe40007f1e0ff */
[----:B------:R-:W-:Y:S02]  /*17100*/  ISETP.GE.AND P1, PT, R192, c[0x0][0x1d4], PT ;  /* 0x00007500c0007a0c */ /* 0x000fe40003f26270 */
[----:B------:R-:W-:Y:S01]  /*17110*/  SEL R5, RZ, 0x10, P2 ;  /* 0x00000010ff057807 */ /* 0x000fe20001000000 */
[----:B------:R-:W-:Y:S01]  /*17120*/  IMAD.X R3, R4, 0x1, R14, P0 ;  /* 0x0000000104037824 */ /* 0x000fe200000e060e */
[----:B------:R-:W-:Y:S05]  /*17130*/  IADD3 R6, P0, R186, R22, RZ ;  /* 0x00000016ba067210 */ /* 0x000fea0007f1e0ff */
[----:B------:R-:W-:Y:S01]  /*17140*/  @!PT LDS RZ, [RZ] ;  /* 0x00000000fffff984 */ /* 0x000fe20000000800 */
[----:B------:R-:W-:Y:S01]  /*17150*/  @!PT LDS RZ, [RZ] ;  /* 0x00000000fffff984 */ /* 0x000fe20000000800 */
[----:B------:R-:W-:Y:S01]  /*17160*/  @!PT LDS RZ, [RZ] ;  /* 0x00000000fffff984 */ /* 0x000fe20000000800 */
[----:B------:R1:W-:Y:S01]  /*17170*/  LDGSTS.E.BYPASS.LTC128B.128 [R179+0x100], [R2.64], !P2 ;  /* 0x0010000002b37fae */ /* 0x0003e2000d101d48 */
[----:B------:R-:W-:Y:S05]  /*17180*/  IMAD.X R7, R4, 0x1, R15, P0 ;  /* 0x0000000104077824 */ /* 0x000fea00000e060f */
[----:B------:R2:W-:Y:S01]  /*17190*/  LDGSTS.E.BYPASS.LTC128B.128 [R179+0x2100], [R6.64], !P1 ;  /* 0x0210000006b37fae */ /* 0x0005e2000c901d48 */
[----:B-1----:R-:W-:Y:S01]  /*171a0*/  IADD3 R2, P0, R186, R23, RZ ;  /* 0x00000017ba027210 */ /* 0x002fe20007f1e0ff */
[----:B------:R-:W-:Y:S04]  /*171b0*/  IMAD.MOV.U32 R186, RZ, RZ, 0x181f ;  /* 0x0000181fffba7424 */ /* 0x000fe800078e00ff */
[----:B------:R-:W-:Y:S01]  /*171c0*/  IMAD.X R3, R4, 0x1, R20, P0 ;  /* 0x0000000104037824 */ /* 0x000fe200000e0614 */
[----:B------:R-:W-:Y:S02]  /*171d0*/  ISETP.GE.AND P0, PT, R193, c[0x0][0x1d4], PT ;  /* 0x00007500c1007a0c */ /* 0x000fe40003f06270 */
[----:B--2---:R-:W-:Y:S02]  /*171e0*/  SEL R6, RZ, 0x10, P1 ;  /* 0x00000010ff067807 */ /* 0x004fe40000800000 */
[----:B------:R-:W-:Y:S09]  /*171f0*/  SEL R12, RZ, 0x10, P0 ;  /* 0x00000010ff0c7807 */ /* 0x000ff20000000000 */
[----:B------:R1:W-:Y:S02]  /*17200*/  LDGSTS.E.BYPASS.LTC128B.128 [R179+0x4100], [R2.64], !P0 ;  /* 0x0410000002b37fae */ /* 0x0003e4000c101d48 */
[----:B-1----:R-:W-:Y:S01]  /*17210*/  MOV R3, 0x17240 ;  /* 0x0001724000037802 */ /* 0x002fe20000000f00 */
[----:B------:R-:W-:Y:S02]  /*17220*/  IMAD.MOV.U32 R2, RZ, RZ, 0x1 ;  /* 0x00000001ff027424 */ /* 0x000fe400078e00ff */
[----:B------:R-:W-:Y:S05]  /*17230*/  CALL.REL.NOINC `($__internal_9_$__cuda_sm70_shflsync_idx_p) ;  /* 0x0000212000007944 */ /* 0x000fea0003c00000 */
[----:B------:R-:W-:Y:S01]  /*17240*/  MOV R2, 0x1 ;  /* 0x0000000100027802 */ /* 0x000fe20000000f00 */
[----:B------:R-:W-:Y:S01]  /*17250*/  IMAD.MOV.U32 R4, RZ, RZ, R186 ;  /* 0x000000ffff047224 */ /* 0x000fe200078e00ba */
[----:B------:R-:W-:Y:S01]  /*17260*/  MOV R186, 0x181f ;  /* 0x0000181f00ba7802 */ /* 0x000fe20000000f00 */
[----:B------:R-:W-:Y:S01]  /*17270*/  IMAD.MOV.U32 R185, RZ, RZ, R13 ;  /* 0x000000ffffb97224 */ /* 0x000fe200078e000d */
[----:B------:R-:W-:Y:S02]  /*17280*/  MOV R3, 0x172a0 ;  /* 0x000172a000037802 */ /* 0x000fe40000000f00 */
[----:B------:R-:W-:Y:S05]  /*17290*/  CALL.REL.NOINC `($__internal_9_$__cuda_sm70_shflsync_idx_p) ;  /* 0x000020c000007944 */ /* 0x000fea0003c00000 */
[----:B------:R-:W-:Y:S01]  /*172a0*/  MOV R0, R186 ;  /* 0x000000ba00007202 */ /* 0x000fe20000000f00 */
[----:B------:R-:W-:-:S05]  /*172b0*/  BRA `(.L_x_639) ;  /* 0xfffefb6000007947 */ /* 0x000fca000383ffff */
.L_x_509:
[----:B------:R-:W-:Y:S01]  /*172c0*/  MOV R2, RZ ;  /* 0x000000ff00027202 */ /* 0x000fe20000000f00 */
[----:B------:R-:W-:Y:S01]  /*172d0*/  IMAD.MOV.U32 R185, RZ, RZ, R5 ;  /* 0x000000ffffb97224 */ /* 0x000fe200078e0005 */
[----:B------:R-:W-:Y:S01]  /*172e0*/  MOV R3, 0x17310 ;  /* 0x0001731000037802 */ /* 0x000fe20000000f00 */
[----:B------:R-:W-:Y:S02]  /*172f0*/  IMAD.MOV.U32 R186, RZ, RZ, 0x181f ;  /* 0x0000181fffba7424 */ /* 0x000fe400078e00ff */
[----:B-1----:R-:W-:Y:S05]  /*17300*/  CALL.REL.NOINC `($__internal_9_$__cuda_sm70_shflsync_idx_p) ;  /* 0x0000205000007944 */ /* 0x002fea0003c00000 */
[----:B------:R-:W-:Y:S01]  /*17310*/  MOV R4, R186 ;  /* 0x000000ba00047202 */ /* 0x000fe20000000f00 */
[----:B------:R-:W-:-:S05]  /*17320*/  BRA `(.L_x_640) ;  /* 0xffff0c6000007947 */ /* 0x000fca000383ffff */
.L_x_510:
[----:B------:R-:W-:Y:S01]  /*17330*/  MOV R2, RZ ;  /* 0x000000ff00027202 */ /* 0x000fe20000000f00 */
[----:B------:R-:W-:Y:S01]  /*17340*/  IMAD.MOV.U32 R185, RZ, RZ, R9 ;  /* 0x000000ffffb97224 */ /* 0x000fe200078e0009 */
[----:B------:R-:W-:Y:S01]  /*17350*/  MOV R3, 0x17380 ;  /* 0x0001738000037802 */ /* 0x000fe20000000f00 */
[----:B------:R-:W-:Y:S02]  /*17360*/  IMAD.MOV.U32 R186, RZ, RZ, 0x181f ;  /* 0x0000181fffba7424 */ /* 0x000fe400078e00ff */
[----:B-123--:R-:W-:Y:S05]  /*17370*/  CALL.REL.NOINC `($__internal_9_$__cuda_sm70_shflsync_idx_p) ;  /* 0x00001fe000007944 */ /* 0x00efea0003c00000 */
        /* <DEDUP_REMOVED lines=31> */
.L_x_511:
[----:B------:R-:W-:Y:S01]  /*17570*/  MOV R2, RZ ;  /* 0x000000ff00027202 */ /* 0x000fe20000000f00 */
[----:B------:R-:W-:Y:S01]  /*17580*/  IMAD.MOV.U32 R185, RZ, RZ, R4 ;  /* 0x000000ffffb97224 */ /* 0x000fe200078e0004 */
[----:B------:R-:W-:Y:S01]  /*17590*/  MOV R3, 0x175c0 ;  /* 0x000175c000037802 */ /* 0x000fe20000000f00 */
[----:B------:R-:W-:Y:S02]  /*175a0*/  IMAD.MOV.U32 R186, RZ, RZ, 0x1c1f ;  /* 0x00001c1fffba7424 */ /* 0x000fe400078e00ff */
[----:B-1----:R-:W-:Y:S05]  /*175b0*/  CALL.REL.NOINC `($__internal_9_$__cuda_sm70_shflsync_idx_p) ;  /* 0x00001da000007944 */ /* 0x002fea0003c00000 */
[----:B------:R-:W-:Y:S01]  /*175c0*/  MOV R3, R186 ;  /* 0x000000ba00037202 */ /* 0x000fe20000000f00 */
[----:B------:R-:W-:-:S05]  /*175d0*/  BRA `(.L_x_642) ;  /* 0xffff0d6000007947 */ /* 0x000fca000383ffff */
.L_x_516:
[----:B------:R-:W-:Y:S01]  /*175e0*/  MOV R2, 0x1 ;  /* 0x0000000100027802 */ /* 0x000fe20000000f00 */
[----:B------:R-:W-:Y:S01]  /*175f0*/  IMAD.MOV.U32 R185, RZ, RZ, R4 ;  /* 0x000000ffffb97224 */ /* 0x000fe200078e0004 */
[----:B------:R-:W-:Y:S01]  /*17600*/  MOV R3, 0x17630 ;  /* 0x0001763000037802 */ /* 0x000fe20000000f00 */
[----:B------:R-:W-:Y:S02]  /*17610*/  IMAD.MOV.U32 R186, RZ, RZ, 0x1c1f ;  /* 0x00001c1fffba7424 */ /* 0x000fe400078e00ff */
[----:B--2---:R-:W-:Y:S05]  /*17620*/  CALL.REL.NOINC `($__internal_9_$__cuda_sm70_shflsync_idx_p) ;  /* 0x00001d3000007944 */ /* 0x004fea0003c00000 */
[----:B------:R-:W-:Y:S01]  /*17630*/  MOV R3, R186 ;  /* 0x000000ba00037202 */ /* 0x000fe20000000f00 */
[----:B------:R-:W-:-:S05]  /*17640*/  BRA `(.L_x_643) ;  /* 0xffff120000007947 */ /* 0x000fca000383ffff */
.L_x_521:
[----:B------:R-:W-:Y:S02]  /*17650*/  MOV R0, 0x2 ;  /* 0x0000000200007802 */ /* 0x000fe40000000f00 */
[----:B------:R-:W-:Y:S02]  /*17660*/  MOV R2, 0x17680 ;  /* 0x0001768000027802 */ /* 0x000fe40000000f00 */
[----:B------:R-:W-:Y:S05]  /*17670*/  CALL.REL.NOINC `($__internal_8_$__cuda_sm70_shflsync_bfly_p) ;  /* 0x00001c8000007944 */ /* 0x000fea0003c00000 */
[----:B------:R-:W-:-:S05]  /*17680*/  BRA `(.L_x_644) ;  /* 0xffff18c000007947 */ /* 0x000fca000383ffff */
.L_x_522:
[----:B------:R-:W-:Y:S01]  /*17690*/  MOV R0, 0x1 ;  /* 0x0000000100007802 */ /* 0x000fe20000000f00 */
[----:B-1----:R-:W-:Y:S01]  /*176a0*/  IMAD.MOV.U32 R4, RZ, RZ, R5 ;  /* 0x000000ffff047224 */ /* 0x002fe200078e0005 */
[----:B------:R-:W-:Y:S02]  /*176b0*/  MOV R2, 0x176d0 ;  /* 0x000176d000027802 */ /* 0x000fe40000000f00 */
[----:B------:R-:W-:Y:S05]  /*176c0*/  CALL.REL.NOINC `($__internal_8_$__cuda_sm70_shflsync_bfly_p) ;  /* 0x00001c3000007944 */ /* 0x000fea0003c00000 */
[----:B------:R-:W-:Y:S01]  /*176d0*/  IMAD.MOV.U32 R4, RZ, RZ, R6 ;  /* 0x000000ffff047224 */ /* 0x000fe200078e0006 */
[----:B------:R-:W-:Y:S01]  /*176e0*/  FMNMX.FTZ R100, R5, R0, !PT ;  /* 0x0000000005647209 */ /* 0x000fe20007810000 */
[----:B------:R-:W-:Y:S01]  /*176f0*/  IMAD.MOV.U32 R0, RZ, RZ, 0x2 ;  /* 0x00000002ff007424 */ /* 0x000fe200078e00ff */
[----:B------:R-:W-:Y:S02]  /*17700*/  MOV R2, 0x17720 ;  /* 0x0001772000027802 */ /* 0x000fe40000000f00 */
[----:B------:R-:W-:Y:S05]  /*17710*/  CALL.REL.NOINC `($__internal_8_$__cuda_sm70_shflsync_bfly_p) ;  /* 0x00001be000007944 */ /* 0x000fea0003c00000 */
[----:B------:R-:W-:Y:S01]  /*17720*/  FMNMX.FTZ R4, R6, R0, !PT ;  /* 0x0000000006047209 */ /* 0x000fe20007810000 */
[----:B------:R-:W-:Y:S01]  /*17730*/  IMAD.MOV.U32 R0, RZ, RZ, 0x1 ;  /* 0x00000001ff007424 */ /* 0x000fe200078e00ff */
[----:B------:R-:W-:Y:S02]  /*17740*/  MOV R2, 0x17760 ;  /* 0x0001776000027802 */ /* 0x000fe40000000f00 */
[----:B------:R-:W-:Y:S05]  /*17750*/  CALL.REL.NOINC `($__internal_8_$__cuda_sm70_shflsync_bfly_p) ;  /* 0x00001ba000007944 */ /* 0x000fea0003c00000 */
[----:B------:R-:W-:-:S05]  /*17760*/  BRA `(.L_x_645) ;  /* 0xffff185000007947 */ /* 0x000fca000383ffff */
.L_x_531:
[----:B------:R-:W-:Y:S01]  /*17770*/  MOV R2, RZ ;  /* 0x000000ff00027202 */ /* 0x000fe20000000f00 */
[----:B------:R-:W-:Y:S01]  /*17780*/  IMAD.MOV.U32 R185, RZ, RZ, R5 ;  /* 0x000000ffffb97224 */ /* 0x000fe200078e0005 */
[----:B------:R-:W-:Y:S01]  /*17790*/  MOV R3, 0x177c0 ;  /* 0x000177c000037802 */ /* 0x000fe20000000f00 */
[----:B------:R-:W-:Y:S02]  /*177a0*/  IMAD.MOV.U32 R186, RZ, RZ, 0x181f ;  /* 0x0000181fffba7424 */ /* 0x000fe400078e00ff */
[----:B-1234-:R-:W-:Y:S05]  /*177b0*/  CALL.REL.NOINC `($__internal_9_$__cuda_sm70_shflsync_idx_p) ;  /* 0x00001ba000007944 */ /* 0x01efea0003c00000 */
[----:B------:R-:W-:Y:S01]  /*177c0*/  MOV R4, R186 ;  /* 0x000000ba00047202 */ /* 0x000fe20000000f00 */
[----:B------:R-:W-:-:S05]  /*177d0*/  BRA `(.L_x_646) ;  /* 0xffff341000007947 */ /* 0x000fca000383ffff */
.L_x_532:
        /* <DEDUP_REMOVED lines=36> */
.L_x_535:
[----:B------:R-:W-:Y:S01]  /*17a20*/  MOV R2, RZ ;  /* 0x000000ff00027202 */ /* 0x000fe20000000f00 */
[----:B------:R-:W-:Y:S01]  /*17a30*/  IMAD.MOV.U32 R185, RZ, RZ, R5 ;  /* 0x000000ffffb97224 */ /* 0x000fe200078e0005 */
[----:B------:R-:W-:Y:S01]  /*17a40*/  MOV R3, 0x17a70 ;  /* 0x00017a7000037802 */ /* 0x000fe20000000f00 */
[----:B------:R-:W-:Y:S02]  /*17a50*/  IMAD.MOV.U32 R186, RZ, RZ, 0x181f ;  /* 0x0000181fffba7424 */ /* 0x000fe400078e00ff */
[----:B-1----:R-:W-:Y:S05]  /*17a60*/  CALL.REL.NOINC `($__internal_9_$__cuda_sm70_shflsync_idx_p) ;  /* 0x000018f000007944 */ /* 0x002fea0003c00000 */
[----:B------:R-:W-:Y:S01]  /*17a70*/  MOV R4, R186 ;  /* 0x000000ba00047202 */ /* 0x000fe20000000f00 */
[----:B------:R-:W-:-:S05]  /*17a80*/  BRA `(.L_x_648) ;  /* 0xffff441000007947 */ /* 0x000fca000383ffff */
.L_x_536:
        /* <DEDUP_REMOVED lines=36> */
.L_x_537:
[----:B------:R-:W-:Y:S02]  /*17cd0*/  MOV R0, 0x2 ;  /* 0x0000000200007802 */ /* 0x000fe40000000f00 */
[----:B------:R-:W-:Y:S02]  /*17ce0*/  MOV R2, 0x17d00 ;  /* 0x00017d0000027802 */ /* 0x000fe40000000f00 */
[----:B------:R-:W-:Y:S05]  /*17cf0*/  CALL.REL.NOINC `($__internal_8_$__cuda_sm70_shflsync_bfly_p) ;  /* 0x0000160000007944 */ /* 0x000fea0003c00000 */
[----:B------:R-:W-:-:S05]  /*17d00*/  BRA `(.L_x_650) ;  /* 0xffff468000007947 */ /* 0x000fca000383ffff */
.L_x_538:
        /* <DEDUP_REMOVED lines=14> */
.L_x_541:
[----:B------:R-:W-:Y:S01]  /*17df0*/  MOV R2, RZ ;  /* 0x000000ff00027202 */ /* 0x000fe20000000f00 */
[----:B------:R-:W-:Y:S01]  /*17e00*/  IMAD.MOV.U32 R185, RZ, RZ, R12 ;  /* 0x000000ffffb97224 */ /* 0x000fe200078e000c */
[----:B------:R-:W-:Y:S01]  /*17e10*/  MOV R3, 0x17e40 ;  /* 0x00017e4000037802 */ /* 0x000fe20000000f00 */
[----:B------:R-:W-:Y:S02]  /*17e20*/  IMAD.MOV.U32 R186, RZ, RZ, 0x181f ;  /* 0x0000181fffba7424 */ /* 0x000fe400078e00ff */
[----:B-1234-:R-:W-:Y:S05]  /*17e30*/  CALL.REL.NOINC `($__internal_9_$__cuda_sm70_shflsync_idx_p) ;  /* 0x0000152000007944 */ /* 0x01efea0003c00000 */
[----:B------:R-:W-:Y:S01]  /*17e40*/  MOV R2, R186 ;  /* 0x000000ba00027202 */ /* 0x000fe20000000f00 */
[----:B------:R-:W-:-:S05]  /*17e50*/  BRA `(.L_x_652) ;  /* 0xffff5fb000007947 */ /* 0x000fca000383ffff */
.L_x_544:
[----:B------:R-:W-:Y:S01]  /*17e60*/  MOV R2, RZ ;  /* 0x000000ff00027202 */ /* 0x000fe20000000f00 */
[----:B------:R-:W-:Y:S01]  /*17e70*/  IMAD.MOV.U32 R185, RZ, RZ, R5 ;  /* 0x000000ffffb97224 */ /* 0x000fe200078e0005 */
[----:B------:R-:W-:Y:S01]  /*17e80*/  MOV R3, 0x17eb0 ;  /* 0x00017eb000037802 */ /* 0x000fe20000000f00 */
[----:B------:R-:W-:Y:S02]  /*17e90*/  IMAD.MOV.U32 R186, RZ, RZ, 0x181f ;  /* 0x0000181fffba7424 */ /* 0x000fe400078e00ff */
[----:B------:R-:W-:Y:S05]  /*17ea0*/  CALL.REL.NOINC `($__internal_9_$__cuda_sm70_shflsync_idx_p) ;  /* 0x000014b000007944 */ /* 0x000fea0003c00000 */
[----:B------:R-:W-:Y:S01]  /*17eb0*/  MOV R4, R186 ;  /* 0x000000ba00047202 */ /* 0x000fe20000000f00 */
[----:B------:R-:W-:-:S05]  /*17ec0*/  BRA `(.L_x_653) ;  /* 0xffff719000007947 */ /* 0x000fca000383ffff */
.L_x_545:
[----:B------:R-:W-:Y:S01]  /*17ed0*/  MOV R2, RZ ;  /* 0x000000ff00027202 */ /* 0x000fe20000000f00 */
[----:B------:R-:W-:Y:S01]  /*17ee0*/  IMAD.MOV.U32 R185, RZ, RZ, R8 ;  /* 0x000000ffffb97224 */ /* 0x000fe200078e0008 */
[----:B------:R-:W-:Y:S01]  /*17ef0*/  MOV R3, 0x17f20 ;  /* 0x00017f2000037802 */ /* 0x000fe20000000f00 */
[----:B------:R-:W-:Y:S02]  /*17f00*/  IMAD.MOV.U32 R186, RZ, RZ, 0x181f ;  /* 0x0000181fffba7424 */ /* 0x000fe400078e00ff */
[----:B-12---:R-:W-:Y:S05]  /*17f10*/  CALL.REL.NOINC `($__internal_9_$__cuda_sm70_shflsync_idx_p) ;  /* 0x0000144000007944 */ /* 0x006fea0003c00000 */
[C---:B------:R-:W-:Y:S01]  /*17f20*/  IADD3 R2, -R177.reuse, 0x10, RZ ;  /* 0x00000010b1027810 */ /* 0x040fe20007ffe1ff */
[----:B------:R-:W-:Y:S03]  /*17f30*/  IMAD.MOV.U32 R185, RZ, RZ, R5 ;  /* 0x000000ffffb97224 */ /* 0x000fe600078e0005 */
[----:B------:R-:W-:Y:S04]  /*17f40*/  LOP3.LUT R2, R2, 0xf, RZ, 0xc0, !PT ;  /* 0x0000000f02027812 */ /* 0x000fe800078ec0ff */
[----:B------:R-:W-:Y:S04]  /*17f50*/  IADD3 R2, P1, P0, R2, R186, R12 ;  /* 0x000000ba02027210 */ /* 0x000fe8000783e00c */
[----:B------:R-:W-:Y:S02]  /*17f60*/  IADD3.X R3, RZ, R4, R9, P1, P0 ;  /* 0x00000004ff037210 */ /* 0x000fe40000fe0409 */
[----:B------:R-:W-:Y:S11]  /*17f70*/  ISETP.NE.U32.AND P0, PT, R177, RZ, PT ;  /* 0x000000ffb100720c */ /* 0x000ff60003f05070 */
[----:B------:R-:W-:Y:S02]  /*17f80*/  @!UPT UIADD3 URZ, URZ, URZ, URZ ;  /* 0x0000003f3f3ff290 */ /* 0x000fe4000fffe03f */
        /* <DEDUP_REMOVED lines=8> */
[----:B------:R-:W-:Y:S04]  /*18010*/  IMAD.MOV.U32 R186, RZ, RZ, 0x181f ;  /* 0x0000181fffba7424 */ /* 0x000fe800078e00ff */
[----:B------:R-:W-:Y:S05]  /*18020*/  IMAD.X R3, R4, 0x1, R11, P0 ;  /* 0x0000000104037824 */ /* 0x000fea00000e060b */
[----:B------:R1:W-:Y:S02]  /*18030*/  LDGSTS.E.BYPASS.LTC128B.128 [R179+0xa100], [R2.64], !P3 ;  /* 0x0a10000002b37fae */ /* 0x0003e4000d901d48 */
[----:B-1----:R-:W-:Y:S01]  /*18040*/  MOV R3, 0x18070 ;  /* 0x0001807000037802 */ /* 0x002fe20000000f00 */
[----:B------:R-:W-:Y:S02]  /*18050*/  IMAD.MOV.U32 R2, RZ, RZ, 0x1 ;  /* 0x00000001ff027424 */ /* 0x000fe400078e00ff */
[----:B--2---:R-:W-:Y:S05]  /*18060*/  CALL.REL.NOINC `($__internal_9_$__cuda_sm70_shflsync_idx_p) ;  /* 0x000012f000007944 */ /* 0x004fea0003c00000 */
        /* <DEDUP_REMOVED lines=8> */
.L_x_546:
[----:B------:R-:W-:Y:S01]  /*180f0*/  MOV R2, RZ ;  /* 0x000000ff00027202 */ /* 0x000fe20000000f00 */
[----:B------:R-:W-:Y:S01]  /*18100*/  IMAD.MOV.U32 R185, RZ, RZ, R4 ;  /* 0x000000ffffb97224 */ /* 0x000fe200078e0004 */
[----:B------:R-:W-:Y:S01]  /*18110*/  MOV R3, 0x18140 ;  /* 0x0001814000037802 */ /* 0x000fe20000000f00 */
[----:B------:R-:W-:Y:S02]  /*18120*/  IMAD.MOV.U32 R186, RZ, RZ, 0x1c1f ;  /* 0x00001c1fffba7424 */ /* 0x000fe400078e00ff */
[----:B------:R-:W-:Y:S05]  /*18130*/  CALL.REL.NOINC `($__internal_9_$__cuda_sm70_shflsync_idx_p) ;  /* 0x0000122000007944 */ /* 0x000fea0003c00000 */
[----:B------:R-:W-:Y:S01]  /*18140*/  MOV R3, R186 ;  /* 0x000000ba00037202 */ /* 0x000fe20000000f00 */
[----:B------:R-:W-:-:S05]  /*18150*/  BRA `(.L_x_655) ;  /* 0xffff720000007947 */ /* 0x000fca000383ffff */
.L_x_551:
[----:B------:R-:W-:Y:S01]  /*18160*/  MOV R2, 0x1 ;  /* 0x0000000100027802 */ /* 0x000fe20000000f00 */
[----:B------:R-:W-:Y:S01]  /*18170*/  IMAD.MOV.U32 R185, RZ, RZ, R4 ;  /* 0x000000ffffb97224 */ /* 0x000fe200078e0004 */
[----:B------:R-:W-:Y:S01]  /*18180*/  MOV R3, 0x181b0 ;  /* 0x000181b000037802 */ /* 0x000fe20000000f00 */
[----:B------:R-:W-:Y:S02]  /*18190*/  IMAD.MOV.U32 R186, RZ, RZ, 0x1c1f ;  /* 0x00001c1fffba7424 */ /* 0x000fe400078e00ff */
[----:B-1----:R-:W-:Y:S05]  /*181a0*/  CALL.REL.NOINC `($__internal_9_$__cuda_sm70_shflsync_idx_p) ;  /* 0x000011b000007944 */ /* 0x002fea0003c00000 */
[----:B------:R-:W-:Y:S01]  /*181b0*/  MOV R3, R186 ;  /* 0x000000ba00037202 */ /* 0x000fe20000000f00 */
[----:B------:R-:W-:-:S05]  /*181c0*/  BRA `(.L_x_656) ;  /* 0xffff76a000007947 */ /* 0x000fca000383ffff */
.L_x_556:
[----:B------:R-:W-:Y:S02]  /*181d0*/  MOV R0, 0x2 ;  /* 0x0000000200007802 */ /* 0x000fe40000000f00 */
[----:B------:R-:W-:Y:S02]  /*181e0*/  MOV R2, 0x18200 ;  /* 0x0001820000027802 */ /* 0x000fe40000000f00 */
[----:B------:R-:W-:Y:S05]  /*181f0*/  CALL.REL.NOINC `($__internal_8_$__cuda_sm70_shflsync_bfly_p) ;  /* 0x0000110000007944 */ /* 0x000fea0003c00000 */
[----:B------:R-:W-:-:S05]  /*18200*/  BRA `(.L_x_657) ;  /* 0xffff7d6000007947 */ /* 0x000fca000383ffff */
.L_x_557:
        /* <DEDUP_REMOVED lines=14> */
.L_x_559:
[----:B------:R-:W-:Y:S01]  /*182f0*/  IMAD.MOV.U32 R4, RZ, RZ, R190 ;  /* 0x000000ffff047224 */ /* 0x000fe200078e00be */
[----:B------:R-:W-:-:S02]  /*18300*/  MOV R0, 0x2 ;  /* 0x0000000200007802 */ /* 0x000fc40000000f00 */
[----:B------:R-:W-:Y:S02]  /*18310*/  MOV R2, 0x18330 ;  /* 0x0001833000027802 */ /* 0x000fe40000000f00 */
[----:B------:R-:W-:Y:S05]  /*18320*/  CALL.REL.NOINC `($__internal_8_$__cuda_sm70_shflsync_bfly_p) ;  /* 0x00000fd000007944 */ /* 0x000fea0003c00000 */
[----:B------:R-:W-:Y:S05]  /*18330*/  BRA `(.L_x_659) ;  /* 0xffff944000007947 */ /* 0x000fea000383ffff */
.L_x_560:
[----:B------:R-:W-:Y:S01]  /*18340*/  IMAD.MOV.U32 R4, RZ, RZ, R5 ;  /* 0x000000ffff047224 */ /* 0x000fe200078e0005 */
[----:B------:R-:W-:Y:S02]  /*18350*/  MOV R0, 0x1 ;  /* 0x0000000100007802 */ /* 0x000fe40000000f00 */
[----:B------:R-:W-:Y:S02]  /*18360*/  MOV R2, 0x18380 ;  /* 0x0001838000027802 */ /* 0x000fe40000000f00 */
[----:B-1----:R-:W-:Y:S05]  /*18370*/  CALL.REL.NOINC `($__internal_8_$__cuda_sm70_shflsync_bfly_p) ;  /* 0x00000f8000007944 */ /* 0x002fea0003c00000 */
[----:B------:R-:W-:Y:S01]  /*18380*/  FADD.FTZ R5, R5, R0 ;  /* 0x0000000005057221 */ /* 0x000fe20000010000 */
[----:B------:R-:W-:Y:S02]  /*18390*/  MOV R4, R191 ;  /* 0x000000bf00047202 */ /* 0x000fe40000000f00 */
[----:B------:R-:W-:Y:S02]  /*183a0*/  MOV R0, 0x2 ;  /* 0x0000000200007802 */ /* 0x000fe40000000f00 */
[----:B------:R-:W-:Y:S02]  /*183b0*/  MOV R2, 0x183d0 ;  /* 0x000183d000027802 */ /* 0x000fe40000000f00 */
[----:B------:R-:W-:Y:S05]  /*183c0*/  CALL.REL.NOINC `($__internal_8_$__cuda_sm70_shflsync_bfly_p) ;  /* 0x00000f3000007944 */ /* 0x000fea0003c00000 */
[----:B------:R-:W-:Y:S01]  /*183d0*/  FADD.FTZ R4, R191, R0 ;  /* 0x00000000bf047221 */ /* 0x000fe20000010000 */
[----:B------:R-:W-:Y:S02]  /*183e0*/  MOV R0, 0x1 ;  /* 0x0000000100007802 */ /* 0x000fe40000000f00 */
[----:B------:R-:W-:-:S02]  /*183f0*/  MOV R2, 0x18410 ;  /* 0x0001841000027802 */ /* 0x000fc40000000f00 */
[----:B------:R-:W-:Y:S05]  /*18400*/  CALL.REL.NOINC `($__internal_8_$__cuda_sm70_shflsync_bfly_p) ;  /* 0x00000ef000007944 */ /* 0x000fea0003c00000 */
[----:B------:R-:W-:Y:S01]  /*18410*/  MOV R3, R0 ;  /* 0x0000000000037202 */ /* 0x000fe20000000f00 */
[----:B------:R-:W-:Y:S05]  /*18420*/  BRA `(.L_x_660) ;  /* 0xffff93c000007947 */ /* 0x000fea000383ffff */
.L_x_567:
[----:B--234-:R-:W-:Y:S01]  /*18430*/  IMAD.MOV.U32 R185, RZ, RZ, R9 ;  /* 0x000000ffffb97224 */ /* 0x01cfe200078e0009 */
[----:B------:R-:W-:Y:S01]  /*18440*/  MOV R2, RZ ;  /* 0x000000ff00027202 */ /* 0x000fe20000000f00 */
[----:B------:R-:W-:Y:S01]  /*18450*/  IMAD.MOV.U32 R186, RZ, RZ, 0x181f ;  /* 0x0000181fffba7424 */ /* 0x000fe200078e00ff */
[----:B------:R-:W-:-:S02]  /*18460*/  MOV R3, 0x18480 ;  /* 0x0001848000037802 */ /* 0x000fc40000000f00 */
[----:B-1----:R-:W-:Y:S05]  /*18470*/  CALL.REL.NOINC `($__internal_9_$__cuda_sm70_shflsync_idx_p) ;  /* 0x00000ee000007944 */ /* 0x002fea0003c00000 */
[----:B------:R-:W-:Y:S01]  /*18480*/  MOV R8, R186 ;  /* 0x000000ba00087202 */ /* 0x000fe20000000f00 */
[----:B------:R-:W-:Y:S05]  /*18490*/  BRA `(.L_x_661) ;  /* 0xffffaac000007947 */ /* 0x000fea000383ffff */
.L_x_568:
[----:B------:R-:W-:Y:S01]  /*184a0*/  IMAD.MOV.U32 R185, RZ, RZ, R11 ;  /* 0x000000ffffb97224 */ /* 0x000fe200078e000b */
[----:B------:R-:W-:Y:S01]  /*184b0*/  MOV R2, RZ ;  /* 0x000000ff00027202 */ /* 0x000fe20000000f00 */
[----:B------:R-:W-:Y:S01]  /*184c0*/  IMAD.MOV.U32 R186, RZ, RZ, 0x181f ;  /* 0x0000181fffba7424 */ /* 0x000fe200078e00ff */
[----:B------:R-:W-:-:S02]  /*184d0*/  MOV R3, 0x184f0 ;  /* 0x000184f000037802 */ /* 0x000fc40000000f00 */
[----:B-123--:R-:W-:Y:S05]  /*184e0*/  CALL.REL.NOINC `($__internal_9_$__cuda_sm70_shflsync_idx_p) ;  /* 0x00000e7000007944 */ /* 0x00efea0003c00000 */
[----:B------:R-:W-:Y:S01]  /*184f0*/  MOV R0, R186 ;  /* 0x000000ba00007202 */ /* 0x000fe20000000f00 */
[----:B------:R-:W-:Y:S05]  /*18500*/  BRA `(.L_x_662) ;  /* 0xffffaa7000007947 */ /* 0x000fea000383ffff */
.L_x_571:
[----:B------:R-:W-:Y:S01]  /*18510*/  IMAD.MOV.U32 R185, RZ, RZ, R9 ;  /* 0x000000ffffb97224 */ /* 0x000fe200078e0009 */
[----:B--2---:R-:W-:Y:S01]  /*18520*/  MOV R2, 0x1 ;  /* 0x0000000100027802 */ /* 0x004fe20000000f00 */
[----:B------:R-:W-:Y:S01]  /*18530*/  IMAD.MOV.U32 R186, RZ, RZ, 0x181f ;  /* 0x0000181fffba7424 */ /* 0x000fe200078e00ff */
[----:B------:R-:W-:-:S02]  /*18540*/  MOV R3, 0x18560 ;  /* 0x0001856000037802 */ /* 0x000fc40000000f00 */
[----:B-1-34-:R-:W-:Y:S05]  /*18550*/  CALL.REL.NOINC `($__internal_9_$__cuda_sm70_shflsync_idx_p) ;  /* 0x00000e0000007944 */ /* 0x01afea0003c00000 */
        /* <DEDUP_REMOVED lines=8> */
.L_x_574:
[----:B------:R-:W-:Y:S01]  /*185e0*/  IMAD.MOV.U32 R185, RZ, RZ, R9 ;  /* 0x000000ffffb97224 */ /* 0x000fe200078e0009 */
[----:B--2---:R-:W-:Y:S01]  /*185f0*/  MOV R2, 0x2 ;  /* 0x0000000200027802 */ /* 0x004fe20000000f00 */
[----:B------:R-:W-:Y:S01]  /*18600*/  IMAD.MOV.U32 R186, RZ, RZ, 0x181f ;  /* 0x0000181fffba7424 */ /* 0x000fe200078e00ff */
[----:B------:R-:W-:Y:S02]  /*18610*/  MOV R3, 0x18630 ;  /* 0x0001863000037802 */ /* 0x000fe40000000f00 */
[----:B-1-34-:R-:W-:Y:S05]  /*18620*/  CALL.REL.NOINC `($__internal_9_$__cuda_sm70_shflsync_idx_p) ;  /* 0x00000d3000007944 */ /* 0x01afea0003c00000 */
[----:B------:R-:W-:Y:S01]  /*18630*/  MOV R8, R186 ;  /* 0x000000ba00087202 */ /* 0x000fe20000000f00 */
[----:B------:R-:W-:Y:S05]  /*18640*/  BRA `(.L_x_664) ;  /* 0xffffac0000007947 */ /* 0x000fea000383ffff */
.L_x_575:
[----:B------:R-:W-:Y:S01]  /*18650*/  IMAD.MOV.U32 R185, RZ, RZ, R11 ;  /* 0x000000ffffb97224 */ /* 0x000fe200078e000b */
[----:B--2---:R-:W-:Y:S01]  /*18660*/  MOV R2, 0x2 ;  /* 0x0000000200027802 */ /* 0x004fe20000000f00 */
[----:B------:R-:W-:Y:S01]  /*18670*/  IMAD.MOV.U32 R186, RZ, RZ, 0x181f ;  /* 0x0000181fffba7424 */ /* 0x000fe200078e00ff */
[----:B------:R-:W-:Y:S02]  /*18680*/  MOV R3, 0x186a0 ;  /* 0x000186a000037802 */ /* 0x000fe40000000f00 */
[----:B-1-34-:R-:W-:Y:S05]  /*18690*/  CALL.REL.NOINC `($__internal_9_$__cuda_sm70_shflsync_idx_p) ;  /* 0x00000cc000007944 */ /* 0x01afea0003c00000 */
[----:B------:R-:W-:Y:S01]  /*186a0*/  MOV R0, R186 ;  /* 0x000000ba00007202 */ /* 0x000fe20000000f00 */
[----:B------:R-:W-:Y:S05]  /*186b0*/  BRA `(.L_x_665) ;  /* 0xffffabb000007947 */ /* 0x000fea000383ffff */
.L_x_578:
[----:B------:R-:W-:Y:S01]  /*186c0*/  IMAD.MOV.U32 R185, RZ, RZ, R9 ;  /* 0x000000ffffb97224 */ /* 0x000fe200078e0009 */
[----:B---3--:R-:W-:Y:S01]  /*186d0*/  MOV R2, 0x3 ;  /* 0x0000000300027802 */ /* 0x008fe20000000f00 */
        /* <DEDUP_REMOVED lines=11> */
.L_x_580:
[----:B------:R-:W-:Y:S01]  /*18790*/  IMAD.MOV.U32 R185, RZ, RZ, R5 ;  /* 0x000000ffffb97224 */ /* 0x000fe200078e0005 */
[----:B------:R-:W-:Y:S01]  /*187a0*/  MOV R2, RZ ;  /* 0x000000ff00027202 */ /* 0x000fe20000000f00 */
[----:B------:R-:W-:Y:S01]  /*187b0*/  IMAD.MOV.U32 R186, RZ, RZ, 0x1c1f ;  /* 0x00001c1fffba7424 */ /* 0x000fe200078e00ff */
[----:B------:R-:W-:Y:S02]  /*187c0*/  MOV R3, 0x187e0 ;  /* 0x000187e000037802 */ /* 0x000fe40000000f00 */
[----:B------:R-:W-:Y:S05]  /*187d0*/  CALL.REL.NOINC `($__internal_9_$__cuda_sm70_shflsync_idx_p) ;  /* 0x00000b8000007944 */ /* 0x000fea0003c00000 */
[----:B------:R-:W-:Y:S01]  /*187e0*/  MOV R4, R186 ;  /* 0x000000ba00047202 */ /* 0x000fe20000000f00 */
[----:B------:R-:W-:Y:S05]  /*187f0*/  BRA `(.L_x_667) ;  /* 0xffffaf2000007947 */ /* 0x000fea000383ffff */
.L_x_581:
[----:B------:R-:W-:Y:S01]  /*18800*/  IMAD.MOV.U32 R185, RZ, RZ, R12 ;  /* 0x000000ffffb97224 */ /* 0x000fe200078e000c */
[----:B------:R-:W-:Y:S01]  /*18810*/  MOV R2, RZ ;  /* 0x000000ff00027202 */ /* 0x000fe20000000f00 */
[----:B------:R-:W-:Y:S01]  /*18820*/  IMAD.MOV.U32 R186, RZ, RZ, 0x1c1f ;  /* 0x00001c1fffba7424 */ /* 0x000fe200078e00ff */
[----:B------:R-:W-:Y:S02]  /*18830*/  MOV R3, 0x18850 ;  /* 0x0001885000037802 */ /* 0x000fe40000000f00 */
[----:B-12---:R-:W-:Y:S05]  /*18840*/  CALL.REL.NOINC `($__internal_9_$__cuda_sm70_shflsync_idx_p) ;  /* 0x00000b1000007944 */ /* 0x006fea0003c00000 */
[----:B------:R-:W-:Y:S01]  /*18850*/  MOV R0, R186 ;  /* 0x000000ba00007202 */ /* 0x000fe20000000f00 */
[----:B------:R-:W-:Y:S05]  /*18860*/  BRA `(.L_x_668) ;  /* 0xffffaed000007947 */ /* 0x000fea000383ffff */
.L_x_584:
[----:B------:R-:W-:Y:S01]  /*18870*/  IMAD.MOV.U32 R185, RZ, RZ, R5 ;  /* 0x000000ffffb97224 */ /* 0x000fe200078e0005 */
[----:B----4-:R-:W-:Y:S01]  /*18880*/  MOV R2, 0x1 ;  /* 0x0000000100027802 */ /* 0x010fe20000000f00 */
[----:B------:R-:W-:Y:S01]  /*18890*/  IMAD.MOV.U32 R186, RZ, RZ, 0x1c1f ;  /* 0x00001c1fffba7424 */ /* 0x000fe200078e00ff */
[----:B------:R-:W-:-:S02]  /*188a0*/  MOV R3, 0x188c0 ;  /* 0x000188c000037802 */ /* 0x000fc40000000f00 */
[----:B-123--:R-:W-:Y:S05]  /*188b0*/  CALL.REL.NOINC `($__internal_9_$__cuda_sm70_shflsync_idx_p) ;  /* 0x00000aa000007944 */ /* 0x00efea0003c00000 */
        /* <DEDUP_REMOVED lines=8> */
.L_x_588:
[----:B------:R-:W-:Y:S01]  /*18940*/  IMAD.MOV.U32 R185, RZ, RZ, R9 ;  /* 0x000000ffffb97224 */ /* 0x000fe200078e0009 */
[----:B------:R-:W-:Y:S01]  /*18950*/  MOV R2, RZ ;  /* 0x000000ff00027202 */ /* 0x000fe20000000f00 */
[----:B------:R-:W-:Y:S01]  /*18960*/  IMAD.MOV.U32 R186, RZ, RZ, 0x181f ;  /* 0x0000181fffba7424 */ /* 0x000fe200078e00ff */
[----:B------:R-:W-:Y:S02]  /*18970*/  MOV R3, 0x18990 ;  /* 0x0001899000037802 */ /* 0x000fe40000000f00 */
[----:B------:R-:W-:Y:S05]  /*18980*/  CALL.REL.NOINC `($__internal_9_$__cuda_sm70_shflsync_idx_p) ;  /* 0x000009d000007944 */ /* 0x000fea0003c00000 */
[----:B------:R-:W-:Y:S01]  /*18990*/  MOV R8, R186 ;  /* 0x000000ba00087202 */ /* 0x000fe20000000f00 */
[----:B------:R-:W-:Y:S05]  /*189a0*/  BRA `(.L_x_670) ;  /* 0xffffc4c000007947 */ /* 0x000fea000383ffff */
.L_x_589:
[----:B------:R-:W-:Y:S01]  /*189b0*/  IMAD.MOV.U32 R185, RZ, RZ, R12 ;  /* 0x000000ffffb97224 */ /* 0x000fe200078e000c */
[----:B------:R-:W-:Y:S01]  /*189c0*/  MOV R2, RZ ;  /* 0x000000ff00027202 */ /* 0x000fe20000000f00 */
[----:B------:R-:W-:Y:S01]  /*189d0*/  IMAD.MOV.U32 R186, RZ, RZ, 0x181f ;  /* 0x0000181fffba7424 */ /* 0x000fe200078e00ff */
[----:B------:R-:W-:Y:S02]  /*189e0*/  MOV R3, 0x18a00 ;  /* 0x00018a0000037802 */ /* 0x000fe40000000f00 */
[----:B-12---:R-:W-:Y:S05]  /*189f0*/  CALL.REL.NOINC `($__internal_9_$__cuda_sm70_shflsync_idx_p) ;  /* 0x0000096000007944 */ /* 0x006fea0003c00000 */
[----:B------:R-:W-:Y:S01]  /*18a00*/  MOV R0, R186 ;  /* 0x000000ba00007202 */ /* 0x000fe20000000f00 */
[----:B------:R-:W-:Y:S05]  /*18a10*/  BRA `(.L_x_671) ;  /* 0xffffc47000007947 */ /* 0x000fea000383ffff */
.L_x_592:
        /* <DEDUP_REMOVED lines=13> */
.L_x_595:
[----:B------:R-:W-:Y:S01]  /*18af0*/  IMAD.MOV.U32 R185, RZ, RZ, R9 ;  /* 0x000000ffffb97224 */ /* 0x000fe200078e0009 */
[----:B-1----:R-:W-:Y:S01]  /*18b00*/  MOV R2, 0x2 ;  /* 0x0000000200027802 */ /* 0x002fe20000000f00 */
[----:B------:R-:W-:Y:S01]  /*18b10*/  IMAD.MOV.U32 R186, RZ, RZ, 0x181f ;  /* 0x0000181fffba7424 */ /* 0x000fe200078e00ff */
[----:B------:R-:W-:Y:S02]  /*18b20*/  MOV R3, 0x18b40 ;  /* 0x00018b4000037802 */ /* 0x000fe40000000f00 */
[----:B--234-:R-:W-:Y:S05]  /*18b30*/  CALL.REL.NOINC `($__internal_9_$__cuda_sm70_shflsync_idx_p) ;  /* 0x0000082000007944 */ /* 0x01cfea0003c00000 */
[----:B------:R-:W-:Y:S01]  /*18b40*/  MOV R8, R186 ;  /* 0x000000ba00087202 */ /* 0x000fe20000000f00 */
[----:B------:R-:W-:Y:S05]  /*18b50*/  BRA `(.L_x_673) ;  /* 0xffffc61000007947 */ /* 0x000fea000383ffff */
.L_x_596:
[----:B------:R-:W-:Y:S01]  /*18b60*/  IMAD.MOV.U32 R185, RZ, RZ, R12 ;  /* 0x000000ffffb97224 */ /* 0x000fe200078e000c */
[----:B------:R-:W-:Y:S01]  /*18b70*/  MOV R2, 0x2 ;  /* 0x0000000200027802 */ /* 0x000fe20000000f00 */
[----:B------:R-:W-:Y:S01]  /*18b80*/  IMAD.MOV.U32 R186, RZ, RZ, 0x181f ;  /* 0x0000181fffba7424 */ /* 0x000fe200078e00ff */
[----:B------:R-:W-:Y:S02]  /*18b90*/  MOV R3, 0x18bb0 ;  /* 0x00018bb000037802 */ /* 0x000fe40000000f00 */
[----:B-1234-:R-:W-:Y:S05]  /*18ba0*/  CALL.REL.NOINC `($__internal_9_$__cuda_sm70_shflsync_idx_p) ;  /* 0x000007b000007944 */ /* 0x01efea0003c00000 */
[----:B------:R-:W-:Y:S01]  /*18bb0*/  MOV R0, R186 ;  /* 0x000000ba00007202 */ /* 0x000fe20000000f00 */
[----:B------:R-:W-:Y:S05]  /*18bc0*/  BRA `(.L_x_674) ;  /* 0xffffc5c000007947 */ /* 0x000fea000383ffff */
.L_x_599:
[----:B------:R-:W-:Y:S01]  /*18bd0*/  IMAD.MOV.U32 R185, RZ, RZ, R9 ;  /* 0x000000ffffb97224 */ /* 0x000fe200078e0009 */
[----:B-1----:R-:W-:Y:S01]  /*18be0*/  MOV R2, 0x3 ;  /* 0x0000000300027802 */ /* 0x002fe20000000f00 */
[----:B------:R-:W-:Y:S01]  /*18bf0*/  IMAD.MOV.U32 R186, RZ, RZ, 0x181f ;  /* 0x0000181fffba7424 */ /* 0x000fe200078e00ff */
[----:B------:R-:W-:-:S02]  /*18c00*/  MOV R3, 0x18c20 ;  /* 0x00018c2000037802 */ /* 0x000fc40000000f00 */
[----:B--234-:R-:W-:Y:S05]  /*18c10*/  CALL.REL.NOINC `($__internal_9_$__cuda_sm70_shflsync_idx_p) ;  /* 0x0000074000007944 */ /* 0x01cfea0003c00000 */
        /* <DEDUP_REMOVED lines=8> */
.L_x_601:
[----:B------:R-:W-:Y:S01]  /*18ca0*/  IMAD.MOV.U32 R185, RZ, RZ, R82 ;  /* 0x000000ffffb97224 */ /* 0x000fe200078e0052 */
[----:B------:R-:W-:Y:S01]  /*18cb0*/  MOV R2, RZ ;  /* 0x000000ff00027202 */ /* 0x000fe20000000f00 */
[----:B------:R-:W-:Y:S01]  /*18cc0*/  IMAD.MOV.U32 R186, RZ, RZ, 0x1f ;  /* 0x0000001fffba7424 */ /* 0x000fe200078e00ff */
[----:B------:R-:W-:Y:S02]  /*18cd0*/  MOV R3, 0x18cf0 ;  /* 0x00018cf000037802 */ /* 0x000fe40000000f00 */
[----:B------:R-:W-:Y:S05]  /*18ce0*/  CALL.REL.NOINC `($__internal_9_$__cuda_sm70_shflsync_idx_p) ;  /* 0x0000067000007944 */ /* 0x000fea0003c00000 */
[----:B------:R-:W-:Y:S01]  /*18cf0*/  MOV R9, R186 ;  /* 0x000000ba00097202 */ /* 0x000fe20000000f00 */
[----:B------:R-:W-:Y:S05]  /*18d00*/  BRA `(.L_x_676) ;  /* 0xffffc7e000007947 */ /* 0x000fea000383ffff */
.L_x_602:
[----:B------:R-:W-:Y:S01]  /*18d10*/  IMAD.MOV.U32 R185, RZ, RZ, R82 ;  /* 0x000000ffffb97224 */ /* 0x000fe200078e0052 */
[----:B------:R-:W-:Y:S01]  /*18d20*/  MOV R2, 0x1 ;  /* 0x0000000100027802 */ /* 0x000fe20000000f00 */
[----:B------:R-:W-:Y:S01]  /*18d30*/  IMAD.MOV.U32 R186, RZ, RZ, 0x1f ;  /* 0x0000001fffba7424 */ /* 0x000fe200078e00ff */
[----:B------:R-:W-:Y:S02]  /*18d40*/  MOV R3, 0x18d60 ;  /* 0x00018d6000037802 */ /* 0x000fe40000000f00 */
[----:B-12---:R-:W-:Y:S05]  /*18d50*/  CALL.REL.NOINC `($__internal_9_$__cuda_sm70_shflsync_idx_p) ;  /* 0x0000060000007944 */ /* 0x006fea0003c00000 */
[----:B------:R-:W-:Y:S01]  /*18d60*/  MOV R8, R186 ;  /* 0x000000ba00087202 */ /* 0x000fe20000000f00 */
[----:B------:R-:W-:Y:S05]  /*18d70*/  BRA `(.L_x_677) ;  /* 0xffffc79000007947 */ /* 0x000fea000383ffff */
.L_x_603:
[----:B------:R-:W-:Y:S02]  /*18d80*/  MOV R2, 0x1 ;  /* 0x0000000100027802 */ /* 0x000fe40000000f00 */
[----:B------:R-:W-:-:S02]  /*18d90*/  MOV R3, 0x18db0 ;  /* 0x00018db000037802 */ /* 0x000fc40000000f00 */
[----:B-1234-:R-:W-:Y:S05]  /*18da0*/  CALL.REL.NOINC `($__internal_10_$__cuda_sm70_shflsync_up_p) ;  /* 0x0000061000007944 */ /* 0x01efea0003c00000 */
[----:B------:R-:W-:Y:S05]  /*18db0*/  BRA `(.L_x_678) ;  /* 0xffffc87000007947 */ /* 0x000fea000383ffff */
.L_x_604:
[----:B------:R-:W-:Y:S02]  /*18dc0*/  MOV R2, 0x2 ;  /* 0x0000000200027802 */ /* 0x000fe40000000f00 */
[----:B------:R-:W-:-:S02]  /*18dd0*/  MOV R3, 0x18df0 ;  /* 0x00018df000037802 */ /* 0x000fc40000000f00 */
[----:B--2-4-:R-:W-:Y:S05]  /*18de0*/  CALL.REL.NOINC `($__internal_10_$__cuda_sm70_shflsync_up_p) ;  /* 0x000005d000007944 */ /* 0x014fea0003c00000 */
        /* <DEDUP_REMOVED lines=24> */
.L_x_608:
[----:B------:R-:W-:Y:S02]  /*18f70*/  MOV R2, 0x1 ;  /* 0x0000000100027802 */ /* 0x000fe40000000f00 */
[----:B------:R-:W-:Y:S02]  /*18f80*/  MOV R3, 0x18fa0 ;  /* 0x00018fa000037802 */ /* 0x000fe40000000f00 */
[----:B------:R-:W-:Y:S05]  /*18f90*/  CALL.REL.NOINC `($__internal_10_$__cuda_sm70_shflsync_up_p) ;  /* 0x0000042000007944 */ /* 0x000fea0003c00000 */
[----:B------:R-:W-:Y:S01]  /*18fa0*/  MOV R2, R4 ;  /* 0x0000000400027202 */ /* 0x000fe20000000f00 */
[----:B------:R-:W-:Y:S05]  /*18fb0*/  BRA `(.L_x_680) ;  /* 0xffffc8c000007947 */ /* 0x000fea000383ffff */
.L_x_609:
[----:B------:R-:W-:Y:S02]  /*18fc0*/  MOV R2, 0x2 ;  /* 0x0000000200027802 */ /* 0x000fe40000000f00 */
[----:B------:R-:W-:Y:S02]  /*18fd0*/  MOV R3, 0x18ff0 ;  /* 0x00018ff000037802 */ /* 0x000fe40000000f00 */
        /* <DEDUP_REMOVED lines=25> */
.L_x_611:
[----:B------:R-:W-:Y:S02]  /*19170*/  SEL R0, RZ, 0x1, P0 ;  /* 0x00000001ff007807 */ /* 0x000fe40000000000 */
[----:B------:R-:W-:Y:S02]  /*19180*/  MOV R2, 0x191a0 ;  /* 0x000191a000027802 */ /* 0x000fe40000000f00 */
[----:B-1----:R-:W-:Y:S05]  /*19190*/  CALL.REL.NOINC `($__internal_11_$__cuda_sm70_votesync_ballot) ;  /* 0x0000029000007944 */ /* 0x002fea0003c00000 */
[----:B------:R-:W-:Y:S01]  /*191a0*/  MOV R5, R0 ;  /* 0x0000000000057202 */ /* 0x000fe20000000f00 */
[----:B------:R-:W-:Y:S05]  /*191b0*/  BRA `(.L_x_682) ;  /* 0xffffc85000007947 */ /* 0x000fea000383ffff */
.L_x_612:
[----:B------:R-:W-:Y:S01]  /*191c0*/  IMAD.MOV.U32 R185, RZ, RZ, R6 ;  /* 0x000000ffffb97224 */ /* 0x000fe200078e0006 */
[----:B------:R-:W-:Y:S01]  /*191d0*/  MOV R2, R0 ;  /* 0x0000000000027202 */ /* 0x000fe20000000f00 */
[----:B------:R-:W-:Y:S01]  /*191e0*/  IMAD.MOV.U32 R186, RZ, RZ, 0x1f ;  /* 0x0000001fffba7424 */ /* 0x000fe200078e00ff */
[----:B------:R-:W-:Y:S02]  /*191f0*/  MOV R3, 0x19210 ;  /* 0x0001921000037802 */ /* 0x000fe40000000f00 */
[----:B-1----:R-:W-:Y:S05]  /*19200*/  CALL.REL.NOINC `($__internal_9_$__cuda_sm70_shflsync_idx_p) ;  /* 0x0000015000007944 */ /* 0x002fea0003c00000 */
[----:B------:R-:W-:Y:S01]  /*19210*/  IMAD.MOV.U32 R10, RZ, RZ, R186 ;  /* 0x000000ffff0a7224 */ /* 0x000fe200078e00ba */
[----:B------:R-:W-:Y:S01]  /*19220*/  MOV R2, R0 ;  /* 0x0000000000027202 */ /* 0x000fe20000000f00 */
[----:B------:R-:W-:Y:S01]  /*19230*/  IMAD.MOV.U32 R185, RZ, RZ, R7 ;  /* 0x000000ffffb97224 */ /* 0x000fe200078e0007 */
[----:B------:R-:W-:-:S02]  /*19240*/  MOV R186, 0x1f ;  /* 0x0000001f00ba7802 */ /* 0x000fc40000000f00 */
[----:B------:R-:W-:Y:S02]  /*19250*/  MOV R3, 0x19270 ;  /* 0x0001927000037802 */ /* 0x000fe40000000f00 */
[----:B------:R-:W-:Y:S05]  /*19260*/  CALL.REL.NOINC `($__internal_9_$__cuda_sm70_shflsync_idx_p) ;  /* 0x000000f000007944 */ /* 0x000fea0003c00000 */
[----:B------:R-:W-:Y:S01]  /*19270*/  MOV R7, R186 ;  /* 0x000000ba00077202 */ /* 0x000fe20000000f00 */
[----:B------:R-:W-:Y:S05]  /*19280*/  BRA `(.L_x_683) ;  /* 0xffffc7d000007947 */ /* 0x000fea000383ffff */
.L_x_615:
[----:B------:R-:W-:Y:S01]  /*19290*/  IMAD.MOV.U32 R185, RZ, RZ, R4 ;  /* 0x000000ffffb97224 */ /* 0x000fe200078e0004 */
[----:B------:R-:W-:Y:S01]  /*192a0*/  MOV R2, R0 ;  /* 0x0000000000027202 */ /* 0x000fe20000000f00 */
[----:B------:R-:W-:Y:S01]  /*192b0*/  IMAD.MOV.U32 R186, RZ, RZ, 0x1f ;  /* 0x0000001fffba7424 */ /* 0x000fe200078e00ff */
[----:B------:R-:W-:Y:S02]  /*192c0*/  MOV R3, 0x192e0 ;  /* 0x000192e000037802 */ /* 0x000fe40000000f00 */
[----:B-1-34-:R-:W-:Y:S05]  /*192d0*/  CALL.REL.NOINC `($__internal_9_$__cuda_sm70_shflsync_idx_p) ;  /* 0x0000008000007944 */ /* 0x01afea0003c00000 */
[----:B------:R-:W-:Y:S01]  /*192e0*/  MOV R11, R186 ;  /* 0x000000ba000b7202 */ /* 0x000fe20000000f00 */
[----:B------:R-:W-:Y:S05]  /*192f0*/  BRA `(.L_x_614) ;  /* 0xffffc7c000007947 */ /* 0x000fea000383ffff */
        .weak           $__internal_8_$__cuda_sm70_shflsync_bfly_p
        .type           $__internal_8_$__cuda_sm70_shflsync_bfly_p,@function
        .size           $__internal_8_$__cuda_sm70_shflsync_bfly_p,($__internal_9_$__cuda_sm70_shflsync_idx_p - $__internal_8_$__cuda_sm70_shflsync_bfly_p)
$__internal_8_$__cuda_sm70_shflsync_bfly_p:
[----:B------:R-:W-:Y:S02]  /*19300*/  MOV R139, 0xffffffff ;  /* 0xffffffff008b7802 */ /* 0x000fe40000000f00 */
[----:B------:R-:W-:Y:S02]  /*19310*/  MOV R3, 0x1f ;  /* 0x0000001f00037802 */ /* 0x000fe40000000f00 */
[----:B------:R-:W-:Y:S04]  /*19320*/  WARPSYNC R139 ;  /* 0x0000008b00007348 */ /* 0x000fe80003800000 */
[----:B------:R1:W2:Y:S02]  /*19330*/  SHFL.BFLY PT, R0, R4, R0, R3 ;  /* 0x0c00000004007389 */ /* 0x0002a400000e0003 */
[----:B-1----:R-:W-:-:S04]  /*19340*/  MOV R3, 0x0 ;  /* 0x0000000000037802 */ /* 0x002fc80000000f00 */
[----:B--2---:R-:W-:Y:S05]  /*19350*/  RET.REL.NODEC R2 `(_ZN7cutlass13device_kernelIN5flash19enable_sm80_to_sm89INS1_16FlashAttnFwdSm80INS1_25CollectiveMainloopFwdSm80ILi8ELi1ELb0EN4cute5tupleIJNS5_1CILi128EEENS7_ILi64EEENS7_ILi192EEEEEELi192ENS_6half_tEfNS_4arch4Sm80ELb0ELb1ELb1ELb1ELb1ELb0ELb1ELb1EEENS1_21CollectiveEpilogueFwdINS6_IJS8_SA_S9_EEENS6_IJNS7_ILi1EEESI_SI_EEESC_SE_Li256ELb1ELb1ELb1ELb0EEENS1_36VarlenDynamicPersistentTileSchedulerILi128ELi64ELi256ELi256ELb1ELb1ELb0ELb1ELb0ELb1EEEEEEEEEvNT_6ParamsE) ;  /* 0xfffe6ca002007950 */ /* 0x004fea0003c3ffff */
        .weak           $__internal_9_$__cuda_sm70_shflsync_idx_p
        .type           $__internal_9_$__cuda_sm70_shflsync_idx_p,@function
        .size           $__internal_9_$__cuda_sm70_shflsync_idx_p,($__internal_10_$__cuda_sm70_shflsync_up_p - $__internal_9_$__cuda_sm70_shflsync_idx_p)
$__internal_9_$__cuda_sm70_shflsync_idx_p:
[----:B------:R-:W-:-:S04]  /*19360*/  MOV R187, 0xffffffff ;  /* 0xffffffff00bb7802 */ /* 0x000fc80000000f00 */
[----:B------:R-:W-:Y:S04]  /*19370*/  WARPSYNC R187 ;  /* 0x000000bb00007348 */ /* 0x000fe80003800000 */
[----:B------:R1:W2:Y:S02]  /*19380*/  SHFL.IDX PT, R186, R185, R2, R186 ;  /* 0x00000002b9ba7389 */ /* 0x0002a400000e00ba */
[----:B-1----:R-:W-:Y:S02]  /*19390*/  MOV R2, R3 ;  /* 0x0000000300027202 */ /* 0x002fe40000000f00 */
[----:B------:R-:W-:-:S04]  /*193a0*/  MOV R3, 0x0 ;  /* 0x0000000000037802 */ /* 0x000fc80000000f00 */
[----:B--2---:R-:W-:Y:S05]  /*193b0*/  RET.REL.NODEC R2 `(_ZN7cutlass13device_kernelIN5flash19enable_sm80_to_sm89INS1_16FlashAttnFwdSm80INS1_25CollectiveMainloopFwdSm80ILi8ELi1ELb0EN4cute5tupleIJNS5_1CILi128EEENS7_ILi64EEENS7_ILi192EEEEEELi192ENS_6half_tEfNS_4arch4Sm80ELb0ELb1ELb1ELb1ELb1ELb0ELb1ELb1EEENS1_21CollectiveEpilogueFwdINS6_IJS8_SA_S9_EEENS6_IJNS7_ILi1EEESI_SI_EEESC_SE_Li256ELb1ELb1ELb1ELb0EEENS1_36VarlenDynamicPersistentTileSchedulerILi128ELi64ELi256ELi256ELb1ELb1ELb0ELb1ELb0ELb1EEEEEEEEEvNT_6ParamsE) ;  /* 0xfffe6c4002007950 */ /* 0x004fea0003c3ffff */
        .weak           $__internal_10_$__cuda_sm70_shflsync_up_p
        .type           $__internal_10_$__cuda_sm70_shflsync_up_p,@function
        .size           $__internal_10_$__cuda_sm70_shflsync_up_p,($__internal_11_$__cuda_sm70_votesync_ballot - $__internal_10_$__cuda_sm70_shflsync_up_p)
$__internal_10_$__cuda_sm70_shflsync_up_p:
[----:B------:R-:W-:Y:S02]  /*193c0*/  IMAD.MOV.U32 R4, RZ, RZ, RZ ;  /* 0x000000ffff047224 */ /* 0x000fe400078e00ff */
[----:B------:R-:W-:-:S04]  /*193d0*/  IMAD.MOV.U32 R10, RZ, RZ, -0x1 ;  /* 0xffffffffff0a7424 */ /* 0x000fc800078e00ff */
[----:B------:R-:W-:Y:S04]  /*193e0*/  WARPSYNC R10 ;  /* 0x0000000a00007348 */ /* 0x000fe80003800000 */
[----:B------:R1:W2:Y:S02]  /*193f0*/  SHFL.UP PT, R4, R0, R2, R4 ;  /* 0x0400000200047389 */ /* 0x0002a400000e0004 */
[----:B-1----:R-:W-:Y:S02]  /*19400*/  MOV R2, R3 ;  /* 0x0000000300027202 */ /* 0x002fe40000000f00 */
[----:B------:R-:W-:-:S04]  /*19410*/  MOV R3, 0x0 ;  /* 0x0000000000037802 */ /* 0x000fc80000000f00 */
[----:B--2---:R-:W-:Y:S05]  /*19420*/  RET.REL.NODEC R2 `(_ZN7cutlass13device_kernelIN5flash19enable_sm80_to_sm89INS1_16FlashAttnFwdSm80INS1_25CollectiveMainloopFwdSm80ILi8ELi1ELb0EN4cute5tupleIJNS5_1CILi128EEENS7_ILi64EEENS7_ILi192EEEEEELi192ENS_6half_tEfNS_4arch4Sm80ELb0ELb1ELb1ELb1ELb1ELb0ELb1ELb1EEENS1_21CollectiveEpilogueFwdINS6_IJS8_SA_S9_EEENS6_IJNS7_ILi1EEESI_SI_EEESC_SE_Li256ELb1ELb1ELb1ELb0EEENS1_36VarlenDynamicPersistentTileSchedulerILi128ELi64ELi256ELi256ELb1ELb1ELb0ELb1ELb0ELb1EEEEEEEEEvNT_6ParamsE) ;  /* 0xfffe6bd002007950 */ /* 0x004fea0003c3ffff */
        .weak           $__internal_11_$__cuda_sm70_votesync_ballot
        .type           $__internal_11_$__cuda_sm70_votesync_ballot,@function
        .size           $__internal_11_$__cuda_sm70_votesync_ballot,(.L_x_6182 - $__internal_11_$__cuda_sm70_votesync_ballot)
$__internal_11_$__cuda_sm70_votesync_ballot:
[----:B------:R-:W-:Y:S01]  /*19430*/  ISETP.NE.U32.AND P0, PT, R0, 0x1, PT ;  /* 0x000000010000780c */ /* 0x000fe20003f05070 */
[----:B------:R-:W-:-:S04]  /*19440*/  IMAD.MOV.U32 R3, RZ, RZ, -0x1 ;  /* 0xffffffffff037424 */ /* 0x000fc800078e00ff */
[----:B------:R-:W-:Y:S08]  /*19450*/  WARPSYNC R3 ;  /* 0x0000000300007348 */ /* 0x000ff00003800000 */
[----:B------:R-:W-:-:S04]  /*19460*/  VOTE.ANY R0, PT, !P0 ;  /* 0x0000000000007806 */ /* 0x000fc800040e0100 */
[----:B------:R-:W-:Y:S01]  /*19470*/  LOP3.LUT R0, R0, R3, RZ, 0xc0, !PT ;  /* 0x0000000300007212 */ /* 0x000fe200078ec0ff */
[----:B------:R-:W-:-:S04]  /*19480*/  IMAD.MOV.U32 R3, RZ, RZ, 0x0 ;  /* 0x00000000ff037424 */ /* 0x000fc800078e00ff */
[----:B------:R-:W-:Y:S05]  /*19490*/  RET.REL.NODEC R2 `(_ZN7cutlass13device_kernelIN5flash19enable_sm80_to_sm89INS1_16FlashAttnFwdSm80INS1_25CollectiveMainloopFwdSm80ILi8ELi1ELb0EN4cute5tupleIJNS5_1CILi128EEENS7_ILi64EEENS7_ILi192EEEEEELi192ENS_6half_tEfNS_4arch4Sm80ELb0ELb1ELb1ELb1ELb1ELb0ELb1ELb1EEENS1_21CollectiveEpilogueFwdINS6_IJS8_SA_S9_EEENS6_IJNS7_ILi1EEESI_SI_EEESC_SE_Li256ELb1ELb1ELb1ELb0EEENS1_36VarlenDynamicPersistentTileSchedulerILi128ELi64ELi256ELi256ELb1ELb1ELb0ELb1ELb0ELb1EEEEEEEEEvNT_6ParamsE) ;  /* 0xfffe6b6002007950 */ /* 0x000fea0003c3ffff */
.L_x_684:
        /* <DEDUP_REMOVED lines=14> */
.L_x_6182:


//--------------------- .text._ZN7cutlass13device_kernelIN5flash19enable_sm80_to_sm89INS1_16FlashAttnFwdSm80INS1_25CollectiveMainloopFwdSm80ILi8ELi1ELb0EN4cute5tupleIJNS5_1CILi128EEENS7_ILi64EEENS7_ILi192EEEEEELi192ENS_6half_tEfNS_4arch4Sm80ELb0ELb1ELb1ELb1ELb1ELb1ELb1ELb1EEENS1_21CollectiveEpilogueFwdINS6_IJS8_SA_S9_EEENS6_IJNS7_ILi1EEESI_SI_EEESC_SE_Li256ELb1ELb1ELb1ELb0EEENS1_36VarlenDynamicPersistentTileSchedulerILi128ELi64ELi256ELi256ELb1ELb1ELb0ELb1ELb0ELb1EEEEEEEEEvNT_6ParamsE --------------------------
	.section	.text._ZN7cutlass13device_kernelIN5flash19enable_sm80_to_sm89INS1_16FlashAttnFwdSm80INS1_25CollectiveMainloopFwdSm80ILi8ELi1ELb0EN4cute5tupleIJNS5_1CILi128EEENS7_ILi64EEENS7_ILi192EEEEEELi192ENS_6half_tEfNS_4arch4Sm80ELb0ELb1ELb1ELb1ELb1ELb1ELb1ELb1EEENS1_21CollectiveEpilogueFwdINS6_IJS8_SA_S9_EEENS6_IJNS7_ILi1EEESI_SI_EEESC_SE_Li256ELb1ELb1ELb1ELb0EEENS1_36VarlenDynamicPersistentTileSchedulerILi128ELi64ELi256ELi256ELb1ELb1ELb0ELb1ELb0ELb1EEEEEEEEEvNT_6ParamsE,"ax",@progbits
	.sectioninfo	@"SHI_REGISTERS=255"
	.align	128
.text._ZN7cutlass13device_kernelIN5flash19enable_sm80_to_sm89INS1_16FlashAttnFwdSm80INS1_25CollectiveMainloopFwdSm80ILi8ELi1ELb0EN4cute5tupleIJNS5_1CILi128EEENS7_ILi64EEENS7_ILi192EEEEEELi192ENS_6half_tEfNS_4arch4Sm80ELb0ELb1ELb1ELb1ELb1ELb1ELb1ELb1EEENS1_21CollectiveEpilogueFwdINS6_IJS8_SA_S9_EEENS6_IJNS7_ILi1EEESI_SI_EEESC_SE_Li256ELb1ELb1ELb1ELb0EEENS1_36VarlenDynamicPersistentTileSchedulerILi128ELi64ELi256ELi256ELb1ELb1ELb0ELb1ELb0ELb1EEEEEEEEEvNT_6ParamsE:
        .type           _ZN7cutlass13device_kernelIN5flash19enable_sm80_to_sm89INS1_16FlashAttnFwdSm80INS1_25CollectiveMainloopFwdSm80ILi8ELi1ELb0EN4cute5tupleIJNS5_1CILi128EEENS7_ILi64EEENS7_ILi192EEEEEELi192ENS_6half_tEfNS_4arch4Sm80ELb0ELb1ELb1ELb1ELb1ELb1ELb1ELb1EEENS1_21CollectiveEpilogueFwdINS6_IJS8_SA_S9_EEENS6_IJNS7_ILi1EEESI_SI_EEESC_SE_Li256ELb1ELb1ELb1ELb0EEENS1_36VarlenDynamicPersistentTileSchedulerILi128ELi64ELi256ELi256ELb1ELb1ELb0ELb1ELb0ELb1EEEEEEEEEvNT_6ParamsE,@function
        .size           _ZN7cutlass13device_kernelIN5flash19enable_sm80_to_sm89INS1_16FlashAttnFwdSm80INS1_25CollectiveMainloopFwdSm80ILi8ELi1ELb0EN4cute5tupleIJNS5_1CILi128EEENS7_ILi64EEENS7_ILi192EEEEEELi192ENS_6half_tEfNS_4arch4Sm80ELb0ELb1ELb1ELb1ELb1ELb1ELb1ELb1EEENS1_21CollectiveEpilogueFwdINS6_IJS8_SA_S9_EEENS6_IJNS7_ILi1EEESI_SI_EEESC_SE_Li256ELb1ELb1ELb1ELb0EEENS1_36VarlenDynamicPersistentTileSchedulerILi128ELi64ELi256ELi256ELb1ELb1ELb0ELb1ELb0ELb1EEEEEEEEEvNT_6ParamsE,(.L_x_6187 - _ZN7cutlass13device_kernelIN5flash19enable_sm80_to_sm89INS1_16FlashAttnFwdSm80INS1_25CollectiveMainloopFwdSm80ILi8ELi1ELb0EN4cute5tupleIJNS5_1CILi128EEENS7_ILi64EEENS7_ILi192EEEEEELi192ENS_6half_tEfNS_4arch4Sm80ELb0ELb1ELb1ELb1ELb1ELb1ELb1ELb1EEENS1_21CollectiveEpilogueFwdINS6_IJS8_SA_S9_EEENS6_IJNS7_ILi1EEESI_SI_EEESC_SE_Li256ELb1ELb1ELb1ELb0EEENS1_36VarlenDynamicPersistentTileSchedulerILi128ELi64ELi256ELi256ELb1ELb1ELb0ELb1ELb0ELb1EEEEEEEEEvNT_6ParamsE)
        .other          _ZN7cutlass13device_kernelIN5flash19enable_sm80_to_sm89INS1_16FlashAttnFwdSm80INS1_25CollectiveMainloopFwdSm80ILi8ELi1ELb0EN4cute5tupleIJNS5_1CILi128EEENS7_ILi64EEENS7_ILi192EEEEEELi192ENS_6half_tEfNS_4arch4Sm80ELb0ELb1ELb1ELb1ELb1ELb1ELb1ELb1EEENS1_21CollectiveEpilogueFwdINS6_IJS8_SA_S9_EEENS6_IJNS7_ILi1EEESI_SI_EEESC_SE_Li256ELb1ELb1ELb1ELb0EEENS1_36VarlenDynamicPersistentTileSchedulerILi128ELi64ELi256ELi256ELb1ELb1ELb0ELb1ELb0ELb1EEEEEEEEEvNT_6ParamsE,@"STO_CUDA_ENTRY STV_DEFAULT"
_ZN7cutlass13device_kernelIN5flash19enable_sm80_to_sm89INS1_16FlashAttnFwdSm80INS1_25CollectiveMainloopFwdSm80ILi8ELi1ELb0EN4cute5tupleIJNS5_1CILi128EEENS7_ILi64EEENS7_ILi192EEEEEELi192ENS_6half_tEfNS_4arch4Sm80ELb0ELb1ELb1ELb1ELb1ELb1ELb1ELb1EEENS1_21CollectiveEpilogueFwdINS6_IJS8_SA_S9_EEENS6_IJNS7_ILi1EEESI_SI_EEESC_SE_Li256ELb1ELb1ELb1ELb0EEENS1_36VarlenDynamicPersistentTileSchedulerILi128ELi64ELi256ELi256ELb1ELb1ELb0ELb1ELb0ELb1EEEEEEEEEvNT_6ParamsE:
        /* <DEDUP_REMOVED lines=13> */
[----:B------:R-:W-:-:S03]  /*00d0*/  CS2R R8, SRZ ;  /* 0x0000000000087805 */ /* 0x000fc6000001ff00 */
        /* <DEDUP_REMOVED lines=10> */
[C---:B------:R-:W-:Y:S01]  /*0180*/  ISETP.GE.U32.AND P4, PT, R13.reuse, 0x2, PT ;  /* 0x000000020d00780c */ /* 0x040fe20003f86070 */
[----:B------:R-:W-:Y:S01]  /*0190*/  IMAD.MOV.U32 R7, RZ, RZ, RZ ;  /* 0x000000ffff077224 */ /* 0x000fe200078e00ff */
        /* <DEDUP_REMOVED lines=26> */
.L_x_690:
        /* <DEDUP_REMOVED lines=11> */
[----:B------:R-:W3:Y:S04]  /*03f0*/  @!P0 LDG.E R9, [R4.64] ;  /* 0x0000000804098981 */ /* 0x000ee8000c1e1900 */
[----:B------:R-:W3:Y:S02]  /*0400*/  @!P0 LDG.E R8, [R2.64] ;  /* 0x0000000802088981 */ /* 0x000ee4000c1e1900 */
[----:B---3--:R-:W-:Y:S01]  /*0410*/  IMAD R5, R9, R8, RZ ;  /* 0x0000000809057224 */ /* 0x008fe200078e02ff */
[----:B------:R-:W-:Y:S05]  /*0420*/  BRA.DIV ~URZ, `(.L_x_688) ;  /* 0x000229727f007947 */ /* 0x000fea000b800000 */
[----:B------:R1:W3:Y:S02]  /*0430*/  SHFL.UP PT, R0, R5, 0x1, RZ ;  /* 0x0420000005007989 */ /* 0x0002e400000e00ff */
.L_x_946:
        /* <DEDUP_REMOVED lines=16> */
.L_x_947:
[----:B---3--:R-:W-:-:S05]  /*0540*/  IMAD R0, R0, c[0x0][0x538], RZ ;  /* 0x00014e0000007a24 */ /* 0x008fca00078e02ff */
[----:B------:R-:W-:-:S04]  /*0550*/  IADD3 R6, R0, R6, RZ ;  /* 0x0000000600067210 */ /* 0x000fc80007ffe0ff */
[----:B------:R-:W-:-:S13]  /*0560*/  ISETP.GT.AND P0, PT, R6, UR4, PT ;  /* 0x0000000406007c0c */ /* 0x000fda000bf04270 */
[----:B-12---:R-:W-:Y:S05]  /*0570*/  @!P0 BRA `(.L_x_690) ;  /* 0xfffffdc000008947 */ /* 0x006fea000383ffff */
.L_x_686:
[----:B------:R-:W-:-:S05]  /*0580*/  IADD3 R11, -R0, R6, RZ ;  /* 0x00000006000b7210 */ /* 0x000fca0007ffe1ff */
[----:B------:R-:W-:-:S05]  /*0590*/  IMAD R0, R4, c[0x0][0x538], R11 ;  /* 0x00014e0004007a24 */ /* 0x000fca00078e020b */
[----:B------:R-:W-:Y:S01]  /*05a0*/  ISETP.GT.AND P0, PT, R0, UR4, PT ;  /* 0x0000000400007c0c */ /* 0x000fe2000bf04270 */
[----:B------:R-:W-:-:S12]  /*05b0*/  BRA.DIV ~URZ, `(.L_x_691) ;  /* 0x000229f27f007947 */ /* 0x000fd8000b800000 */
[----:B------:R-:W-:-:S04]  /*05c0*/  VOTE.ANY R10, PT, !P0 ;  /* 0x00000000000a7806 */ /* 0x000fc800040e0100 */
.L_x_948:
[----:B------:R-:W1:Y:S02]  /*05d0*/  POPC R5, R10 ;  /* 0x0000000a00057309 */ /* 0x000e640000000000 */
[----:B-12---:R-:W-:Y:S01]  /*05e0*/  IADD3 R247, R5, R7, RZ ;  /* 0x0000000705f77210 */ /* 0x006fe20007ffe0ff */
[----:B------:R-:W-:Y:S05]  /*05f0*/  BRA.DIV ~URZ, `(.L_x_692) ;  /* 0x00022a027f007947 */ /* 0x000fea000b800000 */
[----:B------:R1:W2:Y:S01]  /*0600*/  SHFL.IDX PT, R12, R9, R5, 0x1f ;  /* 0x00001f05090c7589 */ /* 0x0002a200000e0000 */
[----:B------:R-:W-:-:S03]  /*0610*/  MOV R6, RZ ;  /* 0x000000ff00067202 */ /* 0x000fc60000000f00 */
[----:B------:R1:W3:Y:S04]  /*0620*/  SHFL.IDX PT, R9, R8, R5, 0x1f ;  /* 0x00001f0508097589 */ /* 0x0002e800000e0000 */
.L_x_949:
[----:B------:R-:W-:Y:S01]  /*0630*/  ISETP.NE.AND P0, PT, R10, RZ, PT ;  /* 0x000000ff0a00720c */ /* 0x000fe20003f05270 */
[----:B------:R-:W-:-:S12]  /*0640*/  BSSY B0, `(.L_x_693) ;  /* 0x0000005000007945 */ /* 0x000fd80003800000 */
[----:B------:R-:W-:Y:S05]  /*0650*/  @!P0 BRA `(.L_x_694) ;  /* 0x0000003000008947 */ /* 0x000fea0003800000 */
[----:B------:R-:W-:Y:S01]  /*0660*/  IADD3 R0, R5, -0x1, RZ ;  /* 0xffffffff05007810 */ /* 0x000fe20007ffe0ff */
[----:B------:R-:W-:Y:S05]  /*0670*/  BRA.DIV ~URZ, `(.L_x_695) ;  /* 0x00022a627f007947 */ /* 0x000fea000b800000 */
[----:B------:R4:W1:Y:S02]  /*0680*/  SHFL.IDX PT, R6, R4, R0, 0x1f ;  /* 0x00001f0004067589 */ /* 0x00086400000e0000 */
.L_x_694:
[----:B------:R-:W-:Y:S05]  /*0690*/  BSYNC B0 ;  /* 0x0000000000007941 */ /* 0x000fea0003800000 */
.L_x_693:
[----:B---3--:R-:W-:Y:S01]  /*06a0*/  ISETP.NE.AND P0, PT, R9, 0x1, PT ;  /* 0x000000010900780c */ /* 0x008fe20003f05270 */
[----:B-1----:R-:W-:Y:S01]  /*06b0*/  IMAD R244, R6, c[0x0][0x538], R11 ;  /* 0x00014e0006f47a24 */ /* 0x002fe200078e020b */
[----:B------:R-:W-:Y:S04]  /*06c0*/  BSSY B0, `(.L_x_696) ;  /* 0x0000085000007945 */ /* 0x000fe80003800000 */
[----:B------:R-:W-:-:S07]  /*06d0*/  IADD3 R11, -R244, UR4, RZ ;  /* 0x00000004f40b7c10 */ /* 0x000fce000fffe1ff */
[----:B------:R-:W-:Y:S05]  /*06e0*/  @!P0 BRA `(.L_x_697) ;  /* 0x000003e000008947 */ /* 0x000fea0003800000 */
[-C--:B--2-4-:R-:W-:Y:S02]  /*06f0*/  IABS R0, R12.reuse ;  /* 0x0000000c00007213 */ /* 0x094fe40000000000 */
        /* <DEDUP_REMOVED lines=61> */
.L_x_697:
[----:B------:R-:W-:-:S04]  /*0ad0*/  IMAD.MOV.U32 R2, RZ, RZ, 0x4 ;  /* 0x00000004ff027424 */ /* 0x000fc800078e00ff */
[----:B------:R-:W-:-:S05]  /*0ae0*/  IMAD.WIDE R2, R247, R2, c[0x0][0x590] ;  /* 0x00016400f7027625 */ /* 0x000fca00078e0202 */
[----:B------:R-:W3:Y:S02]  /*0af0*/  LDG.E R7, [R2.64] ;  /* 0x0000000802077981 */ /* 0x000ee4000c1e1900 */
[----:B--23--:R-:W-:-:S05]  /*0b00*/  IMAD R9, R7, R12, RZ ;  /* 0x0000000c07097224 */ /* 0x00cfca00078e02ff */
[-C--:B----4-:R-:W-:Y:S02]  /*0b10*/  IABS R0, R9.reuse ;  /* 0x0000000900007213 */ /* 0x090fe40000000000 */
        /* <DEDUP_REMOVED lines=63> */
.L_x_698:
[----:B------:R-:W-:Y:S05]  /*0f10*/  BSYNC B0 ;  /* 0x0000000000007941 */ /* 0x000fea0003800000 */
.L_x_696:
[----:B------:R-:W-:-:S04]  /*0f20*/  LOP3.LUT R0, RZ, R0, RZ, 0x33, !PT ;  /* 0x00000000ff007212 */ /* 0x000fc800078e33ff */
[----:B------:R-:W-:Y:S01]  /*0f30*/  IADD3 R245, R0, R12, RZ ;  /* 0x0000000c00f57210 */ /* 0x000fe20007ffe0ff */
[----:B------:R-:W-:Y:S05]  /*0f40*/  BRA `(.L_x_699) ;  /* 0x0000004000007947 */ /* 0x000fea0003800000 */
.L_x_687:
[----:B--2---:R-:W-:Y:S01]  /*0f50*/  IMAD.MOV.U32 R245, RZ, RZ, RZ ;  /* 0x000000fffff57224 */ /* 0x004fe200078e00ff */
[----:B------:R-:W-:Y:S01]  /*0f60*/  MOV R246, RZ ;  /* 0x000000ff00f67202 */ /* 0x000fe20000000f00 */
[----:B------:R-:W-:Y:S01]  /*0f70*/  IMAD.U32 R244, RZ, RZ, UR4 ;  /* 0x00000004fff47e24 */ /* 0x000fe2000f8e00ff */
[----:B------:R-:W-:Y:S02]  /*0f80*/  MOV R247, c[0x0][0x53c] ;  /* 0x00014f0000f77a02 */ /* 0x000fe40000000f00 */
.L_x_699:
[----:B------:R-:W-:Y:S01]  /*0f90*/  ISETP.NE.AND P0, PT, R13, RZ, PT ;  /* 0x000000ff0d00720c */ /* 0x000fe20003f05270 */
[----:B------:R-:W-:-:S12]  /*0fa0*/  WARPSYNC 0xffffffff ;  /* 0xffffffff00007948 */ /* 0x000fd80003800000 */
[----:B------:R1:W-:Y:S04]  /*0fb0*/  @!P0 STS.128 [0x18100], R244 ;  /* 0x018100f4ff008388 */ /* 0x0003e80000000c00 */
[----:B------:R-:W-:Y:S06]  /*0fc0*/  BAR.ARV 0x5, 0x100 ;  /* 0x0144000000007b1d */ /* 0x000fec0000002000 */
.L_x_685:
[----:B-12---:R-:W-:-:S13]  /*0fd0*/  ISETP.GE.AND P0, PT, R247, c[0x0][0x53c], PT ;  /* 0x00014f00f7007a0c */ /* 0x006fda0003f06270 */
        /* <DEDUP_REMOVED lines=8> */
[C---:B------:R-:W-:Y:S02]  /*1060*/  LEA.HI R6, R9.reuse, R14, RZ, 0x3 ;  /* 0x0000000e09067211 */ /* 0x040fe400078f18ff */
[----:B------:R-:W-:Y:S02]  /*1070*/  SHF.R.S32.HI R4, RZ, 0x4, R2 ;  /* 0x00000004ff047819 */ /* 0x000fe40000011402 */
[----:B------:R-:W-:Y:S02]  /*1080*/  SHF.R.S32.HI R250, RZ, 0x3, R6 ;  /* 0x00000003fffa7819 */ /* 0x000fe40000011406 */
[----:B------:R-:W-:Y:S02]  /*1090*/  LOP3.LUT R3, R6, 0xfffffff8, RZ, 0xc0, !PT ;  /* 0xfffffff806037812 */ /* 0x000fe400078ec0ff */
[----:B------:R-:W-:Y:S01]  /*10a0*/  LOP3.LUT R0, R2, 0xfffffff0, RZ, 0xc0, !PT ;  /* 0xfffffff002007812 */ /* 0x000fe200078ec0ff */
[----:B------:R-:W-:Y:S01]  /*10b0*/  IMAD.SHL.U32 R5, R250, 0x40, RZ ;  /* 0x00000040fa057824 */ /* 0x000fe200078e00ff */
[----:B------:R-:W-:Y:S01]  /*10c0*/  LEA.HI R2, R2, R4, RZ, 0x1 ;  /* 0x0000000402027211 */ /* 0x000fe200078f08ff */
[C---:B------:R-:W-:Y:S01]  /*10d0*/  IMAD.IADD R8, R14.reuse, 0x1, -R3 ;  /* 0x000000010e087824 */ /* 0x040fe200078e0a03 */
[----:B------:R-:W-:Y:S01]  /*10e0*/  LEA.HI R12, R9, R14, RZ, 0x2 ;  /* 0x0000000e090c7211 */ /* 0x000fe200078f10ff */
[----:B------:R-:W-:Y:S01]  /*10f0*/  IMAD.IADD R0, R14, 0x1, -R0 ;  /* 0x000000010e007824 */ /* 0x000fe200078e0a00 */
[----:B------:R-:W-:Y:S01]  /*1100*/  LOP3.LUT R3, R2, 0xfffffffe, RZ, 0xc0, !PT ;  /* 0xfffffffe02037812 */ /* 0x000fe200078ec0ff */
[C---:B------:R-:W-:Y:S01]  /*1110*/  IMAD.SHL.U32 R200, R8.reuse, 0x8, RZ ;  /* 0x0000000808c87824 */ /* 0x040fe200078e00ff */
[----:B------:R-:W-:Y:S01]  /*1120*/  LOP3.LUT R2, R5, 0x1c0, RZ, 0xc0, !PT ;  /* 0x000001c005027812 */ /* 0x000fe200078ec0ff */
[----:B------:R-:W-:Y:S01]  /*1130*/  IMAD R209, R8, 0x20, R250 ;  /* 0x0000002008d17824 */ /* 0x000fe200078e02fa */
[----:B------:R-:W-:Y:S01]  /*1140*/  SHF.R.S32.HI R5, RZ, 0x1f, R0 ;  /* 0x0000001fff057819 */ /* 0x000fe20000011400 */
[----:B------:R-:W-:Y:S01]  /*1150*/  IMAD.IADD R10, R4, 0x1, -R3 ;  /* 0x00000001040a7824 */ /* 0x000fe200078e0a03 */
[----:B------:R-:W-:Y:S01]  /*1160*/  LOP3.LUT R3, R2, 0x38, R200, 0xf8, !PT ;  /* 0x0000003802037812 */ /* 0x000fe200078ef8c8 */
[----:B------:R-:W-:Y:S01]  /*1170*/  IMAD.SHL.U32 R4, R8, 0x40, RZ ;  /* 0x0000004008047824 */ /* 0x000fe200078e00ff */
[----:B------:R-:W-:-:S02]  /*1180*/  SHF.R.U32.HI R2, RZ, 0x3, R2 ;  /* 0x00000003ff027819 */ /* 0x000fc40000011602 */
[----:B------:R-:W-:Y:S02]  /*1190*/  LEA.HI R13, R5, R0, RZ, 0x3 ;  /* 0x00000000050d7211 */ /* 0x000fe400078f18ff */
[----:B------:R-:W-:Y:S02]  /*11a0*/  LOP3.LUT R7, R3, R2, RZ, 0x3c, !PT ;  /* 0x0000000203077212 */ /* 0x000fe400078e3cff */
[----:B------:R-:W-:Y:S02]  /*11b0*/  LOP3.LUT R2, R4, 0x1c0, RZ, 0xc0, !PT ;  /* 0x000001c004027812 */ /* 0x000fe400078ec0ff */
[C---:B------:R-:W-:Y:S01]  /*11c0*/  LOP3.LUT R3, R13.reuse, 0xfffffff8, RZ, 0xc0, !PT ;  /* 0xfffffff80d037812 */ /* 0x040fe200078ec0ff */
[----:B------:R-:W-:Y:S01]  /*11d0*/  IMAD.SHL.U32 R13, R13, 0x40, RZ ;  /* 0x000000400d0d7824 */ /* 0x000fe200078e00ff */
[--C-:B------:R-:W-:Y:S02]  /*11e0*/  SHF.R.S32.HI R222, RZ, 0x2, R12.reuse ;  /* 0x00000002ffde7819 */ /* 0x100fe4000001140c */
[----:B------:R-:W-:-:S02]  /*11f0*/  SHF.R.S32.HI R5, RZ, 0x1f, R12 ;  /* 0x0000001fff057819 */ /* 0x000fc4000001140c */
[----:B------:R-:W-:Y:S01]  /*1200*/  LOP3.LUT R4, R2, 0x8, R6, 0xf8, !PT ;  /* 0x0000000802047812 */ /* 0x000fe200078ef806 */
[----:B------:R-:W-:Y:S01]  /*1210*/  IMAD.IADD R6, R0, 0x1, -R3 ;  /* 0x0000000100067824 */ /* 0x000fe200078e0a03 */
[----:B------:R-:W-:Y:S02]  /*1220*/  SHF.R.U32.HI R2, RZ, 0x3, R2 ;  /* 0x00000003ff027819 */ /* 0x000fe40000011602 */
[----:B------:R-:W-:Y:S02]  /*1230*/  LEA.HI R3, R9, R14, RZ, 0x5 ;  /* 0x0000000e09037211 */ /* 0x000fe400078f28ff */
[----:B------:R-:W-:Y:S02]  /*1240*/  LEA.HI R0, R5, R222, RZ, 0x3 ;  /* 0x000000de05007211 */ /* 0x000fe400078f18ff */
[----:B------:R-:W-:Y:S02]  /*1250*/  LOP3.LUT R11, R4, R2, RZ, 0x3c, !PT ;  /* 0x00000002040b7212 */ /* 0x000fe400078e3cff */
[----:B------:R-:W-:-:S02]  /*1260*/  LOP3.LUT R2, R3, 0xffffffe0, RZ, 0xc0, !PT ;  /* 0xffffffe003027812 */ /* 0x000fc400078ec0ff */
[----:B------:R-:W-:Y:S02]  /*1270*/  LOP3.LUT R0, R0, 0xfffffff8, RZ, 0xc0, !PT ;  /* 0xfffffff800007812 */ /* 0x000fe400078ec0ff */
[--C-:B------:R-:W-:Y:S01]  /*1280*/  SHF.R.S32.HI R5, RZ, 0x5, R3.reuse ;  /* 0x00000005ff057819 */ /* 0x100fe20000011403 */
[----:B------:R-:W-:Y:S01]  /*1290*/  IMAD.IADD R23, R14, 0x1, -R2 ;  /* 0x000000010e177824 */ /* 0x000fe200078e0a02 */
[----:B------:R-:W-:Y:S01]  /*12a0*/  SHF.R.S32.HI R3, RZ, 0x1f, R3 ;  /* 0x0000001fff037819 */ /* 0x000fe20000011403 */
[----:B------:R-:W-:Y:S01]  /*12b0*/  IMAD.IADD R0, R222, 0x1, -R0 ;  /* 0x00000001de007824 */ /* 0x000fe200078e0a00 */
[----:B------:R-:W-:Y:S01]  /*12c0*/  LEA.HI R4, R9, R14, RZ, 0x6 ;  /* 0x0000000e09047211 */ /* 0x000fe200078f30ff */
[----:B------:R-:W-:Y:S01]  /*12d0*/  IMAD.SHL.U32 R239, R5, 0x200, RZ ;  /* 0x0000020005ef7824 */ /* 0x000fe200078e00ff */
[----:B------:R-:W-:Y:S02]  /*12e0*/  LEA.HI R2, R3, R5, RZ, 0x3 ;  /* 0x0000000503027211 */ /* 0x000fe400078f18ff */
[----:B------:R-:W-:Y:S01]  /*12f0*/  SHF.R.S32.HI R9, RZ, 0x1f, R23 ;  /* 0x0000001fff097819 */ /* 0x000fe20000011417 */
[----:B------:R-:W-:Y:S01]  /*1300*/  IMAD.SHL.U32 R4, R4, 0x8, RZ ;  /* 0x0000000804047824 */ /* 0x000fe200078e00ff */
[----:B------:R-:W-:-:S02]  /*1310*/  LOP3.LUT R3, R0, 0x1, RZ, 0xc0, !PT ;  /* 0x0000000100037812 */ /* 0x000fc400078ec0ff */
[----:B------:R-:W-:Y:S02]  /*1320*/  LOP3.LUT R2, R2, 0xffffff8, RZ, 0xc0, !PT ;  /* 0x0ffffff802027812 */ /* 0x000fe400078ec0ff */
[C---:B------:R-:W-:Y:S02]  /*1330*/  LOP3.LUT P2, RZ, R0.reuse, 0x4, RZ, 0xc0, !PT ;  /* 0x0000000400ff7812 */ /* 0x040fe4000784c0ff */
[C---:B------:R-:W-:Y:S01]  /*1340*/  LOP3.LUT P0, RZ, R0.reuse, 0x2, RZ, 0xc0, !PT ;  /* 0x0000000200ff7812 */ /* 0x040fe2000780c0ff */
[----:B------:R-:W-:Y:S01]  /*1350*/  IMAD.SHL.U32 R0, R0, 0x40, RZ ;  /* 0x0000004000007824 */ /* 0x000fe200078e00ff */
[----:B------:R-:W-:Y:S02]  /*1360*/  LEA.HI R15, R9, R23, RZ, 0x2 ;  /* 0x00000017090f7211 */ /* 0x000fe400078f10ff */
[----:B------:R-:W-:Y:S01]  /*1370*/  ISETP.NE.U32.AND P1, PT, R3, 0x1, PT ;  /* 0x000000010300780c */ /* 0x000fe20003f25070 */
[----:B------:R-:W-:Y:S01]  /*1380*/  IMAD.IADD R3, R5, 0x1, -R2 ;  /* 0x0000000105037824 */ /* 0x000fe200078e0a02 */
[----:B------:R-:W-:-:S02]  /*1390*/  SHF.R.S32.HI R2, RZ, 0x2, R15 ;  /* 0x00000002ff027819 */ /* 0x000fc4000001140f */
[----:B------:R-:W-:Y:S01]  /*13a0*/  LOP3.LUT R237, R0, 0x1c0, RZ, 0xc0, !PT ;  /* 0x000001c000ed7812 */ /* 0x000fe200078ec0ff */
[----:B------:R-:W-:Y:S01]  /*13b0*/  IMAD.SHL.U32 R0, R6, 0x40, RZ ;  /* 0x0000004006007824 */ /* 0x000fe200078e00ff */
[----:B------:R-:W-:Y:S01]  /*13c0*/  LOP3.LUT R193, R7, 0x7ffffe00, R4, 0xf8, !PT ;  /* 0x7ffffe0007c17812 */ /* 0x000fe200078ef804 */
[----:B------:R-:W-:Y:S01]  /*13d0*/  IMAD R22, R3, 0x10, R2 ;  /* 0x0000001003167824 */ /* 0x000fe200078e0202 */
[----:B------:R-:W-:Y:S01]  /*13e0*/  LOP3.LUT R4, R12, 0xfffffffc, RZ, 0xc0, !PT ;  /* 0xfffffffc0c047812 */ /* 0x000fe200078ec0ff */
[----:B------:R-:W-:Y:S01]  /*13f0*/  IMAD.SHL.U32 R2, R10, 0x8, RZ ;  /* 0x000000080a027824 */ /* 0x000fe200078e00ff */
[----:B------:R-:W-:Y:S01]  /*1400*/  LOP3.LUT R0, R0, 0x1c0, RZ, 0xc0, !PT ;  /* 0x000001c000007812 */ /* 0x000fe200078ec0ff */
[----:B------:R-:W-:Y:S01]  /*1410*/  IMAD.SHL.U32 R193, R193, 0x2, RZ ;  /* 0x00000002c1c17824 */ /* 0x000fe200078e00ff */
[----:B------:R-:W-:Y:S01]  /*1420*/  IADD3 R9, R222, 0x40, RZ ;  /* 0x00000040de097810 */ /* 0x000fe20007ffe0ff */
[----:B------:R-:W-:Y:S01]  /*1430*/  IMAD.IADD R248, R14, 0x1, -R4 ;  /* 0x000000010ef87824 */ /* 0x000fe200078e0a04 */
[----:B------:R-:W-:Y:S01]  /*1440*/  LOP3.LUT R3, R0, 0x8, R2, 0xf8, !PT ;  /* 0x0000000800037812 */ /* 0x000fe200078ef802 */
[----:B------:R-:W-:Y:S01]  /*1450*/  IMAD.SHL.U32 R14, R5, 0x400, RZ ;  /* 0x00000400050e7824 */ /* 0x000fe200078e00ff */
[----:B------:R-:W-:Y:S01]  /*1460*/  SHF.R.U32.HI R0, RZ, 0x3, R0 ;  /* 0x00000003ff007819 */ /* 0x000fe20000011600 */
[----:B------:R-:W-:Y:S01]  /*1470*/  IMAD.SHL.U32 R140, R248, 0x4, RZ ;  /* 0x00000004f88c7824 */ /* 0x000fe200078e00ff */
[----:B------:R-:W-:Y:S01]  /*1480*/  SHF.R.U32.HI R238, RZ, 0x3, R237 ;  /* 0x00000003ffee7819 */ /* 0x000fe200000116ed */
[----:B------:R-:W-:Y:S01]  /*1490*/  IMAD R2, R10, 0x200, R11 ;  /* 0x000002000a027824 */ /* 0x000fe200078e020b */
[----:B------:R-:W-:Y:S01]  /*14a0*/  LOP3.LUT R7, R3, R0, RZ, 0x3c, !PT ;  /* 0x0000000003077212 */ /* 0x000fe200078e3cff */
[----:B------:R-:W-:Y:S01]  /*14b0*/  IMAD.SHL.U32 R3, R9, 0x40, RZ ;  /* 0x0000004009037824 */ /* 0x000fe200078e00ff */
[----:B------:R-:W-:Y:S01]  /*14c0*/  SHF.R.S32.HI R0, RZ, 0x1f, R9 ;  /* 0x0000001fff007819 */ /* 0x000fe20000011409 */
[----:B------:R-:W-:Y:S01]  /*14d0*/  STL [R1+0x4c], R22 ;  /* 0x00004c1601007387 */ /* 0x000fe20000100800 */
[----:B------:R-:W-:Y:S01]  /*14e0*/  IADD3 R142, R140, 0x20, RZ ;  /* 0x000000208c8e7810 */ /* 0x000fe20007ffe0ff */
[----:B------:R-:W-:Y:S01]  /*14f0*/  IMAD.SHL.U32 R104, R248, 0x8, RZ ;  /* 0x00000008f8687824 */ /* 0x000fe200078e00ff */
[----:B------:R-:W-:-:S02]  /*1500*/  LOP3.LUT P6, RZ, R6, 0x2, RZ, 0xc0, !PT ;  /* 0x0000000206ff7812 */ /* 0x000fc400078cc0ff */
[----:B------:R-:W-:Y:S01]  /*1510*/  LOP3.LUT P5, RZ, R6, 0x4, RZ, 0xc0, !PT ;  /* 0x0000000406ff7812 */ /* 0x000fe200078ac0ff */
[----:B------:R-:W-:Y:S01]  /*1520*/  IMAD R6, R248, 0x2, R14 ;  /* 0x00000002f8067824 */ /* 0x000fe200078e020e */
[----:B------:R-:W-:Y:S01]  /*1530*/  LOP3.LUT R4, R238, R237, RZ, 0xfc, !PT ;  /* 0x000000edee047212 */ /* 0x000fe200078efcff */
[----:B------:R-:W-:Y:S01]  /*1540*/  IMAD.IADD R106, R140, 0x1, R142 ;  /* 0x000000018c6a7824 */ /* 0x000fe200078e028e */
[----:B------:R-:W-:Y:S02]  /*1550*/  LEA.HI R0, R0, R9, RZ, 0x3 ;  /* 0x0000000900007211 */ /* 0x000fe400078f18ff */
[----:B------:R-:W-:Y:S01]  /*1560*/  IADD3 R107, R140, 0x40, RZ ;  /* 0x000000408c6b7810 */ /* 0x000fe20007ffe0ff */
[----:B------:R-:W-:Y:S01]  /*1570*/  IMAD.IADD R18, R6, 0x1, R4 ;  /* 0x0000000106127824 */ /* 0x000fe200078e0204 */
[----:B------:R-:W-:Y:S01]  /*1580*/  LOP3.LUT R24, R3, 0x1c0, RZ, 0xc0, !PT ;  /* 0x000001c003187812 */ /* 0x000fe200078ec0ff */
[----:B------:R-:W-:Y:S01]  /*1590*/  IMAD.SHL.U32 R4, R0, 0x40, RZ ;  /* 0x0000004000047824 */ /* 0x000fe200078e00ff */
[----:B------:R-:W-:Y:S01]  /*15a0*/  SHF.R.S32.HI R3, RZ, 0x1f, R106 ;  /* 0x0000001fff037819 */ /* 0x000fe2000001146a */
[----:B------:R-:W-:Y:S01]  /*15b0*/  IMAD.IADD R103, R140, 0x1, R107 ;  /* 0x000000018c677824 */ /* 0x000fe200078e026b */
[----:B------:R-:W-:-:S02]  /*15c0*/  SHF.R.U32.HI R21, RZ, 0x3, R24 ;  /* 0x00000003ff157819 */ /* 0x000fc40000011618 */
[----:B------:R-:W-:Y:S02]  /*15d0*/  LOP3.LUT R20, R4, 0xfffffe00, RZ, 0xc0, !PT ;  /* 0xfffffe0004147812 */ /* 0x000fe400078ec0ff */
[----:B------:R-:W-:Y:S02]  /*15e0*/  SHF.R.S32.HI R0, RZ, 0x1f, R103 ;  /* 0x0000001fff007819 */ /* 0x000fe40000011467 */
[CC--:B------:R-:W-:Y:S01]  /*15f0*/  LEA.HI R4, R3.reuse, R106.reuse, RZ, 0x6 ;  /* 0x0000006a03047211 */ /* 0x0c0fe200078f30ff */
[----:B------:R-:W-:Y:S01]  /*1600*/  STL [R1+0x18], R20 ;  /* 0x0000181401007387 */ /* 0x000fe20000100800 */
[----:B------:R-:W-:Y:S02]  /*1610*/  LEA.HI R12, R3, R106, RZ, 0x3 ;  /* 0x0000006a030c7211 */ /* 0x000fe400078f18ff */
[-C--:B------:R-:W-:Y:S01]  /*1620*/  LEA.HI R5, R0, R103.reuse, RZ, 0x6 ;  /* 0x0000006700057211 */ /* 0x080fe200078f30ff */
[----:B------:R-:W-:Y:S01]  /*1630*/  IMAD.SHL.U32 R3, R4, 0x80, RZ ;  /* 0x0000008004037824 */ /* 0x000fe200078e00ff */
[----:B------:R-:W-:-:S02]  /*1640*/  LEA.HI R11, R0, R103, RZ, 0x3 ;  /* 0x00000067000b7211 */ /* 0x000fc400078f18ff */
[--C-:B------:R-:W-:Y:S01]  /*1650*/  LOP3.LUT R4, R237, 0x38, R12.reuse, 0xf8, !PT ;  /* 0x00000038ed047812 */ /* 0x100fe200078ef80c */
[----:B------:R-:W-:Y:S01]  /*1660*/  IMAD.SHL.U32 R5, R5, 0x80, RZ ;  /* 0x0000008005057824 */ /* 0x000fe200078e00ff */
[----:B------:R-:W-:Y:S02]  /*1670*/  LOP3.LUT R0, R24, 0x38, R12, 0xf8, !PT ;  /* 0x0000003818007812 */ /* 0x000fe400078ef80c */
[----:B------:R-:W-:Y:S02]  /*1680*/  LOP3.LUT R6, R237, 0x38, R11, 0xf8, !PT ;  /* 0x00000038ed067812 */ /* 0x000fe400078ef80b */
[----:B------:R-:W-:Y:S02]  /*1690*/  LOP3.LUT R3, R3, 0xffffe000, RZ, 0xc0, !PT ;  /* 0xffffe00003037812 */ /* 0x000fe400078ec0ff */
[----:B------:R-:W-:Y:S02]  /*16a0*/  LOP3.LUT R9, R4, R238, RZ, 0x3c, !PT ;  /* 0x000000ee04097212 */ /* 0x000fe400078e3cff */
[----:B------:R-:W-:-:S02]  /*16b0*/  IADD3 R145, R140, 0x10, RZ ;  /* 0x000000108c917810 */ /* 0x000fc40007ffe0ff */
[----:B------:R-:W-:Y:S02]  /*16c0*/  LOP3.LUT R4, R0, R21, RZ, 0x3c, !PT ;  /* 0x0000001500047212 */ /* 0x000fe400078e3cff */
[----:B------:R-:W-:Y:S02]  /*16d0*/  LOP3.LUT R10, R24, 0x38, R11, 0xf8, !PT ;  /* 0x00000038180a7812 */ /* 0x000fe400078ef80b */
[----:B------:R-:W-:Y:S02]  /*16e0*/  LOP3.LUT R0, R5, 0xffffe000, RZ, 0xc0, !PT ;  /* 0xffffe00005007812 */ /* 0x000fe400078ec0ff */
[----:B------:R-:W-:Y:S02]  /*16f0*/  LOP3.LUT R6, R6, R238, RZ, 0x3c, !PT ;  /* 0x000000ee06067212 */ /* 0x000fe400078e3cff */
[----:B------:R-:W-:Y:S02]  /*1700*/  IADD3 R17, R9, R3, R239 ;  /* 0x0000000309117210 */ /* 0x000fe40007ffe0ef */
[----:B------:R-:W-:-:S02]  /*1710*/  SHF.R.S32.HI R9, RZ, 0x1f, R145 ;  /* 0x0000001fff097819 */ /* 0x000fc40000011491 */
[----:B------:R-:W-:Y:S02]  /*1720*/  IADD3 R16, R4, R3, R20 ;  /* 0x0000000304107210 */ /* 0x000fe40007ffe014 */
[----:B------:R-:W-:Y:S01]  /*1730*/  IADD3 R144, R140, 0x30, RZ ;  /* 0x000000308c907810 */ /* 0x000fe20007ffe0ff */
[----:B------:R1:W-:Y:S01]  /*1740*/  STL [R1+0x2c], R9 ;  /* 0x00002c0901007387 */ /* 0x0003e20000100800 */
[----:B------:R-:W-:Y:S02]  /*1750*/  LOP3.LUT R5, R10, R21, RZ, 0x3c, !PT ;  /* 0x000000150a057212 */ /* 0x000fe400078e3cff */
[----:B------:R-:W-:Y:S02]  /*1760*/  LOP3.LUT R3, R13, 0xfffffe00, RZ, 0xc0, !PT ;  /* 0xfffffe000d037812 */ /* 0x000fe400078ec0ff */
[----:B------:R-:W-:Y:S02]  /*1770*/  IADD3 R13, R6, R0, R239 ;  /* 0x00000000060d7210 */ /* 0x000fe40007ffe0ef */
[----:B------:R-:W-:-:S02]  /*1780*/  LOP3.LUT P4, RZ, R8, 0x2, RZ, 0xc0, !PT ;  /* 0x0000000208ff7812 */ /* 0x000fc4000788c0ff */
[----:B------:R-:W-:Y:S02]  /*1790*/  LOP3.LUT P3, RZ, R8, 0x4, RZ, 0xc0, !PT ;  /* 0x0000000408ff7812 */ /* 0x000fe4000786c0ff */
[----:B------:R-:W-:Y:S02]  /*17a0*/  LOP3.LUT R6, R15, 0x7ffffffc, RZ, 0xc0, !PT ;  /* 0x7ffffffc0f067812 */ /* 0x000fe400078ec0ff */
[----:B------:R-:W-:Y:S02]  /*17b0*/  SHF.R.S32.HI R8, RZ, 0x1f, R142 ;  /* 0x0000001fff087819 */ /* 0x000fe4000001148e */
[----:B------:R-:W-:Y:S01]  /*17c0*/  SHF.R.S32.HI R15, RZ, 0x1f, R144 ;  /* 0x0000001fff0f7819 */ /* 0x000fe20000011490 */
[----:B------:R-:W-:Y:S01]  /*17d0*/  IMAD.IADD R220, R23, 0x1, -R6 ;  /* 0x0000000117dc7824 */ /* 0x000fe200078e0a06 */
[----:B------:R-:W-:Y:S01]  /*17e0*/  IADD3 R10, R5, R0, R20 ;  /* 0x00000000050a7210 */ /* 0x000fe20007ffe014 */
[----:B------:R2:W-:Y:S01]  /*17f0*/  STL [R1+0x28], R8 ;  /* 0x0000280801007387 */ /* 0x0005e20000100800 */
[CC--:B------:R-:W-:Y:S01]  /*1800*/  IADD3 R4, R7.reuse, R3.reuse, R14 ;  /* 0x0000000307047210 */ /* 0x0c0fe20007ffe00e */
[----:B------:R-:W-:Y:S01]  /*1810*/  IMAD.SHL.U32 R220, R220, 0x2, RZ ;  /* 0x00000002dcdc7824 */ /* 0x000fe200078e00ff */
[----:B------:R-:W-:Y:S01]  /*1820*/  LOP3.LUT R5, R7, R3, RZ, 0xfc, !PT ;  /* 0x0000000307057212 */ /* 0x000fe200078efcff */
[----:B------:R-:W-:Y:S01]  /*1830*/  STL [R1+0x24], R15 ;  /* 0x0000240f01007387 */ /* 0x000fe20000100800 */
[----:B------:R-:W-:Y:S01]  /*1840*/  LOP3.LUT R7, R24, 0x38, R104, 0xf8, !PT ;  /* 0x0000003818077812 */ /* 0x000fe200078ef868 */
[----:B------:R-:W-:Y:S01]  /*1850*/  IMAD.MOV.U32 R14, RZ, RZ, 0x40 ;  /* 0x00000040ff0e7424 */ /* 0x000fe200078e00ff */
[----:B-1----:R-:W-:-:S02]  /*1860*/  SHF.R.S32.HI R9, RZ, 0x1f, R107 ;  /* 0x0000001fff097819 */ /* 0x002fc4000001146b */
[----:B------:R-:W-:Y:S02]  /*1870*/  IADD3 R143, R140, 0x50, RZ ;  /* 0x000000508c8f7810 */ /* 0x000fe40007ffe0ff */
[----:B------:R-:W-:Y:S01]  /*1880*/  SHF.R.S32.HI R235, RZ, 0x3, R11 ;  /* 0x00000003ffeb7819 */ /* 0x000fe2000001140b */
[----:B------:R1:W-:Y:S01]  /*1890*/  STL [R1+0x20], R9 ;  /* 0x0000200901007387 */ /* 0x0003e20000100800 */
[----:B------:R-:W-:Y:S02]  /*18a0*/  LEA.HI R0, R248, R248, RZ, 0x1 ;  /* 0x000000f8f8007211 */ /* 0x000fe400078f08ff */
[C---:B------:R-:W-:Y:S02]  /*18b0*/  IADD3 R35, R220.reuse, 0x10, RZ ;  /* 0x00000010dc237810 */ /* 0x040fe40007ffe0ff */
[C---:B------:R-:W-:Y:S02]  /*18c0*/  IADD3 R32, R220.reuse, 0x28, RZ ;  /* 0x00000028dc207810 */ /* 0x040fe40007ffe0ff */
[----:B------:R-:W-:-:S02]  /*18d0*/  IADD3 R29, R220, 0x40, RZ ;  /* 0x00000040dc1d7810 */ /* 0x000fc40007ffe0ff */
[----:B------:R-:W-:Y:S02]  /*18e0*/  IADD3 R26, R220, 0x58, RZ ;  /* 0x00000058dc1a7810 */ /* 0x000fe40007ffe0ff */
[----:B------:R-:W-:Y:S02]  /*18f0*/  LOP3.LUT R3, R0, 0x1ffffffe, RZ, 0xc0, !PT ;  /* 0x1ffffffe00037812 */ /* 0x000fe400078ec0ff */
[----:B--2---:R-:W-:Y:S02]  /*1900*/  SHF.R.S32.HI R8, RZ, 0x1f, R143 ;  /* 0x0000001fff087819 */ /* 0x004fe4000001148f */
[----:B------:R-:W-:Y:S01]  /*1910*/  LEA R146, R2, 0x6100, 0x1 ;  /* 0x0000610002927811 */ /* 0x000fe200078e08ff */
[----:B------:R-:W-:Y:S01]  /*1920*/  IMAD.IADD R3, R248, 0x1, -R3 ;  /* 0x00000001f8037824 */ /* 0x000fe200078e0a03 */
[----:B------:R-:W-:Y:S01]  /*1930*/  IADD3 R23, R220, 0x70, RZ ;  /* 0x00000070dc177810 */ /* 0x000fe20007ffe0ff */
[----:B------:R2:W-:Y:S01]  /*1940*/  STL [R1+0x1c], R8 ;  /* 0x00001c0801007387 */ /* 0x0005e20000100800 */
[C---:B------:R-:W-:Y:S01]  /*1950*/  SEL R0, R14.reuse, 0xffffffc0, !P3 ;  /* 0xffffffc00e007807 */ /* 0x040fe20005800000 */
[----:B------:R-:W-:Y:S01]  /*1960*/  IMAD R243, R3, 0x8, R22 ;  /* 0x0000000803f37824 */ /* 0x000fe200078e0216 */
[----:B------:R-:W-:-:S02]  /*1970*/  SEL R6, R14, 0xffffffc0, !P2 ;  /* 0xffffffc00e067807 */ /* 0x000fc40005000000 */
[----:B------:R-:W-:Y:S01]  /*1980*/  SEL R2, R14, 0xffffffc0, !P5 ;  /* 0xffffffc00e027807 */ /* 0x000fe20006800000 */
[----:B------:R-:W-:Y:S01]  /*1990*/  IMAD.IADD R176, R146, 0x1, R0 ;  /* 0x0000000192b07824 */ /* 0x000fe200078e0200 */
[----:B-1----:R-:W-:Y:S02]  /*19a0*/  LOP3.LUT R9, R20, R7, R21, 0xf6, !PT ;  /* 0x0000000714097212 */ /* 0x002fe400078ef615 */
[----:B------:R-:W-:Y:S02]  /*19b0*/  LOP3.LUT R7, R237, 0x38, R104, 0xf8, !PT ;  /* 0x00000038ed077812 */ /* 0x000fe400078ef868 */
[----:B------:R-:W-:Y:S02]  /*19c0*/  LEA R11, R9, 0xc100, 0x1 ;  /* 0x0000c100090b7811 */ /* 0x000fe400078e08ff */
[----:B------:R-:W-:Y:S02]  /*19d0*/  LOP3.LUT R7, R239, R7, R238, 0xf6, !PT ;  /* 0x00000007ef077212 */ /* 0x000fe400078ef6ee */
[----:B------:R-:W-:Y:S01]  /*19e0*/  IADD3 R20, R220, 0x88, RZ ;  /* 0x00000088dc147810 */ /* 0x000fe20007ffe0ff */
[----:B------:R1:W-:Y:S01]  /*19f0*/  STL [R1+0x44], R11 ;  /* 0x0000440b01007387 */ /* 0x0003e20000100800 */
[----:B------:R-:W-:-:S02]  /*1a00*/  LEA R7, R7, 0xc100, 0x1 ;  /* 0x0000c10007077811 */ /* 0x000fc400078e08ff */
[----:B------:R-:W-:Y:S02]  /*1a10*/  SHF.R.S32.HI R9, RZ, 0x1f, R220 ;  /* 0x0000001fff097819 */ /* 0x000fe400000114dc */
[C---:B------:R-:W-:Y:S01]  /*1a20*/  IADD3 R14, R220.reuse, 0xa0, RZ ;  /* 0x000000a0dc0e7810 */ /* 0x040fe20007ffe0ff */
[----:B------:R3:W-:Y:S01]  /*1a30*/  STL [R1+0x40], R7 ;  /* 0x0000400701007387 */ /* 0x0007e20000100800 */
[----:B------:R-:W-:Y:S02]  /*1a40*/  IADD3 R9, R220, 0xb8, RZ ;  /* 0x000000b8dc097810 */ /* 0x000fe40007ffe0ff */
[C---:B------:R-:W-:Y:S02]  /*1a50*/  IADD3 R181, R146.reuse, 0x20, RZ ;  /* 0x0000002092b57810 */ /* 0x040fe40007ffe0ff */
[----:B------:R-:W-:Y:S02]  /*1a60*/  @P4 IADD3 R181, R146, -0x20, RZ ;  /* 0xffffffe092b54810 */ /* 0x000fe40007ffe0ff */
[----:B------:R-:W-:-:S02]  /*1a70*/  LEA R251, R18, 0x80, 0x1 ;  /* 0x0000008012fb7811 */ /* 0x000fc400078e08ff */
[----:B--2---:R-:W-:Y:S01]  /*1a80*/  SEL R8, R19, 0xffffffe0, !P0 ;  /* 0xffffffe013087807 */ /* 0x004fe20004000000 */
[----:B------:R-:W-:Y:S01]  /*1a90*/  IMAD.IADD R173, R0, 0x1, R181 ;  /* 0x0000000100ad7824 */ /* 0x000fe200078e02b5 */
[C---:B------:R-:W-:Y:S01]  /*1aa0*/  IADD3 R252, R251.reuse, -0x10, RZ ;  /* 0xfffffff0fbfc7810 */ /* 0x040fe20007ffe0ff */
[C---:B------:R-:W-:Y:S01]  /*1ab0*/  IMAD.IADD R0, R251.reuse, 0x1, R6 ;  /* 0x00000001fb007824 */ /* 0x040fe200078e0206 */
[----:B------:R-:W-:Y:S02]  /*1ac0*/  @P1 IADD3 R252, R251, 0x10, RZ ;  /* 0x00000010fbfc1810 */ /* 0x000fe40007ffe0ff */
[----:B------:R-:W-:Y:S02]  /*1ad0*/  SEL R3, R19, 0xffffffe0, !P6 ;  /* 0xffffffe013037807 */ /* 0x000fe40007000000 */
[----:B------:R-:W-:Y:S02]  /*1ae0*/  LEA R177, R4, 0xc100, 0x1 ;  /* 0x0000c10004b17811 */ /* 0x000fe400078e08ff */
[----:B-1----:R-:W-:-:S02]  /*1af0*/  IADD3 R11, R220, 0xb0, RZ ;  /* 0x000000b0dc0b7810 */ /* 0x002fc40007ffe0ff */
[----:B------:R-:W-:Y:S01]  /*1b00*/  LEA R147, R5, 0x100, 0x1 ;  /* 0x0000010005937811 */ /* 0x000fe200078e08ff */
[C---:B------:R-:W-:Y:S01]  /*1b10*/  IMAD.IADD R178, R177.reuse, 0x1, R3 ;  /* 0x00000001b1b27824 */ /* 0x040fe200078e0203 */
[----:B------:R-:W-:Y:S01]  /*1b20*/  SHF.R.S32.HI R11, RZ, 0x1f, R11 ;  /* 0x0000001fff0b7819 */ /* 0x000fe2000001140b */
[----:B------:R-:W-:Y:S01]  /*1b30*/  IMAD.IADD R180, R177, 0x1, R2 ;  /* 0x00000001b1b47824 */ /* 0x000fe200078e0202 */
[----:B---3--:R-:W-:Y:S01]  /*1b40*/  SHF.R.S32.HI R7, RZ, 0x1f, R35 ;  /* 0x0000001fff077819 */ /* 0x008fe20000011423 */
[----:B------:R-:W-:Y:S01]  /*1b50*/  IMAD.IADD R172, R3, 0x1, R147 ;  /* 0x0000000103ac7824 */ /* 0x000fe200078e0293 */
[----:B------:R-:W-:Y:S01]  /*1b60*/  SHF.R.S32.HI R7, RZ, 0x1f, R32 ;  /* 0x0000001fff077819 */ /* 0x000fe20000011420 */
[----:B------:R-:W-:Y:S01]  /*1b70*/  IMAD.IADD R3, R6, 0x1, R252 ;  /* 0x0000000106037824 */ /* 0x000fe200078e02fc */
[----:B------:R-:W-:Y:S01]  /*1b80*/  SHF.R.S32.HI R7, RZ, 0x1f, R29 ;  /* 0x0000001fff077819 */ /* 0x000fe2000001141d */
        /* <DEDUP_REMOVED lines=8> */
[----:B------:R-:W-:Y:S02]  /*1c10*/  LEA R7, R17, 0xc100, 0x1 ;  /* 0x0000c10011077811 */ /* 0x000fe400078e08ff */
[----:B------:R-:W-:Y:S02]  /*1c20*/  LEA R11, R16, 0xc100, 0x1 ;  /* 0x0000c100100b7811 */ /* 0x000fe400078e08ff */
[----:B------:R-:W-:Y:S01]  /*1c30*/  LEA R9, R13, 0xc100, 0x1 ;  /* 0x0000c1000d097811 */ /* 0x000fe200078e08ff */
[----:B------:R1:W-:Y:S01]  /*1c40*/  STL [R1+0x3c], R7 ;  /* 0x00003c0701007387 */ /* 0x0003e20000100800 */
[----:B------:R-:W-:-:S02]  /*1c50*/  LOP3.LUT R210, R237, 0x18, R104, 0xf8, !PT ;  /* 0x00000018edd27812 */ /* 0x000fc400078ef868 */
[----:B------:R-:W-:Y:S01]  /*1c60*/  SHF.R.S32.HI R236, RZ, 0x3, R12 ;  /* 0x00000003ffec7819 */ /* 0x000fe2000001140c */
[----:B------:R-:W-:Y:S01]  /*1c70*/  STL [R1+0x38], R11 ;  /* 0x0000380b01007387 */ /* 0x000fe20000100800 */
[----:B------:R-:W-:Y:S02]  /*1c80*/  LOP3.LUT R210, R239, R210, R238, 0xf6, !PT ;  /* 0x000000d2efd27212 */ /* 0x000fe400078ef6ee */
[----:B------:R-:W-:Y:S01]  /*1c90*/  IADD3 R202, R200, 0x40, RZ ;  /* 0x00000040c8ca7810 */ /* 0x000fe20007ffe0ff */
[----:B------:R-:W-:Y:S01]  /*1ca0*/  STL [R1+0x34], R9 ;  /* 0x0000340901007387 */ /* 0x000fe20000100800 */
[----:B------:R-:W-:Y:S02]  /*1cb0*/  LEA R210, R210, 0x100, 0x1 ;  /* 0x00000100d2d27811 */ /* 0x000fe400078e08ff */
[----:B------:R-:W-:Y:S02]  /*1cc0*/  IADD3 R203, R200, 0x80, RZ ;  /* 0x00000080c8cb7810 */ /* 0x000fe40007ffe0ff */
[----:B------:R-:W-:Y:S01]  /*1cd0*/  IADD3 R214, R104, 0x60, RZ ;  /* 0x0000006068d67810 */ /* 0x000fe20007ffe0ff */
[----:B------:R-:W-:Y:S01]  /*1ce0*/  IMAD.IADD R211, R210, 0x1, R6 ;  /* 0x00000001d2d37824 */ /* 0x000fe200078e0206 */
[----:B------:R-:W-:-:S02]  /*1cf0*/  IADD3 R213, R104, 0x80, RZ ;  /* 0x0000008068d57810 */ /* 0x000fc40007ffe0ff */
[----:B------:R-:W-:Y:S02]  /*1d00*/  IADD3 R212, R104, 0xa0, RZ ;  /* 0x000000a068d47810 */ /* 0x000fe40007ffe0ff */
[C---:B------:R-:W-:Y:S02]  /*1d10*/  IADD3 R36, R220.reuse, 0x8, RZ ;  /* 0x00000008dc247810 */ /* 0x040fe40007ffe0ff */
[C---:B------:R-:W-:Y:S02]  /*1d20*/  IADD3 R34, R220.reuse, 0x18, RZ ;  /* 0x00000018dc227810 */ /* 0x040fe40007ffe0ff */
[----:B------:R-:W-:Y:S02]  /*1d30*/  IADD3 R33, R220, 0x20, RZ ;  /* 0x00000020dc217810 */ /* 0x000fe40007ffe0ff */
[----:B-1----:R-:W-:Y:S02]  /*1d40*/  LEA R7, R10, 0xc100, 0x1 ;  /* 0x0000c1000a077811 */ /* 0x002fe400078e08ff */
[----:B------:R-:W-:-:S02]  /*1d50*/  IADD3 R31, R220, 0x30, RZ ;  /* 0x00000030dc1f7810 */ /* 0x000fc40007ffe0ff */
[C---:B------:R-:W-:Y:S01]  /*1d60*/  IADD3 R30, R220.reuse, 0x38, RZ ;  /* 0x00000038dc1e7810 */ /* 0x040fe20007ffe0ff */
[----:B------:R1:W-:Y:S01]  /*1d70*/  STL [R1+0x30], R7 ;  /* 0x0000300701007387 */ /* 0x0003e20000100800 */
[C---:B------:R-:W-:Y:S02]  /*1d80*/  IADD3 R28, R220.reuse, 0x48, RZ ;  /* 0x00000048dc1c7810 */ /* 0x040fe40007ffe0ff */
[C---:B------:R-:W-:Y:S01]  /*1d90*/  IADD3 R27, R220.reuse, 0x50, RZ ;  /* 0x00000050dc1b7810 */ /* 0x040fe20007ffe0ff */
[----:B------:R2:W-:Y:S01]  /*1da0*/  STL [R1+0x14], R0 ;  /* 0x0000140001007387 */ /* 0x0005e20000100800 */
[C---:B------:R-:W-:Y:S02]  /*1db0*/  IADD3 R25, R220.reuse, 0x60, RZ ;  /* 0x00000060dc197810 */ /* 0x040fe40007ffe0ff */
[C---:B------:R-:W-:Y:S02]  /*1dc0*/  IADD3 R24, R220.reuse, 0x68, RZ ;  /* 0x00000068dc187810 */ /* 0x040fe40007ffe0ff */
[----:B------:R-:W-:-:S02]  /*1dd0*/  IADD3 R22, R220, 0x78, RZ ;  /* 0x00000078dc167810 */ /* 0x000fc40007ffe0ff */
[C---:B------:R-:W-:Y:S02]  /*1de0*/  IADD3 R21, R220.reuse, 0x80, RZ ;  /* 0x00000080dc157810 */ /* 0x040fe40007ffe0ff */
[C---:B------:R-:W-:Y:S02]  /*1df0*/  IADD3 R19, R220.reuse, 0x90, RZ ;  /* 0x00000090dc137810 */ /* 0x040fe40007ffe0ff */
[C---:B------:R-:W-:Y:S02]  /*1e00*/  IADD3 R15, R220.reuse, 0x98, RZ ;  /* 0x00000098dc0f7810 */ /* 0x040fe40007ffe0ff */
[----:B------:R-:W-:Y:S02]  /*1e10*/  IADD3 R12, R220, 0xa8, RZ ;  /* 0x000000a8dc0c7810 */ /* 0x000fe40007ffe0ff */
[----:B------:R-:W-:Y:S02]  /*1e20*/  SHF.R.S32.HI R201, RZ, 0x1f, R200 ;  /* 0x0000001fffc97819 */ /* 0x000fe400000114c8 */
[----:B------:R-:W-:-:S02]  /*1e30*/  SHF.R.S32.HI R105, RZ, 0x1f, R104 ;  /* 0x0000001fff697819 */ /* 0x000fc40000011468 */
[----:B------:R-:W-:Y:S01]  /*1e40*/  SHF.R.S32.HI R242, RZ, 0x1f, R214 ;  /* 0x0000001ffff27819 */ /* 0x000fe200000114d6 */
[----:B-1----:R-:W-:Y:S01]  /*1e50*/  IMAD.IADD R7, R251, 0x1, R8 ;  /* 0x00000001fb077824 */ /* 0x002fe200078e0208 */
[----:B------:R-:W-:Y:S02]  /*1e60*/  SHF.R.S32.HI R241, RZ, 0x1f, R213 ;  /* 0x0000001ffff17819 */ /* 0x000fe400000114d5 */
[----:B------:R-:W-:Y:S01]  /*1e70*/  SHF.R.S32.HI R240, RZ, 0x1f, R212 ;  /* 0x0000001ffff07819 */ /* 0x000fe200000114d4 */
[----:B--2---:R-:W-:Y:S01]  /*1e80*/  IMAD.IADD R0, R6, 0x1, R7 ;  /* 0x0000000106007824 */ /* 0x004fe200078e0207 */
        /* <DEDUP_REMOVED lines=19> */
[----:B------:R1:W-:Y:S01]  /*1fc0*/  STL [R1], R0 ;  /* 0x0000000001007387 */ /* 0x0003e20000100800 */
        /* <DEDUP_REMOVED lines=13> */
[----:B------:R2:W-:Y:S02]  /*20a0*/  STL [R1+0x8], R0 ;  /* 0x0000080001007387 */ /* 0x0005e40000100800 */
.L_x_945:
[----:B------:R-:W-:Y:S01]  /*20b0*/  ISETP.NE.U32.AND P0, PT, RZ, c[0x0][0x370], PT ;  /* 0x0000dc00ff007a0c */ /* 0x000fe20003f05070 */
[----:B------:R-:W-:Y:S01]  /*20c0*/  IMAD.MOV.U32 R15, RZ, RZ, 0x4 ;  /* 0x00000004ff0f7424 */ /* 0x000fe200078e00ff */
[----:B------:R-:W-:Y:S01]  /*20d0*/  ISETP.NE.U32.AND P1, PT, RZ, c[0x0][0x360], PT ;  /* 0x0000d800ff007a0c */ /* 0x000fe20003f25070 */
[----:B------:R-:W-:Y:S01]  /*20e0*/  IMAD.MOV.U32 R234, RZ, RZ, RZ ;  /* 0x000000ffffea7224 */ /* 0x000fe200078e00ff */
[----:B------:R-:W-:Y:S01]  /*20f0*/  ISETP.NE.AND.EX P2, PT, RZ, c[0x0][0x374], PT, P0 ;  /* 0x0000dd00ff007a0c */ /* 0x000fe20003f45300 */
[----:B------:R-:W-:Y:S01]  /*2100*/  IMAD.MOV.U32 R131, RZ, RZ, RZ ;  /* 0x000000ffff837224 */ /* 0x000fe200078e00ff */
[----:B------:R-:W-:Y:S01]  /*2110*/  ISETP.NE.AND.EX P0, PT, RZ, c[0x0][0x364], PT, P1 ;  /* 0x0000d900ff007a0c */ /* 0x000fe20003f05310 */
[----:B------:R-:W-:Y:S01]  /*2120*/  IMAD.MOV.U32 R14, RZ, RZ, RZ ;  /* 0x000000ffff0e7224 */ /* 0x000fe200078e00ff */
[----:B------:R-:W-:Y:S01]  /*2130*/  ISETP.NE.U32.AND P1, PT, RZ, c[0x0][0x348], PT ;  /* 0x0000d200ff007a0c */ /* 0x000fe20003f25070 */
[----:B------:R-:W-:Y:S01]  /*2140*/  IMAD.MOV.U32 R13, RZ, RZ, RZ ;  /* 0x000000ffff0d7224 */ /* 0x000fe200078e00ff */
[----:B------:R-:W-:Y:S01]  /*2150*/  ISETP.NE.U32.AND P3, PT, RZ, c[0x0][0x350], PT ;  /* 0x0000d400ff007a0c */ /* 0x000fe20003f65070 */
[----:B------:R-:W-:Y:S01]  /*2160*/  IMAD.WIDE R6, R247, R15, c[0x0][0x348] ;  /* 0x0000d200f7067625 */ /* 0x000fe200078e020f */
[----:B------:R-:W-:-:S02]  /*2170*/  ISETP.NE.U32.AND P4, PT, RZ, c[0x0][0x358], PT ;  /* 0x0000d600ff007a0c */ /* 0x000fc40003f85070 */
[----:B------:R-:W-:Y:S01]  /*2180*/  ISETP.NE.AND.EX P1, PT, RZ, c[0x0][0x34c], PT, P1 ;  /* 0x0000d300ff007a0c */ /* 0x000fe20003f25310 */
[CC--:B------:R-:W-:Y:S01]  /*2190*/  IMAD.WIDE R4, R247.reuse, R15.reuse, c[0x0][0x350] ;  /* 0x0000d400f7047625 */ /* 0x0c0fe200078e020f */
[----:B------:R-:W-:Y:S02]  /*21a0*/  ISETP.NE.AND.EX P3, PT, RZ, c[0x0][0x354], PT, P3 ;  /* 0x0000d500ff007a0c */ /* 0x000fe40003f65330 */
[----:B------:R-:W-:Y:S01]  /*21b0*/  ISETP.NE.AND.EX P4, PT, RZ, c[0x0][0x35c], PT, P4 ;  /* 0x0000d700ff007a0c */ /* 0x000fe20003f85340 */
[----:B------:R-:W-:-:S04]  /*21c0*/  @P2 IMAD.WIDE R10, R247, R15, c[0x0][0x370] ;  /* 0x0000dc00f70a2625 */ /* 0x000fc800078e020f */
[CC--:B------:R-:W-:Y:S01]  /*21d0*/  @P0 IMAD.WIDE R8, R247.reuse, R15.reuse, c[0x0][0x360] ;  /* 0x0000d800f7080625 */ /* 0x0c0fe200078e020f */
[----:B------:R1:W5:Y:S03]  /*21e0*/  @P2 LDG.E R234, [R10.64] ;  /* 0x000000080aea2981 */ /* 0x000366000c1e1900 */
[----:B--2---:R-:W-:Y:S01]  /*21f0*/  IMAD.WIDE R2, R247, R15, c[0x0][0x358] ;  /* 0x0000d600f7027625 */ /* 0x004fe200078e020f */
[----:B------:R1:W5:Y:S04]  /*2200*/  @P0 LDG.E R217, [R8.64] ;  /* 0x0000000808d90981 */ /* 0x000368000c1e1900 */
[----:B------:R1:W5:Y:S04]  /*2210*/  @P1 LDG.E R131, [R6.64] ;  /* 0x0000000806831981 */ /* 0x000368000c1e1900 */
[----:B------:R1:W5:Y:S04]  /*2220*/  @P3 LDG.E R14, [R4.64] ;  /* 0x00000008040e3981 */ /* 0x000368000c1e1900 */
[----:B------:R1:W5:Y:S01]  /*2230*/  @P4 LDG.E R13, [R2.64] ;  /* 0x00000008020d4981 */ /* 0x000362000c1e1900 */
[----:B------:R-:W-:Y:S01]  /*2240*/  YIELD ;  /* 0x0000000000007946 */ /* 0x000fe20003800000 */
[----:B------:R-:W-:Y:S05]  /*2250*/  @P0 BRA `(.L_x_700) ;  /* 0x0000005000000947 */ /* 0x000fea0003800000 */
[----:B-----5:R-:W-:Y:S01]  /*2260*/  MOV R217, c[0x0][0x168] ;  /* 0x00005a0000d97a02 */ /* 0x020fe20000000f00 */
[----:B------:R-:W-:Y:S05]  /*2270*/  @!P1 BRA `(.L_x_700) ;  /* 0x0000003000009947 */ /* 0x000fea0003800000 */
[----:B-1----:R-:W2:Y:S04]  /*2280*/  LDG.E R8, [R6.64] ;  /* 0x0000000806087981 */ /* 0x002ea8000c1e1900 */
[----:B------:R-:W2:Y:S02]  /*2290*/  LDG.E R0, [R6.64+0x4] ;  /* 0x0000040806007981 */ /* 0x000ea4000c1e1900 */
[----:B--2---:R-:W-:-:S02]  /*22a0*/  IADD3 R217, -R8, R0, RZ ;  /* 0x0000000008d97210 */ /* 0x004fc40007ffe1ff */
.L_x_700:
[----:B------:R-:W-:-:S04]  /*22b0*/  ISETP.NE.U32.AND P0, PT, RZ, c[0x0][0x368], PT ;  /* 0x0000da00ff007a0c */ /* 0x000fc80003f05070 */
[----:B------:R-:W-:-:S13]  /*22c0*/  ISETP.NE.AND.EX P0, PT, RZ, c[0x0][0x36c], PT, P0 ;  /* 0x0000db00ff007a0c */ /* 0x000fda0003f05300 */
[----:B------:R-:W-:Y:S05]  /*22d0*/  @!P0 BRA `(.L_x_701) ;  /* 0x0000003000008947 */ /* 0x000fea0003800000 */
[----:B-1----:R-:W-:-:S05]  /*22e0*/  IMAD.WIDE R4, R247, R15, c[0x0][0x368] ;  /* 0x0000da00f7047625 */ /* 0x002fca00078e020f */
[----:B------:R1:W5:Y:S01]  /*22f0*/  LDG.E R11, [R4.64] ;  /* 0x00000008040b7981 */ /* 0x000362000c1e1900 */
[----:B------:R-:W-:Y:S05]  /*2300*/  BRA `(.L_x_702) ;  /* 0x0000005000007947 */ /* 0x000fea0003800000 */
.L_x_701:
[----:B-1----:R-:W-:Y:S01]  /*2310*/  MOV R11, UR6 ;  /* 0x00000006000b7c02 */ /* 0x002fe20008000f00 */
[----:B------:R-:W-:Y:S05]  /*2320*/  @!P3 BRA `(.L_x_702) ;  /* 0x000000300000b947 */ /* 0x000fea0003800000 */
[----:B------:R-:W2:Y:S04]  /*2330*/  LDG.E R6, [R4.64] ;  /* 0x0000000804067981 */ /* 0x000ea8000c1e1900 */
[----:B------:R-:W2:Y:S02]  /*2340*/  LDG.E R0, [R4.64+0x4] ;  /* 0x0000040804007981 */ /* 0x000ea4000c1e1900 */
[----:B--2---:R-:W-:Y:S02]  /*2350*/  IADD3 R11, -R6, R0, RZ ;  /* 0x00000000060b7210 */ /* 0x004fe40007ffe1ff */
.L_x_702:
[----:B-1----:R1:W2:Y:S04]  /*2360*/  @P4 LDG.E R5, [R2.64] ;  /* 0x0000000802054981 */ /* 0x0022a8000c1e1900 */
[----:B------:R1:W2:Y:S01]  /*2370*/  @P4 LDG.E R4, [R2.64+0x4] ;  /* 0x0000040802044981 */ /* 0x0002a2000c1e1900 */
[----:B------:R-:W-:Y:S01]  /*2380*/  ISETP.NE.U32.AND P0, PT, RZ, c[0x0][0x378], PT ;  /* 0x0000de00ff007a0c */ /* 0x000fe20003f05070 */
[----:B------:R-:W-:-:S02]  /*2390*/  IMAD.MOV.U32 R0, RZ, RZ, c[0x0][0x2c4] ;  /* 0x0000b100ff007624 */ /* 0x000fc400078e00ff */
[----:B-----5:R-:W-:Y:S01]  /*23a0*/  IMAD.MOV.U32 R130, RZ, RZ, R11 ;  /* 0x000000ffff827224 */ /* 0x020fe200078e000b */
[----:B------:R-:W-:Y:S02]  /*23b0*/  ISETP.NE.AND.EX P0, PT, RZ, c[0x0][0x37c], PT, P0 ;  /* 0x0000df00ff007a0c */ /* 0x000fe40003f05300 */
[----:B------:R-:W-:Y:S01]  /*23c0*/  ISETP.NE.AND P2, PT, R0, 0x1, PT ;  /* 0x000000010000780c */ /* 0x000fe20003f45270 */
[----:B------:R-:W-:Y:S02]  /*23d0*/  IMAD.SHL.U32 R233, R245, 0x80, RZ ;  /* 0x00000080f5e97824 */ /* 0x000fe400078e00ff */
[----:B------:R-:W-:Y:S02]  /*23e0*/  IMAD.MOV.U32 R67, RZ, RZ, c[0x0][0x228] ;  /* 0x00008a00ff437624 */ /* 0x000fe400078e00ff */
[----:B------:R-:W-:Y:S01]  /*23f0*/  IMAD.IADD R9, R11, 0x1, -R234 ;  /* 0x000000010b097824 */ /* 0x000fe200078e0aea */
[----:B------:R-:W-:Y:S01]  /*2400*/  IADD3 R0, R233, 0x7f, RZ ;  /* 0x0000007fe9007810 */ /* 0x000fe20007ffe0ff */
[----:B------:R-:W-:Y:S01]  /*2410*/  IMAD.MOV.U32 R6, RZ, RZ, c[0x0][0x32c] ;  /* 0x0000cb00ff067624 */ /* 0x000fe200078e00ff */
[----:B------:R-:W-:-:S04]  /*2420*/  LOP3.LUT R226, R226, 0xffffffdf, RZ, 0xc0, !PT ;  /* 0xffffffdfe2e27812 */ /* 0x000fc800078ec0ff */
[----:B------:R-:W-:Y:S01]  /*2430*/  ISETP.GE.AND P1, PT, R6, 0x1, PT ;  /* 0x000000010600780c */ /* 0x000fe20003f26270 */
[----:B-1----:R-:W-:-:S05]  /*2440*/  @P0 IMAD.WIDE R2, R247, R15, c[0x0][0x378] ;  /* 0x0000de00f7020625 */ /* 0x002fca00078e020f */
[----:B------:R1:W5:Y:S01]  /*2450*/  @P0 LDG.E R130, [R2.64] ;  /* 0x0000000802820981 */ /* 0x000362000c1e1900 */
[----:B------:R-:W-:-:S04]  /*2460*/  @P2 LOP3.LUT R226, R226, 0x20, RZ, 0xfc, !PT ;  /* 0x00000020e2e22812 */ /* 0x000fc800078efcff */
[----:B------:R-:W-:-:S04]  /*2470*/  LOP3.LUT R226, R226, 0xffffffbf, RZ, 0xc0, !PT ;  /* 0xffffffbfe2e27812 */ /* 0x000fc800078ec0ff */
[----:B------:R-:W-:Y:S01]  /*2480*/  @P1 LOP3.LUT R226, R226, 0x40, RZ, 0xfc, !PT ;  /* 0x00000040e2e21812 */ /* 0x000fe200078efcff */
[----:B-1----:R-:W-:-:S05]  /*2490*/  @P2 IMAD.HI.U32 R3, R0, c[0x0][0x2c8], RZ ;  /* 0x0000b20000032a27 */ /* 0x002fca00078e00ff */
[----:B------:R-:W-:Y:S01]  /*24a0*/  @P2 SHF.R.U32.HI R0, RZ, c[0x0][0x2cc], R3 ;  /* 0x0000b300ff002a19 */ /* 0x000fe20000011603 */
[----:B--2---:R-:W-:-:S04]  /*24b0*/  @P4 IMAD.IADD R67, R4, 0x1, -R5 ;  /* 0x0000000104434824 */ /* 0x004fc800078e0a05 */
[----:B------:R-:W-:-:S05]  /*24c0*/  IMAD.IADD R216, R9, 0x1, R67 ;  /* 0x0000000109d87824 */ /* 0x000fca00078e0243 */
[C---:B------:R-:W-:Y:S02]  /*24d0*/  IADD3 R2, R216.reuse, 0x3f, RZ ;  /* 0x0000003fd8027810 */ /* 0x040fe40007ffe0ff */
[----:B------:R-:W-:Y:S02]  /*24e0*/  IADD3 R121, R216, 0x1, -R217 ;  /* 0x00000001d8797810 */ /* 0x000fe40007ffe8d9 */
[----:B------:R-:W-:-:S03]  /*24f0*/  SHF.R.S32.HI R3, RZ, 0x1f, R2 ;  /* 0x0000001fff037819 */ /* 0x000fc60000011402 */
[----:B------:R-:W-:Y:S01]  /*2500*/  IMAD.IADD R0, R121, 0x1, R0 ;  /* 0x0000000179007824 */ /* 0x000fe200078e0200 */
[----:B------:R-:W-:-:S04]  /*2510*/  LEA.HI R2, R3, R2, RZ, 0x6 ;  /* 0x0000000203027211 */ /* 0x000fc800078f30ff */
[----:B------:R-:W-:Y:S02]  /*2520*/  IADD3 R3, R0, c[0x0][0x328], RZ ;  /* 0x0000ca0000037a10 */ /* 0x000fe40007ffe0ff */
[----:B------:R-:W-:Y:S01]  /*2530*/  SHF.R.S32.HI R122, RZ, 0x6, R2 ;  /* 0x00000006ff7a7819 */ /* 0x000fe20000011402 */
        /* <DEDUP_REMOVED lines=11> */
.L_x_705:
[----:B------:R-:W-:-:S13]  /*25f0*/  ISETP.NE.AND P0, PT, R6, 0x1, PT ;  /* 0x000000010600780c */ /* 0x000fda0003f05270 */
[----:B------:R-:W-:-:S05]  /*2600*/  @P0 IMAD.HI.U32 R0, R2, c[0x0][0x330], RZ ;  /* 0x0000cc0002000a27 */ /* 0x000fca00078e00ff */
[----:B------:R-:W-:Y:S02]  /*2610*/  @P0 SHF.R.U32.HI R2, RZ, c[0x0][0x334], R0 ;  /* 0x0000cd00ff020a19 */ /* 0x000fe40000011600 */
.L_x_706:
[----:B------:R-:W-:Y:S05]  /*2620*/  BSYNC B0 ;  /* 0x0000000000007941 */ /* 0x000fea0003800000 */
.L_x_704:
[----:B------:R-:W-:-:S05]  /*2630*/  IMAD R2, R2, R6, c[0x0][0x32c] ;  /* 0x0000cb0002027624 */ /* 0x000fca00078e0206 */
[----:B------:R-:W-:-:S04]  /*2640*/  IMNMX R3, R3, R2, PT ;  /* 0x0000000203037217 */ /* 0x000fc80003800200 */
.L_x_703:
[----:B------:R-:W-:Y:S01]  /*2650*/  IADD3 R3, R3, 0x3f, RZ ;  /* 0x0000003f03037810 */ /* 0x000fe20007ffe0ff */
[----:B------:R-:W-:-:S03]  /*2660*/  @P2 IMAD.HI.U32 R2, R233, c[0x0][0x2c8], RZ ;  /* 0x0000b200e9022a27 */ /* 0x000fc600078e00ff */
[----:B------:R-:W-:Y:S01]  /*2670*/  SHF.R.S32.HI R4, RZ, 0x1f, R3 ;  /* 0x0000001fff047819 */ /* 0x000fe20000011403 */
[----:B------:R-:W-:Y:S01]  /*2680*/  IMAD.MOV.U32 R0, RZ, RZ, R233 ;  /* 0x000000ffff007224 */ /* 0x000fe200078e00e9 */
[----:B------:R-:W-:Y:S01]  /*2690*/  @P2 SHF.R.U32.HI R0, RZ, c[0x0][0x2cc], R2 ;  /* 0x0000b300ff002a19 */ /* 0x000fe20000011602 */
[----:B------:R-:W-:Y:S01]  /*26a0*/  IMAD.IADD R168, R216, 0x1, -R217 ;  /* 0x00000001d8a87824 */ /* 0x000fe200078e0ad9 */
[----:B------:R-:W-:-:S03]  /*26b0*/  LEA.HI R3, R4, R3, RZ, 0x6 ;  /* 0x0000000304037211 */ /* 0x000fc600078f30ff */
[----:B------:R-:W-:Y:S01]  /*26c0*/  IMAD.IADD R0, R168, 0x1, R0 ;  /* 0x00000001a8007824 */ /* 0x000fe200078e0200 */
[----:B------:R-:W-:-:S04]  /*26d0*/  SHF.R.S32.HI R3, RZ, 0x6, R3 ;  /* 0x00000006ff037819 */ /* 0x000fc80000011403 */
        /* <DEDUP_REMOVED lines=12> */
.L_x_709:
[----:B------:R-:W-:-:S13]  /*27a0*/  ISETP.NE.AND P0, PT, R6, 0x1, PT ;  /* 0x000000010600780c */ /* 0x000fda0003f05270 */
[----:B------:R-:W-:-:S05]  /*27b0*/  @P0 IMAD.HI.U32 R3, R0, c[0x0][0x330], RZ ;  /* 0x0000cc0000030a27 */ /* 0x000fca00078e00ff */
[----:B------:R-:W-:Y:S02]  /*27c0*/  @P0 SHF.R.U32.HI R0, RZ, c[0x0][0x334], R3 ;  /* 0x0000cd00ff000a19 */ /* 0x000fe40000011603 */
.L_x_710:
[----:B------:R-:W-:Y:S05]  /*27d0*/  BSYNC B0 ;  /* 0x0000000000007941 */ /* 0x000fea0003800000 */
.L_x_708:
[----:B------:R-:W-:-:S05]  /*27e0*/  IMAD R0, R0, c[0x0][0x32c], RZ ;  /* 0x0000cb0000007a24 */ /* 0x000fca00078e02ff */
[----:B------:R-:W-:-:S04]  /*27f0*/  IMNMX R2, R2, R0, !PT ;  /* 0x0000000002027217 */ /* 0x000fc80007800200 */
.L_x_707:
[----:B------:R-:W-:Y:S01]  /*2800*/  SHF.R.S32.HI R0, RZ, 0x1f, R2 ;  /* 0x0000001fff007819 */ /* 0x000fe20000011402 */
[----:B------:R-:W-:Y:S01]  /*2810*/  BSSY B0, `(.L_x_711) ;  /* 0x000002c000007945 */ /* 0x000fe20003800000 */
[----:B------:R-:W-:Y:S02]  /*2820*/  LOP3.LUT R3, R246, 0xff000000, RZ, 0xc0, !PT ;  /* 0xff000000f6037812 */ /* 0x000fe400078ec0ff */
[----:B------:R-:W-:Y:S02]  /*2830*/  LEA.HI R2, R0, R2, RZ, 0x6 ;  /* 0x0000000200027211 */ /* 0x000fe400078f30ff */
[----:B------:R-:W-:Y:S02]  /*2840*/  LOP3.LUT R4, R246, 0xff0000, RZ, 0xc0, !PT ;  /* 0x00ff0000f6047812 */ /* 0x000fe400078ec0ff */
[----:B------:R-:W-:Y:S02]  /*2850*/  SHF.R.S32.HI R0, RZ, 0x6, R2 ;  /* 0x00000006ff007819 */ /* 0x000fe40000011402 */
[----:B------:R-:W-:-:S02]  /*2860*/  SHF.R.U32.HI R3, RZ, 0x8, R3 ;  /* 0x00000008ff037819 */ /* 0x000fc40000011603 */
[----:B------:R-:W-:Y:S01]  /*2870*/  IMNMX R6, RZ, R0, !PT ;  /* 0x00000000ff067217 */ /* 0x000fe20007800200 */
[----:B------:R-:W-:Y:S01]  /*2880*/  IMAD.MOV.U32 R0, RZ, RZ, RZ ;  /* 0x000000ffff007224 */ /* 0x000fe200078e00ff */
[----:B------:R-:W-:Y:S02]  /*2890*/  LEA.HI R2, R4, R3, RZ, 0x10 ;  /* 0x0000000304027211 */ /* 0x000fe400078f80ff */
[----:B------:R-:W-:Y:S02]  /*28a0*/  ISETP.GT.AND P0, PT, R7, R6, PT ;  /* 0x000000060700720c */ /* 0x000fe40003f04270 */
[----:B------:R-:W-:Y:S02]  /*28b0*/  SHF.R.U32.HI R245, RZ, 0x10, R2 ;  /* 0x00000010fff57819 */ /* 0x000fe40000011602 */
[----:B------:R-:W-:Y:S02]  /*28c0*/  LOP3.LUT R249, R2, 0xff, RZ, 0xc0, !PT ;  /* 0x000000ff02f97812 */ /* 0x000fe400078ec0ff */
[----:B------:R-:W-:-:S04]  /*28d0*/  ISETP.NE.AND P1, PT, R245, RZ, PT ;  /* 0x000000fff500720c */ /* 0x000fc80003f25270 */
[----:B------:R-:W-:-:S03]  /*28e0*/  SEL R119, R245, c[0x0][0x338], P1 ;  /* 0x0000ce00f5777a07 */ /* 0x000fc60000800000 */
[----:B------:R-:W-:Y:S05]  /*28f0*/  @!P0 BRA `(.L_x_712) ;  /* 0x000001d000008947 */ /* 0x000fea0003800000 */
        /* <DEDUP_REMOVED lines=12> */
[----:B------:R-:W-:Y:S02]  /*29c0*/  IMAD.MOV.U32 R4, RZ, RZ, RZ ;  /* 0x000000ffff047224 */ /* 0x000fe400078e00ff */
        /* <DEDUP_REMOVED lines=16> */
.L_x_712:
[----:B------:R-:W-:Y:S05]  /*2ad0*/  BSYNC B0 ;  /* 0x0000000000007941 */ /* 0x000fea0003800000 */
.L_x_711:
[----:B------:R-:W-:-:S04]  /*2ae0*/  IMAD R2, R249, R0, R6 ;  /* 0x00000000f9027224 */ /* 0x000fc800078e0206 */
        /* <DEDUP_REMOVED lines=23> */
[----:B------:R-:W-:Y:S02]  /*2c60*/  SHF.R.S32.HI R6, RZ, 0x1f, R247 ;  /* 0x0000001fff067819 */ /* 0x000fe400000114f7 */
[----:B------:R-:W-:Y:S01]  /*2c70*/  IADD3 R57, R0, -0x1, RZ ;  /* 0xffffffff00397810 */ /* 0x000fe20007ffe0ff */
[----:B------:R-:W-:Y:S01]  /*2c80*/  IMAD R4, R69, c[0x0][0x238], RZ ;  /* 0x00008e0045047a24 */ /* 0x000fe200078e02ff */
[----:B------:R-:W-:Y:S01]  /*2c90*/  SEL R8, R6, RZ, !P4 ;  /* 0x000000ff06087207 */ /* 0x000fe20006000000 */
[----:B------:R-:W-:Y:S01]  /*2ca0*/  IMAD.SHL.U32 R127, R7, 0x40, RZ ;  /* 0x00000040077f7824 */ /* 0x000fe200078e00ff */
[----:B------:R-:W-:Y:S01]  /*2cb0*/  SEL R10, R247, RZ, !P4 ;  /* 0x000000fff70a7207 */ /* 0x000fe20006000000 */
[----:B------:R-:W-:Y:S01]  /*2cc0*/  IMAD R4, R68, c[0x0][0x23c], R4 ;  /* 0x00008f0044047a24 */ /* 0x000fe200078e0204 */
[----:B------:R-:W-:Y:S01]  /*2cd0*/  SHF.L.U64.HI R126, R7, R124, c[0x0][0x23c] ;  /* 0x00008f00077e7619 */ /* 0x000fe2000001027c */
[----:B------:R-:W-:Y:S01]  /*2ce0*/  IMAD R0, R57, -0x40, R116 ;  /* 0xffffffc039007824 */ /* 0x000fe200078e0274 */
[----:B------:R-:W-:Y:S01]  /*2cf0*/  ISETP.GE.AND P6, PT, R200, c[0x0][0x1d4], PT ;  /* 0x00007500c8007a0c */ /* 0x000fe20003fc6270 */
[----:B------:R-:W-:Y:S01]  /*2d00*/  IMAD.IADD R3, R3, 0x1, R4 ;  /* 0x0000000103037824 */ /* 0x000fe200078e0204 */
[----:B------:R-:W-:Y:S01]  /*2d10*/  ISETP.GE.AND P5, PT, R202, c[0x0][0x1d4], PT ;  /* 0x00007500ca007a0c */ /* 0x000fe20003fa6270 */
[----:B------:R-:W-:Y:S01]  /*2d20*/  IMAD R4, R8, c[0x0][0x248], RZ ;  /* 0x0000920008047a24 */ /* 0x000fe200078e02ff */
[----:B------:R-:W-:Y:S01]  /*2d30*/  ISETP.GE.AND P1, PT, R0, 0x1, PT ;  /* 0x000000010000780c */ /* 0x000fe20003f26270 */
[----:B------:R-:W-:Y:S01]  /*2d40*/  IMAD.WIDE.U32 R2, R22, c[0x0][0x240], R2 ;  /* 0x0000900016027a25 */ /* 0x000fe200078e0002 */
[----:B------:R-:W-:-:S03]  /*2d50*/  ISETP.GE.AND P4, PT, R203, c[0x0][0x1d4], PT ;  /* 0x00007500cb007a0c */ /* 0x000fc60003f86270 */
[----:B------:R-:W-:Y:S02]  /*2d60*/  IMAD R3, R22, c[0x0][0x244], R3 ;  /* 0x0000910016037a24 */ /* 0x000fe400078e0203 */
[C---:B------:R-:W-:Y:S02]  /*2d70*/  IMAD R4, R10.reuse, c[0x0][0x24c], R4 ;  /* 0x000093000a047a24 */ /* 0x040fe400078e0204 */
[----:B------:R-:W-:Y:S01]  /*2d80*/  IMAD.WIDE.U32 R78, R10, c[0x0][0x248], R2 ;  /* 0x000092000a4e7a25 */ /* 0x000fe200078e0002 */
[----:B------:R-:W-:-:S03]  /*2d90*/  SHF.R.S32.HI R3, RZ, 0x1f, R57 ;  /* 0x0000001fff037819 */ /* 0x000fc60000011439 */
[----:B------:R-:W-:Y:S02]  /*2da0*/  IMAD R2, R126, R57, RZ ;  /* 0x000000397e027224 */ /* 0x000fe400078e02ff */
[----:B------:R-:W-:Y:S02]  /*2db0*/  IMAD.IADD R77, R79, 0x1, R4 ;  /* 0x000000014f4d7824 */ /* 0x000fe400078e0204 */
[----:B------:R-:W-:Y:S02]  /*2dc0*/  IMAD.MOV.U32 R76, RZ, RZ, R78 ;  /* 0x000000ffff4c7224 */ /* 0x000fe400078e004e */
[-C--:B------:R-:W-:Y:S02]  /*2dd0*/  IMAD R2, R3, R127.reuse, R2 ;  /* 0x0000007f03027224 */ /* 0x080fe400078e0202 */
[----:B------:R-:W-:-:S04]  /*2de0*/  IMAD.WIDE.U32 R4, R57, R127, R76 ;  /* 0x0000007f39047225 */ /* 0x000fc800078e004c */
[----:B------:R-:W-:Y:S01]  /*2df0*/  IMAD.IADD R5, R5, 0x1, R2 ;  /* 0x0000000105057824 */ /* 0x000fe200078e0202 */
[C---:B------:R-:W-:Y:S01]  /*2e00*/  @P1 LEA R2, P0, R4.reuse, c[0x0][0x220], 0x1 ;  /* 0x0000880004021a11 */ /* 0x040fe200078008ff */
[----:B------:R-:W-:Y:S02]  /*2e10*/  IMAD.MOV.U32 R125, RZ, RZ, 0x5 ;  /* 0x00000005ff7d7424 */ /* 0x000fe400078e00ff */
[C---:B------:R-:W-:Y:S01]  /*2e20*/  IMAD.SHL.U32 R132, R7.reuse, 0x20, RZ ;  /* 0x0000002007847824 */ /* 0x040fe200078e00ff */
[----:B------:R-:W-:Y:S02]  /*2e30*/  @P1 LEA.HI.X R3, R4, c[0x0][0x224], R5, 0x1, P0 ;  /* 0x0000890004031a11 */ /* 0x000fe400000f0c05 */
[----:B------:R-:W-:Y:S02]  /*2e40*/  ISETP.GT.AND P0, PT, R0, 0x20, PT ;  /* 0x000000200000780c */ /* 0x000fe40003f04270 */
[----:B------:R-:W-:Y:S01]  /*2e50*/  SHF.L.U64.HI R125, R7, R125, c[0x0][0x23c] ;  /* 0x00008f00077d7619 */ /* 0x000fe2000001027d */
[----:B------:R-:W-:Y:S01]  /*2e60*/  @!PT LDS RZ, [RZ] ;  /* 0x00000000fffff984 */ /* 0x000fe20000000800 */
[----:B------:R-:W-:Y:S01]  /*2e70*/  @!PT LDS RZ, [RZ] ;  /* 0x00000000fffff984 */ /* 0x000fe20000000800 */
[----:B------:R-:W-:Y:S01]  /*2e80*/  @!PT LDS RZ, [RZ] ;  /* 0x00000000fffff984 */ /* 0x000fe20000000800 */
[----:B------:R1:W-:Y:S04]  /*2e90*/  @P1 LDGSTS.E.BYPASS.LTC128B.128 [R193+0x6100], [R2.64], !P6 ;  /* 0x0610000002c11fae */ /* 0x0003e8000f101d48 */
[----:B------:R1:W-:Y:S04]  /*2ea0*/  @P1 LDGSTS.E.BYPASS.LTC128B.128 [R193+0x8100], [R2.64+0x80], !P5 ;  /* 0x0810008002c11fae */ /* 0x0003e8000e901d48 */
[----:B------:R1:W-:Y:S02]  /*2eb0*/  @P1 LDGSTS.E.BYPASS.LTC128B.128 [R193+0xa100], [R2.64+0x100], !P4 ;  /* 0x0a10010002c11fae */ /* 0x0003e4000e101d48 */
[----:B------:R-:W-:-:S05]  /*2ec0*/  @P0 IADD3 R0, P1, R132, R4, RZ ;  /* 0x0000000484000210 */ /* 0x000fca0007f3e0ff */
[----:B-1----:R-:W-:Y:S01]  /*2ed0*/  @P0 IMAD.X R3, R5, 0x1, R125, P1 ;  /* 0x0000000105030824 */ /* 0x002fe200008e067d */
[----:B------:R-:W-:-:S04]  /*2ee0*/  @P0 LEA R2, P1, R0, c[0x0][0x220], 0x1 ;  /* 0x0000880000020a11 */ /* 0x000fc800078208ff */
[----:B------:R-:W-:Y:S02]  /*2ef0*/  @P0 LEA.HI.X R3, R0, c[0x0][0x224], R3, 0x1, P1 ;  /* 0x0000890000030a11 */ /* 0x000fe400008f0c03 */
[----:B------:R-:W-:-:S03]  /*2f00*/  ISETP.NE.U32.AND P1, PT, RZ, c[0x0][0x340], PT ;  /* 0x0000d000ff007a0c */ /* 0x000fc60003f25070 */
[----:B------:R1:W-:Y:S01]  /*2f10*/  @P0 LDGSTS.E.BYPASS.LTC128B.128 [R193+0x7100], [R2.64], !P6 ;  /* 0x0710000002c10fae */ /* 0x0003e2000f101d48 */
[----:B------:R-:W-:-:S03]  /*2f20*/  ISETP.NE.AND.EX P1, PT, RZ, c[0x0][0x344], PT, P1 ;  /* 0x0000d100ff007a0c */ /* 0x000fc60003f25310 */
[----:B------:R1:W-:Y:S04]  /*2f30*/  @P0 LDGSTS.E.BYPASS.LTC128B.128 [R193+0x9100], [R2.64+0x80], !P5 ;  /* 0x0910008002c10fae */ /* 0x0003e8000e901d48 */
[----:B------:R1:W-:Y:S01]  /*2f40*/  @P0 LDGSTS.E.BYPASS.LTC128B.128 [R193+0xb100], [R2.64+0x100], !P4 ;  /* 0x0b10010002c10fae */ /* 0x0003e2000e101d48 */
[----:B------:R-:W-:Y:S01]  /*2f50*/  ISETP.GE.AND P2, PT, R104, c[0x0][0x27c], PT ;  /* 0x00009f0068007a0c */ /* 0x000fe20003f46270 */
[----:B------:R-:W-:Y:S01]  /*2f60*/  IMAD.MOV.U32 R120, RZ, RZ, c[0x0][0x27c] ;  /* 0x00009f00ff787624 */ /* 0x000fe200078e00ff */
[----:B------:R-:W-:Y:S01]  /*2f70*/  LOP3.LUT R226, R226, 0xfffffffd, RZ, 0xc0, !PT ;  /* 0xfffffffde2e27812 */ /* 0x000fe200078ec0ff */
[----:B------:R-:W0:Y:S02]  /*2f80*/  LDGDEPBAR ;  /* 0x00000000000079af */ /* 0x000e240000000000 */
[----:B------:R-:W-:-:S05]  /*2f90*/  @P1 IMAD.WIDE R4, R247, R15, c[0x0][0x340] ;  /* 0x0000d000f7041625 */ /* 0x000fca00078e020f */
[----:B-1----:R-:W2:Y:S01]  /*2fa0*/  @P1 LDG.E R2, [R4.64] ;  /* 0x0000000804021981 */ /* 0x002ea2000c1e1900 */
[----:B------:R-:W-:Y:S01]  /*2fb0*/  WARPSYNC 0xffffffff ;  /* 0xffffffff00007948 */ /* 0x000fe20003800000 */
[----:B------:R-:W-:Y:S01]  /*2fc0*/  SHF.R.S32.HI R141, RZ, 0x1f, R140 ;  /* 0x0000001fff8d7819 */ /* 0x000fe2000001148c */
[----:B------:R-:W-:Y:S01]  /*2fd0*/  IMAD.SHL.U32 R120, R120, 0x2, RZ ;  /* 0x0000000278787824 */ /* 0x000fe200078e00ff */
[----:B------:R-:W-:Y:S02]  /*2fe0*/  SHF.R.S32.HI R9, RZ, 0x1f, R222 ;  /* 0x0000001fff097819 */ /* 0x000fe400000114de */
[----:B------:R-:W-:Y:S02]  /*2ff0*/  @P2 LOP3.LUT R226, R226, 0x2, RZ, 0xfc, !PT ;  /* 0x00000002e2e22812 */ /* 0x000fe400078efcff */
[----:B-----5:R-:W-:Y:S02]  /*3000*/  SHF.R.S32.HI R20, RZ, 0x1f, R130 ;  /* 0x0000001fff147819 */ /* 0x020fe40000011482 */
[----:B--2---:R-:W-:Y:S01]  /*3010*/  @P1 SHF.R.S32.HI R3, RZ, 0x1f, R2 ;  /* 0x0000001fff031819 */ /* 0x004fe20000011402 */
[----:B------:R-:W-:-:S02]  /*3020*/  @!P1 IMAD.MOV.U32 R2, RZ, RZ, R247 ;  /* 0x000000ffff029224 */ /* 0x000fc400078e00f7 */
[----:B------:R-:W-:Y:S02]  /*3030*/  @!P1 IMAD.MOV.U32 R3, RZ, RZ, R6 ;  /* 0x000000ffff039224 */ /* 0x000fe400078e0006 */
[----:B------:R-:W-:Y:S01]  /*3040*/  IMAD R0, R9, c[0x0][0x280], RZ ;  /* 0x0000a00009007a24 */ /* 0x000fe200078e02ff */
[----:B------:R-:W-:Y:S01]  /*3050*/  ISETP.GE.AND P0, PT, R106, c[0x0][0x27c], PT ;  /* 0x00009f006a007a0c */ /* 0x000fe20003f06270 */
[----:B------:R-:W-:Y:S01]  /*3060*/  IMAD.WIDE.U32 R4, R22, c[0x0][0x260], R200 ;  /* 0x0000980016047a25 */ /* 0x000fe200078e00c8 */
[----:B------:R-:W-:Y:S01]  /*3070*/  LOP3.LUT R226, R226, 0xfffffffe, RZ, 0xc0, !PT ;  /* 0xfffffffee2e27812 */ /* 0x000fe200078ec0ff */
[----:B------:R-:W-:Y:S01]  /*3080*/  BAR.SYNC.DEFER_BLOCKING 0x0 ;  /* 0x0000000000007b1d */ /* 0x000fe20000010000 */
[----:B------:R-:W-:Y:S01]  /*3090*/  MOV R129, c[0x0][0x290] ;  /* 0x0000a40000817a02 */ /* 0x000fe20000000f00 */
[C---:B------:R-:W-:Y:S02]  /*30a0*/  IMAD R0, R222.reuse, c[0x0][0x284], R0 ;  /* 0x0000a100de007a24 */ /* 0x040fe400078e0200 */
[----:B------:R-:W-:Y:S02]  /*30b0*/  IMAD.WIDE.U32 R6, R222, c[0x0][0x280], R140 ;  /* 0x0000a000de067a25 */ /* 0x000fe400078e008c */
[----:B------:R-:W-:-:S02]  /*30c0*/  ULDC.U8 UR5, c[0x0][0x298] ;  /* 0x0000a60000057ab9 */ /* 0x000fc40000000000 */
[----:B------:R-:W-:Y:S02]  /*30d0*/  IMAD.WIDE.U32 R12, R222, c[0x0][0x280], R104 ;  /* 0x0000a000de0c7a25 */ /* 0x000fe400078e0068 */
[----:B------:R-:W-:Y:S02]  /*30e0*/  @P0 LOP3.LUT R226, R226, 0x1, RZ, 0xfc, !PT ;  /* 0x00000001e2e20812 */ /* 0x000fe400078efcff */
[----:B------:R-:W-:Y:S02]  /*30f0*/  IMAD.IADD R117, R11, 0x1, R14 ;  /* 0x000000010b757824 */ /* 0x000fe400078e020e */
[----:B------:R-:W-:Y:S01]  /*3100*/  IMAD R5, R22, c[0x0][0x264], R5 ;  /* 0x0000990016057a24 */ /* 0x000fe200078e0205 */
[----:B------:R-:W-:Y:S01]  /*3110*/  LOP3.LUT R226, R226, 0xfffffffb, RZ, 0xc0, !PT ;  /* 0xfffffffbe2e27812 */ /* 0x000fe200078ec0ff */
[----:B------:R-:W-:Y:S02]  /*3120*/  IMAD R15, R8, c[0x0][0x268], RZ ;  /* 0x00009a00080f7a24 */ /* 0x000fe400078e02ff */
[----:B------:R-:W-:Y:S01]  /*3130*/  IMAD.IADD R11, R7, 0x1, R0 ;  /* 0x00000001070b7824 */ /* 0x000fe200078e0200 */
[----:B------:R-:W-:Y:S01]  /*3140*/  IADD3 R7, R0, R13, RZ ;  /* 0x0000000d00077210 */ /* 0x000fe20007ffe0ff */
[----:B------:R-:W-:Y:S01]  /*3150*/  IMAD R14, R9, c[0x0][0x290], RZ ;  /* 0x0000a400090e7a24 */ /* 0x000fe200078e02ff */
[----:B------:R-:W-:Y:S01]  /*3160*/  SEL R0, RZ, c[0x0][0x27c], !P2 ;  /* 0x00009f00ff007a07 */ /* 0x000fe20005000000 */
[----:B------:R-:W-:-:S02]  /*3170*/  IMAD R23, R10, c[0x0][0x26c], R15 ;  /* 0x00009b000a177a24 */ /* 0x000fc400078e020f */
[----:B------:R-:W-:-:S04]  /*3180*/  IMAD.WIDE.U32 R70, R10, c[0x0][0x268], R4 ;  /* 0x00009a000a467a25 */ /* 0x000fc800078e0004 */
[----:B------:R-:W-:Y:S02]  /*3190*/  IMAD.MOV.U32 R10, RZ, RZ, R6 ;  /* 0x000000ffff0a7224 */ /* 0x000fe400078e0006 */
[----:B------:R-:W-:Y:S02]  /*31a0*/  IMAD.MOV.U32 R6, RZ, RZ, R12 ;  /* 0x000000ffff067224 */ /* 0x000fe400078e000c */
[----:B------:R-:W-:Y:S01]  /*31b0*/  IMAD.IADD R12, R104, 0x1, R0 ;  /* 0x00000001680c7824 */ /* 0x000fe200078e0200 */
[----:B------:R-:W-:Y:S01]  /*31c0*/  SEL R0, RZ, c[0x0][0x27c], !P0 ;  /* 0x00009f00ff007a07 */ /* 0x000fe20004000000 */
[C---:B------:R-:W-:Y:S01]  /*31d0*/  IMAD.WIDE.U32 R8, R222.reuse, c[0x0][0x290], R140 ;  /* 0x0000a400de087a25 */ /* 0x040fe200078e008c */
[----:B------:R-:W-:Y:S02]  /*31e0*/  ISETP.GE.AND P0, PT, R103, c[0x0][0x27c], PT ;  /* 0x00009f0067007a0c */ /* 0x000fe40003f06270 */
[----:B------:R-:W-:Y:S01]  /*31f0*/  SHF.R.S32.HI R15, RZ, 0x1f, R12 ;  /* 0x0000001fff0f7819 */ /* 0x000fe2000001140c */
[----:B------:R-:W-:-:S02]  /*3200*/  IMAD R14, R222, c[0x0][0x294], R14 ;  /* 0x0000a500de0e7a24 */ /* 0x000fc400078e020e */
[----:B------:R-:W-:Y:S01]  /*3210*/  IMAD.WIDE.U32 R4, R222, c[0x0][0x290], R104 ;  /* 0x0000a400de047a25 */ /* 0x000fe200078e0068 */
[CC--:B------:R-:W-:Y:S02]  /*3220*/  LEA.HI R17, R15.reuse, R12.reuse, RZ, 0x6 ;  /* 0x0000000c0f117211 */ /* 0x0c0fe400078f30ff */
[----:B------:R-:W-:Y:S01]  /*3230*/  LEA.HI R13, R15, R12, RZ, 0x3 ;  /* 0x0000000c0f0d7211 */ /* 0x000fe200078f18ff */
[----:B------:R-:W-:Y:S02]  /*3240*/  IMAD.IADD R9, R9, 0x1, R14 ;  /* 0x0000000109097824 */ /* 0x000fe400078e020e */
[----:B------:R-:W-:Y:S01]  /*3250*/  IMAD.IADD R5, R14, 0x1, R5 ;  /* 0x000000010e057824 */ /* 0x000fe200078e0205 */
[----:B------:R-:W-:Y:S01]  /*3260*/  SEL R14, RZ, c[0x0][0x27c], !P0 ;  /* 0x00009f00ff0e7a07 */ /* 0x000fe20004000000 */
[----:B------:R-:W-:Y:S01]  /*3270*/  IMAD.IADD R0, R106, 0x1, R0 ;  /* 0x000000016a007824 */ /* 0x000fe200078e0200 */
[----:B------:R-:W-:Y:S01]  /*3280*/  @P0 LOP3.LUT R226, R226, 0x4, RZ, 0xfc, !PT ;  /* 0x00000004e2e20812 */ /* 0x000fe200078efcff */
[----:B------:R-:W-:Y:S01]  /*3290*/  IMAD.MOV.U32 R135, RZ, RZ, c[0x0][0x2b8] ;  /* 0x0000ae00ff877624 */ /* 0x000fe200078e00ff */
[----:B------:R-:W-:Y:S01]  /*32a0*/  IADD3 R14, R103, R14, RZ ;  /* 0x0000000e670e7210 */ /* 0x000fe20007ffe0ff */
[----:B------:R-:W-:Y:S01]  /*32b0*/  IMAD.MOV.U32 R134, RZ, RZ, c[0x0][0x27c] ;  /* 0x00009f00ff867624 */ /* 0x000fe200078e00ff */
[----:B------:R-:W-:Y:S01]  /*32c0*/  SHF.R.S32.HI R16, RZ, 0x1f, R0 ;  /* 0x0000001fff107819 */ /* 0x000fe20000011400 */
[----:B------:R-:W-:Y:S01]  /*32d0*/  IMAD R3, R3, c[0x0][0x2b0], RZ ;  /* 0x0000ac0003037a24 */ /* 0x000fe200078e02ff */
[----:B------:R-:W-:Y:S01]  /*32e0*/  SHF.R.S32.HI R15, RZ, 0x1f, R14 ;  /* 0x0000001fff0f7819 */ /* 0x000fe2000001140e */
[----:B------:R-:W-:Y:S01]  /*32f0*/  IMAD.WIDE.U32 R92, R2, c[0x0][0x2b0], RZ ;  /* 0x0000ac00025c7a25 */ /* 0x000fe200078e00ff */
[----:B------:R-:W-:-:S02]  /*3300*/  LEA.HI R12, R16, R0, RZ, 0x3 ;  /* 0x00000000100c7211 */ /* 0x000fc400078f18ff */
[----:B------:R-:W-:Y:S01]  /*3310*/  LEA.HI R18, R16, R0, RZ, 0x6 ;  /* 0x0000000010127211 */ /* 0x000fe200078f30ff */
[----:B------:R-:W-:Y:S01]  /*3320*/  IMAD.SHL.U32 R16, R17, 0x40, RZ ;  /* 0x0000004011107824 */ /* 0x000fe200078e00ff */
[CC--:B------:R-:W-:Y:S01]  /*3330*/  LEA.HI R0, R15.reuse, R14.reuse, RZ, 0x3 ;  /* 0x0000000e0f007211 */ /* 0x0c0fe200078f18ff */
[----:B------:R-:W-:Y:S01]  /*3340*/  IMAD.MOV.U32 R128, RZ, RZ, c[0x0][0x280] ;  /* 0x0000a000ff807624 */ /* 0x000fe200078e00ff */
[----:B------:R-:W-:Y:S01]  /*3350*/  LEA.HI R14, R15, R14, RZ, 0x6 ;  /* 0x0000000e0f0e7211 */ /* 0x000fe200078f30ff */
[----:B------:R-:W-:Y:S01]  /*3360*/  IMAD.WIDE.U32 R84, R130, c[0x0][0x290], R8 ;  /* 0x0000a40082547a25 */ /* 0x000fe200078e0008 */
[----:B------:R-:W-:Y:S02]  /*3370*/  LOP3.LUT R21, R16, 0x7ffff000, RZ, 0xc0, !PT ;  /* 0x7ffff00010157812 */ /* 0x000fe400078ec0ff */
[C---:B------:R-:W-:Y:S01]  /*3380*/  LOP3.LUT R15, R237.reuse, 0x38, R0, 0xf8, !PT ;  /* 0x00000038ed0f7812 */ /* 0x040fe200078ef800 */
[----:B------:R-:W-:Y:S01]  /*3390*/  IMAD.SHL.U32 R16, R18, 0x40, RZ ;  /* 0x0000004012107824 */ /* 0x000fe200078e00ff */
[----:B------:R-:W-:Y:S01]  /*33a0*/  LOP3.LUT R17, R237, 0x38, R13, 0xf8, !PT ;  /* 0x00000038ed117812 */ /* 0x000fe200078ef80d */
[----:B------:R-:W-:Y:S01]  /*33b0*/  IMAD.SHL.U32 R14, R14, 0x40, RZ ;  /* 0x000000400e0e7824 */ /* 0x000fe200078e00ff */
[----:B------:R-:W-:Y:S01]  /*33c0*/  ISETP.NE.AND P1, PT, R135, 0x1, PT ;  /* 0x000000018700780c */ /* 0x000fe20003f25270 */
[----:B------:R-:W-:Y:S01]  /*33d0*/  IMAD.WIDE.U32 R90, R22, c[0x0][0x1e8], RZ ;  /* 0x00007a00165a7a25 */ /* 0x000fe200078e00ff */
[----:B------:R-:W-:-:S02]  /*33e0*/  LOP3.LUT R18, R16, 0x7ffff000, RZ, 0xc0, !PT ;  /* 0x7ffff00010127812 */ /* 0x000fc400078ec0ff */
[----:B------:R-:W-:Y:S01]  /*33f0*/  LOP3.LUT R16, R14, 0x7ffff000, RZ, 0xc0, !PT ;  /* 0x7ffff0000e107812 */ /* 0x000fe200078ec0ff */
[----:B------:R-:W-:Y:S01]  /*3400*/  IMAD.WIDE.U32 R88, R22, c[0x0][0x210], RZ ;  /* 0x0000840016587a25 */ /* 0x000fe200078e00ff */
[-C--:B------:R-:W-:Y:S02]  /*3410*/  LOP3.LUT R14, R15, R238.reuse, RZ, 0x3c, !PT ;  /* 0x000000ee0f0e7212 */ /* 0x080fe400078e3cff */
[----:B------:R-:W-:Y:S01]  /*3420*/  LOP3.LUT R19, R17, R238, RZ, 0x3c, !PT ;  /* 0x000000ee11137212 */ /* 0x000fe200078e3cff */
[----:B------:R-:W-:Y:S01]  /*3430*/  IMAD.WIDE.U32 R86, R130, c[0x0][0x280], R10 ;  /* 0x0000a00082567a25 */ /* 0x000fe200078e000a */
[----:B------:R-:W-:Y:S02]  /*3440*/  LOP3.LUT R17, R237, 0x38, R12, 0xf8, !PT ;  /* 0x00000038ed117812 */ /* 0x000fe400078ef80c */
[----:B------:R-:W-:Y:S01]  /*3450*/  ISETP.GE.AND P0, PT, R134, 0x1, PT ;  /* 0x000000018600780c */ /* 0x000fe20003f06270 */
[----:B------:R-:W-:Y:S01]  /*3460*/  IMAD.WIDE.U32 R82, R130, c[0x0][0x280], R6 ;  /* 0x0000a00082527a25 */ /* 0x000fe200078e0006 */
[----:B------:R-:W-:-:S02]  /*3470*/  LOP3.LUT R226, R226, 0xffffffef, RZ, 0xc0, !PT ;  /* 0xffffffefe2e27812 */ /* 0x000fc400078ec0ff */
[----:B------:R-:W-:Y:S01]  /*3480*/  IADD3 R15, R14, R16, R239 ;  /* 0x000000100e0f7210 */ /* 0x000fe20007ffe0ef */
[----:B------:R-:W-:Y:S01]  /*3490*/  IMAD R14, R2, c[0x0][0x2b4], R3 ;  /* 0x0000ad00020e7a24 */ /* 0x000fe200078e0203 */
[----:B------:R-:W-:Y:S01]  /*34a0*/  LOP3.LUT R17, R17, R238, RZ, 0x3c, !PT ;  /* 0x000000ee11117212 */ /* 0x000fe200078e3cff */
[----:B------:R-:W-:Y:S01]  /*34b0*/  IMAD R2, R20, c[0x0][0x290], RZ ;  /* 0x0000a40014027a24 */ /* 0x000fe200078e02ff */
[----:B------:R-:W-:Y:S01]  /*34c0*/  LOP3.LUT R226, R226, 0xfffffff7, RZ, 0xc0, !PT ;  /* 0xfffffff7e2e27812 */ /* 0x000fe200078ec0ff */
[----:B------:R-:W-:Y:S01]  /*34d0*/  IMAD R3, R20, c[0x0][0x280], RZ ;  /* 0x0000a00014037a24 */ /* 0x000fe200078e02ff */
[--C-:B------:R-:W-:Y:S01]  /*34e0*/  IADD3 R19, R19, R21, R239.reuse ;  /* 0x0000001513137210 */ /* 0x100fe20007ffe0ef */
[C---:B------:R-:W-:Y:S01]  /*34f0*/  IMAD R2, R130.reuse, c[0x0][0x294], R2 ;  /* 0x0000a50082027a24 */ /* 0x040fe200078e0202 */
[----:B------:R-:W-:Y:S01]  /*3500*/  IADD3 R17, R17, R18, R239 ;  /* 0x0000001211117210 */ /* 0x000fe20007ffe0ef */
[C---:B------:R-:W-:Y:S01]  /*3510*/  IMAD R3, R130.reuse, c[0x0][0x284], R3 ;  /* 0x0000a10082037a24 */ /* 0x040fe200078e0203 */
[----:B------:R-:W-:Y:S01]  /*3520*/  LOP3.LUT R75, R13, 0xfffffff8, RZ, 0xc0, !PT ;  /* 0xfffffff80d4b7812 */ /* 0x000fe200078ec0ff */
[----:B------:R-:W-:Y:S01]  /*3530*/  IMAD.WIDE.U32 R80, R130, c[0x0][0x290], R4 ;  /* 0x0000a40082507a25 */ /* 0x000fe200078e0004 */
[----:B------:R-:W-:-:S02]  /*3540*/  LOP3.LUT R74, R12, 0xfffffff8, RZ, 0xc0, !PT ;  /* 0xfffffff80c4a7812 */ /* 0x000fc400078ec0ff */
[----:B------:R-:W-:Y:S01]  /*3550*/  LOP3.LUT R73, R0, 0xfffffff8, RZ, 0xc0, !PT ;  /* 0xfffffff800497812 */ /* 0x000fe200078ec0ff */
[----:B------:R-:W-:Y:S01]  /*3560*/  IMAD R133, R248, 0x40, R222 ;  /* 0x00000040f8857824 */ /* 0x000fe200078e02de */
[----:B------:R-:W-:Y:S01]  /*3570*/  @P1 LOP3.LUT R226, R226, 0x8, RZ, 0xfc, !PT ;  /* 0x00000008e2e21812 */ /* 0x000fe200078efcff */
[----:B------:R-:W-:Y:S01]  /*3580*/  IMAD R115, R22, c[0x0][0x1ec], R91 ;  /* 0x00007b0016737a24 */ /* 0x000fe200078e025b */
[CC--:B------:R-:W-:Y:S01]  /*3590*/  SHF.L.U64.HI R123, R128.reuse, R124.reuse, c[0x0][0x284] ;  /* 0x0000a100807b7619 */ /* 0x0c0fe2000001027c */
[----:B------:R-:W-:Y:S01]  /*35a0*/  IMAD.SHL.U32 R128, R128, 0x40, RZ ;  /* 0x0000004080807824 */ /* 0x000fe200078e00ff */
[C---:B------:R-:W-:Y:S01]  /*35b0*/  SHF.L.U64.HI R124, R129.reuse, R124, c[0x0][0x294] ;  /* 0x0000a500817c7619 */ /* 0x040fe2000001027c */
[----:B------:R-:W-:Y:S01]  /*35c0*/  IMAD.SHL.U32 R129, R129, 0x40, RZ ;  /* 0x0000004081817824 */ /* 0x000fe200078e00ff */
[----:B------:R-:W-:Y:S01]  /*35d0*/  IADD3 R113, R93, R14, RZ ;  /* 0x0000000e5d717210 */ /* 0x000fe20007ffe0ff */
[----:B------:R-:W-:Y:S01]  /*35e0*/  IMAD R114, R22, c[0x0][0x214], R89 ;  /* 0x0000850016727a24 */ /* 0x000fe200078e0259 */
[----:B------:R-:W-:Y:S01]  /*35f0*/  SHF.R.S32.HI R112, RZ, 0x3, R13 ;  /* 0x00000003ff707819 */ /* 0x000fe2000001140d */
[----:B------:R-:W-:Y:S01]  /*3600*/  IMAD.IADD R72, R71, 0x1, R23 ;  /* 0x0000000147487824 */ /* 0x000fe200078e0217 */
[----:B------:R-:W-:Y:S01]  /*3610*/  SHF.R.S32.HI R111, RZ, 0x3, R12 ;  /* 0x00000003ff6f7819 */ /* 0x000fe2000001140c */
[----:B------:R-:W-:Y:S01]  /*3620*/  IMAD.IADD R109, R87, 0x1, R3 ;  /* 0x00000001576d7824 */ /* 0x000fe200078e0203 */
[----:B------:R-:W-:Y:S01]  /*3630*/  SHF.R.S32.HI R110, RZ, 0x3, R0 ;  /* 0x00000003ff6e7819 */ /* 0x000fe20000011400 */
[----:B------:R-:W-:Y:S01]  /*3640*/  IMAD.IADD R102, R3, 0x1, R83 ;  /* 0x0000000103667824 */ /* 0x000fe200078e0253 */
[----:B------:R-:W-:Y:S01]  /*3650*/  IADD3 R108, R85, R2, RZ ;  /* 0x00000002556c7210 */ /* 0x000fe20007ffe0ff */
[----:B------:R-:W-:Y:S01]  /*3660*/  IMAD.IADD R98, R2, 0x1, R81 ;  /* 0x0000000102627824 */ /* 0x000fe200078e0251 */
[----:B------:R-:W-:Y:S01]  /*3670*/  SHF.R.S32.HI R101, RZ, 0x1f, R75 ;  /* 0x0000001fff657819 */ /* 0x000fe2000001144b */
[----:B------:R-:W-:Y:S01]  /*3680*/  IMAD.SHL.U32 R97, R19, 0x2, RZ ;  /* 0x0000000213617824 */ /* 0x000fe200078e00ff */
[----:B------:R-:W-:Y:S01]  /*3690*/  SHF.R.S32.HI R100, RZ, 0x1f, R74 ;  /* 0x0000001fff647819 */ /* 0x000fe2000001144a */
[----:B------:R-:W-:Y:S01]  /*36a0*/  IMAD.SHL.U32 R96, R17, 0x2, RZ ;  /* 0x0000000211607824 */ /* 0x000fe200078e00ff */
[----:B------:R-:W-:-:S02]  /*36b0*/  SHF.R.S32.HI R99, RZ, 0x1f, R73 ;  /* 0x0000001fff637819 */ /* 0x000fc40000011449 */
[----:B------:R-:W-:Y:S02]  /*36c0*/  SHF.L.U32 R95, R15, 0x1, RZ ;  /* 0x000000010f5f7819 */ /* 0x000fe400000006ff */
[----:B------:R-:W-:Y:S02]  /*36d0*/  @P0 LOP3.LUT R226, R226, 0x10, RZ, 0xfc, !PT ;  /* 0x00000010e2e20812 */ /* 0x000fe400078efcff */
.L_x_738:
        /* <DEDUP_REMOVED lines=38> */
[-C--:B------:R-:W-:Y:S01]  /*3940*/  IMAD R2, R124, R57.reuse, RZ ;  /* 0x000000397c027224 */ /* 0x080fe200078e02ff */
[----:B------:R-:W-:Y:S01]  /*3950*/  SHF.R.S32.HI R0, RZ, 0x1f, R57 ;  /* 0x0000001fff007819 */ /* 0x000fe20000011439 */
[----:B------:R-:W-:Y:S01]  /*3960*/  IMAD.WIDE.U32 R8, R129, R57, RZ ;  /* 0x0000003981087225 */ /* 0x000fe200078e00ff */
[----:B------:R-:W-:Y:S03]  /*3970*/  IADD3 R5, -R64, R67, RZ ;  /* 0x0000004340057210 */ /* 0x000fe60007ffe1ff */
[C---:B------:R-:W-:Y:S01]  /*3980*/  IMAD R4, R0.reuse, R128, R3 ;  /* 0x0000008000047224 */ /* 0x040fe200078e0203 */
[----:B------:R-:W-:Y:S01]  /*3990*/  IMNMX R63, R5, 0x40, PT ;  /* 0x00000040053f7817 */ /* 0x000fe20003800200 */
[----:B------:R-:W-:Y:S02]  /*39a0*/  IMAD R0, R0, R129, R2 ;  /* 0x0000008100007224 */ /* 0x000fe400078e0202 */
[----:B------:R-:W-:Y:S03]  /*39b0*/  IMAD.WIDE.U32 R2, R128, R57, RZ ;  /* 0x0000003980027225 */ /* 0x000fe600078e00ff */
        /* <DEDUP_REMOVED lines=62> */
.L_x_718:
[----:B------:R-:W-:Y:S05]  /*3da0*/  BSYNC B0 ;  /* 0x0000000000007941 */ /* 0x000fea0003800000 */
.L_x_717:
        /* <DEDUP_REMOVED lines=29> */
[----:B------:R-:W-:Y:S04]  /*3f80*/  PRMT R26, R6, 0x5410, R3 ;  /* 0x00005410061a7816 */ /* 0x000fe80000000003 */
[----:B------:R-:W-:Y:S01]  /*3f90*/  PRMT R23, R0, 0x7610, R23 ;  /* 0x0000761000177816 */ /* 0x000fe20000000017 */
[----:B------:R-:W-:Y:S05]  /*3fa0*/  IMAD.MOV.U32 R0, RZ, RZ, R15 ;  /* 0x000000ffff007224 */ /* 0x000fea00078e000f */
[----:B------:R-:W-:Y:S02]  /*3fb0*/  PRMT R23, R23, 0x5410, R0 ;  /* 0x0000541017177816 */ /* 0x000fe40000000000 */
[----:B------:R-:W-:Y:S04]  /*3fc0*/  MOV R0, R12 ;  /* 0x0000000c00007202 */ /* 0x000fe80000000f00 */
        /* <DEDUP_REMOVED lines=61> */
.L_x_721:
[----:B------:R-:W-:Y:S05]  /*43a0*/  BSYNC B0 ;  /* 0x0000000000007941 */ /* 0x000fea0003800000 */
.L_x_720:
        /* <DEDUP_REMOVED lines=59> */
.L_x_723:
[----:B------:R-:W-:Y:S05]  /*4760*/  BSYNC B0 ;  /* 0x0000000000007941 */ /* 0x000fea0003800000 */
.L_x_722:
[----:B------:R-:W-:Y:S01]  /*4770*/  ISETP.GE.AND P0, PT, R103, c[0x0][0x1d4], PT ;  /* 0x0000750067007a0c */ /* 0x000fe20003f06270 */
[----:B------:R-:W-:Y:S01]  /*4780*/  @!UPT UIADD3 URZ, URZ, URZ, URZ ;  /* 0x0000003f3f3ff290 */ /* 0x000fe2000fffe03f */
[----:B------:R-:W-:Y:S11]  /*4790*/  BSSY B0, `(.L_x_724) ;  /* 0x000003b000007945 */ /* 0x000ff60003800000 */
[----:B------:R-:W-:-:S05]  /*47a0*/  @P0 BRA `(.L_x_725) ;  /* 0x0000039000000947 */ /* 0x000fca0003800000 */
[----:B-12---:R-:W1:Y:S01]  /*47b0*/  LDS.128 R8, [R210+0x8000] ;  /* 0x00800000d2087984 */ /* 0x006e620000000c00 */
[----:B------:R-:W-:Y:S11]  /*47c0*/  ISETP.GE.AND P0, PT, R142, c[0x0][0x27c], PT ;  /* 0x00009f008e007a0c */ /* 0x000ff60003f06270 */
[----:B------:R-:W-:Y:S02]  /*47d0*/  @!UPT UIADD3 URZ, URZ, URZ, URZ ;  /* 0x0000003f3f3ff290 */ /* 0x000fe4000fffe03f */
[----:B------:R-:W-:Y:S01]  /*47e0*/  @!P0 HADD2.F32 R0, -RZ, R23.H0_H0 ;  /* 0x20000017ff008230 */ /* 0x000fe20000004100 */
[----:B------:R-:W-:Y:S01]  /*47f0*/  @!P0 SHF.R.U64 R4, R14, 0x10, R15 ;  /* 0x000000100e048819 */ /* 0x000fe2000000120f */
[----:B------:R-:W-:Y:S01]  /*4800*/  @!P0 HADD2.F32 R6, -RZ, R40.H0_H0 ;  /* 0x20000028ff068230 */ /* 0x000fe20000004100 */
[--C-:B------:R-:W-:Y:S02]  /*4810*/  @!P0 SHF.R.U64 R7, R32, 0x10, R33.reuse ;  /* 0x0000001020078819 */ /* 0x100fe40000001221 */
[----:B------:R-:W-:Y:S03]  /*4820*/  @!P0 SHF.R.U32.HI R12, RZ, 0x10, R33 ;  /* 0x00000010ff0c8819 */ /* 0x000fe60000011621 */
[----:B------:R-:W-:Y:S02]  /*4830*/  @!P0 HADD2.F32 R7, -RZ, R7.H0_H0 ;  /* 0x20000007ff078230 */ /* 0x000fe40000004100 */
[----:B------:R-:W-:Y:S01]  /*4840*/  @!P0 HADD2.F32 R12, -RZ, R12.H0_H0 ;  /* 0x2000000cff0c8230 */ /* 0x000fe20000004100 */
[----:B-1----:R-:W-:Y:S05]  /*4850*/  @!P0 MOV R2, R8 ;  /* 0x0000000800028202 */ /* 0x002fea0000000f00 */
[--C-:B------:R-:W-:Y:S02]  /*4860*/  @!P0 HADD2.F32 R5, -RZ, R2.reuse.H1_H1 ;  /* 0x30000002ff058230 */ /* 0x100fe40000004100 */
[----:B------:R-:W-:Y:S03]  /*4870*/  @!P0 HADD2.F32 R2, -RZ, R2.H0_H0 ;  /* 0x20000002ff028230 */ /* 0x000fe60000004100 */
[CC--:B------:R-:W-:Y:S02]  /*4880*/  @!P0 FMUL.FTZ R3, R5.reuse, R0.reuse ;  /* 0x0000000005038220 */ /* 0x0c0fe40000410000 */
[C---:B------:R-:W-:Y:S02]  /*4890*/  @!P0 FMUL.FTZ R0, R2.reuse, R0 ;  /* 0x0000000002008220 */ /* 0x040fe40000410000 */
[-C--:B------:R-:W-:Y:S01]  /*48a0*/  @!P0 FFMA.FTZ R22, R2, R6.reuse, -R3 ;  /* 0x0000000602168223 */ /* 0x080fe20000010803 */
[----:B------:R-:W-:Y:S01]  /*48b0*/  @!P0 MOV R3, R9 ;  /* 0x0000000900038202 */ /* 0x000fe20000000f00 */
[----:B------:R-:W-:Y:S01]  /*48c0*/  @!P0 FFMA.FTZ R0, R5, R6, R0 ;  /* 0x0000000605008223 */ /* 0x000fe20000010000 */
[----:B------:R-:W-:Y:S01]  /*48d0*/  @!P0 HADD2.F32 R2, -RZ, R4.H0_H0 ;  /* 0x20000004ff028230 */ /* 0x000fe20000004100 */
[----:B------:R-:W-:Y:S02]  /*48e0*/  @!P0 SHF.R.U32.HI R6, RZ, 0x10, R15 ;  /* 0x00000010ff068819 */ /* 0x000fe4000001160f */
[--C-:B------:R-:W-:Y:S02]  /*48f0*/  @!P0 HADD2.F32 R5, -RZ, R3.reuse.H1_H1 ;  /* 0x30000003ff058230 */ /* 0x100fe40000004100 */
[----:B------:R-:W-:Y:S02]  /*4900*/  @!P0 HADD2.F32 R3, -RZ, R3.H0_H0 ;  /* 0x20000003ff038230 */ /* 0x000fe40000004100 */
[----:B------:R-:W-:Y:S01]  /*4910*/  @!P0 HADD2.F32 R6, -RZ, R6.H0_H0 ;  /* 0x20000006ff068230 */ /* 0x000fe20000004100 */
[-C--:B------:R-:W-:Y:S02]  /*4920*/  @!P0 FMUL.FTZ R4, R5, R2.reuse ;  /* 0x0000000205048220 */ /* 0x080fe40000410000 */
[C---:B------:R-:W-:Y:S02]  /*4930*/  @!P0 FMUL.FTZ R2, R3.reuse, R2 ;  /* 0x0000000203028220 */ /* 0x040fe40000410000 */
[-C--:B------:R-:W-:Y:S01]  /*4940*/  @!P0 FFMA.FTZ R15, R3, R7.reuse, -R4 ;  /* 0x00000007030f8223 */ /* 0x080fe20000010804 */
[----:B------:R-:W-:Y:S01]  /*4950*/  @!P0 HADD2.F32 R3, -RZ, R23.H1_H1 ;  /* 0x30000017ff038230 */ /* 0x000fe20000004100 */
[----:B------:R-:W-:Y:S02]  /*4960*/  @!P0 IMAD.MOV.U32 R4, RZ, RZ, R10 ;  /* 0x000000ffff048224 */ /* 0x000fe400078e000a */
[----:B------:R-:W-:Y:S01]  /*4970*/  @!P0 FFMA.FTZ R2, R5, R7, R2 ;  /* 0x0000000705028223 */ /* 0x000fe20000010002 */
[----:B------:R-:W-:Y:S02]  /*4980*/  @!P0 HADD2.F32 R7, -RZ, R40.H1_H1 ;  /* 0x30000028ff078230 */ /* 0x000fe40000004100 */
[--C-:B------:R-:W-:Y:S02]  /*4990*/  @!P0 HADD2.F32 R5, -RZ, R4.reuse.H1_H1 ;  /* 0x30000004ff058230 */ /* 0x100fe40000004100 */
[----:B------:R-:W-:Y:S01]  /*49a0*/  @!P0 F2FP.PACK_AB R2, R2, R15 ;  /* 0x0000000f0202823e */ /* 0x000fe200000000ff */
[----:B------:R-:W-:Y:S02]  /*49b0*/  @!P0 HADD2.F32 R4, -RZ, R4.H0_H0 ;  /* 0x20000004ff048230 */ /* 0x000fe40000004100 */
[CC--:B------:R-:W-:Y:S02]  /*49c0*/  @!P0 FMUL.FTZ R13, R5.reuse, R3.reuse ;  /* 0x00000003050d8220 */ /* 0x0c0fe40000410000 */
[----:B------:R-:W-:Y:S02]  /*49d0*/  @!P0 IMAD.MOV.U32 R9, RZ, RZ, R2 ;  /* 0x000000ffff098224 */ /* 0x000fe400078e0002 */
[C---:B------:R-:W-:Y:S02]  /*49e0*/  @!P0 FMUL.FTZ R3, R4.reuse, R3 ;  /* 0x0000000304038220 */ /* 0x040fe40000410000 */
[----:B------:R-:W-:Y:S01]  /*49f0*/  @!P0 FFMA.FTZ R14, R4, R7, -R13 ;  /* 0x00000007040e8223 */ /* 0x000fe2000001080d */
[----:B------:R-:W-:Y:S01]  /*4a00*/  @!P0 MOV R4, R11 ;  /* 0x0000000b00048202 */ /* 0x000fe20000000f00 */
[----:B------:R-:W-:Y:S04]  /*4a10*/  @!P0 FFMA.FTZ R3, R5, R7, R3 ;  /* 0x0000000705038223 */ /* 0x000fe80000010003 */
[--C-:B------:R-:W-:Y:S01]  /*4a20*/  @!P0 HADD2.F32 R7, -RZ, R4.reuse.H1_H1 ;  /* 0x30000004ff078230 */ /* 0x100fe20000004100 */
[----:B------:R-:W-:Y:S01]  /*4a30*/  @!P0 F2FP.PACK_AB R3, R3, R14 ;  /* 0x0000000e0303823e */ /* 0x000fe200000000ff */
[----:B------:R-:W-:Y:S03]  /*4a40*/  @!P0 HADD2.F32 R5, -RZ, R4.H0_H0 ;  /* 0x20000004ff058230 */ /* 0x000fe60000004100 */
[----:B------:R-:W-:Y:S01]  /*4a50*/  @!P0 MOV R10, R3 ;  /* 0x00000003000a8202 */ /* 0x000fe20000000f00 */
[-C--:B------:R-:W-:Y:S02]  /*4a60*/  @!P0 FMUL.FTZ R13, R7, R6.reuse ;  /* 0x00000006070d8220 */ /* 0x080fe40000410000 */
[C---:B------:R-:W-:Y:S02]  /*4a70*/  @!P0 FMUL.FTZ R4, R5.reuse, R6 ;  /* 0x0000000605048220 */ /* 0x040fe40000410000 */
[----:B----4-:R-:W-:Y:S02]  /*4a80*/  IMAD.MOV.U32 R6, RZ, RZ, R44 ;  /* 0x000000ffff067224 */ /* 0x010fe400078e002c */
[-C--:B------:R-:W-:Y:S01]  /*4a90*/  @!P0 FFMA.FTZ R13, R5, R12.reuse, -R13 ;  /* 0x0000000c050d8223 */ /* 0x080fe2000001080d */
[----:B------:R-:W-:Y:S01]  /*4aa0*/  SHF.L.U32 R5, R235, 0x3, RZ ;  /* 0x00000003eb057819 */ /* 0x000fe200000006ff */
[----:B------:R-:W-:Y:S01]  /*4ab0*/  @!P0 FFMA.FTZ R4, R7, R12, R4 ;  /* 0x0000000c07048223 */ /* 0x000fe20000010004 */
[----:B---3--:R-:W-:Y:S02]  /*4ac0*/  MOV R7, R45 ;  /* 0x0000002d00077202 */ /* 0x008fe40000000f00 */
[C---:B------:R-:W-:Y:S04]  /*4ad0*/  LEA R6, P1, R5.reuse, R6, 0x1 ;  /* 0x0000000605067211 */ /* 0x040fe800078208ff */
[----:B------:R-:W-:Y:S02]  /*4ae0*/  LEA.HI.X.SX32 R7, R5, R7, 0x1, P1 ;  /* 0x0000000705077211 */ /* 0x000fe400008f0eff */
[----:B------:R-:W-:Y:S02]  /*4af0*/  @!P0 F2FP.PACK_AB R5, R0, R22 ;  /* 0x000000160005823e */ /* 0x000fe400000000ff */
[----:B------:R-:W-:Y:S02]  /*4b00*/  @!P0 F2FP.PACK_AB R0, R4, R13 ;  /* 0x0000000d0400823e */ /* 0x000fe400000000ff */
[----:B------:R-:W-:Y:S02]  /*4b10*/  @!P0 MOV R8, R5 ;  /* 0x0000000500088202 */ /* 0x000fe40000000f00 */
[----:B------:R-:W-:Y:S05]  /*4b20*/  @!P0 MOV R11, R0 ;  /* 0x00000000000b8202 */ /* 0x000fea0000000f00 */
[----:B------:R1:W-:Y:S02]  /*4b30*/  ST.E.128 [R6.64], R8 ;  /* 0x0000000806007985 */ /* 0x0003e4000c101d08 */
.L_x_725:
[----:B------:R-:W-:Y:S05]  /*4b40*/  BSYNC B0 ;  /* 0x0000000000007941 */ /* 0x000fea0003800000 */
.L_x_724:
        /* <DEDUP_REMOVED lines=14> */
[----:B------:R-:W-:Y:S02]  /*4c30*/  @!P0 SHF.R.U32.HI R7, RZ, 0x10, R17 ;  /* 0x00000010ff078819 */ /* 0x000fe40000011611 */
[----:B------:R-:W-:Y:S01]  /*4c40*/  @!P0 SHF.R.U32.HI R16, RZ, 0x10, R35 ;  /* 0x00000010ff108819 */ /* 0x000fe20000011623 */
[----:B------:R-:W-:Y:S04]  /*4c50*/  @!P0 HADD2.F32 R13, -RZ, R13.H0_H0 ;  /* 0x2000000dff0d8230 */ /* 0x000fe80000004100 */
[----:B------:R-:W-:Y:S01]  /*4c60*/  @!P0 HADD2.F32 R16, -RZ, R16.H0_H0 ;  /* 0x20000010ff108230 */ /* 0x000fe20000004100 */
[----:B-1----:R-:W-:Y:S02]  /*4c70*/  @!P0 MOV R2, R8 ;  /* 0x0000000800028202 */ /* 0x002fe40000000f00 */
[----:B------:R-:W-:Y:S03]  /*4c80*/  @!P0 MOV R3, R9 ;  /* 0x0000000900038202 */ /* 0x000fe60000000f00 */
[--C-:B------:R-:W-:Y:S02]  /*4c90*/  @!P0 HADD2.F32 R5, -RZ, R2.reuse.H1_H1 ;  /* 0x30000002ff058230 */ /* 0x100fe40000004100 */
[----:B------:R-:W-:Y:S03]  /*4ca0*/  @!P0 HADD2.F32 R2, -RZ, R2.H0_H0 ;  /* 0x20000002ff028230 */ /* 0x000fe60000004100 */
[CC--:B------:R-:W-:Y:S02]  /*4cb0*/  @!P0 FMUL.FTZ R12, R5.reuse, R0.reuse ;  /* 0x00000000050c8220 */ /* 0x0c0fe40000410000 */
[C---:B------:R-:W-:Y:S02]  /*4cc0*/  @!P0 FMUL.FTZ R0, R2.reuse, R0 ;  /* 0x0000000002008220 */ /* 0x040fe40000410000 */
[-C--:B------:R-:W-:Y:S01]  /*4cd0*/  @!P0 FFMA.FTZ R28, R2, R6.reuse, -R12 ;  /* 0x00000006021c8223 */ /* 0x080fe2000001080c */
[----:B------:R-:W-:Y:S01]  /*4ce0*/  @!P0 HADD2.F32 R2, -RZ, R4.H0_H0 ;  /* 0x20000004ff028230 */ /* 0x000fe20000004100 */
[----:B------:R-:W-:Y:S01]  /*4cf0*/  @!P0 FFMA.FTZ R0, R5, R6, R0 ;  /* 0x0000000605008223 */ /* 0x000fe20000010000 */
[--C-:B------:R-:W-:Y:S01]  /*4d00*/  @!P0 HADD2.F32 R12, -RZ, R3.reuse.H1_H1 ;  /* 0x30000003ff0c8230 */ /* 0x100fe20000004100 */
[----:B------:R-:W-:Y:S01]  /*4d10*/  @!P0 MOV R6, R10 ;  /* 0x0000000a00068202 */ /* 0x000fe20000000f00 */
[----:B------:R-:W-:Y:S02]  /*4d20*/  @!P0 HADD2.F32 R4, -RZ, R3.H0_H0 ;  /* 0x20000003ff048230 */ /* 0x000fe40000004100 */
[----:B------:R-:W-:Y:S01]  /*4d30*/  @!P0 HADD2.F32 R3, -RZ, R24.H1_H1 ;  /* 0x30000018ff038230 */ /* 0x000fe20000004100 */
[-C--:B------:R-:W-:Y:S01]  /*4d40*/  @!P0 FMUL.FTZ R5, R12, R2.reuse ;  /* 0x000000020c058220 */ /* 0x080fe20000410000 */
[--C-:B------:R-:W-:Y:S01]  /*4d50*/  @!P0 HADD2.F32 R14, -RZ, R6.reuse.H1_H1 ;  /* 0x30000006ff0e8230 */ /* 0x100fe20000004100 */
[C---:B------:R-:W-:Y:S02]  /*4d60*/  @!P0 FMUL.FTZ R2, R4.reuse, R2 ;  /* 0x0000000204028220 */ /* 0x040fe40000410000 */
[----:B------:R-:W-:Y:S01]  /*4d70*/  @!P0 FFMA.FTZ R27, R4, R13, -R5 ;  /* 0x0000000d041b8223 */ /* 0x000fe20000010805 */
[----:B------:R-:W-:Y:S01]  /*4d80*/  @!P0 MOV R5, R11 ;  /* 0x0000000b00058202 */ /* 0x000fe20000000f00 */
[----:B------:R-:W-:Y:S01]  /*4d90*/  @!P0 FMUL.FTZ R17, R14, R3 ;  /* 0x000000030e118220 */ /* 0x000fe20000410000 */
[----:B------:R-:W-:Y:S01]  /*4da0*/  @!P0 HADD2.F32 R4, -RZ, R6.H0_H0 ;  /* 0x20000006ff048230 */ /* 0x000fe20000004100 */
[----:B------:R-:W-:Y:S01]  /*4db0*/  @!P0 FFMA.FTZ R2, R12, R13, R2 ;  /* 0x0000000d0c028223 */ /* 0x000fe20000010002 */
[----:B------:R-:W-:Y:S02]  /*4dc0*/  @!P0 HADD2.F32 R6, -RZ, R7.H0_H0 ;  /* 0x20000007ff068230 */ /* 0x000fe40000004100 */
[--C-:B------:R-:W-:Y:S01]  /*4dd0*/  @!P0 HADD2.F32 R7, -RZ, R5.reuse.H1_H1 ;  /* 0x30000005ff078230 */ /* 0x100fe20000004100 */
[----:B------:R-:W-:Y:S01]  /*4de0*/  @!P0 FMUL.FTZ R3, R4, R3 ;  /* 0x0000000304038220 */ /* 0x000fe20000410000 */
[----:B------:R-:W-:Y:S01]  /*4df0*/  @!P0 F2FP.PACK_AB R2, R2, R27 ;  /* 0x0000001b0202823e */ /* 0x000fe200000000ff */
[----:B------:R-:W-:Y:S01]  /*4e00*/  @!P0 HADD2.F32 R5, -RZ, R5.H0_H0 ;  /* 0x20000005ff058230 */ /* 0x000fe20000004100 */
[-C--:B------:R-:W-:Y:S02]  /*4e10*/  @!P0 FFMA.FTZ R24, R4, R15.reuse, -R17 ;  /* 0x0000000f04188223 */ /* 0x080fe40000010811 */
[----:B------:R-:W-:Y:S01]  /*4e20*/  @!P0 MOV R9, R2 ;  /* 0x0000000200098202 */ /* 0x000fe20000000f00 */
[-C--:B------:R-:W-:Y:S02]  /*4e30*/  @!P0 FMUL.FTZ R17, R7, R6.reuse ;  /* 0x0000000607118220 */ /* 0x080fe40000410000 */
[C---:B------:R-:W-:Y:S02]  /*4e40*/  @!P0 FMUL.FTZ R4, R5.reuse, R6 ;  /* 0x0000000605048220 */ /* 0x040fe40000410000 */
[----:B------:R-:W-:Y:S02]  /*4e50*/  @!P0 FFMA.FTZ R3, R14, R15, R3 ;  /* 0x0000000f0e038223 */ /* 0x000fe40000010003 */
[----:B------:R-:W-:Y:S01]  /*4e60*/  @!P0 FFMA.FTZ R17, R5, R16, -R17 ;  /* 0x0000001005118223 */ /* 0x000fe20000010811 */
        /* <DEDUP_REMOVED lines=8> */
.L_x_727:
[----:B------:R-:W-:Y:S05]  /*4ef0*/  BSYNC B0 ;  /* 0x0000000000007941 */ /* 0x000fea0003800000 */
.L_x_726:
        /* <DEDUP_REMOVED lines=58> */
.L_x_729:
[----:B------:R-:W-:Y:S05]  /*52a0*/  BSYNC B0 ;  /* 0x0000000000007941 */ /* 0x000fea0003800000 */
.L_x_728:
        /* <DEDUP_REMOVED lines=58> */
.L_x_716:
        /* <DEDUP_REMOVED lines=47> */
.L_x_731:
[----:B------:R-:W-:Y:S05]  /*5940*/  BSYNC B0 ;  /* 0x0000000000007941 */ /* 0x000fea0003800000 */
.L_x_730:
        /* <DEDUP_REMOVED lines=29> */
[----:B--2---:R-:W-:Y:S01]  /*5b20*/  PRMT R11, R2, 0x5410, R0 ;  /* 0x00005410020b7816 */ /* 0x004fe20000000000 */
[----:B------:R-:W-:-:S05]  /*5b30*/  @P0 BRA `(.L_x_733) ;  /* 0x000007f000000947 */ /* 0x000fca0003800000 */
[--C-:B------:R-:W-:Y:S01]  /*5b40*/  IMAD.MOV.U32 R9, RZ, RZ, R5.reuse ;  /* 0x000000ffff097224 */ /* 0x100fe200078e0005 */
[----:B------:R-:W-:Y:S01]  /*5b50*/  LOP3.LUT P2, RZ, R226, 0x2, RZ, 0xc0, !PT ;  /* 0x00000002e2ff7812 */ /* 0x000fe2000784c0ff */
[----:B------:R-:W1:Y:S01]  /*5b60*/  LDS.128 R12, [R97+0x6100] ;  /* 0x00610000610c7984 */ /* 0x000e620000000c00 */
[----:B------:R-:W-:Y:S02]  /*5b70*/  ISETP.GE.AND P0, PT, R104, c[0x0][0x27c], PT ;  /* 0x00009f0068007a0c */ /* 0x000fe40003f06270 */
[----:B------:R-:W-:Y:S02]  /*5b80*/  SEL R0, R120, R118, !P2 ;  /* 0x0000007678007207 */ /* 0x000fe40005000000 */
[----:B------:R-:W-:Y:S02]  /*5b90*/  MOV R10, R32 ;  /* 0x00000020000a7202 */ /* 0x000fe40000000f00 */
[----:B------:R-:W-:Y:S04]  /*5ba0*/  SHF.R.S32.HI R2, RZ, 0x1f, R0 ;  /* 0x0000001fff027819 */ /* 0x000fe80000011400 */
        /* <DEDUP_REMOVED lines=25> */
[----:B------:R-:W-:Y:S01]  /*5d40*/  @!P0 IMAD.MOV.U32 R32, RZ, RZ, R37 ;  /* 0x000000ffff208224 */ /* 0x000fe200078e0025 */
[----:B------:R-:W-:Y:S01]  /*5d50*/  @!P0 HADD2.F32 R5, -RZ, R9.H0_H0 ;  /* 0x20000009ff058230 */ /* 0x000fe20000004100 */
[----:B------:R-:W-:Y:S01]  /*5d60*/  @!P0 FFMA.FTZ R60, R3, R28, -R30 ;  /* 0x0000001c033c8223 */ /* 0x000fe2000001081e */
[----:B------:R-:W-:Y:S01]  /*5d70*/  @!P0 HADD2.F32 R2, -RZ, R2.H0_H0 ;  /* 0x20000002ff028230 */ /* 0x000fe20000004100 */
[----:B------:R-:W-:Y:S01]  /*5d80*/  @!P0 MOV R9, R13 ;  /* 0x0000000d00098202 */ /* 0x000fe20000000f00 */
[----:B------:R-:W-:Y:S01]  /*5d90*/  @!P0 HADD2.F32 R27, -RZ, R29.H1_H1 ;  /* 0x3000001dff1b8230 */ /* 0x000fe20000004100 */
[----:B------:R-:W-:Y:S01]  /*5da0*/  MOV R30, R33 ;  /* 0x00000021001e7202 */ /* 0x000fe20000000f00 */
[----:B------:R-:W-:Y:S01]  /*5db0*/  @!P0 HADD2.F32 R3, -RZ, R8.H1_H1 ;  /* 0x30000008ff038230 */ /* 0x000fe20000004100 */
[----:B------:R-:W-:Y:S01]  /*5dc0*/  @!P0 SHF.R.U32.HI R33, RZ, 0x10, R33 ;  /* 0x00000010ff218819 */ /* 0x000fe20000011621 */
[----:B------:R-:W-:Y:S01]  /*5dd0*/  @!P0 HADD2.F32 R8, -RZ, R4.H0_H0 ;  /* 0x20000004ff088230 */ /* 0x000fe20000004100 */
[-C--:B------:R-:W-:Y:S01]  /*5de0*/  @!P0 FMUL.FTZ R29, R27, R2.reuse ;  /* 0x000000021b1d8220 */ /* 0x080fe20000410000 */
[----:B------:R-:W-:Y:S01]  /*5df0*/  @!P0 HADD2.F32 R28, -RZ, R32.H0_H0 ;  /* 0x20000020ff1c8230 */ /* 0x000fe20000004100 */
[C---:B------:R-:W-:Y:S01]  /*5e00*/  @!P0 FMUL.FTZ R2, R3.reuse, R2 ;  /* 0x0000000203028220 */ /* 0x040fe20000410000 */
[----:B------:R-:W-:Y:S01]  /*5e10*/  @!P0 HADD2.F32 R4, -RZ, R9.H0_H0 ;  /* 0x20000009ff048230 */ /* 0x000fe20000004100 */
[-C--:B------:R-:W-:Y:S01]  /*5e20*/  @!P0 FFMA.FTZ R59, R3, R8.reuse, -R29 ;  /* 0x00000008033b8223 */ /* 0x080fe2000001081d */
[----:B------:R-:W-:Y:S01]  /*5e30*/  @!P0 HADD2.F32 R29, -RZ, R30.H0_H0 ;  /* 0x2000001eff1d8230 */ /* 0x000fe20000004100 */
[-C--:B------:R-:W-:Y:S02]  /*5e40*/  @!P0 FMUL.FTZ R30, R28, R5.reuse ;  /* 0x000000051c1e8220 */ /* 0x080fe40000410000 */
        /* <DEDUP_REMOVED lines=18> */
[--C-:B------:R-:W-:Y:S02]  /*5f70*/  @!P0 SHF.R.U64 R4, R34, 0x10, R35.reuse ;  /* 0x0000001022048819 */ /* 0x100fe40000001223 */
[----:B------:R-:W-:Y:S01]  /*5f80*/  @!P0 SHF.R.U32.HI R34, RZ, 0x10, R35 ;  /* 0x00000010ff228819 */ /* 0x000fe20000011623 */
        /* <DEDUP_REMOVED lines=9> */
[----:B------:R-:W-:Y:S02]  /*6020*/  @!P0 FMUL.FTZ R9, R10, R8 ;  /* 0x000000080a098220 */ /* 0x000fe40000410000 */
[----:B------:R-:W-:Y:S01]  /*6030*/  IMAD.MOV.U32 R33, RZ, RZ, R35 ;  /* 0x000000ffff217224 */ /* 0x000fe200078e0023 */
[----:B------:R-:W-:Y:S01]  /*6040*/  @!P0 F2FP.PACK_AB R35, R59, R60 ;  /* 0x0000003c3b23823e */ /* 0x000fe200000000ff */
        /* <DEDUP_REMOVED lines=46> */
.L_x_733:
[----:B------:R-:W-:Y:S05]  /*6330*/  BSYNC B0 ;  /* 0x0000000000007941 */ /* 0x000fea0003800000 */
.L_x_732:
        /* <DEDUP_REMOVED lines=123> */
.L_x_735:
[----:B------:R-:W-:Y:S05]  /*6af0*/  BSYNC B0 ;  /* 0x0000000000007941 */ /* 0x000fea0003800000 */
.L_x_734:
[----:B------:R-:W-:Y:S11]  /*6b00*/  ISETP.GE.AND P0, PT, R103, c[0x0][0x1d4], PT ;  /* 0x0000750067007a0c */ /* 0x000ff60003f06270 */
[----:B------:R-:W-:Y:S02]  /*6b10*/  @!UPT UIADD3 URZ, URZ, URZ, URZ ;  /* 0x0000003f3f3ff290 */ /* 0x000fe4000fffe03f */
[----:B------:R-:W-:-:S05]  /*6b20*/  @P0 BRA `(.L_x_719) ;  /* 0x00000a2000000947 */ /* 0x000fca0003800000 */
[----:B------:R-:W-:Y:S01]  /*6b30*/  LOP3.LUT P1, RZ, R226, 0x4, RZ, 0xc0, !PT ;  /* 0x00000004e2ff7812 */ /* 0x000fe2000782c0ff */
[----:B-1----:R-:W-:Y:S01]  /*6b40*/  LDS.128 R12, [R95+0x6100] ;  /* 0x006100005f0c7984 */ /* 0x002fe20000000c00 */
[----:B------:R-:W-:Y:S02]  /*6b50*/  ISETP.GE.AND P0, PT, R103, c[0x0][0x27c], PT ;  /* 0x00009f0067007a0c */ /* 0x000fe40003f06270 */
[----:B------:R-:W-:Y:S04]  /*6b60*/  SEL R0, R120, R118, !P1 ;  /* 0x0000007678007207 */ /* 0x000fe80004800000 */
[----:B------:R-:W-:Y:S04]  /*6b70*/  SHF.R.S32.HI R2, RZ, 0x1f, R0 ;  /* 0x0000001fff027819 */ /* 0x000fe80000011400 */
[----:B------:R-:W-:Y:S03]  /*6b80*/  LEA.HI R0, R2, R0, RZ, 0x4 ;  /* 0x0000000002007211 */ /* 0x000fe600078f20ff */
[----:B------:R-:W-:Y:S01]  /*6b90*/  @!P0 HADD2.F32 R4, -RZ, R25.H0_H0 ;  /* 0x20000019ff048230 */ /* 0x000fe20000004100 */
[----:B------:R-:W-:Y:S01]  /*6ba0*/  LEA.HI.SX32 R0, R0, R110, 0x1c ;  /* 0x0000006e00007211 */ /* 0x000fe200078fe2ff */
[----:B------:R-:W-:Y:S01]  /*6bb0*/  @!P0 HADD2.F32 R8, -RZ, R50.H0_H0 ;  /* 0x20000032ff088230 */ /* 0x000fe20000004100 */
[--C-:B------:R-:W-:Y:S01]  /*6bc0*/  @!P0 SHF.R.U64 R10, R44, 0x10, R45.reuse ;  /* 0x000000102c0a8819 */ /* 0x100fe2000000122d */
[----:B------:R-:W-:Y:S01]  /*6bd0*/  @!P0 HADD2.F32 R19, -RZ, R51.H0_H0 ;  /* 0x20000033ff138230 */ /* 0x000fe20000004100 */
[----:B------:R-:W-:Y:S02]  /*6be0*/  SHF.R.S32.HI R2, RZ, 0x1f, R0 ;  /* 0x0000001fff027819 */ /* 0x000fe40000011400 */
[----:B------:R-:W-:Y:S01]  /*6bf0*/  SHF.L.U32 R32, R0, 0x3, RZ ;  /* 0x0000000300207819 */ /* 0x000fe200000006ff */
[----:B------:R-:W-:Y:S01]  /*6c00*/  @!P0 HADD2.F32 R10, -RZ, R10.H0_H0 ;  /* 0x2000000aff0a8230 */ /* 0x000fe20000004100 */
[----:B------:R-:W-:Y:S02]  /*6c10*/  LEA.HI R0, R2, R0, RZ, 0x3 ;  /* 0x0000000002007211 */ /* 0x000fe400078f18ff */
[----:B------:R-:W-:Y:S02]  /*6c20*/  LOP3.LUT R2, R237, 0x38, R32, 0xf8, !PT ;  /* 0x00000038ed027812 */ /* 0x000fe400078ef820 */
[----:B------:R-:W-:Y:S02]  /*6c30*/  SHF.L.U32 R0, R0, 0x9, RZ ;  /* 0x0000000900007819 */ /* 0x000fe400000006ff */
[----:B------:R-:W-:Y:S02]  /*6c40*/  LOP3.LUT R2, R2, R238, RZ, 0x3c, !PT ;  /* 0x000000ee02027212 */ /* 0x000fe400078e3cff */
[----:B------:R-:W-:Y:S02]  /*6c50*/  LOP3.LUT R0, R0, 0x7ffff000, RZ, 0xc0, !PT ;  /* 0x7ffff00000007812 */ /* 0x000fe400078ec0ff */
[----:B------:R-:W-:Y:S02]  /*6c60*/  @!P0 SHF.R.U32.HI R11, RZ, 0x10, R45 ;  /* 0x00000010ff0b8819 */ /* 0x000fe4000001162d */
[----:B------:R-:W-:Y:S02]  /*6c70*/  IADD3 R0, R2, R0, R239 ;  /* 0x0000000002007210 */ /* 0x000fe40007ffe0ef */
[----:B------:R-:W-:Y:S01]  /*6c80*/  @!P0 SHF.R.U64 R2, R20, 0x10, R21 ;  /* 0x0000001014028819 */ /* 0x000fe20000001215 */
[----:B------:R-:W-:Y:S01]  /*6c90*/  @!P0 HADD2.F32 R17, -RZ, R11.H0_H0 ;  /* 0x2000000bff118230 */ /* 0x000fe20000004100 */
[----:B------:R-:W-:Y:S01]  /*6ca0*/  @!P0 SHF.R.U64 R11, R22, 0x10, R23 ;  /* 0x00000010160b8819 */ /* 0x000fe20000001217 */
[----:B------:R-:W-:Y:S01]  /*6cb0*/  IMAD.SHL.U32 R0, R0, 0x2, RZ ;  /* 0x0000000200007824 */ /* 0x000fe200078e00ff */
[----:B------:R-:W-:Y:S01]  /*6cc0*/  @!P0 SHF.R.U32.HI R7, RZ, 0x10, R21 ;  /* 0x00000010ff078819 */ /* 0x000fe20000011615 */
[----:B------:R-:W-:Y:S01]  /*6cd0*/  @!P0 HADD2.F32 R2, -RZ, R2.H0_H0 ;  /* 0x20000002ff028230 */ /* 0x000fe20000004100 */
[----:B------:R-:W-:Y:S02]  /*6ce0*/  @!P0 SHF.R.U64 R27, R46, 0x10, R47 ;  /* 0x000000102e1b8819 */ /* 0x000fe4000000122f */
[----:B------:R-:W1:Y:S01]  /*6cf0*/  LDS.128 R28, [R0+0x6100] ;  /* 0x00610000001c7984 */ /* 0x000e620000000c00 */
[----:B------:R-:W-:Y:S01]  /*6d00*/  @!P0 HADD2.F32 R7, -RZ, R7.H0_H0 ;  /* 0x20000007ff078230 */ /* 0x000fe20000004100 */
[----:B-1----:R-:W-:Y:S01]  /*6d10*/  @!P0 IMAD.MOV.U32 R3, RZ, RZ, R28 ;  /* 0x000000ffff038224 */ /* 0x002fe200078e001c */
[----:B------:R-:W-:Y:S02]  /*6d20*/  @!P0 MOV R0, R12 ;  /* 0x0000000c00008202 */ /* 0x000fe40000000f00 */
[----:B------:R-:W-:Y:S02]  /*6d30*/  @!P0 MOV R24, R30 ;  /* 0x0000001e00188202 */ /* 0x000fe40000000f00 */
[--C-:B------:R-:W-:Y:S01]  /*6d40*/  @!P0 HADD2.F32 R6, -RZ, R3.reuse.H0_H0 ;  /* 0x20000003ff068230 */ /* 0x100fe20000004100 */
[----:B------:R-:W-:Y:S01]  /*6d50*/  @!P0 MOV R21, R31 ;  /* 0x0000001f00158202 */ /* 0x000fe20000000f00 */
[--C-:B------:R-:W-:Y:S02]  /*6d60*/  @!P0 HADD2.F32 R5, -RZ, R0.reuse.H0_H0 ;  /* 0x20000000ff058230 */ /* 0x100fe40000004100 */
[----:B------:R-:W-:Y:S01]  /*6d70*/  @!P0 HADD2.F32 R9, -RZ, R3.H1_H1 ;  /* 0x30000003ff098230 */ /* 0x000fe20000004100 */
[CC--:B------:R-:W-:Y:S01]  /*6d80*/  @!P0 FMUL.FTZ R16, R6.reuse, R4.reuse ;  /* 0x0000000406108220 */ /* 0x0c0fe20000410000 */
[----:B------:R-:W-:Y:S01]  /*6d90*/  @!P0 HADD2.F32 R3, -RZ, R0.H1_H1 ;  /* 0x30000000ff038230 */ /* 0x000fe20000004100 */
[----:B------:R-:W-:Y:S01]  /*6da0*/  @!P0 FMUL.FTZ R0, R5, R4 ;  /* 0x0000000405008220 */ /* 0x000fe20000410000 */
[----:B------:R-:W-:Y:S01]  /*6db0*/  @!P0 HADD2.F32 R18, -RZ, R24.H0_H0 ;  /* 0x20000018ff128230 */ /* 0x000fe20000004100 */
[----:B------:R-:W-:Y:S02]  /*6dc0*/  @!P0 FMUL.FTZ R4, R9, R2 ;  /* 0x0000000209048220 */ /* 0x000fe40000410000 */
[----:B------:R-:W-:Y:S01]  /*6dd0*/  @!P0 FFMA.FTZ R36, R5, R8, -R16 ;  /* 0x0000000805248223 */ /* 0x000fe20000010810 */
[----:B------:R-:W-:Y:S01]  /*6de0*/  @!P0 MOV R5, R29 ;  /* 0x0000001d00058202 */ /* 0x000fe20000000f00 */
[C---:B------:R-:W-:Y:S02]  /*6df0*/  @!P0 FFMA.FTZ R34, R3.reuse, R10, -R4 ;  /* 0x0000000a03228223 */ /* 0x040fe40000010804 */
[----:B------:R-:W-:Y:S02]  /*6e00*/  @!P0 IMAD.MOV.U32 R4, RZ, RZ, R13 ;  /* 0x000000ffff048224 */ /* 0x000fe400078e000d */
[----:B------:R-:W-:Y:S01]  /*6e10*/  @!P0 FFMA.FTZ R0, R6, R8, R0 ;  /* 0x0000000806008223 */ /* 0x000fe20000010000 */
[----:B------:R-:W-:Y:S01]  /*6e20*/  @!P0 HADD2.F32 R16, -RZ, R5.H1_H1 ;  /* 0x30000005ff108230 */ /* 0x000fe20000004100 */
[----:B------:R-:W-:Y:S01]  /*6e30*/  @!P0 FMUL.FTZ R2, R3, R2 ;  /* 0x0000000203028220 */ /* 0x000fe20000410000 */
[----:B------:R-:W-:Y:S01]  /*6e40*/  @!P0 HADD2.F32 R3, -RZ, R25.H1_H1 ;  /* 0x30000019ff038230 */ /* 0x000fe20000004100 */
[----:B------:R-:W-:Y:S01]  /*6e50*/  @!P0 SHF.R.U32.HI R25, RZ, 0x10, R47 ;  /* 0x00000010ff198819 */ /* 0x000fe2000001162f */
[----:B------:R-:W-:Y:S01]  /*6e60*/  @!P0 HADD2.F32 R8, -RZ, R5.H0_H0 ;  /* 0x20000005ff088230 */ /* 0x000fe20000004100 */
[----:B------:R-:W-:Y:S01]  /*6e70*/  @!P0 FFMA.FTZ R2, R9, R10, R2 ;  /* 0x0000000a09028223 */ /* 0x000fe20000010002 */
[----:B------:R-:W-:Y:S01]  /*6e80*/  @!P0 HADD2.F32 R5, -RZ, R4.H1_H1 ;  /* 0x30000004ff058230 */ /* 0x000fe20000004100 */
[----:B------:R-:W-:Y:S01]  /*6e90*/  @!P0 FMUL.FTZ R9, R16, R7 ;  /* 0x0000000710098220 */ /* 0x000fe20000410000 */
[----:B------:R-:W-:Y:S02]  /*6ea0*/  @!P0 HADD2.F32 R10, -RZ, R50.H1_H1 ;  /* 0x30000032ff0a8230 */ /* 0x000fe40000004100 */
[----:B------:R-:W-:Y:S01]  /*6eb0*/  @!P0 HADD2.F32 R6, -RZ, R4.H0_H0 ;  /* 0x20000004ff068230 */ /* 0x000fe20000004100 */
[----:B------:R-:W-:Y:S02]  /*6ec0*/  @!P0 FMUL.FTZ R4, R8, R3 ;  /* 0x0000000308048220 */ /* 0x000fe40000410000 */
[C---:B------:R-:W-:Y:S02]  /*6ed0*/  @!P0 FFMA.FTZ R20, R5.reuse, R17, -R9 ;  /* 0x0000001105148223 */ /* 0x040fe40000010809 */
[----:B------:R-:W-:Y:S02]  /*6ee0*/  @!P0 IMAD.MOV.U32 R9, RZ, RZ, R14 ;  /* 0x000000ffff098224 */ /* 0x000fe400078e000e */
[CC--:B------:R-:W-:Y:S02]  /*6ef0*/  @!P0 FFMA.FTZ R33, R6.reuse, R10.reuse, -R4 ;  /* 0x0000000a06218223 */ /* 0x0c0fe40000010804 */
[----:B------:R-:W-:Y:S01]  /*6f00*/  @!P0 FMUL.FTZ R4, R5, R7 ;  /* 0x0000000705048220 */ /* 0x000fe20000410000 */
[--C-:B------:R-:W-:Y:S01]  /*6f10*/  @!P0 HADD2.F32 R5, -RZ, R26.reuse.H0_H0 ;  /* 0x2000001aff058230 */ /* 0x100fe20000004100 */
[----:B------:R-:W-:Y:S01]  /*6f20*/  @!P0 FMUL.FTZ R3, R6, R3 ;  /* 0x0000000306038220 */ /* 0x000fe20000410000 */
[----:B------:R-:W-:Y:S01]  /*6f30*/  @!P0 HADD2.F32 R6, -RZ, R9.H0_H0 ;  /* 0x20000009ff068230 */ /* 0x000fe20000004100 */
[----:B------:R-:W-:Y:S01]  /*6f40*/  @!P0 F2FP.PACK_AB R33, R20, R33 ;  /* 0x000000211421823e */ /* 0x000fe200000000ff */
[----:B------:R-:W-:Y:S01]  /*6f50*/  @!P0 HADD2.F32 R20, -RZ, R51.H1_H1 ;  /* 0x30000033ff148230 */ /* 0x000fe20000004100 */
[----:B------:R-:W-:Y:S02]  /*6f60*/  @!P0 FMUL.FTZ R7, R18, R5 ;  /* 0x0000000512078220 */ /* 0x000fe40000410000 */
[----:B------:R-:W-:Y:S01]  /*6f70*/  @!P0 FFMA.FTZ R3, R8, R10, R3 ;  /* 0x0000000a08038223 */ /* 0x000fe20000010003 */
[----:B------:R-:W-:Y:S01]  /*6f80*/  @!P0 SHF.R.U32.HI R10, RZ, 0x10, R23 ;  /* 0x00000010ff0a8819 */ /* 0x000fe20000011617 */
[----:B------:R-:W-:Y:S02]  /*6f90*/  @!P0 IMAD.MOV.U32 R8, RZ, RZ, R15 ;  /* 0x000000ffff088224 */ /* 0x000fe400078e000f */
[----:B------:R-:W-:Y:S01]  /*6fa0*/  @!P0 FFMA.FTZ R35, R6, R19, -R7 ;  /* 0x0000001306238223 */ /* 0x000fe20000010807 */
[----:B------:R-:W-:Y:S01]  /*6fb0*/  @!P0 HADD2.F32 R7, -RZ, R26.H1_H1 ;  /* 0x3000001aff078230 */ /* 0x000fe20000004100 */
[----:B------:R-:W-:Y:S01]  /*6fc0*/  @!P0 FFMA.FTZ R4, R16, R17, R4 ;  /* 0x0000001110048223 */ /* 0x000fe20000010004 */
[--C-:B------:R-:W-:Y:S01]  /*6fd0*/  @!P0 HADD2.F32 R17, -RZ, R21.reuse.H0_H0 ;  /* 0x20000015ff118230 */ /* 0x100fe20000004100 */
[----:B------:R-:W-:Y:S01]  /*6fe0*/  @!P0 FMUL.FTZ R5, R6, R5 ;  /* 0x0000000506058220 */ /* 0x000fe20000410000 */
[----:B------:R-:W-:Y:S01]  /*6ff0*/  @!P0 HADD2.F32 R6, -RZ, R8.H0_H0 ;  /* 0x20000008ff068230 */ /* 0x000fe20000004100 */
[----:B------:R-:W-:Y:S01]  /*7000*/  @!P0 IMAD.MOV.U32 R13, RZ, RZ, R33 ;  /* 0x000000ffff0d8224 */ /* 0x000fe200078e0021 */
[----:B------:R-:W-:Y:S01]  /*7010*/  @!P0 F2FP.PACK_AB R26, R34, R36 ;  /* 0x00000024221a823e */ /* 0x000fe200000000ff */
[-C--:B------:R-:W-:Y:S01]  /*7020*/  @!P0 FMUL.FTZ R22, R17, R7.reuse ;  /* 0x0000000711168220 */ /* 0x080fe20000410000 */
[----:B------:R-:W-:Y:S01]  /*7030*/  @!P0 HADD2.F32 R16, -RZ, R10.H0_H0 ;  /* 0x2000000aff108230 */ /* 0x000fe20000004100 */
[C---:B------:R-:W-:Y:S01]  /*7040*/  @!P0 FMUL.FTZ R7, R6.reuse, R7 ;  /* 0x0000000706078220 */ /* 0x040fe20000410000 */
[----:B------:R-:W-:Y:S01]  /*7050*/  @!P0 HADD2.F32 R21, -RZ, R21.H1_H1 ;  /* 0x30000015ff158230 */ /* 0x000fe20000004100 */
[----:B------:R-:W-:Y:S01]  /*7060*/  @!P0 FFMA.FTZ R34, R6, R20, -R22 ;  /* 0x0000001406228223 */ /* 0x000fe20000010816 */
[----:B------:R-:W-:Y:S01]  /*7070*/  @!P0 MOV R12, R26 ;  /* 0x0000001a000c8202 */ /* 0x000fe20000000f00 */
[----:B------:R-:W-:Y:S01]  /*7080*/  @!P0 FFMA.FTZ R5, R18, R19, R5 ;  /* 0x0000001312058223 */ /* 0x000fe20000010005 */
[----:B------:R-:W-:Y:S01]  /*7090*/  @!P0 F2FP.PACK_AB R3, R4, R3 ;  /* 0x000000030403823e */ /* 0x000fe200000000ff */
[----:B------:R-:W-:Y:S02]  /*70a0*/  @!P0 HADD2.F32 R22, -RZ, R25.H0_H0 ;  /* 0x20000019ff168230 */ /* 0x000fe40000004100 */
[----:B------:R-:W-:Y:S01]  /*70b0*/  @!P0 HADD2.F32 R6, -RZ, R8.H1_H1 ;  /* 0x30000008ff068230 */ /* 0x000fe20000004100 */
[----:B------:R-:W-:Y:S01]  /*70c0*/  @!P0 FMUL.FTZ R8, R21, R16 ;  /* 0x0000001015088220 */ /* 0x000fe20000410000 */
[----:B------:R-:W-:Y:S01]  /*70d0*/  @!P0 HADD2.F32 R10, -RZ, R11.H0_H0 ;  /* 0x2000000bff0a8230 */ /* 0x000fe20000004100 */
[----:B------:R-:W-:Y:S01]  /*70e0*/  @!P0 IMAD.MOV.U32 R29, RZ, RZ, R3 ;  /* 0x000000ffff1d8224 */ /* 0x000fe200078e0003 */
[----:B------:R-:W-:Y:S01]  /*70f0*/  @!P0 HADD2.F32 R11, -RZ, R24.H1_H1 ;  /* 0x30000018ff0b8230 */ /* 0x000fe20000004100 */
[C---:B----4-:R-:W-:Y:S01]  /*7100*/  LEA R24, P1, R73.reuse, R52, 0x1 ;  /* 0x0000003449187211 */ /* 0x050fe200078208ff */
[C---:B------:R-:W-:Y:S02]  /*7110*/  @!P0 FFMA.FTZ R23, R6.reuse, R22, -R8 ;  /* 0x0000001606178223 */ /* 0x040fe40000010808 */
[----:B------:R-:W-:Y:S01]  /*7120*/  @!P0 FMUL.FTZ R8, R6, R16 ;  /* 0x0000001006088220 */ /* 0x000fe20000410000 */
[----:B---3--:R-:W-:Y:S01]  /*7130*/  LEA.HI.X R25, R73, R53, R99, 0x1, P1 ;  /* 0x0000003549197211 */ /* 0x008fe200008f0c63 */
[----:B------:R-:W-:Y:S01]  /*7140*/  @!P0 HADD2.F32 R16, -RZ, R27.H0_H0 ;  /* 0x2000001bff108230 */ /* 0x000fe20000004100 */
[----:B------:R-:W-:Y:S01]  /*7150*/  @!P0 F2FP.PACK_AB R23, R23, R34 ;  /* 0x000000221717823e */ /* 0x000fe200000000ff */
[----:B------:R-:W-:Y:S01]  /*7160*/  @!P0 HADD2.F32 R6, -RZ, R9.H1_H1 ;  /* 0x30000009ff068230 */ /* 0x000fe20000004100 */
[----:B------:R-:W-:Y:S03]  /*7170*/  @!P0 FMUL.FTZ R9, R11, R10 ;  /* 0x0000000a0b098220 */ /* 0x000fe60000410000 */
[----:B------:R-:W-:Y:S02]  /*7180*/  @!P0 IMAD.MOV.U32 R15, RZ, RZ, R23 ;  /* 0x000000ffff0f8224 */ /* 0x000fe400078e0017 */
        /* <DEDUP_REMOVED lines=21> */
.L_x_715:
        /* <DEDUP_REMOVED lines=8> */
[----:B------:R-:W-:Y:S02]  /*7360*/  ISETP.GE.AND P3, PT, R214, c[0x0][0x1d4], PT ;  /* 0x00007500d6007a0c */ /* 0x000fe40003f66270 */
[C---:B------:R-:W-:Y:S09]  /*7370*/  ISETP.GE.AND P2, PT, R213.reuse, c[0x0][0x1d4], PT ;  /* 0x00007500d5007a0c */ /* 0x040ff20003f46270 */
        /* <DEDUP_REMOVED lines=29> */
.L_x_719:
[----:B------:R-:W-:Y:S05]  /*7550*/  BSYNC B1 ;  /* 0x0000000000017941 */ /* 0x000fea0003800000 */
.L_x_714:
        /* <DEDUP_REMOVED lines=53> */
[----:B------:R-:W-:Y:S02]  /*78b0*/  ISETP.GE.AND P3, PT, R214, c[0x0][0x1d4], PT ;  /* 0x00007500d6007a0c */ /* 0x000fe40003f66270 */
[C---:B------:R-:W-:Y:S09]  /*78c0*/  ISETP.GE.AND P2, PT, R213.reuse, c[0x0][0x1d4], PT ;  /* 0x00007500d5007a0c */ /* 0x040ff20003f46270 */
        /* <DEDUP_REMOVED lines=29> */
.L_x_737:
[----:B------:R-:W-:Y:S05]  /*7aa0*/  BSYNC B0 ;  /* 0x0000000000007941 */ /* 0x000fea0003800000 */
.L_x_736:
        /* <DEDUP_REMOVED lines=26> */
.L_x_713:
[----:B------:R-:W-:Y:S02]  /*7c50*/  IMAD.MOV.U32 R0, RZ, RZ, c[0x0][0x2c4] ;  /* 0x0000b100ff007624 */ /* 0x000fe400078e00ff */
[----:B-1----:R-:W-:-:S03]  /*7c60*/  IMAD.MOV.U32 R3, RZ, RZ, c[0x0][0x32c] ;  /* 0x0000cb00ff037624 */ /* 0x002fc600078e00ff */
[----:B------:R-:W-:Y:S02]  /*7c70*/  ISETP.NE.AND P3, PT, R0, 0x1, PT ;  /* 0x000000010000780c */ /* 0x000fe40003f65270 */
[----:B------:R-:W-:Y:S02]  /*7c80*/  IADD3 R0, R233, 0x7f, RZ ;  /* 0x0000007fe9007810 */ /* 0x000fe40007ffe0ff */
[----:B------:R-:W-:-:S09]  /*7c90*/  ISETP.GE.AND P1, PT, R3, 0x1, PT ;  /* 0x000000010300780c */ /* 0x000fd20003f26270 */
[----:B------:R-:W-:-:S05]  /*7ca0*/  @P3 IMAD.HI.U32 R2, R0, c[0x0][0x2c8], RZ ;  /* 0x0000b20000023a27 */ /* 0x000fca00078e00ff */
[----:B------:R-:W-:-:S05]  /*7cb0*/  @P3 SHF.R.U32.HI R0, RZ, c[0x0][0x2cc], R2 ;  /* 0x0000b300ff003a19 */ /* 0x000fca0000011602 */
[----:B------:R-:W-:-:S05]  /*7cc0*/  IMAD.IADD R0, R121, 0x1, R0 ;  /* 0x0000000179007824 */ /* 0x000fca00078e0200 */
[----:B------:R-:W-:Y:S01]  /*7cd0*/  IADD3 R3, R0, c[0x0][0x328], RZ ;  /* 0x0000ca0000037a10 */ /* 0x000fe20007ffe0ff */
[----:B------:R-:W-:Y:S05]  /*7ce0*/  @!P1 BRA `(.L_x_739) ;  /* 0x0000011000009947 */ /* 0x000fea0003800000 */
[C---:B------:R-:W-:Y:S01]  /*7cf0*/  ISETP.GT.AND P0, PT, R0.reuse, RZ, PT ;  /* 0x000000ff0000720c */ /* 0x040fe20003f04270 */
[----:B------:R-:W-:Y:S01]  /*7d00*/  BSSY B0, `(.L_x_740) ;  /* 0x000000d000007945 */ /* 0x000fe20003800000 */
[----:B------:R-:W-:Y:S01]  /*7d10*/  IADD3 R2, R0, -0x1, RZ ;  /* 0xffffffff00027810 */ /* 0x000fe20007ffe0ff */
[----:B------:R-:W-:-:S10]  /*7d20*/  IMAD.MOV.U32 R4, RZ, RZ, c[0x0][0x32c] ;  /* 0x0000cb00ff047624 */ /* 0x000fd400078e00ff */
[----:B------:R-:W-:Y:S05]  /*7d30*/  @P0 BRA `(.L_x_741) ;  /* 0x0000006000000947 */ /* 0x000fea0003800000 */
[----:B------:R-:W-:Y:S01]  /*7d40*/  ISETP.NE.AND P0, PT, R4, 0x1, PT ;  /* 0x000000010400780c */ /* 0x000fe20003f05270 */
[----:B------:R-:W-:-:S12]  /*7d50*/  IMAD.MOV R0, RZ, RZ, -R0 ;  /* 0x000000ffff007224 */ /* 0x000fd800078e0a00 */
[----:B------:R-:W-:-:S05]  /*7d60*/  @P0 IMAD.HI.U32 R2, R0, c[0x0][0x330], RZ ;  /* 0x0000cc0000020a27 */ /* 0x000fca00078e00ff */
[----:B------:R-:W-:-:S04]  /*7d70*/  @P0 SHF.R.U32.HI R0, RZ, c[0x0][0x334], R2 ;  /* 0x0000cd00ff000a19 */ /* 0x000fc80000011602 */
[----:B------:R-:W-:Y:S01]  /*7d80*/  LOP3.LUT R2, RZ, R0, RZ, 0x33, !PT ;  /* 0x00000000ff027212 */ /* 0x000fe200078e33ff */
[----:B------:R-:W-:Y:S05]  /*7d90*/  BRA `(.L_x_742) ;  /* 0x0000003000007947 */ /* 0x000fea0003800000 */
.L_x_741:
[----:B------:R-:W-:-:S13]  /*7da0*/  ISETP.NE.AND P0, PT, R4, 0x1, PT ;  /* 0x000000010400780c */ /* 0x000fda0003f05270 */
[----:B------:R-:W-:-:S05]  /*7db0*/  @P0 IMAD.HI.U32 R0, R2, c[0x0][0x330], RZ ;  /* 0x0000cc0002000a27 */ /* 0x000fca00078e00ff */
[----:B------:R-:W-:Y:S02]  /*7dc0*/  @P0 SHF.R.U32.HI R2, RZ, c[0x0][0x334], R0 ;  /* 0x0000cd00ff020a19 */ /* 0x000fe40000011600 */
.L_x_742:
[----:B------:R-:W-:Y:S05]  /*7dd0*/  BSYNC B0 ;  /* 0x0000000000007941 */ /* 0x000fea0003800000 */
.L_x_740:
[----:B------:R-:W-:-:S05]  /*7de0*/  IMAD R2, R2, R4, c[0x0][0x32c] ;  /* 0x0000cb0002027624 */ /* 0x000fca00078e0204 */
[----:B------:R-:W-:-:S04]  /*7df0*/  IMNMX R3, R3, R2, PT ;  /* 0x0000000203037217 */ /* 0x000fc80003800200 */
.L_x_739:
[----:B------:R-:W-:Y:S01]  /*7e00*/  IADD3 R3, R3, 0x3f, RZ ;  /* 0x0000003f03037810 */ /* 0x000fe20007ffe0ff */
[----:B------:R-:W-:-:S03]  /*7e10*/  @P3 IMAD.HI.U32 R2, R233, c[0x0][0x2c8], RZ ;  /* 0x0000b200e9023a27 */ /* 0x000fc600078e00ff */
[----:B------:R-:W-:Y:S01]  /*7e20*/  SHF.R.S32.HI R4, RZ, 0x1f, R3 ;  /* 0x0000001fff047819 */ /* 0x000fe20000011403 */
[----:B------:R-:W-:Y:S01]  /*7e30*/  IMAD.MOV.U32 R0, RZ, RZ, R233 ;  /* 0x000000ffff007224 */ /* 0x000fe200078e00e9 */
[----:B------:R-:W-:Y:S02]  /*7e40*/  @P3 SHF.R.U32.HI R0, RZ, c[0x0][0x2cc], R2 ;  /* 0x0000b300ff003a19 */ /* 0x000fe40000011602 */
        /* <DEDUP_REMOVED lines=16> */
.L_x_745:
[----:B------:R-:W-:-:S04]  /*7f50*/  MOV R3, c[0x0][0x32c] ;  /* 0x0000cb0000037a02 */ /* 0x000fc80000000f00 */
[----:B------:R-:W-:-:S13]  /*7f60*/  ISETP.NE.AND P0, PT, R3, 0x1, PT ;  /* 0x000000010300780c */ /* 0x000fda0003f05270 */
[----:B------:R-:W-:-:S05]  /*7f70*/  @P0 IMAD.HI.U32 R3, R0, c[0x0][0x330], RZ ;  /* 0x0000cc0000030a27 */ /* 0x000fca00078e00ff */
[----:B------:R-:W-:Y:S02]  /*7f80*/  @P0 SHF.R.U32.HI R0, RZ, c[0x0][0x334], R3 ;  /* 0x0000cd00ff000a19 */ /* 0x000fe40000011603 */
.L_x_746:
[----:B------:R-:W-:Y:S05]  /*7f90*/  BSYNC B0 ;  /* 0x0000000000007941 */ /* 0x000fea0003800000 */
.L_x_744:
[----:B------:R-:W-:-:S05]  /*7fa0*/  IMAD R0, R0, c[0x0][0x32c], RZ ;  /* 0x0000cb0000007a24 */ /* 0x000fca00078e02ff */
[----:B------:R-:W-:-:S04]  /*7fb0*/  IMNMX R2, R2, R0, !PT ;  /* 0x0000000002027217 */ /* 0x000fc80007800200 */
.L_x_743:
[----:B------:R-:W-:Y:S01]  /*7fc0*/  SHF.R.S32.HI R0, RZ, 0x1f, R2 ;  /* 0x0000001fff007819 */ /* 0x000fe20000011402 */
[----:B------:R-:W-:Y:S03]  /*7fd0*/  BSSY B0, `(.L_x_747) ;  /* 0x0000024000007945 */ /* 0x000fe60003800000 */
[----:B------:R-:W-:-:S04]  /*7fe0*/  LEA.HI R0, R0, R2, RZ, 0x6 ;  /* 0x0000000200007211 */ /* 0x000fc800078f30ff */
[----:B------:R-:W-:-:S04]  /*7ff0*/  SHF.R.S32.HI R0, RZ, 0x6, R0 ;  /* 0x00000006ff007819 */ /* 0x000fc80000011400 */
[----:B------:R-:W-:Y:S01]  /*8000*/  IMNMX R6, RZ, R0, !PT ;  /* 0x00000000ff067217 */ /* 0x000fe20007800200 */
[----:B------:R-:W-:-:S03]  /*8010*/  IMAD.MOV.U32 R0, RZ, RZ, RZ ;  /* 0x000000ffff007224 */ /* 0x000fc600078e00ff */
[----:B------:R-:W-:-:S13]  /*8020*/  ISETP.GT.AND P0, PT, R7, R6, PT ;  /* 0x000000060700720c */ /* 0x000fda0003f04270 */
        /* <DEDUP_REMOVED lines=30> */
.L_x_748:
[----:B------:R-:W-:Y:S05]  /*8210*/  BSYNC B0 ;  /* 0x0000000000007941 */ /* 0x000fea0003800000 */
.L_x_747:
[----:B------:R-:W-:Y:S01]  /*8220*/  IMAD R215, R249, R0, R6 ;  /* 0x00000000f9d77224 */ /* 0x000fe200078e0206 */
[----:B------:R-:W-:Y:S01]  /*8230*/  MOV R18, RZ ;  /* 0x000000ff00127202 */ /* 0x000fe20000000f00 */
[----:B------:R-:W-:Y:S01]  /*8240*/  IMAD.MOV.U32 R15, RZ, RZ, RZ ;  /* 0x000000ffff0f7224 */ /* 0x000fe200078e00ff */
[----:B------:R-:W-:Y:S01]  /*8250*/  CS2R R50, SRZ ;  /* 0x0000000000327805 */ /* 0x000fe2000001ff00 */
[--C-:B------:R-:W-:Y:S01]  /*8260*/  IMAD.IADD R2, R215, 0x1, R0.reuse ;  /* 0x00000001d7027824 */ /* 0x100fe200078e0200 */
        /* <DEDUP_REMOVED lines=53> */
[----:B------:R-:W-:-:S04]  /*85c0*/  @P1 IMAD.MOV.U32 R2, RZ, RZ, 0x4 ;  /* 0x00000004ff021424 */ /* 0x000fc800078e00ff */
[----:B------:R-:W-:-:S05]  /*85d0*/  @P1 IMAD.WIDE R2, R247, R2, c[0x0][0x340] ;  /* 0x0000d000f7021625 */ /* 0x000fca00078e0202 */
[----:B------:R1:W5:Y:S01]  /*85e0*/  @P1 LDG.E R12, [R2.64] ;  /* 0x00000008020c1981 */ /* 0x000362000c1e1900 */
[----:B------:R-:W-:Y:S02]  /*85f0*/  SHF.R.S32.HI R0, RZ, 0x1f, R131 ;  /* 0x0000001fff007819 */ /* 0x000fe40000011483 */
[----:B------:R-:W-:Y:S02]  /*8600*/  ISETP.NE.U32.AND P0, PT, RZ, c[0x0][0x348], PT ;  /* 0x0000d200ff007a0c */ /* 0x000fe40003f05070 */
[----:B------:R-:W-:Y:S01]  /*8610*/  LOP3.LUT R85, R246, 0xffff, RZ, 0xc0, !PT ;  /* 0x0000fffff6557812 */ /* 0x000fe200078ec0ff */
[----:B------:R-:W-:Y:S01]  /*8620*/  IMAD R0, R0, c[0x0][0x178], RZ ;  /* 0x00005e0000007a24 */ /* 0x000fe200078e02ff */
[----:B------:R-:W-:Y:S02]  /*8630*/  ISETP.NE.AND.EX P0, PT, RZ, c[0x0][0x34c], PT, P0 ;  /* 0x0000d300ff007a0c */ /* 0x000fe40003f05300 */
[----:B------:R-:W-:Y:S01]  /*8640*/  IADD3 R4, R209, R233, RZ ;  /* 0x000000e9d1047210 */ /* 0x000fe20007ffe0ff */
[----:B------:R-:W-:Y:S01]  /*8650*/  IMAD R0, R131, c[0x0][0x17c], R0 ;  /* 0x00005f0083007a24 */ /* 0x000fe200078e0200 */
[----:B------:R-:W-:-:S02]  /*8660*/  SEL R5, R247, RZ, !P0 ;  /* 0x000000fff7057207 */ /* 0x000fc40004000000 */
[----:B------:R-:W-:Y:S01]  /*8670*/  ISETP.GE.AND P4, PT, R200, c[0x0][0x198], PT ;  /* 0x00006600c8007a0c */ /* 0x000fe20003f86270 */
[----:B------:R-:W-:Y:S01]  /*8680*/  @P3 IMAD.HI.U32 R7, R4, c[0x0][0x2c8], RZ ;  /* 0x0000b20004073a27 */ /* 0x000fe200078e00ff */
[----:B------:R-:W-:Y:S02]  /*8690*/  ISETP.GE.AND P2, PT, R203, c[0x0][0x198], PT ;  /* 0x00006600cb007a0c */ /* 0x000fe40003f46270 */
[----:B------:R-:W-:Y:S01]  /*86a0*/  IADD3 R100, R194, -0x1, RZ ;  /* 0xffffffffc2647810 */ /* 0x000fe20007ffe0ff */
[----:B-1----:R-:W-:-:S04]  /*86b0*/  IMAD.WIDE.U32 R2, R131, c[0x0][0x178], RZ ;  /* 0x00005e0083027a25 */ /* 0x002fc800078e00ff */
[----:B------:R-:W-:Y:S01]  /*86c0*/  IMAD.IADD R3, R3, 0x1, R0 ;  /* 0x0000000103037824 */ /* 0x000fe200078e0200 */
[----:B------:R-:W-:-:S03]  /*86d0*/  SHF.R.S32.HI R0, RZ, 0x1f, R247 ;  /* 0x0000001fff007819 */ /* 0x000fc600000114f7 */
[----:B------:R-:W-:Y:S01]  /*86e0*/  IMAD.WIDE.U32 R2, R85, c[0x0][0x1b8], R2 ;  /* 0x00006e0055027a25 */ /* 0x000fe200078e0002 */
[----:B------:R-:W-:-:S03]  /*86f0*/  SEL R6, R0, RZ, !P0 ;  /* 0x000000ff00067207 */ /* 0x000fc60004000000 */
[----:B------:R-:W-:Y:S01]  /*8700*/  IMAD.MOV.U32 R0, RZ, RZ, R4 ;  /* 0x000000ffff007224 */ /* 0x000fe200078e0004 */
[----:B------:R-:W-:Y:S01]  /*8710*/  @P3 SHF.R.U32.HI R0, RZ, c[0x0][0x2cc], R7 ;  /* 0x0000b300ff003a19 */ /* 0x000fe20000011607 */
[----:B------:R-:W-:Y:S01]  /*8720*/  IMAD R3, R85, c[0x0][0x1bc], R3 ;  /* 0x00006f0055037a24 */ /* 0x000fe200078e0203 */
[----:B------:R-:W-:Y:S01]  /*8730*/  ISETP.GE.AND P3, PT, R202, c[0x0][0x198], PT ;  /* 0x00006600ca007a0c */ /* 0x000fe20003f66270 */
[----:B------:R-:W-:Y:S01]  /*8740*/  IMAD R6, R6, c[0x0][0x1c0], RZ ;  /* 0x0000700006067a24 */ /* 0x000fe200078e02ff */
[----:B------:R-:W-:Y:S01]  /*8750*/  SHF.R.S32.HI R7, RZ, 0x1f, R0 ;  /* 0x0000001fff077819 */ /* 0x000fe20000011400 */
[----:B------:R-:W-:-:S04]  /*8760*/  IMAD.WIDE.U32 R2, R5, c[0x0][0x1c0], R2 ;  /* 0x0000700005027a25 */ /* 0x000fc800078e0002 */
[----:B------:R-:W-:Y:S01]  /*8770*/  IMAD R6, R5, c[0x0][0x1c4], R6 ;  /* 0x0000710005067a24 */ /* 0x000fe200078e0206 */
[----:B------:R-:W-:-:S03]  /*8780*/  IADD3 R5, -R0, RZ, RZ ;  /* 0x000000ff00057210 */ /* 0x000fc60007ffe1ff */
[----:B------:R-:W-:Y:S02]  /*8790*/  IMAD.IADD R3, R3, 0x1, R6 ;  /* 0x0000000103037824 */ /* 0x000fe400078e0206 */
[----:B------:R-:W-:Y:S02]  /*87a0*/  IMAD R4, R5, c[0x0][0x2c4], R4 ;  /* 0x0000b10005047a24 */ /* 0x000fe400078e0204 */
[----:B------:R-:W-:Y:S02]  /*87b0*/  IMAD R5, R7, c[0x0][0x1b0], RZ ;  /* 0x00006c0007057a24 */ /* 0x000fe400078e02ff */
[----:B------:R-:W-:-:S04]  /*87c0*/  IMAD.WIDE.U32 R2, R0, c[0x0][0x1b0], R2 ;  /* 0x00006c0000027a25 */ /* 0x000fc800078e0002 */
[----:B------:R-:W-:Y:S01]  /*87d0*/  IMAD R6, R0, c[0x0][0x1b4], R5 ;  /* 0x00006d0000067a24 */ /* 0x000fe200078e0205 */
[----:B------:R-:W-:-:S04]  /*87e0*/  SHF.R.S32.HI R5, RZ, 0x1f, R4 ;  /* 0x0000001fff057819 */ /* 0x000fc80000011404 */
[----:B------:R-:W-:Y:S01]  /*87f0*/  IADD3 R3, R3, R6, RZ ;  /* 0x0000000603037210 */ /* 0x000fe20007ffe0ff */
[----:B------:R-:W-:-:S04]  /*8800*/  IMAD R0, R5, c[0x0][0x1a8], RZ ;  /* 0x00006a0005007a24 */ /* 0x000fc800078e02ff */
[C---:B------:R-:W-:Y:S02]  /*8810*/  IMAD R0, R4.reuse, c[0x0][0x1ac], R0 ;  /* 0x00006b0004007a24 */ /* 0x040fe400078e0200 */
[----:B------:R-:W-:Y:S01]  /*8820*/  IMAD.WIDE.U32 R2, R4, c[0x0][0x1a8], R2 ;  /* 0x00006a0004027a25 */ /* 0x000fe200078e0002 */
[----:B------:R-:W-:-:S03]  /*8830*/  IADD3 R4, R250, R233, RZ ;  /* 0x000000e9fa047210 */ /* 0x000fc60007ffe0ff */
[----:B------:R-:W-:Y:S01]  /*8840*/  IMAD.IADD R0, R3, 0x1, R0 ;  /* 0x0000000103007824 */ /* 0x000fe200078e0200 */
[----:B------:R-:W-:-:S04]  /*8850*/  LEA R6, P0, R2, c[0x0][0x160], 0x1 ;  /* 0x0000580002067a11 */ /* 0x000fc800078008ff */
[----:B------:R-:W-:Y:S02]  /*8860*/  LEA.HI.X R5, R2, c[0x0][0x164], R0, 0x1, P0 ;  /* 0x0000590002057a11 */ /* 0x000fe400000f0c00 */
[----:B------:R-:W-:Y:S01]  /*8870*/  @!P1 MOV R12, R247 ;  /* 0x000000f7000c9202 */ /* 0x000fe20000000f00 */
[----:B------:R-:W-:Y:S05]  /*8880*/  BRA.DIV ~URZ, `(.L_x_750) ;  /* 0x0001a8b27f007947 */ /* 0x000fea000b800000 */
[----:B------:R1:W2:Y:S02]  /*8890*/  SHFL.IDX PT, R7, R5, RZ, 0x181f ;  /* 0x00181fff05077589 */ /* 0x0002a400000e0000 */
.L_x_950:
[----:B------:R-:W-:Y:S05]  /*88a0*/  BRA.DIV ~URZ, `(.L_x_751) ;  /* 0x0001a9027f007947 */ /* 0x000fea000b800000 */
[----:B------:R3:W4:Y:S02]  /*88b0*/  SHFL.IDX PT, R0, R6, RZ, 0x181f ;  /* 0x00181fff06007589 */ /* 0x00072400000e0000 */
.L_x_951:
[----:B------:R-:W-:Y:S01]  /*88c0*/  IMAD R32, R217, c[0x0][0x2c4], RZ ;  /* 0x0000b100d9207a24 */ /* 0x000fe200078e02ff */
[----:B------:R-:W-:Y:S04]  /*88d0*/  BSSY B0, `(.L_x_752) ;  /* 0x000000f000007945 */ /* 0x000fe80003800000 */
[----:B------:R-:W-:-:S13]  /*88e0*/  ISETP.GE.AND P0, PT, R4, R32, PT ;  /* 0x000000200400720c */ /* 0x000fda0003f06270 */
[----:B------:R-:W-:Y:S05]  /*88f0*/  @P0 BRA `(.L_x_753) ;  /* 0x000000c000000947 */ /* 0x000fea0003800000 */
[-C--:B----4-:R-:W-:Y:S02]  /*8900*/  LEA R10, P0, R200, R0.reuse, 0x1 ;  /* 0x00000000c80a7211 */ /* 0x090fe400078008ff */
[-C--:B------:R-:W-:Y:S02]  /*8910*/  LEA R8, P1, R202, R0.reuse, 0x1 ;  /* 0x00000000ca087211 */ /* 0x080fe400078208ff */
[-C--:B--2---:R-:W-:Y:S02]  /*8920*/  LEA.HI.X R11, R200, R7.reuse, R201, 0x1, P0 ;  /* 0x00000007c80b7211 */ /* 0x084fe400000f0cc9 */
[C---:B------:R-:W-:Y:S02]  /*8930*/  LEA R2, P0, R203.reuse, R0, 0x1 ;  /* 0x00000000cb027211 */ /* 0x040fe400078008ff */
[-C--:B------:R-:W-:Y:S01]  /*8940*/  LEA.HI.X R9, R202, R7.reuse, R219, 0x1, P1 ;  /* 0x00000007ca097211 */ /* 0x080fe200008f0cdb */
[----:B------:R-:W-:Y:S01]  /*8950*/  @!PT LDS RZ, [RZ] ;  /* 0x00000000fffff984 */ /* 0x000fe20000000800 */
[----:B------:R-:W-:Y:S01]  /*8960*/  @!PT LDS RZ, [RZ] ;  /* 0x00000000fffff984 */ /* 0x000fe20000000800 */
[----:B------:R-:W-:Y:S01]  /*8970*/  @!PT LDS RZ, [RZ] ;  /* 0x00000000fffff984 */ /* 0x000fe20000000800 */
[----:B------:R2:W-:Y:S01]  /*8980*/  LDGSTS.E.BYPASS.LTC128B.128 [R193+0xc100], [R10.64], !P4 ;  /* 0x0c1000000ac17fae */ /* 0x0005e2000e101d48 */
[----:B------:R-:W-:-:S03]  /*8990*/  LEA.HI.X R3, R203, R7, R218, 0x1, P0 ;  /* 0x00000007cb037211 */ /* 0x000fc600000f0cda */
[----:B------:R2:W-:Y:S04]  /*89a0*/  LDGSTS.E.BYPASS.LTC128B.128 [R193+0x10100], [R8.64], !P3 ;  /* 0x1010000008c17fae */ /* 0x0005e8000d901d48 */
[----:B------:R2:W-:Y:S02]  /*89b0*/  LDGSTS.E.BYPASS.LTC128B.128 [R193+0x14100], [R2.64], !P2 ;  /* 0x1410000002c17fae */ /* 0x0005e4000d101d48 */
.L_x_753:
[----:B------:R-:W-:Y:S05]  /*89c0*/  BSYNC B0 ;  /* 0x0000000000007941 */ /* 0x000fea0003800000 */
.L_x_752:
[----:B------:R-:W-:Y:S05]  /*89d0*/  BRA.DIV ~URZ, `(.L_x_754) ;  /* 0x0001a8327f007947 */ /* 0x000fea000b800000 */
[----:B--2---:R2:W1:Y:S04]  /*89e0*/  SHFL.IDX PT, R7, R5, 0x1, 0x181f ;  /* 0x00381f0005077f89 */ /* 0x00446800000e0000 */
[----:B----4-:R2:W4:Y:S02]  /*89f0*/  SHFL.IDX PT, R0, R6, 0x1, 0x181f ;  /* 0x00381f0006007f89 */ /* 0x01052400000e0000 */
.L_x_952:
[----:B------:R-:W-:Y:S01]  /*8a00*/  IADD3 R2, R4, 0x20, RZ ;  /* 0x0000002004027810 */ /* 0x000fe20007ffe0ff */
[----:B------:R-:W-:Y:S03]  /*8a10*/  BSSY B0, `(.L_x_755) ;  /* 0x000000f000007945 */ /* 0x000fe60003800000 */
[----:B------:R-:W-:-:S13]  /*8a20*/  ISETP.GE.AND P0, PT, R2, R32, PT ;  /* 0x000000200200720c */ /* 0x000fda0003f06270 */
[----:B------:R-:W-:Y:S05]  /*8a30*/  @P0 BRA `(.L_x_756) ;  /* 0x000000c000000947 */ /* 0x000fea0003800000 */
[-C--:B----4-:R-:W-:Y:S02]  /*8a40*/  LEA R10, P0, R200, R0.reuse, 0x1 ;  /* 0x00000000c80a7211 */ /* 0x090fe400078008ff */
[-C--:B------:R-:W-:Y:S02]  /*8a50*/  LEA R8, P1, R202, R0.reuse, 0x1 ;  /* 0x00000000ca087211 */ /* 0x080fe400078208ff */
[-C--:B-1----:R-:W-:Y:S02]  /*8a60*/  LEA.HI.X R11, R200, R7.reuse, R201, 0x1, P0 ;  /* 0x00000007c80b7211 */ /* 0x082fe400000f0cc9 */
        /* <DEDUP_REMOVED lines=9> */
.L_x_756:
[----:B------:R-:W-:Y:S05]  /*8b00*/  BSYNC B0 ;  /* 0x0000000000007941 */ /* 0x000fea0003800000 */
.L_x_755:
[----:B------:R-:W-:Y:S05]  /*8b10*/  BRA.DIV ~URZ, `(.L_x_757) ;  /* 0x0001a7b27f007947 */ /* 0x000fea000b800000 */
[----:B-1----:R1:W2:Y:S02]  /*8b20*/  SHFL.IDX PT, R7, R5, 0x2, 0x181f ;  /* 0x00581f0005077f89 */ /* 0x0022a400000e0000 */
.L_x_953:
[----:B------:R-:W-:Y:S05]  /*8b30*/  BRA.DIV ~URZ, `(.L_x_758) ;  /* 0x0001a8027f007947 */ /* 0x000fea000b800000 */
[----:B----4-:R4:W1:Y:S02]  /*8b40*/  SHFL.IDX PT, R0, R6, 0x2, 0x181f ;  /* 0x00581f0006007f89 */ /* 0x01086400000e0000 */
.L_x_954:
[----:B------:R-:W-:Y:S01]  /*8b50*/  IADD3 R2, R4, 0x40, RZ ;  /* 0x0000004004027810 */ /* 0x000fe20007ffe0ff */
[----:B------:R-:W-:Y:S03]  /*8b60*/  BSSY B0, `(.L_x_759) ;  /* 0x000000f000007945 */ /* 0x000fe60003800000 */
[----:B------:R-:W-:-:S13]  /*8b70*/  ISETP.GE.AND P0, PT, R2, R32, PT ;  /* 0x000000200200720c */ /* 0x000fda0003f06270 */
[----:B------:R-:W-:Y:S05]  /*8b80*/  @P0 BRA `(.L_x_760) ;  /* 0x000000c000000947 */ /* 0x000fea0003800000 */
[-C--:B-1----:R-:W-:Y:S02]  /*8b90*/  LEA R10, P0, R200, R0.reuse, 0x1 ;  /* 0x00000000c80a7211 */ /* 0x082fe400078008ff */
        /* <DEDUP_REMOVED lines=11> */
.L_x_760:
[----:B------:R-:W-:Y:S05]  /*8c50*/  BSYNC B0 ;  /* 0x0000000000007941 */ /* 0x000fea0003800000 */
.L_x_759:
[----:B------:R-:W-:Y:S05]  /*8c60*/  BRA.DIV ~URZ, `(.L_x_761) ;  /* 0x0001a7327f007947 */ /* 0x000fea000b800000 */
[----:B-12---:R-:W1:Y:S04]  /*8c70*/  SHFL.IDX PT, R5, R5, 0x3, 0x181f ;  /* 0x00781f0005057f89 */ /* 0x006e6800000e0000 */
[----:B------:R2:W3:Y:S02]  /*8c80*/  SHFL.IDX PT, R0, R6, 0x3, 0x181f ;  /* 0x00781f0006007f89 */ /* 0x0004e400000e0000 */
.L_x_955:
[----:B------:R-:W-:Y:S01]  /*8c90*/  IADD3 R2, R4, 0x60, RZ ;  /* 0x0000006004027810 */ /* 0x000fe20007ffe0ff */
[----:B-----5:R-:W-:-:S03]  /*8ca0*/  IMAD.WIDE.U32 R230, R12, c[0x0][0x2b0], RZ ;  /* 0x0000ac000ce67a25 */ /* 0x020fc600078e00ff */
[----:B------:R-:W-:-:S13]  /*8cb0*/  ISETP.GE.AND P0, PT, R2, R32, PT ;  /* 0x000000200200720c */ /* 0x000fda0003f06270 */
[----:B---3--:R-:W-:-:S04]  /*8cc0*/  @!P0 LEA R8, P1, R200, R0, 0x1 ;  /* 0x00000000c8088211 */ /* 0x008fc800078208ff */
[----:B-1----:R-:W-:Y:S02]  /*8cd0*/  @!P0 LEA.HI.X R9, R200, R5, R201, 0x1, P1 ;  /* 0x00000005c8098211 */ /* 0x002fe400008f0cc9 */
[----:B--2-4-:R-:W-:-:S03]  /*8ce0*/  @!P0 LEA R6, P1, R202, R0, 0x1 ;  /* 0x00000000ca068211 */ /* 0x014fc600078208ff */
[----:B------:R-:W-:Y:S01]  /*8cf0*/  @!PT LDS RZ, [RZ] ;  /* 0x00000000fffff984 */ /* 0x000fe20000000800 */
[----:B------:R-:W-:Y:S01]  /*8d00*/  @!PT LDS RZ, [RZ] ;  /* 0x00000000fffff984 */ /* 0x000fe20000000800 */
[----:B------:R-:W-:Y:S01]  /*8d10*/  @!PT LDS RZ, [RZ] ;  /* 0x00000000fffff984 */ /* 0x000fe20000000800 */
[----:B------:R1:W-:Y:S01]  /*8d20*/  @!P0 LDGSTS.E.BYPASS.LTC128B.128 [R193+0xf100], [R8.64], !P4 ;  /* 0x0f10000008c18fae */ /* 0x0003e2000e101d48 */
[-C--:B------:R-:W-:Y:S02]  /*8d30*/  @!P0 LEA.HI.X R7, R202, R5.reuse, R219, 0x1, P1 ;  /* 0x00000005ca078211 */ /* 0x080fe400008f0cdb */
        /* <DEDUP_REMOVED lines=16> */
[C---:B------:R-:W-:Y:S01]  /*8e40*/  ISETP.GE.AND P0, PT, R2.reuse, R216, PT ;  /* 0x000000d80200720c */ /* 0x040fe20003f06270 */
[----:B------:R-:W-:-:S03]  /*8e50*/  IMAD.IADD R2, R2, 0x1, R234 ;  /* 0x0000000102027824 */ /* 0x000fc600078e02ea */
[----:B------:R-:W-:Y:S01]  /*8e60*/  ISETP.GT.OR P0, PT, R209, 0x3f, P0 ;  /* 0x0000003fd100780c */ /* 0x000fe20000704670 */
[----:B------:R-:W-:Y:S02]  /*8e70*/  IMAD.MOV.U32 R0, RZ, RZ, R2 ;  /* 0x000000ffff007224 */ /* 0x000fe400078e0002 */
[----:B------:R-:W-:-:S05]  /*8e80*/  @P6 IMAD.HI.U32 R3, R2, c[0x0][0x2bc], RZ ;  /* 0x0000af0002036a27 */ /* 0x000fca00078e00ff */
[----:B------:R-:W-:-:S05]  /*8e90*/  @P6 SHF.R.U32.HI R0, RZ, c[0x0][0x2c0], R3 ;  /* 0x0000b000ff006a19 */ /* 0x000fca0000011603 */
[----:B------:R-:W-:-:S04]  /*8ea0*/  @!P0 IADD3 R3, P1, R0, R230, RZ ;  /* 0x000000e600038210 */ /* 0x000fc80007f3e0ff */
[----:B------:R-:W-:Y:S02]  /*8eb0*/  @!P0 LEA.HI.X.SX32 R5, R0, R232, 0x1, P1 ;  /* 0x000000e800058211 */ /* 0x000fe400008f0eff */
[----:B------:R-:W-:-:S04]  /*8ec0*/  @!P0 LEA R4, P1, R3, c[0x0][0x2a0], 0x2 ;  /* 0x0000a80003048a11 */ /* 0x000fc800078210ff */
[----:B------:R-:W-:-:S05]  /*8ed0*/  @!P0 LEA.HI.X R5, R3, c[0x0][0x2a4], R5, 0x2, P1 ;  /* 0x0000a90003058a11 */ /* 0x000fca00008f1405 */
[----:B------:R-:W2:Y:S01]  /*8ee0*/  @!P0 LDG.E R198, [R4.64] ;  /* 0x0000000804c68981 */ /* 0x000ea2000c1e1900 */
[----:B------:R-:W-:Y:S01]  /*8ef0*/  IMAD.MOV R0, RZ, RZ, -R0 ;  /* 0x000000ffff007224 */ /* 0x000fe200078e0a00 */
[----:B------:R-:W-:Y:S01]  /*8f00*/  ISETP.GT.AND P5, PT, R209, 0x3f, PT ;  /* 0x0000003fd100780c */ /* 0x000fe20003fa4270 */
[----:B------:R-:W-:-:S04]  /*8f10*/  IMAD.WIDE.U32 R228, R85, c[0x0][0x1e8], RZ ;  /* 0x00007a0055e47a25 */ /* 0x000fc800078e00ff */
[----:B------:R-:W-:Y:S02]  /*8f20*/  IMAD R199, R0, c[0x0][0x2b8], R2 ;  /* 0x0000ae0000c77a24 */ /* 0x000fe400078e0202 */
[----:B------:R-:W-:Y:S02]  /*8f30*/  IMAD R227, R85, c[0x0][0x1ec], R229 ;  /* 0x00007b0055e37a24 */ /* 0x000fe400078e02e5 */
[----:B------:R-:W-:Y:S01]  /*8f40*/  IMAD.WIDE.U32 R2, R199, c[0x0][0x1e0], RZ ;  /* 0x00007800c7027a25 */ /* 0x000fe200078e00ff */
[----:B------:R-:W-:-:S03]  /*8f50*/  SHF.R.S32.HI R97, RZ, 0x1f, R199 ;  /* 0x0000001fff617819 */ /* 0x000fc600000114c7 */
[----:B------:R-:W-:Y:S02]  /*8f60*/  IMAD.IADD R99, R216, 0x1, -R94 ;  /* 0x00000001d8637824 */ /* 0x000fe400078e0a5e */
[----:B------:R-:W-:Y:S02]  /*8f70*/  IMAD R0, R97, c[0x0][0x1e0], RZ ;  /* 0x0000780061007a24 */ /* 0x000fe400078e02ff */
[----:B------:R-:W-:Y:S02]  /*8f80*/  IMAD.IADD R84, R99, 0x1, -R250 ;  /* 0x0000000163547824 */ /* 0x000fe400078e0afa */
[----:B------:R-:W-:-:S03]  /*8f90*/  IMAD R0, R199, c[0x0][0x1e4], R0 ;  /* 0x00007900c7007a24 */ /* 0x000fc600078e0200 */
[----:B------:R-:W-:Y:S01]  /*8fa0*/  ISETP.GE.AND P1, PT, R84, 0x1, PT ;  /* 0x000000015400780c */ /* 0x000fe20003f26270 */
[----:B------:R-:W-:-:S12]  /*8fb0*/  IMAD.IADD R3, R3, 0x1, R0 ;  /* 0x0000000103037824 */ /* 0x000fd800078e0200 */
[----:B------:R-:W-:Y:S02]  /*8fc0*/  @P1 ISETP.GE.AND P2, PT, R200, c[0x0][0x1d4], PT ;  /* 0x00007500c8001a0c */ /* 0x000fe40003f46270 */
[----:B------:R-:W-:Y:S02]  /*8fd0*/  @P1 ISETP.GE.AND P3, PT, R202, c[0x0][0x1d4], PT ;  /* 0x00007500ca001a0c */ /* 0x000fe40003f66270 */
        /* <DEDUP_REMOVED lines=14> */
[----:B------:R-:W-:-:S03]  /*90c0*/  ISETP.GE.AND P0, PT, R84, 0x21, PT ;  /* 0x000000215400780c */ /* 0x000fc60003f06270 */
[----:B------:R1:W-:Y:S01]  /*90d0*/  @P1 LDGSTS.E.BYPASS.LTC128B.128 [R193+0x6100], [R6.64], !P2 ;  /* 0x0610000006c11fae */ /* 0x0003e2000d101d48 */
[----:B------:R-:W-:-:S04]  /*90e0*/  @P1 LEA R8, P2, R202, R3, 0x1 ;  /* 0x00000003ca081211 */ /* 0x000fc800078408ff */
[----:B------:R-:W-:-:S05]  /*90f0*/  @P1 LEA.HI.X R9, R202, R4, R219, 0x1, P2 ;  /* 0x00000004ca091211 */ /* 0x000fca00010f0cdb */
[----:B------:R3:W-:Y:S01]  /*9100*/  @P1 LDGSTS.E.BYPASS.LTC128B.128 [R193+0x8100], [R8.64], !P3 ;  /* 0x0810000008c11fae */ /* 0x0007e2000d901d48 */
[----:B------:R-:W-:Y:S02]  /*9110*/  @P0 ISETP.GE.AND P4, PT, R200, c[0x0][0x1d4], PT ;  /* 0x00007500c8000a0c */ /* 0x000fe40003f86270 */
[----:B-1----:R-:W-:-:S04]  /*9120*/  @P1 LEA R6, P2, R203, R3, 0x1 ;  /* 0x00000003cb061211 */ /* 0x002fc800078408ff */
[C---:B------:R-:W-:Y:S02]  /*9130*/  @P1 LEA.HI.X R7, R203.reuse, R4, R218, 0x1, P2 ;  /* 0x00000004cb071211 */ /* 0x040fe400010f0cda */
[----:B------:R-:W-:Y:S02]  /*9140*/  @P1 ISETP.GE.AND P2, PT, R203, c[0x0][0x1d4], PT ;  /* 0x00007500cb001a0c */ /* 0x000fe40003f46270 */
[----:B---3--:R-:W-:-:S04]  /*9150*/  @P0 LEA R8, P3, R200, R0, 0x1 ;  /* 0x00000000c8080211 */ /* 0x008fc800078608ff */
[----:B----4-:R-:W-:Y:S02]  /*9160*/  @P0 LEA.HI.X R9, R200, R2, R201, 0x1, P3 ;  /* 0x00000002c8090211 */ /* 0x010fe400018f0cc9 */
[----:B------:R-:W-:-:S05]  /*9170*/  @P0 ISETP.GE.AND P3, PT, R202, c[0x0][0x1d4], PT ;  /* 0x00007500ca000a0c */ /* 0x000fca0003f66270 */
[----:B------:R1:W-:Y:S01]  /*9180*/  @P1 LDGSTS.E.BYPASS.LTC128B.128 [R193+0xa100], [R6.64], !P2 ;  /* 0x0a10000006c11fae */ /* 0x0003e2000d101d48 */
[----:B------:R-:W-:-:S03]  /*9190*/  @P0 ISETP.GE.AND P2, PT, R203, c[0x0][0x1d4], PT ;  /* 0x00007500cb000a0c */ /* 0x000fc60003f46270 */
[----:B------:R2:W-:Y:S01]  /*91a0*/  @P0 LDGSTS.E.BYPASS.LTC128B.128 [R193+0x7100], [R8.64], !P4 ;  /* 0x0710000008c10fae */ /* 0x0005e2000e101d48 */
[----:B-1----:R-:W-:-:S04]  /*91b0*/  @P0 LEA R6, P1, R202, R0, 0x1 ;  /* 0x00000000ca060211 */ /* 0x002fc800078208ff */
[----:B------:R-:W-:Y:S02]  /*91c0*/  @P0 LEA.HI.X R7, R202, R2, R219, 0x1, P1 ;  /* 0x00000002ca070211 */ /* 0x000fe400008f0cdb */
[----:B------:R-:W-:-:S03]  /*91d0*/  @P0 LEA R4, P1, R203, R0, 0x1 ;  /* 0x00000000cb040211 */ /* 0x000fc600078208ff */
[----:B------:R2:W-:Y:S01]  /*91e0*/  @P0 LDGSTS.E.BYPASS.LTC128B.128 [R193+0x9100], [R6.64], !P3 ;  /* 0x0910000006c10fae */ /* 0x0005e2000d901d48 */
[----:B------:R-:W-:-:S05]  /*91f0*/  @P0 LEA.HI.X R5, R203, R2, R218, 0x1, P1 ;  /* 0x00000002cb050211 */ /* 0x000fca00008f0cda */
[----:B------:R2:W-:Y:S01]  /*9200*/  @P0 LDGSTS.E.BYPASS.LTC128B.128 [R193+0xb100], [R4.64], !P2 ;  /* 0x0b10000004c10fae */ /* 0x0005e2000d101d48 */
[----:B------:R-:W-:-:S03]  /*9210*/  ISETP.LT.AND P0, PT, RZ, c[0x0][0x27c], PT ;  /* 0x00009f00ff007a0c */ /* 0x000fc60003f01270 */
[----:B------:R-:W0:Y:S10]  /*9220*/  LDGDEPBAR ;  /* 0x00000000000079af */ /* 0x000e340000000000 */
[----:B------:R-:W-:Y:S05]  /*9230*/  @P0 BRA `(.L_x_762) ;  /* 0x0000002000000947 */ /* 0x000fea0003800000 */
[----:B------:R-:W-:-:S04]  /*9240*/  DEPBAR.LE SB0, 0x1 ;  /* 0x000080400000791a */ /* 0x000fc80000000000 */
[----:B------:R-:W-:Y:S05]  /*9250*/  BRA `(.L_x_763) ;  /* 0x0000684000007947 */ /* 0x000fea0003800000 */
.L_x_762:
[----:B------:R-:W-:Y:S01]  /*9260*/  ULDC.U8 UR4, c[0x0][0x298] ;  /* 0x0000a60000047ab9 */ /* 0x000fe20000000000 */
[----:B------:R-:W-:Y:S01]  /*9270*/  SHF.R.S32.HI R0, RZ, 0x1f, R130 ;  /* 0x0000001fff007819 */ /* 0x000fe20000011482 */
[----:B--2---:R-:W-:Y:S01]  /*9280*/  IMAD.WIDE.U32 R4, R130, c[0x0][0x280], RZ ;  /* 0x0000a00082047a25 */ /* 0x004fe200078e00ff */
[----:B------:R-:W-:Y:S01]  /*9290*/  ISETP.NE.AND P0, PT, RZ, UR4, PT ;  /* 0x00000004ff007c0c */ /* 0x000fe2000bf05270 */
[----:B------:R-:W-:Y:S01]  /*92a0*/  BSSY B2, `(.L_x_763) ;  /* 0x000067f000027945 */ /* 0x000fe20003800000 */
[----:B------:R-:W-:Y:S01]  /*92b0*/  IADD3 R18, R222, R233, RZ ;  /* 0x000000e9de127210 */ /* 0x000fe20007ffe0ff */
[C---:B------:R-:W-:Y:S02]  /*92c0*/  IMAD R2, R0.reuse, c[0x0][0x280], RZ ;  /* 0x0000a00000027a24 */ /* 0x040fe400078e02ff */
[----:B------:R-:W-:Y:S02]  /*92d0*/  IMAD R0, R0, c[0x0][0x290], RZ ;  /* 0x0000a40000007a24 */ /* 0x000fe400078e02ff */
[----:B------:R-:W-:-:S02]  /*92e0*/  IMAD R7, R130, c[0x0][0x284], R2 ;  /* 0x0000a10082077a24 */ /* 0x000fc400078e0202 */
[----:B------:R-:W-:Y:S01]  /*92f0*/  IMAD R6, R130, c[0x0][0x294], R0 ;  /* 0x0000a50082067a24 */ /* 0x000fe200078e0200 */
[----:B------:R-:W-:Y:S01]  /*9300*/  LEA R0, R248, R18, 0x6 ;  /* 0x00000012f8007211 */ /* 0x000fe200078e30ff */
[----:B------:R-:W-:Y:S01]  /*9310*/  IMAD.WIDE.U32 R2, R130, c[0x0][0x290], RZ ;  /* 0x0000a40082027a25 */ /* 0x000fe200078e00ff */
[----:B------:R-:W-:-:S04]  /*9320*/  IADD3 R7, R7, R5, RZ ;  /* 0x0000000507077210 */ /* 0x000fc80007ffe0ff */
[----:B------:R-:W-:Y:S01]  /*9330*/  IADD3 R6, R6, R3, RZ ;  /* 0x0000000306067210 */ /* 0x000fe20007ffe0ff */
[----:B------:R-:W-:Y:S05]  /*9340*/  @!P0 BRA `(.L_x_764) ;  /* 0x0000338000008947 */ /* 0x000fea0003800000 */
[----:B------:R1:W5:Y:S01]  /*9350*/  LDL R80, [R1+0x2c] ;  /* 0x00002c0001507983 */ /* 0x0003620000100800 */
[----:B------:R-:W-:-:S03]  /*9360*/  IMAD.MOV.U32 R8, RZ, RZ, c[0x0][0x2c4] ;  /* 0x0000b100ff087624 */ /* 0x000fc600078e00ff */
[----:B------:R1:W5:Y:S02]  /*9370*/  LDL R79, [R1+0x28] ;  /* 0x00002800014f7983 */ /* 0x0003640000100800 */
[----:B------:R-:W-:Y:S02]  /*9380*/  ISETP.NE.AND P1, PT, R8, 0x1, PT ;  /* 0x000000010800780c */ /* 0x000fe40003f25270 */
[----:B------:R1:W5:Y:S04]  /*9390*/  LDL R78, [R1+0x24] ;  /* 0x00002400014e7983 */ /* 0x0003680000100800 */
[----:B------:R1:W5:Y:S04]  /*93a0*/  LDL R77, [R1+0x20] ;  /* 0x00002000014d7983 */ /* 0x0003680000100800 */
[----:B------:R1:W5:Y:S03]  /*93b0*/  LDL R73, [R1+0x1c] ;  /* 0x00001c0001497983 */ /* 0x0003660000100800 */
[----:B------:R-:W-:-:S05]  /*93c0*/  @P1 IMAD.HI.U32 R3, R0, c[0x0][0x2c8], RZ ;  /* 0x0000b20000031a27 */ /* 0x000fca00078e00ff */
[----:B------:R-:W-:Y:S01]  /*93d0*/  @P1 SHF.R.U32.HI R0, RZ, c[0x0][0x2cc], R3 ;  /* 0x0000b300ff001a19 */ /* 0x000fe20000011603 */
[----:B------:R-:W-:-:S03]  /*93e0*/  IMAD.MOV.U32 R5, RZ, RZ, R7 ;  /* 0x000000ffff057224 */ /* 0x000fc600078e0007 */
[----:B------:R-:W-:Y:S02]  /*93f0*/  SHF.R.S32.HI R3, RZ, 0x1f, R0 ;  /* 0x0000001fff037819 */ /* 0x000fe40000011400 */
[----:B------:R-:W-:Y:S01]  /*9400*/  MOV R7, R6 ;  /* 0x0000000600077202 */ /* 0x000fe20000000f00 */
[----:B------:R-:W-:Y:S02]  /*9410*/  IMAD.MOV.U32 R6, RZ, RZ, R2 ;  /* 0x000000ffff067224 */ /* 0x000fe400078e0002 */
[C---:B------:R-:W-:Y:S02]  /*9420*/  IMAD R9, R3.reuse, c[0x0][0x280], RZ ;  /* 0x0000a00003097a24 */ /* 0x040fe400078e02ff */
[----:B------:R-:W-:Y:S02]  /*9430*/  IMAD R8, R3, c[0x0][0x290], RZ ;  /* 0x0000a40003087a24 */ /* 0x000fe400078e02ff */
[----:B------:R-:W-:-:S04]  /*9440*/  IMAD.WIDE.U32 R2, R0, c[0x0][0x290], R6 ;  /* 0x0000a40000027a25 */ /* 0x000fc800078e0006 */
[----:B------:R-:W-:-:S04]  /*9450*/  IMAD.WIDE.U32 R4, R0, c[0x0][0x280], R4 ;  /* 0x0000a00000047a25 */ /* 0x000fc800078e0004 */
[C---:B------:R-:W-:Y:S02]  /*9460*/  IMAD R6, R0.reuse, c[0x0][0x284], R9 ;  /* 0x0000a10000067a24 */ /* 0x040fe400078e0209 */
[----:B------:R-:W-:Y:S01]  /*9470*/  IMAD R0, R0, c[0x0][0x294], R8 ;  /* 0x0000a50000007a24 */ /* 0x000fe200078e0208 */
[----:B------:R-:W-:-:S04]  /*9480*/  LEA R38, P0, R2, c[0x0][0x288], 0x1 ;  /* 0x0000a20002267a11 */ /* 0x000fc800078008ff */
[----:B------:R-:W-:-:S04]  /*9490*/  IADD3 R0, R3, R0, RZ ;  /* 0x0000000003007210 */ /* 0x000fc80007ffe0ff */
[----:B------:R-:W-:Y:S02]  /*94a0*/  LEA.HI.X R33, R2, c[0x0][0x28c], R0, 0x1, P0 ;  /* 0x0000a30002217a11 */ /* 0x000fe400000f0c00 */
[----:B------:R-:W-:Y:S02]  /*94b0*/  ISETP.GE.AND P0, PT, R18, R32, PT ;  /* 0x000000201200720c */ /* 0x000fe40003f06270 */
[----:B------:R-:W-:Y:S02]  /*94c0*/  LEA R37, P1, R4, c[0x0][0x270], 0x1 ;  /* 0x00009c0004257a11 */ /* 0x000fe400078208ff */
[----:B------:R-:W-:-:S04]  /*94d0*/  IADD3 R6, R5, R6, RZ ;  /* 0x0000000605067210 */ /* 0x000fc80007ffe0ff */
[----:B------:R-:W-:Y:S01]  /*94e0*/  LEA.HI.X R36, R4, c[0x0][0x274], R6, 0x1, P1 ;  /* 0x00009d0004247a11 */ /* 0x000fe200008f0c06 */
[----:B------:R1:W2:Y:S01]  /*94f0*/  SHFL.IDX PT, R2, R38, RZ, 0x1c1f ;  /* 0x001c1fff26027589 */ /* 0x0002a200000e0000 */
[----:B------:R-:W-:Y:S03]  /*9500*/  BSSY B0, `(.L_x_765) ;  /* 0x0000050000007945 */ /* 0x000fe60003800000 */
[----:B------:R1:W3:Y:S01]  /*9510*/  SHFL.IDX PT, R4, R37, RZ, 0x1c1f ;  /* 0x001c1fff25047589 */ /* 0x0002e200000e0000 */
[----:B------:R-:W-:-:S03]  /*9520*/  CS2R R62, SRZ ;  /* 0x00000000003e7805 */ /* 0x000fc6000001ff00 */
[----:B------:R1:W4:Y:S01]  /*9530*/  SHFL.IDX PT, R5, R36, RZ, 0x1c1f ;  /* 0x001c1fff24057589 */ /* 0x00032200000e0000 */
[----:B------:R-:W-:-:S03]  /*9540*/  CS2R R40, SRZ ;  /* 0x0000000000287805 */ /* 0x000fc6000001ff00 */
[----:B------:R1:W1:Y:S01]  /*9550*/  SHFL.IDX PT, R3, R33, RZ, 0x1c1f ;  /* 0x001c1fff21037589 */ /* 0x00026200000e0000 */
        /* <DEDUP_REMOVED lines=11> */
[----:B------:R-:W-:Y:S05]  /*9610*/  @P0 BRA `(.L_x_766) ;  /* 0x000003e000000947 */ /* 0x000fea0003800000 */
[----:B--2---:R-:W-:Y:S01]  /*9620*/  ISETP.GE.AND P0, PT, R145, c[0x0][0x27c], PT ;  /* 0x00009f0091007a0c */ /* 0x004fe20003f06270 */
[----:B------:R-:W-:Y:S01]  /*9630*/  CS2R R12, SRZ ;  /* 0x00000000000c7805 */ /* 0x000fe2000001ff00 */
[----:B------:R-:W-:Y:S01]  /*9640*/  ISETP.GE.AND P1, PT, R142, c[0x0][0x27c], PT ;  /* 0x00009f008e007a0c */ /* 0x000fe20003f26270 */
[----:B------:R-:W-:-:S10]  /*9650*/  CS2R R8, SRZ ;  /* 0x0000000000087805 */ /* 0x000fd4000001ff00 */
[C---:B------:R-:W-:Y:S01]  /*9660*/  @!P0 IMAD.SHL.U32 R0, R145.reuse, 0x2, RZ ;  /* 0x0000000291008824 */ /* 0x040fe200078e00ff */
[----:B-----5:R-:W-:-:S04]  /*9670*/  @!P0 SHF.L.U64.HI R7, R145, 0x1, R80 ;  /* 0x0000000191078819 */ /* 0x020fc80000010250 */
[----:B---3--:R-:W-:-:S05]  /*9680*/  @!P0 IADD3 R10, P2, R4, R0, RZ ;  /* 0x00000000040a8210 */ /* 0x008fca0007f5e0ff */
[----:B----4-:R-:W-:Y:S01]  /*9690*/  @!P0 IMAD.X R11, R5, 0x1, R7, P2 ;  /* 0x00000001050b8824 */ /* 0x010fe200010e0607 */
[----:B------:R-:W-:Y:S01]  /*96a0*/  @!P0 IADD3 R6, P2, R2, R0, RZ ;  /* 0x0000000002068210 */ /* 0x000fe20007f5e0ff */
[----:B------:R-:W-:-:S03]  /*96b0*/  @!P1 IMAD.SHL.U32 R14, R142, 0x2, RZ ;  /* 0x000000028e0e9824 */ /* 0x000fc600078e00ff */
[----:B------:R2:W5:Y:S01]  /*96c0*/  @!P0 LD.E.64 R12, [R10.64] ;  /* 0x000000080a0c8980 */ /* 0x000562000c101b00 */
[----:B-1----:R-:W-:Y:S01]  /*96d0*/  @!P0 IMAD.X R7, R3, 0x1, R7, P2 ;  /* 0x0000000103078824 */ /* 0x002fe200010e0607 */
[----:B------:R-:W-:-:S04]  /*96e0*/  @!P1 SHF.L.U64.HI R0, R142, 0x1, R79 ;  /* 0x000000018e009819 */ /* 0x000fc8000001024f */
[----:B------:R1:W5:Y:S01]  /*96f0*/  @!P0 LD.E.64 R8, [R6.64] ;  /* 0x0000000806088980 */ /* 0x000362000c101b00 */
[----:B------:R-:W-:Y:S01]  /*9700*/  ISETP.GE.AND P0, PT, R144, c[0x0][0x27c], PT ;  /* 0x00009f0090007a0c */ /* 0x000fe20003f06270 */
[----:B------:R-:W-:Y:S01]  /*9710*/  CS2R R26, SRZ ;  /* 0x00000000001a7805 */ /* 0x000fe2000001ff00 */
[----:B------:R-:W-:Y:S01]  /*9720*/  CS2R R24, SRZ ;  /* 0x0000000000187805 */ /* 0x000fe2000001ff00 */
[----:B--2---:R-:W-:-:S05]  /*9730*/  @!P1 IADD3 R10, P2, R4, R14, RZ ;  /* 0x0000000e040a9210 */ /* 0x004fca0007f5e0ff */
[----:B------:R-:W-:Y:S01]  /*9740*/  @!P1 IMAD.X R11, R5, 0x1, R0, P2 ;  /* 0x00000001050b9824 */ /* 0x000fe200010e0600 */
[----:B-1----:R-:W-:-:S04]  /*9750*/  @!P1 IADD3 R6, P2, R2, R14, RZ ;  /* 0x0000000e02069210 */ /* 0x002fc80007f5e0ff */
[C---:B------:R-:W-:Y:S01]  /*9760*/  @!P0 IMAD.SHL.U32 R14, R144.reuse, 0x2, RZ ;  /* 0x00000002900e8824 */ /* 0x040fe200078e00ff */
[----:B------:R1:W5:Y:S01]  /*9770*/  @!P1 LD.E.64 R26, [R10.64] ;  /* 0x000000080a1a9980 */ /* 0x000362000c101b00 */
[----:B------:R-:W-:Y:S01]  /*9780*/  @!P1 IMAD.X R7, R3, 0x1, R0, P2 ;  /* 0x0000000103079824 */ /* 0x000fe200010e0600 */
[----:B------:R-:W-:Y:S02]  /*9790*/  ISETP.GE.AND P2, PT, R107, c[0x0][0x27c], PT ;  /* 0x00009f006b007a0c */ /* 0x000fe40003f46270 */
[----:B------:R-:W-:Y:S02]  /*97a0*/  @!P0 SHF.L.U64.HI R0, R144, 0x1, R78 ;  /* 0x0000000190008819 */ /* 0x000fe4000001024e */
[----:B------:R2:W5:Y:S01]  /*97b0*/  @!P1 LD.E.64 R24, [R6.64] ;  /* 0x0000000806189980 */ /* 0x000562000c101b00 */
[----:B------:R-:W-:Y:S01]  /*97c0*/  CS2R R28, SRZ ;  /* 0x00000000001c7805 */ /* 0x000fe2000001ff00 */
[----:B------:R-:W-:Y:S01]  /*97d0*/  CS2R R30, SRZ ;  /* 0x00000000001e7805 */ /* 0x000fe2000001ff00 */
[----:B-1----:R-:W-:-:S05]  /*97e0*/  @!P0 IADD3 R10, P1, R4, R14, RZ ;  /* 0x0000000e040a8210 */ /* 0x002fca0007f3e0ff */
[----:B------:R-:W-:Y:S01]  /*97f0*/  @!P0 IMAD.X R11, R5, 0x1, R0, P1 ;  /* 0x00000001050b8824 */ /* 0x000fe200008e0600 */
[----:B--2---:R-:W-:Y:S01]  /*9800*/  @!P0 IADD3 R6, P1, R2, R14, RZ ;  /* 0x0000000e02068210 */ /* 0x004fe20007f3e0ff */
[----:B------:R-:W-:-:S03]  /*9810*/  @!P2 IMAD.SHL.U32 R14, R107, 0x2, RZ ;  /* 0x000000026b0ea824 */ /* 0x000fc600078e00ff */
[----:B------:R1:W5:Y:S01]  /*9820*/  @!P0 LD.E.64 R28, [R10.64] ;  /* 0x000000080a1c8980 */ /* 0x000362000c101b00 */
[----:B------:R-:W-:Y:S01]  /*9830*/  @!P0 IMAD.X R7, R3, 0x1, R0, P1 ;  /* 0x0000000103078824 */ /* 0x000fe200008e0600 */
[-C--:B------:R-:W-:Y:S02]  /*9840*/  @!P2 IADD3 R16, P3, R4, R14.reuse, RZ ;  /* 0x0000000e0410a210 */ /* 0x080fe40007f7e0ff */
[----:B------:R-:W-:Y:S02]  /*9850*/  @!P2 SHF.L.U64.HI R0, R107, 0x1, R77 ;  /* 0x000000016b00a819 */ /* 0x000fe4000001024d */
[----:B------:R2:W5:Y:S01]  /*9860*/  @!P0 LD.E.64 R30, [R6.64] ;  /* 0x00000008061e8980 */ /* 0x000562000c101b00 */
[----:B------:R-:W-:Y:S02]  /*9870*/  @!P2 IADD3 R14, P0, R2, R14, RZ ;  /* 0x0000000e020ea210 */ /* 0x000fe40007f1e0ff */
[----:B------:R-:W-:-:S03]  /*9880*/  ISETP.GE.AND P1, PT, R140, c[0x0][0x27c], PT ;  /* 0x00009f008c007a0c */ /* 0x000fc60003f26270 */
[--C-:B------:R-:W-:Y:S01]  /*9890*/  @!P2 IMAD.X R15, R3, 0x1, R0.reuse, P0 ;  /* 0x00000001030fa824 */ /* 0x100fe200000e0600 */
[----:B------:R-:W-:Y:S01]  /*98a0*/  ISETP.GE.AND P0, PT, R143, c[0x0][0x27c], PT ;  /* 0x00009f008f007a0c */ /* 0x000fe20003f06270 */
[----:B------:R-:W-:-:S08]  /*98b0*/  @!P2 IMAD.X R17, R5, 0x1, R0, P3 ;  /* 0x000000010511a824 */ /* 0x000fd000018e0600 */
[----:B------:R-:W-:Y:S01]  /*98c0*/  @!P1 IMAD.WIDE R22, R140, 0x2, R4 ;  /* 0x000000028c169825 */ /* 0x000fe200078e0204 */
[----:B-1----:R-:W-:-:S03]  /*98d0*/  CS2R R10, SRZ ;  /* 0x00000000000a7805 */ /* 0x002fc6000001ff00 */
[----:B------:R-:W-:Y:S01]  /*98e0*/  @!P1 IMAD.WIDE R20, R140, 0x2, R2 ;  /* 0x000000028c149825 */ /* 0x000fe200078e0202 */
[----:B--2---:R-:W-:-:S03]  /*98f0*/  CS2R R6, SRZ ;  /* 0x0000000000067805 */ /* 0x004fc6000001ff00 */
[C---:B------:R-:W-:Y:S01]  /*9900*/  @!P0 IMAD.SHL.U32 R0, R143.reuse, 0x2, RZ ;  /* 0x000000028f008824 */ /* 0x040fe200078e00ff */
[----:B------:R1:W5:Y:S01]  /*9910*/  @!P1 LD.E.64 R10, [R22.64] ;  /* 0x00000008160a9980 */ /* 0x000362000c101b00 */
[----:B------:R-:W-:-:S03]  /*9920*/  @!P0 SHF.L.U64.HI R19, R143, 0x1, R73 ;  /* 0x000000018f138819 */ /* 0x000fc60000010249 */
[----:B------:R2:W5:Y:S01]  /*9930*/  @!P1 LD.E.64 R6, [R20.64] ;  /* 0x0000000814069980 */ /* 0x000562000c101b00 */
[----:B------:R-:W-:-:S05]  /*9940*/  @!P0 IADD3 R4, P1, R4, R0, RZ ;  /* 0x0000000004048210 */ /* 0x000fca0007f3e0ff */
[--C-:B------:R-:W-:Y:S01]  /*9950*/  @!P0 IMAD.X R5, R5, 0x1, R19.reuse, P1 ;  /* 0x0000000105058824 */ /* 0x100fe200008e0613 */
[----:B------:R-:W-:Y:S01]  /*9960*/  @!P0 IADD3 R2, P1, R2, R0, RZ ;  /* 0x0000000002028210 */ /* 0x000fe20007f3e0ff */
[----:B------:R-:W-:Y:S01]  /*9970*/  CS2R R34, SRZ ;  /* 0x0000000000227805 */ /* 0x000fe2000001ff00 */
[----:B------:R-:W-:Y:S01]  /*9980*/  CS2R R40, SRZ ;  /* 0x0000000000287805 */ /* 0x000fe2000001ff00 */
[----:B------:R-:W-:Y:S02]  /*9990*/  CS2R R42, SRZ ;  /* 0x00000000002a7805 */ /* 0x000fe4000001ff00 */
[----:B------:R-:W-:Y:S02]  /*99a0*/  @!P0 IMAD.X R3, R3, 0x1, R19, P1 ;  /* 0x0000000103038824 */ /* 0x000fe400008e0613 */
[----:B------:R2:W5:Y:S04]  /*99b0*/  @!P2 LD.E.64 R34, [R14.64] ;  /* 0x000000080e22a980 */ /* 0x000568000c101b00 */
[----:B------:R2:W5:Y:S01]  /*99c0*/  @!P0 LD.E.64 R40, [R4.64] ;  /* 0x0000000804288980 */ /* 0x000562000c101b00 */
[----:B-1----:R-:W-:-:S03]  /*99d0*/  CS2R R22, SRZ ;  /* 0x0000000000167805 */ /* 0x002fc6000001ff00 */
[----:B------:R2:W5:Y:S04]  /*99e0*/  @!P0 LD.E.64 R42, [R2.64] ;  /* 0x00000008022a8980 */ /* 0x000568000c101b00 */
[----:B------:R2:W5:Y:S02]  /*99f0*/  @!P2 LD.E.64 R22, [R16.64] ;  /* 0x000000081016a980 */ /* 0x000564000c101b00 */
.L_x_766:
[----:B--2---:R-:W-:Y:S05]  /*9a00*/  BSYNC B0 ;  /* 0x0000000000007941 */ /* 0x004fea0003800000 */
.L_x_765:
[----:B------:R-:W-:Y:S01]  /*9a10*/  IADD3 R0, R18, 0x40, RZ ;  /* 0x0000004012007810 */ /* 0x000fe20007ffe0ff */
[----:B-----5:R-:W-:Y:S01]  /*9a20*/  IMAD.MOV.U32 R2, RZ, RZ, R22 ;  /* 0x000000ffff027224 */ /* 0x020fe200078e0016 */
[----:B------:R-:W-:Y:S01]  /*9a30*/  MOV R14, R6 ;  /* 0x00000006000e7202 */ /* 0x000fe20000000f00 */
[----:B-1----:R-:W-:Y:S01]  /*9a40*/  IMAD.MOV.U32 R3, RZ, RZ, R41 ;  /* 0x000000ffff037224 */ /* 0x002fe200078e0029 */
[----:B------:R-:W-:Y:S01]  /*9a50*/  ISETP.GE.AND P0, PT, R0, R32, PT ;  /* 0x000000200000720c */ /* 0x000fe20003f06270 */
[----:B------:R-:W-:Y:S01]  /*9a60*/  IMAD.MOV.U32 R0, RZ, RZ, R23 ;  /* 0x000000ffff007224 */ /* 0x000fe200078e0017 */
[----:B----4-:R-:W1:Y:S01]  /*9a70*/  SHFL.IDX PT, R5, R36, 0x1, 0x1c1f ;  /* 0x003c1f0024057f89 */ /* 0x010e6200000e0000 */
[----:B---3--:R-:W-:Y:S01]  /*9a80*/  IMAD.MOV.U32 R4, RZ, RZ, R40 ;  /* 0x000000ffff047224 */ /* 0x008fe200078e0028 */
[----:B------:R-:W-:Y:S01]  /*9a90*/  PRMT R76, R76, 0x5410, R3 ;  /* 0x000054104c4c7816 */ /* 0x000fe20000000003 */
[----:B------:R-:W-:Y:S01]  /*9aa0*/  IMAD.MOV.U32 R3, RZ, RZ, R29 ;  /* 0x000000ffff037224 */ /* 0x000fe200078e001d */
[----:B------:R-:W-:Y:S01]  /*9ab0*/  PRMT R72, R2, 0x5410, R0 ;  /* 0x0000541002487816 */ /* 0x000fe20000000000 */
[----:B------:R-:W-:Y:S01]  /*9ac0*/  IMAD.MOV.U32 R2, RZ, RZ, R26 ;  /* 0x000000ffff027224 */ /* 0x000fe200078e001a */
[----:B------:R-:W-:Y:S01]  /*9ad0*/  PRMT R75, R75, 0x5410, R4 ;  /* 0x000054104b4b7816 */ /* 0x000fe20000000004 */
[----:B------:R-:W-:Y:S01]  /*9ae0*/  IMAD.MOV.U32 R0, RZ, RZ, R27 ;  /* 0x000000ffff007224 */ /* 0x000fe200078e001b */
[----:B------:R-:W-:Y:S01]  /*9af0*/  MOV R4, R28 ;  /* 0x0000001c00047202 */ /* 0x000fe20000000f00 */
[----:B------:R-:W-:Y:S01]  /*9b00*/  IMAD.MOV.U32 R16, RZ, RZ, R8 ;  /* 0x000000ffff107224 */ /* 0x000fe200078e0008 */
[----:B------:R-:W-:Y:S01]  /*9b10*/  BSSY B0, `(.L_x_767) ;  /* 0x0000066000007945 */ /* 0x000fe20003800000 */
[----:B------:R-:W-:Y:S01]  /*9b20*/  IMAD.MOV.U32 R15, RZ, RZ, R9 ;  /* 0x000000ffff0f7224 */ /* 0x000fe200078e0009 */
[----:B------:R-:W-:Y:S01]  /*9b30*/  PRMT R68, R2, 0x5410, R0 ;  /* 0x0000541002447816 */ /* 0x000fe20000000000 */
[----:B------:R-:W-:Y:S01]  /*9b40*/  IMAD.MOV.U32 R2, RZ, RZ, R10 ;  /* 0x000000ffff027224 */ /* 0x000fe200078e000a */
[----:B------:R-:W-:Y:S01]  /*9b50*/  PRMT R70, R4, 0x5410, R3 ;  /* 0x0000541004467816 */ /* 0x000fe20000000003 */
[----:B------:R-:W-:Y:S01]  /*9b60*/  IMAD.MOV.U32 R0, RZ, RZ, R11 ;  /* 0x000000ffff007224 */ /* 0x000fe200078e000b */
[----:B------:R-:W-:Y:S01]  /*9b70*/  MOV R4, R12 ;  /* 0x0000000c00047202 */ /* 0x000fe20000000f00 */
[----:B------:R-:W-:Y:S01]  /*9b80*/  IMAD.MOV.U32 R3, RZ, RZ, R13 ;  /* 0x000000ffff037224 */ /* 0x000fe200078e000d */
[----:B------:R-:W-:Y:S01]  /*9b90*/  PRMT R65, R16, 0x5410, R15 ;  /* 0x0000541010417816 */ /* 0x000fe2000000000f */
[----:B------:R-:W-:Y:S01]  /*9ba0*/  CS2R R56, SRZ ;  /* 0x0000000000387805 */ /* 0x000fe2000001ff00 */
[----:B------:R-:W-:Y:S01]  /*9bb0*/  PRMT R64, R2, 0x5410, R0 ;  /* 0x0000541002407816 */ /* 0x000fe20000000000 */
[----:B------:R-:W-:Y:S01]  /*9bc0*/  IMAD.MOV.U32 R2, RZ, RZ, R34 ;  /* 0x000000ffff027224 */ /* 0x000fe200078e0022 */
[----:B------:R-:W-:Y:S01]  /*9bd0*/  PRMT R66, R4, 0x5410, R3 ;  /* 0x0000541004427816 */ /* 0x000fe20000000003 */
[----:B------:R-:W-:Y:S01]  /*9be0*/  IMAD.MOV.U32 R0, RZ, RZ, R35 ;  /* 0x000000ffff007224 */ /* 0x000fe200078e0023 */
[----:B------:R-:W-:Y:S01]  /*9bf0*/  MOV R4, R42 ;  /* 0x0000002a00047202 */ /* 0x000fe20000000f00 */
[----:B------:R-:W-:Y:S01]  /*9c00*/  IMAD.MOV.U32 R3, RZ, RZ, R43 ;  /* 0x000000ffff037224 */ /* 0x000fe200078e002b */
[----:B------:R-:W-:Y:S01]  /*9c10*/  CS2R R52, SRZ ;  /* 0x0000000000347805 */ /* 0x000fe2000001ff00 */
[----:B------:R-:W-:Y:S01]  /*9c20*/  CS2R R48, SRZ ;  /* 0x0000000000307805 */ /* 0x000fe2000001ff00 */
[----:B------:R-:W-:Y:S01]  /*9c30*/  PRMT R71, R2, 0x5410, R0 ;  /* 0x0000541002477816 */ /* 0x000fe20000000000 */
[----:B------:R-:W-:Y:S01]  /*9c40*/  IMAD.MOV.U32 R2, RZ, RZ, R24 ;  /* 0x000000ffff027224 */ /* 0x000fe200078e0018 */
[----:B------:R-:W-:Y:S01]  /*9c50*/  PRMT R74, R4, 0x5410, R3 ;  /* 0x00005410044a7816 */ /* 0x000fe20000000003 */
[----:B------:R-:W-:Y:S01]  /*9c60*/  IMAD.MOV.U32 R3, RZ, RZ, R31 ;  /* 0x000000ffff037224 */ /* 0x000fe200078e001f */
[----:B------:R-:W-:Y:S01]  /*9c70*/  MOV R0, R25 ;  /* 0x0000001900007202 */ /* 0x000fe20000000f00 */
[----:B------:R-:W-:Y:S01]  /*9c80*/  CS2R R44, SRZ ;  /* 0x00000000002c7805 */ /* 0x000fe2000001ff00 */
[----:B------:R-:W-:Y:S01]  /*9c90*/  MOV R4, R30 ;  /* 0x0000001e00047202 */ /* 0x000fe20000000f00 */
[----:B------:R-:W-:Y:S01]  /*9ca0*/  CS2R R60, SRZ ;  /* 0x00000000003c7805 */ /* 0x000fe2000001ff00 */
[----:B------:R-:W-:Y:S01]  /*9cb0*/  PRMT R67, R2, 0x5410, R0 ;  /* 0x0000541002437816 */ /* 0x000fe20000000000 */
[----:B------:R-:W-:Y:S01]  /*9cc0*/  IMAD.MOV.U32 R0, RZ, RZ, R7 ;  /* 0x000000ffff007224 */ /* 0x000fe200078e0007 */
[----:B------:R-:W-:Y:S01]  /*9cd0*/  PRMT R69, R4, 0x5410, R3 ;  /* 0x0000541004457816 */ /* 0x000fe20000000003 */
[----:B------:R2:W3:Y:S01]  /*9ce0*/  SHFL.IDX PT, R2, R38, 0x1, 0x1c1f ;  /* 0x003c1f0026027f89 */ /* 0x0004e200000e0000 */
[----:B------:R-:W-:Y:S01]  /*9cf0*/  CS2R R58, SRZ ;  /* 0x00000000003a7805 */ /* 0x000fe2000001ff00 */
[----:B------:R-:W-:Y:S01]  /*9d00*/  CS2R R54, SRZ ;  /* 0x0000000000367805 */ /* 0x000fe2000001ff00 */
[----:B------:R-:W-:Y:S01]  /*9d10*/  CS2R R50, SRZ ;  /* 0x0000000000327805 */ /* 0x000fe2000001ff00 */
[----:B------:R4:W1:Y:S01]  /*9d20*/  SHFL.IDX PT, R4, R37, 0x1, 0x1c1f ;  /* 0x003c1f0025047f89 */ /* 0x00086200000e0000 */
[----:B------:R-:W-:-:S03]  /*9d30*/  CS2R R46, SRZ ;  /* 0x00000000002e7805 */ /* 0x000fc6000001ff00 */
[----:B------:R1:W3:Y:S01]  /*9d40*/  SHFL.IDX PT, R3, R33, 0x1, 0x1c1f ;  /* 0x003c1f0021037f89 */ /* 0x0002e200000e0000 */
[----:B--2---:R-:W-:Y:S01]  /*9d50*/  CS2R R38, SRZ ;  /* 0x0000000000267805 */ /* 0x004fe2000001ff00 */
[----:B----4-:R-:W-:Y:S01]  /*9d60*/  CS2R R36, SRZ ;  /* 0x0000000000247805 */ /* 0x010fe2000001ff00 */
[----:B-1----:R-:W-:Y:S01]  /*9d70*/  PRMT R33, R14, 0x5410, R0 ;  /* 0x000054100e217816 */ /* 0x002fe20000000000 */
[----:B------:R-:W-:Y:S05]  /*9d80*/  @P0 BRA `(.L_x_768) ;  /* 0x000003e000000947 */ /* 0x000fea0003800000 */
[----:B---3--:R-:W-:Y:S01]  /*9d90*/  ISETP.GE.AND P0, PT, R145, c[0x0][0x27c], PT ;  /* 0x00009f0091007a0c */ /* 0x008fe20003f06270 */
[----:B------:R-:W-:Y:S01]  /*9da0*/  CS2R R44, SRZ ;  /* 0x00000000002c7805 */ /* 0x000fe2000001ff00 */
[----:B------:R-:W-:Y:S01]  /*9db0*/  ISETP.GE.AND P1, PT, R142, c[0x0][0x27c], PT ;  /* 0x00009f008e007a0c */ /* 0x000fe20003f26270 */
[----:B------:R-:W-:-:S10]  /*9dc0*/  CS2R R46, SRZ ;  /* 0x00000000002e7805 */ /* 0x000fd4000001ff00 */
[C---:B------:R-:W-:Y:S01]  /*9dd0*/  @!P0 IMAD.SHL.U32 R0, R145.reuse, 0x2, RZ ;  /* 0x0000000291008824 */ /* 0x040fe200078e00ff */
[----:B------:R-:W-:-:S04]  /*9de0*/  @!P0 SHF.L.U64.HI R15, R145, 0x1, R80 ;  /* 0x00000001910f8819 */ /* 0x000fc80000010250 */
[----:B------:R-:W-:-:S05]  /*9df0*/  @!P0 IADD3 R16, P2, R4, R0, RZ ;  /* 0x0000000004108210 */ /* 0x000fca0007f5e0ff */
[----:B------:R-:W-:Y:S01]  /*9e00*/  @!P0 IMAD.X R17, R5, 0x1, R15, P2 ;  /* 0x0000000105118824 */ /* 0x000fe200010e060f */
[----:B------:R-:W-:Y:S01]  /*9e10*/  @!P0 IADD3 R14, P2, R2, R0, RZ ;  /* 0x00000000020e8210 */ /* 0x000fe20007f5e0ff */
[----:B------:R-:W-:-:S03]  /*9e20*/  @!P1 IMAD.SHL.U32 R0, R142, 0x2, RZ ;  /* 0x000000028e009824 */ /* 0x000fc600078e00ff */
[----:B------:R1:W5:Y:S01]  /*9e30*/  @!P0 LD.E.64 R44, [R16.64] ;  /* 0x00000008102c8980 */ /* 0x000362000c101b00 */
[----:B------:R-:W-:-:S05]  /*9e40*/  @!P0 IMAD.X R15, R3, 0x1, R15, P2 ;  /* 0x00000001030f8824 */ /* 0x000fca00010e060f */
[----:B------:R2:W5:Y:S01]  /*9e50*/  @!P0 LD.E.64 R46, [R14.64] ;  /* 0x000000080e2e8980 */ /* 0x000562000c101b00 */
[----:B------:R-:W-:Y:S01]  /*9e60*/  ISETP.GE.AND P0, PT, R144, c[0x0][0x27c], PT ;  /* 0x00009f0090007a0c */ /* 0x000fe20003f06270 */
[----:B------:R-:W-:Y:S01]  /*9e70*/  CS2R R48, SRZ ;  /* 0x0000000000307805 */ /* 0x000fe2000001ff00 */
[----:B------:R-:W-:Y:S01]  /*9e80*/  CS2R R50, SRZ ;  /* 0x0000000000327805 */ /* 0x000fe2000001ff00 */
[----:B-1----:R-:W-:Y:S02]  /*9e90*/  @!P1 IADD3 R16, P2, R4, R0, RZ ;  /* 0x0000000004109210 */ /* 0x002fe40007f5e0ff */
[----:B--2---:R-:W-:-:S05]  /*9ea0*/  @!P1 SHF.L.U64.HI R15, R142, 0x1, R79 ;  /* 0x000000018e0f9819 */ /* 0x004fca000001024f */
[--C-:B------:R-:W-:Y:S01]  /*9eb0*/  @!P1 IMAD.X R17, R5, 0x1, R15.reuse, P2 ;  /* 0x0000000105119824 */ /* 0x100fe200010e060f */
[----:B------:R-:W-:Y:S02]  /*9ec0*/  @!P1 IADD3 R14, P2, R2, R0, RZ ;  /* 0x00000000020e9210 */ /* 0x000fe40007f5e0ff */
[----:B------:R-:W-:Y:S02]  /*9ed0*/  @!P0 IMAD.SHL.U32 R0, R144, 0x2, RZ ;  /* 0x0000000290008824 */ /* 0x000fe400078e00ff */
[----:B------:R1:W5:Y:S01]  /*9ee0*/  @!P1 LD.E.64 R48, [R16.64] ;  /* 0x0000000810309980 */ /* 0x000362000c101b00 */
[----:B------:R-:W-:Y:S01]  /*9ef0*/  @!P1 IMAD.X R15, R3, 0x1, R15, P2 ;  /* 0x00000001030f9824 */ /* 0x000fe200010e060f */
[----:B------:R-:W-:-:S04]  /*9f00*/  ISETP.GE.AND P2, PT, R107, c[0x0][0x27c], PT ;  /* 0x00009f006b007a0c */ /* 0x000fc80003f46270 */
[----:B------:R2:W5:Y:S01]  /*9f10*/  @!P1 LD.E.64 R50, [R14.64] ;  /* 0x000000080e329980 */ /* 0x000562000c101b00 */
[----:B------:R-:W-:Y:S01]  /*9f20*/  CS2R R52, SRZ ;  /* 0x0000000000347805 */ /* 0x000fe2000001ff00 */
[----:B------:R-:W-:Y:S01]  /*9f30*/  CS2R R54, SRZ ;  /* 0x0000000000367805 */ /* 0x000fe2000001ff00 */
[----:B-1----:R-:W-:Y:S02]  /*9f40*/  @!P0 IADD3 R16, P1, R4, R0, RZ ;  /* 0x0000000004108210 */ /* 0x002fe40007f3e0ff */
[----:B--2---:R-:W-:-:S05]  /*9f50*/  @!P0 SHF.L.U64.HI R15, R144, 0x1, R78 ;  /* 0x00000001900f8819 */ /* 0x004fca000001024e */
[----:B------:R-:W-:Y:S01]  /*9f60*/  @!P0 IMAD.X R17, R5, 0x1, R15, P1 ;  /* 0x0000000105118824 */ /* 0x000fe200008e060f */
[----:B------:R-:W-:Y:S01]  /*9f70*/  @!P0 IADD3 R14, P1, R2, R0, RZ ;  /* 0x00000000020e8210 */ /* 0x000fe20007f3e0ff */
[----:B------:R-:W-:-:S03]  /*9f80*/  @!P2 IMAD.SHL.U32 R18, R107, 0x2, RZ ;  /* 0x000000026b12a824 */ /* 0x000fc600078e00ff */
[----:B------:R1:W5:Y:S01]  /*9f90*/  @!P0 LD.E.64 R52, [R16.64] ;  /* 0x0000000810348980 */ /* 0x000362000c101b00 */
[----:B------:R-:W-:Y:S01]  /*9fa0*/  @!P0 IMAD.X R15, R3, 0x1, R15, P1 ;  /* 0x00000001030f8824 */ /* 0x000fe200008e060f */
[----:B------:R-:W-:-:S04]  /*9fb0*/  @!P2 SHF.L.U64.HI R0, R107, 0x1, R77 ;  /* 0x000000016b00a819 */ /* 0x000fc8000001024d */
[----:B------:R2:W5:Y:S01]  /*9fc0*/  @!P0 LD.E.64 R54, [R14.64] ;  /* 0x000000080e368980 */ /* 0x000562000c101b00 */
[----:B------:R-:W-:Y:S01]  /*9fd0*/  ISETP.GE.AND P1, PT, R140, c[0x0][0x27c], PT ;  /* 0x00009f008c007a0c */ /* 0x000fe20003f26270 */
[----:B------:R-:W-:Y:S01]  /*9fe0*/  CS2R R36, SRZ ;  /* 0x0000000000247805 */ /* 0x000fe2000001ff00 */
[----:B------:R-:W-:Y:S01]  /*9ff0*/  CS2R R38, SRZ ;  /* 0x0000000000267805 */ /* 0x000fe2000001ff00 */
[----:B--2---:R-:W-:-:S05]  /*a000*/  @!P2 IADD3 R14, P0, R2, R18, RZ ;  /* 0x00000012020ea210 */ /* 0x004fca0007f1e0ff */
[----:B------:R-:W-:Y:S01]  /*a010*/  @!P2 IMAD.X R15, R3, 0x1, R0, P0 ;  /* 0x00000001030fa824 */ /* 0x000fe200000e0600 */
[----:B------:R-:W-:Y:S02]  /*a020*/  ISETP.GE.AND P0, PT, R143, c[0x0][0x27c], PT ;  /* 0x00009f008f007a0c */ /* 0x000fe40003f06270 */
[----:B-1----:R-:W-:Y:S02]  /*a030*/  @!P2 IADD3 R16, P3, R4, R18, RZ ;  /* 0x000000120410a210 */ /* 0x002fe40007f7e0ff */
[----:B------:R-:W-:-:S04]  /*a040*/  @!P1 IMAD.WIDE R20, R140, 0x2, R4 ;  /* 0x000000028c149825 */ /* 0x000fc800078e0204 */
[----:B------:R-:W-:Y:S01]  /*a050*/  @!P2 IMAD.X R17, R5, 0x1, R0, P3 ;  /* 0x000000010511a824 */ /* 0x000fe200018e0600 */
[----:B------:R1:W5:Y:S01]  /*a060*/  @!P1 LD.E.64 R36, [R20.64] ;  /* 0x0000000814249980 */ /* 0x000362000c101b00 */
[----:B------:R-:W-:-:S04]  /*a070*/  @!P1 IMAD.WIDE R18, R140, 0x2, R2 ;  /* 0x000000028c129825 */ /* 0x000fc800078e0202 */
[----:B------:R-:W-:Y:S01]  /*a080*/  @!P0 IMAD.SHL.U32 R0, R143, 0x2, RZ ;  /* 0x000000028f008824 */ /* 0x000fe200078e00ff */
[----:B------:R2:W5:Y:S04]  /*a090*/  @!P1 LD.E.64 R38, [R18.64] ;  /* 0x0000000812269980 */ /* 0x000568000c101b00 */
[----:B------:R-:W-:Y:S01]  /*a0a0*/  @!P0 IADD3 R4, P1, R4, R0, RZ ;  /* 0x0000000004048210 */ /* 0x000fe20007f3e0ff */
[----:B------:R-:W-:Y:S01]  /*a0b0*/  CS2R R56, SRZ ;  /* 0x0000000000387805 */ /* 0x000fe2000001ff00 */
[----:B------:R-:W-:Y:S01]  /*a0c0*/  CS2R R58, SRZ ;  /* 0x00000000003a7805 */ /* 0x000fe2000001ff00 */
[----:B------:R-:W-:Y:S01]  /*a0d0*/  CS2R R62, SRZ ;  /* 0x00000000003e7805 */ /* 0x000fe2000001ff00 */
[----:B------:R-:W-:-:S03]  /*a0e0*/  CS2R R60, SRZ ;  /* 0x00000000003c7805 */ /* 0x000fc6000001ff00 */
[----:B------:R1:W5:Y:S04]  /*a0f0*/  @!P2 LD.E.64 R56, [R16.64] ;  /* 0x000000081038a980 */ /* 0x000368000c101b00 */
[----:B------:R1:W5:Y:S01]  /*a100*/  @!P2 LD.E.64 R58, [R14.64] ;  /* 0x000000080e3aa980 */ /* 0x000362000c101b00 */
[----:B--2---:R-:W-:-:S05]  /*a110*/  @!P0 SHF.L.U64.HI R18, R143, 0x1, R73 ;  /* 0x000000018f128819 */ /* 0x004fca0000010249 */
[----:B------:R-:W-:Y:S01]  /*a120*/  @!P0 IMAD.X R5, R5, 0x1, R18, P1 ;  /* 0x0000000105058824 */ /* 0x000fe200008e0612 */
[----:B------:R-:W-:-:S04]  /*a130*/  @!P0 IADD3 R2, P1, R2, R0, RZ ;  /* 0x0000000002028210 */ /* 0x000fc80007f3e0ff */
[----:B------:R1:W5:Y:S01]  /*a140*/  @!P0 LD.E.64 R62, [R4.64] ;  /* 0x00000008043e8980 */ /* 0x000362000c101b00 */
[----:B------:R-:W-:-:S05]  /*a150*/  @!P0 IMAD.X R3, R3, 0x1, R18, P1 ;  /* 0x0000000103038824 */ /* 0x000fca00008e0612 */
[----:B------:R1:W5:Y:S03]  /*a160*/  @!P0 LD.E.64 R60, [R2.64] ;  /* 0x00000008023c8980 */ /* 0x000366000c101b00 */
.L_x_768:
[----:B---3--:R-:W-:Y:S05]  /*a170*/  BSYNC B0 ;  /* 0x0000000000007941 */ /* 0x008fea0003800000 */
.L_x_767:
[----:B-1---5:R-:W-:Y:S01]  /*a180*/  IMAD.MOV.U32 R2, RZ, RZ, R62 ;  /* 0x000000ffff027224 */ /* 0x022fe200078e003e */
[----:B------:R-:W-:-:S04]  /*a190*/  DEPBAR.LE SB0, 0x1 ;  /* 0x000080400000791a */ /* 0x000fc80000000000 */
        /* <DEDUP_REMOVED lines=12> */
[----:B------:R-:W-:-:S03]  /*a260*/  IMAD.MOV.U32 R3, RZ, RZ, R49 ;  /* 0x000000ffff037224 */ /* 0x000fc600078e0031 */
[----:B------:R-:W-:Y:S01]  /*a270*/  PRMT R77, R2, 0x5410, R0 ;  /* 0x00005410024d7816 */ /* 0x000fe20000000000 */
[----:B------:R-:W-:Y:S01]  /*a280*/  IMAD.MOV.U32 R0, RZ, RZ, R61 ;  /* 0x000000ffff007224 */ /* 0x000fe200078e003d */
[----:B------:R-:W-:Y:S02]  /*a290*/  MOV R2, R60 ;  /* 0x0000003c00027202 */ /* 0x000fe40000000f00 */
[----:B------:R-:W-:Y:S01]  /*a2a0*/  PRMT R79, R4, 0x5410, R3 ;  /* 0x00005410044f7816 */ /* 0x000fe20000000003 */
[----:B------:R-:W-:Y:S01]  /*a2b0*/  IMAD.MOV.U32 R4, RZ, RZ, R36 ;  /* 0x000000ffff047224 */ /* 0x000fe200078e0024 */
[----:B------:R-:W-:Y:S01]  /*a2c0*/  PRMT R86, R2, 0x5410, R0 ;  /* 0x0000541002567816 */ /* 0x000fe20000000000 */
[----:B------:R-:W-:Y:S02]  /*a2d0*/  IMAD.MOV.U32 R3, RZ, RZ, R37 ;  /* 0x000000ffff037224 */ /* 0x000fe400078e0025 */
[----:B------:R-:W-:Y:S02]  /*a2e0*/  IMAD.MOV.U32 R2, RZ, RZ, R58 ;  /* 0x000000ffff027224 */ /* 0x000fe400078e003a */
[----:B------:R-:W-:Y:S01]  /*a2f0*/  IMAD.MOV.U32 R0, RZ, RZ, R59 ;  /* 0x000000ffff007224 */ /* 0x000fe200078e003b */
[----:B------:R-:W-:Y:S01]  /*a300*/  PRMT R73, R4, 0x5410, R3 ;  /* 0x0000541004497816 */ /* 0x000fe20000000003 */
[----:B------:R-:W-:-:S03]  /*a310*/  IMAD.IADD R3, R32, 0x1, -R233 ;  /* 0x0000000120037824 */ /* 0x000fc600078e0ae9 */
[----:B------:R-:W-:Y:S01]  /*a320*/  PRMT R82, R2, 0x5410, R0 ;  /* 0x0000541002527816 */ /* 0x000fe20000000000 */
[----:B------:R-:W-:Y:S01]  /*a330*/  IMAD.MOV.U32 R0, RZ, RZ, R55 ;  /* 0x000000ffff007224 */ /* 0x000fe200078e0037 */
[----:B------:R-:W-:Y:S02]  /*a340*/  MOV R2, R54 ;  /* 0x0000003600027202 */ /* 0x000fe40000000f00 */
[----:B------:R-:W-:Y:S02]  /*a350*/  IMNMX R21, R3, 0x80, PT ;  /* 0x0000008003157817 */ /* 0x000fe40003800200 */
[----:B------:R-:W-:Y:S01]  /*a360*/  PRMT R80, R2, 0x5410, R0 ;  /* 0x0000541002507816 */ /* 0x000fe20000000000 */
[----:B------:R-:W-:Y:S01]  /*a370*/  IMAD.MOV.U32 R2, RZ, RZ, R50 ;  /* 0x000000ffff027224 */ /* 0x000fe200078e0032 */
[----:B------:R-:W-:Y:S01]  /*a380*/  MOV R0, R51 ;  /* 0x0000003300007202 */ /* 0x000fe20000000f00 */
[----:B------:R-:W-:Y:S01]  /*a390*/  BAR.SYNC.DEFER_BLOCKING 0x0 ;  /* 0x0000000000007b1d */ /* 0x000fe20000010000 */
[----:B------:R-:W-:-:S02]  /*a3a0*/  ISETP.GE.AND P0, PT, R222, R21, PT ;  /* 0x00000015de00720c */ /* 0x000fc40003f06270 */
[----:B------:R-:W-:Y:S01]  /*a3b0*/  PRMT R78, R2, 0x5410, R0 ;  /* 0x00005410024e7816 */ /* 0x000fe20000000000 */
[----:B------:R-:W-:Y:S02]  /*a3c0*/  IMAD.MOV.U32 R0, RZ, RZ, R47 ;  /* 0x000000ffff007224 */ /* 0x000fe400078e002f */
[----:B------:R-:W-:-:S03]  /*a3d0*/  IMAD.MOV.U32 R2, RZ, RZ, R46 ;  /* 0x000000ffff027224 */ /* 0x000fc600078e002e */
[----:B------:R-:W-:Y:S01]  /*a3e0*/  PRMT R76, R0, 0x7610, R76 ;  /* 0x00007610004c7816 */ /* 0x000fe2000000004c */
[----:B------:R-:W-:Y:S01]  /*a3f0*/  IMAD.MOV.U32 R0, RZ, RZ, R39 ;  /* 0x000000ffff007224 */ /* 0x000fe200078e0027 */
[----:B------:R-:W-:Y:S02]  /*a400*/  PRMT R75, R2, 0x7610, R75 ;  /* 0x00007610024b7816 */ /* 0x000fe4000000004b */
[----:B------:R-:W-:-:S04]  /*a410*/  MOV R2, R38 ;  /* 0x0000002600027202 */ /* 0x000fc80000000f00 */
[----:B------:R-:W-:Y:S01]  /*a420*/  PRMT R32, R2, 0x5410, R0 ;  /* 0x0000541002207816 */ /* 0x000fe20000000000 */
[----:B------:R-:W-:Y:S05]  /*a430*/  @P0 BRA `(.L_x_770) ;  /* 0x0000112000000947 */ /* 0x000fea0003800000 */
[----:B------:R-:W-:Y:S01]  /*a440*/  ISETP.GE.AND P0, PT, R140, c[0x0][0x27c], PT ;  /* 0x00009f008c007a0c */ /* 0x000fe20003f06270 */
[----:B------:R-:W-:-:S12]  /*a450*/  BSSY B0, `(.L_x_771) ;  /* 0x000002c000007945 */ /* 0x000fd80003800000 */
[----:B------:R-:W-:Y:S05]  /*a460*/  @P0 BRA `(.L_x_772) ;  /* 0x000002a000000947 */ /* 0x000fea0003800000 */
[----:B------:R-:W1:Y:S01]  /*a470*/  LDS.128 R16, [R210+0xc000] ;  /* 0x00c00000d2107984 */ /* 0x000e620000000c00 */
[----:B------:R-:W-:Y:S02]  /*a480*/  SHF.R.U32.HI R0, RZ, 0x10, R7 ;  /* 0x00000010ff007819 */ /* 0x000fe40000011607 */
[----:B------:R-:W-:Y:S02]  /*a490*/  SHF.R.U32.HI R2, RZ, 0x10, R11 ;  /* 0x00000010ff027819 */ /* 0x000fe4000001160b */
[----:B------:R-:W-:Y:S01]  /*a4a0*/  SHF.R.U64 R6, R6, 0x10, R7 ;  /* 0x0000001006067819 */ /* 0x000fe20000001207 */
[----:B------:R-:W-:Y:S02]  /*a4b0*/  HADD2.F32 R0, -RZ, R0.H0_H0 ;  /* 0x20000000ff007230 */ /* 0x000fe40000004100 */
[----:B------:R-:W-:Y:S02]  /*a4c0*/  HADD2.F32 R2, -RZ, R2.H0_H0 ;  /* 0x20000002ff027230 */ /* 0x000fe40000004100 */
[----:B------:R-:W-:-:S02]  /*a4d0*/  HADD2.F32 R6, -RZ, R6.H0_H0 ;  /* 0x20000006ff067230 */ /* 0x000fc40000004100 */
[--C-:B-1----:R-:W-:Y:S02]  /*a4e0*/  HADD2.F32 R3, -RZ, R19.reuse.H1_H1 ;  /* 0x30000013ff037230 */ /* 0x102fe40000004100 */
[----:B------:R-:W-:-:S03]  /*a4f0*/  HADD2.F32 R4, -RZ, R19.H0_H0 ;  /* 0x20000013ff047230 */ /* 0x000fc60000004100 */
[CC--:B------:R-:W-:Y:S02]  /*a500*/  FMUL.FTZ R5, R3.reuse, R0.reuse ;  /* 0x0000000003057220 */ /* 0x0c0fe40000410000 */
[C---:B------:R-:W-:Y:S02]  /*a510*/  FMUL.FTZ R0, R4.reuse, R0 ;  /* 0x0000000004007220 */ /* 0x040fe40000410000 */
[-C--:B------:R-:W-:Y:S01]  /*a520*/  FFMA.FTZ R20, R4, R2.reuse, -R5 ;  /* 0x0000000204147223 */ /* 0x080fe20000010805 */
[--C-:B------:R-:W-:Y:S01]  /*a530*/  HADD2.F32 R4, -RZ, R16.reuse.H0_H0 ;  /* 0x20000010ff047230 */ /* 0x100fe20000004100 */
[----:B------:R-:W-:Y:S01]  /*a540*/  FFMA.FTZ R19, R3, R2, R0 ;  /* 0x0000000203137223 */ /* 0x000fe20000010000 */
[----:B------:R-:W-:Y:S02]  /*a550*/  HADD2.F32 R3, -RZ, R16.H1_H1 ;  /* 0x30000010ff037230 */ /* 0x000fe40000004100 */
[----:B------:R-:W-:Y:S02]  /*a560*/  HADD2.F32 R0, -RZ, R33.H0_H0 ;  /* 0x20000021ff007230 */ /* 0x000fe40000004100 */
[----:B------:R-:W-:-:S03]  /*a570*/  HADD2.F32 R2, -RZ, R64.H0_H0 ;  /* 0x20000040ff027230 */ /* 0x000fc60000004100 */
[CC--:B------:R-:W-:Y:S02]  /*a580*/  FMUL.FTZ R5, R3.reuse, R0.reuse ;  /* 0x0000000003057220 */ /* 0x0c0fe40000410000 */
[C---:B------:R-:W-:Y:S02]  /*a590*/  FMUL.FTZ R0, R4.reuse, R0 ;  /* 0x0000000004007220 */ /* 0x040fe40000410000 */
[-C--:B------:R-:W-:Y:S01]  /*a5a0*/  FFMA.FTZ R16, R4, R2.reuse, -R5 ;  /* 0x0000000204107223 */ /* 0x080fe20000010805 */
[--C-:B------:R-:W-:Y:S01]  /*a5b0*/  HADD2.F32 R4, -RZ, R18.reuse.H0_H0 ;  /* 0x20000012ff047230 */ /* 0x100fe20000004100 */
[----:B------:R-:W-:Y:S01]  /*a5c0*/  FFMA.FTZ R15, R3, R2, R0 ;  /* 0x00000002030f7223 */ /* 0x000fe20000010000 */
[----:B------:R-:W-:Y:S02]  /*a5d0*/  HADD2.F32 R3, -RZ, R18.H1_H1 ;  /* 0x30000012ff037230 */ /* 0x000fe40000004100 */
[----:B------:R-:W-:Y:S02]  /*a5e0*/  HADD2.F32 R0, -RZ, R33.H1_H1 ;  /* 0x30000021ff007230 */ /* 0x000fe40000004100 */
[----:B------:R-:W-:-:S03]  /*a5f0*/  HADD2.F32 R2, -RZ, R64.H1_H1 ;  /* 0x30000040ff027230 */ /* 0x000fc60000004100 */
[CC--:B------:R-:W-:Y:S02]  /*a600*/  FMUL.FTZ R5, R3.reuse, R0.reuse ;  /* 0x0000000003057220 */ /* 0x0c0fe40000410000 */
[C---:B------:R-:W-:Y:S02]  /*a610*/  FMUL.FTZ R0, R4.reuse, R0 ;  /* 0x0000000004007220 */ /* 0x040fe40000410000 */
[-C--:B------:R-:W-:Y:S02]  /*a620*/  FFMA.FTZ R14, R4, R2.reuse, -R5 ;  /* 0x00000002040e7223 */ /* 0x080fe40000010805 */
[----:B------:R-:W-:Y:S01]  /*a630*/  FFMA.FTZ R5, R3, R2, R0 ;  /* 0x0000000203057223 */ /* 0x000fe20000010000 */
[----:B------:R-:W-:Y:S01]  /*a640*/  SHF.R.U64 R3, R10, 0x10, R11 ;  /* 0x000000100a037819 */ /* 0x000fe2000000120b */
[--C-:B------:R-:W-:Y:S02]  /*a650*/  HADD2.F32 R0, -RZ, R17.reuse.H1_H1 ;  /* 0x30000011ff007230 */ /* 0x100fe40000004100 */
[----:B------:R-:W-:-:S02]  /*a660*/  HADD2.F32 R2, -RZ, R17.H0_H0 ;  /* 0x20000011ff027230 */ /* 0x000fc40000004100 */
[----:B------:R-:W-:Y:S01]  /*a670*/  HADD2.F32 R7, -RZ, R3.H0_H0 ;  /* 0x20000003ff077230 */ /* 0x000fe20000004100 */
[-C--:B------:R-:W-:Y:S02]  /*a680*/  FMUL.FTZ R4, R0, R6.reuse ;  /* 0x0000000600047220 */ /* 0x080fe40000410000 */
[C---:B------:R-:W-:Y:S01]  /*a690*/  FMUL.FTZ R3, R2.reuse, R6 ;  /* 0x0000000602037220 */ /* 0x040fe20000410000 */
[----:B------:R-:W-:Y:S01]  /*a6a0*/  F2FP.PACK_AB R6, R5, R14 ;  /* 0x0000000e0506723e */ /* 0x000fe200000000ff */
[-C--:B------:R-:W-:Y:S01]  /*a6b0*/  FFMA.FTZ R2, R2, R7.reuse, -R4 ;  /* 0x0000000702027223 */ /* 0x080fe20000010804 */
[----:B------:R-:W-:Y:S01]  /*a6c0*/  F2FP.PACK_AB R4, R15, R16 ;  /* 0x000000100f04723e */ /* 0x000fe200000000ff */
[----:B------:R-:W-:Y:S01]  /*a6d0*/  FFMA.FTZ R3, R0, R7, R3 ;  /* 0x0000000700037223 */ /* 0x000fe20000010003 */
[----:B------:R-:W-:-:S04]  /*a6e0*/  F2FP.PACK_AB R7, R19, R20 ;  /* 0x000000141307723e */ /* 0x000fc800000000ff */
[----:B------:R-:W-:-:S05]  /*a6f0*/  F2FP.PACK_AB R5, R3, R2 ;  /* 0x000000020305723e */ /* 0x000fca00000000ff */
[----:B------:R1:W-:Y:S02]  /*a700*/  STS.128 [R210+0xc000], R4 ;  /* 0x00c00004d2007388 */ /* 0x0003e40000000c00 */
.L_x_772:
[----:B------:R-:W-:Y:S05]  /*a710*/  BSYNC B0 ;  /* 0x0000000000007941 */ /* 0x000fea0003800000 */
.L_x_771:
[----:B------:R-:W-:Y:S01]  /*a720*/  ISETP.GE.AND P0, PT, R145, c[0x0][0x27c], PT ;  /* 0x00009f0091007a0c */ /* 0x000fe20003f06270 */
[----:B------:R-:W-:-:S12]  /*a730*/  BSSY B0, `(.L_x_773) ;  /* 0x000002c000007945 */ /* 0x000fd80003800000 */
[----:B------:R-:W-:Y:S05]  /*a740*/  @P0 BRA `(.L_x_774) ;  /* 0x000002a000000947 */ /* 0x000fea0003800000 */
[----:B------:R-:W2:Y:S01]  /*a750*/  LDS.128 R16, [R211+0xc000] ;  /* 0x00c00000d3107984 */ /* 0x000ea20000000c00 */
[----:B------:R-:W-:Y:S02]  /*a760*/  SHF.R.U32.HI R0, RZ, 0x10, R9 ;  /* 0x00000010ff007819 */ /* 0x000fe40000011609 */
[----:B------:R-:W-:Y:S02]  /*a770*/  SHF.R.U32.HI R2, RZ, 0x10, R13 ;  /* 0x00000010ff027819 */ /* 0x000fe4000001160d */
[----:B-1----:R-:W-:Y:S01]  /*a780*/  SHF.R.U64 R6, R8, 0x10, R9 ;  /* 0x0000001008067819 */ /* 0x002fe20000001209 */
[----:B------:R-:W-:Y:S02]  /*a790*/  HADD2.F32 R0, -RZ, R0.H0_H0 ;  /* 0x20000000ff007230 */ /* 0x000fe40000004100 */
[----:B------:R-:W-:Y:S02]  /*a7a0*/  HADD2.F32 R2, -RZ, R2.H0_H0 ;  /* 0x20000002ff027230 */ /* 0x000fe40000004100 */
[----:B------:R-:W-:-:S02]  /*a7b0*/  HADD2.F32 R6, -RZ, R6.H0_H0 ;  /* 0x20000006ff067230 */ /* 0x000fc40000004100 */
[--C-:B--2---:R-:W-:Y:S02]  /*a7c0*/  HADD2.F32 R3, -RZ, R19.reuse.H1_H1 ;  /* 0x30000013ff037230 */ /* 0x104fe40000004100 */
        /* <DEDUP_REMOVED lines=8> */
[----:B------:R-:W-:Y:S01]  /*a850*/  HADD2.F32 R2, -RZ, R66.H0_H0 ;  /* 0x20000042ff027230 */ /* 0x000fe20000004100 */
[----:B------:R-:W-:-:S02]  /*a860*/  F2FP.PACK_AB R7, R7, R14 ;  /* 0x0000000e0707723e */ /* 0x000fc400000000ff */
        /* <DEDUP_REMOVED lines=19> */
[----:B------:R-:W-:Y:S01]  /*a9a0*/  FFMA.FTZ R2, R2, R9, -R4 ;  /* 0x0000000902027223 */ /* 0x000fe20000010804 */
[----:B------:R-:W-:Y:S01]  /*a9b0*/  F2FP.PACK_AB R4, R10, R11 ;  /* 0x0000000b0a04723e */ /* 0x000fe200000000ff */
[----:B------:R-:W-:-:S05]  /*a9c0*/  FFMA.FTZ R3, R0, R9, R3 ;  /* 0x0000000900037223 */ /* 0x000fca0000010003 */
[----:B------:R-:W-:-:S05]  /*a9d0*/  F2FP.PACK_AB R5, R3, R2 ;  /* 0x000000020305723e */ /* 0x000fca00000000ff */
[----:B------:R1:W-:Y:S02]  /*a9e0*/  STS.128 [R211+0xc000], R4 ;  /* 0x00c00004d3007388 */ /* 0x0003e40000000c00 */
.L_x_774:
[----:B------:R-:W-:Y:S05]  /*a9f0*/  BSYNC B0 ;  /* 0x0000000000007941 */ /* 0x000fea0003800000 */
.L_x_773:
[----:B------:R-:W-:Y:S01]  /*aa00*/  ISETP.GE.AND P0, PT, R142, c[0x0][0x27c], PT ;  /* 0x00009f008e007a0c */ /* 0x000fe20003f06270 */
[----:B------:R-:W-:-:S12]  /*aa10*/  BSSY B0, `(.L_x_775) ;  /* 0x000002c000007945 */ /* 0x000fd80003800000 */
[----:B------:R-:W-:Y:S05]  /*aa20*/  @P0 BRA `(.L_x_776) ;  /* 0x000002a000000947 */ /* 0x000fea0003800000 */
[----:B------:R-:W2:Y:S01]  /*aa30*/  LDS.128 R8, [R210+0x10000] ;  /* 0x01000000d2087984 */ /* 0x000ea20000000c00 */
[----:B------:R-:W-:Y:S01]  /*aa40*/  SHF.R.U32.HI R0, RZ, 0x10, R25 ;  /* 0x00000010ff007819 */ /* 0x000fe20000011619 */
[----:B-1----:R-:W-:Y:S01]  /*aa50*/  HADD2.F32 R6, -RZ, R68.H0_H0 ;  /* 0x20000044ff067230 */ /* 0x002fe20000004100 */
[----:B------:R-:W-:Y:S02]  /*aa60*/  SHF.R.U32.HI R2, RZ, 0x10, R27 ;  /* 0x00000010ff027819 */ /* 0x000fe4000001161b */
[----:B------:R-:W-:Y:S01]  /*aa70*/  SHF.R.U64 R12, R24, 0x10, R25 ;  /* 0x00000010180c7819 */ /* 0x000fe20000001219 */
[----:B------:R-:W-:Y:S01]  /*aa80*/  HADD2.F32 R0, -RZ, R0.H0_H0 ;  /* 0x20000000ff007230 */ /* 0x000fe20000004100 */
[----:B------:R-:W-:Y:S01]  /*aa90*/  SHF.R.U64 R13, R26, 0x10, R27 ;  /* 0x000000101a0d7819 */ /* 0x000fe2000000121b */
[----:B------:R-:W-:-:S04]  /*aaa0*/  HADD2.F32 R2, -RZ, R2.H0_H0 ;  /* 0x20000002ff027230 */ /* 0x000fc80000004100 */
[----:B------:R-:W-:Y:S02]  /*aab0*/  HADD2.F32 R13, -RZ, R13.H0_H0 ;  /* 0x2000000dff0d7230 */ /* 0x000fe40000004100 */
[--C-:B--2---:R-:W-:Y:S02]  /*aac0*/  HADD2.F32 R3, -RZ, R11.reuse.H1_H1 ;  /* 0x3000000bff037230 */ /* 0x104fe40000004100 */
[----:B------:R-:W-:Y:S02]  /*aad0*/  HADD2.F32 R4, -RZ, R11.H0_H0 ;  /* 0x2000000bff047230 */ /* 0x000fe40000004100 */
[----:B------:R-:W-:Y:S01]  /*aae0*/  HADD2.F32 R11, -RZ, R8.H1_H1 ;  /* 0x30000008ff0b7230 */ /* 0x000fe20000004100 */
[CC--:B------:R-:W-:Y:S01]  /*aaf0*/  FMUL.FTZ R5, R3.reuse, R0.reuse ;  /* 0x0000000003057220 */ /* 0x0c0fe20000410000 */
[--C-:B------:R-:W-:Y:S01]  /*ab00*/  HADD2.F32 R7, -RZ, R10.reuse.H0_H0 ;  /* 0x2000000aff077230 */ /* 0x100fe20000004100 */
[C---:B------:R-:W-:Y:S02]  /*ab10*/  FMUL.FTZ R0, R4.reuse, R0 ;  /* 0x0000000004007220 */ /* 0x040fe40000410000 */
[-C--:B------:R-:W-:Y:S01]  /*ab20*/  FFMA.FTZ R15, R4, R2.reuse, -R5 ;  /* 0x00000002040f7223 */ /* 0x080fe20000010805 */
[----:B------:R-:W-:Y:S01]  /*ab30*/  HADD2.F32 R4, -RZ, R10.H1_H1 ;  /* 0x3000000aff047230 */ /* 0x000fe20000004100 */
[----:B------:R-:W-:Y:S01]  /*ab40*/  FFMA.FTZ R14, R3, R2, R0 ;  /* 0x00000002030e7223 */ /* 0x000fe20000010000 */
[----:B------:R-:W-:-:S02]  /*ab50*/  HADD2.F32 R0, -RZ, R67.H0_H0 ;  /* 0x20000043ff007230 */ /* 0x000fc40000004100 */
[----:B------:R-:W-:Y:S02]  /*ab60*/  HADD2.F32 R2, -RZ, R8.H0_H0 ;  /* 0x20000008ff027230 */ /* 0x000fe40000004100 */
[--C-:B------:R-:W-:Y:S01]  /*ab70*/  HADD2.F32 R5, -RZ, R9.reuse.H0_H0 ;  /* 0x20000009ff057230 */ /* 0x100fe20000004100 */
[CC--:B------:R-:W-:Y:S01]  /*ab80*/  FMUL.FTZ R10, R11.reuse, R0.reuse ;  /* 0x000000000b0a7220 */ /* 0x0c0fe20000410000 */
[----:B------:R-:W-:Y:S01]  /*ab90*/  HADD2.F32 R3, -RZ, R9.H1_H1 ;  /* 0x30000009ff037230 */ /* 0x000fe20000004100 */
[C---:B------:R-:W-:Y:S01]  /*aba0*/  FMUL.FTZ R8, R2.reuse, R0 ;  /* 0x0000000002087220 */ /* 0x040fe20000410000 */
[----:B------:R-:W-:Y:S01]  /*abb0*/  HADD2.F32 R0, -RZ, R67.H1_H1 ;  /* 0x30000043ff007230 */ /* 0x000fe20000004100 */
[-C--:B------:R-:W-:Y:S01]  /*abc0*/  FFMA.FTZ R10, R2, R6.reuse, -R10 ;  /* 0x00000006020a7223 */ /* 0x080fe2000001080a */
[----:B------:R-:W-:Y:S01]  /*abd0*/  HADD2.F32 R9, -RZ, R12.H0_H0 ;  /* 0x2000000cff097230 */ /* 0x000fe20000004100 */
[----:B------:R-:W-:Y:S01]  /*abe0*/  FFMA.FTZ R11, R11, R6, R8 ;  /* 0x000000060b0b7223 */ /* 0x000fe20000010008 */
[----:B------:R-:W-:Y:S01]  /*abf0*/  HADD2.F32 R2, -RZ, R68.H1_H1 ;  /* 0x30000044ff027230 */ /* 0x000fe20000004100 */
[----:B------:R-:W-:-:S02]  /*ac00*/  FMUL.FTZ R6, R4, R0 ;  /* 0x0000000004067220 */ /* 0x000fc40000410000 */
[----:B------:R-:W-:Y:S02]  /*ac10*/  FMUL.FTZ R0, R7, R0 ;  /* 0x0000000007007220 */ /* 0x000fe40000410000 */
[-C--:B------:R-:W-:Y:S02]  /*ac20*/  FMUL.FTZ R8, R3, R9.reuse ;  /* 0x0000000903087220 */ /* 0x080fe40000410000 */
[----:B------:R-:W-:Y:S02]  /*ac30*/  FMUL.FTZ R9, R5, R9 ;  /* 0x0000000905097220 */ /* 0x000fe40000410000 */
[-C--:B------:R-:W-:Y:S01]  /*ac40*/  FFMA.FTZ R6, R7, R2.reuse, -R6 ;  /* 0x0000000207067223 */ /* 0x080fe20000010806 */
[----:B------:R-:W-:Y:S01]  /*ac50*/  F2FP.PACK_AB R7, R14, R15 ;  /* 0x0000000f0e07723e */ /* 0x000fe200000000ff */
[----:B------:R-:W-:Y:S01]  /*ac60*/  FFMA.FTZ R2, R4, R2, R0 ;  /* 0x0000000204027223 */ /* 0x000fe20000010000 */
[----:B------:R-:W-:Y:S01]  /*ac70*/  F2FP.PACK_AB R4, R11, R10 ;  /* 0x0000000a0b04723e */ /* 0x000fe200000000ff */
[----:B------:R-:W-:-:S02]  /*ac80*/  FFMA.FTZ R0, R5, R13, -R8 ;  /* 0x0000000d05007223 */ /* 0x000fc40000010808 */
[----:B------:R-:W-:Y:S01]  /*ac90*/  FFMA.FTZ R3, R3, R13, R9 ;  /* 0x0000000d03037223 */ /* 0x000fe20000010009 */
[----:B------:R-:W-:-:S04]  /*aca0*/  F2FP.PACK_AB R6, R2, R6 ;  /* 0x000000060206723e */ /* 0x000fc800000000ff */
[----:B------:R-:W-:-:S05]  /*acb0*/  F2FP.PACK_AB R5, R3, R0 ;  /* 0x000000000305723e */ /* 0x000fca00000000ff */
[----:B------:R1:W-:Y:S02]  /*acc0*/  STS.128 [R210+0x10000], R4 ;  /* 0x01000004d2007388 */ /* 0x0003e40000000c00 */
.L_x_776:
[----:B------:R-:W-:Y:S05]  /*acd0*/  BSYNC B0 ;  /* 0x0000000000007941 */ /* 0x000fea0003800000 */
.L_x_775:
[----:B------:R-:W-:Y:S01]  /*ace0*/  ISETP.GE.AND P0, PT, R144, c[0x0][0x27c], PT ;  /* 0x00009f0090007a0c */ /* 0x000fe20003f06270 */
[----:B------:R-:W-:-:S12]  /*acf0*/  BSSY B0, `(.L_x_777) ;  /* 0x000002c000007945 */ /* 0x000fd80003800000 */
[----:B------:R-:W-:Y:S05]  /*ad00*/  @P0 BRA `(.L_x_778) ;  /* 0x000002a000000947 */ /* 0x000fea0003800000 */
[----:B-1----:R-:W1:Y:S01]  /*ad10*/  LDS.128 R4, [R211+0x10000] ;  /* 0x01000000d3047984 */ /* 0x002e620000000c00 */
[----:B------:R-:W-:Y:S02]  /*ad20*/  SHF.R.U32.HI R0, RZ, 0x10, R31 ;  /* 0x00000010ff007819 */ /* 0x000fe4000001161f */
[----:B------:R-:W-:Y:S02]  /*ad30*/  SHF.R.U32.HI R2, RZ, 0x10, R29 ;  /* 0x00000010ff027819 */ /* 0x000fe4000001161d */
[----:B------:R-:W-:Y:S01]  /*ad40*/  SHF.R.U64 R14, R30, 0x10, R31 ;  /* 0x000000101e0e7819 */ /* 0x000fe2000000121f */
[----:B------:R-:W-:Y:S01]  /*ad50*/  HADD2.F32 R12, -RZ, R0.H0_H0 ;  /* 0x20000000ff0c7230 */ /* 0x000fe20000004100 */
[----:B------:R-:W-:Y:S01]  /*ad60*/  SHF.R.U64 R16, R28, 0x10, R29 ;  /* 0x000000101c107819 */ /* 0x000fe2000000121d */
[----:B------:R-:W-:Y:S02]  /*ad70*/  HADD2.F32 R0, -RZ, R69.H0_H0 ;  /* 0x20000045ff007230 */ /* 0x000fe40000004100 */
[----:B------:R-:W-:-:S02]  /*ad80*/  HADD2.F32 R17, -RZ, R2.H0_H0 ;  /* 0x20000002ff117230 */ /* 0x000fc40000004100 */
[----:B------:R-:W-:Y:S02]  /*ad90*/  HADD2.F32 R2, -RZ, R70.H0_H0 ;  /* 0x20000046ff027230 */ /* 0x000fe40000004100 */
[--C-:B-1----:R-:W-:Y:S02]  /*ada0*/  HADD2.F32 R10, -RZ, R7.reuse.H0_H0 ;  /* 0x20000007ff0a7230 */ /* 0x102fe40000004100 */
[----:B------:R-:W-:Y:S02]  /*adb0*/  HADD2.F32 R7, -RZ, R7.H1_H1 ;  /* 0x30000007ff077230 */ /* 0x000fe40000004100 */
[--C-:B------:R-:W-:Y:S02]  /*adc0*/  HADD2.F32 R9, -RZ, R4.reuse.H0_H0 ;  /* 0x20000004ff097230 */ /* 0x100fe40000004100 */
[----:B------:R-:W-:Y:S02]  /*add0*/  HADD2.F32 R8, -RZ, R4.H1_H1 ;  /* 0x30000004ff087230 */ /* 0x000fe40000004100 */
[----:B------:R-:W-:-:S02]  /*ade0*/  HADD2.F32 R4, -RZ, R5.H0_H0 ;  /* 0x20000005ff047230 */ /* 0x000fc40000004100 */
[----:B------:R-:W-:Y:S01]  /*adf0*/  HADD2.F32 R3, -RZ, R5.H1_H1 ;  /* 0x30000005ff037230 */ /* 0x000fe20000004100 */
[----:B------:R-:W-:Y:S01]  /*ae00*/  FMUL.FTZ R5, R7, R12 ;  /* 0x0000000c07057220 */ /* 0x000fe20000410000 */
[--C-:B------:R-:W-:Y:S01]  /*ae10*/  HADD2.F32 R11, -RZ, R6.reuse.H0_H0 ;  /* 0x20000006ff0b7230 */ /* 0x100fe20000004100 */
[-C--:B------:R-:W-:Y:S01]  /*ae20*/  FMUL.FTZ R13, R8, R0.reuse ;  /* 0x00000000080d7220 */ /* 0x080fe20000410000 */
[----:B------:R-:W-:Y:S01]  /*ae30*/  HADD2.F32 R6, -RZ, R6.H1_H1 ;  /* 0x30000006ff067230 */ /* 0x000fe20000004100 */
[----:B------:R-:W-:Y:S02]  /*ae40*/  FFMA.FTZ R15, R10, R17, -R5 ;  /* 0x000000110a0f7223 */ /* 0x000fe40000010805 */
[C---:B------:R-:W-:Y:S01]  /*ae50*/  FMUL.FTZ R5, R9.reuse, R0 ;  /* 0x0000000009057220 */ /* 0x040fe20000410000 */
[----:B------:R-:W-:Y:S01]  /*ae60*/  HADD2.F32 R0, -RZ, R69.H1_H1 ;  /* 0x30000045ff007230 */ /* 0x000fe20000004100 */
[-C--:B------:R-:W-:Y:S02]  /*ae70*/  FFMA.FTZ R13, R9, R2.reuse, -R13 ;  /* 0x00000002090d7223 */ /* 0x080fe4000001080d */
[----:B------:R-:W-:Y:S01]  /*ae80*/  FFMA.FTZ R9, R8, R2, R5 ;  /* 0x0000000208097223 */ /* 0x000fe20000010005 */
[----:B------:R-:W-:Y:S01]  /*ae90*/  HADD2.F32 R8, -RZ, R14.H0_H0 ;  /* 0x2000000eff087230 */ /* 0x000fe20000004100 */
[----:B------:R-:W-:Y:S01]  /*aea0*/  FMUL.FTZ R12, R10, R12 ;  /* 0x0000000c0a0c7220 */ /* 0x000fe20000410000 */
[----:B------:R-:W-:Y:S01]  /*aeb0*/  HADD2.F32 R2, -RZ, R70.H1_H1 ;  /* 0x30000046ff027230 */ /* 0x000fe20000004100 */
[----:B------:R-:W-:-:S02]  /*aec0*/  FMUL.FTZ R5, R6, R0 ;  /* 0x0000000006057220 */ /* 0x000fc40000410000 */
[----:B------:R-:W-:Y:S01]  /*aed0*/  FFMA.FTZ R10, R7, R17, R12 ;  /* 0x00000011070a7223 */ /* 0x000fe2000001000c */
[----:B------:R-:W-:Y:S01]  /*aee0*/  HADD2.F32 R12, -RZ, R16.H0_H0 ;  /* 0x20000010ff0c7230 */ /* 0x000fe20000004100 */
[----:B------:R-:W-:Y:S02]  /*aef0*/  FMUL.FTZ R0, R11, R0 ;  /* 0x000000000b007220 */ /* 0x000fe40000410000 */
[-C--:B------:R-:W-:Y:S02]  /*af00*/  FMUL.FTZ R7, R3, R8.reuse ;  /* 0x0000000803077220 */ /* 0x080fe40000410000 */
[----:B------:R-:W-:Y:S02]  /*af10*/  FMUL.FTZ R8, R4, R8 ;  /* 0x0000000804087220 */ /* 0x000fe40000410000 */
[-C--:B------:R-:W-:Y:S02]  /*af20*/  FFMA.FTZ R5, R11, R2.reuse, -R5 ;  /* 0x000000020b057223 */ /* 0x080fe40000010805 */
[----:B------:R-:W-:-:S02]  /*af30*/  FFMA.FTZ R2, R6, R2, R0 ;  /* 0x0000000206027223 */ /* 0x000fc40000010000 */
[-C--:B------:R-:W-:Y:S01]  /*af40*/  FFMA.FTZ R0, R4, R12.reuse, -R7 ;  /* 0x0000000c04007223 */ /* 0x080fe20000010807 */
[----:B------:R-:W-:Y:S01]  /*af50*/  F2FP.PACK_AB R7, R10, R15 ;  /* 0x0000000f0a07723e */ /* 0x000fe200000000ff */
[----:B------:R-:W-:Y:S01]  /*af60*/  FFMA.FTZ R3, R3, R12, R8 ;  /* 0x0000000c03037223 */ /* 0x000fe20000010008 */
[----:B------:R-:W-:Y:S02]  /*af70*/  F2FP.PACK_AB R6, R2, R5 ;  /* 0x000000050206723e */ /* 0x000fe400000000ff */
[----:B------:R-:W-:Y:S02]  /*af80*/  F2FP.PACK_AB R4, R9, R13 ;  /* 0x0000000d0904723e */ /* 0x000fe400000000ff */
[----:B------:R-:W-:-:S05]  /*af90*/  F2FP.PACK_AB R5, R3, R0 ;  /* 0x000000000305723e */ /* 0x000fca00000000ff */
[----:B------:R1:W-:Y:S02]  /*afa0*/  STS.128 [R211+0x10000], R4 ;  /* 0x01000004d3007388 */ /* 0x0003e40000000c00 */
.L_x_778:
[----:B------:R-:W-:Y:S05]  /*afb0*/  BSYNC B0 ;  /* 0x0000000000007941 */ /* 0x000fea0003800000 */
.L_x_777:
        /* <DEDUP_REMOVED lines=12> */
[----:B------:R-:W-:Y:S02]  /*b080*/  HADD2.F32 R15, -RZ, R15.H0_H0 ;  /* 0x2000000fff0f7230 */ /* 0x000fe40000004100 */
[--C-:B-1----:R-:W-:Y:S02]  /*b090*/  HADD2.F32 R10, -RZ, R7.reuse.H0_H0 ;  /* 0x20000007ff0a7230 */ /* 0x102fe40000004100 */
[----:B------:R-:W-:Y:S02]  /*b0a0*/  HADD2.F32 R7, -RZ, R7.H1_H1 ;  /* 0x30000007ff077230 */ /* 0x000fe40000004100 */
[--C-:B------:R-:W-:Y:S02]  /*b0b0*/  HADD2.F32 R9, -RZ, R4.reuse.H0_H0 ;  /* 0x20000004ff097230 */ /* 0x100fe40000004100 */
[----:B------:R-:W-:-:S02]  /*b0c0*/  HADD2.F32 R8, -RZ, R4.H1_H1 ;  /* 0x30000004ff087230 */ /* 0x000fc40000004100 */
[--C-:B------:R-:W-:Y:S02]  /*b0d0*/  HADD2.F32 R4, -RZ, R5.reuse.H0_H0 ;  /* 0x20000005ff047230 */ /* 0x100fe40000004100 */
        /* <DEDUP_REMOVED lines=8> */
[----:B------:R-:W-:-:S02]  /*b160*/  FFMA.FTZ R13, R9, R2, -R13 ;  /* 0x00000002090d7223 */ /* 0x000fc4000001080d */
[----:B------:R-:W-:Y:S01]  /*b170*/  FFMA.FTZ R9, R8, R2, R5 ;  /* 0x0000000208097223 */ /* 0x000fe20000010005 */
[----:B------:R-:W-:Y:S01]  /*b180*/  HADD2.F32 R8, -RZ, R14.H0_H0 ;  /* 0x2000000eff087230 */ /* 0x000fe20000004100 */
[----:B------:R-:W-:Y:S01]  /*b190*/  FMUL.FTZ R12, R10, R12 ;  /* 0x0000000c0a0c7220 */ /* 0x000fe20000410000 */
[----:B------:R-:W-:Y:S01]  /*b1a0*/  HADD2.F32 R2, -RZ, R72.H1_H1 ;  /* 0x30000048ff027230 */ /* 0x000fe20000004100 */
[-C--:B------:R-:W-:Y:S02]  /*b1b0*/  FMUL.FTZ R5, R6, R0.reuse ;  /* 0x0000000006057220 */ /* 0x080fe40000410000 */
[----:B------:R-:W-:Y:S02]  /*b1c0*/  FFMA.FTZ R10, R7, R17, R12 ;  /* 0x00000011070a7223 */ /* 0x000fe4000001000c */
[----:B------:R-:W-:Y:S02]  /*b1d0*/  FMUL.FTZ R0, R11, R0 ;  /* 0x000000000b007220 */ /* 0x000fe40000410000 */
[----:B------:R-:W-:-:S02]  /*b1e0*/  FMUL.FTZ R7, R3, R8 ;  /* 0x0000000803077220 */ /* 0x000fc40000410000 */
[----:B------:R-:W-:Y:S02]  /*b1f0*/  FMUL.FTZ R8, R4, R8 ;  /* 0x0000000804087220 */ /* 0x000fe40000410000 */
[-C--:B------:R-:W-:Y:S02]  /*b200*/  FFMA.FTZ R5, R11, R2.reuse, -R5 ;  /* 0x000000020b057223 */ /* 0x080fe40000010805 */
[----:B------:R-:W-:Y:S02]  /*b210*/  FFMA.FTZ R2, R6, R2, R0 ;  /* 0x0000000206027223 */ /* 0x000fe40000010000 */
[-C--:B------:R-:W-:Y:S01]  /*b220*/  FFMA.FTZ R0, R4, R15.reuse, -R7 ;  /* 0x0000000f04007223 */ /* 0x080fe20000010807 */
[----:B------:R-:W-:Y:S01]  /*b230*/  F2FP.PACK_AB R7, R10, R16 ;  /* 0x000000100a07723e */ /* 0x000fe200000000ff */
[----:B------:R-:W-:Y:S01]  /*b240*/  FFMA.FTZ R3, R3, R15, R8 ;  /* 0x0000000f03037223 */ /* 0x000fe20000010008 */
[----:B------:R-:W-:Y:S02]  /*b250*/  F2FP.PACK_AB R6, R2, R5 ;  /* 0x000000050206723e */ /* 0x000fe400000000ff */
[----:B------:R-:W-:-:S02]  /*b260*/  F2FP.PACK_AB R4, R9, R13 ;  /* 0x0000000d0904723e */ /* 0x000fc400000000ff */
[----:B------:R-:W-:-:S05]  /*b270*/  F2FP.PACK_AB R5, R3, R0 ;  /* 0x000000000305723e */ /* 0x000fca00000000ff */
[----:B------:R1:W-:Y:S02]  /*b280*/  STS.128 [R210+0x14000], R4 ;  /* 0x01400004d2007388 */ /* 0x0003e40000000c00 */
.L_x_780:
[----:B------:R-:W-:Y:S05]  /*b290*/  BSYNC B0 ;  /* 0x0000000000007941 */ /* 0x000fea0003800000 */
.L_x_779:
[----:B------:R-:W-:-:S13]  /*b2a0*/  ISETP.GE.AND P0, PT, R143, c[0x0][0x27c], PT ;  /* 0x00009f008f007a0c */ /* 0x000fda0003f06270 */
        /* <DEDUP_REMOVED lines=9> */
[----:B------:R-:W-:Y:S02]  /*b340*/  HADD2.F32 R2, -RZ, R75.H1_H1 ;  /* 0x3000004bff027230 */ /* 0x000fe40000004100 */
        /* <DEDUP_REMOVED lines=33> */
.L_x_770:
[----:B------:R-:W-:Y:S05]  /*b560*/  BSYNC B1 ;  /* 0x0000000000017941 */ /* 0x000fea0003800000 */
.L_x_769:
[----:B------:R-:W-:-:S04]  /*b570*/  IADD3 R0, R222, 0x40, RZ ;  /* 0x00000040de007810 */ /* 0x000fc80007ffe0ff */
[----:B------:R-:W-:-:S13]  /*b580*/  ISETP.GE.AND P0, PT, R0, R21, PT ;  /* 0x000000150000720c */ /* 0x000fda0003f06270 */
[----:B------:R-:W-:Y:S05]  /*b590*/  @P0 BRA `(.L_x_781) ;  /* 0x000044f000000947 */ /* 0x000fea0003800000 */
        /* <DEDUP_REMOVED lines=45> */
.L_x_783:
[----:B------:R-:W-:Y:S05]  /*b870*/  BSYNC B0 ;  /* 0x0000000000007941 */ /* 0x000fea0003800000 */
.L_x_782:
        /* <DEDUP_REMOVED lines=25> */
[----:B------:R-:W-:Y:S01]  /*ba10*/  HADD2.F32 R0, -RZ, R76.H0_H0 ;  /* 0x2000004cff007230 */ /* 0x000fe20000004100 */
        /* <DEDUP_REMOVED lines=19> */
.L_x_785:
[----:B------:R-:W-:Y:S05]  /*bb50*/  BSYNC B0 ;  /* 0x0000000000007941 */ /* 0x000fea0003800000 */
.L_x_784:
        /* <DEDUP_REMOVED lines=45> */
.L_x_787:
[----:B------:R-:W-:Y:S05]  /*be30*/  BSYNC B0 ;  /* 0x0000000000007941 */ /* 0x000fea0003800000 */
.L_x_786:
        /* <DEDUP_REMOVED lines=45> */
.L_x_789:
[----:B------:R-:W-:Y:S05]  /*c110*/  BSYNC B0 ;  /* 0x0000000000007941 */ /* 0x000fea0003800000 */
.L_x_788:
        /* <DEDUP_REMOVED lines=45> */
.L_x_791:
[----:B------:R-:W-:Y:S05]  /*c3f0*/  BSYNC B0 ;  /* 0x0000000000007941 */ /* 0x000fea0003800000 */
.L_x_790:
        /* <DEDUP_REMOVED lines=43> */
[----:B------:R1:W-:Y:S01]  /*c6b0*/  STS.128 [R211+0x16000], R4 ;  /* 0x01600004d3007388 */ /* 0x0003e20000000c00 */
[----:B------:R-:W-:Y:S05]  /*c6c0*/  BRA `(.L_x_781) ;  /* 0x000033c000007947 */ /* 0x000fea0003800000 */
.L_x_764:
[----:B------:R-:W-:Y:S01]  /*c6d0*/  IMAD.MOV.U32 R3, RZ, RZ, c[0x0][0x2c4] ;  /* 0x0000b100ff037624 */ /* 0x000fe200078e00ff */
[----:B------:R-:W-:Y:S01]  /*c6e0*/  BSSY B0, `(.L_x_792) ;  /* 0x0000048000007945 */ /* 0x000fe20003800000 */
[----:B------:R-:W-:Y:S01]  /*c6f0*/  IMAD.MOV.U32 R5, RZ, RZ, R7 ;  /* 0x000000ffff057224 */ /* 0x000fe200078e0007 */
[----:B------:R-:W-:Y:S01]  /*c700*/  MOV R7, R6 ;  /* 0x0000000600077202 */ /* 0x000fe20000000f00 */
[----:B------:R-:W-:Y:S01]  /*c710*/  IMAD.MOV.U32 R6, RZ, RZ, R2 ;  /* 0x000000ffff067224 */ /* 0x000fe200078e0002 */
[----:B------:R-:W-:Y:S01]  /*c720*/  ISETP.NE.AND P0, PT, R3, 0x1, PT ;  /* 0x000000010300780c */ /* 0x000fe20003f05270 */
        /* <DEDUP_REMOVED lines=9> */
[----:B------:R-:W-:-:S03]  /*c7c0*/  CS2R R24, SRZ ;  /* 0x0000000000187805 */ /* 0x000fc6000001ff00 */
[----:B------:R-:W-:-:S05]  /*c7d0*/  @P0 IMAD.HI.U32 R3, R0, c[0x0][0x2c8], RZ ;  /* 0x0000b20000030a27 */ /* 0x000fca00078e00ff */
[----:B------:R-:W-:-:S04]  /*c7e0*/  @P0 SHF.R.U32.HI R0, RZ, c[0x0][0x2cc], R3 ;  /* 0x0000b300ff000a19 */ /* 0x000fc80000011603 */
[----:B------:R-:W-:Y:S01]  /*c7f0*/  SHF.R.S32.HI R3, RZ, 0x1f, R0 ;  /* 0x0000001fff037819 */ /* 0x000fe20000011400 */
[----:B------:R-:W-:-:S04]  /*c800*/  IMAD.WIDE.U32 R4, R0, c[0x0][0x280], R4 ;  /* 0x0000a00000047a25 */ /* 0x000fc800078e0004 */
[C---:B------:R-:W-:Y:S01]  /*c810*/  IMAD R9, R3.reuse, c[0x0][0x280], RZ ;  /* 0x0000a00003097a24 */ /* 0x040fe200078e02ff */
[----:B------:R-:W-:Y:S01]  /*c820*/  LEA R21, P1, R4, c[0x0][0x270], 0x1 ;  /* 0x00009c0004157a11 */ /* 0x000fe200078208ff */
[----:B------:R-:W-:Y:S02]  /*c830*/  IMAD R8, R3, c[0x0][0x290], RZ ;  /* 0x0000a40003087a24 */ /* 0x000fe400078e02ff */
[C---:B------:R-:W-:Y:S02]  /*c840*/  IMAD.WIDE.U32 R2, R0.reuse, c[0x0][0x290], R6 ;  /* 0x0000a40000027a25 */ /* 0x040fe400078e0006 */
[----:B------:R1:W2:Y:S02]  /*c850*/  SHFL.IDX PT, R12, R21, RZ, 0x1c1f ;  /* 0x001c1fff150c7589 */ /* 0x0002a400000e0000 */
[----:B------:R-:W-:Y:S01]  /*c860*/  IMAD R6, R0, c[0x0][0x284], R9 ;  /* 0x0000a10000067a24 */ /* 0x000fe200078e0209 */
[----:B------:R-:W-:Y:S01]  /*c870*/  LEA R22, P0, R2, c[0x0][0x288], 0x1 ;  /* 0x0000a20002167a11 */ /* 0x000fe200078008ff */
[----:B------:R-:W-:-:S02]  /*c880*/  IMAD R0, R0, c[0x0][0x294], R8 ;  /* 0x0000a50000007a24 */ /* 0x000fc400078e0208 */
[----:B------:R-:W-:Y:S01]  /*c890*/  CS2R R8, SRZ ;  /* 0x0000000000087805 */ /* 0x000fe2000001ff00 */
[----:B------:R-:W-:Y:S02]  /*c8a0*/  IADD3 R6, R5, R6, RZ ;  /* 0x0000000605067210 */ /* 0x000fe40007ffe0ff */
[----:B------:R-:W-:Y:S02]  /*c8b0*/  IADD3 R0, R3, R0, RZ ;  /* 0x0000000003007210 */ /* 0x000fe40007ffe0ff */
[----:B------:R-:W-:Y:S02]  /*c8c0*/  LEA.HI.X R20, R4, c[0x0][0x274], R6, 0x1, P1 ;  /* 0x00009d0004147a11 */ /* 0x000fe400008f0c06 */
[----:B------:R-:W-:Y:S01]  /*c8d0*/  LEA.HI.X R19, R2, c[0x0][0x28c], R0, 0x1, P0 ;  /* 0x0000a30002137a11 */ /* 0x000fe200000f0c00 */
[----:B------:R-:W-:Y:S01]  /*c8e0*/  CS2R R6, SRZ ;  /* 0x0000000000067805 */ /* 0x000fe2000001ff00 */
[----:B------:R-:W-:Y:S01]  /*c8f0*/  ISETP.GE.AND P0, PT, R18, R32, PT ;  /* 0x000000201200720c */ /* 0x000fe20003f06270 */
[----:B------:R1:W3:Y:S01]  /*c900*/  SHFL.IDX PT, R2, R22, RZ, 0x1c1f ;  /* 0x001c1fff16027589 */ /* 0x0002e200000e0000 */
[----:B------:R-:W-:-:S03]  /*c910*/  CS2R R4, SRZ ;  /* 0x0000000000047805 */ /* 0x000fc6000001ff00 */
[----:B------:R1:W4:Y:S04]  /*c920*/  SHFL.IDX PT, R13, R20, RZ, 0x1c1f ;  /* 0x001c1fff140d7589 */ /* 0x00032800000e0000 */
[----:B------:R1:W1:Y:S04]  /*c930*/  SHFL.IDX PT, R3, R19, RZ, 0x1c1f ;  /* 0x001c1fff13037589 */ /* 0x00026800000e0000 */
[----:B------:R-:W-:Y:S05]  /*c940*/  @P0 BRA `(.L_x_793) ;  /* 0x0000021000000947 */ /* 0x000fea0003800000 */
[----:B--2---:R-:W-:Y:S01]  /*c950*/  ISETP.GE.AND P0, PT, R104, c[0x0][0x27c], PT ;  /* 0x00009f0068007a0c */ /* 0x004fe20003f06270 */
[----:B------:R-:W-:Y:S01]  /*c960*/  CS2R R30, SRZ ;  /* 0x00000000001e7805 */ /* 0x000fe2000001ff00 */
[----:B------:R-:W-:Y:S01]  /*c970*/  ISETP.GE.AND P2, PT, R106, c[0x0][0x27c], PT ;  /* 0x00009f006a007a0c */ /* 0x000fe20003f46270 */
[----:B------:R-:W-:Y:S01]  /*c980*/  CS2R R28, SRZ ;  /* 0x00000000001c7805 */ /* 0x000fe2000001ff00 */
[----:B------:R-:W-:Y:S01]  /*c990*/  CS2R R26, SRZ ;  /* 0x00000000001a7805 */ /* 0x000fe2000001ff00 */
[----:B------:R-:W-:Y:S01]  /*c9a0*/  CS2R R24, SRZ ;  /* 0x0000000000187805 */ /* 0x000fe2000001ff00 */
[----:B------:R-:W-:Y:S01]  /*c9b0*/  CS2R R42, SRZ ;  /* 0x00000000002a7805 */ /* 0x000fe2000001ff00 */
[----:B------:R-:W-:-:S06]  /*c9c0*/  CS2R R40, SRZ ;  /* 0x0000000000287805 */ /* 0x000fcc000001ff00 */
[C---:B------:R-:W-:Y:S01]  /*c9d0*/  @!P0 IMAD.SHL.U32 R0, R104.reuse, 0x2, RZ ;  /* 0x0000000268008824 */ /* 0x040fe200078e00ff */
[----:B------:R-:W-:-:S04]  /*c9e0*/  @!P0 SHF.L.U64.HI R4, R104, 0x1, R105 ;  /* 0x0000000168048819 */ /* 0x000fc80000010269 */
[-C--:B------:R-:W-:Y:S02]  /*c9f0*/  @!P0 IADD3 R16, P1, R12, R0.reuse, RZ ;  /* 0x000000000c108210 */ /* 0x080fe40007f3e0ff */
[----:B---3--:R-:W-:Y:S02]  /*ca00*/  @!P0 IADD3 R14, P3, R2, R0, RZ ;  /* 0x00000000020e8210 */ /* 0x008fe40007f7e0ff */
[----:B----4-:R-:W-:Y:S02]  /*ca10*/  @!P0 IADD3.X R17, R13, R4, RZ, P1, !PT ;  /* 0x000000040d118210 */ /* 0x010fe40000ffe4ff */
[----:B------:R-:W-:Y:S01]  /*ca20*/  ISETP.GE.AND P1, PT, R103, c[0x0][0x27c], PT ;  /* 0x00009f0067007a0c */ /* 0x000fe20003f26270 */
[----:B-1----:R-:W-:Y:S01]  /*ca30*/  @!P0 IMAD.X R15, R3, 0x1, R4, P3 ;  /* 0x00000001030f8824 */ /* 0x002fe200018e0604 */
[----:B------:R-:W-:-:S05]  /*ca40*/  @!P2 SHF.L.U32 R4, R236, 0x3, RZ ;  /* 0x00000003ec04a819 */ /* 0x000fca00000006ff */
[----:B------:R-:W-:-:S04]  /*ca50*/  @!P2 IMAD.WIDE R8, R4, 0x2, R12 ;  /* 0x000000020408a825 */ /* 0x000fc800078e020c */
[----:B------:R-:W-:Y:S01]  /*ca60*/  @!P2 IMAD.WIDE R6, R4, 0x2, R2 ;  /* 0x000000020406a825 */ /* 0x000fe200078e0202 */
[----:B------:R1:W5:Y:S03]  /*ca70*/  @!P2 LD.E.128 R28, [R8.64] ;  /* 0x00000008081ca980 */ /* 0x000366000c101d00 */
[----:B------:R-:W-:Y:S01]  /*ca80*/  @!P1 IMAD.SHL.U32 R0, R235, 0x8, RZ ;  /* 0x00000008eb009824 */ /* 0x000fe200078e00ff */
[----:B------:R2:W5:Y:S03]  /*ca90*/  @!P2 LD.E.128 R24, [R6.64] ;  /* 0x000000080618a980 */ /* 0x000566000c101d00 */
        /* <DEDUP_REMOVED lines=12> */
.L_x_793:
[----:B--2---:R-:W-:Y:S05]  /*cb60*/  BSYNC B0 ;  /* 0x0000000000007941 */ /* 0x004fea0003800000 */
.L_x_792:
[----:B------:R-:W-:Y:S01]  /*cb70*/  IADD3 R0, R18, 0x40, RZ ;  /* 0x0000004012007810 */ /* 0x000fe20007ffe0ff */
[----:B---345:R-:W-:Y:S01]  /*cb80*/  IMAD.MOV.U32 R2, RZ, RZ, R40 ;  /* 0x000000ffff027224 */ /* 0x038fe200078e0028 */
[----:B------:R-:W-:Y:S01]  /*cb90*/  MOV R16, R6 ;  /* 0x0000000600107202 */ /* 0x000fe20000000f00 */
[----:B------:R-:W-:Y:S01]  /*cba0*/  IMAD.MOV.U32 R12, RZ, RZ, R42 ;  /* 0x000000ffff0c7224 */ /* 0x000fe200078e002a */
[----:B------:R-:W-:Y:S01]  /*cbb0*/  ISETP.GE.AND P0, PT, R0, R32, PT ;  /* 0x000000200000720c */ /* 0x000fe20003f06270 */
[----:B------:R-:W-:Y:S01]  /*cbc0*/  IMAD.MOV.U32 R0, RZ, RZ, R41 ;  /* 0x000000ffff007224 */ /* 0x000fe200078e0029 */
[----:B------:R-:W-:Y:S01]  /*cbd0*/  PRMT R80, R2, 0x7610, R80 ;  /* 0x0000761002507816 */ /* 0x000fe20000000050 */
[----:B-1----:R-:W-:Y:S01]  /*cbe0*/  IMAD.MOV.U32 R3, RZ, RZ, R43 ;  /* 0x000000ffff037224 */ /* 0x002fe200078e002b */
[----:B------:R-:W-:Y:S01]  /*cbf0*/  PRMT R81, R12, 0x7610, R81 ;  /* 0x000076100c517816 */ /* 0x000fe20000000051 */
[----:B------:R-:W-:Y:S01]  /*cc00*/  IMAD.MOV.U32 R2, RZ, RZ, R28 ;  /* 0x000000ffff027224 */ /* 0x000fe200078e001c */
        /* <DEDUP_REMOVED lines=8> */
[----:B------:R1:W2:Y:S01]  /*cc90*/  SHFL.IDX PT, R13, R20, 0x1, 0x1c1f ;  /* 0x003c1f00140d7f89 */ /* 0x0002a200000e0000 */
[----:B------:R-:W-:Y:S01]  /*cca0*/  IMAD.MOV.U32 R2, RZ, RZ, R8 ;  /* 0x000000ffff027224 */ /* 0x000fe200078e0008 */
[----:B------:R-:W-:Y:S01]  /*ccb0*/  PRMT R77, R12, 0x5410, R3 ;  /* 0x000054100c4d7816 */ /* 0x000fe20000000003 */
[----:B------:R-:W-:Y:S01]  /*ccc0*/  IMAD.MOV.U32 R3, RZ, RZ, R11 ;  /* 0x000000ffff037224 */ /* 0x000fe200078e000b */
[----:B------:R-:W-:Y:S01]  /*ccd0*/  MOV R12, R10 ;  /* 0x0000000a000c7202 */ /* 0x000fe20000000f00 */
[----:B------:R-:W-:Y:S01]  /*cce0*/  IMAD.MOV.U32 R15, RZ, RZ, R7 ;  /* 0x000000ffff0f7224 */ /* 0x000fe200078e0007 */
        /* <DEDUP_REMOVED lines=9> */
[----:B------:R-:W-:Y:S01]  /*cd80*/  PRMT R62, R14, 0x5410, R16 ;  /* 0x000054100e3e7816 */ /* 0x000fe20000000010 */
[----:B------:R-:W-:Y:S01]  /*cd90*/  CS2R R68, SRZ ;  /* 0x0000000000447805 */ /* 0x000fe2000001ff00 */
        /* <DEDUP_REMOVED lines=11> */
[----:B------:R-:W-:Y:S01]  /*ce50*/  CS2R R54, SRZ ;  /* 0x0000000000367805 */ /* 0x000fe2000001ff00 */
[----:B------:R-:W-:Y:S01]  /*ce60*/  PRMT R75, R2, 0x5410, R12 ;  /* 0x00005410024b7816 */ /* 0x000fe2000000000c */
[----:B------:R1:W3:Y:S01]  /*ce70*/  SHFL.IDX PT, R3, R19, 0x1, 0x1c1f ;  /* 0x003c1f0013037f89 */ /* 0x0002e200000e0000 */
[----:B------:R-:W-:Y:S01]  /*ce80*/  PRMT R33, R0, 0x7610, R33 ;  /* 0x0000761000217816 */ /* 0x000fe20000000021 */
[----:B------:R-:W-:Y:S01]  /*ce90*/  CS2R R52, SRZ ;  /* 0x0000000000347805 */ /* 0x000fe2000001ff00 */
[----:B------:R-:W-:Y:S01]  /*cea0*/  CS2R R46, SRZ ;  /* 0x00000000002e7805 */ /* 0x000fe2000001ff00 */
[----:B------:R1:W4:Y:S01]  /*ceb0*/  SHFL.IDX PT, R12, R21, 0x1, 0x1c1f ;  /* 0x003c1f00150c7f89 */ /* 0x00032200000e0000 */
[----:B------:R-:W-:Y:S01]  /*cec0*/  CS2R R44, SRZ ;  /* 0x00000000002c7805 */ /* 0x000fe2000001ff00 */
[----:B------:R-:W-:Y:S01]  /*ced0*/  CS2R R66, SRZ ;  /* 0x0000000000427805 */ /* 0x000fe2000001ff00 */
[----:B------:R-:W-:Y:S01]  /*cee0*/  CS2R R64, SRZ ;  /* 0x0000000000407805 */ /* 0x000fe2000001ff00 */
[----:B------:R1:W1:Y:S01]  /*cef0*/  SHFL.IDX PT, R2, R22, 0x1, 0x1c1f ;  /* 0x003c1f0016027f89 */ /* 0x00026200000e0000 */
        /* <DEDUP_REMOVED lines=14> */
[----:B------:R-:W-:Y:S02]  /*cfe0*/  @!P0 SHF.L.U64.HI R15, R104, 0x1, R105 ;  /* 0x00000001680f8819 */ /* 0x000fe40000010269 */
[----:B------:R-:W-:Y:S02]  /*cff0*/  @!P2 SHF.L.U32 R18, R236, 0x3, RZ ;  /* 0x00000003ec12a819 */ /* 0x000fe400000006ff */
[-C--:B----4-:R-:W-:Y:S02]  /*d000*/  @!P0 IADD3 R16, P1, R12, R0.reuse, RZ ;  /* 0x000000000c108210 */ /* 0x090fe40007f3e0ff */
[----:B-1----:R-:W-:Y:S01]  /*d010*/  @!P0 IADD3 R14, P3, R2, R0, RZ ;  /* 0x00000000020e8210 */ /* 0x002fe20007f7e0ff */
[C---:B------:R-:W-:Y:S01]  /*d020*/  @!P2 IMAD.WIDE R20, R18.reuse, 0x2, R12 ;  /* 0x000000021214a825 */ /* 0x040fe200078e020c */
[----:B------:R-:W-:Y:S02]  /*d030*/  @!P0 IADD3.X R17, R13, R15, RZ, P1, !PT ;  /* 0x0000000f0d118210 */ /* 0x000fe40000ffe4ff */
[----:B------:R-:W-:Y:S01]  /*d040*/  ISETP.GE.AND P1, PT, R103, c[0x0][0x27c], PT ;  /* 0x00009f0067007a0c */ /* 0x000fe20003f26270 */
[----:B---3--:R-:W-:Y:S01]  /*d050*/  @!P0 IMAD.X R15, R3, 0x1, R15, P3 ;  /* 0x00000001030f8824 */ /* 0x008fe200018e060f */
[----:B------:R-:W-:Y:S01]  /*d060*/  CS2R R66, SRZ ;  /* 0x0000000000427805 */ /* 0x000fe2000001ff00 */
[----:B------:R-:W-:Y:S01]  /*d070*/  @!P2 IMAD.WIDE R18, R18, 0x2, R2 ;  /* 0x000000021212a825 */ /* 0x000fe200078e0202 */
[----:B------:R-:W-:Y:S01]  /*d080*/  CS2R R64, SRZ ;  /* 0x0000000000407805 */ /* 0x000fe2000001ff00 */
[----:B------:R-:W-:Y:S01]  /*d090*/  CS2R R46, SRZ ;  /* 0x00000000002e7805 */ /* 0x000fe2000001ff00 */
[----:B------:R-:W-:Y:S01]  /*d0a0*/  CS2R R44, SRZ ;  /* 0x00000000002c7805 */ /* 0x000fe2000001ff00 */
[----:B------:R-:W-:Y:S01]  /*d0b0*/  CS2R R50, SRZ ;  /* 0x0000000000327805 */ /* 0x000fe2000001ff00 */
[----:B------:R-:W-:Y:S01]  /*d0c0*/  CS2R R48, SRZ ;  /* 0x0000000000307805 */ /* 0x000fe2000001ff00 */
[----:B------:R1:W5:Y:S04]  /*d0d0*/  @!P2 LD.E.128 R52, [R20.64] ;  /* 0x000000081434a980 */ /* 0x000368000c101d00 */
[----:B------:R-:W-:Y:S01]  /*d0e0*/  @!P1 IMAD.SHL.U32 R0, R235, 0x8, RZ ;  /* 0x00000008eb009824 */ /* 0x000fe200078e00ff */
[----:B------:R1:W5:Y:S03]  /*d0f0*/  @!P2 LD.E.128 R56, [R18.64] ;  /* 0x000000081238a980 */ /* 0x000366000c101d00 */
[C---:B------:R-:W-:Y:S01]  /*d100*/  @!P1 IMAD.WIDE R12, R0.reuse, 0x2, R12 ;  /* 0x00000002000c9825 */ /* 0x040fe200078e020c */
[----:B------:R1:W5:Y:S03]  /*d110*/  @!P0 LD.E.128 R44, [R16.64] ;  /* 0x00000008102c8980 */ /* 0x000366000c101d00 */
[----:B------:R-:W-:Y:S01]  /*d120*/  @!P1 IMAD.WIDE R2, R0, 0x2, R2 ;  /* 0x0000000200029825 */ /* 0x000fe200078e0202 */
[----:B------:R1:W5:Y:S04]  /*d130*/  @!P1 LD.E.128 R68, [R12.64] ;  /* 0x000000080c449980 */ /* 0x000368000c101d00 */
[----:B------:R1:W5:Y:S04]  /*d140*/  @!P1 LD.E.128 R64, [R2.64] ;  /* 0x0000000802409980 */ /* 0x000368000c101d00 */
[----:B------:R1:W5:Y:S02]  /*d150*/  @!P0 LD.E.128 R48, [R14.64] ;  /* 0x000000080e308980 */ /* 0x000364000c101d00 */
.L_x_795:
[----:B--2---:R-:W-:Y:S05]  /*d160*/  BSYNC B0 ;  /* 0x0000000000007941 */ /* 0x004fea0003800000 */
.L_x_794:
[----:B-1---5:R-:W-:Y:S01]  /*d170*/  IMAD.MOV.U32 R2, RZ, RZ, R70 ;  /* 0x000000ffff027224 */ /* 0x022fe200078e0046 */
[----:B------:R-:W-:-:S04]  /*d180*/  DEPBAR.LE SB0, 0x1 ;  /* 0x000080400000791a */ /* 0x000fc80000000000 */
[----:B------:R-:W-:Y:S01]  /*d190*/  IMAD.MOV.U32 R0, RZ, RZ, R71 ;  /* 0x000000ffff007224 */ /* 0x000fe200078e0047 */
[----:B------:R-:W-:Y:S01]  /*d1a0*/  BSSY B1, `(.L_x_796) ;  /* 0x0000159000017945 */ /* 0x000fe20003800000 */
[----:B---3--:R-:W-:Y:S02]  /*d1b0*/  IMAD.MOV.U32 R3, RZ, RZ, R69 ;  /* 0x000000ffff037224 */ /* 0x008fe400078e0045 */
[----:B----4-:R-:W-:Y:S01]  /*d1c0*/  IMAD.MOV.U32 R12, RZ, RZ, R68 ;  /* 0x000000ffff0c7224 */ /* 0x010fe200078e0044 */
[----:B------:R-:W-:Y:S01]  /*d1d0*/  PRMT R96, R0, 0x5410, R2 ;  /* 0x0000541000607816 */ /* 0x000fe20000000002 */
[----:B------:R-:W-:Y:S01]  /*d1e0*/  IMAD.MOV.U32 R2, RZ, RZ, R54 ;  /* 0x000000ffff027224 */ /* 0x000fe200078e0036 */
[----:B------:R-:W-:Y:S01]  /*d1f0*/  PRMT R93, R3, 0x7610, R93 ;  /* 0x00007610035d7816 */ /* 0x000fe2000000005d */
[----:B------:R-:W-:Y:S01]  /*d200*/  IMAD.MOV.U32 R0, RZ, RZ, R55 ;  /* 0x000000ffff007224 */ /* 0x000fe200078e0037 */
[----:B------:R-:W-:Y:S01]  /*d210*/  PRMT R95, R95, 0x5410, R12 ;  /* 0x000054105f5f7816 */ /* 0x000fe2000000000c */
[----:B------:R-:W-:-:S02]  /*d220*/  IMAD.MOV.U32 R3, RZ, RZ, R53 ;  /* 0x000000ffff037224 */ /* 0x000fc400078e0035 */
        /* <DEDUP_REMOVED lines=8> */
[----:B------:R-:W-:Y:S01]  /*d2b0*/  PRMT R90, R90, 0x5410, R12 ;  /* 0x000054105a5a7816 */ /* 0x000fe2000000000c */
[----:B------:R-:W-:Y:S01]  /*d2c0*/  IMAD.MOV.U32 R2, RZ, RZ, R66 ;  /* 0x000000ffff027224 */ /* 0x000fe200078e0042 */
[----:B------:R-:W-:Y:S01]  /*d2d0*/  PRMT R83, R3, 0x7610, R83 ;  /* 0x0000761003537816 */ /* 0x000fe20000000053 */
[----:B------:R-:W-:Y:S01]  /*d2e0*/  IMAD.IADD R3, R32, 0x1, -R233 ;  /* 0x0000000120037824 */ /* 0x000fe200078e0ae9 */
[----:B------:R-:W-:Y:S01]  /*d2f0*/  PRMT R95, R0, 0x7610, R95 ;  /* 0x00007610005f7816 */ /* 0x000fe2000000005f */
[----:B------:R-:W-:Y:S01]  /*d300*/  IMAD.MOV.U32 R0, RZ, RZ, R65 ;  /* 0x000000ffff007224 */ /* 0x000fe200078e0041 */
[----:B------:R-:W-:Y:S01]  /*d310*/  PRMT R93, R93, 0x5410, R2 ;  /* 0x000054105d5d7816 */ /* 0x000fe20000000002 */
[----:B------:R-:W-:Y:S01]  /*d320*/  IMAD.MOV.U32 R12, RZ, RZ, R44 ;  /* 0x000000ffff0c7224 */ /* 0x000fe200078e002c */
[----:B------:R-:W-:-:S02]  /*d330*/  MOV R2, R64 ;  /* 0x0000004000027202 */ /* 0x000fc40000000f00 */
[----:B------:R-:W-:Y:S02]  /*d340*/  IMNMX R73, R3, 0x80, PT ;  /* 0x0000008003497817 */ /* 0x000fe40003800200 */
[----:B------:R-:W-:Y:S01]  /*d350*/  PRMT R92, R0, 0x5410, R2 ;  /* 0x00005410005c7816 */ /* 0x000fe20000000002 */
[----:B------:R-:W-:Y:S01]  /*d360*/  IMAD.MOV.U32 R2, RZ, RZ, R58 ;  /* 0x000000ffff027224 */ /* 0x000fe200078e003a */
[----:B------:R-:W-:Y:S01]  /*d370*/  BAR.SYNC.DEFER_BLOCKING 0x0 ;  /* 0x0000000000007b1d */ /* 0x000fe20000010000 */
[----:B------:R-:W-:Y:S01]  /*d380*/  IMAD.MOV.U32 R0, RZ, RZ, R59 ;  /* 0x000000ffff007224 */ /* 0x000fe200078e003b */
[----:B------:R-:W-:Y:S02]  /*d390*/  ISETP.GE.AND P0, PT, R222, R73, PT ;  /* 0x00000049de00720c */ /* 0x000fe40003f06270 */
[----:B------:R-:W-:Y:S01]  /*d3a0*/  PRMT R89, R89, 0x5410, R2 ;  /* 0x0000541059597816 */ /* 0x000fe20000000002 */
[----:B------:R-:W-:Y:S01]  /*d3b0*/  IMAD.MOV.U32 R2, RZ, RZ, R56 ;  /* 0x000000ffff027224 */ /* 0x000fe200078e0038 */
[----:B------:R-:W-:-:S02]  /*d3c0*/  PRMT R90, R0, 0x7610, R90 ;  /* 0x00007610005a7816 */ /* 0x000fc4000000005a */
[----:B------:R-:W-:Y:S02]  /*d3d0*/  MOV R0, R57 ;  /* 0x0000003900007202 */ /* 0x000fe40000000f00 */
[----:B------:R-:W-:Y:S02]  /*d3e0*/  PRMT R86, R86, 0x5410, R12 ;  /* 0x0000541056567816 */ /* 0x000fe4000000000c */
[----:B------:R-:W-:Y:S01]  /*d3f0*/  PRMT R88, R0, 0x5410, R2 ;  /* 0x0000541000587816 */ /* 0x000fe20000000002 */
[----:B------:R-:W-:Y:S02]  /*d400*/  IMAD.MOV.U32 R2, RZ, RZ, R50 ;  /* 0x000000ffff027224 */ /* 0x000fe400078e0032 */
[----:B------:R-:W-:-:S03]  /*d410*/  IMAD.MOV.U32 R0, RZ, RZ, R51 ;  /* 0x000000ffff007224 */ /* 0x000fc600078e0033 */
[----:B------:R-:W-:Y:S01]  /*d420*/  PRMT R83, R83, 0x5410, R2 ;  /* 0x0000541053537816 */ /* 0x000fe20000000002 */
[----:B------:R-:W-:Y:S01]  /*d430*/  IMAD.MOV.U32 R2, RZ, RZ, R48 ;  /* 0x000000ffff027224 */ /* 0x000fe200078e0030 */
[----:B------:R-:W-:Y:S01]  /*d440*/  PRMT R86, R0, 0x7610, R86 ;  /* 0x0000761000567816 */ /* 0x000fe20000000056 */
[----:B------:R-:W-:-:S03]  /*d450*/  IMAD.MOV.U32 R0, RZ, RZ, R49 ;  /* 0x000000ffff007224 */ /* 0x000fc600078e0031 */
[----:B------:R-:W-:Y:S02]  /*d460*/  PRMT R82, R82, 0x5410, R2 ;  /* 0x0000541052527816 */ /* 0x000fe40000000002 */
[----:B------:R-:W-:Y:S01]  /*d470*/  PRMT R81, R81, 0x5410, R0 ;  /* 0x0000541051517816 */ /* 0x000fe20000000000 */
[----:B------:R-:W-:Y:S05]  /*d480*/  @P0 BRA `(.L_x_797) ;  /* 0x000012a000000947 */ /* 0x000fea0003800000 */
[----:B------:R-:W-:Y:S01]  /*d490*/  ISETP.GE.AND P0, PT, R104, c[0x0][0x27c], PT ;  /* 0x00009f0068007a0c */ /* 0x000fe20003f06270 */
[----:B------:R-:W-:-:S12]  /*d4a0*/  BSSY B0, `(.L_x_798) ;  /* 0x0000062000007945 */ /* 0x000fd80003800000 */
[----:B------:R-:W-:Y:S05]  /*d4b0*/  @P0 BRA `(.L_x_799) ;  /* 0x0000060000000947 */ /* 0x000fea0003800000 */
[----:B------:R-:W2:Y:S01]  /*d4c0*/  LDL R101, [R1+0x40] ;  /* 0x0000400001657983 */ /* 0x000ea20000100800 */
[----:B------:R-:W-:-:S04]  /*d4d0*/  MOV R2, c[0x0][0x27c] ;  /* 0x00009f0000027a02 */ /* 0x000fc80000000f00 */
[----:B------:R-:W-:-:S04]  /*d4e0*/  LEA.HI R2, R2, R248, RZ, 0x1d ;  /* 0x000000f802027211 */ /* 0x000fc800078fe8ff */
[----:B------:R-:W-:-:S04]  /*d4f0*/  SHF.R.S32.HI R0, RZ, 0x1f, R2 ;  /* 0x0000001fff007819 */ /* 0x000fc80000011402 */
[----:B------:R-:W-:Y:S02]  /*d500*/  LEA.HI R0, R0, R2, RZ, 0x3 ;  /* 0x0000000200007211 */ /* 0x000fe400078f18ff */
[----:B------:R-:W-:Y:S02]  /*d510*/  SHF.L.U32 R2, R2, 0x3, RZ ;  /* 0x0000000302027819 */ /* 0x000fe400000006ff */
[----:B------:R-:W-:Y:S02]  /*d520*/  SHF.L.U32 R0, R0, 0xa, RZ ;  /* 0x0000000a00007819 */ /* 0x000fe400000006ff */
[----:B------:R-:W-:Y:S02]  /*d530*/  LOP3.LUT R2, R237, 0x38, R2, 0xf8, !PT ;  /* 0x00000038ed027812 */ /* 0x000fe400078ef802 */
[----:B------:R-:W-:Y:S02]  /*d540*/  LOP3.LUT R0, R0, 0x7fffe000, RZ, 0xc0, !PT ;  /* 0x7fffe00000007812 */ /* 0x000fe400078ec0ff */
[----:B------:R-:W-:-:S04]  /*d550*/  LOP3.LUT R2, R2, R238, RZ, 0x3c, !PT ;  /* 0x000000ee02027212 */ /* 0x000fc800078e3cff */
[----:B------:R-:W-:Y:S01]  /*d560*/  IADD3 R0, R2, R0, R239 ;  /* 0x0000000002007210 */ /* 0x000fe20007ffe0ef */
[----:B------:R-:W-:-:S03]  /*d570*/  HADD2.F32 R2, -RZ, R33.H1_H1 ;  /* 0x30000021ff027230 */ /* 0x000fc60000004100 */
[----:B------:R-:W-:Y:S01]  /*d580*/  SHF.L.U32 R14, R0, 0x1, RZ ;  /* 0x00000001000e7819 */ /* 0x000fe200000006ff */
[----:B------:R-:W-:Y:S01]  /*d590*/  HADD2.F32 R0, -RZ, R33.H0_H0 ;  /* 0x20000021ff007230 */ /* 0x000fe20000004100 */
[--C-:B------:R-:W-:Y:S02]  /*d5a0*/  SHF.R.U64 R33, R8, 0x10, R9.reuse ;  /* 0x0000001008217819 */ /* 0x100fe40000001209 */
[----:B------:R-:W-:Y:S01]  /*d5b0*/  SHF.R.U32.HI R8, RZ, 0x10, R9 ;  /* 0x00000010ff087819 */ /* 0x000fe20000011609 */
[----:B------:R-:W1:Y:S04]  /*d5c0*/  LDS.128 R20, [R14+0xc100] ;  /* 0x00c100000e147984 */ /* 0x000e680000000c00 */
[----:B------:R-:W-:Y:S02]  /*d5d0*/  HADD2.F32 R9, -RZ, R8.H0_H0 ;  /* 0x20000008ff097230 */ /* 0x000fe40000004100 */
[----:B-1----:R-:W-:-:S05]  /*d5e0*/  HADD2.F32 R3, -RZ, R21.H0_H0 ;  /* 0x20000015ff037230 */ /* 0x002fca0000004100 */
[----:B------:R-:W-:Y:S01]  /*d5f0*/  FMUL.FTZ R13, R3, R0 ;  /* 0x00000000030d7220 */ /* 0x000fe20000410000 */
[----:B--2---:R-:W1:Y:S02]  /*d600*/  LDS.128 R16, [R101] ;  /* 0x0000000065107984 */ /* 0x004e640000000c00 */
[----:B-1----:R-:W-:-:S05]  /*d610*/  HADD2.F32 R12, -RZ, R17.H0_H0 ;  /* 0x20000011ff0c7230 */ /* 0x002fca0000004100 */
[C---:B------:R-:W-:Y:S02]  /*d620*/  FMUL.FTZ R0, R12.reuse, R0 ;  /* 0x000000000c007220 */ /* 0x040fe40000410000 */
[-C--:B------:R-:W-:Y:S02]  /*d630*/  FFMA.FTZ R61, R12, R2.reuse, -R13 ;  /* 0x000000020c3d7223 */ /* 0x080fe4000001080d */
[----:B------:R-:W-:Y:S01]  /*d640*/  FFMA.FTZ R60, R3, R2, R0 ;  /* 0x00000002033c7223 */ /* 0x000fe20000010000 */
[----:B------:R-:W-:Y:S01]  /*d650*/  SHF.R.U32.HI R0, RZ, 0x10, R5 ;  /* 0x00000010ff007819 */ /* 0x000fe20000011605 */
[----:B------:R-:W-:Y:S02]  /*d660*/  HADD2.F32 R3, -RZ, R17.H1_H1 ;  /* 0x30000011ff037230 */ /* 0x000fe40000004100 */
[----:B------:R-:W-:Y:S02]  /*d670*/  HADD2.F32 R2, -RZ, R21.H1_H1 ;  /* 0x30000015ff027230 */ /* 0x000fe40000004100 */
[----:B------:R-:W-:-:S05]  /*d680*/  HADD2.F32 R0, -RZ, R0.H0_H0 ;  /* 0x20000000ff007230 */ /* 0x000fca0000004100 */
[CC--:B------:R-:W-:Y:S02]  /*d690*/  FMUL.FTZ R8, R3.reuse, R0.reuse ;  /* 0x0000000003087220 */ /* 0x0c0fe40000410000 */
[C---:B------:R-:W-:Y:S02]  /*d6a0*/  FMUL.FTZ R0, R2.reuse, R0 ;  /* 0x0000000002007220 */ /* 0x040fe40000410000 */
[-C--:B------:R-:W-:Y:S01]  /*d6b0*/  FFMA.FTZ R34, R2, R9.reuse, R8 ;  /* 0x0000000902227223 */ /* 0x080fe20000010008 */
[----:B------:R-:W-:Y:S01]  /*d6c0*/  SHF.R.U64 R8, R4, 0x10, R5 ;  /* 0x0000001004087819 */ /* 0x000fe20000001205 */
[----:B------:R-:W-:Y:S01]  /*d6d0*/  FFMA.FTZ R35, R3, R9, -R0 ;  /* 0x0000000903237223 */ /* 0x000fe20000010800 */
[----:B------:R-:W-:Y:S01]  /*d6e0*/  HADD2.F32 R0, -RZ, R62.H0_H0 ;  /* 0x2000003eff007230 */ /* 0x000fe20000004100 */
[----:B------:R-:W-:Y:S01]  /*d6f0*/  SHF.R.U64 R9, R10, 0x10, R11 ;  /* 0x000000100a097819 */ /* 0x000fe2000000120b */
[----:B------:R-:W-:Y:S02]  /*d700*/  HADD2.F32 R4, -RZ, R16.H0_H0 ;  /* 0x20000010ff047230 */ /* 0x000fe40000004100 */
[----:B------:R-:W-:-:S02]  /*d710*/  HADD2.F32 R3, -RZ, R20.H0_H0 ;  /* 0x20000014ff037230 */ /* 0x000fc40000004100 */
[----:B------:R-:W-:Y:S01]  /*d720*/  HADD2.F32 R2, -RZ, R63.H1_H1 ;  /* 0x3000003fff027230 */ /* 0x000fe20000004100 */
[CC--:B------:R-:W-:Y:S01]  /*d730*/  FMUL.FTZ R5, R4.reuse, R0.reuse ;  /* 0x0000000004057220 */ /* 0x0c0fe20000410000 */
[----:B------:R-:W-:Y:S01]  /*d740*/  HADD2.F32 R9, -RZ, R9.H0_H0 ;  /* 0x20000009ff097230 */ /* 0x000fe20000004100 */
[C---:B------:R-:W-:Y:S02]  /*d750*/  FMUL.FTZ R0, R3.reuse, R0 ;  /* 0x0000000003007220 */ /* 0x040fe40000410000 */
[-C--:B------:R-:W-:Y:S01]  /*d760*/  FFMA.FTZ R21, R3, R2.reuse, R5 ;  /* 0x0000000203157223 */ /* 0x080fe20000010005 */
[----:B------:R-:W-:Y:S01]  /*d770*/  HADD2.F32 R3, -RZ, R22.H0_H0 ;  /* 0x20000016ff037230 */ /* 0x000fe20000004100 */
[----:B------:R-:W-:Y:S01]  /*d780*/  FFMA.FTZ R32, R4, R2, -R0 ;  /* 0x0000000204207223 */ /* 0x000fe20000010800 */
[----:B------:R-:W-:Y:S02]  /*d790*/  HADD2.F32 R0, -RZ, R62.H1_H1 ;  /* 0x3000003eff007230 */ /* 0x000fe40000004100 */
[----:B------:R-:W-:-:S02]  /*d7a0*/  HADD2.F32 R4, -RZ, R18.H0_H0 ;  /* 0x20000012ff047230 */ /* 0x000fc40000004100 */
[----:B------:R-:W-:Y:S01]  /*d7b0*/  HADD2.F32 R2, -RZ, R72.H0_H0 ;  /* 0x20000048ff027230 */ /* 0x000fe20000004100 */
[CC--:B------:R-:W-:Y:S02]  /*d7c0*/  FMUL.FTZ R5, R3.reuse, R0.reuse ;  /* 0x0000000003057220 */ /* 0x0c0fe40000410000 */
[C---:B------:R-:W-:Y:S02]  /*d7d0*/  FMUL.FTZ R0, R4.reuse, R0 ;  /* 0x0000000004007220 */ /* 0x040fe40000410000 */
[-C--:B------:R-:W-:Y:S01]  /*d7e0*/  FFMA.FTZ R17, R4, R2.reuse, -R5 ;  /* 0x0000000204117223 */ /* 0x080fe20000010805 */
[----:B------:R-:W-:Y:S01]  /*d7f0*/  HADD2.F32 R4, -RZ, R19.H0_H0 ;  /* 0x20000013ff047230 */ /* 0x000fe20000004100 */
[----:B------:R-:W-:Y:S01]  /*d800*/  FFMA.FTZ R15, R3, R2, R0 ;  /* 0x00000002030f7223 */ /* 0x000fe20000010000 */
[----:B------:R-:W-:Y:S02]  /*d810*/  HADD2.F32 R0, -RZ, R63.H0_H0 ;  /* 0x2000003fff007230 */ /* 0x000fe40000004100 */
[----:B------:R-:W-:-:S02]  /*d820*/  HADD2.F32 R3, -RZ, R23.H0_H0 ;  /* 0x20000017ff037230 */ /* 0x000fc40000004100 */
[----:B------:R-:W-:-:S03]  /*d830*/  HADD2.F32 R2, -RZ, R72.H1_H1 ;  /* 0x30000048ff027230 */ /* 0x000fc60000004100 */
[CC--:B------:R-:W-:Y:S02]  /*d840*/  FMUL.FTZ R5, R3.reuse, R0.reuse ;  /* 0x0000000003057220 */ /* 0x0c0fe40000410000 */
[C---:B------:R-:W-:Y:S02]  /*d850*/  FMUL.FTZ R0, R4.reuse, R0 ;  /* 0x0000000004007220 */ /* 0x040fe40000410000 */
[-C--:B------:R-:W-:Y:S01]  /*d860*/  FFMA.FTZ R13, R4, R2.reuse, -R5 ;  /* 0x00000002040d7223 */ /* 0x080fe20000010805 */
[--C-:B------:R-:W-:Y:S01]  /*d870*/  SHF.R.U64 R5, R6, 0x10, R7.reuse ;  /* 0x0000001006057819 */ /* 0x100fe20000001207 */
[----:B------:R-:W-:Y:S01]  /*d880*/  FFMA.FTZ R12, R3, R2, R0 ;  /* 0x00000002030c7223 */ /* 0x000fe20000010000 */
[----:B------:R-:W-:Y:S01]  /*d890*/  SHF.R.U32.HI R0, RZ, 0x10, R7 ;  /* 0x00000010ff007819 */ /* 0x000fe20000011607 */
[----:B------:R-:W-:Y:S01]  /*d8a0*/  HADD2.F32 R2, -RZ, R19.H1_H1 ;  /* 0x30000013ff027230 */ /* 0x000fe20000004100 */
[----:B------:R-:W-:Y:S01]  /*d8b0*/  SHF.R.U32.HI R3, RZ, 0x10, R11 ;  /* 0x00000010ff037819 */ /* 0x000fe2000001160b */
[----:B------:R-:W-:-:S02]  /*d8c0*/  HADD2.F32 R5, -RZ, R5.H0_H0 ;  /* 0x20000005ff057230 */ /* 0x000fc40000004100 */
[----:B------:R-:W-:Y:S02]  /*d8d0*/  HADD2.F32 R4, -RZ, R0.H0_H0 ;  /* 0x20000000ff047230 */ /* 0x000fe40000004100 */
[----:B------:R-:W-:Y:S02]  /*d8e0*/  HADD2.F32 R0, -RZ, R23.H1_H1 ;  /* 0x30000017ff007230 */ /* 0x000fe40000004100 */
[----:B------:R-:W-:Y:S01]  /*d8f0*/  HADD2.F32 R6, -RZ, R3.H0_H0 ;  /* 0x20000003ff067230 */ /* 0x000fe20000004100 */
[-C--:B------:R-:W-:Y:S02]  /*d900*/  FMUL.FTZ R3, R2, R4.reuse ;  /* 0x0000000402037220 */ /* 0x080fe40000410000 */
[C---:B------:R-:W-:Y:S02]  /*d910*/  FMUL.FTZ R4, R0.reuse, R4 ;  /* 0x0000000400047220 */ /* 0x040fe40000410000 */
[-C--:B------:R-:W-:Y:S01]  /*d920*/  FFMA.FTZ R7, R0, R6.reuse, R3 ;  /* 0x0000000600077223 */ /* 0x080fe20000010003 */
[----:B------:R-:W-:Y:S01]  /*d930*/  HADD2.F32 R0, -RZ, R20.H1_H1 ;  /* 0x30000014ff007230 */ /* 0x000fe20000004100 */
[----:B------:R-:W-:Y:S01]  /*d940*/  FFMA.FTZ R11, R2, R6, -R4 ;  /* 0x00000006020b7223 */ /* 0x000fe20000010804 */
[----:B------:R-:W-:-:S02]  /*d950*/  HADD2.F32 R2, -RZ, R16.H1_H1 ;  /* 0x30000010ff027230 */ /* 0x000fc40000004100 */
[----:B------:R-:W-:Y:S01]  /*d960*/  HADD2.F32 R4, -RZ, R8.H0_H0 ;  /* 0x20000008ff047230 */ /* 0x000fe20000004100 */
[----:B------:R-:W-:Y:S01]  /*d970*/  F2FP.PACK_AB R7, R7, R12 ;  /* 0x0000000c0707723e */ /* 0x000fe200000000ff */
[----:B------:R-:W-:Y:S01]  /*d980*/  HADD2.F32 R8, -RZ, R33.H0_H0 ;  /* 0x20000021ff087230 */ /* 0x000fe20000004100 */
[----:B------:R-:W-:Y:S02]  /*d990*/  F2FP.PACK_AB R11, R11, R13 ;  /* 0x0000000d0b0b723e */ /* 0x000fe400000000ff */
[-C--:B------:R-:W-:Y:S02]  /*d9a0*/  FMUL.FTZ R3, R2, R4.reuse ;  /* 0x0000000402037220 */ /* 0x080fe40000410000 */
[C---:B------:R-:W-:Y:S02]  /*d9b0*/  FMUL.FTZ R4, R0.reuse, R4 ;  /* 0x0000000400047220 */ /* 0x040fe40000410000 */
[-C--:B------:R-:W-:Y:S01]  /*d9c0*/  FFMA.FTZ R6, R0, R8.reuse, R3 ;  /* 0x0000000800067223 */ /* 0x080fe20000010003 */
[----:B------:R-:W-:Y:S01]  /*d9d0*/  HADD2.F32 R0, -RZ, R22.H1_H1 ;  /* 0x30000016ff007230 */ /* 0x000fe20000004100 */
[----:B------:R-:W-:Y:S01]  /*d9e0*/  FFMA.FTZ R8, R2, R8, -R4 ;  /* 0x0000000802087223 */ /* 0x000fe20000010804 */
[----:B------:R-:W-:-:S03]  /*d9f0*/  HADD2.F32 R2, -RZ, R18.H1_H1 ;  /* 0x30000012ff027230 */ /* 0x000fc60000004100 */
[-C--:B------:R-:W-:Y:S01]  /*da00*/  FMUL.FTZ R4, R0, R5.reuse ;  /* 0x0000000500047220 */ /* 0x080fe20000410000 */
[----:B------:R-:W-:Y:S01]  /*da10*/  F2FP.PACK_AB R8, R8, R32 ;  /* 0x000000200808723e */ /* 0x000fe200000000ff */
[----:B------:R-:W-:Y:S01]  /*da20*/  FMUL.FTZ R3, R2, R5 ;  /* 0x0000000502037220 */ /* 0x000fe20000410000 */
[----:B------:R-:W-:Y:S01]  /*da30*/  F2FP.PACK_AB R5, R34, R60 ;  /* 0x0000003c2205723e */ /* 0x000fe200000000ff */
[----:B------:R-:W-:Y:S01]  /*da40*/  FFMA.FTZ R2, R2, R9, -R4 ;  /* 0x0000000902027223 */ /* 0x000fe20000010804 */
[----:B------:R-:W-:Y:S01]  /*da50*/  F2FP.PACK_AB R4, R6, R21 ;  /* 0x000000150604723e */ /* 0x000fe200000000ff */
[----:B------:R-:W-:Y:S01]  /*da60*/  FFMA.FTZ R3, R0, R9, R3 ;  /* 0x0000000900037223 */ /* 0x000fe20000010003 */
[----:B------:R-:W-:Y:S02]  /*da70*/  F2FP.PACK_AB R9, R35, R61 ;  /* 0x0000003d2309723e */ /* 0x000fe400000000ff */
[----:B------:R-:W-:Y:S02]  /*da80*/  F2FP.PACK_AB R10, R2, R17 ;  /* 0x00000011020a723e */ /* 0x000fe400000000ff */
[----:B------:R-:W-:-:S03]  /*da90*/  F2FP.PACK_AB R6, R3, R15 ;  /* 0x0000000f0306723e */ /* 0x000fc600000000ff */
[----:B------:R1:W-:Y:S04]  /*daa0*/  STS.128 [R101], R8 ;  /* 0x0000000865007388 */ /* 0x0003e80000000c00 */
[----:B------:R1:W-:Y:S02]  /*dab0*/  STS.128 [R14+0xc100], R4 ;  /* 0x00c100040e007388 */ /* 0x0003e40000000c00 */
.L_x_799:
[----:B------:R-:W-:Y:S05]  /*dac0*/  BSYNC B0 ;  /* 0x0000000000007941 */ /* 0x000fea0003800000 */
.L_x_798:
[----:B------:R-:W-:Y:S01]  /*dad0*/  ISETP.GE.AND P0, PT, R106, c[0x0][0x27c], PT ;  /* 0x00009f006a007a0c */ /* 0x000fe20003f06270 */
[----:B------:R-:W-:-:S12]  /*dae0*/  BSSY B0, `(.L_x_800) ;  /* 0x0000062000007945 */ /* 0x000fd80003800000 */
[----:B------:R-:W-:Y:S05]  /*daf0*/  @P0 BRA `(.L_x_801) ;  /* 0x0000060000000947 */ /* 0x000fea0003800000 */
[----:B------:R-:W2:Y:S01]  /*db00*/  LDL R34, [R1+0x3c] ;  /* 0x00003c0001227983 */ /* 0x000ea20000100800 */
[----:B------:R-:W-:Y:S02]  /*db10*/  MOV R0, c[0x0][0x27c] ;  /* 0x00009f0000007a02 */ /* 0x000fe40000000f00 */
[----:B-1----:R-:W-:Y:S02]  /*db20*/  SHF.R.U64 R7, R30, 0x10, R31 ;  /* 0x000000101e077819 */ /* 0x002fe4000000121f */
[----:B------:R-:W-:-:S03]  /*db30*/  LEA.HI R0, R0, R236, RZ, 0x1d ;  /* 0x000000ec00007211 */ /* 0x000fc600078fe8ff */
[----:B------:R-:W-:Y:S01]  /*db40*/  HADD2.F32 R7, -RZ, R7.H0_H0 ;  /* 0x20000007ff077230 */ /* 0x000fe20000004100 */
        /* <DEDUP_REMOVED lines=8> */
[----:B------:R-:W-:-:S03]  /*dbd0*/  HADD2.F32 R2, -RZ, R74.H1_H1 ;  /* 0x3000004aff027230 */ /* 0x000fc60000004100 */
[----:B------:R-:W-:Y:S01]  /*dbe0*/  SHF.L.U32 R16, R0, 0x1, RZ ;  /* 0x0000000100107819 */ /* 0x000fe200000006ff */
[----:B------:R-:W-:-:S04]  /*dbf0*/  HADD2.F32 R0, -RZ, R74.H0_H0 ;  /* 0x2000004aff007230 */ /* 0x000fc80000004100 */
[----:B------:R-:W1:Y:S02]  /*dc00*/  LDS.128 R12, [R16+0xc100] ;  /* 0x00c10000100c7984 */ /* 0x000e640000000c00 */
[----:B-1----:R-:W-:Y:S02]  /*dc10*/  HADD2.F32 R3, -RZ, R13.H0_H0 ;  /* 0x2000000dff037230 */ /* 0x002fe40000004100 */
[----:B--2---:R-:W1:Y:S02]  /*dc20*/  LDS.128 R8, [R34] ;  /* 0x0000000022087984 */ /* 0x004e640000000c00 */
[----:B-1----:R-:W-:-:S05]  /*dc30*/  HADD2.F32 R4, -RZ, R9.H0_H0 ;  /* 0x20000009ff047230 */ /* 0x002fca0000004100 */
[CC--:B------:R-:W-:Y:S02]  /*dc40*/  FMUL.FTZ R5, R4.reuse, R0.reuse ;  /* 0x0000000004057220 */ /* 0x0c0fe40000410000 */
[C---:B------:R-:W-:Y:S02]  /*dc50*/  FMUL.FTZ R0, R3.reuse, R0 ;  /* 0x0000000003007220 */ /* 0x040fe40000410000 */
[-C--:B------:R-:W-:Y:S01]  /*dc60*/  FFMA.FTZ R32, R3, R2.reuse, R5 ;  /* 0x0000000203207223 */ /* 0x080fe20000010005 */
[----:B------:R-:W-:Y:S01]  /*dc70*/  HADD2.F32 R3, -RZ, R13.H1_H1 ;  /* 0x3000000dff037230 */ /* 0x000fe20000004100 */
[----:B------:R-:W-:Y:S01]  /*dc80*/  FFMA.FTZ R33, R4, R2, -R0 ;  /* 0x0000000204217223 */ /* 0x000fe20000010800 */
[----:B------:R-:W-:Y:S01]  /*dc90*/  SHF.R.U32.HI R0, RZ, 0x10, R25 ;  /* 0x00000010ff007819 */ /* 0x000fe20000011619 */
[----:B------:R-:W-:Y:S01]  /*dca0*/  HADD2.F32 R4, -RZ, R9.H1_H1 ;  /* 0x30000009ff047230 */ /* 0x000fe20000004100 */
[----:B------:R-:W-:-:S03]  /*dcb0*/  SHF.R.U32.HI R2, RZ, 0x10, R29 ;  /* 0x00000010ff027819 */ /* 0x000fc6000001161d */
[----:B------:R-:W-:Y:S02]  /*dcc0*/  HADD2.F32 R0, -RZ, R0.H0_H0 ;  /* 0x20000000ff007230 */ /* 0x000fe40000004100 */
[----:B------:R-:W-:-:S03]  /*dcd0*/  HADD2.F32 R2, -RZ, R2.H0_H0 ;  /* 0x20000002ff027230 */ /* 0x000fc60000004100 */
[CC--:B------:R-:W-:Y:S02]  /*dce0*/  FMUL.FTZ R5, R4.reuse, R0.reuse ;  /* 0x0000000004057220 */ /* 0x0c0fe40000410000 */
[C---:B------:R-:W-:Y:S02]  /*dcf0*/  FMUL.FTZ R0, R3.reuse, R0 ;  /* 0x0000000003007220 */ /* 0x040fe40000410000 */
[-C--:B------:R-:W-:Y:S01]  /*dd00*/  FFMA.FTZ R22, R3, R2.reuse, R5 ;  /* 0x0000000203167223 */ /* 0x080fe20000010005 */
[----:B------:R-:W-:Y:S01]  /*dd10*/  HADD2.F32 R3, -RZ, R12.H0_H0 ;  /* 0x2000000cff037230 */ /* 0x000fe20000004100 */
[----:B------:R-:W-:Y:S01]  /*dd20*/  FFMA.FTZ R23, R4, R2, -R0 ;  /* 0x0000000204177223 */ /* 0x000fe20000010800 */
[----:B------:R-:W-:Y:S02]  /*dd30*/  HADD2.F32 R0, -RZ, R75.H0_H0 ;  /* 0x2000004bff007230 */ /* 0x000fe40000004100 */
[----:B------:R-:W-:Y:S02]  /*dd40*/  HADD2.F32 R4, -RZ, R8.H0_H0 ;  /* 0x20000008ff047230 */ /* 0x000fe40000004100 */
[----:B------:R-:W-:-:S03]  /*dd50*/  HADD2.F32 R2, -RZ, R76.H0_H0 ;  /* 0x2000004cff027230 */ /* 0x000fc60000004100 */
[CC--:B------:R-:W-:Y:S02]  /*dd60*/  FMUL.FTZ R5, R4.reuse, R0.reuse ;  /* 0x0000000004057220 */ /* 0x0c0fe40000410000 */
[C---:B------:R-:W-:Y:S02]  /*dd70*/  FMUL.FTZ R0, R3.reuse, R0 ;  /* 0x0000000003007220 */ /* 0x040fe40000410000 */
[-C--:B------:R-:W-:Y:S01]  /*dd80*/  FFMA.FTZ R20, R3, R2.reuse, R5 ;  /* 0x0000000203147223 */ /* 0x080fe20000010005 */
[----:B------:R-:W-:Y:S01]  /*dd90*/  HADD2.F32 R3, -RZ, R14.H0_H0 ;  /* 0x2000000eff037230 */ /* 0x000fe20000004100 */
[----:B------:R-:W-:Y:S01]  /*dda0*/  FFMA.FTZ R21, R4, R2, -R0 ;  /* 0x0000000204157223 */ /* 0x000fe20000010800 */
[----:B------:R-:W-:Y:S02]  /*ddb0*/  HADD2.F32 R0, -RZ, R75.H1_H1 ;  /* 0x3000004bff007230 */ /* 0x000fe40000004100 */
        /* <DEDUP_REMOVED lines=9> */
[----:B------:R-:W-:-:S03]  /*de50*/  HADD2.F32 R2, -RZ, R77.H1_H1 ;  /* 0x3000004dff027230 */ /* 0x000fc60000004100 */
        /* <DEDUP_REMOVED lines=13> */
[----:B------:R-:W-:Y:S01]  /*df30*/  HADD2.F32 R3, -RZ, R8.H1_H1 ;  /* 0x30000008ff037230 */ /* 0x000fe20000004100 */
[----:B------:R-:W-:Y:S01]  /*df40*/  FFMA.FTZ R11, R4, R2, -R0 ;  /* 0x00000002040b7223 */ /* 0x000fe20000010800 */
[----:B------:R-:W-:Y:S02]  /*df50*/  SHF.R.U64 R0, R24, 0x10, R25 ;  /* 0x0000001018007819 */ /* 0x000fe40000001219 */
[----:B------:R-:W-:Y:S02]  /*df60*/  SHF.R.U64 R2, R28, 0x10, R29 ;  /* 0x000000101c027819 */ /* 0x000fe4000000121d */
[----:B------:R-:W-:Y:S01]  /*df70*/  SHF.R.U64 R5, R26, 0x10, R27 ;  /* 0x000000101a057819 */ /* 0x000fe2000000121b */
[----:B------:R-:W-:Y:S01]  /*df80*/  HADD2.F32 R4, -RZ, R0.H0_H0 ;  /* 0x20000000ff047230 */ /* 0x000fe20000004100 */
[----:B------:R-:W-:Y:S01]  /*df90*/  F2FP.PACK_AB R11, R11, R17 ;  /* 0x000000110b0b723e */ /* 0x000fe200000000ff */
[----:B------:R-:W-:-:S02]  /*dfa0*/  HADD2.F32 R0, -RZ, R12.H1_H1 ;  /* 0x3000000cff007230 */ /* 0x000fc40000004100 */
[----:B------:R-:W-:Y:S01]  /*dfb0*/  HADD2.F32 R6, -RZ, R2.H0_H0 ;  /* 0x20000002ff067230 */ /* 0x000fe20000004100 */
[CC--:B------:R-:W-:Y:S01]  /*dfc0*/  FMUL.FTZ R2, R3.reuse, R4.reuse ;  /* 0x0000000403027220 */ /* 0x0c0fe20000410000 */
[----:B------:R-:W-:Y:S01]  /*dfd0*/  HADD2.F32 R5, -RZ, R5.H0_H0 ;  /* 0x20000005ff057230 */ /* 0x000fe20000004100 */
[C---:B------:R-:W-:Y:S02]  /*dfe0*/  FMUL.FTZ R4, R0.reuse, R4 ;  /* 0x0000000400047220 */ /* 0x040fe40000410000 */
[-C--:B------:R-:W-:Y:S01]  /*dff0*/  FFMA.FTZ R8, R0, R6.reuse, R2 ;  /* 0x0000000600087223 */ /* 0x080fe20000010002 */
[----:B------:R-:W-:Y:S01]  /*e000*/  HADD2.F32 R0, -RZ, R14.H1_H1 ;  /* 0x3000000eff007230 */ /* 0x000fe20000004100 */
[----:B------:R-:W-:Y:S01]  /*e010*/  FFMA.FTZ R6, R3, R6, -R4 ;  /* 0x0000000603067223 */ /* 0x000fe20000010804 */
[----:B------:R-:W-:-:S03]  /*e020*/  HADD2.F32 R2, -RZ, R10.H1_H1 ;  /* 0x3000000aff027230 */ /* 0x000fc60000004100 */
[-C--:B------:R-:W-:Y:S02]  /*e030*/  FMUL.FTZ R4, R0, R5.reuse ;  /* 0x0000000500047220 */ /* 0x080fe40000410000 */
[----:B------:R-:W-:Y:S01]  /*e040*/  FMUL.FTZ R3, R2, R5 ;  /* 0x0000000502037220 */ /* 0x000fe20000410000 */
[----:B------:R-:W-:Y:S01]  /*e050*/  F2FP.PACK_AB R5, R22, R32 ;  /* 0x000000201605723e */ /* 0x000fe200000000ff */
[-C--:B------:R-:W-:Y:S01]  /*e060*/  FFMA.FTZ R2, R2, R7.reuse, -R4 ;  /* 0x0000000702027223 */ /* 0x080fe20000010804 */
[----:B------:R-:W-:Y:S01]  /*e070*/  F2FP.PACK_AB R4, R8, R20 ;  /* 0x000000140804723e */ /* 0x000fe200000000ff */
[----:B------:R-:W-:Y:S01]  /*e080*/  FFMA.FTZ R3, R0, R7, R3 ;  /* 0x0000000700037223 */ /* 0x000fe20000010003 */
[----:B------:R-:W-:Y:S02]  /*e090*/  F2FP.PACK_AB R7, R9, R13 ;  /* 0x0000000d0907723e */ /* 0x000fe400000000ff */
[----:B------:R-:W-:Y:S02]  /*e0a0*/  F2FP.PACK_AB R9, R23, R33 ;  /* 0x000000211709723e */ /* 0x000fe400000000ff */
[----:B------:R-:W-:-:S02]  /*e0b0*/  F2FP.PACK_AB R8, R6, R21 ;  /* 0x000000150608723e */ /* 0x000fc400000000ff */
[----:B------:R-:W-:Y:S02]  /*e0c0*/  F2FP.PACK_AB R10, R2, R18 ;  /* 0x00000012020a723e */ /* 0x000fe400000000ff */
[----:B------:R-:W-:-:S03]  /*e0d0*/  F2FP.PACK_AB R6, R3, R19 ;  /* 0x000000130306723e */ /* 0x000fc600000000ff */
[----:B------:R1:W-:Y:S04]  /*e0e0*/  STS.128 [R34], R8 ;  /* 0x0000000822007388 */ /* 0x0003e80000000c00 */
[----:B------:R1:W-:Y:S02]  /*e0f0*/  STS.128 [R16+0xc100], R4 ;  /* 0x00c1000410007388 */ /* 0x0003e40000000c00 */
.L_x_801:
[----:B------:R-:W-:Y:S05]  /*e100*/  BSYNC B0 ;  /* 0x0000000000007941 */ /* 0x000fea0003800000 */
.L_x_800:
[----:B------:R-:W-:-:S13]  /*e110*/  ISETP.GE.AND P0, PT, R103, c[0x0][0x27c], PT ;  /* 0x00009f0067007a0c */ /* 0x000fda0003f06270 */
[----:B------:R-:W-:Y:S05]  /*e120*/  @P0 BRA `(.L_x_797) ;  /* 0x0000060000000947 */ /* 0x000fea0003800000 */
[----:B------:R-:W2:Y:S01]  /*e130*/  LDL R60, [R1+0x34] ;  /* 0x00003400013c7983 */ /* 0x000ea20000100800 */
[----:B------:R-:W-:Y:S01]  /*e140*/  MOV R0, c[0x0][0x27c] ;  /* 0x00009f0000007a02 */ /* 0x000fe20000000f00 */
[----:B------:R-:W-:Y:S01]  /*e150*/  HADD2.F32 R13, -RZ, R79.H0_H0 ;  /* 0x2000004fff0d7230 */ /* 0x000fe20000004100 */
[----:B-1----:R-:W-:Y:S01]  /*e160*/  SHF.R.U32.HI R8, RZ, 0x10, R37 ;  /* 0x00000010ff087819 */ /* 0x002fe20000011625 */
[----:B------:R-:W-:Y:S01]  /*e170*/  HADD2.F32 R15, -RZ, R80.H0_H0 ;  /* 0x20000050ff0f7230 */ /* 0x000fe20000004100 */
[----:B------:R-:W-:Y:S01]  /*e180*/  LEA.HI R0, R0, R235, RZ, 0x1d ;  /* 0x000000eb00007211 */ /* 0x000fe200078fe8ff */
[----:B------:R-:W-:Y:S01]  /*e190*/  HADD2.F32 R11, -RZ, R81.H0_H0 ;  /* 0x20000051ff0b7230 */ /* 0x000fe20000004100 */
[----:B------:R-:W-:Y:S01]  /*e1a0*/  SHF.R.U32.HI R9, RZ, 0x10, R41 ;  /* 0x00000010ff097819 */ /* 0x000fe20000011629 */
[----:B------:R-:W-:Y:S01]  /*e1b0*/  HADD2.F32 R10, -RZ, R8.H0_H0 ;  /* 0x20000008ff0a7230 */ /* 0x000fe20000004100 */
[----:B------:R-:W-:Y:S02]  /*e1c0*/  SHF.R.S32.HI R2, RZ, 0x1f, R0 ;  /* 0x0000001fff027819 */ /* 0x000fe40000011400 */
[----:B------:R-:W-:-:S02]  /*e1d0*/  SHF.L.U32 R3, R0, 0x3, RZ ;  /* 0x0000000300037819 */ /* 0x000fc400000006ff */
[----:B------:R-:W-:Y:S02]  /*e1e0*/  LEA.HI R0, R2, R0, RZ, 0x3 ;  /* 0x0000000002007211 */ /* 0x000fe400078f18ff */
[----:B------:R-:W-:Y:S02]  /*e1f0*/  LOP3.LUT R2, R237, 0x38, R3, 0xf8, !PT ;  /* 0x00000038ed027812 */ /* 0x000fe400078ef803 */
[----:B------:R-:W-:Y:S02]  /*e200*/  SHF.L.U32 R0, R0, 0xa, RZ ;  /* 0x0000000a00007819 */ /* 0x000fe400000006ff */
[----:B------:R-:W-:Y:S02]  /*e210*/  LOP3.LUT R2, R2, R238, RZ, 0x3c, !PT ;  /* 0x000000ee02027212 */ /* 0x000fe400078e3cff */
[----:B------:R-:W-:Y:S02]  /*e220*/  LOP3.LUT R0, R0, 0x7fffe000, RZ, 0xc0, !PT ;  /* 0x7fffe00000007812 */ /* 0x000fe400078ec0ff */
[----:B------:R-:W-:-:S02]  /*e230*/  SHF.R.U64 R33, R36, 0x10, R37 ;  /* 0x0000001024217819 */ /* 0x000fc40000001225 */
[----:B------:R-:W-:Y:S02]  /*e240*/  IADD3 R0, R2, R0, R239 ;  /* 0x0000000002007210 */ /* 0x000fe40007ffe0ef */
[--C-:B------:R-:W-:Y:S01]  /*e250*/  SHF.R.U64 R30, R38, 0x10, R39.reuse ;  /* 0x00000010261e7819 */ /* 0x100fe20000001227 */
[----:B------:R-:W-:Y:S01]  /*e260*/  HADD2.F32 R38, -RZ, R9.H0_H0 ;  /* 0x20000009ff267230 */ /* 0x000fe20000004100 */
[----:B------:R-:W-:Y:S01]  /*e270*/  SHF.L.U32 R22, R0, 0x1, RZ ;  /* 0x0000000100167819 */ /* 0x000fe200000006ff */
[----:B------:R-:W-:Y:S01]  /*e280*/  HADD2.F32 R0, -RZ, R78.H0_H0 ;  /* 0x2000004eff007230 */ /* 0x000fe20000004100 */
[----:B------:R-:W-:Y:S02]  /*e290*/  SHF.R.U32.HI R24, RZ, 0x10, R39 ;  /* 0x00000010ff187819 */ /* 0x000fe40000011627 */
[----:B------:R-:W-:Y:S01]  /*e2a0*/  SHF.R.U32.HI R28, RZ, 0x10, R43 ;  /* 0x00000010ff1c7819 */ /* 0x000fe2000001162b */
[----:B------:R-:W1:Y:S01]  /*e2b0*/  LDS.128 R16, [R22+0xc100] ;  /* 0x00c1000016107984 */ /* 0x000e620000000c00 */
[----:B------:R-:W-:-:S02]  /*e2c0*/  SHF.R.U64 R40, R40, 0x10, R41 ;  /* 0x0000001028287819 */ /* 0x000fc40000001229 */
[----:B------:R-:W-:Y:S01]  /*e2d0*/  SHF.R.U64 R34, R42, 0x10, R43 ;  /* 0x000000102a227819 */ /* 0x000fe2000000122b */
[----:B------:R-:W-:Y:S02]  /*e2e0*/  HADD2.F32 R37, -RZ, R28.H0_H0 ;  /* 0x2000001cff257230 */ /* 0x000fe40000004100 */
[----:B------:R-:W-:Y:S02]  /*e2f0*/  HADD2.F32 R28, -RZ, R40.H0_H0 ;  /* 0x20000028ff1c7230 */ /* 0x000fe40000004100 */
[----:B-1----:R-:W-:-:S05]  /*e300*/  HADD2.F32 R2, -RZ, R17.H0_H0 ;  /* 0x20000011ff027230 */ /* 0x002fca0000004100 */
[-C--:B------:R-:W-:Y:S01]  /*e310*/  FMUL.FTZ R23, R2, R0.reuse ;  /* 0x0000000002177220 */ /* 0x080fe20000410000 */
[----:B--2---:R-:W1:Y:S02]  /*e320*/  LDS.128 R4, [R60] ;  /* 0x000000003c047984 */ /* 0x004e640000000c00 */
[--C-:B-1----:R-:W-:Y:S02]  /*e330*/  HADD2.F32 R14, -RZ, R5.reuse.H0_H0 ;  /* 0x20000005ff0e7230 */ /* 0x102fe40000004100 */
[----:B------:R-:W-:Y:S02]  /*e340*/  HADD2.F32 R20, -RZ, R5.H1_H1 ;  /* 0x30000005ff147230 */ /* 0x000fe40000004100 */
[----:B------:R-:W-:Y:S01]  /*e350*/  HADD2.F32 R21, -RZ, R4.H0_H0 ;  /* 0x20000004ff157230 */ /* 0x000fe20000004100 */
[----:B------:R-:W-:Y:S01]  /*e360*/  FMUL.FTZ R3, R14, R0 ;  /* 0x000000000e037220 */ /* 0x000fe20000410000 */
[----:B------:R-:W-:Y:S01]  /*e370*/  HADD2.F32 R0, -RZ, R78.H1_H1 ;  /* 0x3000004eff007230 */ /* 0x000fe20000004100 */
[----:B------:R-:W-:Y:S01]  /*e380*/  FMUL.FTZ R5, R20, R10 ;  /* 0x0000000a14057220 */ /* 0x000fe20000410000 */
[----:B------:R-:W-:Y:S01]  /*e390*/  HADD2.F32 R12, -RZ, R6.H0_H0 ;  /* 0x20000006ff0c7230 */ /* 0x000fe20000004100 */
[-C--:B------:R-:W-:Y:S01]  /*e3a0*/  FFMA.FTZ R36, R2, R13.reuse, R3 ;  /* 0x0000000d02247223 */ /* 0x080fe20000010003 */
[----:B------:R-:W-:Y:S01]  /*e3b0*/  HADD2.F32 R2, -RZ, R17.H1_H1 ;  /* 0x30000011ff027230 */ /* 0x000fe20000004100 */
[----:B------:R-:W-:Y:S01]  /*e3c0*/  FMUL.FTZ R8, R21, R0 ;  /* 0x0000000015087220 */ /* 0x000fe20000410000 */
[----:B------:R-:W-:Y:S01]  /*e3d0*/  HADD2.F32 R3, -RZ, R16.H0_H0 ;  /* 0x20000010ff037230 */ /* 0x000fe20000004100 */
[----:B------:R-:W-:Y:S01]  /*e3e0*/  FFMA.FTZ R26, R14, R13, -R23 ;  /* 0x0000000d0e1a7223 */ /* 0x000fe20000010817 */
[----:B------:R-:W-:Y:S01]  /*e3f0*/  HADD2.F32 R23, -RZ, R24.H0_H0 ;  /* 0x20000018ff177230 */ /* 0x000fe20000004100 */
[C---:B------:R-:W-:Y:S01]  /*e400*/  FMUL.FTZ R29, R2.reuse, R10 ;  /* 0x0000000a021d7220 */ /* 0x040fe20000410000 */
[----:B------:R-:W-:Y:S01]  /*e410*/  HADD2.F32 R10, -RZ, R4.H1_H1 ;  /* 0x30000004ff0a7230 */ /* 0x000fe20000004100 */
[----:B------:R-:W-:Y:S01]  /*e420*/  FFMA.FTZ R35, R2, R38, R5 ;  /* 0x0000002602237223 */ /* 0x000fe20000010005 */
[----:B------:R-:W-:Y:S01]  /*e430*/  HADD2.F32 R2, -RZ, R18.H0_H0 ;  /* 0x20000012ff027230 */ /* 0x000fe20000004100 */
[C---:B------:R-:W-:Y:S01]  /*e440*/  FMUL.FTZ R27, R3.reuse, R0 ;  /* 0x00000000031b7220 */ /* 0x040fe20000410000 */
[----:B------:R-:W-:Y:S01]  /*e450*/  HADD2.F32 R0, -RZ, R79.H1_H1 ;  /* 0x3000004fff007230 */ /* 0x000fe20000004100 */
[-C--:B------:R-:W-:Y:S01]  /*e460*/  FFMA.FTZ R32, R3, R15.reuse, R8 ;  /* 0x0000000f03207223 */ /* 0x080fe20000010008 */
[----:B------:R-:W-:Y:S01]  /*e470*/  HADD2.F32 R8, -RZ, R7.H0_H0 ;  /* 0x20000007ff087230 */ /* 0x000fe20000004100 */
[----:B------:R-:W-:Y:S01]  /*e480*/  FFMA.FTZ R15, R21, R15, -R27 ;  /* 0x0000000f150f7223 */ /* 0x000fe2000001081b */
[----:B------:R-:W-:Y:S01]  /*e490*/  HADD2.F32 R4, -RZ, R19.H0_H0 ;  /* 0x20000013ff047230 */ /* 0x000fe20000004100 */
[-C--:B------:R-:W-:Y:S01]  /*e4a0*/  FMUL.FTZ R3, R12, R0.reuse ;  /* 0x000000000c037220 */ /* 0x080fe20000410000 */
[----:B------:R-:W-:Y:S01]  /*e4b0*/  HADD2.F32 R7, -RZ, R7.H1_H1 ;  /* 0x30000007ff077230 */ /* 0x000fe20000004100 */
[C---:B------:R-:W-:Y:S01]  /*e4c0*/  FMUL.FTZ R25, R2.reuse, R0 ;  /* 0x0000000002197220 */ /* 0x040fe20000410000 */
[----:B------:R-:W-:Y:S01]  /*e4d0*/  HADD2.F32 R0, -RZ, R80.H1_H1 ;  /* 0x30000050ff007230 */ /* 0x000fe20000004100 */
[-C--:B------:R-:W-:Y:S01]  /*e4e0*/  FFMA.FTZ R31, R2, R11.reuse, R3 ;  /* 0x0000000b021f7223 */ /* 0x080fe20000010003 */
[----:B------:R-:W-:Y:S01]  /*e4f0*/  HADD2.F32 R2, -RZ, R82.H0_H0 ;  /* 0x20000052ff027230 */ /* 0x000fe20000004100 */
[----:B------:R-:W-:Y:S01]  /*e500*/  FFMA.FTZ R12, R12, R11, -R25 ;  /* 0x0000000b0c0c7223 */ /* 0x000fe20000010819 */
[----:B------:R-:W-:Y:S01]  /*e510*/  HADD2.F32 R3, -RZ, R19.H1_H1 ;  /* 0x30000013ff037230 */ /* 0x000fe20000004100 */
[-C--:B------:R-:W-:Y:S01]  /*e520*/  FMUL.FTZ R13, R8, R0.reuse ;  /* 0x00000000080d7220 */ /* 0x080fe20000410000 */
[----:B------:R-:W-:Y:S01]  /*e530*/  HADD2.F32 R9, -RZ, R6.H1_H1 ;  /* 0x30000006ff097230 */ /* 0x000fe20000004100 */
[C---:B------:R-:W-:Y:S01]  /*e540*/  FMUL.FTZ R17, R4.reuse, R0 ;  /* 0x0000000004117220 */ /* 0x040fe20000410000 */
[----:B------:R-:W-:Y:S01]  /*e550*/  HADD2.F32 R6, -RZ, R16.H1_H1 ;  /* 0x30000010ff067230 */ /* 0x000fe20000004100 */
[----:B------:R-:W-:Y:S01]  /*e560*/  FFMA.FTZ R19, R4, R2, R13 ;  /* 0x0000000204137223 */ /* 0x000fe2000001000d */
[----:B------:R-:W-:Y:S01]  /*e570*/  HADD2.F32 R4, -RZ, R33.H0_H0 ;  /* 0x20000021ff047230 */ /* 0x000fe20000004100 */
[-C--:B------:R-:W-:Y:S01]  /*e580*/  FMUL.FTZ R0, R7, R23.reuse ;  /* 0x0000001707007220 */ /* 0x080fe20000410000 */
[----:B------:R-:W-:Y:S01]  /*e590*/  HADD2.F32 R14, -RZ, R30.H0_H0 ;  /* 0x2000001eff0e7230 */ /* 0x000fe20000004100 */
[C---:B------:R-:W-:Y:S01]  /*e5a0*/  FMUL.FTZ R13, R3.reuse, R23 ;  /* 0x00000017030d7220 */ /* 0x040fe20000410000 */
[----:B------:R-:W-:Y:S01]  /*e5b0*/  HADD2.F32 R5, -RZ, R18.H1_H1 ;  /* 0x30000012ff057230 */ /* 0x000fe20000004100 */
[----:B------:R-:W-:Y:S01]  /*e5c0*/  FFMA.FTZ R16, R3, R37, R0 ;  /* 0x0000002503107223 */ /* 0x000fe20000010000 */
[----:B------:R-:W-:Y:S01]  /*e5d0*/  HADD2.F32 R24, -RZ, R34.H0_H0 ;  /* 0x20000022ff187230 */ /* 0x000fe20000004100 */
[----:B------:R-:W-:-:S02]  /*e5e0*/  FMUL.FTZ R3, R10, R4 ;  /* 0x000000040a037220 */ /* 0x000fc40000410000 */
[----:B------:R-:W-:Y:S02]  /*e5f0*/  FMUL.FTZ R0, R9, R14 ;  /* 0x0000000e09007220 */ /* 0x000fe40000410000 */
[C---:B------:R-:W-:Y:S02]  /*e600*/  FFMA.FTZ R18, R6.reuse, R28, R3 ;  /* 0x0000001c06127223 */ /* 0x040fe40000010003 */
[----:B------:R-:W-:Y:S02]  /*e610*/  FMUL.FTZ R4, R6, R4 ;  /* 0x0000000406047220 */ /* 0x000fe40000410000 */
[C---:B------:R-:W-:Y:S02]  /*e620*/  FMUL.FTZ R3, R5.reuse, R14 ;  /* 0x0000000e05037220 */ /* 0x040fe40000410000 */
[----:B------:R-:W-:Y:S01]  /*e630*/  FFMA.FTZ R23, R5, R24, R0 ;  /* 0x0000001805177223 */ /* 0x000fe20000010000 */
[----:B------:R-:W-:Y:S01]  /*e640*/  F2FP.PACK_AB R5, R35, R36 ;  /* 0x000000242305723e */ /* 0x000fe200000000ff */
[----:B------:R-:W-:-:S02]  /*e650*/  FFMA.FTZ R14, R20, R38, -R29 ;  /* 0x00000026140e7223 */ /* 0x000fc4000001081d */
[----:B------:R-:W-:Y:S02]  /*e660*/  FFMA.FTZ R2, R8, R2, -R17 ;  /* 0x0000000208027223 */ /* 0x000fe40000010811 */
        /* <DEDUP_REMOVED lines=9> */
[----:B------:R-:W-:-:S03]  /*e700*/  F2FP.PACK_AB R6, R23, R31 ;  /* 0x0000001f1706723e */ /* 0x000fc600000000ff */
[----:B------:R1:W-:Y:S04]  /*e710*/  STS.128 [R60], R8 ;  /* 0x000000083c007388 */ /* 0x0003e80000000c00 */
[----:B------:R1:W-:Y:S02]  /*e720*/  STS.128 [R22+0xc100], R4 ;  /* 0x00c1000416007388 */ /* 0x0003e40000000c00 */
.L_x_797:
[----:B------:R-:W-:Y:S05]  /*e730*/  BSYNC B1 ;  /* 0x0000000000017941 */ /* 0x000fea0003800000 */
.L_x_796:
[----:B------:R-:W-:-:S04]  /*e740*/  IADD3 R0, R222, 0x40, RZ ;  /* 0x00000040de007810 */ /* 0x000fc80007ffe0ff */
[----:B------:R-:W-:-:S13]  /*e750*/  ISETP.GE.AND P0, PT, R0, R73, PT ;  /* 0x000000490000720c */ /* 0x000fda0003f06270 */
[----:B------:R-:W-:Y:S05]  /*e760*/  @P0 BRA `(.L_x_781) ;  /* 0x0000132000000947 */ /* 0x000fea0003800000 */
[----:B------:R2:W5:Y:S01]  /*e770*/  LDL R42, [R1+0x18] ;  /* 0x00001800012a7983 */ /* 0x0005620000100800 */
[----:B------:R-:W-:Y:S01]  /*e780*/  ISETP.GE.AND P0, PT, R104, c[0x0][0x27c], PT ;  /* 0x00009f0068007a0c */ /* 0x000fe20003f06270 */
[----:B------:R-:W-:Y:S01]  /*e790*/  BSSY B0, `(.L_x_802) ;  /* 0x0000069000007945 */ /* 0x000fe20003800000 */
[C---:B------:R-:W-:Y:S02]  /*e7a0*/  IADD3 R43, R222.reuse, 0x40, RZ ;  /* 0x00000040de2b7810 */ /* 0x040fe40007ffe0ff */
[----:B-1----:R-:W-:-:S03]  /*e7b0*/  IADD3 R60, R222, 0x40, RZ ;  /* 0x00000040de3c7810 */ /* 0x002fc60007ffe0ff */
[----:B------:R-:W-:Y:S02]  /*e7c0*/  IMAD.SHL.U32 R43, R43, 0x40, RZ ;  /* 0x000000402b2b7824 */ /* 0x000fe400078e00ff */
[----:B------:R-:W-:-:S03]  /*e7d0*/  IMAD.SHL.U32 R60, R60, 0x40, RZ ;  /* 0x000000403c3c7824 */ /* 0x000fc600078e00ff */
[----:B------:R-:W-:Y:S02]  /*e7e0*/  LOP3.LUT R43, R43, 0x1c0, RZ, 0xc0, !PT ;  /* 0x000001c02b2b7812 */ /* 0x000fe400078ec0ff */
[----:B------:R-:W-:Y:S02]  /*e7f0*/  LOP3.LUT R60, R60, 0x1c0, RZ, 0xc0, !PT ;  /* 0x000001c03c3c7812 */ /* 0x000fe400078ec0ff */
[----:B------:R-:W-:Y:S01]  /*e800*/  SHF.R.U32.HI R43, RZ, 0x3, R43 ;  /* 0x00000003ff2b7819 */ /* 0x000fe2000001162b */
[----:B------:R-:W-:Y:S05]  /*e810*/  @P0 BRA `(.L_x_803) ;  /* 0x0000060000000947 */ /* 0x000fea0003800000 */
[----:B------:R-:W3:Y:S01]  /*e820*/  LDL R41, [R1+0x44] ;  /* 0x0000440001297983 */ /* 0x000ee20000100800 */
[----:B------:R-:W-:Y:S02]  /*e830*/  MOV R0, c[0x0][0x27c] ;  /* 0x00009f0000007a02 */ /* 0x000fe40000000f00 */
[----:B------:R-:W-:Y:S02]  /*e840*/  SHF.R.U32.HI R23, RZ, 0x10, R49 ;  /* 0x00000010ff177819 */ /* 0x000fe40000011631 */
[----:B------:R-:W-:-:S02]  /*e850*/  LEA.HI R0, R0, R248, RZ, 0x1d ;  /* 0x000000f800007211 */ /* 0x000fc400078fe8ff */
[----:B------:R-:W-:Y:S02]  /*e860*/  SHF.R.U32.HI R24, RZ, 0x10, R45 ;  /* 0x00000010ff187819 */ /* 0x000fe4000001162d */
[----:B------:R-:W-:Y:S02]  /*e870*/  SHF.R.S32.HI R3, RZ, 0x1f, R0 ;  /* 0x0000001fff037819 */ /* 0x000fe40000011400 */
[----:B------:R-:W-:Y:S01]  /*e880*/  SHF.L.U32 R2, R0, 0x3, RZ ;  /* 0x0000000300027819 */ /* 0x000fe200000006ff */
[----:B------:R-:W-:Y:S01]  /*e890*/  HADD2.F32 R40, -RZ, R24.H0_H0 ;  /* 0x20000018ff287230 */ /* 0x000fe20000004100 */
[----:B------:R-:W-:Y:S02]  /*e8a0*/  LEA.HI R0, R3, R0, RZ, 0x3 ;  /* 0x0000000003007211 */ /* 0x000fe400078f18ff */
[----:B------:R-:W-:Y:S02]  /*e8b0*/  LOP3.LUT R2, R60, 0x38, R2, 0xf8, !PT ;  /* 0x000000383c027812 */ /* 0x000fe400078ef802 */
[----:B------:R-:W-:-:S02]  /*e8c0*/  SHF.L.U32 R0, R0, 0xa, RZ ;  /* 0x0000000a00007819 */ /* 0x000fc400000006ff */
[----:B------:R-:W-:Y:S02]  /*e8d0*/  LOP3.LUT R2, R2, R43, RZ, 0x3c, !PT ;  /* 0x0000002b02027212 */ /* 0x000fe400078e3cff */
[----:B------:R-:W-:Y:S02]  /*e8e0*/  LOP3.LUT R0, R0, 0x7fffe000, RZ, 0xc0, !PT ;  /* 0x7fffe00000007812 */ /* 0x000fe400078ec0ff */
[----:B------:R-:W-:Y:S02]  /*e8f0*/  SHF.R.U32.HI R25, RZ, 0x10, R51 ;  /* 0x00000010ff197819 */ /* 0x000fe40000011633 */
[----:B-----5:R-:W-:Y:S02]  /*e900*/  IADD3 R0, R2, R0, R42 ;  /* 0x0000000002007210 */ /* 0x020fe40007ffe02a */
[----:B------:R-:W-:Y:S02]  /*e910*/  SHF.R.U64 R36, R48, 0x10, R49 ;  /* 0x0000001030247819 */ /* 0x000fe40000001231 */
[----:B------:R-:W-:Y:S01]  /*e920*/  SHF.L.U32 R22, R0, 0x1, RZ ;  /* 0x0000000100167819 */ /* 0x000fe200000006ff */
[----:B------:R-:W-:Y:S01]  /*e930*/  HADD2.F32 R0, -RZ, R81.H1_H1 ;  /* 0x30000051ff007230 */ /* 0x000fe20000004100 */
[----:B------:R-:W-:-:S02]  /*e940*/  SHF.R.U32.HI R27, RZ, 0x10, R47 ;  /* 0x00000010ff1b7819 */ /* 0x000fc4000001162f */
[----:B------:R-:W-:Y:S01]  /*e950*/  SHF.R.U64 R38, R44, 0x10, R45 ;  /* 0x000000102c267819 */ /* 0x000fe2000000122d */
[----:B------:R-:W1:Y:S01]  /*e960*/  LDS.128 R8, [R22+0xc100] ;  /* 0x00c1000016087984 */ /* 0x000e620000000c00 */
[----:B------:R-:W-:Y:S01]  /*e970*/  SHF.R.U64 R31, R50, 0x10, R51 ;  /* 0x00000010321f7819 */ /* 0x000fe20000001233 */
[----:B------:R-:W-:Y:S01]  /*e980*/  HADD2.F32 R39, -RZ, R27.H0_H0 ;  /* 0x2000001bff277230 */ /* 0x000fe20000004100 */
[----:B------:R-:W-:Y:S01]  /*e990*/  SHF.R.U64 R37, R46, 0x10, R47 ;  /* 0x000000102e257819 */ /* 0x000fe2000000122f */
[----:B------:R-:W-:Y:S02]  /*e9a0*/  HADD2.F32 R38, -RZ, R38.H0_H0 ;  /* 0x20000026ff267230 */ /* 0x000fe40000004100 */
[--C-:B-1----:R-:W-:Y:S02]  /*e9b0*/  HADD2.F32 R3, -RZ, R9.reuse.H0_H0 ;  /* 0x20000009ff037230 */ /* 0x102fe40000004100 */
[----:B------:R-:W-:Y:S02]  /*e9c0*/  HADD2.F32 R2, -RZ, R9.H1_H1 ;  /* 0x30000009ff027230 */ /* 0x000fe40000004100 */
[--C-:B------:R-:W-:Y:S01]  /*e9d0*/  HADD2.F32 R9, -RZ, R8.reuse.H0_H0 ;  /* 0x20000008ff097230 */ /* 0x100fe20000004100 */
[----:B------:R-:W-:Y:S01]  /*e9e0*/  FMUL.FTZ R30, R3, R0 ;  /* 0x00000000031e7220 */ /* 0x000fe20000410000 */
[----:B------:R-:W-:-:S02]  /*e9f0*/  HADD2.F32 R13, -RZ, R8.H1_H1 ;  /* 0x30000008ff0d7230 */ /* 0x000fc40000004100 */
[----:B------:R-:W-:Y:S02]  /*ea00*/  HADD2.F32 R8, -RZ, R11.H0_H0 ;  /* 0x2000000bff087230 */ /* 0x000fe40000004100 */
[--C-:B------:R-:W-:Y:S02]  /*ea10*/  HADD2.F32 R12, -RZ, R10.reuse.H0_H0 ;  /* 0x2000000aff0c7230 */ /* 0x100fe40000004100 */
[----:B------:R-:W-:Y:S01]  /*ea20*/  HADD2.F32 R10, -RZ, R10.H1_H1 ;  /* 0x3000000aff0a7230 */ /* 0x000fe20000004100 */
[----:B---3--:R-:W1:Y:S02]  /*ea30*/  LDS.128 R4, [R41] ;  /* 0x0000000029047984 */ /* 0x008e640000000c00 */
[----:B-1----:R-:W-:Y:S02]  /*ea40*/  HADD2.F32 R21, -RZ, R5.H0_H0 ;  /* 0x20000005ff157230 */ /* 0x002fe40000004100 */
[--C-:B------:R-:W-:Y:S02]  /*ea50*/  HADD2.F32 R15, -RZ, R7.reuse.H0_H0 ;  /* 0x20000007ff0f7230 */ /* 0x100fe40000004100 */
[----:B------:R-:W-:-:S02]  /*ea60*/  HADD2.F32 R14, -RZ, R7.H1_H1 ;  /* 0x30000007ff0e7230 */ /* 0x000fc40000004100 */
[----:B------:R-:W-:Y:S02]  /*ea70*/  HADD2.F32 R7, -RZ, R11.H1_H1 ;  /* 0x3000000bff077230 */ /* 0x000fe40000004100 */
[----:B------:R-:W-:Y:S01]  /*ea80*/  HADD2.F32 R19, -RZ, R5.H1_H1 ;  /* 0x30000005ff137230 */ /* 0x000fe20000004100 */
[----:B------:R-:W-:Y:S01]  /*ea90*/  FMUL.FTZ R5, R21, R0 ;  /* 0x0000000015057220 */ /* 0x000fe20000410000 */
[----:B------:R-:W-:Y:S02]  /*eaa0*/  HADD2.F32 R11, -RZ, R23.H0_H0 ;  /* 0x20000017ff0b7230 */ /* 0x000fe40000004100 */
[--C-:B------:R-:W-:Y:S02]  /*eab0*/  HADD2.F32 R17, -RZ, R6.reuse.H0_H0 ;  /* 0x20000006ff117230 */ /* 0x100fe40000004100 */
[----:B------:R-:W-:Y:S01]  /*eac0*/  HADD2.F32 R16, -RZ, R6.H1_H1 ;  /* 0x30000006ff107230 */ /* 0x000fe20000004100 */
[-C--:B------:R-:W-:Y:S01]  /*ead0*/  FMUL.FTZ R0, R19, R11.reuse ;  /* 0x0000000b13007220 */ /* 0x080fe20000410000 */
[----:B------:R-:W-:Y:S01]  /*eae0*/  HADD2.F32 R6, -RZ, R83.H0_H0 ;  /* 0x20000053ff067230 */ /* 0x000fe20000004100 */
[C---:B------:R-:W-:Y:S01]  /*eaf0*/  FMUL.FTZ R29, R2.reuse, R11 ;  /* 0x0000000b021d7220 */ /* 0x040fe20000410000 */
[--C-:B------:R-:W-:Y:S01]  /*eb00*/  HADD2.F32 R20, -RZ, R4.reuse.H0_H0 ;  /* 0x20000004ff147230 */ /* 0x100fe20000004100 */
[----:B------:R-:W-:Y:S01]  /*eb10*/  FFMA.FTZ R34, R2, R40, R0 ;  /* 0x0000002802227223 */ /* 0x000fe20000010000 */
[----:B------:R-:W-:Y:S01]  /*eb20*/  HADD2.F32 R18, -RZ, R4.H1_H1 ;  /* 0x30000004ff127230 */ /* 0x000fe20000004100 */
[----:B------:R-:W-:Y:S01]  /*eb30*/  FFMA.FTZ R35, R3, R6, R5 ;  /* 0x0000000603237223 */ /* 0x000fe20000010005 */
[----:B------:R-:W-:-:S02]  /*eb40*/  HADD2.F32 R4, -RZ, R82.H1_H1 ;  /* 0x30000052ff047230 */ /* 0x000fc40000004100 */
[--C-:B------:R-:W-:Y:S02]  /*eb50*/  HADD2.F32 R5, -RZ, R86.reuse.H1_H1 ;  /* 0x30000056ff057230 */ /* 0x100fe40000004100 */
[----:B------:R-:W-:Y:S01]  /*eb60*/  HADD2.F32 R0, -RZ, R86.H0_H0 ;  /* 0x20000056ff007230 */ /* 0x000fe20000004100 */
[-C--:B------:R-:W-:Y:S01]  /*eb70*/  FMUL.FTZ R3, R20, R4.reuse ;  /* 0x0000000414037220 */ /* 0x080fe20000410000 */
[----:B------:R-:W-:Y:S01]  /*eb80*/  HADD2.F32 R2, -RZ, R83.H1_H1 ;  /* 0x30000053ff027230 */ /* 0x000fe20000004100 */
[C---:B------:R-:W-:Y:S01]  /*eb90*/  FMUL.FTZ R28, R9.reuse, R4 ;  /* 0x00000004091c7220 */ /* 0x040fe20000410000 */
[----:B------:R-:W-:Y:S01]  /*eba0*/  HADD2.F32 R23, -RZ, R25.H0_H0 ;  /* 0x20000019ff177230 */ /* 0x000fe20000004100 */
[----:B------:R-:W-:Y:S01]  /*ebb0*/  FFMA.FTZ R32, R9, R5, R3 ;  /* 0x0000000509207223 */ /* 0x000fe20000010003 */
[--C-:B------:R-:W-:Y:S01]  /*ebc0*/  HADD2.F32 R3, -RZ, R87.reuse.H0_H0 ;  /* 0x20000057ff037230 */ /* 0x100fe20000004100 */
[-C--:B------:R-:W-:Y:S01]  /*ebd0*/  FMUL.FTZ R9, R15, R0.reuse ;  /* 0x000000000f097220 */ /* 0x080fe20000410000 */
[----:B------:R-:W-:Y:S01]  /*ebe0*/  HADD2.F32 R4, -RZ, R87.H1_H1 ;  /* 0x30000057ff047230 */ /* 0x000fe20000004100 */
[----:B------:R-:W-:-:S02]  /*ebf0*/  FMUL.FTZ R24, R8, R0 ;  /* 0x0000000008187220 */ /* 0x000fc40000410000 */
[----:B------:R-:W-:Y:S01]  /*ec00*/  FFMA.FTZ R25, R8, R3, R9 ;  /* 0x0000000308197223 */ /* 0x000fe20000010009 */
[----:B------:R-:W-:Y:S01]  /*ec10*/  HADD2.F32 R8, -RZ, R36.H0_H0 ;  /* 0x20000024ff087230 */ /* 0x000fe20000004100 */
[-C--:B------:R-:W-:Y:S01]  /*ec20*/  FMUL.FTZ R11, R17, R2.reuse ;  /* 0x00000002110b7220 */ /* 0x080fe20000410000 */
[----:B------:R-:W-:Y:S01]  /*ec30*/  HADD2.F32 R9, -RZ, R31.H0_H0 ;  /* 0x2000001fff097230 */ /* 0x000fe20000004100 */
[----:B------:R-:W-:Y:S01]  /*ec40*/  FMUL.FTZ R0, R14, R23 ;  /* 0x000000170e007220 */ /* 0x000fe20000410000 */
[----:B------:R-:W-:Y:S01]  /*ec50*/  HADD2.F32 R31, -RZ, R37.H0_H0 ;  /* 0x20000025ff1f7230 */ /* 0x000fe20000004100 */
[C---:B------:R-:W-:Y:S02]  /*ec60*/  FMUL.FTZ R26, R12.reuse, R2 ;  /* 0x000000020c1a7220 */ /* 0x040fe40000410000 */
[----:B------:R-:W-:Y:S02]  /*ec70*/  FFMA.FTZ R33, R12, R4, R11 ;  /* 0x000000040c217223 */ /* 0x000fe4000001000b */
[----:B------:R-:W-:-:S02]  /*ec80*/  FMUL.FTZ R2, R18, R8 ;  /* 0x0000000812027220 */ /* 0x000fc40000410000 */
[C---:B------:R-:W-:Y:S02]  /*ec90*/  FMUL.FTZ R11, R7.reuse, R23 ;  /* 0x00000017070b7220 */ /* 0x040fe40000410000 */
[----:B------:R-:W-:Y:S02]  /*eca0*/  FFMA.FTZ R23, R7, R39, R0 ;  /* 0x0000002707177223 */ /* 0x000fe40000010000 */
[C---:B------:R-:W-:Y:S02]  /*ecb0*/  FMUL.FTZ R7, R13.reuse, R8 ;  /* 0x000000080d077220 */ /* 0x040fe40000410000 */
[-C--:B------:R-:W-:Y:S02]  /*ecc0*/  FMUL.FTZ R0, R16, R9.reuse ;  /* 0x0000000910007220 */ /* 0x080fe40000410000 */
[----:B------:R-:W-:Y:S02]  /*ecd0*/  FFMA.FTZ R13, R13, R38, R2 ;  /* 0x000000260d0d7223 */ /* 0x000fe40000010002 */
[----:B------:R-:W-:-:S02]  /*ece0*/  FMUL.FTZ R2, R10, R9 ;  /* 0x000000090a027220 */ /* 0x000fc40000410000 */
[----:B------:R-:W-:Y:S02]  /*ecf0*/  FFMA.FTZ R27, R10, R31, R0 ;  /* 0x0000001f0a1b7223 */ /* 0x000fe40000010000 */
[----:B------:R-:W-:Y:S02]  /*ed00*/  FFMA.FTZ R12, R21, R6, -R30 ;  /* 0x00000006150c7223 */ /* 0x000fe4000001081e */
[----:B------:R-:W-:Y:S02]  /*ed10*/  FFMA.FTZ R9, R19, R40, -R29 ;  /* 0x0000002813097223 */ /* 0x000fe4000001081d */
[----:B------:R-:W-:Y:S01]  /*ed20*/  FFMA.FTZ R8, R20, R5, -R28 ;  /* 0x0000000514087223 */ /* 0x000fe2000001081c */
[----:B------:R-:W-:Y:S01]  /*ed30*/  F2FP.PACK_AB R5, R34, R35 ;  /* 0x000000232205723e */ /* 0x000fe200000000ff */
[----:B------:R-:W-:Y:S01]  /*ed40*/  FFMA.FTZ R10, R17, R4, -R26 ;  /* 0x00000004110a7223 */ /* 0x000fe2000001081a */
[----:B------:R-:W-:Y:S01]  /*ed50*/  F2FP.PACK_AB R9, R9, R12 ;  /* 0x0000000c0909723e */ /* 0x000fe200000000ff */
[----:B------:R-:W-:Y:S01]  /*ed60*/  FFMA.FTZ R3, R15, R3, -R24 ;  /* 0x000000030f037223 */ /* 0x000fe20000010818 */
[----:B------:R-:W-:Y:S01]  /*ed70*/  F2FP.PACK_AB R4, R13, R32 ;  /* 0x000000200d04723e */ /* 0x000fe200000000ff */
[----:B------:R-:W-:-:S02]  /*ed80*/  FFMA.FTZ R0, R14, R39, -R11 ;  /* 0x000000270e007223 */ /* 0x000fc4000001080b */
[----:B------:R-:W-:Y:S01]  /*ed90*/  FFMA.FTZ R6, R18, R38, -R7 ;  /* 0x0000002612067223 */ /* 0x000fe20000010807 */
[----:B------:R-:W-:Y:S01]  /*eda0*/  F2FP.PACK_AB R7, R23, R25 ;  /* 0x000000191707723e */ /* 0x000fe200000000ff */
[----:B------:R-:W-:Y:S01]  /*edb0*/  FFMA.FTZ R2, R16, R31, -R2 ;  /* 0x0000001f10027223 */ /* 0x000fe20000010802 */
[----:B------:R-:W-:Y:S02]  /*edc0*/  F2FP.PACK_AB R11, R0, R3 ;  /* 0x00000003000b723e */ /* 0x000fe400000000ff */
[----:B------:R-:W-:Y:S02]  /*edd0*/  F2FP.PACK_AB R8, R6, R8 ;  /* 0x000000080608723e */ /* 0x000fe400000000ff */
[----:B------:R-:W-:Y:S02]  /*ede0*/  F2FP.PACK_AB R10, R2, R10 ;  /* 0x0000000a020a723e */ /* 0x000fe400000000ff */
[----:B------:R-:W-:-:S03]  /*edf0*/  F2FP.PACK_AB R6, R27, R33 ;  /* 0x000000211b06723e */ /* 0x000fc600000000ff */
[----:B------:R1:W-:Y:S04]  /*ee00*/  STS.128 [R41], R8 ;  /* 0x0000000829007388 */ /* 0x0003e80000000c00 */
[----:B------:R1:W-:Y:S02]  /*ee10*/  STS.128 [R22+0xc100], R4 ;  /* 0x00c1000416007388 */ /* 0x0003e40000000c00 */
.L_x_803:
[----:B------:R-:W-:Y:S05]  /*ee20*/  BSYNC B0 ;  /* 0x0000000000007941 */ /* 0x000fea0003800000 */
.L_x_802:
[----:B------:R-:W-:Y:S01]  /*ee30*/  ISETP.GE.AND P0, PT, R106, c[0x0][0x27c], PT ;  /* 0x00009f006a007a0c */ /* 0x000fe20003f06270 */
[----:B------:R-:W-:-:S12]  /*ee40*/  BSSY B0, `(.L_x_804) ;  /* 0x0000062000007945 */ /* 0x000fd80003800000 */
[----:B------:R-:W-:Y:S05]  /*ee50*/  @P0 BRA `(.L_x_805) ;  /* 0x0000060000000947 */ /* 0x000fea0003800000 */
[----:B-1----:R-:W3:Y:S01]  /*ee60*/  LDL R41, [R1+0x38] ;  /* 0x0000380001297983 */ /* 0x002ee20000100800 */
[----:B------:R-:W-:Y:S02]  /*ee70*/  MOV R0, c[0x0][0x27c] ;  /* 0x00009f0000007a02 */ /* 0x000fe40000000f00 */
[----:B------:R-:W-:Y:S02]  /*ee80*/  SHF.R.U32.HI R23, RZ, 0x10, R57 ;  /* 0x00000010ff177819 */ /* 0x000fe40000011639 */
[----:B------:R-:W-:Y:S02]  /*ee90*/  LEA.HI R0, R0, R236, RZ, 0x1d ;  /* 0x000000ec00007211 */ /* 0x000fe400078fe8ff */
[----:B------:R-:W-:Y:S02]  /*eea0*/  SHF.R.U32.HI R24, RZ, 0x10, R53 ;  /* 0x00000010ff187819 */ /* 0x000fe40000011635 */
[----:B------:R-:W-:Y:S02]  /*eeb0*/  SHF.R.S32.HI R2, RZ, 0x1f, R0 ;  /* 0x0000001fff027819 */ /* 0x000fe40000011400 */
[----:B------:R-:W-:Y:S01]  /*eec0*/  SHF.L.U32 R3, R0, 0x3, RZ ;  /* 0x0000000300037819 */ /* 0x000fe200000006ff */
[----:B------:R-:W-:Y:S01]  /*eed0*/  HADD2.F32 R40, -RZ, R24.H0_H0 ;  /* 0x20000018ff287230 */ /* 0x000fe20000004100 */
[----:B------:R-:W-:-:S02]  /*eee0*/  LEA.HI R0, R2, R0, RZ, 0x3 ;  /* 0x0000000002007211 */ /* 0x000fc400078f18ff */
[----:B------:R-:W-:Y:S02]  /*eef0*/  LOP3.LUT R2, R60, 0x38, R3, 0xf8, !PT ;  /* 0x000000383c027812 */ /* 0x000fe400078ef803 */
[----:B------:R-:W-:Y:S02]  /*ef00*/  SHF.L.U32 R0, R0, 0xa, RZ ;  /* 0x0000000a00007819 */ /* 0x000fe400000006ff */
[----:B------:R-:W-:Y:S02]  /*ef10*/  LOP3.LUT R2, R2, R43, RZ, 0x3c, !PT ;  /* 0x0000002b02027212 */ /* 0x000fe400078e3cff */
[----:B------:R-:W-:Y:S02]  /*ef20*/  LOP3.LUT R0, R0, 0x7fffe000, RZ, 0xc0, !PT ;  /* 0x7fffe00000007812 */ /* 0x000fe400078ec0ff */
[----:B------:R-:W-:Y:S02]  /*ef30*/  SHF.R.U32.HI R25, RZ, 0x10, R59 ;  /* 0x00000010ff197819 */ /* 0x000fe4000001163b */
[----:B-----5:R-:W-:-:S02]  /*ef40*/  IADD3 R0, R2, R0, R42 ;  /* 0x0000000002007210 */ /* 0x020fc40007ffe02a */
[----:B------:R-:W-:Y:S02]  /*ef50*/  SHF.R.U64 R31, R56, 0x10, R57 ;  /* 0x00000010381f7819 */ /* 0x000fe40000001239 */
[----:B------:R-:W-:Y:S01]  /*ef60*/  SHF.L.U32 R22, R0, 0x1, RZ ;  /* 0x0000000100167819 */ /* 0x000fe200000006ff */
[----:B------:R-:W-:Y:S01]  /*ef70*/  HADD2.F32 R0, -RZ, R88.H0_H0 ;  /* 0x20000058ff007230 */ /* 0x000fe20000004100 */
[----:B------:R-:W-:Y:S02]  /*ef80*/  SHF.R.U32.HI R27, RZ, 0x10, R55 ;  /* 0x00000010ff1b7819 */ /* 0x000fe40000011637 */
[----:B------:R-:W-:Y:S01]  /*ef90*/  SHF.R.U64 R35, R52, 0x10, R53 ;  /* 0x0000001034237819 */ /* 0x000fe20000001235 */
[----:B------:R-:W1:Y:S01]  /*efa0*/  LDS.128 R8, [R22+0xc100] ;  /* 0x00c1000016087984 */ /* 0x000e620000000c00 */
[----:B------:R-:W-:Y:S01]  /*efb0*/  SHF.R.U64 R32, R58, 0x10, R59 ;  /* 0x000000103a207819 */ /* 0x000fe2000000123b */
[----:B------:R-:W-:Y:S01]  /*efc0*/  HADD2.F32 R39, -RZ, R27.H0_H0 ;  /* 0x2000001bff277230 */ /* 0x000fe20000004100 */
[----:B------:R-:W-:Y:S01]  /*efd0*/  SHF.R.U64 R37, R54, 0x10, R55 ;  /* 0x0000001036257819 */ /* 0x000fe20000001237 */
[----:B------:R-:W-:-:S02]  /*efe0*/  HADD2.F32 R35, -RZ, R35.H0_H0 ;  /* 0x20000023ff237230 */ /* 0x000fc40000004100 */
[--C-:B-1----:R-:W-:Y:S02]  /*eff0*/  HADD2.F32 R3, -RZ, R9.reuse.H0_H0 ;  /* 0x20000009ff037230 */ /* 0x102fe40000004100 */
[----:B------:R-:W-:Y:S02]  /*f000*/  HADD2.F32 R2, -RZ, R9.H1_H1 ;  /* 0x30000009ff027230 */ /* 0x000fe40000004100 */
[--C-:B------:R-:W-:Y:S01]  /*f010*/  HADD2.F32 R9, -RZ, R8.reuse.H0_H0 ;  /* 0x20000008ff097230 */ /* 0x100fe20000004100 */
[----:B------:R-:W-:Y:S01]  /*f020*/  FMUL.FTZ R30, R3, R0 ;  /* 0x00000000031e7220 */ /* 0x000fe20000410000 */
[----:B------:R-:W-:Y:S02]  /*f030*/  HADD2.F32 R13, -RZ, R8.H1_H1 ;  /* 0x30000008ff0d7230 */ /* 0x000fe40000004100 */
[----:B------:R-:W-:Y:S02]  /*f040*/  HADD2.F32 R8, -RZ, R11.H0_H0 ;  /* 0x2000000bff087230 */ /* 0x000fe40000004100 */
[----:B------:R-:W-:-:S02]  /*f050*/  HADD2.F32 R12, -RZ, R10.H0_H0 ;  /* 0x2000000aff0c7230 */ /* 0x000fc40000004100 */
[----:B------:R-:W-:Y:S01]  /*f060*/  HADD2.F32 R10, -RZ, R10.H1_H1 ;  /* 0x3000000aff0a7230 */ /* 0x000fe20000004100 */
[----:B---3--:R-:W1:Y:S02]  /*f070*/  LDS.128 R4, [R41] ;  /* 0x0000000029047984 */ /* 0x008e640000000c00 */
[----:B-1----:R-:W-:Y:S02]  /*f080*/  HADD2.F32 R21, -RZ, R5.H0_H0 ;  /* 0x20000005ff157230 */ /* 0x002fe40000004100 */
[--C-:B------:R-:W-:Y:S02]  /*f090*/  HADD2.F32 R15, -RZ, R7.reuse.H0_H0 ;  /* 0x20000007ff0f7230 */ /* 0x100fe40000004100 */
[----:B------:R-:W-:Y:S02]  /*f0a0*/  HADD2.F32 R14, -RZ, R7.H1_H1 ;  /* 0x30000007ff0e7230 */ /* 0x000fe40000004100 */
[----:B------:R-:W-:Y:S02]  /*f0b0*/  HADD2.F32 R7, -RZ, R11.H1_H1 ;  /* 0x3000000bff077230 */ /* 0x000fe40000004100 */
[----:B------:R-:W-:Y:S01]  /*f0c0*/  HADD2.F32 R19, -RZ, R5.H1_H1 ;  /* 0x30000005ff137230 */ /* 0x000fe20000004100 */
[----:B------:R-:W-:Y:S01]  /*f0d0*/  FMUL.FTZ R5, R21, R0 ;  /* 0x0000000015057220 */ /* 0x000fe20000410000 */
[----:B------:R-:W-:-:S02]  /*f0e0*/  HADD2.F32 R11, -RZ, R23.H0_H0 ;  /* 0x20000017ff0b7230 */ /* 0x000fc40000004100 */
        /* <DEDUP_REMOVED lines=33> */
[----:B------:R-:W-:Y:S02]  /*f300*/  FMUL.FTZ R0, R16, R9 ;  /* 0x0000000910007220 */ /* 0x000fe40000410000 */
        /* <DEDUP_REMOVED lines=21> */
.L_x_805:
[----:B------:R-:W-:Y:S05]  /*f460*/  BSYNC B0 ;  /* 0x0000000000007941 */ /* 0x000fea0003800000 */
.L_x_804:
[----:B------:R-:W-:-:S13]  /*f470*/  ISETP.GE.AND P0, PT, R103, c[0x0][0x27c], PT ;  /* 0x00009f0067007a0c */ /* 0x000fda0003f06270 */
        /* <DEDUP_REMOVED lines=97> */
.L_x_781:
[----:B------:R-:W-:Y:S05]  /*fa90*/  BSYNC B2 ;  /* 0x0000000000027941 */ /* 0x000fea0003800000 */
.L_x_763:
[----:B------:R-:W-:Y:S01]  /*faa0*/  IMAD R0, R97, c[0x0][0x208], RZ ;  /* 0x0000820061007a24 */ /* 0x000fe200078e02ff */
[C---:B------:R-:W-:Y:S01]  /*fab0*/  SHF.L.U32 R88, R200.reuse, 0x1, RZ ;  /* 0x00000001c8587819 */ /* 0x040fe200000006ff */
        /* <DEDUP_REMOVED lines=12> */
[C---:B------:R-:W-:Y:S01]  /*fb80*/  IMAD.WIDE.U32 R2, R198.reuse, c[0x0][0x218], R2 ;  /* 0x00008600c6027a25 */ /* 0x040fe200078e0002 */
        /* <DEDUP_REMOVED lines=21> */
[C---:B---3--:R-:W-:Y:S01]  /*fce0*/  IADD3 R18, P0, R3.reuse, R88, RZ ;  /* 0x0000005803127210 */ /* 0x048fe20007f1e0ff */
[----:B------:R-:W-:Y:S01]  /*fcf0*/  LDSM.16.M88.4 R4, [R178] ;  /* 0x00000000b204783b */ /* 0x000fe20000000200 */
[----:B------:R-:W-:Y:S02]  /*fd00*/  ISETP.GE.AND P1, PT, R202, c[0x0][0x1d4], PT ;  /* 0x00007500ca007a0c */ /* 0x000fe40003f26270 */
[----:B----4-:R-:W-:Y:S01]  /*fd10*/  IADD3.X R19, R12, R89, RZ, P0, !PT ;  /* 0x000000590c137210 */ /* 0x010fe200007fe4ff */
[----:B------:R-:W2:Y:S01]  /*fd20*/  LDSM.16.M88.4 R52, [R181] ;  /* 0x00000000b534783b */ /* 0x000ea20000000200 */
[----:B------:R-:W-:-:S02]  /*fd30*/  IADD3 R14, P0, R3, R90, RZ ;  /* 0x0000005a030e7210 */ /* 0x000fc40007f1e0ff */
[----:B------:R-:W-:Y:S01]  /*fd40*/  IADD3 R20, P2, R0, R90, RZ ;  /* 0x0000005a00147210 */ /* 0x000fe20007f5e0ff */
[----:B------:R-:W3:Y:S01]  /*fd50*/  LDSM.16.M88.4 R60, [R192] ;  /* 0x00000000c03c783b */ /* 0x000ee20000000200 */
        /* <DEDUP_REMOVED lines=14> */
[C---:B-----5:R-:W-:Y:S10]  /*fe40*/  HMMA.16816.F32 R40, R8.reuse, R30, RZ ;  /* 0x0000001e0828723c */ /* 0x060ff400000018ff */
        /* <DEDUP_REMOVED lines=17> */
[----:B------:R-:W-:Y:S02]  /*ff60*/  HMMA.16816.F32 R52, R4, R54, R40 ;  /* 0x000000360434723c */ /* 0x000fe40000001828 */
[----:B------:R-:W-:Y:S04]  /*ff70*/  LDSM.16.M88.4 R64, [R176+0x1000] ;  /* 0x00100000b040783b */ /* 0x000fe80000000200 */
[----:B-1----:R-:W1:Y:S02]  /*ff80*/  LDSM.16.M88.4 R12, [R180] ;  /* 0x00000000b40c783b */ /* 0x002e640000000200 */
[C---:B---3--:R-:W-:Y:S02]  /*ff90*/  HMMA.16816.F32 R16, R8.reuse, R48, RZ ;  /* 0x000000300810723c */ /* 0x048fe400000018ff */
[----:B------:R-:W-:Y:S04]  /*ffa0*/  LDSM.16.M88.4 R84, [R176+0x3800] ;  /* 0x00380000b054783b */ /* 0x000fe80000000200 */
[----:B------:R-:W0:Y:S02]  /*ffb0*/  LDGDEPBAR ;  /* 0x00000000000079af */ /* 0x000e240000000000 */
[----:B------:R-:W-:Y:S08]  /*ffc0*/  HMMA.16816.F32 R8, R8, R50, RZ ;  /* 0x000000320808723c */ /* 0x000ff000000018ff */
[C---:B------:R-:W-:Y:S01]  /*ffd0*/  HMMA.16816.F32 R44, R4.reuse, R62, R28 ;  /* 0x0000003e042c723c */ /* 0x040fe2000000181c */
[----:B------:R-:W3:Y:S07]  /*ffe0*/  LDSM.16.M88.4 R28, [R176+0x1800] ;  /* 0x00180000b01c783b */ /* 0x000eee0000000200 */
[C---:B------:R-:W-:Y:S01]  /*fff0*/  HMMA.16816.F32 R48, R4.reuse, R60, R36 ;  /* 0x0000003c0430723c */ /* 0x040fe20000001824 */
[----:B------:R-:W-:Y:S07]  /*10000*/  LDSM.16.M88.4 R60, [R173+0x1800] ;  /* 0x00180000ad3c783b */ /* 0x000fee0000000200 */
[C---:B----4-:R-:W-:Y:S08]  /*10010*/  HMMA.16816.F32 R40, R4.reuse, R76, R24 ;  /* 0x0000004c0428723c */ /* 0x050ff00000001818 */
[C---:B------:R-:W-:Y:S01]  /*10020*/  HMMA.16816.F32 R36, R4.reuse, R78, R20 ;  /* 0x0000004e0424723c */ /* 0x040fe20000001814 */
[----:B------:R-:W-:Y:S04]  /*10030*/  LDSM.16.M88.4 R20, [R173] ;  /* 0x00000000ad14783b */ /* 0x000fe80000000200 */
[----:B------:R-:W-:Y:S03]  /*10040*/  LDSM.16.M88.4 R76, [R173+0x800] ;  /* 0x00080000ad4c783b */ /* 0x000fe60000000200 */
[C---:B------:R-:W-:Y:S08]  /*10050*/  HMMA.16816.F32 R32, R4.reuse, R80, R16 ;  /* 0x000000500420723c */ /* 0x040ff00000001810 */
[----:B------:R-:W-:Y:S01]  /*10060*/  HMMA.16816.F32 R24, R4, R82, R8 ;  /* 0x000000520418723c */ /* 0x000fe20000001808 */
[----:B------:R-:W4:Y:S04]  /*10070*/  LDSM.16.M88.4 R4, [R179] ;  /* 0x00000000b304783b */ /* 0x000f280000000200 */
[----:B------:R-:W-:Y:S03]  /*10080*/  LDSM.16.M88.4 R80, [R188] ;  /* 0x00000000bc50783b */ /* 0x000fe60000000200 */
[C---:B-1----:R-:W-:Y:S08]  /*10090*/  HMMA.16816.F32 R16, R12.reuse, R72, R56 ;  /* 0x000000480c10723c */ /* 0x042ff00000001838 */
[C---:B------:R-:W-:Y:S01]  /*100a0*/  HMMA.16816.F32 R8, R12.reuse, R74, R52 ;  /* 0x0000004a0c08723c */ /* 0x040fe20000001834 */
[----:B------:R-:W1:Y:S07]  /*100b0*/  LDSM.16.M88.4 R72, [R173+0x1000] ;  /* 0x00100000ad48783b */ /* 0x000e6e0000000200 */
[C---:B------:R-:W-:Y:S08]  /*100c0*/  HMMA.16816.F32 R52, R12.reuse, R68, R48 ;  /* 0x000000440c34723c */ /* 0x040ff00000001830 */
[C---:B------:R-:W-:Y:S01]  /*100d0*/  HMMA.16816.F32 R48, R12.reuse, R70, R44 ;  /* 0x000000460c30723c */ /* 0x040fe2000000182c */
[----:B------:R-:W-:Y:S07]  /*100e0*/  LDSM.16.M88.4 R68, [R186] ;  /* 0x00000000ba44783b */ /* 0x000fee0000000200 */
[C---:B------:R-:W-:Y:S08]  /*100f0*/  HMMA.16816.F32 R44, R12.reuse, R64, R40 ;  /* 0x000000400c2c723c */ /* 0x040ff00000001828 */
[C---:B---3--:R-:W-:Y:S08]  /*10100*/  HMMA.16816.F32 R40, R12.reuse, R28, R32 ;  /* 0x0000001c0c28723c */ /* 0x048ff00000001820 */
[C---:B------:R-:W-:Y:S01]  /*10110*/  HMMA.16816.F32 R56, R12.reuse, R66, R36 ;  /* 0x000000420c38723c */ /* 0x040fe20000001824 */
[----:B------:R-:W-:Y:S07]  /*10120*/  LDSM.16.M88.4 R64, [R187] ;  /* 0x00000000bb40783b */ /* 0x000fee0000000200 */
[----:B------:R-:W-:Y:S01]  /*10130*/  HMMA.16816.F32 R32, R12, R30, R24 ;  /* 0x0000001e0c20723c */ /* 0x000fe20000001818 */
[----:B------:R-:W-:Y:S07]  /*10140*/  LDSM.16.M88.4 R28, [R146+0x2800] ;  /* 0x00280000921c783b */ /* 0x000fee0000000200 */
[C---:B----4-:R-:W-:Y:S08]  /*10150*/  HMMA.16816.F32 R24, R4.reuse, R20, R16 ;  /* 0x000000140418723c */ /* 0x050ff00000001810 */
[C---:B------:R-:W-:Y:S01]  /*10160*/  HMMA.16816.F32 R16, R4.reuse, R22, R8 ;  /* 0x000000160410723c */ /* 0x040fe20000001808 */
[----:B------:R-:W-:Y:S04]  /*10170*/  LDSM.16.M88.4 R8, [R177+0x4000] ;  /* 0x00400000b108783b */ /* 0x000fe80000000200 */
[----:B------:R-:W3:Y:S03]  /*10180*/  LDSM.16.M88.4 R20, [R146+0x2000] ;  /* 0x002000009214783b */ /* 0x000ee60000000200 */
[C---:B------:R-:W-:Y:S01]  /*10190*/  HMMA.16816.F32 R12, R4.reuse, R76, R52 ;  /* 0x0000004c040c723c */ /* 0x040fe20000001834 */
[----:B------:R-:W4:Y:S07]  /*101a0*/  LDSM.16.M88.4 R52, [R146+0x3000] ;  /* 0x003000009234783b */ /* 0x000f2e0000000200 */
[C---:B------:R-:W-:Y:S01]  /*101b0*/  HMMA.16816.F32 R36, R4.reuse, R78, R48 ;  /* 0x0000004e0424723c */ /* 0x040fe20000001830 */
[----:B------:R-:W2:Y:S04]  /*101c0*/  LDSM.16.M88.4 R48, [R146+0x3800] ;  /* 0x003800009230783b */ /* 0x000ea80000000200 */
[----:B------:R-:W-:Y:S03]  /*101d0*/  LDSM.16.M88.4 R76, [R176+0x3000] ;  /* 0x00300000b04c783b */ /* 0x000fe60000000200 */
[C---:B-1----:R-:W-:Y:S08]  /*101e0*/  HMMA.16816.F32 R44, R4.reuse, R72, R44 ;  /* 0x00000048042c723c */ /* 0x042ff0000000182c */
[C---:B------:R-:W-:Y:S01]  /*101f0*/  HMMA.16816.F32 R56, R4.reuse, R74, R56 ;  /* 0x0000004a0438723c */ /* 0x040fe20000001838 */
[----:B------:R-:W-:Y:S07]  /*10200*/  LDSM.16.M88.4 R72, [R189] ;  /* 0x00000000bd48783b */ /* 0x000fee0000000200 */
[C---:B------:R-:W-:Y:S08]  /*10210*/  HMMA.16816.F32 R40, R4.reuse, R60, R40 ;  /* 0x0000003c0428723c */ /* 0x040ff00000001828 */
[----:B------:R-:W-:Y:S01]  /*10220*/  HMMA.16816.F32 R32, R4, R62, R32 ;  /* 0x0000003e0420723c */ /* 0x000fe20000001820 */
[----:B------:R-:W1:Y:S07]  /*10230*/  LDSM.16.M88.4 R4, [R178+0x4000] ;  /* 0x00400000b204783b */ /* 0x000e6e0000000200 */
[C---:B---3--:R-:W-:Y:S08]  /*10240*/  HMMA.16816.F32 R60, R8.reuse, R20, R24 ;  /* 0x00000014083c723c */ /* 0x048ff00000001818 */
[C---:B------:R-:W-:Y:S08]  /*10250*/  HMMA.16816.F32 R24, R8.reuse, R22, R16 ;  /* 0x000000160818723c */ /* 0x040ff00000001810 */
[C---:B------:R-:W-:Y:S08]  /*10260*/  HMMA.16816.F32 R20, R8.reuse, R28, R12 ;  /* 0x0000001c0814723c */ /* 0x040ff0000000180c */
[C---:B----4-:R-:W-:Y:S08]  /*10270*/  HMMA.16816.F32 R12, R8.reuse, R52, R44 ;  /* 0x00000034080c723c */ /* 0x050ff0000000182c */
[C---:B------:R-:W-:Y:S08]  /*10280*/  HMMA.16816.F32 R56, R8.reuse, R54, R56 ;  /* 0x000000360838723c */ /* 0x040ff00000001838 */
[C---:B------:R-:W-:Y:S08]  /*10290*/  HMMA.16816.F32 R16, R8.reuse, R30, R36 ;  /* 0x0000001e0810723c */ /* 0x040ff00000001824 */
[C---:B--2---:R-:W-:Y:S08]  /*102a0*/  HMMA.16816.F32 R52, R8.reuse, R48, R40 ;  /* 0x000000300834723c */ /* 0x044ff00000001828 */
[----:B------:R-:W-:Y:S01]  /*102b0*/  HMMA.16816.F32 R40, R8, R50, R32 ;  /* 0x000000320828723c */ /* 0x000fe20000001820 */
[----:B------:R-:W-:Y:S04]  /*102c0*/  LDSM.16.M88.4 R8, [R180+0x4000] ;  /* 0x00400000b408783b */ /* 0x000fe80000000200 */
[----:B------:R-:W2:Y:S03]  /*102d0*/  LDSM.16.M88.4 R48, [R176+0x2000] ;  /* 0x00200000b030783b */ /* 0x000ea60000000200 */
[C---:B-1----:R-:W-:Y:S01]  /*102e0*/  HMMA.16816.F32 R44, R4.reuse, R72, R60 ;  /* 0x00000048042c723c */ /* 0x042fe2000000183c */
        /* <DEDUP_REMOVED lines=18> */
[C---:B------:R-:W-:Y:S01]  /*10410*/  HMMA.16816.F32 R40, R8.reuse, R78, R16 ;  /* 0x0000004e0828723c */ /* 0x040fe20000001810 */
[----:B------:R-:W4:Y:S07]  /*10420*/  LDSM.16.M88.4 R16, [R177+0x8000] ;  /* 0x00800000b110783b */ /* 0x000f2e0000000200 */
[C---:B------:R-:W-:Y:S08]  /*10430*/  HMMA.16816.F32 R48, R8.reuse, R76, R20 ;  /* 0x0000004c0830723c */ /* 0x040ff00000001814 */
[C---:B------:R-:W-:Y:S01]  /*10440*/  HMMA.16816.F32 R28, R8.reuse, R84, R12 ;  /* 0x00000054081c723c */ /* 0x040fe2000000180c */
[----:B------:R-:W-:Y:S07]  /*10450*/  LDSM.16.M88.4 R12, [R178+0x8000] ;  /* 0x00800000b20c783b */ /* 0x000fee0000000200 */
[----:B------:R-:W-:Y:S08]  /*10460*/  HMMA.16816.F32 R20, R8, R86, R68 ;  /* 0x000000560814723c */ /* 0x000ff00000001844 */
[C---:B---3--:R-:W-:Y:S01]  /*10470*/  HMMA.16816.F32 R8, R4.reuse, R72, R64 ;  /* 0x000000480408723c */ /* 0x048fe20000001840 */
[----:B------:R-:W-:Y:S07]  /*10480*/  LDSM.16.M88.4 R64, [R185] ;  /* 0x00000000b940783b */ /* 0x000fee0000000200 */
[C---:B------:R-:W-:Y:S01]  /*10490*/  HMMA.16816.F32 R24, R4.reuse, R74, R60 ;  /* 0x0000004a0418723c */ /* 0x040fe2000000183c */
[----:B------:R-:W3:Y:S04]  /*104a0*/  LDSM.16.M88.4 R60, [R146+0x4800] ;  /* 0x00480000923c783b */ /* 0x000ee80000000200 */
[----:B------:R-:W-:Y:S03]  /*104b0*/  LDSM.16.M88.4 R72, [R146+0x5800] ;  /* 0x005800009248783b */ /* 0x000fe60000000200 */
[C---:B------:R-:W-:Y:S08]  /*104c0*/  HMMA.16816.F32 R52, R4.reuse, R80, R52 ;  /* 0x000000500434723c */ /* 0x040ff00000001834 */
[C---:B------:R-:W-:Y:S08]  /*104d0*/  HMMA.16816.F32 R56, R4.reuse, R82, R56 ;  /* 0x000000520438723c */ /* 0x040ff00000001838 */
[C---:B--2---:R-:W-:Y:S08]  /*104e0*/  HMMA.16816.F32 R48, R4.reuse, R44, R48 ;  /* 0x0000002c0430723c */ /* 0x044ff00000001830 */
[C---:B------:R-:W-:Y:S01]  /*104f0*/  HMMA.16816.F32 R68, R4.reuse, R46, R40 ;  /* 0x0000002e0444723c */ /* 0x040fe20000001828 */
[----:B------:R-:W-:Y:S04]  /*10500*/  LDSM.16.M88.4 R40, [R184] ;  /* 0x00000000b828783b */ /* 0x000fe80000000200 */
[----:B------:R-:W-:Y:S03]  /*10510*/  LDSM.16.M88.4 R44, [R183] ;  /* 0x00000000b72c783b */ /* 0x000fe60000000200 */
[C---:B-1----:R-:W-:Y:S08]  /*10520*/  HMMA.16816.F32 R76, R4.reuse, R32, R28 ;  /* 0x00000020044c723c */ /* 0x042ff0000000181c */
[----:B------:R-:W-:Y:S01]  /*10530*/  HMMA.16816.F32 R80, R4, R34, R20 ;  /* 0x000000220450723c */ /* 0x000fe20000001814 */
[----:B------:R-:W-:Y:S07]  /*10540*/  LDSM.16.M88.4 R32, [R176+0x4000] ;  /* 0x00400000b020783b */ /* 0x000fee0000000200 */
[C---:B----4-:R-:W-:Y:S01]  /*10550*/  HMMA.16816.F32 R4, R16.reuse, R36, R8 ;  /* 0x000000241004723c */ /* 0x050fe20000001808 */
[----:B------:R-:W1:Y:S07]  /*10560*/  LDSM.16.M88.4 R8, [R180+0x8000] ;  /* 0x00800000b408783b */ /* 0x000e6e0000000200 */
[C---:B------:R-:W-:Y:S01]  /*10570*/  HMMA.16816.F32 R24, R16.reuse, R38, R24 ;  /* 0x000000261018723c */ /* 0x040fe20000001818 */
[----:B------:R-:W2:Y:S07]  /*10580*/  LDSM.16.M88.4 R36, [R146+0x5000] ;  /* 0x005000009224783b */ /* 0x000eae0000000200 */
[----:B---3--:R-:W-:Y:S08]  /*10590*/  HMMA.16816.F32 R28, R16, R60, R52 ;  /* 0x0000003c101c723c */ /* 0x008ff00000001834 */
[----:B------:R-:W-:Y:S01]  /*105a0*/  HMMA.16816.F32 R20, R12, R64, R4 ;  /* 0x000000400c14723c */ /* 0x000fe20000001804 */
[----:B------:R-:W-:Y:S07]  /*105b0*/  LDSM.16.M88.4 R4, [R179+0x8000] ;  /* 0x00800000b304783b */ /* 0x000fee0000000200 */
[----:B------:R-:W-:Y:S01]  /*105c0*/  HMMA.16816.F32 R56, R16, R62, R56 ;  /* 0x0000003e1038723c */ /* 0x000fe20000001838 */
[----:B------:R-:W3:Y:S07]  /*105d0*/  LDSM.16.M88.4 R60, [R173+0x4000] ;  /* 0x00400000ad3c783b */ /* 0x000eee0000000200 */
[----:B------:R-:W-:Y:S08]  /*105e0*/  HMMA.16816.F32 R24, R12, R66, R24 ;  /* 0x000000420c18723c */ /* 0x000ff00000001818 */
[----:B-1----:R-:W-:Y:S08]  /*105f0*/  HMMA.16816.F32 R20, R8, R32, R20 ;  /* 0x000000200814723c */ /* 0x002ff00000001814 */
[----:B--2---:R-:W-:Y:S01]  /*10600*/  HMMA.16816.F32 R64, R16, R36, R48 ;  /* 0x000000241040723c */ /* 0x004fe20000001830 */
[----:B------:R-:W1:Y:S07]  /*10610*/  LDSM.16.M88.4 R48, [R176+0x4800] ;  /* 0x00480000b030783b */ /* 0x000e6e0000000200 */
[----:B------:R-:W-:Y:S08]  /*10620*/  HMMA.16816.F32 R24, R8, R34, R24 ;  /* 0x000000220818723c */ /* 0x000ff00000001818 */
[C---:B------:R-:W-:Y:S08]  /*10630*/  HMMA.16816.F32 R28, R12.reuse, R40, R28 ;  /* 0x000000280c1c723c */ /* 0x040ff0000000181c */
[----:B------:R-:W-:Y:S01]  /*10640*/  HMMA.16816.F32 R40, R12, R42, R56 ;  /* 0x0000002a0c28723c */ /* 0x000fe20000001838 */
[----:B------:R-:W2:Y:S07]  /*10650*/  LDSM.16.M88.4 R56, [R173+0x4800] ;  /* 0x00480000ad38783b */ /* 0x000eae0000000200 */
[----:B---3--:R-:W-:Y:S08]  /*10660*/  HMMA.16816.F32 R20, R4, R60, R20 ;  /* 0x0000003c0414723c */ /* 0x008ff00000001814 */
[----:B------:R-:W-:Y:S08]  /*10670*/  HMMA.16816.F32 R52, R16, R38, R68 ;  /* 0x000000261034723c */ /* 0x000ff00000001844 */
[----:B------:R-:W-:Y:S01]  /*10680*/  HMMA.16816.F32 R32, R4, R62, R24 ;  /* 0x0000003e0420723c */ /* 0x000fe20000001818 */
[----:B------:R-:W3:Y:S07]  /*10690*/  LDSM.16.M88.4 R60, [R176+0x5000] ;  /* 0x00500000b03c783b */ /* 0x000eee0000000200 */
[----:B-1----:R-:W-:Y:S01]  /*106a0*/  HMMA.16816.F32 R36, R8, R48, R28 ;  /* 0x000000300824723c */ /* 0x002fe2000000181c */
[----:B------:R-:W-:-:S04]  /*106b0*/  FMUL.FTZ R0, R20, c[0x0][0x320] ;  /* 0x0000c80014007a20 */ /* 0x000fc80000410000 */
[----:B------:R1:W4:Y:S03]  /*106c0*/  MUFU.TANH R84, R0 ;  /* 0x0000000000547308 */ /* 0x0003260000002400 */
[----:B------:R-:W-:Y:S01]  /*106d0*/  HMMA.16816.F32 R28, R12, R44, R64 ;  /* 0x0000002c0c1c723c */ /* 0x000fe20000001840 */
[----:B------:R-:W4:Y:S07]  /*106e0*/  LDSM.16.M88.4 R64, [R182] ;  /* 0x00000000b640783b */ /* 0x000f2e0000000200 */
[----:B------:R-:W-:Y:S01]  /*106f0*/  HMMA.16816.F32 R68, R16, R72, R76 ;  /* 0x000000481044723c */ /* 0x000fe2000000184c */
[----:B-1----:R-:W-:-:S07]  /*10700*/  FMUL.FTZ R0, R21, c[0x0][0x320] ;  /* 0x0000c80015007a20 */ /* 0x002fce0000410000 */
[----:B------:R-:W-:Y:S01]  /*10710*/  HMMA.16816.F32 R24, R8, R50, R40 ;  /* 0x000000320818723c */ /* 0x000fe20000001828 */
[----:B------:R1:W1:Y:S01]  /*10720*/  MUFU.TANH R73, R0 ;  /* 0x0000000000497308 */ /* 0x0002620000002400 */
[----:B------:R-:W4:Y:S06]  /*10730*/  LDSM.16.M88.4 R48, [R173+0x5000] ;  /* 0x00500000ad30783b */ /* 0x000f2c0000000200 */
[----:B--2---:R-:W-:Y:S08]  /*10740*/  HMMA.16816.F32 R40, R4, R56, R36 ;  /* 0x000000380428723c */ /* 0x004ff00000001824 */
[----:B------:R-:W-:Y:S01]  /*10750*/  HMMA.16816.F32 R36, R12, R46, R52 ;  /* 0x0000002e0c24723c */ /* 0x000fe20000001834 */
[----:B-1----:R-:W-:Y:S01]  /*10760*/  FMUL.FTZ R0, R22, c[0x0][0x320] ;  /* 0x0000c80016007a20 */ /* 0x002fe20000410000 */
[----:B------:R-:W1:Y:S03]  /*10770*/  LDSM.16.M88.4 R44, [R176+0x5800] ;  /* 0x00580000b02c783b */ /* 0x000e660000000200 */
[----:B------:R2:W1:Y:S03]  /*10780*/  MUFU.TANH R86, R0 ;  /* 0x0000000000567308 */ /* 0x0004660000002400 */
[----:B---3--:R-:W-:Y:S08]  /*10790*/  HMMA.16816.F32 R28, R8, R60, R28 ;  /* 0x0000003c081c723c */ /* 0x008ff0000000181c */
[----:B------:R-:W-:Y:S01]  /*107a0*/  HMMA.16816.F32 R24, R4, R58, R24 ;  /* 0x0000003a0418723c */ /* 0x000fe20000001818 */
[----:B--2---:R-:W-:-:S07]  /*107b0*/  FMUL.FTZ R0, R23, c[0x0][0x320] ;  /* 0x0000c80017007a20 */ /* 0x004fce0000410000 */
[----:B------:R-:W-:Y:S01]  /*107c0*/  HMMA.16816.F32 R16, R16, R74, R80 ;  /* 0x0000004a1010723c */ /* 0x000fe20000001850 */
[----:B------:R2:W3:Y:S07]  /*107d0*/  MUFU.TANH R85, R0 ;  /* 0x0000000000557308 */ /* 0x0004ee0000002400 */
[----:B----4-:R-:W-:Y:S08]  /*107e0*/  HMMA.16816.F32 R20, R12, R64, R68 ;  /* 0x000000400c14723c */ /* 0x010ff00000001844 */
[----:B------:R-:W-:Y:S01]  /*107f0*/  HMMA.16816.F32 R28, R4, R48, R28 ;  /* 0x00000030041c723c */ /* 0x000fe2000000181c */
[----:B--2---:R-:W-:-:S04]  /*10800*/  FMUL.FTZ R0, R32, c[0x0][0x320] ;  /* 0x0000c80020007a20 */ /* 0x004fc80000410000 */
[----:B------:R2:W4:Y:S03]  /*10810*/  MUFU.TANH R57, R0 ;  /* 0x0000000000397308 */ /* 0x0005260000002400 */
[----:B------:R-:W-:Y:S08]  /*10820*/  HMMA.16816.F32 R12, R12, R66, R16 ;  /* 0x000000420c0c723c */ /* 0x000ff00000001810 */
[----:B-1----:R-:W-:Y:S01]  /*10830*/  HMMA.16816.F32 R16, R8, R44, R20 ;  /* 0x0000002c0810723c */ /* 0x002fe20000001814 */
[----:B--2---:R-:W-:-:S04]  /*10840*/  FMUL.FTZ R0, R33, c[0x0][0x320] ;  /* 0x0000c80021007a20 */ /* 0x004fc80000410000 */
[----:B------:R1:W2:Y:S02]  /*10850*/  MUFU.TANH R56, R0 ;  /* 0x0000000000387308 */ /* 0x0002a40000002400 */
[----:B-1----:R-:W-:-:S06]  /*10860*/  FMUL.FTZ R0, R34, c[0x0][0x320] ;  /* 0x0000c80022007a20 */ /* 0x002fcc0000410000 */
[----:B------:R1:W1:Y:S02]  /*10870*/  MUFU.TANH R72, R0 ;  /* 0x0000000000487308 */ /* 0x0002640000002400 */
[----:B-1----:R-:W-:Y:S02]  /*10880*/  FMUL.FTZ R0, R35, c[0x0][0x320] ;  /* 0x0000c80023007a20 */ /* 0x002fe40000410000 */
[----:B------:R-:W-:Y:S01]  /*10890*/  HMMA.16816.F32 R32, R8, R62, R36 ;  /* 0x0000003e0820723c */ /* 0x000fe20000001824 */
[----:B------:R-:W1:Y:S03]  /*108a0*/  LDSM.16.M88.4 R36, [R173+0x5800] ;  /* 0x00580000ad24783b */ /* 0x000e660000000200 */
[----:B------:R2:W1:Y:S01]  /*108b0*/  MUFU.TANH R60, R0 ;  /* 0x00000000003c7308 */ /* 0x0004620000002400 */
[----:B------:R-:W-:-:S04]  /*108c0*/  DEPBAR.LE SB0, 0x0 ;  /* 0x000080000000791a */ /* 0x000fc80000000000 */
[----:B------:R-:W-:Y:S01]  /*108d0*/  HMMA.16816.F32 R8, R8, R46, R12 ;  /* 0x0000002e0808723c */ /* 0x000fe2000000180c */
[----:B--2---:R-:W-:-:S04]  /*108e0*/  FMUL.FTZ R0, R40, c[0x0][0x320] ;  /* 0x0000c80028007a20 */ /* 0x004fc80000410000 */
[----:B------:R2:W1:Y:S10]  /*108f0*/  MUFU.TANH R54, R0 ;  /* 0x0000000000367308 */ /* 0x0004740000002400 */
[----:B------:R-:W-:Y:S01]  /*10900*/  HMMA.16816.F32 R20, R4, R50, R32 ;  /* 0x000000320414723c */ /* 0x000fe20000001820 */
[----:B--2---:R-:W-:-:S07]  /*10910*/  FMUL.FTZ R0, R41, c[0x0][0x320] ;  /* 0x0000c80029007a20 */ /* 0x004fce0000410000 */
[C---:B-1----:R-:W-:Y:S01]  /*10920*/  HMMA.16816.F32 R12, R4.reuse, R36, R16 ;  /* 0x00000024040c723c */ /* 0x042fe20000001810 */
[----:B------:R1:W2:Y:S07]  /*10930*/  MUFU.TANH R52, R0 ;  /* 0x0000000000347308 */ /* 0x0002ae0000002400 */
        /* <DEDUP_REMOVED lines=75> */
.L_x_956:
        /* <DEDUP_REMOVED lines=20> */
.L_x_957:
        /* <DEDUP_REMOVED lines=21> */
.L_x_807:
[----:B--234-:R-:W-:Y:S05]  /*11080*/  BSYNC B0 ;  /* 0x0000000000007941 */ /* 0x01cfea0003800000 */
.L_x_806:
        /* <DEDUP_REMOVED lines=16> */
.L_x_958:
        /* <DEDUP_REMOVED lines=17> */
.L_x_813:
[----:B------:R-:W-:-:S04]  /*112a0*/  MOV R8, 0x1 ;  /* 0x0000000100087802 */ /* 0x000fc80000000f00 */
[----:B------:R-:W-:-:S13]  /*112b0*/  ISETP.NE.AND P0, PT, R8, c[0x0][0x32c], PT ;  /* 0x0000cb0008007a0c */ /* 0x000fda0003f05270 */
[----:B------:R-:W-:-:S05]  /*112c0*/  @P0 IMAD.HI.U32 R8, R3, c[0x0][0x330], RZ ;  /* 0x0000cc0003080a27 */ /* 0x000fca00078e00ff */
[----:B------:R-:W-:Y:S02]  /*112d0*/  @P0 SHF.R.U32.HI R3, RZ, c[0x0][0x334], R8 ;  /* 0x0000cd00ff030a19 */ /* 0x000fe40000011608 */
.L_x_814:
[----:B------:R-:W-:Y:S05]  /*112e0*/  BSYNC B0 ;  /* 0x0000000000007941 */ /* 0x000fea0003800000 */
.L_x_812:
[----:B------:R-:W-:-:S04]  /*112f0*/  IMAD R3, R3, c[0x0][0x32c], -R94 ;  /* 0x0000cb0003037a24 */ /* 0x000fc800078e0a5e */
[----:B------:R-:W-:-:S05]  /*11300*/  IMAD.IADD R3, R3, 0x1, -R220 ;  /* 0x0000000103037824 */ /* 0x000fca00078e0adc */
[----:B------:R-:W-:Y:S02]  /*11310*/  IADD3 R8, R3, c[0x0][0x32c], RZ ;  /* 0x0000cb0003087a10 */ /* 0x000fe40007ffe0ff */
[----:B------:R-:W-:Y:S02]  /*11320*/  IMNMX R0, R0, R3, !PT ;  /* 0x0000000300007217 */ /* 0x000fe40007800200 */
[----:B------:R-:W-:Y:S02]  /*11330*/  IMNMX R2, R2, R8, PT ;  /* 0x0000000802027217 */ /* 0x000fe40003800200 */
.L_x_811:
        /* <DEDUP_REMOVED lines=51> */
.L_x_959:
        /* <DEDUP_REMOVED lines=17> */
.L_x_818:
[----:B-12---:R-:W-:-:S04]  /*11780*/  MOV R4, 0x1 ;  /* 0x0000000100047802 */ /* 0x006fc80000000f00 */
[----:B------:R-:W-:-:S13]  /*11790*/  ISETP.NE.AND P0, PT, R4, c[0x0][0x32c], PT ;  /* 0x0000cb0004007a0c */ /* 0x000fda0003f05270 */
[----:B------:R-:W-:-:S05]  /*117a0*/  @P0 IMAD.HI.U32 R4, R3, c[0x0][0x330], RZ ;  /* 0x0000cc0003040a27 */ /* 0x000fca00078e00ff */
[----:B------:R-:W-:Y:S02]  /*117b0*/  @P0 SHF.R.U32.HI R3, RZ, c[0x0][0x334], R4 ;  /* 0x0000cd00ff030a19 */ /* 0x000fe40000011604 */
.L_x_819:
[----:B------:R-:W-:Y:S05]  /*117c0*/  BSYNC B0 ;  /* 0x0000000000007941 */ /* 0x000fea0003800000 */
.L_x_817:
[----:B------:R-:W-:-:S04]  /*117d0*/  IMAD R3, R3, c[0x0][0x32c], -R94 ;  /* 0x0000cb0003037a24 */ /* 0x000fc800078e0a5e */
[----:B------:R-:W-:-:S05]  /*117e0*/  IMAD.IADD R3, R3, 0x1, -R220 ;  /* 0x0000000103037824 */ /* 0x000fca00078e0adc */
[----:B------:R-:W-:Y:S02]  /*117f0*/  IADD3 R4, R3, c[0x0][0x32c], RZ ;  /* 0x0000cb0003047a10 */ /* 0x000fe40007ffe0ff */
[----:B------:R-:W-:Y:S02]  /*11800*/  IMNMX R0, R0, R3, !PT ;  /* 0x0000000300007217 */ /* 0x000fe40007800200 */
[----:B------:R-:W-:Y:S02]  /*11810*/  IMNMX R2, R2, R4, PT ;  /* 0x0000000402027217 */ /* 0x000fe40003800200 */
.L_x_816:
        /* <DEDUP_REMOVED lines=18> */
[----:B------:R-:W-:Y:S02]  /*11940*/  ISETP.LT.OR P3, PT, R2, 0x11, P3 ;  /* 0x000000110200780c */ /* 0x000fe40001f61670 */
        /* <DEDUP_REMOVED lines=17> */
[----:B------:R-:W-:Y:S02]  /*11a60*/  ISETP.GT.AND P2, PT, R0, 0x21, P1 ;  /* 0x000000210000780c */ /* 0x000fe40000f44270 */
        /* <DEDUP_REMOVED lines=10> */
[C---:B------:R-:W-:Y:S02]  /*11b10*/  ISETP.GT.AND P2, PT, R0.reuse, 0x29, P1 ;  /* 0x000000290000780c */ /* 0x040fe40000f44270 */
[----:B------:R-:W-:Y:S02]  /*11b20*/  FSEL R73, R29, -INF , !P0 ;  /* 0xff8000001d497808 */ /* 0x000fe40004000000 */
[----:B------:R-:W-:Y:S02]  /*11b30*/  FMNMX.FTZ R4, R75, R4, !PT ;  /* 0x000000044b047209 */ /* 0x000fe40007810000 */
[----:B------:R-:W-:Y:S02]  /*11b40*/  ISETP.GT.AND P0, PT, R0, 0x30, P1 ;  /* 0x000000300000780c */ /* 0x000fe40000f04270 */
[----:B------:R-:W-:-:S02]  /*11b50*/  FMNMX.FTZ R3, R82, R3, !PT ;  /* 0x0000000352037209 */ /* 0x000fc40007810000 */
[----:B------:R-:W-:Y:S02]  /*11b60*/  ISETP.LT.OR P2, PT, R2, 0x2a, P2 ;  /* 0x0000002a0200780c */ /* 0x000fe40001741670 */
        /* <DEDUP_REMOVED lines=12> */
[----:B------:R-:W-:Y:S02]  /*11c30*/  ISETP.LT.OR P1, PT, R2, 0x39, P2 ;  /* 0x000000390200780c */ /* 0x000fe40001721670 */
        /* <DEDUP_REMOVED lines=14> */
.L_x_960:
[----:B-12---:R-:W-:Y:S01]  /*11d20*/  FMNMX.FTZ R4, R4, R0, !PT ;  /* 0x0000000004047209 */ /* 0x006fe20007810000 */
[----:B------:R-:W-:Y:S05]  /*11d30*/  BRA.DIV ~URZ, `(.L_x_821) ;  /* 0x00011ae27f007947 */ /* 0x000fea000b800000 */
[----:B------:R-:W1:Y:S04]  /*11d40*/  SHFL.BFLY PT, R0, R5, 0x2, 0x1f ;  /* 0x0c401f0005007f89 */ /* 0x000e6800000e0000 */
[----:B------:R-:W2:Y:S01]  /*11d50*/  SHFL.BFLY PT, R2, R4, 0x1, 0x1f ;  /* 0x0c201f0004027f89 */ /* 0x000ea200000e0000 */
[----:B-1----:R-:W-:Y:S02]  /*11d60*/  FMNMX.FTZ R5, R5, R0, !PT ;  /* 0x0000000005057209 */ /* 0x002fe40007810000 */
[----:B--2---:R-:W-:-:S03]  /*11d70*/  FMNMX.FTZ R100, R4, R2, !PT ;  /* 0x0000000204647209 */ /* 0x004fc60007810000 */
[----:B------:R1:W2:Y:S04]  /*11d80*/  SHFL.BFLY PT, R3, R5, 0x1, 0x1f ;  /* 0x0c201f0005037f89 */ /* 0x0002a800000e0000 */
.L_x_961:
[C---:B------:R-:W-:Y:S01]  /*11d90*/  FMUL.FTZ R2, R100.reuse, c[0x0][0x2d0] ;  /* 0x0000b40064027a20 */ /* 0x040fe20000410000 */
[----:B------:R-:W-:Y:S01]  /*11da0*/  FSETP.NEU.FTZ.AND P0, PT, R100, -INF , PT ;  /* 0xff8000006400780b */ /* 0x000fe20003f1d000 */
[----:B------:R-:W-:Y:S01]  /*11db0*/  WARPSYNC 0xffffffff ;  /* 0xffffffff00007948 */ /* 0x000fe20003800000 */
[----:B--2---:R-:W-:Y:S01]  /*11dc0*/  FMNMX.FTZ R16, R3, R5, !PT ;  /* 0x0000000503107209 */ /* 0x004fe20007810000 */
[----:B------:R-:W-:Y:S01]  /*11dd0*/  LDSM.16.MT88.4 R32, [R172+0x800] ;  /* 0x00080000ac20783b */ /* 0x000fe20000004200 */
[----:B------:R-:W-:Y:S02]  /*11de0*/  FSEL R2, R2, RZ, P0 ;  /* 0x000000ff02027208 */ /* 0x000fe40000000000 */
[----:B------:R-:W-:Y:S01]  /*11df0*/  FSETP.NEU.FTZ.AND P0, PT, R16, -INF , PT ;  /* 0xff8000001000780b */ /* 0x000fe20003f1d000 */
[----:B------:R-:W-:Y:S01]  /*11e00*/  LDSM.16.MT88.4 R40, [R174] ;  /* 0x00000000ae28783b */ /* 0x000fe20000004200 */
[----:B------:R-:W-:Y:S01]  /*11e10*/  MOV R102, c[0x0][0x2c4] ;  /* 0x0000b10000667a02 */ /* 0x000fe20000000f00 */
[--C-:B------:R-:W-:Y:S01]  /*11e20*/  FFMA.FTZ R0, R8, c[0x0][0x2d0], -R2.reuse ;  /* 0x0000b40008007a23 */ /* 0x100fe20000010802 */
[----:B------:R-:W-:Y:S01]  /*11e30*/  IADD3 R194, R194, -0x2, RZ ;  /* 0xfffffffec2c27810 */ /* 0x000fe20007ffe0ff */
[----:B------:R-:W-:Y:S01]  /*11e40*/  FFMA.FTZ R3, R11, c[0x0][0x2d0], -R2 ;  /* 0x0000b4000b037a23 */ /* 0x000fe20000010802 */
[----:B------:R-:W-:Y:S01]  /*11e50*/  LDSM.16.MT88.4 R48, [R175] ;  /* 0x00000000af30783b */ /* 0x000fe20000004200 */
[----:B------:R2:W-:Y:S01]  /*11e60*/  MUFU.EX2 R86, R0 ;  /* 0x0000000000567308 */ /* 0x0005e20000000800 */
[----:B------:R-:W-:-:S02]  /*11e70*/  ISETP.NE.AND P1, PT, R102, 0x1, PT ;  /* 0x000000016600780c */ /* 0x000fc40003f25270 */
[----:B------:R-:W-:Y:S01]  /*11e80*/  LDSM.16.MT88.4 R36, [R147+0x800] ;  /* 0x000800009324783b */ /* 0x000fe20000004200 */
[----:B------:R-:W-:-:S03]  /*11e90*/  MOV R102, c[0x0][0x32c] ;  /* 0x0000cb0000667a02 */ /* 0x000fc60000000f00 */
[----:B------:R-:W-:Y:S01]  /*11ea0*/  LDSM.16.MT88.4 R56, [R175+0x800] ;  /* 0x00080000af38783b */ /* 0x000fe20000004200 */
[----:B------:R3:W-:Y:S03]  /*11eb0*/  MUFU.EX2 R90, R3 ;  /* 0x00000003005a7308 */ /* 0x0007e60000000800 */
[----:B------:R-:W-:Y:S04]  /*11ec0*/  LDSM.16.MT88.4 R60, [R147+0x2000] ;  /* 0x00200000933c783b */ /* 0x000fe80000004200 */
[----:B------:R-:W-:Y:S01]  /*11ed0*/  LDSM.16.MT88.4 R64, [R147+0x2800] ;  /* 0x002800009340783b */ /* 0x000fe20000004200 */
[----:B--2---:R-:W-:-:S04]  /*11ee0*/  FFMA.FTZ R0, R9, c[0x0][0x2d0], -R2 ;  /* 0x0000b40009007a23 */ /* 0x004fc80000010802 */
[----:B------:R2:W-:Y:S01]  /*11ef0*/  MUFU.EX2 R84, R0 ;  /* 0x0000000000547308 */ /* 0x0005e20000000800 */
[----:B---3--:R-:W-:-:S07]  /*11f00*/  FFMA.FTZ R3, R14, c[0x0][0x2d0], -R2 ;  /* 0x0000b4000e037a23 */ /* 0x008fce0000010802 */
[----:B------:R-:W-:Y:S01]  /*11f10*/  MUFU.EX2 R95, R3 ;  /* 0x00000003005f7308 */ /* 0x000fe20000000800 */
[----:B--2---:R-:W-:Y:S02]  /*11f20*/  FFMA.FTZ R0, R10, c[0x0][0x2d0], -R2 ;  /* 0x0000b4000a007a23 */ /* 0x004fe40000010802 */
[----:B------:R-:W-:Y:S05]  /*11f30*/  LDSM.16.MT88.4 R8, [R147] ;  /* 0x000000009308783b */ /* 0x000fea0000004200 */
[----:B------:R2:W3:Y:S02]  /*11f40*/  MUFU.EX2 R88, R0 ;  /* 0x0000000000587308 */ /* 0x0004e40000000800 */
[----:B--2---:R-:W-:Y:S01]  /*11f50*/  FMUL.FTZ R0, R16, c[0x0][0x2d0] ;  /* 0x0000b40010007a20 */ /* 0x004fe20000410000 */
[----:B---3--:R-:W-:-:S04]  /*11f60*/  F2FP.PACK_AB R14, R90, R88 ;  /* 0x000000585a0e723e */ /* 0x008fc800000000ff */
[----:B------:R-:W-:-:S05]  /*11f70*/  FSEL R0, R0, RZ, P0 ;  /* 0x000000ff00007208 */ /* 0x000fca0000000000 */
[----:B------:R-:W-:-:S04]  /*11f80*/  FFMA.FTZ R3, R6, c[0x0][0x2d0], -R0 ;  /* 0x0000b40006037a23 */ /* 0x000fc80000010800 */
[----:B------:R2:W-:Y:S02]  /*11f90*/  MUFU.EX2 R87, R3 ;  /* 0x0000000300577308 */ /* 0x0005e40000000800 */
[--C-:B--2---:R-:W-:Y:S02]  /*11fa0*/  FFMA.FTZ R3, R7, c[0x0][0x2d0], -R0.reuse ;  /* 0x0000b40007037a23 */ /* 0x104fe40000010800 */
[----:B-1----:R-:W1:Y:S04]  /*11fb0*/  LDSM.16.MT88.4 R4, [R172] ;  /* 0x00000000ac04783b */ /* 0x002e680000004200 */
[----:B------:R2:W3:Y:S02]  /*11fc0*/  MUFU.EX2 R85, R3 ;  /* 0x0000000300557308 */ /* 0x0004e40000000800 */
[----:B--2---:R-:W-:Y:S01]  /*11fd0*/  FFMA.FTZ R3, R12, c[0x0][0x2d0], -R0 ;  /* 0x0000b4000c037a23 */ /* 0x004fe20000010800 */
[----:B------:R-:W-:-:S05]  /*11fe0*/  F2FP.PACK_AB R12, R84, R86 ;  /* 0x00000056540c723e */ /* 0x000fca00000000ff */
[----:B------:R2:W-:Y:S02]  /*11ff0*/  MUFU.EX2 R89, R3 ;  /* 0x0000000300597308 */ /* 0x0005e40000000800 */
[----:B--2---:R-:W-:Y:S01]  /*12000*/  FFMA.FTZ R3, R13, c[0x0][0x2d0], -R0 ;  /* 0x0000b4000d037a23 */ /* 0x004fe20000010800 */
[----:B---3--:R-:W-:-:S05]  /*12010*/  F2FP.PACK_AB R13, R85, R87 ;  /* 0x00000057550d723e */ /* 0x008fca00000000ff */
[----:B------:R2:W3:Y:S02]  /*12020*/  MUFU.EX2 R92, R3 ;  /* 0x00000003005c7308 */ /* 0x0004e40000000800 */
[----:B--2---:R-:W-:Y:S01]  /*12030*/  FFMA.FTZ R3, R15, c[0x0][0x2d0], -R2 ;  /* 0x0000b4000f037a23 */ /* 0x004fe20000010802 */
[----:B---3--:R-:W-:-:S05]  /*12040*/  F2FP.PACK_AB R15, R92, R89 ;  /* 0x000000595c0f723e */ /* 0x008fca00000000ff */
[----:B------:R2:W3:Y:S02]  /*12050*/  MUFU.EX2 R93, R3 ;  /* 0x00000003005d7308 */ /* 0x0004e40000000800 */
[C---:B-1----:R-:W-:Y:S08]  /*12060*/  HMMA.16816.F32 R24, R12.reuse, R4, RZ ;  /* 0x000000040c18723c */ /* 0x042ff000000018ff */
[----:B------:R-:W-:Y:S01]  /*12070*/  HMMA.16816.F32 R44, R12, R8, RZ ;  /* 0x000000080c2c723c */ /* 0x000fe200000018ff */
[----:B--2---:R-:W-:-:S02]  /*12080*/  FFMA.FTZ R3, R19, c[0x0][0x2d0], -R2 ;  /* 0x0000b40013037a23 */ /* 0x004fc40000010802 */
[----:B------:R-:W-:-:S04]  /*12090*/  FFMA.FTZ R19, R82, c[0x0][0x2d0], -R2 ;  /* 0x0000b40052137a23 */ /* 0x000fc80000010802 */
[----:B---3--:R-:W-:Y:S01]  /*120a0*/  F2FP.PACK_AB R8, R93, R95 ;  /* 0x0000005f5d08723e */ /* 0x008fe200000000ff */
[----:B------:R1:W-:Y:S01]  /*120b0*/  MUFU.EX2 R96, R3 ;  /* 0x0000000300607308 */ /* 0x0003e20000000800 */
[----:B------:R-:W-:Y:S01]  /*120c0*/  HMMA.16816.F32 R28, R12, R10, RZ ;  /* 0x0000000a0c1c723c */ /* 0x000fe200000018ff */
[----:B-1----:R-:W-:-:S06]  /*120d0*/  FFMA.FTZ R3, R20, c[0x0][0x2d0], -R2 ;  /* 0x0000b40014037a23 */ /* 0x002fcc0000010802 */
[----:B------:R1:W2:Y:S02]  /*120e0*/  MUFU.EX2 R99, R3 ;  /* 0x0000000300637308 */ /* 0x0002a40000000800 */
[----:B-1----:R-:W-:Y:S01]  /*120f0*/  FFMA.FTZ R3, R17, c[0x0][0x2d0], -R0 ;  /* 0x0000b40011037a23 */ /* 0x002fe20000010800 */
[----:B--2---:R-:W-:Y:S01]  /*12100*/  F2FP.PACK_AB R10, R99, R96 ;  /* 0x00000060630a723e */ /* 0x004fe200000000ff */
[----:B------:R-:W-:-:S04]  /*12110*/  FADD.FTZ R17, R87, R85 ;  /* 0x0000005557117221 */ /* 0x000fc80000010000 */
[----:B------:R1:W-:Y:S01]  /*12120*/  MUFU.EX2 R94, R3 ;  /* 0x00000003005e7308 */ /* 0x0003e20000000800 */
[----:B------:R-:W-:Y:S02]  /*12130*/  FADD.FTZ R17, R89, R17 ;  /* 0x0000001159117221 */ /* 0x000fe40000010000 */
[----:B-1----:R-:W-:Y:S02]  /*12140*/  FFMA.FTZ R3, R18, c[0x0][0x2d0], -R0 ;  /* 0x0000b40012037a23 */ /* 0x002fe40000010800 */
[----:B------:R-:W-:-:S03]  /*12150*/  FFMA.FTZ R18, R81, c[0x0][0x2d0], -R2 ;  /* 0x0000b40051127a23 */ /* 0x000fc60000010802 */
        /* <DEDUP_REMOVED lines=133> */
[----:B------:R-:W-:Y:S01]  /*129b0*/  MOV R0, R233 ;  /* 0x000000e900007202 */ /* 0x000fe20000000f00 */
[----:B------:R-:W-:-:S05]  /*129c0*/  @P1 IMAD.HI.U32 R2, R233, c[0x0][0x2c8], RZ ;  /* 0x0000b200e9021a27 */ /* 0x000fca00078e00ff */
[----:B------:R-:W-:Y:S02]  /*129d0*/  @P1 SHF.R.U32.HI R0, RZ, c[0x0][0x2cc], R2 ;  /* 0x0000b300ff001a19 */ /* 0x000fe40000011602 */
[----:B------:R-:W-:Y:S02]  /*129e0*/  ISETP.GE.AND P1, PT, R102, 0x1, PT ;  /* 0x000000016600780c */ /* 0x000fe40003f26270 */
[----:B------:R-:W-:Y:S01]  /*129f0*/  IADD3 R2, R168, R0, RZ ;  /* 0x00000000a8027210 */ /* 0x000fe20007ffe0ff */
[----:B----4-:R-:W-:Y:S03]  /*12a00*/  HMMA.16816.F32 R24, R12, R20, RZ ;  /* 0x000000140c18723c */ /* 0x010fe600000018ff */
[----:B------:R-:W-:-:S05]  /*12a10*/  IADD3 R0, R2, c[0x0][0x328], RZ ;  /* 0x0000ca0002007a10 */ /* 0x000fca0007ffe0ff */
        /* <DEDUP_REMOVED lines=89> */
.L_x_824:
[----:B------:R-:W-:-:S04]  /*12fb0*/  MOV R2, 0x1 ;  /* 0x0000000100027802 */ /* 0x000fc80000000f00 */
[----:B------:R-:W-:-:S13]  /*12fc0*/  ISETP.NE.AND P0, PT, R2, c[0x0][0x32c], PT ;  /* 0x0000cb0002007a0c */ /* 0x000fda0003f05270 */
[----:B------:R-:W-:-:S05]  /*12fd0*/  @P0 IMAD.HI.U32 R2, R3, c[0x0][0x330], RZ ;  /* 0x0000cc0003020a27 */ /* 0x000fca00078e00ff */
[----:B------:R-:W-:Y:S02]  /*12fe0*/  @P0 SHF.R.U32.HI R3, RZ, c[0x0][0x334], R2 ;  /* 0x0000cd00ff030a19 */ /* 0x000fe40000011602 */
.L_x_825:
[----:B------:R-:W-:Y:S05]  /*12ff0*/  BSYNC B0 ;  /* 0x0000000000007941 */ /* 0x000fea0003800000 */
.L_x_823:
[----:B------:R-:W-:-:S05]  /*13000*/  MOV R2, c[0x0][0x32c] ;  /* 0x0000cb0000027a02 */ /* 0x000fca0000000f00 */
[----:B------:R-:W-:-:S05]  /*13010*/  IMAD R3, R3, R2, c[0x0][0x32c] ;  /* 0x0000cb0003037624 */ /* 0x000fca00078e0202 */
[----:B------:R-:W-:-:S04]  /*13020*/  IMNMX R0, R0, R3, PT ;  /* 0x0000000300007217 */ /* 0x000fc80003800200 */
.L_x_822:
        /* <DEDUP_REMOVED lines=8> */
.L_x_847:
        /* <DEDUP_REMOVED lines=12> */
[----:B------:R1:W1:Y:S04]  /*13170*/  LDSM.16.M88.4 R160, [R192] ;  /* 0x00000000c0a0783b */ /* 0x0002680000000200 */
[----:B------:R1:W1:Y:S04]  /*13180*/  LDSM.16.M88.4 R164, [R191] ;  /* 0x00000000bfa4783b */ /* 0x0002680000000200 */
[----:B------:R1:W1:Y:S01]  /*13190*/  LDSM.16.M88.4 R168, [R190] ;  /* 0x00000000bea8783b */ /* 0x0002620000000200 */
[----:B------:R-:W-:-:S05]  /*131a0*/  @P0 BRA `(.L_x_828) ;  /* 0x0000040000000947 */ /* 0x000fca0003800000 */
[----:B------:R-:W-:Y:S01]  /*131b0*/  IMAD.WIDE.U32 R2, R199, c[0x0][0x208], RZ ;  /* 0x00008200c7027a25 */ /* 0x000fe200078e00ff */
[----:B------:R-:W-:Y:S02]  /*131c0*/  SHF.R.S32.HI R0, RZ, 0x1f, R199 ;  /* 0x0000001fff007819 */ /* 0x000fe400000114c7 */
[----:B------:R-:W-:Y:S01]  /*131d0*/  SHF.R.S32.HI R4, RZ, 0x1f, R198 ;  /* 0x0000001fff047819 */ /* 0x000fe200000114c6 */
[C---:B------:R-:W-:Y:S01]  /*131e0*/  IMAD.SHL.U32 R22, R203.reuse, 0x2, RZ ;  /* 0x00000002cb167824 */ /* 0x040fe200078e00ff */
[----:B------:R-:W-:Y:S01]  /*131f0*/  SHF.L.U64.HI R23, R203, 0x1, R218 ;  /* 0x00000001cb177819 */ /* 0x000fe200000102da */
[----:B------:R-:W-:Y:S01]  /*13200*/  IMAD R0, R0, c[0x0][0x208], RZ ;  /* 0x0000820000007a24 */ /* 0x000fe200078e02ff */
[----:B------:R-:W-:Y:S01]  /*13210*/  SHF.L.U64.HI R21, R202, 0x1, R219 ;  /* 0x00000001ca157819 */ /* 0x000fe200000102db */
[----:B------:R-:W-:Y:S01]  /*13220*/  IMAD R4, R4, c[0x0][0x218], RZ ;  /* 0x0000860004047a24 */ /* 0x000fe200078e02ff */
[----:B------:R-:W-:Y:S01]  /*13230*/  SHF.L.U32 R20, R202, 0x1, RZ ;  /* 0x00000001ca147819 */ /* 0x000fe200000006ff */
[----:B------:R-:W-:Y:S01]  /*13240*/  IMAD R0, R199, c[0x0][0x20c], R0 ;  /* 0x00008300c7007a24 */ /* 0x000fe200078e0200 */
[----:B------:R-:W-:Y:S01]  /*13250*/  SHF.L.U64.HI R15, R200, 0x1, R201 ;  /* 0x00000001c80f7819 */ /* 0x000fe200000102c9 */
[----:B------:R-:W-:Y:S02]  /*13260*/  IMAD R4, R198, c[0x0][0x21c], R4 ;  /* 0x00008700c6047a24 */ /* 0x000fe400078e0204 */
[----:B------:R-:W-:Y:S02]  /*13270*/  IMAD.IADD R3, R3, 0x1, R0 ;  /* 0x0000000103037824 */ /* 0x000fe400078e0200 */
[----:B------:R-:W-:Y:S02]  /*13280*/  IMAD.SHL.U32 R14, R200, 0x2, RZ ;  /* 0x00000002c80e7824 */ /* 0x000fe400078e00ff */
[----:B------:R-:W-:Y:S05]  /*13290*/  IMAD.WIDE.U32 R2, R198, c[0x0][0x218], R2 ;  /* 0x00008600c6027a25 */ /* 0x000fea00078e0002 */
[----:B------:R-:W-:Y:S04]  /*132a0*/  IADD3 R0, P0, R224, R2, RZ ;  /* 0x00000002e0007210 */ /* 0x000fe80007f1e0ff */
[----:B------:R-:W-:Y:S02]  /*132b0*/  IADD3.X R2, R223, R3, R4, P0, !PT ;  /* 0x00000003df027210 */ /* 0x000fe400007fe404 */
[C---:B------:R-:W-:Y:S04]  /*132c0*/  LEA R13, P0, R0.reuse, c[0x0][0x1f8], 0x1 ;  /* 0x00007e00000d7a11 */ /* 0x040fe800078008ff */
[----:B------:R-:W-:Y:S01]  /*132d0*/  LEA.HI.X R5, R0, c[0x0][0x1fc], R2, 0x1, P0 ;  /* 0x00007f0000057a11 */ /* 0x000fe200000f0c02 */
[----:B------:R-:W-:-:S06]  /*132e0*/  BRA.DIV ~URZ, `(.L_x_829) ;  /* 0x000106227f007947 */ /* 0x000fcc000b800000 */
[----:B------:R4:W3:Y:S02]  /*132f0*/  SHFL.IDX PT, R4, R5, RZ, 0x181f ;  /* 0x00181fff05047589 */ /* 0x0008e400000e0000 */
.L_x_962:
        /* <DEDUP_REMOVED lines=21> */
.L_x_963:
        /* <DEDUP_REMOVED lines=22> */
.L_x_828:
[----:B------:R-:W-:Y:S05]  /*135b0*/  BSYNC B0 ;  /* 0x0000000000007941 */ /* 0x000fea0003800000 */
.L_x_827:
        /* <DEDUP_REMOVED lines=27> */
[----:B------:R-:W-:Y:S07]  /*13770*/  LDSM.16.M88.4 R156, [R173] ;  /* 0x00000000ad9c783b */ /* 0x000fee0000000200 */
[C---:B--2---:R-:W-:Y:S08]  /*13780*/  HMMA.16816.F32 R12, R148.reuse, R160, R12 ;  /* 0x000000a0940c723c */ /* 0x044ff0000000180c */
[C---:B------:R-:W-:Y:S01]  /*13790*/  HMMA.16816.F32 R16, R148.reuse, R162, R16 ;  /* 0x000000a29410723c */ /* 0x040fe20000001810 */
[----:B------:R-:W-:Y:S07]  /*137a0*/  LDSM.16.M88.4 R160, [R173+0x800] ;  /* 0x00080000ada0783b */ /* 0x000fee0000000200 */
[C---:B---3--:R-:W-:Y:S08]  /*137b0*/  HMMA.16816.F32 R20, R148.reuse, R152, R20 ;  /* 0x000000989414723c */ /* 0x048ff00000001814 */
[C---:B------:R-:W-:Y:S01]  /*137c0*/  HMMA.16816.F32 R24, R148.reuse, R154, R24 ;  /* 0x0000009a9418723c */ /* 0x040fe20000001818 */
[----:B------:R-:W1:Y:S07]  /*137d0*/  LDSM.16.M88.4 R152, [R179] ;  /* 0x00000000b398783b */ /* 0x000e6e0000000200 */
[C---:B------:R-:W-:Y:S08]  /*137e0*/  HMMA.16816.F32 R28, R148.reuse, R164, R28 ;  /* 0x000000a4941c723c */ /* 0x040ff0000000181c */
        /* <DEDUP_REMOVED lines=28> */
[----:B------:R-:W3:Y:S01]  /*139b0*/  LDSM.16.M88.4 R164, [R186] ;  /* 0x00000000baa4783b */ /* 0x000ee20000000200 */
        /* <DEDUP_REMOVED lines=54> */
[----:B------:R-:W1:Y:S07]  /*13d20*/  LDSM.16.M88.4 R156, [R182] ;  /* 0x00000000b69c783b */ /* 0x000e6e0000000200 */
[C---:B------:R-:W-:Y:S08]  /*13d30*/  HMMA.16816.F32 R12, R152.reuse, R160, R12 ;  /* 0x000000a0980c723c */ /* 0x040ff0000000180c */
[C---:B------:R-:W-:Y:S01]  /*13d40*/  HMMA.16816.F32 R16, R152.reuse, R162, R16 ;  /* 0x000000a29810723c */ /* 0x040fe20000001810 */
[----:B------:R-:W3:Y:S07]  /*13d50*/  LDSM.16.M88.4 R160, [R180+0x8000] ;  /* 0x00800000b4a0783b */ /* 0x000eee0000000200 */
[C---:B--2---:R-:W-:Y:S08]  /*13d60*/  HMMA.16816.F32 R20, R152.reuse, R148, R20 ;  /* 0x000000949814723c */ /* 0x044ff00000001814 */
[C---:B------:R-:W-:Y:S01]  /*13d70*/  HMMA.16816.F32 R24, R152.reuse, R150, R24 ;  /* 0x000000969818723c */ /* 0x040fe20000001818 */
[----:B------:R-:W2:Y:S07]  /*13d80*/  LDSM.16.M88.4 R148, [R176+0x4800] ;  /* 0x00480000b094783b */ /* 0x000eae0000000200 */
[C---:B-1----:R-:W-:Y:S08]  /*13d90*/  HMMA.16816.F32 R28, R152.reuse, R156, R28 ;  /* 0x0000009c981c723c */ /* 0x042ff0000000181c */
[----:B------:R-:W-:Y:S01]  /*13da0*/  HMMA.16816.F32 R32, R152, R158, R32 ;  /* 0x0000009e9820723c */ /* 0x000fe20000001820 */
[----:B------:R-:W1:Y:S07]  /*13db0*/  LDSM.16.M88.4 R152, [R176+0x5000] ;  /* 0x00500000b098783b */ /* 0x000e6e0000000200 */
[C---:B---3--:R-:W-:Y:S01]  /*13dc0*/  HMMA.16816.F32 R4, R160.reuse, R164, R4 ;  /* 0x000000a4a004723c */ /* 0x048fe20000001804 */
[----:B------:R-:W3:Y:S07]  /*13dd0*/  LDSM.16.M88.4 R156, [R176+0x5800] ;  /* 0x00580000b09c783b */ /* 0x000eee0000000200 */
[C---:B------:R-:W-:Y:S01]  /*13de0*/  HMMA.16816.F32 R8, R160.reuse, R166, R8 ;  /* 0x000000a6a008723c */ /* 0x040fe20000001808 */
[----:B------:R-:W-:Y:S07]  /*13df0*/  LDSM.16.M88.4 R164, [R173+0x4000] ;  /* 0x00400000ada4783b */ /* 0x000fee0000000200 */
[C---:B--2---:R-:W-:Y:S08]  /*13e00*/  HMMA.16816.F32 R12, R160.reuse, R148, R12 ;  /* 0x00000094a00c723c */ /* 0x044ff0000000180c */
[C---:B------:R-:W-:Y:S01]  /*13e10*/  HMMA.16816.F32 R16, R160.reuse, R150, R16 ;  /* 0x00000096a010723c */ /* 0x040fe20000001810 */
[----:B------:R-:W2:Y:S07]  /*13e20*/  LDSM.16.M88.4 R148, [R179+0x8000] ;  /* 0x00800000b394783b */ /* 0x000eae0000000200 */
[C---:B-1----:R-:W-:Y:S08]  /*13e30*/  HMMA.16816.F32 R20, R160.reuse, R152, R20 ;  /* 0x00000098a014723c */ /* 0x042ff00000001814 */
[C---:B------:R-:W-:Y:S01]  /*13e40*/  HMMA.16816.F32 R24, R160.reuse, R154, R24 ;  /* 0x0000009aa018723c */ /* 0x040fe20000001818 */
[----:B------:R-:W1:Y:S07]  /*13e50*/  LDSM.16.M88.4 R152, [R173+0x4800] ;  /* 0x00480000ad98783b */ /* 0x000e6e0000000200 */
[C---:B---3--:R-:W-:Y:S08]  /*13e60*/  HMMA.16816.F32 R28, R160.reuse, R156, R28 ;  /* 0x0000009ca01c723c */ /* 0x048ff0000000181c */
[----:B------:R-:W-:Y:S08]  /*13e70*/  HMMA.16816.F32 R32, R160, R158, R32 ;  /* 0x0000009ea020723c */ /* 0x000ff00000001820 */
[C---:B--2---:R-:W-:Y:S08]  /*13e80*/  HMMA.16816.F32 R4, R148.reuse, R164, R4 ;  /* 0x000000a49404723c */ /* 0x044ff00000001804 */
[C---:B------:R-:W-:Y:S08]  /*13e90*/  HMMA.16816.F32 R8, R148.reuse, R166, R8 ;  /* 0x000000a69408723c */ /* 0x040ff00000001808 */
[C---:B-1----:R-:W-:Y:S08]  /*13ea0*/  HMMA.16816.F32 R12, R148.reuse, R152, R12 ;  /* 0x00000098940c723c */ /* 0x042ff0000000180c */
[----:B------:R-:W-:Y:S01]  /*13eb0*/  FMUL.FTZ R0, R4, c[0x0][0x320] ;  /* 0x0000c80004007a20 */ /* 0x000fe20000410000 */
[C---:B------:R-:W-:Y:S03]  /*13ec0*/  HMMA.16816.F32 R16, R148.reuse, R154, R16 ;  /* 0x0000009a9410723c */ /* 0x040fe60000001810 */
[----:B------:R1:W2:Y:S04]  /*13ed0*/  MUFU.TANH R170, R0 ;  /* 0x0000000000aa7308 */ /* 0x0002a80000002400 */
[----:B------:R-:W-:Y:S06]  /*13ee0*/  FMUL.FTZ R2, R11, c[0x0][0x320] ;  /* 0x0000c8000b027a20 */ /* 0x000fec0000410000 */
[----:B------:R3:W4:Y:S01]  /*13ef0*/  MUFU.TANH R171, R2 ;  /* 0x0000000200ab7308 */ /* 0x0007220000002400 */
[----:B-1----:R-:W-:Y:S09]  /*13f00*/  FMUL.FTZ R0, R5, c[0x0][0x320] ;  /* 0x0000c80005007a20 */ /* 0x002ff20000410000 */
[----:B------:R1:W1:Y:S01]  /*13f10*/  MUFU.TANH R169, R0 ;  /* 0x0000000000a97308 */ /* 0x0002620000002400 */
[----:B---3--:R-:W-:Y:S09]  /*13f20*/  FMUL.FTZ R2, R19, c[0x0][0x320] ;  /* 0x0000c80013027a20 */ /* 0x008ff20000410000 */
[----:B------:R-:W3:Y:S01]  /*13f30*/  MUFU.TANH R163, R2 ;  /* 0x0000000200a37308 */ /* 0x000ee20000002400 */
        /* <DEDUP_REMOVED lines=65> */
[C---:B--234-:R-:W-:Y:S01]  /*14350*/  SHF.L.U64.HI R15, R203.reuse, 0x1, R218 ;  /* 0x00000001cb0f7819 */ /* 0x05cfe200000102da */
[----:B------:R-:W-:Y:S01]  /*14360*/  IMAD R2, R194, 0x40, R234 ;  /* 0x00000040c2027824 */ /* 0x000fe200078e02ea */
[----:B------:R-:W-:Y:S01]  /*14370*/  SHF.L.U64.HI R13, R202, 0x1, R219 ;  /* 0x00000001ca0d7819 */ /* 0x000fe200000102db */
[----:B------:R-:W-:Y:S01]  /*14380*/  IMAD.MOV.U32 R198, RZ, RZ, RZ ;  /* 0x000000ffffc67224 */ /* 0x000fe200078e00ff */
[----:B------:R-:W-:Y:S01]  /*14390*/  SHF.L.U64.HI R11, R200, 0x1, R201 ;  /* 0x00000001c80b7819 */ /* 0x000fe200000102c9 */
[----:B------:R-:W-:Y:S01]  /*143a0*/  IMAD.SHL.U32 R14, R203, 0x2, RZ ;  /* 0x00000002cb0e7824 */ /* 0x000fe200078e00ff */
[----:B------:R-:W-:Y:S01]  /*143b0*/  IADD3 R2, R2, -0x40, R209 ;  /* 0xffffffc002027810 */ /* 0x000fe20007ffe0d1 */
[----:B------:R-:W-:Y:S01]  /*143c0*/  IMAD.SHL.U32 R12, R202, 0x2, RZ ;  /* 0x00000002ca0c7824 */ /* 0x000fe200078e00ff */
[----:B------:R-:W-:Y:S03]  /*143d0*/  SHF.L.U32 R10, R200, 0x1, RZ ;  /* 0x00000001c80a7819 */ /* 0x000fe600000006ff */
[----:B------:R-:W-:Y:S04]  /*143e0*/  @P6 IMAD.HI.U32 R3, R2, c[0x0][0x2bc], RZ ;  /* 0x0000af0002036a27 */ /* 0x000fe800078e00ff */
        /* <DEDUP_REMOVED lines=12> */
[----:B------:R-:W-:Y:S05]  /*144b0*/  IMAD R0, R199, c[0x0][0x1e4], R0 ;  /* 0x00007900c7007a24 */ /* 0x000fea00078e0200 */
[----:B------:R-:W-:Y:S02]  /*144c0*/  IADD3 R3, R3, R0, RZ ;  /* 0x0000000003037210 */ /* 0x000fe40007ffe0ff */
        /* <DEDUP_REMOVED lines=10> */
.L_x_964:
[----:B------:R-:W-:-:S05]  /*14570*/  BRA.DIV ~URZ, `(.L_x_834) ;  /* 0x0000f6a27f007947 */ /* 0x000fca000b800000 */
[----:B------:R-:W3:Y:S01]  /*14580*/  SHFL.IDX PT, R0, R9, RZ, 0x181f ;  /* 0x00181fff09007589 */ /* 0x000ee200000e0000 */
[----:B------:R-:W-:Y:S02]  /*14590*/  ISETP.GE.AND P2, PT, R200, c[0x0][0x1d4], PT ;  /* 0x00007500c8007a0c */ /* 0x000fe40003f46270 */
[----:B------:R-:W-:Y:S02]  /*145a0*/  ISETP.GE.AND P1, PT, R202, c[0x0][0x1d4], PT ;  /* 0x00007500ca007a0c */ /* 0x000fe40003f26270 */
[----:B---3--:R-:W-:Y:S05]  /*145b0*/  IADD3 R2, P0, R0, R10, RZ ;  /* 0x0000000a00027210 */ /* 0x008fea0007f1e0ff */
[----:B--2---:R-:W-:Y:S01]  /*145c0*/  IMAD.X R3, R4, 0x1, R11, P0 ;  /* 0x0000000104037824 */ /* 0x004fe200000e060b */
[----:B------:R-:W-:Y:S04]  /*145d0*/  IADD3 R6, P0, R0, R12, RZ ;  /* 0x0000000c00067210 */ /* 0x000fe80007f1e0ff */
[----:B------:R-:W-:Y:S01]  /*145e0*/  @!PT LDS RZ, [RZ] ;  /* 0x00000000fffff984 */ /* 0x000fe20000000800 */
[----:B------:R-:W-:Y:S01]  /*145f0*/  @!PT LDS RZ, [RZ] ;  /* 0x00000000fffff984 */ /* 0x000fe20000000800 */
[----:B------:R2:W-:Y:S01]  /*14600*/  LDGSTS.E.BYPASS.LTC128B.128 [R193+0x6100], [R2.64], !P2 ;  /* 0x0610000002c17fae */ /* 0x0005e2000d101d48 */
[----:B------:R-:W-:Y:S05]  /*14610*/  IMAD.X R7, R4, 0x1, R13, P0 ;  /* 0x0000000104077824 */ /* 0x000fea00000e060d */
[----:B------:R3:W-:Y:S01]  /*14620*/  LDGSTS.E.BYPASS.LTC128B.128 [R193+0x8100], [R6.64], !P1 ;  /* 0x0810000006c17fae */ /* 0x0007e2000c901d48 */
[----:B--2---:R-:W-:Y:S03]  /*14630*/  IADD3 R2, P0, R0, R14, RZ ;  /* 0x0000000e00027210 */ /* 0x004fe60007f1e0ff */
[----:B------:R-:W2:Y:S02]  /*14640*/  SHFL.IDX PT, R0, R9, 0x1, 0x181f ;  /* 0x00381f0009007f89 */ /* 0x000ea400000e0000 */
[----:B------:R-:W-:Y:S01]  /*14650*/  IMAD.X R3, R4, 0x1, R15, P0 ;  /* 0x0000000104037824 */ /* 0x000fe200000e060f */
[----:B------:R-:W-:Y:S01]  /*14660*/  ISETP.GE.AND P0, PT, R203, c[0x0][0x1d4], PT ;  /* 0x00007500cb007a0c */ /* 0x000fe20003f06270 */
[----:B------:R4:W1:Y:S01]  /*14670*/  SHFL.IDX PT, R4, R5, 0x1, 0x181f ;  /* 0x00381f0005047f89 */ /* 0x00086200000e0000 */
[----:B---3--:R-:W-:Y:S02]  /*14680*/  SEL R6, RZ, 0x10, P1 ;  /* 0x00000010ff067807 */ /* 0x008fe40000800000 */
[----:B------:R-:W-:Y:S09]  /*14690*/  SEL R8, RZ, 0x10, P0 ;  /* 0x00000010ff087807 */ /* 0x000ff20000000000 */
[----:B------:R3:W-:Y:S01]  /*146a0*/  LDGSTS.E.BYPASS.LTC128B.128 [R193+0xa100], [R2.64], !P0 ;  /* 0x0a10000002c17fae */ /* 0x0007e2000c101d48 */
[----:B-1--4-:R-:W-:Y:S04]  /*146b0*/  SEL R5, RZ, 0x10, P2 ;  /* 0x00000010ff057807 */ /* 0x012fe80001000000 */
.L_x_965:
[C---:B--23--:R-:W-:Y:S02]  /*146c0*/  IADD3 R2, -R5.reuse, 0x10, RZ ;  /* 0x0000001005027810 */ /* 0x04cfe40007ffe1ff */
        /* <DEDUP_REMOVED lines=21> */
.L_x_832:
[----:B--234-:R-:W-:Y:S05]  /*14820*/  BSYNC B0 ;  /* 0x0000000000007941 */ /* 0x01cfea0003800000 */
.L_x_831:
[----:B-1----:R-:W-:Y:S01]  /*14830*/  IMAD.MOV.U32 R0, RZ, RZ, c[0x0][0x2c4] ;  /* 0x0000b100ff007624 */ /* 0x002fe200078e00ff */
[----:B------:R-:W0:Y:S01]  /*14840*/  LDGDEPBAR ;  /* 0x00000000000079af */ /* 0x000e220000000000 */
[----:B------:R-:W-:Y:S01]  /*14850*/  IMAD.IADD R4, R243, 0x1, R233 ;  /* 0x00000001f3047824 */ /* 0x000fe200078e02e9 */
[----:B------:R-:W-:Y:S01]  /*14860*/  ULDC UR4, c[0x0][0x324] ;  /* 0x0000c90000047ab9 */ /* 0x000fe20000000800 */
[----:B------:R-:W-:Y:S01]  /*14870*/  IMAD.SHL.U32 R5, R194, 0x40, RZ ;  /* 0x00000040c2057824 */ /* 0x000fe200078e00ff */
[----:B------:R-:W-:Y:S01]  /*14880*/  ISETP.NE.AND P0, PT, R0, 0x1, PT ;  /* 0x000000010000780c */ /* 0x000fe20003f05270 */
[----:B------:R-:W-:Y:S11]  /*14890*/  ULOP3.LUT UR4, URZ, UR4, URZ, 0x33, !UPT ;  /* 0x000000043f047292 */ /* 0x000ff6000f8e333f */
[----:B------:R-:W-:Y:S01]  /*148a0*/  @!UPT UIADD3 URZ, URZ, URZ, URZ ;  /* 0x0000003f3f3ff290 */ /* 0x000fe2000fffe03f */
[----:B------:R-:W-:Y:S05]  /*148b0*/  @P0 IMAD.HI.U32 R0, R4, c[0x0][0x2c8], RZ ;  /* 0x0000b20004000a27 */ /* 0x000fea00078e00ff */
[----:B------:R-:W-:Y:S02]  /*148c0*/  @P0 SHF.R.U32.HI R4, RZ, c[0x0][0x2cc], R0 ;  /* 0x0000b300ff040a19 */ /* 0x000fe40000011600 */
[----:B------:R-:W-:Y:S04]  /*148d0*/  IADD3 R0, -R220, 0x1, -R5 ;  /* 0x00000001dc007810 */ /* 0x000fe80007ffe905 */
[----:B------:R-:W-:Y:S04]  /*148e0*/  IADD3 R0, -R217, R0, R216 ;  /* 0x00000000d9007210 */ /* 0x000fe80007ffe1d8 */
[C---:B------:R-:W-:Y:S02]  /*148f0*/  IADD3 R6, R0.reuse, UR4, RZ ;  /* 0x0000000400067c10 */ /* 0x040fe4000fffe0ff */
[----:B------:R-:W-:Y:S01]  /*14900*/  IADD3 R7, R0, c[0x0][0x328], RZ ;  /* 0x0000ca0000077a10 */ /* 0x000fe20007ffe0ff */
[----:B------:R-:W-:-:S05]  /*14910*/  BRA.DIV ~URZ, `(.L_x_835) ;  /* 0x0000f5327f007947 */ /* 0x000fca000b800000 */
[----:B------:R1:W2:Y:S02]  /*14920*/  SHFL.IDX PT, R3, R4, RZ, 0x1c1f ;  /* 0x001c1fff04037589 */ /* 0x0002a400000e0000 */
.L_x_966:
[----:B--2---:R-:W-:Y:S01]  /*14930*/  IADD3 R2, R7, R3, RZ ;  /* 0x0000000307027210 */ /* 0x004fe20007ffe0ff */
        /* <DEDUP_REMOVED lines=18> */
.L_x_838:
[----:B------:R-:W-:Y:S04]  /*14a60*/  MOV R8, 0x1 ;  /* 0x0000000100087802 */ /* 0x000fe80000000f00 */
[----:B------:R-:W-:Y:S11]  /*14a70*/  ISETP.NE.AND P0, PT, R8, c[0x0][0x32c], PT ;  /* 0x0000cb0008007a0c */ /* 0x000ff60003f05270 */
[----:B------:R-:W-:Y:S02]  /*14a80*/  @!UPT UIADD3 URZ, URZ, URZ, URZ ;  /* 0x0000003f3f3ff290 */ /* 0x000fe4000fffe03f */
[----:B------:R-:W-:Y:S05]  /*14a90*/  @P0 IMAD.HI.U32 R8, R3, c[0x0][0x330], RZ ;  /* 0x0000cc0003080a27 */ /* 0x000fea00078e00ff */
[----:B------:R-:W-:Y:S02]  /*14aa0*/  @P0 SHF.R.U32.HI R3, RZ, c[0x0][0x334], R8 ;  /* 0x0000cd00ff030a19 */ /* 0x000fe40000011608 */
.L_x_839:
[----:B------:R-:W-:Y:S05]  /*14ab0*/  BSYNC B0 ;  /* 0x0000000000007941 */ /* 0x000fea0003800000 */
.L_x_837:
[----:B------:R-:W-:Y:S04]  /*14ac0*/  IMAD R3, R3, c[0x0][0x32c], -R5 ;  /* 0x0000cb0003037a24 */ /* 0x000fe800078e0a05 */
[----:B------:R-:W-:Y:S05]  /*14ad0*/  IMAD.IADD R3, R3, 0x1, -R220 ;  /* 0x0000000103037824 */ /* 0x000fea00078e0adc */
[----:B------:R-:W-:Y:S02]  /*14ae0*/  IMNMX R0, R0, R3, !PT ;  /* 0x0000000300007217 */ /* 0x000fe40007800200 */
[----:B------:R-:W-:Y:S04]  /*14af0*/  IADD3 R3, R3, c[0x0][0x32c], RZ ;  /* 0x0000cb0003037a10 */ /* 0x000fe80007ffe0ff */
[----:B------:R-:W-:Y:S02]  /*14b00*/  IMNMX R2, R2, R3, PT ;  /* 0x0000000302027217 */ /* 0x000fe40003800200 */
.L_x_836:
        /* <DEDUP_REMOVED lines=51> */
.L_x_967:
        /* <DEDUP_REMOVED lines=19> */
.L_x_843:
[----:B-12---:R-:W-:Y:S04]  /*14f70*/  MOV R4, 0x1 ;  /* 0x0000000100047802 */ /* 0x006fe80000000f00 */
[----:B------:R-:W-:Y:S11]  /*14f80*/  ISETP.NE.AND P0, PT, R4, c[0x0][0x32c], PT ;  /* 0x0000cb0004007a0c */ /* 0x000ff60003f05270 */
[----:B------:R-:W-:Y:S02]  /*14f90*/  @!UPT UIADD3 URZ, URZ, URZ, URZ ;  /* 0x0000003f3f3ff290 */ /* 0x000fe4000fffe03f */
[----:B------:R-:W-:Y:S05]  /*14fa0*/  @P0 IMAD.HI.U32 R4, R3, c[0x0][0x330], RZ ;  /* 0x0000cc0003040a27 */ /* 0x000fea00078e00ff */
[----:B------:R-:W-:Y:S02]  /*14fb0*/  @P0 SHF.R.U32.HI R3, RZ, c[0x0][0x334], R4 ;  /* 0x0000cd00ff030a19 */ /* 0x000fe40000011604 */
.L_x_844:
[----:B------:R-:W-:Y:S05]  /*14fc0*/  BSYNC B0 ;  /* 0x0000000000007941 */ /* 0x000fea0003800000 */
.L_x_842:
[----:B------:R-:W-:Y:S04]  /*14fd0*/  IMAD R5, R3, c[0x0][0x32c], -R5 ;  /* 0x0000cb0003057a24 */ /* 0x000fe800078e0a05 */
[----:B------:R-:W-:Y:S05]  /*14fe0*/  IMAD.IADD R3, R5, 0x1, -R220 ;  /* 0x0000000105037824 */ /* 0x000fea00078e0adc */
[----:B------:R-:W-:Y:S02]  /*14ff0*/  IMNMX R0, R0, R3, !PT ;  /* 0x0000000300007217 */ /* 0x000fe40007800200 */
[----:B------:R-:W-:Y:S04]  /*15000*/  IADD3 R3, R3, c[0x0][0x32c], RZ ;  /* 0x0000cb0003037a10 */ /* 0x000fe80007ffe0ff */
[----:B------:R-:W-:Y:S02]  /*15010*/  IMNMX R2, R2, R3, PT ;  /* 0x0000000302027217 */ /* 0x000fe40003800200 */
.L_x_841:
        /* <DEDUP_REMOVED lines=40> */
[C---:B------:R-:W-:Y:S02]  /*152a0*/  ISETP.GT.AND P2, PT, R0.reuse, 0x38, P1 ;  /* 0x000000380000780c */ /* 0x040fe40000f44270 */
[----:B------:R-:W-:Y:S02]  /*152b0*/  ISETP.GT.AND P0, PT, R0, 0x39, P1 ;  /* 0x000000390000780c */ /* 0x000fe40000f04270 */
        /* <DEDUP_REMOVED lines=20> */
[C---:B------:R-:W-:Y:S02]  /*15400*/  ISETP.LT.OR P3, PT, R2.reuse, 0x32, P3 ;  /* 0x000000320200780c */ /* 0x040fe40001f61670 */
[C---:B------:R-:W-:Y:S02]  /*15410*/  ISETP.LT.OR P1, PT, R2.reuse, 0x39, P2 ;  /* 0x000000390200780c */ /* 0x040fe40001721670 */
[----:B------:R-:W-:Y:S02]  /*15420*/  ISETP.LT.OR P0, PT, R2, 0x3a, P0 ;  /* 0x0000003a0200780c */ /* 0x000fe40000701670 */
[----:B------:R-:W-:Y:S02]  /*15430*/  FMNMX.FTZ R2, R28, R0, !PT ;  /* 0x000000001c027209 */ /* 0x000fe40007810000 */
[----:B------:R-:W-:Y:S02]  /*15440*/  FMNMX.FTZ R0, R12, R3, !PT ;  /* 0x000000030c007209 */ /* 0x000fe40007810000 */
[----:B------:R-:W-:Y:S02]  /*15450*/  FMNMX.FTZ R2, R27, R2, !PT ;  /* 0x000000021b027209 */ /* 0x000fe40007810000 */
[----:B------:R-:W-:Y:S02]  /*15460*/  FMNMX.FTZ R0, R11, R0, !PT ;  /* 0x000000000b007209 */ /* 0x000fe40007810000 */
[----:B------:R-:W-:Y:S02]  /*15470*/  FSEL R9, R157, -INF , !P3 ;  /* 0xff8000009d097808 */ /* 0x000fe40005800000 */
        /* <DEDUP_REMOVED lines=8> */
[----:B-12---:R-:W-:Y:S02]  /*15500*/  FMNMX.FTZ R4, R23, R2, !PT ;  /* 0x0000000217047209 */ /* 0x006fe40007810000 */
[----:B------:R-:W-:Y:S01]  /*15510*/  FMNMX.FTZ R5, R7, R0, !PT ;  /* 0x0000000007057209 */ /* 0x000fe20007810000 */
[----:B------:R-:W-:-:S05]  /*15520*/  BRA.DIV ~URZ, `(.L_x_845) ;  /* 0x0000ea027f007947 */ /* 0x000fca000b800000 */
[----:B------:R1:W2:Y:S02]  /*15530*/  SHFL.BFLY PT, R0, R4, 0x2, 0x1f ;  /* 0x0c401f0004007f89 */ /* 0x0002a400000e0000 */
.L_x_968:
[----:B-12---:R-:W-:Y:S01]  /*15540*/  FMNMX.FTZ R4, R4, R0, !PT ;  /* 0x0000000004047209 */ /* 0x006fe20007810000 */
[----:B------:R-:W-:-:S05]  /*15550*/  BRA.DIV ~URZ, `(.L_x_846) ;  /* 0x0000ea127f007947 */ /* 0x000fca000b800000 */
[----:B------:R-:W1:Y:S02]  /*15560*/  SHFL.BFLY PT, R0, R4, 0x1, 0x1f ;  /* 0x0c201f0004007f89 */ /* 0x000e6400000e0000 */
[----:B-1----:R-:W-:Y:S02]  /*15570*/  FMNMX.FTZ R100, R4, R0, !PT ;  /* 0x0000000004647209 */ /* 0x002fe40007810000 */
[----:B------:R-:W1:Y:S02]  /*15580*/  SHFL.BFLY PT, R0, R5, 0x2, 0x1f ;  /* 0x0c401f0005007f89 */ /* 0x000e6400000e0000 */
[----:B-1----:R-:W-:Y:S05]  /*15590*/  FMNMX.FTZ R4, R5, R0, !PT ;  /* 0x0000000005047209 */ /* 0x002fea0007810000 */
[----:B------:R1:W2:Y:S02]  /*155a0*/  SHFL.BFLY PT, R0, R4, 0x1, 0x1f ;  /* 0x0c201f0004007f89 */ /* 0x0002a400000e0000 */
.L_x_969:
[C---:B------:R-:W-:Y:S01]  /*155b0*/  FSETP.NEU.FTZ.AND P0, PT, R100.reuse, -INF , PT ;  /* 0xff8000006400780b */ /* 0x040fe20003f1d000 */
[----:B------:R-:W-:Y:S01]  /*155c0*/  FMUL.FTZ R2, R100, c[0x0][0x2d0] ;  /* 0x0000b40064027a20 */ /* 0x000fe20000410000 */
[----:B--2---:R-:W-:Y:S01]  /*155d0*/  FMNMX.FTZ R3, R0, R4, !PT ;  /* 0x0000000400037209 */ /* 0x004fe20007810000 */
[----:B------:R-:W-:Y:S01]  /*155e0*/  WARPSYNC 0xffffffff ;  /* 0xffffffff00007948 */ /* 0x000fe20003800000 */
[----:B------:R-:W-:Y:S02]  /*155f0*/  FSEL R0, R100, RZ, P0 ;  /* 0x000000ff64007208 */ /* 0x000fe40000000000 */
[----:B------:R-:W-:Y:S02]  /*15600*/  FSEL R2, R2, RZ, P0 ;  /* 0x000000ff02027208 */ /* 0x000fe40000000000 */
[----:B------:R-:W-:Y:S01]  /*15610*/  FSETP.NEU.FTZ.AND P0, PT, R3, -INF , PT ;  /* 0xff8000000300780b */ /* 0x000fe20003f1d000 */
[----:B------:R-:W-:Y:S02]  /*15620*/  FADD.FTZ R0, -R0, R101 ;  /* 0x0000006500007221 */ /* 0x000fe40000010100 */
[--C-:B-1----:R-:W-:Y:S02]  /*15630*/  FFMA.FTZ R4, R22, c[0x0][0x2d0], -R2.reuse ;  /* 0x0000b40016047a23 */ /* 0x102fe40000010802 */
[----:B------:R-:W-:Y:S02]  /*15640*/  FMUL.FTZ R0, R0, c[0x0][0x2d0] ;  /* 0x0000b40000007a20 */ /* 0x000fe40000410000 */
[--C-:B------:R-:W-:Y:S02]  /*15650*/  FFMA.FTZ R5, R149, c[0x0][0x2d0], -R2.reuse ;  /* 0x0000b40095057a23 */ /* 0x100fe40000010802 */
        /* <DEDUP_REMOVED lines=16> */
[----:B------:R-:W-:Y:S03]  /*15760*/  FFMA.FTZ R197, R23, c[0x0][0x2d0], -R2 ;  /* 0x0000b40017c57a23 */ /* 0x000fe60000010802 */
[----:B------:R3:W-:Y:S01]  /*15770*/  MUFU.EX2 R23, R101 ;  /* 0x0000006500177308 */ /* 0x0007e20000000800 */
[C---:B-1----:R-:W-:Y:S02]  /*15780*/  FFMA.FTZ R2, R0.reuse, R208, R4 ;  /* 0x000000d000027223 */ /* 0x042fe40000010004 */
[C---:B------:R-:W-:Y:S02]  /*15790*/  FMUL.FTZ R32, R0.reuse, R108 ;  /* 0x0000006c00207220 */ /* 0x040fe40000410000 */
[C---:B------:R-:W-:Y:S02]  /*157a0*/  FMUL.FTZ R33, R0.reuse, R109 ;  /* 0x0000006d00217220 */ /* 0x040fe40000410000 */
[C---:B------:R-:W-:Y:S02]  /*157b0*/  FMUL.FTZ R25, R0.reuse, R117 ;  /* 0x0000007500197220 */ /* 0x040fe40000410000 */
[C---:B------:R-:W-:Y:S02]  /*157c0*/  FMUL.FTZ R24, R0.reuse, R116 ;  /* 0x0000007400187220 */ /* 0x040fe40000410000 */
[----:B--2---:R-:W-:Y:S01]  /*157d0*/  FADD.FTZ R22, R5, R2 ;  /* 0x0000000205167221 */ /* 0x004fe20000010000 */
[----:B------:R-:W-:Y:S01]  /*157e0*/  FSEL R2, R3, RZ, P0 ;  /* 0x000000ff03027208 */ /* 0x000fe20000000000 */
[----:B------:R-:W-:Y:S01]  /*157f0*/  FMUL.FTZ R28, R0, R112 ;  /* 0x00000070001c7220 */ /* 0x000fe20000410000 */
[----:B------:R-:W-:Y:S01]  /*15800*/  F2FP.PACK_AB R148, R5, R4 ;  /* 0x000000040594723e */ /* 0x000fe200000000ff */
[----:B------:R-:W-:Y:S01]  /*15810*/  FMUL.FTZ R4, R3, c[0x0][0x2d0] ;  /* 0x0000b40003047a20 */ /* 0x000fe20000410000 */
[----:B------:R-:W-:Y:S01]  /*15820*/  MUFU.EX2 R116, R158 ;  /* 0x0000009e00747308 */ /* 0x000fe20000000800 */
[----:B------:R-:W-:Y:S02]  /*15830*/  FADD.FTZ R2, -R2, R102 ;  /* 0x0000006602027221 */ /* 0x000fe40000010100 */
[----:B------:R-:W-:Y:S01]  /*15840*/  FMUL.FTZ R29, R0, R113 ;  /* 0x00000071001d7220 */ /* 0x000fe20000410000 */
[----:B------:R-:W-:Y:S01]  /*15850*/  FSEL R4, R4, RZ, P0 ;  /* 0x000000ff04047208 */ /* 0x000fe20000000000 */
[----:B------:R-:W-:Y:S01]  /*15860*/  FMUL.FTZ R2, R2, c[0x0][0x2d0] ;  /* 0x0000b40002027a20 */ /* 0x000fe20000410000 */
[----:B------:R-:W-:Y:S01]  /*15870*/  ISETP.GT.AND P0, PT, R194, R221, PT ;  /* 0x000000ddc200720c */ /* 0x000fe20003f04270 */
[----:B------:R-:W-:Y:S01]  /*15880*/  FMUL.FTZ R36, R0, R36 ;  /* 0x0000002400247220 */ /* 0x000fe20000410000 */
[----:B------:R-:W-:Y:S01]  /*15890*/  IADD3 R194, R194, -0x1, RZ ;  /* 0xffffffffc2c27810 */ /* 0x000fe20007ffe0ff */
[--C-:B------:R-:W-:Y:S02]  /*158a0*/  FFMA.FTZ R5, R21, c[0x0][0x2d0], -R4.reuse ;  /* 0x0000b40015057a23 */ /* 0x100fe40000010804 */
[----:B------:R-:W1:Y:S01]  /*158b0*/  MUFU.EX2 R21, R35 ;  /* 0x0000002300157308 */ /* 0x000e620000000800 */
[--C-:B------:R-:W-:Y:S02]  /*158c0*/  FFMA.FTZ R6, R6, c[0x0][0x2d0], -R4.reuse ;  /* 0x0000b40006067a23 */ /* 0x100fe40000010804 */
[--C-:B------:R-:W-:Y:S02]  /*158d0*/  FFMA.FTZ R205, R7, c[0x0][0x2d0], -R4.reuse ;  /* 0x0000b40007cd7a23 */ /* 0x100fe40000010804 */
[--C-:B---3--:R-:W-:Y:S02]  /*158e0*/  FFMA.FTZ R101, R20, c[0x0][0x2d0], -R4.reuse ;  /* 0x0000b40014657a23 */ /* 0x108fe40000010804 */
[--C-:B------:R-:W-:Y:S02]  /*158f0*/  FFMA.FTZ R102, R19, c[0x0][0x2d0], -R4.reuse ;  /* 0x0000b40013667a23 */ /* 0x100fe40000010804 */
[--C-:B------:R-:W-:Y:S01]  /*15900*/  FFMA.FTZ R154, R18, c[0x0][0x2d0], -R4.reuse ;  /* 0x0000b400129a7a23 */ /* 0x100fe20000010804 */
[----:B------:R-:W2:Y:S01]  /*15910*/  MUFU.EX2 R2, R2 ;  /* 0x0000000200027308 */ /* 0x000ea20000000800 */
[--C-:B------:R-:W-:Y:S02]  /*15920*/  FFMA.FTZ R153, R17, c[0x0][0x2d0], -R4.reuse ;  /* 0x0000b40011997a23 */ /* 0x100fe40000010804 */
[----:B------:R-:W-:Y:S02]  /*15930*/  FMUL.FTZ R17, R0, R125 ;  /* 0x0000007d00117220 */ /* 0x000fe40000410000 */
[--C-:B------:R-:W-:Y:S02]  /*15940*/  FFMA.FTZ R164, R11, c[0x0][0x2d0], -R4.reuse ;  /* 0x0000b4000ba47a23 */ /* 0x100fe40000010804 */
[--C-:B------:R-:W-:Y:S02]  /*15950*/  FFMA.FTZ R169, R10, c[0x0][0x2d0], -R4.reuse ;  /* 0x0000b4000aa97a23 */ /* 0x100fe40000010804 */
[--C-:B------:R-:W-:Y:S01]  /*15960*/  FFMA.FTZ R170, R9, c[0x0][0x2d0], -R4.reuse ;  /* 0x0000b40009aa7a23 */ /* 0x100fe20000010804 */
[----:B------:R-:W3:Y:S01]  /*15970*/  MUFU.EX2 R7, R6 ;  /* 0x0000000600077308 */ /* 0x000ee20000000800 */
[--C-:B------:R-:W-:Y:S02]  /*15980*/  FFMA.FTZ R196, R8, c[0x0][0x2d0], -R4.reuse ;  /* 0x0000b40008c47a23 */ /* 0x100fe40000010804 */
[--C-:B------:R-:W-:Y:S01]  /*15990*/  FFMA.FTZ R155, R16, c[0x0][0x2d0], -R4.reuse ;  /* 0x0000b400109b7a23 */ /* 0x100fe20000010804 */
[----:B-1----:R-:W-:Y:S01]  /*159a0*/  F2FP.PACK_AB R150, R21, R23 ;  /* 0x000000171596723e */ /* 0x002fe200000000ff */
[--C-:B------:R-:W-:Y:S02]  /*159b0*/  FFMA.FTZ R156, R15, c[0x0][0x2d0], -R4.reuse ;  /* 0x0000b4000f9c7a23 */ /* 0x100fe40000010804 */
[--C-:B------:R-:W-:Y:S02]  /*159c0*/  FFMA.FTZ R162, R14, c[0x0][0x2d0], -R4.reuse ;  /* 0x0000b4000ea27a23 */ /* 0x100fe40000010804 */
[--C-:B------:R-:W-:Y:S01]  /*159d0*/  FFMA.FTZ R161, R13, c[0x0][0x2d0], -R4.reuse ;  /* 0x0000b4000da17a23 */ /* 0x100fe20000010804 */
[----:B------:R3:W1:Y:S01]  /*159e0*/  MUFU.EX2 R6, R5 ;  /* 0x0000000500067308 */ /* 0x0006620000000800 */
[----:B------:R-:W-:Y:S02]  /*159f0*/  FFMA.FTZ R163, R12, c[0x0][0x2d0], -R4 ;  /* 0x0000b4000ca37a23 */ /* 0x000fe40000010804 */
[----:B------:R-:W-:Y:S02]  /*15a00*/  FADD.FTZ R4, R23, R22 ;  /* 0x0000001617047221 */ /* 0x000fe40000010000 */
[C---:B--2---:R-:W-:Y:S02]  /*15a10*/  FMUL.FTZ R34, R2.reuse, R110 ;  /* 0x0000006e02227220 */ /* 0x044fe40000410000 */
[C---:B------:R-:W-:Y:S02]  /*15a20*/  FMUL.FTZ R35, R2.reuse, R111 ;  /* 0x0000006f02237220 */ /* 0x040fe40000410000 */
[----:B------:R-:W2:Y:S01]  /*15a30*/  LDSM.16.MT88.4 R108, [R147] ;  /* 0x00000000936c783b */ /* 0x000ea20000004200 */
[----:B------:R-:W-:Y:S01]  /*15a40*/  FMUL.FTZ R18, R2, R126 ;  /* 0x0000007e02127220 */ /* 0x000fe20000410000 */
[----:B------:R-:W-:Y:S01]  /*15a50*/  MUFU.EX2 R125, R101 ;  /* 0x00000065007d7308 */ /* 0x000fe20000000800 */
[----:B------:R-:W-:Y:S02]  /*15a60*/  FADD.FTZ R152, R21, R4 ;  /* 0x0000000415987221 */ /* 0x000fe40000010000 */
[C---:B------:R-:W-:Y:S02]  /*15a70*/  FMUL.FTZ R4, R0.reuse, R136 ;  /* 0x0000008800047220 */ /* 0x040fe40000410000 */
[C---:B------:R-:W-:Y:S02]  /*15a80*/  FMUL.FTZ R8, R0.reuse, R132 ;  /* 0x0000008400087220 */ /* 0x040fe40000410000 */
[----:B------:R-:W-:Y:S02]  /*15a90*/  FMUL.FTZ R9, R0, R133 ;  /* 0x0000008500097220 */ /* 0x000fe40000410000 */
[C---:B------:R-:W-:Y:S01]  /*15aa0*/  FMUL.FTZ R10, R2.reuse, R134 ;  /* 0x00000086020a7220 */ /* 0x040fe20000410000 */
[----:B------:R-:W4:Y:S01]  /*15ab0*/  MUFU.EX2 R126, R102 ;  /* 0x00000066007e7308 */ /* 0x000f220000000800 */
[C---:B------:R-:W-:Y:S02]  /*15ac0*/  FMUL.FTZ R11, R2.reuse, R135 ;  /* 0x00000087020b7220 */ /* 0x040fe40000410000 */
[----:B---3--:R-:W-:Y:S01]  /*15ad0*/  FFMA.FTZ R5, R2, R206, R7 ;  /* 0x000000ce02057223 */ /* 0x008fe20000010007 */
[----:B-1----:R-:W-:Y:S01]  /*15ae0*/  F2FP.PACK_AB R149, R6, R7 ;  /* 0x000000070695723e */ /* 0x002fe200000000ff */
[----:B------:R-:W-:Y:S01]  /*15af0*/  FMUL.FTZ R7, R2, R139 ;  /* 0x0000008b02077220 */ /* 0x000fe20000410000 */
[----:B------:R-:W-:Y:S01]  /*15b00*/  LDSM.16.MT88.4 R132, [R147+0x1800] ;  /* 0x001800009384783b */ /* 0x000fe20000004200 */
[----:B------:R-:W-:Y:S02]  /*15b10*/  FADD.FTZ R206, R6, R5 ;  /* 0x0000000506ce7221 */ /* 0x000fe40000010000 */
[----:B------:R-:W-:Y:S01]  /*15b20*/  FMUL.FTZ R5, R0, R137 ;  /* 0x0000008900057220 */ /* 0x000fe20000410000 */
[----:B------:R-:W-:Y:S01]  /*15b30*/  MUFU.EX2 R102, R157 ;  /* 0x0000009d00667308 */ /* 0x000fe20000000800 */
[----:B------:R-:W-:Y:S02]  /*15b40*/  FMUL.FTZ R6, R2, R138 ;  /* 0x0000008a02067220 */ /* 0x000fe40000410000 */
[C---:B------:R-:W-:Y:S02]  /*15b50*/  FMUL.FTZ R12, R0.reuse, R128 ;  /* 0x00000080000c7220 */ /* 0x040fe40000410000 */
[----:B------:R-:W-:Y:S02]  /*15b60*/  FMUL.FTZ R13, R0, R129 ;  /* 0x00000081000d7220 */ /* 0x000fe40000410000 */
[C---:B------:R-:W-:Y:S02]  /*15b70*/  FMUL.FTZ R14, R2.reuse, R130 ;  /* 0x00000082020e7220 */ /* 0x040fe40000410000 */
[C---:B------:R-:W-:Y:S01]  /*15b80*/  FMUL.FTZ R15, R2.reuse, R131 ;  /* 0x00000083020f7220 */ /* 0x040fe20000410000 */
[----:B------:R-:W-:Y:S01]  /*15b90*/  MUFU.EX2 R157, R162 ;  /* 0x000000a2009d7308 */ /* 0x000fe20000000800 */
[----:B------:R-:W-:Y:S02]  /*15ba0*/  FMUL.FTZ R19, R2, R127 ;  /* 0x0000007f02137220 */ /* 0x000fe40000410000 */
[----:B------:R-:W-:Y:S01]  /*15bb0*/  FMUL.FTZ R16, R0, R124 ;  /* 0x0000007c00107220 */ /* 0x000fe20000410000 */
[----:B----4-:R-:W-:Y:S01]  /*15bc0*/  F2FP.PACK_AB R151, R126, R125 ;  /* 0x0000007d7e97723e */ /* 0x010fe200000000ff */
[----:B------:R-:W-:Y:S02]  /*15bd0*/  FMUL.FTZ R21, R0, R121 ;  /* 0x0000007900157220 */ /* 0x000fe40000410000 */
[C---:B------:R-:W-:Y:S02]  /*15be0*/  FMUL.FTZ R22, R2.reuse, R122 ;  /* 0x0000007a02167220 */ /* 0x040fe40000410000 */
[C---:B------:R-:W-:Y:S01]  /*15bf0*/  FMUL.FTZ R23, R2.reuse, R123 ;  /* 0x0000007b02177220 */ /* 0x040fe20000410000 */
[----:B------:R-:W-:Y:S01]  /*15c00*/  MUFU.EX2 R124, R171 ;  /* 0x000000ab007c7308 */ /* 0x000fe20000000800 */
[C---:B--2---:R-:W-:Y:S05]  /*15c10*/  HMMA.16816.F32 R4, R148.reuse, R108, R4 ;  /* 0x0000006c9404723c */ /* 0x044fea0000001804 */
[C---:B------:R-:W-:Y:S02]  /*15c20*/  FMUL.FTZ R26, R2.reuse, R118 ;  /* 0x00000076021a7220 */ /* 0x040fe40000410000 */
[C---:B------:R-:W-:Y:S01]  /*15c30*/  FMUL.FTZ R27, R2.reuse, R119 ;  /* 0x00000077021b7220 */ /* 0x040fe20000410000 */
[C---:B------:R-:W-:Y:S01]  /*15c40*/  HMMA.16816.F32 R8, R148.reuse, R110, R8 ;  /* 0x0000006e9408723c */ /* 0x040fe20000001808 */
[----:B------:R-:W1:Y:S01]  /*15c50*/  LDSM.16.MT88.4 R108, [R172] ;  /* 0x00000000ac6c783b */ /* 0x000e620000004200 */
[----:B------:R-:W2:Y:S02]  /*15c60*/  MUFU.EX2 R101, R160 ;  /* 0x000000a000657308 */ /* 0x000ea40000000800 */
[C---:B------:R-:W-:Y:S02]  /*15c70*/  FMUL.FTZ R30, R2.reuse, R114 ;  /* 0x00000072021e7220 */ /* 0x040fe40000410000 */
[----:B------:R-:W-:Y:S02]  /*15c80*/  FMUL.FTZ R31, R2, R115 ;  /* 0x00000073021f7220 */ /* 0x000fe40000410000 */
[C---:B------:R-:W-:Y:S01]  /*15c90*/  FMUL.FTZ R20, R0.reuse, R120 ;  /* 0x0000007800147220 */ /* 0x040fe20000410000 */
[----:B------:R-:W-:Y:S03]  /*15ca0*/  LDSM.16.MT88.4 R112, [R147+0x800] ;  /* 0x000800009370783b */ /* 0x000fe60000004200 */
        /* <DEDUP_REMOVED lines=16> */
[C---:B------:R-:W-:Y:S01]  /*15db0*/  FMUL.FTZ R50, R2.reuse, R50 ;  /* 0x0000003202327220 */ /* 0x040fe20000410000 */
[C---:B-1----:R-:W-:Y:S02]  /*15dc0*/  HMMA.16816.F32 R12, R148.reuse, R108, R12 ;  /* 0x0000006c940c723c */ /* 0x042fe4000000180c */
[----:B------:R-:W-:Y:S01]  /*15dd0*/  MUFU.EX2 R160, R153 ;  /* 0x0000009900a07308 */ /* 0x000fe20000000800 */
[----:B------:R-:W-:Y:S02]  /*15de0*/  FMUL.FTZ R51, R2, R51 ;  /* 0x0000003302337220 */ /* 0x000fe40000410000 */
[C---:B------:R-:W-:Y:S02]  /*15df0*/  FMUL.FTZ R52, R0.reuse, R52 ;  /* 0x0000003400347220 */ /* 0x040fe40000410000 */
[----:B------:R-:W-:Y:S01]  /*15e00*/  FMUL.FTZ R53, R0, R53 ;  /* 0x0000003500357220 */ /* 0x000fe20000410000 */
[C---:B------:R-:W-:Y:S01]  /*15e10*/  HMMA.16816.F32 R16, R148.reuse, R110, R16 ;  /* 0x0000006e9410723c */ /* 0x040fe20000001810 */
[----:B------:R-:W1:Y:S03]  /*15e20*/  LDSM.16.MT88.4 R108, [R175] ;  /* 0x00000000af6c783b */ /* 0x000e660000004200 */
[----:B------:R-:W-:Y:S01]  /*15e30*/  MUFU.EX2 R158, R156 ;  /* 0x0000009c009e7308 */ /* 0x000fe20000000800 */
[C---:B------:R-:W-:Y:S02]  /*15e40*/  FMUL.FTZ R54, R2.reuse, R54 ;  /* 0x0000003602367220 */ /* 0x040fe40000410000 */
[----:B------:R-:W-:Y:S02]  /*15e50*/  FMUL.FTZ R55, R2, R55 ;  /* 0x0000003702377220 */ /* 0x000fe40000410000 */
[C---:B------:R-:W-:Y:S03]  /*15e60*/  FMUL.FTZ R56, R0.reuse, R56 ;  /* 0x0000003800387220 */ /* 0x040fe60000410000 */
[----:B------:R-:W-:Y:S02]  /*15e70*/  FMUL.FTZ R57, R0, R57 ;  /* 0x0000003900397220 */ /* 0x000fe40000410000 */
        /* <DEDUP_REMOVED lines=18> */
[----:B------:R-:W-:Y:S02]  /*15fa0*/  FMUL.FTZ R73, R0, R73 ;  /* 0x0000004900497220 */ /* 0x000fe40000410000 */
[C---:B------:R-:W-:Y:S01]  /*15fb0*/  FMUL.FTZ R74, R2.reuse, R74 ;  /* 0x0000004a024a7220 */ /* 0x040fe20000410000 */
[C---:B------:R-:W-:Y:S01]  /*15fc0*/  HMMA.16816.F32 R24, R148.reuse, R110, R24 ;  /* 0x0000006e9418723c */ /* 0x040fe20000001818 */
[----:B------:R-:W1:Y:S03]  /*15fd0*/  LDSM.16.MT88.4 R108, [R174] ;  /* 0x00000000ae6c783b */ /* 0x000e660000004200 */
[----:B------:R-:W-:Y:S02]  /*15fe0*/  FMUL.FTZ R75, R2, R75 ;  /* 0x0000004b024b7220 */ /* 0x000fe40000410000 */
[C---:B------:R-:W-:Y:S02]  /*15ff0*/  FMUL.FTZ R76, R0.reuse, R76 ;  /* 0x0000004c004c7220 */ /* 0x040fe40000410000 */
[----:B------:R-:W-:Y:S04]  /*16000*/  FMUL.FTZ R77, R0, R77 ;  /* 0x0000004d004d7220 */ /* 0x000fe80000410000 */
        /* <DEDUP_REMOVED lines=13> */
[C---:B------:R-:W-:Y:S02]  /*160e0*/  FMUL.FTZ R91, R2.reuse, R91 ;  /* 0x0000005b025b7220 */ /* 0x040fe40000410000 */
[C---:B------:R-:W-:Y:S01]  /*160f0*/  FMUL.FTZ R94, R2.reuse, R94 ;  /* 0x0000005e025e7220 */ /* 0x040fe20000410000 */
[C---:B-1----:R-:W-:Y:S03]  /*16100*/  HMMA.16816.F32 R28, R148.reuse, R108, R28 ;  /* 0x0000006c941c723c */ /* 0x042fe6000000181c */
[C---:B------:R-:W-:Y:S02]  /*16110*/  FMUL.FTZ R95, R2.reuse, R95 ;  /* 0x0000005f025f7220 */ /* 0x040fe40000410000 */
[C---:B------:R-:W-:Y:S02]  /*16120*/  FMUL.FTZ R98, R2.reuse, R98 ;  /* 0x0000006202627220 */ /* 0x040fe40000410000 */
[----:B------:R-:W-:Y:S01]  /*16130*/  FMUL.FTZ R99, R2, R99 ;  /* 0x0000006302637220 */ /* 0x000fe20000410000 */
[C---:B------:R-:W-:Y:S01]  /*16140*/  HMMA.16816.F32 R32, R148.reuse, R110, R32 ;  /* 0x0000006e9420723c */ /* 0x040fe20000001820 */
[----:B------:R-:W1:Y:S01]  /*16150*/  LDSM.16.MT88.4 R108, [R147+0x2000] ;  /* 0x00200000936c783b */ /* 0x000e620000004200 */
[----:B------:R-:W3:Y:S02]  /*16160*/  MUFU.EX2 R2, R159 ;  /* 0x0000009f00027308 */ /* 0x000ee40000000800 */
[C---:B------:R-:W-:Y:S02]  /*16170*/  FMUL.FTZ R92, R0.reuse, R92 ;  /* 0x0000005c005c7220 */ /* 0x040fe40000410000 */
[C---:B------:R-:W-:Y:S02]  /*16180*/  FMUL.FTZ R93, R0.reuse, R93 ;  /* 0x0000005d005d7220 */ /* 0x040fe40000410000 */
[C---:B------:R-:W-:Y:S04]  /*16190*/  FMUL.FTZ R96, R0.reuse, R96 ;  /* 0x0000006000607220 */ /* 0x040fe80000410000 */
[----:B------:R-:W-:Y:S01]  /*161a0*/  FMUL.FTZ R97, R0, R97 ;  /* 0x0000006100617220 */ /* 0x000fe20000410000 */
[----:B------:R-:W4:Y:S01]  /*161b0*/  MUFU.EX2 R159, R155 ;  /* 0x0000009b009f7308 */ /* 0x000f220000000800 */
[----:B--2---:R-:W-:Y:S09]  /*161c0*/  FADD.FTZ R0, R101, R152 ;  /* 0x0000009865007221 */ /* 0x004ff20000010000 */
[----:B------:R-:W-:Y:S01]  /*161d0*/  MUFU.EX2 R155, R163 ;  /* 0x000000a3009b7308 */ /* 0x000fe20000000800 */
[----:B---3--:R-:W-:Y:S04]  /*161e0*/  FADD.FTZ R0, R2, R0 ;  /* 0x0000000002007221 */ /* 0x008fe80000010000 */
[----:B------:R-:W-:Y:S05]  /*161f0*/  FADD.FTZ R0, R116, R0 ;  /* 0x0000000074007221 */ /* 0x000fea0000010000 */
[----:B------:R-:W2:Y:S01]  /*16200*/  MUFU.EX2 R152, R170 ;  /* 0x000000aa00987308 */ /* 0x000ea20000000800 */
        /* <DEDUP_REMOVED lines=26> */
[----:B------:R-:W-:Y:S03]  /*163b0*/  F2FP.PACK_AB R109, R160, R207 ;  /* 0x000000cfa06d723e */ /* 0x000fe600000000ff */
[----:B------:R-:W-:Y:S02]  /*163c0*/  F2FP.PACK_AB R110, R102, R116 ;  /* 0x00000074666e723e */ /* 0x000fe400000000ff */
[----:B------:R-:W3:Y:S02]  /*163d0*/  LDSM.16.MT88.4 R116, [R172+0x800] ;  /* 0x00080000ac74783b */ /* 0x000ee40000004200 */
[----:B------:R-:W5:Y:S01]  /*163e0*/  MUFU.EX2 R2, R167 ;  /* 0x000000a700027308 */ /* 0x000f620000000800 */
[----:B----4-:R-:W-:Y:S02]  /*163f0*/  F2FP.PACK_AB R111, R158, R159 ;  /* 0x0000009f9e6f723e */ /* 0x010fe400000000ff */
[----:B--2---:R-:W-:Y:S05]  /*16400*/  F2FP.PACK_AB R149, R152, R153 ;  /* 0x000000999895723e */ /* 0x004fea00000000ff */
[C---:B------:R-:W-:Y:S02]  /*16410*/  HMMA.16816.F32 R4, R108.reuse, R112, R4 ;  /* 0x000000706c04723c */ /* 0x040fe40000001804 */
[----:B------:R-:W2:Y:S03]  /*16420*/  MUFU.EX2 R102, R165 ;  /* 0x000000a500667308 */ /* 0x000ea60000000800 */
[----:B-1----:R-:W-:Y:S03]  /*16430*/  FADD.FTZ R0, R101, R0 ;  /* 0x0000000065007221 */ /* 0x002fe60000010000 */
[C---:B------:R-:W-:Y:S01]  /*16440*/  HMMA.16816.F32 R8, R108.reuse, R114, R8 ;  /* 0x000000726c08723c */ /* 0x040fe20000001808 */
[----:B------:R-:W1:Y:S03]  /*16450*/  LDSM.16.MT88.4 R112, [R175+0x800] ;  /* 0x00080000af70783b */ /* 0x000e660000004200 */
[----:B-----5:R-:W-:Y:S04]  /*16460*/  FADD.FTZ R0, R2, R0 ;  /* 0x0000000002007221 */ /* 0x020fe80000010000 */
[----:B------:R-:W-:Y:S04]  /*16470*/  FADD.FTZ R0, R120, R0 ;  /* 0x0000000078007221 */ /* 0x000fe80000010000 */
[----:B--2---:R-:W-:Y:S01]  /*16480*/  FADD.FTZ R0, R102, R0 ;  /* 0x0000000066007221 */ /* 0x004fe20000010000 */
[C---:B---3--:R-:W-:Y:S03]  /*16490*/  HMMA.16816.F32 R12, R108.reuse, R116, R12 ;  /* 0x000000746c0c723c */ /* 0x048fe6000000180c */
        /* <DEDUP_REMOVED lines=52> */
[----:B------:R-:W-:Y:S01]  /*167e0*/  MOV R102, R3 ;  /* 0x0000000300667202 */ /* 0x000fe20000000f00 */
[C---:B---3--:R-:W-:Y:S04]  /*167f0*/  HMMA.16816.F32 R20, R108.reuse, R120, R20 ;  /* 0x000000786c14723c */ /* 0x048fe80000001814 */
[----:B------:R-:W-:Y:S02]  /*16800*/  FADD.FTZ R208, R101, R0 ;  /* 0x0000000065d07221 */ /* 0x000fe40000010000 */
[----:B------:R-:W-:Y:S01]  /*16810*/  FADD.FTZ R0, R126, R2 ;  /* 0x000000027e007221 */ /* 0x000fe20000010000 */
[----:B------:R-:W-:Y:S01]  /*16820*/  MUFU.EX2 R101, R196 ;  /* 0x000000c400657308 */ /* 0x000fe20000000800 */
[C---:B------:R-:W-:Y:S01]  /*16830*/  HMMA.16816.F32 R24, R108.reuse, R122, R24 ;  /* 0x0000007a6c18723c */ /* 0x040fe20000001818 */
[----:B------:R-:W1:Y:S03]  /*16840*/  LDSM.16.MT88.4 R120, [R172+0x3000] ;  /* 0x00300000ac78783b */ /* 0x000e660000004200 */
[----:B------:R-:W-:Y:S04]  /*16850*/  FADD.FTZ R0, R207, R0 ;  /* 0x00000000cf007221 */ /* 0x000fe80000010000 */
[C---:B-----5:R-:W-:Y:S01]  /*16860*/  HMMA.16816.F32 R28, R108.reuse, R112, R28 ;  /* 0x000000706c1c723c */ /* 0x060fe2000000181c */
[----:B------:R-:W-:Y:S01]  /*16870*/  LDSM.16.MT88.4 R124, [R172+0x1800] ;  /* 0x00180000ac7c783b */ /* 0x000fe20000004200 */
[----:B------:R-:W3:Y:S02]  /*16880*/  MUFU.EX2 R2, R205 ;  /* 0x000000cd00027308 */ /* 0x000ee40000000800 */
[----:B------:R-:W-:Y:S04]  /*16890*/  FADD.FTZ R0, R160, R0 ;  /* 0x00000000a0007221 */ /* 0x000fe80000010000 */
[C---:B------:R-:W-:Y:S01]  /*168a0*/  HMMA.16816.F32 R32, R108.reuse, R114, R32 ;  /* 0x000000726c20723c */ /* 0x040fe20000001820 */
[----:B------:R-:W4:Y:S03]  /*168b0*/  LDSM.16.MT88.4 R112, [R175+0x3000] ;  /* 0x00300000af70783b */ /* 0x000f260000004200 */
[----:B------:R-:W-:Y:S04]  /*168c0*/  FADD.FTZ R0, R159, R0 ;  /* 0x000000009f007221 */ /* 0x000fe80000010000 */
[----:B------:R-:W-:Y:S01]  /*168d0*/  FADD.FTZ R0, R158, R0 ;  /* 0x000000009e007221 */ /* 0x000fe20000010000 */
[C---:B--2---:R-:W-:Y:S03]  /*168e0*/  HMMA.16816.F32 R36, R108.reuse, R116, R36 ;  /* 0x000000746c24723c */ /* 0x044fe60000001824 */
[----:B------:R-:W-:Y:S04]  /*168f0*/  FADD.FTZ R0, R157, R0 ;  /* 0x000000009d007221 */ /* 0x000fe80000010000 */
[----:B------:R-:W-:Y:S01]  /*16900*/  FADD.FTZ R0, R156, R0 ;  /* 0x000000009c007221 */ /* 0x000fe20000010000 */
[C---:B------:R-:W-:Y:S01]  /*16910*/  HMMA.16816.F32 R40, R108.reuse, R118, R40 ;  /* 0x000000766c28723c */ /* 0x040fe20000001828 */
[----:B------:R-:W2:Y:S03]  /*16920*/  LDSM.16.MT88.4 R116, [R174+0x3000] ;  /* 0x00300000ae74783b */ /* 0x000ea60000004200 */
[----:B---3--:R-:W-:Y:S01]  /*16930*/  F2FP.PACK_AB R151, R2, R101 ;  /* 0x000000650297723e */ /* 0x008fe200000000ff */
[----:B------:R-:W-:Y:S03]  /*16940*/  FADD.FTZ R0, R155, R0 ;  /* 0x000000009b007221 */ /* 0x000fe60000010000 */
        /* <DEDUP_REMOVED lines=9> */
[----:B------:R-:W-:Y:S01]  /*169e0*/  FADD.FTZ R0, R101, R0 ;  /* 0x0000000065007221 */ /* 0x000fe20000010000 */
[----:B------:R-:W-:Y:S03]  /*169f0*/  MOV R101, R100 ;  /* 0x0000006400657202 */ /* 0x000fe60000000f00 */
[----:B------:R-:W-:Y:S01]  /*16a00*/  FADD.FTZ R206, R2, R0 ;  /* 0x0000000002ce7221 */ /* 0x000fe20000010000 */
[C---:B--2---:R-:W-:Y:S08]  /*16a10*/  HMMA.16816.F32 R60, R108.reuse, R116, R60 ;  /* 0x000000746c3c723c */ /* 0x044ff0000000183c */
[C---:B------:R-:W-:Y:S01]  /*16a20*/  HMMA.16816.F32 R64, R108.reuse, R118, R64 ;  /* 0x000000766c40723c */ /* 0x040fe20000001840 */
[----:B------:R-:W2:Y:S07]  /*16a30*/  LDSM.16.MT88.4 R116, [R175+0x5000] ;  /* 0x00500000af74783b */ /* 0x000eae0000004200 */
        /* <DEDUP_REMOVED lines=44> */
[----:B------:R-:W-:-:S07]  /*16d00*/  @P0 BRA `(.L_x_847) ;  /* 0xffffc3a000000947 */ /* 0x000fce000383ffff */
.L_x_826:
[----:B------:R-:W-:Y:S02]  /*16d10*/  IMAD.MOV.U32 R0, RZ, RZ, c[0x0][0x2c4] ;  /* 0x0000b100ff007624 */ /* 0x000fe400078e00ff */
[----:B------:R-:W-:-:S03]  /*16d20*/  IMAD.MOV.U32 R3, RZ, RZ, c[0x0][0x32c] ;  /* 0x0000cb00ff037624 */ /* 0x000fc600078e00ff */
[----:B------:R-:W-:Y:S02]  /*16d30*/  ISETP.NE.AND P0, PT, R0, 0x1, PT ;  /* 0x000000010000780c */ /* 0x000fe40003f05270 */
[----:B------:R-:W-:-:S11]  /*16d40*/  IADD3 R0, R233, 0x7f, RZ ;  /* 0x0000007fe9007810 */ /* 0x000fd60007ffe0ff */
[----:B------:R-:W-:-:S05]  /*16d50*/  @P0 IMAD.HI.U32 R2, R0, c[0x0][0x2c8], RZ ;  /* 0x0000b20000020a27 */ /* 0x000fca00078e00ff */
[----:B------:R-:W-:Y:S02]  /*16d60*/  @P0 SHF.R.U32.HI R0, RZ, c[0x0][0x2cc], R2 ;  /* 0x0000b300ff000a19 */ /* 0x000fe40000011602 */
[----:B------:R-:W-:Y:S02]  /*16d70*/  ISETP.GE.AND P0, PT, R3, 0x1, PT ;  /* 0x000000010300780c */ /* 0x000fe40003f06270 */
[----:B------:R-:W-:-:S05]  /*16d80*/  IADD3 R2, R216, 0x1, -R217 ;  /* 0x00000001d8027810 */ /* 0x000fca0007ffe8d9 */
        /* <DEDUP_REMOVED lines=13> */
.L_x_850:
[----:B------:R-:W-:-:S04]  /*16e60*/  MOV R3, 0x1 ;  /* 0x0000000100037802 */ /* 0x000fc80000000f00 */
[----:B------:R-:W-:-:S13]  /*16e70*/  ISETP.NE.AND P0, PT, R3, c[0x0][0x32c], PT ;  /* 0x0000cb0003007a0c */ /* 0x000fda0003f05270 */
[----:B------:R-:W-:-:S05]  /*16e80*/  @P0 IMAD.HI.U32 R3, R0, c[0x0][0x330], RZ ;  /* 0x0000cc0000030a27 */ /* 0x000fca00078e00ff */
[----:B------:R-:W-:Y:S02]  /*16e90*/  @P0 SHF.R.U32.HI R0, RZ, c[0x0][0x334], R3 ;  /* 0x0000cd00ff000a19 */ /* 0x000fe40000011603 */
.L_x_851:
[----:B------:R-:W-:Y:S05]  /*16ea0*/  BSYNC B0 ;  /* 0x0000000000007941 */ /* 0x000fea0003800000 */
.L_x_849:
[----:B------:R-:W-:-:S05]  /*16eb0*/  IMAD R0, R0, c[0x0][0x32c], RZ ;  /* 0x0000cb0000007a24 */ /* 0x000fca00078e02ff */
[----:B------:R-:W-:-:S04]  /*16ec0*/  IMNMX R2, R2, R0, !PT ;  /* 0x0000000002027217 */ /* 0x000fc80007800200 */
.L_x_848:
        /* <DEDUP_REMOVED lines=9> */
[----:B------:R-:W-:Y:S02]  /*16f60*/  MOV R195, R194 ;  /* 0x000000c200c37202 */ /* 0x000fe40000000f00 */
.L_x_863:
        /* <DEDUP_REMOVED lines=37> */
.L_x_970:
        /* <DEDUP_REMOVED lines=21> */
.L_x_971:
        /* <DEDUP_REMOVED lines=22> */
.L_x_854:
[----:B------:R-:W-:Y:S05]  /*17470*/  BSYNC B0 ;  /* 0x0000000000007941 */ /* 0x000fea0003800000 */
.L_x_853:
        /* <DEDUP_REMOVED lines=217> */
[----:B--234-:R-:W-:Y:S01]  /*18210*/  SHF.L.U64.HI R15, R203, 0x1, R218 ;  /* 0x00000001cb0f7819 */ /* 0x01cfe200000102da */
        /* <DEDUP_REMOVED lines=33> */
.L_x_972:
        /* <DEDUP_REMOVED lines=21> */
.L_x_973:
        /* <DEDUP_REMOVED lines=22> */
.L_x_858:
[----:B--234-:R-:W-:Y:S05]  /*186e0*/  BSYNC B0 ;  /* 0x0000000000007941 */ /* 0x01cfea0003800000 */
.L_x_857:
[----:B-1----:R-:W-:Y:S01]  /*186f0*/  FMNMX.FTZ R2, R166, R101, !PT ;  /* 0x00000065a6027209 */ /* 0x002fe20007810000 */
        /* <DEDUP_REMOVED lines=34> */
.L_x_974:
[----:B-12---:R-:W-:Y:S01]  /*18920*/  FMNMX.FTZ R4, R4, R0, !PT ;  /* 0x0000000004047209 */ /* 0x006fe20007810000 */
[----:B------:R-:W-:-:S05]  /*18930*/  BRA.DIV ~URZ, `(.L_x_862) ;  /* 0x0000bc827f007947 */ /* 0x000fca000b800000 */
[----:B------:R-:W1:Y:S02]  /*18940*/  SHFL.BFLY PT, R0, R4, 0x1, 0x1f ;  /* 0x0c201f0004007f89 */ /* 0x000e6400000e0000 */
[----:B-1----:R-:W-:Y:S02]  /*18950*/  FMNMX.FTZ R100, R4, R0, !PT ;  /* 0x0000000004647209 */ /* 0x002fe40007810000 */
[----:B------:R-:W1:Y:S02]  /*18960*/  SHFL.BFLY PT, R0, R5, 0x2, 0x1f ;  /* 0x0c401f0005007f89 */ /* 0x000e6400000e0000 */
[----:B-1----:R-:W-:Y:S05]  /*18970*/  FMNMX.FTZ R4, R5, R0, !PT ;  /* 0x0000000005047209 */ /* 0x002fea0007810000 */
[----:B------:R1:W2:Y:S02]  /*18980*/  SHFL.BFLY PT, R0, R4, 0x1, 0x1f ;  /* 0x0c201f0004007f89 */ /* 0x0002a400000e0000 */
.L_x_975:
        /* <DEDUP_REMOVED lines=54> */
[--C-:B------:R-:W-:Y:S01]  /*18cf0*/  FFMA.FTZ R159, R156, c[0x0][0x2d0], -R4.reuse ;  /* 0x0000b4009c9f7a23 */ /* 0x100fe20000010804 */
[----:B------:R-:W-:Y:S01]  /*18d00*/  MUFU.EX2 R158, R158 ;  /* 0x0000009e009e7308 */ /* 0x000fe20000000800 */
[--C-:B------:R-:W-:Y:S02]  /*18d10*/  FFMA.FTZ R156, R155, c[0x0][0x2d0], -R4.reuse ;  /* 0x0000b4009b9c7a23 */ /* 0x100fe40000010804 */
[----:B------:R-:W-:Y:S02]  /*18d20*/  FFMA.FTZ R194, R20, c[0x0][0x2d0], -R4 ;  /* 0x0000b40014c27a23 */ /* 0x000fe40000010804 */
[----:B------:R-:W-:Y:S02]  /*18d30*/  FADD.FTZ R4, R9, R7 ;  /* 0x0000000709047221 */ /* 0x000fe40000010000 */
[C---:B------:R-:W-:Y:S02]  /*18d40*/  FMUL.FTZ R18, R0.reuse, R126 ;  /* 0x0000007e00127220 */ /* 0x040fe40000410000 */
[----:B------:R-:W-:Y:S01]  /*18d50*/  FMUL.FTZ R19, R0, R127 ;  /* 0x0000007f00137220 */ /* 0x000fe20000410000 */
[----:B------:R-:W3:Y:S01]  /*18d60*/  MUFU.EX2 R7, R6 ;  /* 0x0000000600077308 */ /* 0x000ee20000000800 */
[----:B------:R-:W-:Y:S02]  /*18d70*/  FADD.FTZ R155, R8, R4 ;  /* 0x00000004089b7221 */ /* 0x000fe40000010000 */
[C---:B------:R-:W-:Y:S02]  /*18d80*/  FMUL.FTZ R4, R2.reuse, R136 ;  /* 0x0000008802047220 */ /* 0x040fe40000410000 */
[C---:B--2---:R-:W-:Y:S02]  /*18d90*/  FMUL.FTZ R5, R2.reuse, R137 ;  /* 0x0000008902057220 */ /* 0x044fe40000410000 */
[C---:B------:R-:W-:Y:S02]  /*18da0*/  FMUL.FTZ R17, R2.reuse, R125 ;  /* 0x0000007d02117220 */ /* 0x040fe40000410000 */
[C---:B------:R-:W-:Y:S01]  /*18db0*/  FMUL.FTZ R8, R2.reuse, R132 ;  /* 0x0000008402087220 */ /* 0x040fe20000410000 */
[----:B------:R-:W-:Y:S01]  /*18dc0*/  MUFU.EX2 R126, R101 ;  /* 0x00000065007e7308 */ /* 0x000fe20000000800 */
[----:B------:R-:W-:Y:S02]  /*18dd0*/  FMUL.FTZ R9, R2, R133 ;  /* 0x0000008502097220 */ /* 0x000fe40000410000 */
[----:B------:R-:W-:Y:S02]  /*18de0*/  FMUL.FTZ R11, R0, R135 ;  /* 0x00000087000b7220 */ /* 0x000fe40000410000 */
[C---:B------:R-:W-:Y:S02]  /*18df0*/  FMUL.FTZ R12, R2.reuse, R128 ;  /* 0x00000080020c7220 */ /* 0x040fe40000410000 */
[----:B------:R-:W-:Y:S02]  /*18e00*/  FMUL.FTZ R13, R2, R129 ;  /* 0x00000081020d7220 */ /* 0x000fe40000410000 */
[C---:B------:R-:W-:Y:S01]  /*18e10*/  FMUL.FTZ R14, R0.reuse, R130 ;  /* 0x00000082000e7220 */ /* 0x040fe20000410000 */
[----:B------:R-:W2:Y:S01]  /*18e20*/  MUFU.EX2 R127, R102 ;  /* 0x00000066007f7308 */ /* 0x000ea20000000800 */
[----:B------:R-:W-:Y:S02]  /*18e30*/  FMUL.FTZ R15, R0, R131 ;  /* 0x00000083000f7220 */ /* 0x000fe40000410000 */
[----:B------:R-:W-:Y:S01]  /*18e40*/  FMUL.FTZ R16, R2, R124 ;  /* 0x0000007c02107220 */ /* 0x000fe20000410000 */
[C---:B---3--:R-:W-:Y:S01]  /*18e50*/  F2FP.PACK_AB R149, R7.reuse, R10 ;  /* 0x0000000a0795723e */ /* 0x048fe200000000ff */
[C---:B------:R-:W-:Y:S02]  /*18e60*/  FFMA.FTZ R6, R0.reuse, R206, R10 ;  /* 0x000000ce00067223 */ /* 0x040fe4000001000a */
[C---:B------:R-:W-:Y:S02]  /*18e70*/  FMUL.FTZ R10, R0.reuse, R134 ;  /* 0x00000086000a7220 */ /* 0x040fe40000410000 */
[----:B------:R-:W-:Y:S01]  /*18e80*/  FADD.FTZ R125, R7, R6 ;  /* 0x00000006077d7221 */ /* 0x000fe20000010000 */
[----:B------:R-:W-:Y:S01]  /*18e90*/  LDSM.16.MT88.4 R132, [R147+0x1800] ;  /* 0x001800009384783b */ /* 0x000fe20000004200 */
[C---:B------:R-:W-:Y:S01]  /*18ea0*/  FMUL.FTZ R6, R0.reuse, R138 ;  /* 0x0000008a00067220 */ /* 0x040fe20000410000 */
[----:B------:R-:W-:Y:S01]  /*18eb0*/  MUFU.EX2 R124, R196 ;  /* 0x000000c4007c7308 */ /* 0x000fe20000000800 */
[----:B------:R-:W-:Y:S02]  /*18ec0*/  FMUL.FTZ R7, R0, R139 ;  /* 0x0000008b00077220 */ /* 0x000fe40000410000 */
[----:B------:R-:W-:Y:S02]  /*18ed0*/  FMUL.FTZ R21, R2, R121 ;  /* 0x0000007902157220 */ /* 0x000fe40000410000 */
[C---:B------:R-:W-:Y:S02]  /*18ee0*/  FMUL.FTZ R22, R0.reuse, R122 ;  /* 0x0000007a00167220 */ /* 0x040fe40000410000 */
[----:B------:R-:W-:Y:S02]  /*18ef0*/  FMUL.FTZ R23, R0, R123 ;  /* 0x0000007b00177220 */ /* 0x000fe40000410000 */
[C---:B------:R-:W-:Y:S01]  /*18f00*/  FMUL.FTZ R20, R2.reuse, R120 ;  /* 0x0000007802147220 */ /* 0x040fe20000410000 */
[----:B------:R-:W-:Y:S01]  /*18f10*/  MUFU.EX2 R102, R157 ;  /* 0x0000009d00667308 */ /* 0x000fe20000000800 */
[----:B------:R-:W-:Y:S01]  /*18f20*/  FMUL.FTZ R25, R2, R117 ;  /* 0x0000007502197220 */ /* 0x000fe20000410000 */
[----:B--2---:R-:W-:Y:S01]  /*18f30*/  F2FP.PACK_AB R151, R127, R126 ;  /* 0x0000007e7f97723e */ /* 0x004fe200000000ff */
[C---:B------:R-:W-:Y:S02]  /*18f40*/  FMUL.FTZ R26, R0.reuse, R118 ;  /* 0x00000076001a7220 */ /* 0x040fe40000410000 */
[----:B------:R-:W-:Y:S02]  /*18f50*/  FMUL.FTZ R27, R0, R119 ;  /* 0x00000077001b7220 */ /* 0x000fe40000410000 */
[C---:B------:R-:W-:Y:S02]  /*18f60*/  FMUL.FTZ R28, R2.reuse, R112 ;  /* 0x00000070021c7220 */ /* 0x040fe40000410000 */
[C---:B-1----:R-:W-:Y:S01]  /*18f70*/  HMMA.16816.F32 R4, R148.reuse, R108, R4 ;  /* 0x0000006c9404723c */ /* 0x042fe20000001804 */
[----:B------:R-:W-:Y:S04]  /*18f80*/  MUFU.EX2 R120, R166 ;  /* 0x000000a600787308 */ /* 0x000fe80000000800 */
[----:B------:R-:W-:Y:S02]  /*18f90*/  FMUL.FTZ R29, R2, R113 ;  /* 0x00000071021d7220 */ /* 0x000fe40000410000 */
[C---:B------:R-:W-:Y:S01]  /*18fa0*/  FMUL.FTZ R30, R0.reuse, R114 ;  /* 0x00000072001e7220 */ /* 0x040fe20000410000 */
[C---:B------:R-:W-:Y:S01]  /*18fb0*/  HMMA.16816.F32 R8, R148.reuse, R110, R8 ;  /* 0x0000006e9408723c */ /* 0x040fe20000001808 */
[----:B------:R-:W1:Y:S02]  /*18fc0*/  LDSM.16.MT88.4 R108, [R172] ;  /* 0x00000000ac6c783b */ /* 0x000e640000004200 */
[----:B------:R-:W-:Y:S01]  /*18fd0*/  MUFU.EX2 R159, R159 ;  /* 0x0000009f009f7308 */ /* 0x000fe20000000800 */
[----:B------:R-:W-:Y:S02]  /*18fe0*/  FMUL.FTZ R31, R0, R115 ;  /* 0x00000073001f7220 */ /* 0x000fe40000410000 */
[C---:B------:R-:W-:Y:S02]  /*18ff0*/  FMUL.FTZ R24, R2.reuse, R116 ;  /* 0x0000007402187220 */ /* 0x040fe40000410000 */
[C---:B------:R-:W-:Y:S01]  /*19000*/  FMUL.FTZ R36, R2.reuse, R36 ;  /* 0x0000002402247220 */ /* 0x040fe20000410000 */
[----:B------:R-:W-:Y:S03]  /*19010*/  LDSM.16.MT88.4 R112, [R147+0x800] ;  /* 0x000800009370783b */ /* 0x000fe60000004200 */
        /* <DEDUP_REMOVED lines=69> */
[C---:B------:R-:W-:Y:S01]  /*19470*/  FMUL.FTZ R93, R2.reuse, R93 ;  /* 0x0000005d025d7220 */ /* 0x040fe20000410000 */
[C---:B-1----:R-:W-:Y:S03]  /*19480*/  HMMA.16816.F32 R28, R148.reuse, R108, R28 ;  /* 0x0000006c941c723c */ /* 0x042fe6000000181c */
[C---:B------:R-:W-:Y:S02]  /*19490*/  FMUL.FTZ R96, R2.reuse, R96 ;  /* 0x0000006002607220 */ /* 0x040fe40000410000 */
[----:B------:R-:W-:Y:S02]  /*194a0*/  FMUL.FTZ R97, R2, R97 ;  /* 0x0000006102617220 */ /* 0x000fe40000410000 */
[----:B------:R-:W1:Y:S01]  /*194b0*/  MUFU.EX2 R2, R161 ;  /* 0x000000a100027308 */ /* 0x000e620000000800 */
[C---:B------:R-:W-:Y:S01]  /*194c0*/  HMMA.16816.F32 R32, R148.reuse, R110, R32 ;  /* 0x0000006e9420723c */ /* 0x040fe20000001820 */
[----:B------:R-:W3:Y:S03]  /*194d0*/  LDSM.16.MT88.4 R108, [R147+0x2000] ;  /* 0x00200000936c783b */ /* 0x000ee60000004200 */
[C---:B------:R-:W-:Y:S02]  /*194e0*/  FMUL.FTZ R94, R0.reuse, R94 ;  /* 0x0000005e005e7220 */ /* 0x040fe40000410000 */
[C---:B------:R-:W-:Y:S02]  /*194f0*/  FMUL.FTZ R95, R0.reuse, R95 ;  /* 0x0000005f005f7220 */ /* 0x040fe40000410000 */
[C---:B------:R-:W-:Y:S01]  /*19500*/  FMUL.FTZ R98, R0.reuse, R98 ;  /* 0x0000006200627220 */ /* 0x040fe20000410000 */
[----:B------:R-:W4:Y:S03]  /*19510*/  MUFU.EX2 R161, R153 ;  /* 0x0000009900a17308 */ /* 0x000f260000000800 */
[----:B------:R-:W-:Y:S02]  /*19520*/  FMUL.FTZ R99, R0, R99 ;  /* 0x0000006300637220 */ /* 0x000fe40000410000 */
[----:B--2---:R-:W-:Y:S05]  /*19530*/  FADD.FTZ R0, R101, R155 ;  /* 0x0000009b65007221 */ /* 0x004fea0000010000 */
[----:B------:R-:W-:Y:S01]  /*19540*/  MUFU.EX2 R155, R163 ;  /* 0x000000a3009b7308 */ /* 0x000fe20000000800 */
[----:B-1----:R-:W-:Y:S04]  /*19550*/  FADD.FTZ R0, R2, R0 ;  /* 0x0000000002007221 */ /* 0x002fe80000010000 */
[----:B------:R-:W-:Y:S05]  /*19560*/  FADD.FTZ R0, R116, R0 ;  /* 0x0000000074007221 */ /* 0x000fea0000010000 */
[----:B------:R-:W1:Y:S01]  /*19570*/  MUFU.EX2 R153, R168 ;  /* 0x000000a800997308 */ /* 0x000e620000000800 */
[----:B------:R-:W-:Y:S01]  /*19580*/  FADD.FTZ R0, R102, R0 ;  /* 0x0000000066007221 */ /* 0x000fe20000010000 */
[C---:B---3--:R-:W-:Y:S08]  /*19590*/  HMMA.16816.F32 R36, R148.reuse, R108, R36 ;  /* 0x0000006c9424723c */ /* 0x048ff00000001824 */
        /* <DEDUP_REMOVED lines=22> */
[----:B------:R-:W-:Y:S01]  /*19700*/  HMMA.16816.F32 R96, R148, R110, R96 ;  /* 0x0000006e9460723c */ /* 0x000fe20000001860 */
[----:B------:R-:W2:Y:S03]  /*19710*/  MUFU.EX2 R101, R169 ;  /* 0x000000a900657308 */ /* 0x000ea60000000800 */
[----:B----4-:R-:W-:Y:S03]  /*19720*/  F2FP.PACK_AB R109, R160, R161 ;  /* 0x000000a1a06d723e */ /* 0x010fe600000000ff */
[----:B------:R-:W-:Y:S02]  /*19730*/  F2FP.PACK_AB R110, R102, R116 ;  /* 0x00000074666e723e */ /* 0x000fe400000000ff */
[----:B------:R-:W3:Y:S02]  /*19740*/  LDSM.16.MT88.4 R116, [R172+0x800] ;  /* 0x00080000ac74783b */ /* 0x000ee40000004200 */
[----:B------:R-:W4:Y:S01]  /*19750*/  MUFU.EX2 R2, R167 ;  /* 0x000000a700027308 */ /* 0x000f220000000800 */
[----:B------:R-:W-:Y:S02]  /*19760*/  F2FP.PACK_AB R111, R158, R157 ;  /* 0x0000009d9e6f723e */ /* 0x000fe400000000ff */
[----:B-1----:R-:W-:Y:S05]  /*19770*/  F2FP.PACK_AB R149, R152, R153 ;  /* 0x000000999895723e */ /* 0x002fea00000000ff */
[C---:B------:R-:W-:Y:S02]  /*19780*/  HMMA.16816.F32 R4, R108.reuse, R112, R4 ;  /* 0x000000706c04723c */ /* 0x040fe40000001804 */
[----:B------:R-:W1:Y:S03]  /*19790*/  MUFU.EX2 R102, R165 ;  /* 0x000000a500667308 */ /* 0x000e660000000800 */
[----:B--2---:R-:W-:Y:S03]  /*197a0*/  FADD.FTZ R0, R101, R0 ;  /* 0x0000000065007221 */ /* 0x004fe60000010000 */
[C---:B------:R-:W-:Y:S01]  /*197b0*/  HMMA.16816.F32 R8, R108.reuse, R114, R8 ;  /* 0x000000726c08723c */ /* 0x040fe20000001808 */
[----:B------:R-:W2:Y:S03]  /*197c0*/  LDSM.16.MT88.4 R112, [R175+0x800] ;  /* 0x00080000af70783b */ /* 0x000ea60000004200 */
[----:B----4-:R-:W-:Y:S04]  /*197d0*/  FADD.FTZ R0, R2, R0 ;  /* 0x0000000002007221 */ /* 0x010fe80000010000 */
[----:B------:R-:W-:Y:S04]  /*197e0*/  FADD.FTZ R0, R120, R0 ;  /* 0x0000000078007221 */ /* 0x000fe80000010000 */
[----:B-1----:R-:W-:Y:S01]  /*197f0*/  FADD.FTZ R0, R102, R0 ;  /* 0x0000000066007221 */ /* 0x002fe20000010000 */
[C---:B---3--:R-:W-:Y:S03]  /*19800*/  HMMA.16816.F32 R12, R108.reuse, R116, R12 ;  /* 0x000000746c0c723c */ /* 0x048fe6000000180c */
[----:B------:R-:W-:Y:S05]  /*19810*/  FADD.FTZ R0, R124, R0 ;  /* 0x000000007c007221 */ /* 0x000fea0000010000 */
        /* <DEDUP_REMOVED lines=33> */
[----:B------:R-:W3:Y:S01]  /*19a30*/  LDSM.16.MT88.4 R120, [R175+0x1000] ;  /* 0x00100000af78783b */ /* 0x000ee20000004200 */
[----:B------:R-:W-:Y:S02]  /*19a40*/  MUFU.EX2 R102, R205 ;  /* 0x000000cd00667308 */ /* 0x000fe40000000800 */
[----:B------:R-:W-:Y:S02]  /*19a50*/  F2FP.PACK_AB R108, R2, R101 ;  /* 0x00000065026c723e */ /* 0x000fe400000000ff */
[----:B------:R-:W-:Y:S02]  /*19a60*/  F2FP.PACK_AB R109, R156, R159 ;  /* 0x0000009f9c6d723e */ /* 0x000fe400000000ff */
[----:B------:R-:W-:Y:S04]  /*19a70*/  F2FP.PACK_AB R111, R154, R155 ;  /* 0x0000009b9a6f723e */ /* 0x000fe800000000ff */
[----:B------:R-:W4:Y:S03]  /*19a80*/  MUFU.EX2 R2, R197 ;  /* 0x000000c500027308 */ /* 0x000f260000000800 */
[C---:B--2---:R-:W-:Y:S07]  /*19a90*/  HMMA.16816.F32 R4, R108.reuse, R112, R4 ;  /* 0x000000706c04723c */ /* 0x044fee0000001804 */
[----:B------:R-:W2:Y:S01]  /*19aa0*/  MUFU.EX2 R101, R204 ;  /* 0x000000cc00657308 */ /* 0x000ea20000000800 */
[C---:B------:R-:W-:Y:S01]  /*19ab0*/  HMMA.16816.F32 R8, R108.reuse, R114, R8 ;  /* 0x000000726c08723c */ /* 0x040fe20000001808 */
[----:B------:R-:W5:Y:S07]  /*19ac0*/  LDSM.16.MT88.4 R112, [R174+0x1000] ;  /* 0x00100000ae70783b */ /* 0x000f6e0000004200 */
[C---:B-1----:R-:W-:Y:S04]  /*19ad0*/  HMMA.16816.F32 R12, R108.reuse, R116, R12 ;  /* 0x000000746c0c723c */ /* 0x042fe8000000180c */
[C---:B----4-:R-:W-:Y:S01]  /*19ae0*/  F2FP.PACK_AB R148, R2.reuse, R124 ;  /* 0x0000007c0294723e */ /* 0x050fe200000000ff */
[----:B------:R-:W-:Y:S02]  /*19af0*/  FADD.FTZ R0, R2, R0 ;  /* 0x0000000002007221 */ /* 0x000fe40000010000 */
[----:B------:R-:W-:Y:S01]  /*19b00*/  FADD.FTZ R2, R126, R125 ;  /* 0x0000007d7e027221 */ /* 0x000fe20000010000 */
[C---:B------:R-:W-:Y:S01]  /*19b10*/  HMMA.16816.F32 R16, R108.reuse, R118, R16 ;  /* 0x000000766c10723c */ /* 0x040fe20000001810 */
[----:B------:R-:W1:Y:S03]  /*19b20*/  LDSM.16.MT88.4 R116, [R147+0x3000] ;  /* 0x003000009374783b */ /* 0x000e660000004200 */
[----:B------:R-:W-:Y:S01]  /*19b30*/  FADD.FTZ R0, R102, R0 ;  /* 0x0000000066007221 */ /* 0x000fe20000010000 */
[C---:B--2---:R-:W-:Y:S02]  /*19b40*/  F2FP.PACK_AB R150, R101.reuse, R102 ;  /* 0x000000666596723e */ /* 0x044fe400000000ff */
[----:B------:R-:W-:Y:S01]  /*19b50*/  MOV R102, R3 ;  /* 0x0000000300667202 */ /* 0x000fe20000000f00 */
[C---:B---3--:R-:W-:Y:S04]  /*19b60*/  HMMA.16816.F32 R20, R108.reuse, R120, R20 ;  /* 0x000000786c14723c */ /* 0x048fe80000001814 */
[----:B------:R-:W-:Y:S02]  /*19b70*/  FADD.FTZ R208, R101, R0 ;  /* 0x0000000065d07221 */ /* 0x000fe40000010000 */
[----:B------:R-:W-:Y:S01]  /*19b80*/  FADD.FTZ R0, R127, R2 ;  /* 0x000000027f007221 */ /* 0x000fe20000010000 */
[----:B------:R-:W-:Y:S01]  /*19b90*/  MUFU.EX2 R101, R171 ;  /* 0x000000ab00657308 */ /* 0x000fe20000000800 */
[C---:B------:R-:W-:Y:S01]  /*19ba0*/  HMMA.16816.F32 R24, R108.reuse, R122, R24 ;  /* 0x0000007a6c18723c */ /* 0x040fe20000001818 */
[----:B------:R-:W2:Y:S03]  /*19bb0*/  LDSM.16.MT88.4 R120, [R172+0x3000] ;  /* 0x00300000ac78783b */ /* 0x000ea60000004200 */
        /* <DEDUP_REMOVED lines=9> */
[C---:B-1----:R-:W-:Y:S03]  /*19c50*/  HMMA.16816.F32 R36, R108.reuse, R116, R36 ;  /* 0x000000746c24723c */ /* 0x042fe60000001824 */
[----:B------:R-:W-:Y:S04]  /*19c60*/  FADD.FTZ R0, R159, R0 ;  /* 0x000000009f007221 */ /* 0x000fe80000010000 */
[----:B------:R-:W-:Y:S01]  /*19c70*/  FADD.FTZ R0, R156, R0 ;  /* 0x000000009c007221 */ /* 0x000fe20000010000 */
[C---:B------:R-:W-:Y:S01]  /*19c80*/  HMMA.16816.F32 R40, R108.reuse, R118, R40 ;  /* 0x000000766c28723c */ /* 0x040fe20000001828 */
[----:B------:R-:W1:Y:S03]  /*19c90*/  LDSM.16.MT88.4 R116, [R174+0x3000] ;  /* 0x00300000ae74783b */ /* 0x000e660000004200 */
[----:B---3--:R-:W-:Y:S01]  /*19ca0*/  F2FP.PACK_AB R151, R2, R101 ;  /* 0x000000650297723e */ /* 0x008fe200000000ff */
[----:B------:R-:W-:Y:S01]  /*19cb0*/  FADD.FTZ R0, R155, R0 ;  /* 0x000000009b007221 */ /* 0x000fe20000010000 */
[----:B------:R-:W-:Y:S02]  /*19cc0*/  IADD3 R194, R195, -0x1, RZ ;  /* 0xffffffffc3c27810 */ /* 0x000fe40007ffe0ff */
[C---:B--2---:R-:W-:Y:S04]  /*19cd0*/  HMMA.16816.F32 R44, R108.reuse, R120, R44 ;  /* 0x000000786c2c723c */ /* 0x044fe8000000182c */
[----:B------:R-:W-:Y:S01]  /*19ce0*/  FADD.FTZ R0, R154, R0 ;  /* 0x000000009a007221 */ /* 0x000fe20000010000 */
[----:B------:R-:W-:Y:S03]  /*19cf0*/  MOV R195, R194 ;  /* 0x000000c200c37202 */ /* 0x000fe60000000f00 */
[C---:B------:R-:W-:Y:S01]  /*19d00*/  HMMA.16816.F32 R48, R108.reuse, R122, R48 ;  /* 0x0000007a6c30723c */ /* 0x040fe20000001830 */
[----:B------:R-:W2:Y:S03]  /*19d10*/  LDSM.16.MT88.4 R120, [R147+0x5000] ;  /* 0x005000009378783b */ /* 0x000ea60000004200 */
        /* <DEDUP_REMOVED lines=8> */
[C---:B-1----:R-:W-:Y:S08]  /*19da0*/  HMMA.16816.F32 R60, R108.reuse, R116, R60 ;  /* 0x000000746c3c723c */ /* 0x042ff0000000183c */
[C---:B------:R-:W-:Y:S01]  /*19db0*/  HMMA.16816.F32 R64, R108.reuse, R118, R64 ;  /* 0x000000766c40723c */ /* 0x040fe20000001840 */
[----:B------:R-:W1:Y:S07]  /*19dc0*/  LDSM.16.MT88.4 R116, [R175+0x5000] ;  /* 0x00500000af74783b */ /* 0x000e6e0000004200 */
[C---:B--2---:R-:W-:Y:S08]  /*19dd0*/  HMMA.16816.F32 R68, R108.reuse, R120, R68 ;  /* 0x000000786c44723c */ /* 0x044ff00000001844 */
[C---:B------:R-:W-:Y:S01]  /*19de0*/  HMMA.16816.F32 R72, R108.reuse, R122, R72 ;  /* 0x0000007a6c48723c */ /* 0x040fe20000001848 */
[----:B------:R-:W2:Y:S07]  /*19df0*/  LDSM.16.MT88.4 R120, [R174+0x5000] ;  /* 0x00500000ae78783b */ /* 0x000eae0000004200 */
[C---:B---3--:R-:W-:Y:S08]  /*19e00*/  HMMA.16816.F32 R76, R108.reuse, R112, R76 ;  /* 0x000000706c4c723c */ /* 0x048ff0000000184c */
[C---:B------:R-:W-:Y:S08]  /*19e10*/  HMMA.16816.F32 R80, R108.reuse, R114, R80 ;  /* 0x000000726c50723c */ /* 0x040ff00000001850 */
[C---:B-1----:R-:W-:Y:S08]  /*19e20*/  HMMA.16816.F32 R84, R108.reuse, R116, R84 ;  /* 0x000000746c54723c */ /* 0x042ff00000001854 */
[C---:B------:R-:W-:Y:S01]  /*19e30*/  HMMA.16816.F32 R88, R108.reuse, R118, R88 ;  /* 0x000000766c58723c */ /* 0x040fe20000001858 */
[----:B------:R-:W1:Y:S07]  /*19e40*/  LDSM.16.MT88.4 R116, [R175+0x1800] ;  /* 0x00180000af74783b */ /* 0x000e6e0000004200 */
[C---:B--2---:R-:W-:Y:S08]  /*19e50*/  HMMA.16816.F32 R92, R108.reuse, R120, R92 ;  /* 0x000000786c5c723c */ /* 0x044ff0000000185c */
        /* <DEDUP_REMOVED lines=36> */
.L_x_852:
[----:B------:R-:W-:-:S13]  /*1a0a0*/  ISETP.GE.AND P0, PT, R194, R215, PT ;  /* 0x000000d7c200720c */ /* 0x000fda0003f06270 */
[----:B------:R-:W-:Y:S05]  /*1a0b0*/  @!P0 BRA `(.L_x_864) ;  /* 0x00003b6000008947 */ /* 0x000fea0003800000 */
[----:B------:R-:W-:Y:S02]  /*1a0c0*/  MOV R102, R16 ;  /* 0x0000001000667202 */ /* 0x000fe40000000f00 */
[----:B------:R-:W-:Y:S02]  /*1a0d0*/  MOV R101, R100 ;  /* 0x0000006400657202 */ /* 0x000fe40000000f00 */
.L_x_882:
[----:B------:R-:W-:Y:S04]  /*1a0e0*/  DEPBAR.LE SB0, 0x0 ;  /* 0x000080000000791a */ /* 0x000fe80000000000 */
[----:B------:R-:W-:Y:S01]  /*1a0f0*/  WARPSYNC 0xffffffff ;  /* 0xffffffff00007948 */ /* 0x000fe20003800000 */
[----:B------:R-:W-:Y:S01]  /*1a100*/  BAR.SYNC.DEFER_BLOCKING 0x0 ;  /* 0x0000000000007b1d */ /* 0x000fe20000010000 */
[----:B------:R-:W-:Y:S01]  /*1a110*/  SHF.R.S32.HI R0, RZ, 0x1f, R199 ;  /* 0x0000001fff007819 */ /* 0x000fe200000114c7 */
[----:B------:R-:W-:Y:S01]  /*1a120*/  IMAD.WIDE.U32 R2, R199, c[0x0][0x208], RZ ;  /* 0x00008200c7027a25 */ /* 0x000fe200078e00ff */
[C---:B------:R-:W-:Y:S02]  /*1a130*/  SHF.L.U64.HI R23, R203.reuse, 0x1, R218 ;  /* 0x00000001cb177819 */ /* 0x040fe400000102da */
[----:B------:R-:W-:Y:S01]  /*1a140*/  SHF.L.U64.HI R15, R202, 0x1, R219 ;  /* 0x00000001ca0f7819 */ /* 0x000fe200000102db */
[----:B------:R-:W-:Y:S01]  /*1a150*/  IMAD R0, R0, c[0x0][0x208], RZ ;  /* 0x0000820000007a24 */ /* 0x000fe200078e02ff */
[----:B------:R-:W-:Y:S01]  /*1a160*/  SHF.L.U32 R14, R202, 0x1, RZ ;  /* 0x00000001ca0e7819 */ /* 0x000fe200000006ff */
[----:B------:R-:W-:Y:S01]  /*1a170*/  IMAD.SHL.U32 R22, R203, 0x2, RZ ;  /* 0x00000002cb167824 */ /* 0x000fe200078e00ff */
[C---:B------:R-:W-:Y:S01]  /*1a180*/  SHF.L.U64.HI R13, R200.reuse, 0x1, R201 ;  /* 0x00000001c80d7819 */ /* 0x040fe200000102c9 */
[----:B------:R-:W-:Y:S02]  /*1a190*/  IMAD R0, R199, c[0x0][0x20c], R0 ;  /* 0x00008300c7007a24 */ /* 0x000fe400078e0200 */
[----:B------:R-:W-:Y:S02]  /*1a1a0*/  IMAD.SHL.U32 R12, R200, 0x2, RZ ;  /* 0x00000002c80c7824 */ /* 0x000fe400078e00ff */
[----:B------:R-:W-:Y:S01]  /*1a1b0*/  IMAD.IADD R3, R3, 0x1, R0 ;  /* 0x0000000103037824 */ /* 0x000fe200078e0200 */
[----:B------:R-:W-:Y:S03]  /*1a1c0*/  SHF.R.S32.HI R0, RZ, 0x1f, R198 ;  /* 0x0000001fff007819 */ /* 0x000fe600000114c6 */
        /* <DEDUP_REMOVED lines=19> */
.L_x_976:
[----:B------:R-:W5:Y:S01]  /*1a300*/  SHFL.IDX PT, R4, R5, RZ, 0x181f ;  /* 0x00181fff05047589 */ /* 0x000f6200000e0000 */
[----:B------:R-:W-:Y:S01]  /*1a310*/  ISETP.GE.AND P0, PT, R200, c[0x0][0x1d4], PT ;  /* 0x00007500c8007a0c */ /* 0x000fe20003f06270 */
[----:B------:R-:W-:Y:S01]  /*1a320*/  BSSY B0, `(.L_x_866) ;  /* 0x0000141000007945 */ /* 0x000fe20003800000 */
[----:B------:R-:W-:Y:S02]  /*1a330*/  ISETP.GE.AND P4, PT, R202, c[0x0][0x1d4], PT ;  /* 0x00007500ca007a0c */ /* 0x000fe40003f86270 */
[----:B------:R-:W-:Y:S02]  /*1a340*/  SEL R100, RZ, 0x10, P0 ;  /* 0x00000010ff647807 */ /* 0x000fe40000000000 */
[----:B------:R-:W-:Y:S01]  /*1a350*/  SEL R21, RZ, 0x10, P4 ;  /* 0x00000010ff157807 */ /* 0x000fe20002000000 */
[----:B------:R-:W-:Y:S01]  /*1a360*/  SHFL.IDX PT, R3, R7, 0x1, 0x181f ;  /* 0x00381f0007037f89 */ /* 0x000fe200000e0000 */
[----:B------:R-:W-:Y:S04]  /*1a370*/  ISETP.GE.AND P3, PT, R203, c[0x0][0x1d4], PT ;  /* 0x00007500cb007a0c */ /* 0x000fe80003f66270 */
[----:B------:R-:W-:Y:S03]  /*1a380*/  SEL R20, RZ, 0x10, P3 ;  /* 0x00000010ff147807 */ /* 0x000fe60001800000 */
[----:B------:R4:W3:Y:S02]  /*1a390*/  SHFL.IDX PT, R2, R5, 0x1, 0x181f ;  /* 0x00381f0005027f89 */ /* 0x0008e400000e0000 */
[----:B----4-:R-:W-:Y:S02]  /*1a3a0*/  IADD3 R5, -R100, 0x10, RZ ;  /* 0x0000001064057810 */ /* 0x010fe40007ffe1ff */
[----:B-----5:R-:W-:Y:S02]  /*1a3b0*/  IADD3 R6, P1, R4, R12, RZ ;  /* 0x0000000c04067210 */ /* 0x020fe40007f3e0ff */
[----:B------:R-:W-:Y:S02]  /*1a3c0*/  LOP3.LUT R5, R5, 0xf, RZ, 0xc0, !PT ;  /* 0x0000000f05057812 */ /* 0x000fe400078ec0ff */
[----:B---3--:R-:W-:Y:S05]  /*1a3d0*/  IADD3.X R7, R0, R13, RZ, P1, !PT ;  /* 0x0000000d00077210 */ /* 0x008fea0000ffe4ff */
[----:B------:R3:W-:Y:S01]  /*1a3e0*/  LDGSTS.E.BYPASS.LTC128B.128 [R193+0x100], [R6.64], !P0 ;  /* 0x0010000006c17fae */ /* 0x0007e2000c101d48 */
[-C--:B------:R-:W-:Y:S02]  /*1a3f0*/  IADD3 R12, P1, P0, R5, R2.reuse, R12 ;  /* 0x00000002050c7210 */ /* 0x080fe4000783e00c */
[----:B------:R-:W-:Y:S02]  /*1a400*/  IADD3 R5, -R20, 0x10, RZ ;  /* 0x0000001014057810 */ /* 0x000fe40007ffe1ff */
[-C--:B------:R-:W-:Y:S02]  /*1a410*/  IADD3.X R13, RZ, R3.reuse, R13, P1, P0 ;  /* 0x00000003ff0d7210 */ /* 0x080fe40000fe040d */
[----:B------:R-:W-:Y:S02]  /*1a420*/  LOP3.LUT R28, R5, 0xf, RZ, 0xc0, !PT ;  /* 0x0000000f051c7812 */ /* 0x000fe400078ec0ff */
[C---:B---3--:R-:W-:Y:S04]  /*1a430*/  IADD3 R6, -R21.reuse, 0x10, RZ ;  /* 0x0000001015067810 */ /* 0x048fe80007ffe1ff */
[----:B------:R-:W-:Y:S04]  /*1a440*/  LOP3.LUT R6, R6, 0xf, RZ, 0xc0, !PT ;  /* 0x0000000f06067812 */ /* 0x000fe800078ec0ff */
[----:B------:R-:W-:Y:S04]  /*1a450*/  IADD3 R6, P1, P0, R6, R2, R14 ;  /* 0x0000000206067210 */ /* 0x000fe8000783e00e */
[----:B------:R-:W-:Y:S02]  /*1a460*/  IADD3.X R7, RZ, R3, R15, P1, P0 ;  /* 0x00000003ff077210 */ /* 0x000fe40000fe040f */
[----:B------:R-:W-:Y:S04]  /*1a470*/  IADD3 R14, P0, R4, R14, RZ ;  /* 0x0000000e040e7210 */ /* 0x000fe80007f1e0ff */
[----:B------:R-:W-:Y:S02]  /*1a480*/  IADD3.X R15, R0, R15, RZ, P0, !PT ;  /* 0x0000000f000f7210 */ /* 0x000fe400007fe4ff */
[----:B------:R-:W-:Y:S03]  /*1a490*/  IADD3 R4, P0, R4, R22, RZ ;  /* 0x0000001604047210 */ /* 0x000fe60007f1e0ff */
[----:B------:R3:W-:Y:S01]  /*1a4a0*/  LDGSTS.E.BYPASS.LTC128B.128 [R193+0x2100], [R14.64], !P4 ;  /* 0x021000000ec17fae */ /* 0x0007e2000e101d48 */
[----:B------:R-:W-:Y:S02]  /*1a4b0*/  IADD3.X R5, R0, R23, RZ, P0, !PT ;  /* 0x0000001700057210 */ /* 0x000fe400007fe4ff */
[----:B------:R-:W-:Y:S04]  /*1a4c0*/  IADD3 R2, P1, P0, R28, R2, R22 ;  /* 0x000000021c027210 */ /* 0x000fe8000783e016 */
[----:B------:R-:W-:Y:S01]  /*1a4d0*/  IADD3.X R3, RZ, R3, R23, P1, P0 ;  /* 0x00000003ff037210 */ /* 0x000fe20000fe0417 */
[----:B------:R4:W-:Y:S01]  /*1a4e0*/  LDGSTS.E.BYPASS.LTC128B.128 [R193+0x4100], [R4.64], !P3 ;  /* 0x0410000004c17fae */ /* 0x0009e2000d901d48 */
[----:B------:R-:W-:Y:S11]  /*1a4f0*/  ISETP.NE.U32.AND P0, PT, R100, RZ, PT ;  /* 0x000000ff6400720c */ /* 0x000ff60003f05070 */
[----:B------:R-:W-:Y:S02]  /*1a500*/  @!UPT UIADD3 URZ, URZ, URZ, URZ ;  /* 0x0000003f3f3ff290 */ /* 0x000fe4000fffe03f */
[----:B------:R3:W-:Y:S01]  /*1a510*/  LDGSTS.E.BYPASS.LTC128B.128.ZFILL [R193+0x1100], [R12.64], P0 ;  /* 0x011000000cc17fae */ /* 0x0007e20008141d48 */
[----:B------:R-:W-:Y:S11]  /*1a520*/  ISETP.NE.U32.AND P0, PT, R21, RZ, PT ;  /* 0x000000ff1500720c */ /* 0x000ff60003f05070 */
[----:B------:R-:W-:Y:S02]  /*1a530*/  @!UPT UIADD3 URZ, URZ, URZ, URZ ;  /* 0x0000003f3f3ff290 */ /* 0x000fe4000fffe03f */
[----:B------:R4:W-:Y:S01]  /*1a540*/  LDGSTS.E.BYPASS.LTC128B.128.ZFILL [R193+0x3100], [R6.64], P0 ;  /* 0x0310000006c17fae */ /* 0x0009e20008141d48 */
[----:B------:R-:W-:Y:S11]  /*1a550*/  ISETP.NE.U32.AND P0, PT, R20, RZ, PT ;  /* 0x000000ff1400720c */ /* 0x000ff60003f05070 */
[----:B------:R-:W-:Y:S02]  /*1a560*/  @!UPT UIADD3 URZ, URZ, URZ, URZ ;  /* 0x0000003f3f3ff290 */ /* 0x000fe4000fffe03f */
[----:B------:R5:W-:Y:S01]  /*1a570*/  LDGSTS.E.BYPASS.LTC128B.128.ZFILL [R193+0x5100], [R2.64], P0 ;  /* 0x0510000002c17fae */ /* 0x000be20008141d48 */
[----:B------:R-:W-:Y:S07]  /*1a580*/  ISETP.GT.AND P0, PT, R194, R215, PT ;  /* 0x000000d7c200720c */ /* 0x000fee0003f04270 */
[----:B------:R-:W0:Y:S01]  /*1a590*/  LDGDEPBAR ;  /* 0x00000000000079af */ /* 0x000e220000000000 */
[C---:B--2-4-:R-:W-:Y:S08]  /*1a5a0*/  HMMA.16816.F32 R4, R32.reuse, R8, RZ ;  /* 0x000000082004723c */ /* 0x054ff000000018ff */
[C---:B------:R-:W-:Y:S08]  /*1a5b0*/  HMMA.16816.F32 R8, R32.reuse, R10, RZ ;  /* 0x0000000a2008723c */ /* 0x040ff000000018ff */
[C---:B---3--:R-:W-:Y:S08]  /*1a5c0*/  HMMA.16816.F32 R12, R32.reuse, R16, RZ ;  /* 0x00000010200c723c */ /* 0x048ff000000018ff */
[C---:B------:R-:W-:Y:S08]  /*1a5d0*/  HMMA.16816.F32 R16, R32.reuse, R18, RZ ;  /* 0x000000122010723c */ /* 0x040ff000000018ff */
[C---:B-1----:R-:W-:Y:S08]  /*1a5e0*/  HMMA.16816.F32 R20, R32.reuse, R24, RZ ;  /* 0x000000182014723c */ /* 0x042ff000000018ff */
        /* <DEDUP_REMOVED lines=137> */
[----:B-----5:R-:W-:Y:S06]  /*1ae80*/  FMUL.FTZ R2, R11, c[0x0][0x320] ;  /* 0x0000c8000b027a20 */ /* 0x020fec0000410000 */
[----:B------:R3:W4:Y:S11]  /*1ae90*/  MUFU.TANH R171, R2 ;  /* 0x0000000200ab7308 */ /* 0x0007360000002400 */
[----:B------:R-:W-:Y:S02]  /*1aea0*/  FMUL.FTZ R3, R18, c[0x0][0x320] ;  /* 0x0000c80012037a20 */ /* 0x000fe40000410000 */
[----:B-1----:R-:W-:Y:S02]  /*1aeb0*/  FMUL.FTZ R0, R5, c[0x0][0x320] ;  /* 0x0000c80005007a20 */ /* 0x002fe40000410000 */
[----:B------:R-:W1:Y:S01]  /*1aec0*/  MUFU.TANH R164, R3 ;  /* 0x0000000300a47308 */ /* 0x000e620000002400 */
[----:B---3--:R-:W-:Y:S09]  /*1aed0*/  FMUL.FTZ R2, R19, c[0x0][0x320] ;  /* 0x0000c80013027a20 */ /* 0x008ff20000410000 */
[----:B------:R3:W1:Y:S10]  /*1aee0*/  MUFU.TANH R169, R0 ;  /* 0x0000000000a97308 */ /* 0x0006740000002400 */
[----:B------:R-:W1:Y:S01]  /*1aef0*/  MUFU.TANH R163, R2 ;  /* 0x0000000200a37308 */ /* 0x000e620000002400 */
[----:B---3--:R-:W-:Y:S09]  /*1af00*/  FMUL.FTZ R0, R6, c[0x0][0x320] ;  /* 0x0000c80006007a20 */ /* 0x008ff20000410000 */
[----:B------:R3:W1:Y:S02]  /*1af10*/  MUFU.TANH R197, R0 ;  /* 0x0000000000c57308 */ /* 0x0006640000002400 */
[----:B---3--:R-:W-:Y:S02]  /*1af20*/  FMUL.FTZ R0, R7, c[0x0][0x320] ;  /* 0x0000c80007007a20 */ /* 0x008fe40000410000 */
[----:B------:R-:W3:Y:S06]  /*1af30*/  LDSM.16.M88.4 R4, [R173+0x5000] ;  /* 0x00500000ad04783b */ /* 0x000eec0000000200 */
[----:B------:R5:W1:Y:S02]  /*1af40*/  MUFU.TANH R196, R0 ;  /* 0x0000000000c47308 */ /* 0x000a640000002400 */
[----:B-----5:R-:W-:Y:S08]  /*1af50*/  FMUL.FTZ R0, R8, c[0x0][0x320] ;  /* 0x0000c80008007a20 */ /* 0x020ff00000410000 */
[----:B------:R5:W1:Y:S01]  /*1af60*/  MUFU.TANH R166, R0 ;  /* 0x0000000000a67308 */ /* 0x000a620000002400 */
[C---:B---3--:R-:W-:Y:S08]  /*1af70*/  HMMA.16816.F32 R20, R148.reuse, R4, R20 ;  /* 0x000000049414723c */ /* 0x048ff00000001814 */
[C---:B------:R-:W-:Y:S04]  /*1af80*/  HMMA.16816.F32 R24, R148.reuse, R6, R24 ;  /* 0x000000069418723c */ /* 0x040fe80000001818 */
[----:B-----5:R-:W-:Y:S04]  /*1af90*/  FMUL.FTZ R0, R9, c[0x0][0x320] ;  /* 0x0000c80009007a20 */ /* 0x020fe80000410000 */
[----:B------:R3:W1:Y:S04]  /*1afa0*/  MUFU.TANH R165, R0 ;  /* 0x0000000000a57308 */ /* 0x0006680000002400 */
[----:B---3--:R-:W-:Y:S02]  /*1afb0*/  FMUL.FTZ R0, R10, c[0x0][0x320] ;  /* 0x0000c8000a007a20 */ /* 0x008fe40000410000 */
[----:B------:R-:W3:Y:S01]  /*1afc0*/  LDSM.16.M88.4 R8, [R173+0x5800] ;  /* 0x00580000ad08783b */ /* 0x000ee20000000200 */
[----:B------:R-:W-:Y:S04]  /*1afd0*/  DEPBAR.LE SB0, 0x0 ;  /* 0x000080000000791a */ /* 0x000fe80000000000 */
[----:B------:R5:W1:Y:S03]  /*1afe0*/  MUFU.TANH R195, R0 ;  /* 0x0000000000c37308 */ /* 0x000a660000002400 */
[----:B------:R-:W-:Y:S01]  /*1aff0*/  BAR.SYNC.DEFER_BLOCKING 0x0 ;  /* 0x0000000000007b1d */ /* 0x000fe20000010000 */
[----:B-----5:R-:W-:Y:S06]  /*1b000*/  FMUL.FTZ R0, R12, c[0x0][0x320] ;  /* 0x0000c8000c007a20 */ /* 0x020fec0000410000 */
[----:B------:R5:W1:Y:S01]  /*1b010*/  MUFU.TANH R162, R0 ;  /* 0x0000000000a27308 */ /* 0x000a620000002400 */
[C---:B---3--:R-:W-:Y:S08]  /*1b020*/  HMMA.16816.F32 R28, R148.reuse, R8, R28 ;  /* 0x00000008941c723c */ /* 0x048ff0000000181c */
[----:B------:R-:W-:Y:S04]  /*1b030*/  HMMA.16816.F32 R32, R148, R10, R32 ;  /* 0x0000000a9420723c */ /* 0x000fe80000001820 */
[----:B-----5:R-:W-:Y:S04]  /*1b040*/  FMUL.FTZ R0, R13, c[0x0][0x320] ;  /* 0x0000c8000d007a20 */ /* 0x020fe80000410000 */
[----:B------:R3:W1:Y:S04]  /*1b050*/  MUFU.TANH R161, R0 ;  /* 0x0000000000a17308 */ /* 0x0006680000002400 */
[----:B---3--:R-:W-:Y:S06]  /*1b060*/  FMUL.FTZ R0, R14, c[0x0][0x320] ;  /* 0x0000c8000e007a20 */ /* 0x008fec0000410000 */
[----:B------:R3:W1:Y:S02]  /*1b070*/  MUFU.TANH R168, R0 ;  /* 0x0000000000a87308 */ /* 0x0006640000002400 */
[----:B---3--:R-:W-:Y:S08]  /*1b080*/  FMUL.FTZ R0, R15, c[0x0][0x320] ;  /* 0x0000c8000f007a20 */ /* 0x008ff00000410000 */
        /* <DEDUP_REMOVED lines=36> */
[----:B------:R3:W1:Y:S01]  /*1b2d0*/  MUFU.TANH R156, R0 ;  /* 0x00000000009c7308 */ /* 0x0006620000002400 */
[----:B------:R-:W-:-:S05]  /*1b2e0*/  @!P0 BRA `(.L_x_867) ;  /* 0x0000044000008947 */ /* 0x000fca0003800000 */
[C---:B--2-4-:R-:W-:Y:S01]  /*1b2f0*/  SHF.L.U64.HI R14, R203.reuse, 0x1, R218 ;  /* 0x00000001cb0e7819 */ /* 0x054fe200000102da */
        /* <DEDUP_REMOVED lines=9> */
[----:B---3--:R-:W-:Y:S01]  /*1b390*/  IMAD.MOV.U32 R0, RZ, RZ, R2 ;  /* 0x000000ffff007224 */ /* 0x008fe200078e0002 */
        /* <DEDUP_REMOVED lines=23> */
.L_x_977:
[----:B------:R-:W-:-:S05]  /*1b510*/  BRA.DIV ~URZ, `(.L_x_869) ;  /* 0x000092427f007947 */ /* 0x000fca000b800000 */
[----:B------:R-:W4:Y:S01]  /*1b520*/  SHFL.IDX PT, R0, R8, RZ, 0x181f ;  /* 0x00181fff08007589 */ /* 0x000f2200000e0000 */
[----:B------:R-:W-:Y:S04]  /*1b530*/  IADD3 R2, -R100, 0x10, RZ ;  /* 0x0000001064027810 */ /* 0x000fe80007ffe1ff */
[----:B------:R-:W-:Y:S04]  /*1b540*/  LOP3.LUT R2, R2, 0xf, RZ, 0xc0, !PT ;  /* 0x0000000f02027812 */ /* 0x000fe800078ec0ff */
[----:B----4-:R-:W-:Y:S04]  /*1b550*/  IADD3 R2, P1, P0, R2, R0, R9 ;  /* 0x0000000002027210 */ /* 0x010fe8000783e009 */
[----:B---3--:R-:W-:Y:S02]  /*1b560*/  IADD3.X R3, RZ, R4, R10, P1, P0 ;  /* 0x00000004ff037210 */ /* 0x008fe40000fe040a */
        /* <DEDUP_REMOVED lines=8> */
[----:B---3--:R-:W-:Y:S03]  /*1b5f0*/  IADD3 R2, P0, R0, R13, RZ ;  /* 0x0000000d00027210 */ /* 0x008fe60007f1e0ff */
[----:B------:R4:W3:Y:S02]  /*1b600*/  SHFL.IDX PT, R0, R8, 0x1, 0x181f ;  /* 0x00381f0008007f89 */ /* 0x0008e400000e0000 */
[----:B------:R-:W-:Y:S02]  /*1b610*/  IMAD.X R3, R4, 0x1, R14, P0 ;  /* 0x0000000104037824 */ /* 0x000fe400000e060e */
[----:B------:R4:W2:Y:S04]  /*1b620*/  SHFL.IDX PT, R4, R5, 0x1, 0x181f ;  /* 0x00381f0005047f89 */ /* 0x0008a800000e0000 */
[----:B------:R4:W-:Y:S02]  /*1b630*/  LDGSTS.E.BYPASS.LTC128B.128 [R193+0xa100], [R2.64], !P3 ;  /* 0x0a10000002c17fae */ /* 0x0009e4000d901d48 */
.L_x_978:
[C---:B----4-:R-:W-:Y:S02]  /*1b640*/  IADD3 R2, -R100.reuse, 0x10, RZ ;  /* 0x0000001064027810 */ /* 0x050fe40007ffe1ff */
[----:B------:R-:W-:Y:S02]  /*1b650*/  ISETP.NE.U32.AND P0, PT, R100, RZ, PT ;  /* 0x000000ff6400720c */ /* 0x000fe40003f05070 */
[----:B------:R-:W-:Y:S04]  /*1b660*/  LOP3.LUT R2, R2, 0xf, RZ, 0xc0, !PT ;  /* 0x0000000f02027812 */ /* 0x000fe800078ec0ff */
[----:B---3--:R-:W-:Y:S04]  /*1b670*/  IADD3 R2, P2, P1, R2, R0, R9 ;  /* 0x0000000002027210 */ /* 0x008fe8000795e009 */
[----:B--2---:R-:W-:Y:S05]  /*1b680*/  IADD3.X R3, RZ, R4, R10, P2, P1 ;  /* 0x00000004ff037210 */ /* 0x004fea00017e240a */
        /* <DEDUP_REMOVED lines=10> */
.L_x_867:
[----:B--2-4-:R-:W-:Y:S05]  /*1b730*/  BSYNC B0 ;  /* 0x0000000000007941 */ /* 0x014fea0003800000 */
.L_x_866:
[----:B------:R-:W-:Y:S01]  /*1b740*/  LOP3.LUT R8, RZ, c[0x0][0x324], RZ, 0x33, !PT ;  /* 0x0000c900ff087a12 */ /* 0x000fe200078e33ff */
[----:B---3--:R-:W-:Y:S01]  /*1b750*/  IMAD.MOV.U32 R0, RZ, RZ, c[0x0][0x2c4] ;  /* 0x0000b100ff007624 */ /* 0x008fe200078e00ff */
[----:B------:R-:W0:Y:S01]  /*1b760*/  LDGDEPBAR ;  /* 0x00000000000079af */ /* 0x000e220000000000 */
[----:B------:R-:W-:Y:S02]  /*1b770*/  IMAD.IADD R4, R243, 0x1, R233 ;  /* 0x00000001f3047824 */ /* 0x000fe400078e02e9 */
[----:B------:R-:W-:Y:S01]  /*1b780*/  IMAD.SHL.U32 R5, R194, 0x40, RZ ;  /* 0x00000040c2057824 */ /* 0x000fe200078e00ff */
[----:B------:R-:W-:Y:S11]  /*1b790*/  ISETP.NE.AND P0, PT, R0, 0x1, PT ;  /* 0x000000010000780c */ /* 0x000ff60003f05270 */
[----:B------:R-:W-:Y:S02]  /*1b7a0*/  @!UPT UIADD3 URZ, URZ, URZ, URZ ;  /* 0x0000003f3f3ff290 */ /* 0x000fe4000fffe03f */
[----:B------:R-:W-:Y:S05]  /*1b7b0*/  @P0 IMAD.HI.U32 R0, R4, c[0x0][0x2c8], RZ ;  /* 0x0000b20004000a27 */ /* 0x000fea00078e00ff */
[----:B------:R-:W-:Y:S02]  /*1b7c0*/  @P0 SHF.R.U32.HI R4, RZ, c[0x0][0x2cc], R0 ;  /* 0x0000b300ff040a19 */ /* 0x000fe40000011600 */
[----:B------:R-:W-:Y:S04]  /*1b7d0*/  IADD3 R0, -R220, 0x1, -R5 ;  /* 0x00000001dc007810 */ /* 0x000fe80007ffe905 */
[----:B------:R-:W-:Y:S04]  /*1b7e0*/  IADD3 R6, -R217, R0, R216 ;  /* 0x00000000d9067210 */ /* 0x000fe80007ffe1d8 */
[----:B------:R-:W-:Y:S01]  /*1b7f0*/  IADD3 R7, R6, c[0x0][0x328], RZ ;  /* 0x0000ca0006077a10 */ /* 0x000fe20007ffe0ff */
[----:B------:R-:W-:-:S05]  /*1b800*/  BRA.DIV ~URZ, `(.L_x_870) ;  /* 0x000091627f007947 */ /* 0x000fca000b800000 */
[----:B------:R2:W3:Y:S02]  /*1b810*/  SHFL.IDX PT, R3, R4, RZ, 0x1c1f ;  /* 0x001c1fff04037589 */ /* 0x0004e400000e0000 */
.L_x_979:
[-C--:B---3--:R-:W-:Y:S01]  /*1b820*/  IADD3 R2, R7, R3.reuse, RZ ;  /* 0x0000000307027210 */ /* 0x088fe20007ffe0ff */
[----:B------:R-:W-:Y:S02]  /*1b830*/  IMAD.MOV.U32 R0, RZ, RZ, c[0x0][0x32c] ;  /* 0x0000cb00ff007624 */ /* 0x000fe400078e00ff */
[----:B------:R-:W-:Y:S03]  /*1b840*/  IMAD.IADD R6, R8, 0x1, R6 ;  /* 0x0000000108067824 */ /* 0x000fe600078e0206 */
[----:B------:R-:W-:Y:S02]  /*1b850*/  ISETP.GE.AND P0, PT, R0, 0x1, PT ;  /* 0x000000010000780c */ /* 0x000fe40003f06270 */
[----:B------:R-:W-:Y:S11]  /*1b860*/  IADD3 R0, R6, R3, RZ ;  /* 0x0000000306007210 */ /* 0x000ff60007ffe0ff */
        /* <DEDUP_REMOVED lines=14> */
.L_x_873:
[----:B------:R-:W-:Y:S04]  /*1b950*/  MOV R8, 0x1 ;  /* 0x0000000100087802 */ /* 0x000fe80000000f00 */
[----:B------:R-:W-:Y:S11]  /*1b960*/  ISETP.NE.AND P0, PT, R8, c[0x0][0x32c], PT ;  /* 0x0000cb0008007a0c */ /* 0x000ff60003f05270 */
[----:B------:R-:W-:Y:S02]  /*1b970*/  @!UPT UIADD3 URZ, URZ, URZ, URZ ;  /* 0x0000003f3f3ff290 */ /* 0x000fe4000fffe03f */
[----:B------:R-:W-:Y:S05]  /*1b980*/  @P0 IMAD.HI.U32 R8, R3, c[0x0][0x330], RZ ;  /* 0x0000cc0003080a27 */ /* 0x000fea00078e00ff */
[----:B------:R-:W-:Y:S02]  /*1b990*/  @P0 SHF.R.U32.HI R3, RZ, c[0x0][0x334], R8 ;  /* 0x0000cd00ff030a19 */ /* 0x000fe40000011608 */
.L_x_874:
[----:B------:R-:W-:Y:S05]  /*1b9a0*/  BSYNC B0 ;  /* 0x0000000000007941 */ /* 0x000fea0003800000 */
.L_x_872:
[----:B------:R-:W-:Y:S04]  /*1b9b0*/  IMAD R3, R3, c[0x0][0x32c], -R5 ;  /* 0x0000cb0003037a24 */ /* 0x000fe800078e0a05 */
[----:B------:R-:W-:Y:S05]  /*1b9c0*/  IMAD.IADD R3, R3, 0x1, -R220 ;  /* 0x0000000103037824 */ /* 0x000fea00078e0adc */
[----:B------:R-:W-:Y:S02]  /*1b9d0*/  IMNMX R0, R0, R3, !PT ;  /* 0x0000000300007217 */ /* 0x000fe40007800200 */
[----:B------:R-:W-:Y:S04]  /*1b9e0*/  IADD3 R3, R3, c[0x0][0x32c], RZ ;  /* 0x0000cb0003037a10 */ /* 0x000fe80007ffe0ff */
[----:B------:R-:W-:Y:S02]  /*1b9f0*/  IMNMX R2, R2, R3, PT ;  /* 0x0000000302027217 */ /* 0x000fe40003800200 */
.L_x_871:
[----:B------:R-:W-:Y:S04]  /*1ba00*/  ISETP.GT.AND P1, PT, R194, -0x1, PT ;  /* 0xffffffffc200780c */ /* 0x000fe80003f24270 */
[C---:B------:R-:W-:Y:S02]  /*1ba10*/  ISETP.GT.AND P2, PT, R0.reuse, RZ, P1 ;  /* 0x000000ff0000720c */ /* 0x040fe40000f44270 */
[----:B------:R-:W-:Y:S02]  /*1ba20*/  ISETP.GT.AND P0, PT, R0, 0x1, P1 ;  /* 0x000000010000780c */ /* 0x000fe40000f04270 */
[C---:B------:R-:W-:Y:S02]  /*1ba30*/  ISETP.LT.OR P2, PT, R2.reuse, 0x1, P2 ;  /* 0x000000010200780c */ /* 0x040fe40001741670 */
[----:B------:R-:W-:Y:S02]  /*1ba40*/  ISETP.LT.OR P0, PT, R2, 0x2, P0 ;  /* 0x000000020200780c */ /* 0x000fe40000701670 */
[----:B------:R-:W-:Y:S02]  /*1ba50*/  FSEL R22, R170, -INF , !P2 ;  /* 0xff800000aa167808 */ /* 0x000fe40005000000 */
[C---:B------:R-:W-:Y:S02]  /*1ba60*/  ISETP.GT.AND P2, PT, R0.reuse, 0x8, P1 ;  /* 0x000000080000780c */ /* 0x040fe40000f44270 */
[----:B-1----:R-:W-:Y:S02]  /*1ba70*/  FSEL R149, R169, -INF , !P0 ;  /* 0xff800000a9957808 */ /* 0x002fe40004000000 */
        /* <DEDUP_REMOVED lines=43> */
.L_x_980:
        /* <DEDUP_REMOVED lines=19> */
.L_x_878:
[----:B-12---:R-:W-:Y:S04]  /*1be60*/  MOV R4, 0x1 ;  /* 0x0000000100047802 */ /* 0x006fe80000000f00 */
[----:B------:R-:W-:Y:S11]  /*1be70*/  ISETP.NE.AND P0, PT, R4, c[0x0][0x32c], PT ;  /* 0x0000cb0004007a0c */ /* 0x000ff60003f05270 */
[----:B------:R-:W-:Y:S02]  /*1be80*/  @!UPT UIADD3 URZ, URZ, URZ, URZ ;  /* 0x0000003f3f3ff290 */ /* 0x000fe4000fffe03f */
[----:B------:R-:W-:Y:S05]  /*1be90*/  @P0 IMAD.HI.U32 R4, R3, c[0x0][0x330], RZ ;  /* 0x0000cc0003040a27 */ /* 0x000fea00078e00ff */
[----:B------:R-:W-:Y:S02]  /*1bea0*/  @P0 SHF.R.U32.HI R3, RZ, c[0x0][0x334], R4 ;  /* 0x0000cd00ff030a19 */ /* 0x000fe40000011604 */
.L_x_879:
[----:B------:R-:W-:Y:S05]  /*1beb0*/  BSYNC B0 ;  /* 0x0000000000007941 */ /* 0x000fea0003800000 */
.L_x_877:
[----:B------:R-:W-:Y:S04]  /*1bec0*/  IMAD R5, R3, c[0x0][0x32c], -R5 ;  /* 0x0000cb0003057a24 */ /* 0x000fe800078e0a05 */
[----:B------:R-:W-:Y:S05]  /*1bed0*/  IMAD.IADD R3, R5, 0x1, -R220 ;  /* 0x0000000105037824 */ /* 0x000fea00078e0adc */
[----:B------:R-:W-:Y:S02]  /*1bee0*/  IMNMX R0, R0, R3, !PT ;  /* 0x0000000300007217 */ /* 0x000fe40007800200 */
[----:B------:R-:W-:Y:S04]  /*1bef0*/  IADD3 R3, R3, c[0x0][0x32c], RZ ;  /* 0x0000cb0003037a10 */ /* 0x000fe80007ffe0ff */
[----:B------:R-:W-:Y:S02]  /*1bf00*/  IMNMX R2, R2, R3, PT ;  /* 0x0000000302027217 */ /* 0x000fe40003800200 */
.L_x_876:
        /* <DEDUP_REMOVED lines=82> */
.L_x_981:
[----:B-12---:R-:W-:Y:S01]  /*1c430*/  FMNMX.FTZ R4, R4, R0, !PT ;  /* 0x0000000004047209 */ /* 0x006fe20007810000 */
[----:B------:R-:W-:-:S05]  /*1c440*/  BRA.DIV ~URZ, `(.L_x_881) ;  /* 0x000086427f007947 */ /* 0x000fca000b800000 */
[----:B------:R-:W1:Y:S02]  /*1c450*/  SHFL.BFLY PT, R0, R4, 0x1, 0x1f ;  /* 0x0c201f0004007f89 */ /* 0x000e6400000e0000 */
[----:B-1----:R-:W-:Y:S02]  /*1c460*/  FMNMX.FTZ R100, R4, R0, !PT ;  /* 0x0000000004647209 */ /* 0x002fe40007810000 */
[----:B------:R-:W1:Y:S02]  /*1c470*/  SHFL.BFLY PT, R0, R5, 0x2, 0x1f ;  /* 0x0c401f0005007f89 */ /* 0x000e6400000e0000 */
[----:B-1----:R-:W-:Y:S05]  /*1c480*/  FMNMX.FTZ R4, R5, R0, !PT ;  /* 0x0000000005047209 */ /* 0x002fea0007810000 */
[----:B------:R1:W2:Y:S02]  /*1c490*/  SHFL.BFLY PT, R0, R4, 0x1, 0x1f ;  /* 0x0c201f0004007f89 */ /* 0x0002a400000e0000 */
.L_x_982:
        /* <DEDUP_REMOVED lines=45> */
[----:B------:R-:W-:Y:S02]  /*1c770*/  FMUL.FTZ R36, R0, R36 ;  /* 0x0000002400247220 */ /* 0x000fe40000410000 */
        /* <DEDUP_REMOVED lines=330> */
.L_x_864:
[----:B------:R-:W-:Y:S05]  /*1dc20*/  BRA.DIV ~URZ, `(.L_x_883) ;  /* 0x00006f327f007947 */ /* 0x000fea000b800000 */
[----:B------:R1:W2:Y:S02]  /*1dc30*/  SHFL.BFLY PT, R0, R208, 0x2, 0x1f ;  /* 0x0c401f00d0007f89 */ /* 0x0002a400000e0000 */
.L_x_983:
[----:B--2---:R-:W-:Y:S01]  /*1dc40*/  FADD.FTZ R5, R0, R208 ;  /* 0x000000d000057221 */ /* 0x004fe20000010000 */
[----:B------:R-:W-:Y:S05]  /*1dc50*/  BRA.DIV ~URZ, `(.L_x_884) ;  /* 0x00006f527f007947 */ /* 0x000fea000b800000 */
[----:B------:R-:W2:Y:S02]  /*1dc60*/  SHFL.BFLY PT, R0, R206, 0x2, 0x1f ;  /* 0x0c401f00ce007f89 */ /* 0x000ea400000e0000 */
[----:B--2---:R-:W-:-:S02]  /*1dc70*/  FADD.FTZ R4, R0, R206 ;  /* 0x000000ce00047221 */ /* 0x004fc40000010000 */
[----:B------:R-:W2:Y:S04]  /*1dc80*/  SHFL.BFLY PT, R0, R5, 0x1, 0x1f ;  /* 0x0c201f0005007f89 */ /* 0x000ea800000e0000 */
[----:B------:R3:W4:Y:S01]  /*1dc90*/  SHFL.BFLY PT, R3, R4, 0x1, 0x1f ;  /* 0x0c201f0004037f89 */ /* 0x00072200000e0000 */
[----:B--2---:R-:W-:-:S05]  /*1dca0*/  FADD.FTZ R5, R5, R0 ;  /* 0x0000000005057221 */ /* 0x004fca0000010000 */
.L_x_984:
[----:B------:R-:W-:Y:S01]  /*1dcb0*/  FSETP.NE.FTZ.AND P1, PT, R5, RZ, PT ;  /* 0x000000ff0500720b */ /* 0x000fe20003f35000 */
[----:B----4-:R-:W-:Y:S01]  /*1dcc0*/  FADD.FTZ R3, R3, R4 ;  /* 0x0000000403037221 */ /* 0x010fe20000010000 */
[----:B------:R-:W-:Y:S02]  /*1dcd0*/  MOV R15, 0xff800000 ;  /* 0xff800000000f7802 */ /* 0x000fe40000000f00 */
[----:B------:R-:W-:Y:S02]  /*1dce0*/  MOV R18, 0xff800000 ;  /* 0xff80000000127802 */ /* 0x000fe40000000f00 */
[----:B------:R-:W-:-:S07]  /*1dcf0*/  FSETP.NE.FTZ.AND P0, PT, R3, RZ, PT ;  /* 0x000000ff0300720b */ /* 0x000fce0003f15000 */
[----:B------:R-:W2:Y:S01]  /*1dd00*/  @P1 MUFU.LG2 R0, R5 ;  /* 0x0000000500001308 */ /* 0x000ea20000000c00 */
[----:B------:R-:W-:-:S05]  /*1dd10*/  @P1 MOV R2, 0x3f317218 ;  /* 0x3f31721800021802 */ /* 0x000fca0000000f00 */
[----:B------:R-:W-:Y:S01]  /*1dd20*/  @P1 FMUL.FTZ R2, R2, c[0x0][0x2d0] ;  /* 0x0000b40002021a20 */ /* 0x000fe20000410000 */
[----:B---3--:R-:W-:-:S05]  /*1dd30*/  @P0 MOV R4, 0x3f317218 ;  /* 0x3f31721800040802 */ /* 0x008fca0000000f00 */
[----:B------:R-:W-:Y:S02]  /*1dd40*/  @P0 FMUL.FTZ R4, R4, c[0x0][0x2d0] ;  /* 0x0000b40004040a20 */ /* 0x000fe40000410000 */
[----:B--2---:R-:W-:-:S04]  /*1dd50*/  @P1 FMUL.FTZ R0, R0, 0.69314718246459960938 ;  /* 0x3f31721800001820 */ /* 0x004fc80000410000 */
[----:B------:R-:W-:Y:S01]  /*1dd60*/  @P1 FFMA.FTZ R15, R2, R100, R0 ;  /* 0x00000064020f1223 */ /* 0x000fe20000010000 */
[----:B------:R-:W-:Y:S01]  /*1dd70*/  MOV R2, RZ ;  /* 0x000000ff00027202 */ /* 0x000fe20000000f00 */
[----:B------:R-:W2:Y:S08]  /*1dd80*/  @P0 MUFU.LG2 R0, R3 ;  /* 0x0000000300000308 */ /* 0x000eb00000000c00 */
[----:B------:R-:W3:Y:S01]  /*1dd90*/  @P1 MUFU.RCP R2, R5 ;  /* 0x0000000500021308 */ /* 0x000ee20000001000 */
[----:B--2---:R-:W-:-:S04]  /*1dda0*/  @P0 FMUL.FTZ R0, R0, 0.69314718246459960938 ;  /* 0x3f31721800000820 */ /* 0x004fc80000410000 */
[----:B------:R-:W-:Y:S01]  /*1ddb0*/  @P0 FFMA.FTZ R18, R4, R16, R0 ;  /* 0x0000001004120223 */ /* 0x000fe20000010000 */
[----:B------:R-:W-:Y:S01]  /*1ddc0*/  MOV R0, RZ ;  /* 0x000000ff00007202 */ /* 0x000fe20000000f00 */
[C---:B---3--:R-:W-:Y:S02]  /*1ddd0*/  FMUL.FTZ R100, R2.reuse, R116 ;  /* 0x0000007402647220 */ /* 0x048fe40000410000 */
[----:B------:R-:W-:-:S03]  /*1dde0*/  FMUL.FTZ R101, R2, R117 ;  /* 0x0000007502657220 */ /* 0x000fc60000410000 */
[----:B------:R-:W2:Y:S01]  /*1ddf0*/  @P0 MUFU.RCP R0, R3 ;  /* 0x0000000300000308 */ /* 0x000ea20000001000 */
        /* <DEDUP_REMOVED lines=14> */
[C---:B--2---:R-:W-:Y:S02]  /*1dee0*/  FMUL.FTZ R96, R0.reuse, R114 ;  /* 0x0000007200607220 */ /* 0x044fe40000410000 */
[----:B------:R-:W-:Y:S02]  /*1def0*/  FMUL.FTZ R97, R0, R115 ;  /* 0x0000007300617220 */ /* 0x000fe40000410000 */
        /* <DEDUP_REMOVED lines=53> */
[----:B------:R-:W-:Y:S01]  /*1e250*/  FMUL.FTZ R51, R0, R99 ;  /* 0x0000006300337220 */ /* 0x000fe20000410000 */
[----:B------:R-:W-:Y:S01]  /*1e260*/  MOV R0, 0x1 ;  /* 0x0000000100007802 */ /* 0x000fe20000000f00 */
        /* <DEDUP_REMOVED lines=24> */
.L_x_749:
        /* <DEDUP_REMOVED lines=17> */
.L_x_886:
[----:B------:R-:W-:Y:S05]  /*1e500*/  BSYNC B0 ;  /* 0x0000000000007941 */ /* 0x000fea0003800000 */
.L_x_885:
[----:B------:R-:W-:Y:S01]  /*1e510*/  PRMT R0, R0, 0x9910, RZ ;  /* 0x0000991000007816 */ /* 0x000fe200000000ff */
[----:B------:R-:W-:Y:S01]  /*1e520*/  BSSY B1, `(.L_x_887) ;  /* 0x0000386000017945 */ /* 0x000fe20003800000 */
[----:B------:R-:W-:Y:S02]  /*1e530*/  IMAD.MOV.U32 R86, RZ, RZ, R244 ;  /* 0x000000ffff567224 */ /* 0x000fe400078e00f4 */
[----:B------:R-:W-:-:S13]  /*1e540*/  ISETP.NE.AND P0, PT, R0, RZ, PT ;  /* 0x000000ff0000720c */ /* 0x000fda0003f05270 */
[----:B------:R-:W-:Y:S05]  /*1e550*/  @!P0 BRA `(.L_x_888) ;  /* 0x00002c4000008947 */ /* 0x000fea0003800000 */
[----:B------:R-:W2:Y:S04]  /*1e560*/  LDL R8, [R1+0x4] ;  /* 0x0000040001087983 */ /* 0x000ea80000100800 */
[----:B------:R-:W3:Y:S04]  /*1e570*/  LDL R7, [R1] ;  /* 0x0000000001077983 */ /* 0x000ee80000100800 */
[----:B------:R-:W4:Y:S04]  /*1e580*/  LDL R6, [R1+0x14] ;  /* 0x0000140001067983 */ /* 0x000f280000100800 */
[----:B------:R-:W3:Y:S04]  /*1e590*/  LDL R5, [R1+0xc] ;  /* 0x00000c0001057983 */ /* 0x000ee80000100800 */
[----:B------:R-:W3:Y:S04]  /*1e5a0*/  LDL R4, [R1+0x10] ;  /* 0x0000100001047983 */ /* 0x000ee80000100800 */
[----:B------:R-:W3:Y:S01]  /*1e5b0*/  LDL R3, [R1+0x8] ;  /* 0x0000080001037983 */ /* 0x000ee20000100800 */
[----:B------:R-:W-:Y:S01]  /*1e5c0*/  WARPSYNC 0xffffffff ;  /* 0xffffffff00007948 */ /* 0x000fe20003800000 */
[----:B------:R-:W-:Y:S01]  /*1e5d0*/  F2FP.PACK_AB R2, R23, R22 ;  /* 0x000000161702723e */ /* 0x000fe200000000ff */
[----:B------:R-:W-:Y:S01]  /*1e5e0*/  IMAD.MOV.U32 R14, RZ, RZ, c[0x0][0x388] ;  /* 0x0000e200ff0e7624 */ /* 0x000fe200078e00ff */
[----:B------:R-:W-:Y:S01]  /*1e5f0*/  BAR.SYNC.DEFER_BLOCKING 0x1, 0x100 ;  /* 0x0044000000007b1d */ /* 0x000fe20000010000 */
[----:B------:R-:W-:-:S02]  /*1e600*/  F2FP.PACK_AB R0, R85, R84 ;  /* 0x000000545500723e */ /* 0x000fc400000000ff */
[----:B------:R-:W-:Y:S02]  /*1e610*/  ISETP.NE.U32.AND P0, PT, RZ, c[0x0][0x508], PT ;  /* 0x00014200ff007a0c */ /* 0x000fe40003f05070 */
[----:B------:R-:W-:Y:S02]  /*1e620*/  ISETP.NE.U32.AND P2, PT, RZ, c[0x0][0x500], PT ;  /* 0x00014000ff007a0c */ /* 0x000fe40003f45070 */
[----:B------:R-:W-:Y:S02]  /*1e630*/  ISETP.NE.AND.EX P1, PT, RZ, c[0x0][0x50c], PT, P0 ;  /* 0x00014300ff007a0c */ /* 0x000fe40003f25300 */
[----:B------:R-:W-:Y:S01]  /*1e640*/  ISETP.NE.AND.EX P2, PT, RZ, c[0x0][0x504], PT, P2 ;  /* 0x00014100ff007a0c */ /* 0x000fe20003f45320 */
[----:B------:R1:W-:Y:S04]  /*1e650*/  STS [R251], R2 ;  /* 0x00000002fb007388 */ /* 0x0003e80000000800 */
[----:B------:R1:W-:Y:S02]  /*1e660*/  STS [R251+0x400], R0 ;  /* 0x00040000fb007388 */ /* 0x0003e40000000800 */
[----:B-1----:R-:W-:-:S02]  /*1e670*/  F2FP.PACK_AB R2, R25, R24 ;  /* 0x000000181902723e */ /* 0x002fc400000000ff */
[----:B------:R-:W-:-:S03]  /*1e680*/  F2FP.PACK_AB R0, R31, R30 ;  /* 0x0000001e1f00723e */ /* 0x000fc600000000ff */
[----:B------:R1:W-:Y:S04]  /*1e690*/  STS [R252], R2 ;  /* 0x00000002fc007388 */ /* 0x0003e80000000800 */
[----:B------:R1:W-:Y:S02]  /*1e6a0*/  STS [R252+0x400], R0 ;  /* 0x00040000fc007388 */ /* 0x0003e40000000800 */
[----:B-1----:R-:W-:Y:S02]  /*1e6b0*/  F2FP.PACK_AB R2, R27, R26 ;  /* 0x0000001a1b02723e */ /* 0x002fe400000000ff */
[----:B------:R-:W-:-:S03]  /*1e6c0*/  F2FP.PACK_AB R0, R125, R124 ;  /* 0x0000007c7d00723e */ /* 0x000fc600000000ff */
        /* <DEDUP_REMOVED lines=84> */
[----:B------:R-:W-:Y:S01]  /*1ec10*/  STS [R3+0x8000], R2 ;  /* 0x0080000203007388 */ /* 0x000fe20000000800 */
[----:B------:R-:W-:-:S03]  /*1ec20*/  IMAD.MOV.U32 R4, RZ, RZ, 0x4 ;  /* 0x00000004ff047424 */ /* 0x000fc600078e00ff */
[----:B------:R1:W-:Y:S02]  /*1ec30*/  STS [R3+0x8400], R0 ;  /* 0x0084000003007388 */ /* 0x0003e40000000800 */
[CC--:B-1----:R-:W-:Y:S02]  /*1ec40*/  @P1 IMAD.WIDE R2, R247.reuse, R4.reuse, c[0x0][0x508] ;  /* 0x00014200f7021625 */ /* 0x0c2fe400078e0204 */
[----:B------:R-:W-:Y:S02]  /*1ec50*/  BAR.SYNC.DEFER_BLOCKING 0x1, 0x100 ;  /* 0x0044000000007b1d */ /* 0x000fe40000010000 */
[----:B------:R-:W-:-:S04]  /*1ec60*/  IMAD.WIDE R4, R247, R4, c[0x0][0x500] ;  /* 0x00014000f7047625 */ /* 0x000fc800078e0204 */
[----:B------:R1:W5:Y:S02]  /*1ec70*/  @P1 LDG.E R14, [R2.64] ;  /* 0x00000008020e1981 */ /* 0x000364000c1e1900 */
        /* <DEDUP_REMOVED lines=9> */
.L_x_889:
[----:B------:R-:W2:Y:S01]  /*1ed10*/  LDL R87, [R1+0x4c] ;  /* 0x00004c0001577983 */ /* 0x000ea20000100800 */
[----:B------:R-:W-:Y:S01]  /*1ed20*/  IMAD.MOV.U32 R13, RZ, RZ, 0x368 ;  /* 0x00000368ff0d7424 */ /* 0x000fe200078e00ff */
[----:B------:R-:W-:Y:S02]  /*1ed30*/  ISETP.GT.AND P2, PT, R0, 0x1, PT ;  /* 0x000000010000780c */ /* 0x000fe40003f44270 */
[----:B------:R-:W-:Y:S01]  /*1ed40*/  ISETP.NE.U32.AND P0, PT, RZ, c[0x0][0x500], PT ;  /* 0x00014000ff007a0c */ /* 0x000fe20003f05070 */
[----:B------:R-:W3:Y:S01]  /*1ed50*/  S2R R90, SR_TID.X ;  /* 0x00000000005a7919 */ /* 0x000ee20000002100 */
[----:B------:R-:W-:-:S02]  /*1ed60*/  SEL R13, R13, 0x328, P2 ;  /* 0x000003280d0d7807 */ /* 0x000fc40001000000 */
[----:B------:R-:W-:Y:S02]  /*1ed70*/  ISETP.NE.AND.EX P0, PT, RZ, c[0x0][0x504], PT, P0 ;  /* 0x00014100ff007a0c */ /* 0x000fe40003f05300 */
[----:B------:R-:W4:Y:S01]  /*1ed80*/  LDC.64 R6, c[0x0][R13+0x170] ;  /* 0x00005c000d067b82 */ /* 0x000f220000000a00 */
[----:B------:R-:W-:Y:S02]  /*1ed90*/  SHF.R.S32.HI R3, RZ, 0x1f, R247 ;  /* 0x0000001fff037819 */ /* 0x000fe400000114f7 */
[----:B------:R-:W-:Y:S02]  /*1eda0*/  SEL R0, R247, RZ, !P0 ;  /* 0x000000fff7007207 */ /* 0x000fe40004000000 */
[----:B-1----:R-:W-:Y:S02]  /*1edb0*/  SEL R4, R3, RZ, !P0 ;  /* 0x000000ff03047207 */ /* 0x002fe40004000000 */
[----:B------:R-:W-:Y:S01]  /*1edc0*/  LOP3.LUT R5, R246, 0xffff, RZ, 0xc0, !PT ;  /* 0x0000fffff6057812 */ /* 0x000fe200078ec0ff */
[----:B------:R-:W1:Y:S08]  /*1edd0*/  LDC.64 R10, c[0x0][R13+0x168] ;  /* 0x00005a000d0a7b82 */ /* 0x000e700000000a00 */
[----:B------:R-:W1:Y:S01]  /*1ede0*/  LDC.64 R16, c[0x0][R13+0x178] ;  /* 0x00005e000d107b82 */ /* 0x000e620000000a00 */
[----:B---3--:R-:W-:-:S04]  /*1edf0*/  SHF.R.S32.HI R19, RZ, 0x1f, R90 ;  /* 0x0000001fff137819 */ /* 0x008fc8000001145a */
[----:B------:R-:W-:-:S04]  /*1ee00*/  LEA.HI R19, R19, R90, RZ, 0x5 ;  /* 0x0000005a13137211 */ /* 0x000fc800078f28ff */
[----:B------:R-:W-:-:S05]  /*1ee10*/  LOP3.LUT R19, R19, 0xffffffe0, RZ, 0xc0, !PT ;  /* 0xffffffe013137812 */ /* 0x000fca00078ec0ff */
[----:B------:R-:W-:Y:S02]  /*1ee20*/  IMAD.IADD R19, R90, 0x1, -R19 ;  /* 0x000000015a137824 */ /* 0x000fe400078e0a13 */
[----:B----4-:R-:W-:-:S04]  /*1ee30*/  IMAD R3, R7, R0, RZ ;  /* 0x0000000007037224 */ /* 0x010fc800078e02ff */
[C---:B------:R-:W-:Y:S02]  /*1ee40*/  IMAD R4, R6.reuse, R4, R3 ;  /* 0x0000000406047224 */ /* 0x040fe400078e0203 */
[----:B------:R-:W-:-:S04]  /*1ee50*/  IMAD.WIDE.U32 R6, R6, R0, RZ ;  /* 0x0000000006067225 */ /* 0x000fc800078e00ff */
[----:B-1----:R-:W-:-:S04]  /*1ee60*/  IMAD.WIDE.U32 R8, R10, R5, RZ ;  /* 0x000000050a087225 */ /* 0x002fc800078e00ff */
[----:B------:R-:W-:Y:S01]  /*1ee70*/  IMAD R3, R11, R5, RZ ;  /* 0x000000050b037224 */ /* 0x000fe200078e02ff */
[----:B-----5:R-:W-:Y:S01]  /*1ee80*/  IADD3 R12, P1, P0, R6, R8, R2 ;  /* 0x00000008060c7210 */ /* 0x020fe2000783e002 */
[----:B------:R-:W-:Y:S01]  /*1ee90*/  IMAD.IADD R4, R7, 0x1, R4 ;  /* 0x0000000107047824 */ /* 0x000fe200078e0204 */
[----:B------:R-:W-:Y:S01]  /*1eea0*/  SHF.R.S32.HI R8, RZ, 0x1f, R2 ;  /* 0x0000001fff087819 */ /* 0x000fe20000011402 */
[----:B------:R-:W-:Y:S01]  /*1eeb0*/  IMAD.IADD R9, R9, 0x1, R3 ;  /* 0x0000000109097824 */ /* 0x000fe200078e0203 */
[----:B------:R-:W-:Y:S01]  /*1eec0*/  SEL R6, R249, RZ, P2 ;  /* 0x000000fff9067207 */ /* 0x000fe20001000000 */
[----:B------:R-:W-:-:S03]  /*1eed0*/  IMAD.MOV.U32 R3, RZ, RZ, c[0x0][0x4e8] ;  /* 0x00013a00ff037624 */ /* 0x000fc600078e00ff */
[----:B------:R-:W-:Y:S01]  /*1eee0*/  IADD3.X R11, R4, R9, R8, P1, P0 ;  /* 0x00000009040b7210 */ /* 0x000fe20000fe0408 */
[-C--:B------:R-:W-:Y:S01]  /*1eef0*/  IMAD R10, R17, R6.reuse, RZ ;  /* 0x00000006110a7224 */ /* 0x080fe200078e02ff */
[----:B------:R-:W-:Y:S01]  /*1ef00*/  ISETP.NE.AND P3, PT, R3, 0x1, PT ;  /* 0x000000010300780c */ /* 0x000fe20003f65270 */
[----:B------:R-:W-:Y:S02]  /*1ef10*/  IMAD.IADD R3, R243, 0x1, R233 ;  /* 0x00000001f3037824 */ /* 0x000fe400078e02e9 */
[----:B------:R-:W-:-:S04]  /*1ef20*/  IMAD.WIDE.U32 R6, R16, R6, RZ ;  /* 0x0000000610067225 */ /* 0x000fc800078e00ff */
[----:B------:R-:W-:Y:S02]  /*1ef30*/  IMAD.MOV.U32 R4, RZ, RZ, R3 ;  /* 0x000000ffff047224 */ /* 0x000fe400078e0003 */
[----:B------:R-:W-:-:S04]  /*1ef40*/  IMAD.IADD R10, R7, 0x1, R10 ;  /* 0x00000001070a7824 */ /* 0x000fc800078e020a */
[----:B------:R-:W-:-:S05]  /*1ef50*/  @P3 IMAD.HI.U32 R9, R3, c[0x0][0x4ec], RZ ;  /* 0x00013b0003093a27 */ /* 0x000fca00078e00ff */
[----:B------:R-:W-:-:S04]  /*1ef60*/  @P3 SHF.R.U32.HI R4, RZ, c[0x0][0x4f0], R9 ;  /* 0x00013c00ff043a19 */ /* 0x000fc80000011609 */
[----:B------:R-:W-:Y:S02]  /*1ef70*/  IADD3 R6, P1, P0, R4, R12, R6 ;  /* 0x0000000c04067210 */ /* 0x000fe4000783e006 */
[--C-:B------:R-:W-:Y:S01]  /*1ef80*/  SHF.R.S32.HI R7, RZ, 0x1f, R4.reuse ;  /* 0x0000001fff077819 */ /* 0x100fe20000011404 */
[----:B------:R-:W-:-:S03]  /*1ef90*/  IMAD.MOV R4, RZ, RZ, -R4 ;  /* 0x000000ffff047224 */ /* 0x000fc600078e0a04 */
[----:B------:R-:W-:Y:S01]  /*1efa0*/  IADD3.X R7, R7, R11, R10, P1, P0 ;  /* 0x0000000b07077210 */ /* 0x000fe20000fe040a */
[----:B------:R-:W-:Y:S01]  /*1efb0*/  IMAD R4, R4, c[0x0][0x4e8], R3 ;  /* 0x00013a0004047a24 */ /* 0x000fe200078e0203 */
[----:B------:R-:W1:Y:S04]  /*1efc0*/  LDC.64 R10, c[0x0][R13+0x160] ;  /* 0x000058000d0a7b82 */ /* 0x000e680000000a00 */
[----:B------:R-:W-:Y:S01]  /*1efd0*/  SHF.R.S32.HI R9, RZ, 0x1f, R4 ;  /* 0x0000001fff097819 */ /* 0x000fe20000011404 */
[----:B-1----:R-:W-:-:S04]  /*1efe0*/  IMAD.WIDE.U32 R6, R10, R4, R6 ;  /* 0x000000040a067225 */ /* 0x002fc800078e0006 */
[----:B------:R-:W-:-:S04]  /*1eff0*/  IMAD R4, R11, R4, RZ ;  /* 0x000000040b047224 */ /* 0x000fc800078e02ff */
[----:B------:R-:W-:Y:S02]  /*1f000*/  IMAD R4, R10, R9, R4 ;  /* 0x000000090a047224 */ /* 0x000fe400078e0204 */
[----:B------:R-:W-:Y:S02]  /*1f010*/  IMAD.MOV.U32 R10, RZ, RZ, c[0x0][0x4a8] ;  /* 0x00012a00ff0a7624 */ /* 0x000fe400078e00ff */
[----:B------:R-:W-:Y:S02]  /*1f020*/  IMAD.MOV.U32 R9, RZ, RZ, c[0x0][0x4ac] ;  /* 0x00012b00ff097624 */ /* 0x000fe400078e00ff */
[----:B------:R-:W-:Y:S01]  /*1f030*/  IMAD.IADD R4, R7, 0x1, R4 ;  /* 0x0000000107047824 */ /* 0x000fe200078e0204 */
[----:B------:R-:W-:Y:S02]  /*1f040*/  SEL R10, R10, c[0x0][0x450], P2 ;  /* 0x000114000a0a7a07 */ /* 0x000fe40001000000 */
[----:B------:R-:W-:Y:S02]  /*1f050*/  SEL R9, R9, c[0x0][0x454], P2 ;  /* 0x0001150009097a07 */ /* 0x000fe40001000000 */
[----:B------:R-:W-:-:S04]  /*1f060*/  LEA R10, P0, R6, R10, 0x2 ;  /* 0x0000000a060a7211 */ /* 0x000fc800078010ff */
[----:B------:R-:W-:Y:S01]  /*1f070*/  LEA.HI.X R6, R6, R9, R4, 0x2, P0 ;  /* 0x0000000906067211 */ /* 0x000fe200000f1404 */
[----:B------:R-:W-:Y:S01]  /*1f080*/  SHFL.IDX PT, R12, R10, RZ, 0x1c1f ;  /* 0x001c1fff0a0c7589 */ /* 0x000fe200000e0000 */
[----:B------:R-:W-:Y:S01]  /*1f090*/  IMAD R4, R14, c[0x0][0x4e8], RZ ;  /* 0x00013a000e047a24 */ /* 0x000fe200078e02ff */
[----:B------:R-:W-:Y:S02]  /*1f0a0*/  LOP3.LUT P0, RZ, R19, 0x3, RZ, 0xc0, !PT ;  /* 0x0000000313ff7812 */ /* 0x000fe4000780c0ff */
[----:B------:R-:W1:Y:S04]  /*1f0b0*/  SHFL.IDX PT, R13, R6, RZ, 0x1c1f ;  /* 0x001c1fff060d7589 */ /* 0x000e6800000e0000 */
[----:B------:R-:W-:Y:S04]  /*1f0c0*/  SHFL.IDX PT, R10, R10, 0x1, 0x1c1f ;  /* 0x003c1f000a0a7f89 */ /* 0x000fe800000e0000 */
[----:B------:R2:W3:Y:S02]  /*1f0d0*/  SHFL.IDX PT, R11, R6, 0x1, 0x1c1f ;  /* 0x003c1f00060b7f89 */ /* 0x0004e400000e0000 */
[----:B--2---:R-:W-:-:S05]  /*1f0e0*/  IMAD.IADD R6, R87, 0x1, R233 ;  /* 0x0000000157067824 */ /* 0x004fca00078e02e9 */
[C---:B------:R-:W-:Y:S02]  /*1f0f0*/  IADD3 R7, R6.reuse, 0x8, RZ ;  /* 0x0000000806077810 */ /* 0x040fe40007ffe0ff */
[-C--:B------:R-:W-:Y:S02]  /*1f100*/  ISETP.GE.OR P1, PT, R6, R4.reuse, P0 ;  /* 0x000000040600720c */ /* 0x080fe40000726670 */
[----:B------:R-:W-:-:S11]  /*1f110*/  ISETP.GE.OR P0, PT, R7, R4, P0 ;  /* 0x000000040700720c */ /* 0x000fd60000706670 */
[----:B-1----:R1:W-:Y:S01]  /*1f120*/  @!P1 ST.E [R12.64], R15 ;  /* 0x0000000f0c009985 */ /* 0x0023e2000c101908 */
[----:B------:R-:W-:-:S03]  /*1f130*/  ISETP.GE.AND P1, PT, R7, R4, PT ;  /* 0x000000040700720c */ /* 0x000fc60003f26270 */
[----:B---3--:R2:W-:Y:S01]  /*1f140*/  @!P0 ST.E [R10.64], R18 ;  /* 0x000000120a008985 */ /* 0x0085e2000c101908 */
        /* <DEDUP_REMOVED lines=8> */
[----:B------:R-:W-:Y:S01]  /*1f1d0*/  IADD3 R8, R209, R233, RZ ;  /* 0x000000e9d1087210 */ /* 0x000fe20007ffe0ff */
        /* <DEDUP_REMOVED lines=18> */
[----:B--2---:R2:W1:Y:S01]  /*1f300*/  LDS.128 R16, [R193+0x8080] ;  /* 0x00808000c1107984 */ /* 0x0044620000000c00 */
        /* <DEDUP_REMOVED lines=15> */
[----:B------:R-:W-:Y:S02]  /*1f400*/  IADD3 R5, R250, R233, RZ ;  /* 0x000000e9fa057210 */ /* 0x000fe40007ffe0ff */
[----:B------:R-:W-:-:S04]  /*1f410*/  IADD3 R0, R3, R0, RZ ;  /* 0x0000000003007210 */ /* 0x000fc80007ffe0ff */
[----:B------:R-:W-:Y:S01]  /*1f420*/  LEA.HI.X R6, R2, c[0x0][0x384], R0, 0x1, P0 ;  /* 0x0000e10002067a11 */ /* 0x000fe200000f0c00 */
[----:B------:R-:W-:Y:S05]  /*1f430*/  BRA.DIV ~URZ, `(.L_x_891) ;  /* 0x000058627f007947 */ /* 0x000fea000b800000 */
[----:B--234-:R2:W3:Y:S02]  /*1f440*/  SHFL.IDX PT, R8, R6, RZ, 0x181f ;  /* 0x00181fff06087589 */ /* 0x01c4e400000e0000 */
.L_x_985:
[----:B------:R-:W-:Y:S05]  /*1f450*/  BRA.DIV ~URZ, `(.L_x_892) ;  /* 0x000058b27f007947 */ /* 0x000fea000b800000 */
[----:B------:R4:W2:Y:S02]  /*1f460*/  SHFL.IDX PT, R0, R7, RZ, 0x181f ;  /* 0x00181fff07007589 */ /* 0x0008a400000e0000 */
.L_x_986:
[----:B------:R-:W-:Y:S01]  /*1f470*/  ISETP.GE.AND P0, PT, R5, R4, PT ;  /* 0x000000040500720c */ /* 0x000fe20003f06270 */
[----:B------:R-:W-:-:S12]  /*1f480*/  BSSY B0, `(.L_x_893) ;  /* 0x000000e000007945 */ /* 0x000fd80003800000 */
[----:B------:R-:W-:Y:S05]  /*1f490*/  @P0 BRA `(.L_x_894) ;  /* 0x000000c000000947 */ /* 0x000fea0003800000 */
[----:B------:R-:W-:Y:S02]  /*1f4a0*/  ISETP.GE.AND P2, PT, R200, c[0x0][0x3c8], PT ;  /* 0x0000f200c8007a0c */ /* 0x000fe40003f46270 */
[----:B------:R-:W-:Y:S02]  /*1f4b0*/  ISETP.GE.AND P1, PT, R202, c[0x0][0x3c8], PT ;  /* 0x0000f200ca007a0c */ /* 0x000fe40003f26270 */
[----:B------:R-:W-:-:S09]  /*1f4c0*/  ISETP.GE.AND P0, PT, R203, c[0x0][0x3c8], PT ;  /* 0x0000f200cb007a0c */ /* 0x000fd20003f06270 */
        /* <DEDUP_REMOVED lines=9> */
.L_x_894:
[----:B------:R-:W-:Y:S05]  /*1f560*/  BSYNC B0 ;  /* 0x0000000000007941 */ /* 0x000fea0003800000 */
.L_x_893:
[----:B------:R-:W-:Y:S05]  /*1f570*/  BRA.DIV ~URZ, `(.L_x_895) ;  /* 0x000057f27f007947 */ /* 0x000fea000b800000 */
[----:B---3--:R3:W4:Y:S04]  /*1f580*/  SHFL.IDX PT, R8, R6, 0x1, 0x181f ;  /* 0x00381f0006087f89 */ /* 0x00872800000e0000 */
[----:B--2---:R3:W2:Y:S02]  /*1f590*/  SHFL.IDX PT, R0, R7, 0x1, 0x181f ;  /* 0x00381f0007007f89 */ /* 0x0046a400000e0000 */
.L_x_987:
        /* <DEDUP_REMOVED lines=16> */
.L_x_897:
[----:B------:R-:W-:Y:S05]  /*1f6a0*/  BSYNC B0 ;  /* 0x0000000000007941 */ /* 0x000fea0003800000 */
.L_x_896:
[----:B------:R-:W-:Y:S05]  /*1f6b0*/  BRA.DIV ~URZ, `(.L_x_898) ;  /* 0x000057727f007947 */ /* 0x000fea000b800000 */
[----:B----4-:R4:W3:Y:S02]  /*1f6c0*/  SHFL.IDX PT, R8, R6, 0x2, 0x181f ;  /* 0x00581f0006087f89 */ /* 0x0108e400000e0000 */
.L_x_988:
[----:B------:R-:W-:Y:S05]  /*1f6d0*/  BRA.DIV ~URZ, `(.L_x_899) ;  /* 0x000057c27f007947 */ /* 0x000fea000b800000 */
[----:B--2---:R2:W4:Y:S02]  /*1f6e0*/  SHFL.IDX PT, R0, R7, 0x2, 0x181f ;  /* 0x00581f0007007f89 */ /* 0x00452400000e0000 */
.L_x_989:
        /* <DEDUP_REMOVED lines=16> */
.L_x_901:
[----:B------:R-:W-:Y:S05]  /*1f7f0*/  BSYNC B0 ;  /* 0x0000000000007941 */ /* 0x000fea0003800000 */
.L_x_900:
[----:B------:R-:W-:Y:S05]  /*1f800*/  BRA.DIV ~URZ, `(.L_x_902) ;  /* 0x000056f27f007947 */ /* 0x000fea000b800000 */
[----:B---34-:R-:W3:Y:S04]  /*1f810*/  SHFL.IDX PT, R6, R6, 0x3, 0x181f ;  /* 0x00781f0006067f89 */ /* 0x018ee800000e0000 */
[----:B------:R4:W2:Y:S02]  /*1f820*/  SHFL.IDX PT, R0, R7, 0x3, 0x181f ;  /* 0x00781f0007007f89 */ /* 0x0008a400000e0000 */
.L_x_990:
[----:B------:R-:W-:-:S04]  /*1f830*/  IADD3 R2, R5, 0x60, RZ ;  /* 0x0000006005027810 */ /* 0x000fc80007ffe0ff */
[----:B------:R-:W-:-:S13]  /*1f840*/  ISETP.GE.AND P0, PT, R2, R4, PT ;  /* 0x000000040200720c */ /* 0x000fda0003f06270 */
[----:B------:R-:W-:Y:S05]  /*1f850*/  @P0 BRA `(.L_x_903) ;  /* 0x0000252000000947 */ /* 0x000fea0003800000 */
[----:B------:R-:W-:Y:S02]  /*1f860*/  ISETP.GE.AND P1, PT, R200, c[0x0][0x3c8], PT ;  /* 0x0000f200c8007a0c */ /* 0x000fe40003f26270 */
[----:B------:R-:W-:-:S11]  /*1f870*/  ISETP.GE.AND P0, PT, R202, c[0x0][0x3c8], PT ;  /* 0x0000f200ca007a0c */ /* 0x000fd60003f06270 */
[-C--:B--2---:R-:W-:Y:S02]  /*1f880*/  @!P1 LEA R4, P3, R200, R0.reuse, 0x1 ;  /* 0x00000000c8049211 */ /* 0x084fe400078608ff */
[----:B------:R-:W-:Y:S02]  /*1f890*/  @!P0 LEA R2, P2, R202, R0, 0x1 ;  /* 0x00000000ca028211 */ /* 0x000fe400078408ff */
        /* <DEDUP_REMOVED lines=10> */
.L_x_890:
        /* <DEDUP_REMOVED lines=34> */
.L_x_991:
[----:B------:R-:W-:Y:S05]  /*1fb60*/  BRA.DIV ~URZ, `(.L_x_905) ;  /* 0x000054c27f007947 */ /* 0x000fea000b800000 */
[----:B------:R4:W1:Y:S02]  /*1fb70*/  SHFL.IDX PT, R0, R12, RZ, 0x1c1f ;  /* 0x001c1fff0c007589 */ /* 0x00086400000e0000 */
.L_x_992:
[----:B------:R-:W-:Y:S01]  /*1fb80*/  BSSY B0, `(.L_x_906) ;  /* 0x00000a8000007945 */ /* 0x000fe20003800000 */
[----:B------:R-:W-:Y:S05]  /*1fb90*/  @P0 BRA `(.L_x_907) ;  /* 0x00000a6000000947 */ /* 0x000fea0003800000 */
[C---:B------:R-:W-:Y:S02]  /*1fba0*/  ISETP.GE.AND P0, PT, R220.reuse, c[0x0][0x3c8], PT ;  /* 0x0000f200dc007a0c */ /* 0x040fe40003f06270 */
[----:B------:R-:W-:Y:S02]  /*1fbb0*/  IADD3 R6, R220, 0x8, RZ ;  /* 0x00000008dc067810 */ /* 0x000fe40007ffe0ff */
[----:B------:R-:W-:Y:S02]  /*1fbc0*/  SHF.R.S32.HI R7, RZ, 0x1f, R220 ;  /* 0x0000001fff077819 */ /* 0x000fe400000114dc */
[----:B------:R-:W-:Y:S02]  /*1fbd0*/  ISETP.GE.AND P2, PT, R6, c[0x0][0x3c8], PT ;  /* 0x0000f20006007a0c */ /* 0x000fe40003f46270 */
[----:B------:R-:W-:-:S02]  /*1fbe0*/  IADD3 R8, R220, 0x10, RZ ;  /* 0x00000010dc087810 */ /* 0x000fc40007ffe0ff */
[C---:B------:R-:W-:Y:S02]  /*1fbf0*/  IADD3 R9, R220.reuse, 0x8, RZ ;  /* 0x00000008dc097810 */ /* 0x040fe40007ffe0ff */
[C---:B--2---:R-:W-:Y:S02]  /*1fc00*/  IADD3 R10, R220.reuse, 0x30, RZ ;  /* 0x00000030dc0a7810 */ /* 0x044fe40007ffe0ff */
[C---:B-1----:R-:W-:Y:S02]  /*1fc10*/  @!P0 LEA R2, P1, R220.reuse, R0, 0x2 ;  /* 0x00000000dc028211 */ /* 0x042fe400078210ff */
[----:B------:R-:W-:Y:S02]  /*1fc20*/  SHF.R.S32.HI R9, RZ, 0x1f, R9 ;  /* 0x0000001fff097819 */ /* 0x000fe40000011409 */
[----:B---3--:R-:W-:Y:S02]  /*1fc30*/  @!P0 LEA.HI.X R3, R220, R4, R7, 0x2, P1 ;  /* 0x00000004dc038211 */ /* 0x008fe400008f1407 */
[----:B------:R-:W-:-:S02]  /*1fc40*/  ISETP.GE.AND P1, PT, R8, c[0x0][0x3c8], PT ;  /* 0x0000f20008007a0c */ /* 0x000fc40003f26270 */
[C---:B------:R-:W-:Y:S01]  /*1fc50*/  IADD3 R7, R220.reuse, 0x18, RZ ;  /* 0x00000018dc077810 */ /* 0x040fe20007ffe0ff */
[----:B------:R1:W-:Y:S01]  /*1fc60*/  @!P0 ST.E.64 [R2.64], R22 ;  /* 0x0000001602008985 */ /* 0x0003e2000c101b08 */
[C---:B------:R-:W-:Y:S02]  /*1fc70*/  IADD3 R11, R220.reuse, 0x28, RZ ;  /* 0x00000028dc0b7810 */ /* 0x040fe40007ffe0ff */
[C---:B------:R-:W-:Y:S02]  /*1fc80*/  IADD3 R14, R220.reuse, 0x40, RZ ;  /* 0x00000040dc0e7810 */ /* 0x040fe40007ffe0ff */
[----:B------:R-:W-:Y:S02]  /*1fc90*/  SHF.R.S32.HI R11, RZ, 0x1f, R11 ;  /* 0x0000001fff0b7819 */ /* 0x000fe4000001140b */
[C---:B------:R-:W-:Y:S02]  /*1fca0*/  IADD3 R15, R220.reuse, 0x30, RZ ;  /* 0x00000030dc0f7810 */ /* 0x040fe40007ffe0ff */
[----:B------:R-:W-:-:S02]  /*1fcb0*/  IADD3 R16, R220, 0x60, RZ ;  /* 0x00000060dc107810 */ /* 0x000fc40007ffe0ff */
[----:B------:R-:W-:Y:S02]  /*1fcc0*/  SHF.R.S32.HI R15, RZ, 0x1f, R15 ;  /* 0x0000001fff0f7819 */ /* 0x000fe4000001140f */
[C---:B------:R-:W-:Y:S02]  /*1fcd0*/  IADD3 R17, R220.reuse, 0x70, RZ ;  /* 0x00000070dc117810 */ /* 0x040fe40007ffe0ff */
[C---:B------:R-:W-:Y:S02]  /*1fce0*/  IADD3 R18, R220.reuse, 0x60, RZ ;  /* 0x00000060dc127810 */ /* 0x040fe40007ffe0ff */
[----:B------:R-:W-:Y:S02]  /*1fcf0*/  IADD3 R19, R220, 0xa8, RZ ;  /* 0x000000a8dc137810 */ /* 0x000fe40007ffe0ff */
[----:B------:R-:W-:Y:S02]  /*1fd00*/  SHF.R.S32.HI R18, RZ, 0x1f, R18 ;  /* 0x0000001fff127819 */ /* 0x000fe40000011412 */
[----:B------:R-:W-:-:S02]  /*1fd10*/  SHF.R.S32.HI R19, RZ, 0x1f, R19 ;  /* 0x0000001fff137819 */ /* 0x000fc40000011413 */
[----:B-1----:R-:W-:-:S04]  /*1fd20*/  @!P2 LEA R2, P0, R6, R0, 0x2 ;  /* 0x000000000602a211 */ /* 0x002fc800078010ff */
[----:B------:R-:W-:Y:S02]  /*1fd30*/  @!P2 LEA.HI.X R3, R6, R4, R9, 0x2, P0 ;  /* 0x000000040603a211 */ /* 0x000fe400000f1409 */
[C---:B------:R-:W-:Y:S02]  /*1fd40*/  IADD3 R9, R220.reuse, 0x10, RZ ;  /* 0x00000010dc097810 */ /* 0x040fe40007ffe0ff */
[----:B------:R-:W-:Y:S01]  /*1fd50*/  ISETP.GE.AND P0, PT, R7, c[0x0][0x3c8], PT ;  /* 0x0000f20007007a0c */ /* 0x000fe20003f06270 */
[----:B------:R1:W-:Y:S01]  /*1fd60*/  @!P2 ST.E.64 [R2.64], R24 ;  /* 0x000000180200a985 */ /* 0x0003e2000c101b08 */
[----:B------:R-:W-:Y:S02]  /*1fd70*/  SHF.R.S32.HI R9, RZ, 0x1f, R9 ;  /* 0x0000001fff097819 */ /* 0x000fe40000011409 */
[----:B------:R-:W-:-:S04]  /*1fd80*/  IADD3 R6, R220, 0x20, RZ ;  /* 0x00000020dc067810 */ /* 0x000fc80007ffe0ff */
[----:B------:R-:W-:Y:S02]  /*1fd90*/  ISETP.GE.AND P3, PT, R6, c[0x0][0x3c8], PT ;  /* 0x0000f20006007a0c */ /* 0x000fe40003f66270 */
[----:B-1----:R-:W-:-:S04]  /*1fda0*/  @!P1 LEA R2, P2, R8, R0, 0x2 ;  /* 0x0000000008029211 */ /* 0x002fc800078410ff */
[----:B------:R-:W-:Y:S02]  /*1fdb0*/  @!P1 LEA.HI.X R3, R8, R4, R9, 0x2, P2 ;  /* 0x0000000408039211 */ /* 0x000fe400010f1409 */
[C---:B------:R-:W-:Y:S02]  /*1fdc0*/  IADD3 R8, R220.reuse, 0x18, RZ ;  /* 0x00000018dc087810 */ /* 0x040fe40007ffe0ff */
[----:B------:R-:W-:Y:S01]  /*1fdd0*/  IADD3 R9, R220, 0x28, RZ ;  /* 0x00000028dc097810 */ /* 0x000fe20007ffe0ff */
[----:B------:R1:W-:Y:S01]  /*1fde0*/  @!P1 ST.E.64 [R2.64], R26 ;  /* 0x0000001a02009985 */ /* 0x0003e2000c101b08 */
[----:B------:R-:W-:Y:S02]  /*1fdf0*/  SHF.R.S32.HI R8, RZ, 0x1f, R8 ;  /* 0x0000001fff087819 */ /* 0x000fe40000011408 */
[----:B------:R-:W-:Y:S02]  /*1fe00*/  ISETP.GE.AND P4, PT, R9, c[0x0][0x3c8], PT ;  /* 0x0000f20009007a0c */ /* 0x000fe40003f86270 */
[----:B------:R-:W-:-:S02]  /*1fe10*/  ISETP.GE.AND P2, PT, R10, c[0x0][0x3c8], PT ;  /* 0x0000f2000a007a0c */ /* 0x000fc40003f46270 */
        /* <DEDUP_REMOVED lines=11> */
[----:B------:R-:W-:Y:S02]  /*1fed0*/  @!P4 LEA.HI.X R7, R9, R4, R11, 0x2, P0 ;  /* 0x000000040907c211 */ /* 0x000fe400000f140b */
[----:B------:R-:W-:Y:S02]  /*1fee0*/  IADD3 R9, R220, 0x48, RZ ;  /* 0x00000048dc097810 */ /* 0x000fe40007ffe0ff */
[----:B------:R-:W-:Y:S01]  /*1fef0*/  ISETP.GE.AND P3, PT, R14, c[0x0][0x3c8], PT ;  /* 0x0000f2000e007a0c */ /* 0x000fe20003f66270 */
[----:B------:R2:W-:Y:S01]  /*1ff00*/  @!P4 ST.E.64 [R6.64], R100 ;  /* 0x000000640600c985 */ /* 0x0005e2000c101b08 */
[----:B------:R-:W-:Y:S02]  /*1ff10*/  IADD3 R11, R220, 0x38, RZ ;  /* 0x00000038dc0b7810 */ /* 0x000fe40007ffe0ff */
[----:B------:R-:W-:Y:S02]  /*1ff20*/  ISETP.GE.AND P4, PT, R9, c[0x0][0x3c8], PT ;  /* 0x0000f20009007a0c */ /* 0x000fe40003f86270 */
[----:B------:R-:W-:-:S02]  /*1ff30*/  SHF.R.S32.HI R11, RZ, 0x1f, R11 ;  /* 0x0000001fff0b7819 */ /* 0x000fc4000001140b */
[----:B-1----:R-:W-:-:S04]  /*1ff40*/  @!P2 LEA R2, P5, R10, R0, 0x2 ;  /* 0x000000000a02a211 */ /* 0x002fc800078a10ff */
[----:B------:R-:W-:Y:S02]  /*1ff50*/  @!P2 LEA.HI.X R3, R10, R4, R15, 0x2, P5 ;  /* 0x000000040a03a211 */ /* 0x000fe400028f140f */
[----:B--2---:R-:W-:Y:S02]  /*1ff60*/  @!P1 LEA R6, P0, R8, R0, 0x2 ;  /* 0x0000000008069211 */ /* 0x004fe400078010ff */
[----:B------:R-:W-:Y:S01]  /*1ff70*/  IADD3 R10, R220, 0x50, RZ ;  /* 0x00000050dc0a7810 */ /* 0x000fe20007ffe0ff */
[----:B------:R1:W-:Y:S01]  /*1ff80*/  @!P2 ST.E.64 [R2.64], R112 ;  /* 0x000000700200a985 */ /* 0x0003e2000c101b08 */
[----:B------:R-:W-:Y:S02]  /*1ff90*/  @!P1 LEA.HI.X R7, R8, R4, R11, 0x2, P0 ;  /* 0x0000000408079211 */ /* 0x000fe400000f140b */
[C---:B------:R-:W-:Y:S02]  /*1ffa0*/  IADD3 R15, R220.reuse, 0x40, RZ ;  /* 0x00000040dc0f7810 */ /* 0x040fe40007ffe0ff */
[C---:B------:R-:W-:Y:S01]  /*1ffb0*/  IADD3 R8, R220.reuse, 0x58, RZ ;  /* 0x00000058dc087810 */ /* 0x040fe20007ffe0ff */
[----:B------:R2:W-:Y:S01]  /*1ffc0*/  @!P1 ST.E.64 [R6.64], R108 ;  /* 0x0000006c06009985 */ /* 0x0005e2000c101b08 */
[----:B------:R-:W-:-:S02]  /*1ffd0*/  IADD3 R11, R220, 0x48, RZ ;  /* 0x00000048dc0b7810 */ /* 0x000fc40007ffe0ff */
[----:B------:R-:W-:Y:S02]  /*1ffe0*/  ISETP.GE.AND P2, PT, R10, c[0x0][0x3c8], PT ;  /* 0x0000f2000a007a0c */ /* 0x000fe40003f46270 */
[----:B------:R-:W-:Y:S02]  /*1fff0*/  SHF.R.S32.HI R15, RZ, 0x1f, R15 ;  /* 0x0000001fff0f7819 */ /* 0x000fe4000001140f */
[----:B------:R-:W-:Y:S02]  /*20000*/  ISETP.GE.AND P1, PT, R8, c[0x0][0x3c8], PT ;  /* 0x0000f20008007a0c */ /* 0x000fe40003f26270 */
[----:B------:R-:W-:Y:S02]  /*20010*/  SHF.R.S32.HI R11, RZ, 0x1f, R11 ;  /* 0x0000001fff0b7819 */ /* 0x000fe4000001140b */
[----:B-1----:R-:W-:-:S04]  /*20020*/  @!P3 LEA R2, P5, R14, R0, 0x2 ;  /* 0x000000000e02b211 */ /* 0x002fc800078a10ff */
[----:B------:R-:W-:Y:S02]  /*20030*/  @!P3 LEA.HI.X R3, R14, R4, R15, 0x2, P5 ;  /* 0x000000040e03b211 */ /* 0x000fe400028f140f */
[C---:B--2---:R-:W-:Y:S02]  /*20040*/  @!P4 LEA R6, P0, R9.reuse, R0, 0x2 ;  /* 0x000000000906c211 */ /* 0x044fe400078010ff */
[C---:B------:R-:W-:Y:S01]  /*20050*/  IADD3 R14, R220.reuse, 0x50, RZ ;  /* 0x00000050dc0e7810 */ /* 0x040fe20007ffe0ff */
[----:B------:R1:W-:Y:S01]  /*20060*/  @!P3 ST.E.64 [R2.64], R36 ;  /* 0x000000240200b985 */ /* 0x0003e2000c101b08 */
[----:B------:R-:W-:Y:S02]  /*20070*/  @!P4 LEA.HI.X R7, R9, R4, R11, 0x2, P0 ;  /* 0x000000040907c211 */ /* 0x000fe400000f140b */
[----:B------:R-:W-:Y:S02]  /*20080*/  IADD3 R11, R220, 0x68, RZ ;  /* 0x00000068dc0b7810 */ /* 0x000fe40007ffe0ff */
[----:B------:R-:W-:Y:S01]  /*20090*/  ISETP.GE.AND P3, PT, R16, c[0x0][0x3c8], PT ;  /* 0x0000f20010007a0c */ /* 0x000fe20003f66270 */
[----:B------:R2:W-:Y:S01]  /*200a0*/  @!P4 ST.E.64 [R6.64], R40 ;  /* 0x000000280600c985 */ /* 0x0005e2000c101b08 */
[----:B------:R-:W-:-:S02]  /*200b0*/  IADD3 R9, R220, 0x58, RZ ;  /* 0x00000058dc097810 */ /* 0x000fc40007ffe0ff */
[----:B------:R-:W-:Y:S02]  /*200c0*/  ISETP.GE.AND P4, PT, R11, c[0x0][0x3c8], PT ;  /* 0x0000f2000b007a0c */ /* 0x000fe40003f86270 */
[----:B------:R-:W-:Y:S02]  /*200d0*/  SHF.R.S32.HI R14, RZ, 0x1f, R14 ;  /* 0x0000001fff0e7819 */ /* 0x000fe4000001140e */
[----:B------:R-:W-:Y:S02]  /*200e0*/  SHF.R.S32.HI R9, RZ, 0x1f, R9 ;  /* 0x0000001fff097819 */ /* 0x000fe40000011409 */
[----:B------:R-:W-:Y:S02]  /*200f0*/  IADD3 R15, R220, 0x80, RZ ;  /* 0x00000080dc0f7810 */ /* 0x000fe40007ffe0ff */
[----:B-1----:R-:W-:-:S04]  /*20100*/  @!P2 LEA R2, P5, R10, R0, 0x2 ;  /* 0x000000000a02a211 */ /* 0x002fc800078a10ff */
[----:B------:R-:W-:Y:S02]  /*20110*/  @!P2 LEA.HI.X R3, R10, R4, R14, 0x2, P5 ;  /* 0x000000040a03a211 */ /* 0x000fe400028f140e */
[----:B--2---:R-:W-:Y:S02]  /*20120*/  @!P1 LEA R6, P0, R8, R0, 0x2 ;  /* 0x0000000008069211 */ /* 0x004fe400078010ff */
[----:B------:R-:W-:Y:S01]  /*20130*/  IADD3 R10, R220, 0x78, RZ ;  /* 0x00000078dc0a7810 */ /* 0x000fe20007ffe0ff */
[----:B------:R1:W-:Y:S01]  /*20140*/  @!P2 ST.E.64 [R2.64], R44 ;  /* 0x0000002c0200a985 */ /* 0x0003e2000c101b08 */
[----:B------:R-:W-:Y:S02]  /*20150*/  @!P1 LEA.HI.X R7, R8, R4, R9, 0x2, P0 ;  /* 0x0000000408079211 */ /* 0x000fe400000f1409 */
[----:B------:R-:W-:Y:S02]  /*20160*/  IADD3 R14, R220, 0x68, RZ ;  /* 0x00000068dc0e7810 */ /* 0x000fe40007ffe0ff */
[----:B------:R-:W-:Y:S01]  /*20170*/  ISETP.GE.AND P2, PT, R17, c[0x0][0x3c8], PT ;  /* 0x0000f20011007a0c */ /* 0x000fe20003f46270 */
[----:B------:R2:W-:Y:S01]  /*20180*/  @!P1 ST.E.64 [R6.64], R48 ;  /* 0x0000003006009985 */ /* 0x0005e2000c101b08 */
[----:B------:R-:W-:-:S02]  /*20190*/  ISETP.GE.AND P1, PT, R10, c[0x0][0x3c8], PT ;  /* 0x0000f2000a007a0c */ /* 0x000fc40003f26270 */
[----:B------:R-:W-:Y:S02]  /*201a0*/  SHF.R.S32.HI R14, RZ, 0x1f, R14 ;  /* 0x0000001fff0e7819 */ /* 0x000fe4000001140e */
[----:B------:R-:W-:-:S04]  /*201b0*/  @!P4 LEA R8, P0, R11, R0, 0x2 ;  /* 0x000000000b08c211 */ /* 0x000fc800078010ff */
[----:B------:R-:W-:Y:S02]  /*201c0*/  @!P4 LEA.HI.X R9, R11, R4, R14, 0x2, P0 ;  /* 0x000000040b09c211 */ /* 0x000fe400000f140e */
[C---:B------:R-:W-:Y:S02]  /*201d0*/  IADD3 R14, R220.reuse, 0x88, RZ ;  /* 0x00000088dc0e7810 */ /* 0x040fe40007ffe0ff */
[----:B------:R-:W-:-:S04]  /*201e0*/  IADD3 R11, R220, 0x90, RZ ;  /* 0x00000090dc0b7810 */ /* 0x000fc80007ffe0ff */
[----:B------:R-:W-:Y:S02]  /*201f0*/  ISETP.GE.AND P6, PT, R11, c[0x0][0x3c8], PT ;  /* 0x0000f2000b007a0c */ /* 0x000fe40003fc6270 */
[----:B-1----:R-:W-:-:S04]  /*20200*/  @!P3 LEA R2, P5, R16, R0, 0x2 ;  /* 0x000000001002b211 */ /* 0x002fc800078a10ff */
[----:B------:R-:W-:Y:S02]  /*20210*/  @!P3 LEA.HI.X R3, R16, R4, R18, 0x2, P5 ;  /* 0x000000041003b211 */ /* 0x000fe400028f1412 */
[C---:B------:R-:W-:Y:S02]  /*20220*/  IADD3 R18, R220.reuse, 0x70, RZ ;  /* 0x00000070dc127810 */ /* 0x040fe40007ffe0ff */
[----:B------:R-:W-:Y:S01]  /*20230*/  IADD3 R16, R220, 0x78, RZ ;  /* 0x00000078dc107810 */ /* 0x000fe20007ffe0ff */
[----:B------:R1:W-:Y:S01]  /*20240*/  @!P3 ST.E.64 [R2.64], R52 ;  /* 0x000000340200b985 */ /* 0x0003e2000c101b08 */
[----:B------:R-:W-:Y:S02]  /*20250*/  ISETP.GE.AND P3, PT, R15, c[0x0][0x3c8], PT ;  /* 0x0000f2000f007a0c */ /* 0x000fe40003f66270 */
[----:B--2---:R-:W-:Y:S01]  /*20260*/  @!P2 LEA R6, P5, R17, R0, 0x2 ;  /* 0x000000001106a211 */ /* 0x004fe200078a10ff */
[----:B------:R2:W-:Y:S01]  /*20270*/  @!P4 ST.E.64 [R8.64], R56 ;  /* 0x000000380800c985 */ /* 0x0005e2000c101b08 */
[----:B------:R-:W-:-:S02]  /*20280*/  ISETP.GE.AND P4, PT, R14, c[0x0][0x3c8], PT ;  /* 0x0000f2000e007a0c */ /* 0x000fc40003f86270 */
[----:B------:R-:W-:Y:S02]  /*20290*/  SHF.R.S32.HI R18, RZ, 0x1f, R18 ;  /* 0x0000001fff127819 */ /* 0x000fe40000011412 */
[----:B------:R-:W-:Y:S02]  /*202a0*/  SHF.R.S32.HI R16, RZ, 0x1f, R16 ;  /* 0x0000001fff107819 */ /* 0x000fe40000011410 */
[----:B------:R-:W-:Y:S02]  /*202b0*/  @!P2 LEA.HI.X R7, R17, R4, R18, 0x2, P5 ;  /* 0x000000041107a211 */ /* 0x000fe400028f1412 */
[C---:B------:R-:W-:Y:S02]  /*202c0*/  IADD3 R17, R220.reuse, 0x80, RZ ;  /* 0x00000080dc117810 */ /* 0x040fe40007ffe0ff */
[----:B------:R-:W-:Y:S01]  /*202d0*/  IADD3 R18, R220, 0xa8, RZ ;  /* 0x000000a8dc127810 */ /* 0x000fe20007ffe0ff */
[----:B------:R3:W-:Y:S01]  /*202e0*/  @!P2 ST.E.64 [R6.64], R60 ;  /* 0x0000003c0600a985 */ /* 0x0007e2000c101b08 */
[----:B------:R-:W-:-:S02]  /*202f0*/  SHF.R.S32.HI R17, RZ, 0x1f, R17 ;  /* 0x0000001fff117819 */ /* 0x000fc40000011411 */
[----:B------:R-:W-:Y:S02]  /*20300*/  ISETP.GE.AND P2, PT, R18, c[0x0][0x3c8], PT ;  /* 0x0000f20012007a0c */ /* 0x000fe40003f46270 */
[----:B-1----:R-:W-:-:S04]  /*20310*/  @!P1 LEA R2, P0, R10, R0, 0x2 ;  /* 0x000000000a029211 */ /* 0x002fc800078010ff */
[----:B------:R-:W-:Y:S02]  /*20320*/  @!P1 LEA.HI.X R3, R10, R4, R16, 0x2, P0 ;  /* 0x000000040a039211 */ /* 0x000fe400000f1410 */
[C---:B------:R-:W-:Y:S02]  /*20330*/  IADD3 R16, R220.reuse, 0x88, RZ ;  /* 0x00000088dc107810 */ /* 0x040fe40007ffe0ff */
[C---:B--2---:R-:W-:Y:S01]  /*20340*/  @!P3 LEA R8, P0, R15.reuse, R0, 0x2 ;  /* 0x000000000f08b211 */ /* 0x044fe200078010ff */
[----:B------:R1:W-:Y:S01]  /*20350*/  @!P1 ST.E.64 [R2.64], R64 ;  /* 0x0000004002009985 */ /* 0x0003e2000c101b08 */
[----:B------:R-:W-:Y:S02]  /*20360*/  SHF.R.S32.HI R16, RZ, 0x1f, R16 ;  /* 0x0000001fff107819 */ /* 0x000fe40000011410 */
[----:B------:R-:W-:Y:S02]  /*20370*/  IADD3 R10, R220, 0x98, RZ ;  /* 0x00000098dc0a7810 */ /* 0x000fe40007ffe0ff */
[----:B------:R-:W-:-:S02]  /*20380*/  @!P3 LEA.HI.X R9, R15, R4, R17, 0x2, P0 ;  /* 0x000000040f09b211 */ /* 0x000fc400000f1411 */
[----:B------:R-:W-:Y:S02]  /*20390*/  ISETP.GE.AND P5, PT, R10, c[0x0][0x3c8], PT ;  /* 0x0000f2000a007a0c */ /* 0x000fe40003fa6270 */
[C---:B------:R-:W-:Y:S01]  /*203a0*/  IADD3 R15, R220.reuse, 0xa0, RZ ;  /* 0x000000a0dc0f7810 */ /* 0x040fe20007ffe0ff */
[----:B------:R-:W-:Y:S01]  /*203b0*/  @!P3 ST.E.64 [R8.64], R116 ;  /* 0x000000740800b985 */ /* 0x000fe2000c101b08 */
[----:B---3--:R-:W-:Y:S02]  /*203c0*/  @!P6 LEA R6, P0, R11, R0, 0x2 ;  /* 0x000000000b06e211 */ /* 0x008fe400078010ff */
[----:B------:R-:W-:Y:S02]  /*203d0*/  ISETP.GE.AND P3, PT, R15, c[0x0][0x3c8], PT ;  /* 0x0000f2000f007a0c */ /* 0x000fe40003f66270 */
[----:B------:R-:W-:-:S04]  /*203e0*/  IADD3 R17, R220, 0xa0, RZ ;  /* 0x000000a0dc117810 */ /* 0x000fc80007ffe0ff */
[----:B------:R-:W-:Y:S02]  /*203f0*/  SHF.R.S32.HI R17, RZ, 0x1f, R17 ;  /* 0x0000001fff117819 */ /* 0x000fe40000011411 */
        /* <DEDUP_REMOVED lines=8> */
[C---:B------:R-:W-:Y:S02]  /*20480*/  IADD3 R11, R220.reuse, 0x98, RZ ;  /* 0x00000098dc0b7810 */ /* 0x040fe40007ffe0ff */
[----:B------:R-:W-:Y:S01]  /*20490*/  IADD3 R14, R220, 0xb8, RZ ;  /* 0x000000b8dc0e7810 */ /* 0x000fe20007ffe0ff */
[----:B------:R2:W-:Y:S01]  /*204a0*/  @!P6 ST.E.64 [R6.64], R72 ;  /* 0x000000480600e985 */ /* 0x0005e2000c101b08 */
[----:B------:R-:W-:Y:S02]  /*204b0*/  SHF.R.S32.HI R11, RZ, 0x1f, R11 ;  /* 0x0000001fff0b7819 */ /* 0x000fe4000001140b */
[----:B------:R-:W-:Y:S02]  /*204c0*/  ISETP.GE.AND P0, PT, R14, c[0x0][0x3c8], PT ;  /* 0x0000f2000e007a0c */ /* 0x000fe40003f06270 */
[----:B-1----:R-:W-:-:S04]  /*204d0*/  @!P5 LEA R2, P4, R10, R0, 0x2 ;  /* 0x000000000a02d211 */ /* 0x002fc800078810ff */
[----:B------:R-:W-:Y:S02]  /*204e0*/  @!P5 LEA.HI.X R3, R10, R4, R11, 0x2, P4 ;  /* 0x000000040a03d211 */ /* 0x000fe400020f140b */
[CC--:B------:R-:W-:Y:S02]  /*204f0*/  @!P3 LEA R10, P6, R15.reuse, R0.reuse, 0x2 ;  /* 0x000000000f0ab211 */ /* 0x0c0fe400078c10ff */
[----:B------:R-:W-:Y:S01]  /*20500*/  @!P2 LEA R8, P4, R18, R0, 0x2 ;  /* 0x000000001208a211 */ /* 0x000fe200078810ff */
[----:B------:R1:W-:Y:S01]  /*20510*/  @!P5 ST.E.64 [R2.64], R76 ;  /* 0x0000004c0200d985 */ /* 0x0003e2000c101b08 */
[----:B------:R-:W-:Y:S02]  /*20520*/  @!P3 LEA.HI.X R11, R15, R4, R17, 0x2, P6 ;  /* 0x000000040f0bb211 */ /* 0x000fe400030f1411 */
[C---:B------:R-:W-:Y:S02]  /*20530*/  IADD3 R17, R220.reuse, 0xb0, RZ ;  /* 0x000000b0dc117810 */ /* 0x040fe40007ffe0ff */
[----:B------:R-:W-:Y:S01]  /*20540*/  IADD3 R15, R220, 0xb8, RZ ;  /* 0x000000b8dc0f7810 */ /* 0x000fe20007ffe0ff */
[----:B------:R3:W-:Y:S01]  /*20550*/  @!P3 ST.E.64 [R10.64], R128 ;  /* 0x000000800a00b985 */ /* 0x0007e2000c101b08 */
[----:B--2---:R-:W-:-:S02]  /*20560*/  @!P1 LEA R6, P5, R16, R0, 0x2 ;  /* 0x0000000010069211 */ /* 0x004fc400078a10ff */
[----:B------:R-:W-:Y:S02]  /*20570*/  SHF.R.S32.HI R17, RZ, 0x1f, R17 ;  /* 0x0000001fff117819 */ /* 0x000fe40000011411 */
        /* <DEDUP_REMOVED lines=8> */
.L_x_907:
[----:B------:R-:W-:Y:S05]  /*20600*/  BSYNC B0 ;  /* 0x0000000000007941 */ /* 0x000fea0003800000 */
.L_x_906:
[----:B------:R-:W-:Y:S05]  /*20610*/  BRA.DIV ~URZ, `(.L_x_908) ;  /* 0x00004a727f007947 */ /* 0x000fea000b800000 */
[----:B---3--:R3:W2:Y:S04]  /*20620*/  SHFL.IDX PT, R4, R5, 0x1, 0x1c1f ;  /* 0x003c1f0005047f89 */ /* 0x0086a800000e0000 */
[----:B-1----:R3:W1:Y:S02]  /*20630*/  SHFL.IDX PT, R0, R12, 0x1, 0x1c1f ;  /* 0x003c1f000c007f89 */ /* 0x00266400000e0000 */
.L_x_993:
[----:B------:R-:W-:-:S13]  /*20640*/  ISETP.NE.AND P0, PT, R13, RZ, PT ;  /* 0x000000ff0d00720c */ /* 0x000fda0003f05270 */
[----:B------:R-:W-:Y:S05]  /*20650*/  @P0 BRA `(.L_x_903) ;  /* 0x0000172000000947 */ /* 0x000fea0003800000 */
[C---:B------:R-:W-:Y:S02]  /*20660*/  ISETP.GE.AND P4, PT, R220.reuse, c[0x0][0x3c8], PT ;  /* 0x0000f200dc007a0c */ /* 0x040fe40003f86270 */
[C---:B------:R-:W-:Y:S02]  /*20670*/  IADD3 R15, R220.reuse, 0x18, RZ ;  /* 0x00000018dc0f7810 */ /* 0x040fe40007ffe0ff */
[----:B------:R-:W-:Y:S02]  /*20680*/  IADD3 R8, R220, 0x8, RZ ;  /* 0x00000008dc087810 */ /* 0x000fe40007ffe0ff */
[----:B------:R-:W-:Y:S02]  /*20690*/  ISETP.GE.AND P1, PT, R15, c[0x0][0x3c8], PT ;  /* 0x0000f2000f007a0c */ /* 0x000fe40003f26270 */
[----:B------:R-:W-:Y:S02]  /*206a0*/  ISETP.GE.AND P3, PT, R8, c[0x0][0x3c8], PT ;  /* 0x0000f20008007a0c */ /* 0x000fe40003f66270 */
[----:B--2---:R-:W-:-:S02]  /*206b0*/  SHF.R.S32.HI R11, RZ, 0x1f, R220 ;  /* 0x0000001fff0b7819 */ /* 0x004fc400000114dc */
[C---:B---3--:R-:W-:Y:S02]  /*206c0*/  IADD3 R5, R220.reuse, 0x10, RZ ;  /* 0x00000010dc057810 */ /* 0x048fe40007ffe0ff */
[C---:B-1----:R-:W-:Y:S02]  /*206d0*/  @!P4 LEA R6, P0, R220.reuse, R0, 0x2 ;  /* 0x00000000dc06c211 */ /* 0x042fe400078010ff */
[C---:B------:R-:W-:Y:S02]  /*206e0*/  IADD3 R9, R220.reuse, 0x8, RZ ;  /* 0x00000008dc097810 */ /* 0x040fe40007ffe0ff */
[----:B------:R-:W-:Y:S02]  /*206f0*/  @!P4 LEA.HI.X R7, R220, R4, R11, 0x2, P0 ;  /* 0x00000004dc07c211 */ /* 0x000fe400000f140b */
[----:B------:R-:W-:Y:S02]  /*20700*/  ISETP.GE.AND P2, PT, R5, c[0x0][0x3c8], PT ;  /* 0x0000f20005007a0c */ /* 0x000fe40003f46270 */
[----:B------:R-:W-:Y:S01]  /*20710*/  SHF.R.S32.HI R9, RZ, 0x1f, R9 ;  /* 0x0000001fff097819 */ /* 0x000fe20000011409 */
[----:B------:R1:W-:Y:S01]  /*20720*/  @!P4 ST.E.64 [R6.64], R84 ;  /* 0x000000540600c985 */ /* 0x0003e2000c101b08 */
[----:B------:R-:W-:-:S02]  /*20730*/  @!P3 LEA R2, P5, R8, R0, 0x2 ;  /* 0x000000000802b211 */ /* 0x000fc400078a10ff */
[----:B------:R-:W-:Y:S02]  /*20740*/  IADD3 R10, R220, 0x20, RZ ;  /* 0x00000020dc0a7810 */ /* 0x000fe40007ffe0ff */
[----:B------:R-:W-:Y:S02]  /*20750*/  @!P3 LEA.HI.X R3, R8, R4, R9, 0x2, P5 ;  /* 0x000000040803b211 */ /* 0x000fe400028f1409 */
[----:B----4-:R-:W-:Y:S02]  /*20760*/  IADD3 R12, R220, 0x10, RZ ;  /* 0x00000010dc0c7810 */ /* 0x010fe40007ffe0ff */
[----:B------:R-:W-:Y:S01]  /*20770*/  ISETP.GE.AND P0, PT, R10, c[0x0][0x3c8], PT ;  /* 0x0000f2000a007a0c */ /* 0x000fe20003f06270 */
[----:B------:R2:W-:Y:S01]  /*20780*/  @!P3 ST.E.64 [R2.64], R30 ;  /* 0x0000001e0200b985 */ /* 0x0005e2000c101b08 */
[----:B------:R-:W-:Y:S02]  /*20790*/  @!P2 LEA R8, P3, R5, R0, 0x2 ;  /* 0x000000000508a211 */ /* 0x000fe400078610ff */
[----:B------:R-:W-:-:S02]  /*207a0*/  SHF.R.S32.HI R12, RZ, 0x1f, R12 ;  /* 0x0000001fff0c7819 */ /* 0x000fc4000001140c */
[C---:B------:R-:W-:Y:S02]  /*207b0*/  IADD3 R16, R220.reuse, 0x18, RZ ;  /* 0x00000018dc107810 */ /* 0x040fe40007ffe0ff */
[----:B------:R-:W-:Y:S02]  /*207c0*/  @!P2 LEA.HI.X R9, R5, R4, R12, 0x2, P3 ;  /* 0x000000040509a211 */ /* 0x000fe400018f140c */
[----:B------:R-:W-:Y:S02]  /*207d0*/  SHF.R.S32.HI R16, RZ, 0x1f, R16 ;  /* 0x0000001fff107819 */ /* 0x000fe40000011410 */
[C---:B------:R-:W-:Y:S01]  /*207e0*/  IADD3 R5, R220.reuse, 0x38, RZ ;  /* 0x00000038dc057810 */ /* 0x040fe20007ffe0ff */
[----:B------:R3:W-:Y:S01]  /*207f0*/  @!P2 ST.E.64 [R8.64], R124 ;  /* 0x0000007c0800a985 */ /* 0x0007e2000c101b08 */
[C---:B------:R-:W-:Y:S02]  /*20800*/  IADD3 R12, R220.reuse, 0x20, RZ ;  /* 0x00000020dc0c7810 */ /* 0x040fe40007ffe0ff */
[----:B------:R-:W-:-:S02]  /*20810*/  IADD3 R11, R220, 0x28, RZ ;  /* 0x00000028dc0b7810 */ /* 0x000fc40007ffe0ff */
[----:B------:R-:W-:Y:S02]  /*20820*/  SHF.R.S32.HI R12, RZ, 0x1f, R12 ;  /* 0x0000001fff0c7819 */ /* 0x000fe4000001140c */
[----:B-1----:R-:W-:Y:S02]  /*20830*/  @!P1 LEA R6, P6, R15, R0, 0x2 ;  /* 0x000000000f069211 */ /* 0x002fe400078c10ff */
[----:B------:R-:W-:Y:S02]  /*20840*/  IADD3 R14, R220, 0x30, RZ ;  /* 0x00000030dc0e7810 */ /* 0x000fe40007ffe0ff */
[----:B------:R-:W-:Y:S02]  /*20850*/  ISETP.GE.AND P5, PT, R11, c[0x0][0x3c8], PT ;  /* 0x0000f2000b007a0c */ /* 0x000fe40003fa6270 */
[----:B------:R-:W-:Y:S02]  /*20860*/  ISETP.GE.AND P4, PT, R14, c[0x0][0x3c8], PT ;  /* 0x0000f2000e007a0c */ /* 0x000fe40003f86270 */
[----:B------:R-:W-:-:S04]  /*20870*/  IADD3 R13, R220, 0x30, RZ ;  /* 0x00000030dc0d7810 */ /* 0x000fc80007ffe0ff */
[----:B------:R-:W-:Y:S02]  /*20880*/  SHF.R.S32.HI R13, RZ, 0x1f, R13 ;  /* 0x0000001fff0d7819 */ /* 0x000fe4000001140d */
        /* <DEDUP_REMOVED lines=8> */
[C---:B------:R-:W-:Y:S01]  /*20910*/  IADD3 R15, R220.reuse, 0x48, RZ ;  /* 0x00000048dc0f7810 */ /* 0x040fe20007ffe0ff */
[----:B------:R2:W-:Y:S01]  /*20920*/  @!P0 ST.E.64 [R2.64], R34 ;  /* 0x0000002202008985 */ /* 0x0005e2000c101b08 */
[C---:B---3--:R-:W-:Y:S02]  /*20930*/  @!P5 LEA R8, P0, R11.reuse, R0, 0x2 ;  /* 0x000000000b08d211 */ /* 0x048fe400078010ff */
[----:B------:R-:W-:Y:S02]  /*20940*/  SHF.R.S32.HI R12, RZ, 0x1f, R12 ;  /* 0x0000001fff0c7819 */ /* 0x000fe4000001140c */
[C---:B------:R-:W-:Y:S02]  /*20950*/  IADD3 R10, R220.reuse, 0x40, RZ ;  /* 0x00000040dc0a7810 */ /* 0x040fe40007ffe0ff */
        /* <DEDUP_REMOVED lines=28> */
[C---:B------:R-:W-:Y:S02]  /*20b20*/  IADD3 R12, R220.reuse, 0x50, RZ ;  /* 0x00000050dc0c7810 */ /* 0x040fe40007ffe0ff */
        /* <DEDUP_REMOVED lines=14> */
[C---:B-1----:R-:W-:Y:S02]  /*20c10*/  @!P5 LEA R8, P0, R5.reuse, R0, 0x2 ;  /* 0x000000000508d211 */ /* 0x042fe400078010ff */
[----:B------:R-:W-:Y:S02]  /*20c20*/  SHF.R.S32.HI R13, RZ, 0x1f, R13 ;  /* 0x0000001fff0d7819 */ /* 0x000fe4000001140d */
[----:B------:R-:W-:Y:S02]  /*20c30*/  IADD3 R15, R220, 0x60, RZ ;  /* 0x00000060dc0f7810 */ /* 0x000fe40007ffe0ff */
[----:B------:R-:W-:Y:S02]  /*20c40*/  ISETP.GE.AND P1, PT, R12, c[0x0][0x3c8], PT ;  /* 0x0000f2000c007a0c */ /* 0x000fe40003f26270 */
[----:B------:R-:W-:-:S02]  /*20c50*/  @!P5 LEA.HI.X R9, R5, R4, R13, 0x2, P0 ;  /* 0x000000040509d211 */ /* 0x000fc400000f140d */
[----:B------:R-:W-:Y:S02]  /*20c60*/  SHF.R.S32.HI R15, RZ, 0x1f, R15 ;  /* 0x0000001fff0f7819 */ /* 0x000fe4000001140f */
[C---:B------:R-:W-:Y:S01]  /*20c70*/  IADD3 R11, R220.reuse, 0x70, RZ ;  /* 0x00000070dc0b7810 */ /* 0x040fe20007ffe0ff */
[----:B------:R1:W-:Y:S01]  /*20c80*/  @!P5 ST.E.64 [R8.64], R122 ;  /* 0x0000007a0800d985 */ /* 0x0003e2000c101b08 */
[C---:B------:R-:W-:Y:S02]  /*20c90*/  IADD3 R13, R220.reuse, 0x68, RZ ;  /* 0x00000068dc0d7810 */ /* 0x040fe40007ffe0ff */
        /* <DEDUP_REMOVED lines=14> */
[C---:B-1----:R-:W-:Y:S02]  /*20d80*/  @!P2 LEA R8, P3, R11.reuse, R0, 0x2 ;  /* 0x000000000b08a211 */ /* 0x042fe400078610ff */
[C---:B------:R-:W-:Y:S02]  /*20d90*/  IADD3 R14, R220.reuse, 0x88, RZ ;  /* 0x00000088dc0e7810 */ /* 0x040fe40007ffe0ff */
        /* <DEDUP_REMOVED lines=18> */
[----:B------:R-:W-:Y:S01]  /*20ec0*/  IADD3 R11, R220, 0x90, RZ ;  /* 0x00000090dc0b7810 */ /* 0x000fe20007ffe0ff */
        /* <DEDUP_REMOVED lines=9> */
[----:B--2---:R-:W-:Y:S02]  /*20f60*/  @!P4 LEA R2, P6, R10, R0, 0x2 ;  /* 0x000000000a02c211 */ /* 0x004fe400078c10ff */
        /* <DEDUP_REMOVED lines=23> */
[----:B------:R-:W-:Y:S02]  /*210e0*/  @!P0 LEA.HI.X R3, R5, R4, R12, 0x2, P4 ;  /* 0x0000000405038211 */ /* 0x000fe400020f140c */
[----:B------:R-:W-:Y:S01]  /*210f0*/  IADD3 R5, R220, 0xb8, RZ ;  /* 0x000000b8dc057810 */ /* 0x000fe20007ffe0ff */
[----:B------:R1:W-:Y:S04]  /*21100*/  @!P1 ST.E.64 [R6.64], R74 ;  /* 0x0000004a06009985 */ /* 0x0003e8000c101b08 */
[----:B------:R1:W-:Y:S01]  /*21110*/  @!P0 ST.E.64 [R2.64], R58 ;  /* 0x0000003a02008985 */ /* 0x0003e2000c101b08 */
[----:B------:R-:W-:-:S13]  /*21120*/  ISETP.GE.AND P0, PT, R5, c[0x0][0x3c8], PT ;  /* 0x0000f20005007a0c */ /* 0x000fda0003f06270 */
[----:B------:R-:W-:Y:S05]  /*21130*/  @P0 BRA `(.L_x_903) ;  /* 0x00000c4000000947 */ /* 0x000fea0003800000 */
[----:B------:R-:W-:Y:S02]  /*21140*/  IADD3 R12, R220, 0xb8, RZ ;  /* 0x000000b8dc0c7810 */ /* 0x000fe40007ffe0ff */
[----:B-1----:R-:W-:Y:S02]  /*21150*/  LEA R2, P0, R5, R0, 0x2 ;  /* 0x0000000005027211 */ /* 0x002fe400078010ff */
[----:B------:R-:W-:-:S04]  /*21160*/  SHF.R.S32.HI R12, RZ, 0x1f, R12 ;  /* 0x0000001fff0c7819 */ /* 0x000fc8000001140c */
[----:B------:R-:W-:-:S05]  /*21170*/  LEA.HI.X R3, R5, R4, R12, 0x2, P0 ;  /* 0x0000000405037211 */ /* 0x000fca00000f140c */
[----:B------:R1:W-:Y:S01]  /*21180*/  ST.E.64 [R2.64], R50 ;  /* 0x0000003202007985 */ /* 0x0003e2000c101b08 */
[----:B------:R-:W-:Y:S05]  /*21190*/  BRA `(.L_x_903) ;  /* 0x00000be000007947 */ /* 0x000fea0003800000 */
.L_x_888:
        /* <DEDUP_REMOVED lines=15> */
[----:B-----5:R3:W4:Y:S04]  /*21290*/  LDG.E R15, [R2.64] ;  /* 0x00000008020f7981 */ /* 0x020728000c1e1900 */
[----:B--23--:R-:W4:Y:S02]  /*212a0*/  LDG.E R2, [R2.64+0x4] ;  /* 0x0000040802027981 */ /* 0x00cf24000c1e1900 */
[----:B----4-:R-:W-:Y:S02]  /*212b0*/  IADD3 R15, -R15, R2, RZ ;  /* 0x000000020f0f7210 */ /* 0x010fe40007ffe1ff */
.L_x_909:
        /* <DEDUP_REMOVED lines=56> */
.L_x_911:
[----:B------:R-:W-:Y:S05]  /*21640*/  BSYNC B0 ;  /* 0x0000000000007941 */ /* 0x000fea0003800000 */
.L_x_910:
[----:B------:R-:W-:-:S13]  /*21650*/  ISETP.GT.AND P0, PT, R18, 0x1, PT ;  /* 0x000000011200780c */ /* 0x000fda0003f04270 */
[----:B------:R-:W-:Y:S05]  /*21660*/  @P0 BRA `(.L_x_903) ;  /* 0x0000071000000947 */ /* 0x000fea0003800000 */
[----:B------:R-:W-:Y:S01]  /*21670*/  MOV R5, c[0x0][0x4e8] ;  /* 0x00013a0000057a02 */ /* 0x000fe20000000f00 */
[----:B-1----:R-:W-:Y:S02]  /*21680*/  IMAD R2, R19, c[0x0][0x3a0], RZ ;  /* 0x0000e80013027a24 */ /* 0x002fe400078e02ff */
[----:B------:R-:W-:Y:S01]  /*21690*/  IMAD.WIDE.U32 R6, R0, c[0x0][0x3a0], RZ ;  /* 0x0000e80000067a25 */ /* 0x000fe200078e00ff */
[----:B------:R-:W-:-:S03]  /*216a0*/  ISETP.NE.AND P0, PT, R5, 0x1, PT ;  /* 0x000000010500780c */ /* 0x000fc60003f05270 */
[----:B------:R-:W-:Y:S01]  /*216b0*/  IMAD R0, R0, c[0x0][0x3a4], R2 ;  /* 0x0000e90000007a24 */ /* 0x000fe200078e0202 */
[----:B------:R-:W-:Y:S01]  /*216c0*/  IADD3 R2, R209, R233, RZ ;  /* 0x000000e9d1027210 */ /* 0x000fe20007ffe0ff */
        /* <DEDUP_REMOVED lines=24> */
[----:B------:R-:W-:Y:S02]  /*21850*/  IADD3 R6, R3, R4, RZ ;  /* 0x0000000403067210 */ /* 0x000fe40007ffe0ff */
[----:B------:R-:W-:Y:S02]  /*21860*/  IADD3 R4, R250, R233, RZ ;  /* 0x000000e9fa047210 */ /* 0x000fe40007ffe0ff */
[----:B------:R-:W-:Y:S01]  /*21870*/  LEA.HI.X R6, R2, c[0x0][0x384], R6, 0x1, P0 ;  /* 0x0000e10002067a11 */ /* 0x000fe200000f0c06 */
[----:B------:R-:W-:Y:S05]  /*21880*/  BRA.DIV ~URZ, `(.L_x_912) ;  /* 0x000038c27f007947 */ /* 0x000fea000b800000 */
[----:B------:R1:W2:Y:S02]  /*21890*/  SHFL.IDX PT, R8, R6, RZ, 0x181f ;  /* 0x00181fff06087589 */ /* 0x0002a400000e0000 */
.L_x_994:
[----:B------:R-:W-:Y:S05]  /*218a0*/  BRA.DIV ~URZ, `(.L_x_913) ;  /* 0x000039127f007947 */ /* 0x000fea000b800000 */
[----:B------:R3:W4:Y:S02]  /*218b0*/  SHFL.IDX PT, R0, R7, RZ, 0x181f ;  /* 0x00181fff07007589 */ /* 0x00072400000e0000 */
.L_x_995:
        /* <DEDUP_REMOVED lines=16> */
.L_x_915:
[----:B------:R-:W-:Y:S05]  /*219c0*/  BSYNC B0 ;  /* 0x0000000000007941 */ /* 0x000fea0003800000 */
.L_x_914:
[----:B------:R-:W-:Y:S05]  /*219d0*/  BRA.DIV ~URZ, `(.L_x_916) ;  /* 0x000038427f007947 */ /* 0x000fea000b800000 */
[----:B--2---:R2:W1:Y:S04]  /*219e0*/  SHFL.IDX PT, R8, R6, 0x1, 0x181f ;  /* 0x00381f0006087f89 */ /* 0x00446800000e0000 */
[----:B----4-:R2:W4:Y:S02]  /*219f0*/  SHFL.IDX PT, R0, R7, 0x1, 0x181f ;  /* 0x00381f0007007f89 */ /* 0x01052400000e0000 */
.L_x_996:
        /* <DEDUP_REMOVED lines=16> */
.L_x_918:
[----:B------:R-:W-:Y:S05]  /*21b00*/  BSYNC B0 ;  /* 0x0000000000007941 */ /* 0x000fea0003800000 */
.L_x_917:
[----:B------:R-:W-:Y:S05]  /*21b10*/  BRA.DIV ~URZ, `(.L_x_919) ;  /* 0x000037c27f007947 */ /* 0x000fea000b800000 */
[----:B-1----:R1:W2:Y:S02]  /*21b20*/  SHFL.IDX PT, R8, R6, 0x2, 0x181f ;  /* 0x00581f0006087f89 */ /* 0x0022a400000e0000 */
.L_x_997:
[----:B------:R-:W-:Y:S05]  /*21b30*/  BRA.DIV ~URZ, `(.L_x_920) ;  /* 0x000038127f007947 */ /* 0x000fea000b800000 */
[----:B----4-:R4:W1:Y:S02]  /*21b40*/  SHFL.IDX PT, R0, R7, 0x2, 0x181f ;  /* 0x00581f0007007f89 */ /* 0x01086400000e0000 */
.L_x_998:
        /* <DEDUP_REMOVED lines=16> */
.L_x_922:
[----:B------:R-:W-:Y:S05]  /*21c50*/  BSYNC B0 ;  /* 0x0000000000007941 */ /* 0x000fea0003800000 */
.L_x_921:
[----:B------:R-:W-:Y:S05]  /*21c60*/  BRA.DIV ~URZ, `(.L_x_923) ;  /* 0x000037427f007947 */ /* 0x000fea000b800000 */
[----:B-12---:R-:W1:Y:S04]  /*21c70*/  SHFL.IDX PT, R6, R6, 0x3, 0x181f ;  /* 0x00781f0006067f89 */ /* 0x006e6800000e0000 */
[----:B---34-:R-:W2:Y:S02]  /*21c80*/  SHFL.IDX PT, R7, R7, 0x3, 0x181f ;  /* 0x00781f0007077f89 */ /* 0x018ea400000e0000 */
.L_x_999:
[----:B------:R-:W-:-:S04]  /*21c90*/  IADD3 R4, R4, 0x60, RZ ;  /* 0x0000006004047810 */ /* 0x000fc80007ffe0ff */
        /* <DEDUP_REMOVED lines=14> */
.L_x_903:
[----:B------:R-:W-:Y:S05]  /*21d80*/  BSYNC B1 ;  /* 0x0000000000017941 */ /* 0x000fea0003800000 */
.L_x_887:
[----:B-12---:R-:W2:Y:S02]  /*21d90*/  LDL R0, [R1+0x48] ;  /* 0x0000480001007983 */ /* 0x006ea40000100800 */
[----:B--2---:R-:W-:-:S13]  /*21da0*/  ISETP.NE.AND P0, PT, R0, RZ, PT ;  /* 0x000000ff0000720c */ /* 0x004fda0003f05270 */
[----:B------:R-:W-:Y:S01]  /*21db0*/  @P0 WARPSYNC 0xffffffff ;  /* 0xffffffff00000948 */ /* 0x000fe20003800000 */
[----:B------:R-:W-:Y:S06]  /*21dc0*/  @P0 BAR.SYNC.DEFER_BLOCKING 0x5, 0x100 ;  /* 0x0144000000000b1d */ /* 0x000fec0000010000 */
[----:B------:R-:W1:Y:S04]  /*21dd0*/  @P0 LDS.128 R244, [0x18100] ;  /* 0x01810000fff40984 */ /* 0x000e680000000c00 */
[----:B------:R-:W-:Y:S06]  /*21de0*/  @P0 BAR.ARV 0x4, 0x100 ;  /* 0x0104000000000b1d */ /* 0x000fec0000002000 */
[----:B------:R-:W-:Y:S05]  /*21df0*/  @P0 BRA `(.L_x_924) ;  /* 0x00000f6000000947 */ /* 0x000fea0003800000 */
[----:B------:R-:W2:Y:S01]  /*21e00*/  S2R R0, SR_TID.X ;  /* 0x0000000000007919 */ /* 0x000ea20000002100 */
[----:B------:R-:W-:Y:S01]  /*21e10*/  IMAD.MOV.U32 R8, RZ, RZ, RZ ;  /* 0x000000ffff087224 */ /* 0x000fe200078e00ff */
[----:B--2---:R-:W-:-:S04]  /*21e20*/  LOP3.LUT R13, R0, 0x1f, RZ, 0xc0, !PT ;  /* 0x0000001f000d7812 */ /* 0x004fc800078ec0ff */
[----:B------:R-:W-:Y:S01]  /*21e30*/  ISETP.NE.AND P6, PT, R13, 0x1f, PT ;  /* 0x0000001f0d00780c */ /* 0x000fe20003fc5270 */
[----:B------:R-:W-:Y:S10]  /*21e40*/  BRA.DIV ~URZ, `(.L_x_925) ;  /* 0x000036327f007947 */ /* 0x000ff4000b800000 */
[----:B------:R2:W4:Y:S02]  /*21e50*/  SHFL.IDX PT, R9, R86, RZ, 0x1f ;  /* 0x00001fff56097589 */ /* 0x00052400000e0000 */
.L_x_1000:
[----:B------:R-:W-:Y:S05]  /*21e60*/  BRA.DIV ~URZ, `(.L_x_926) ;  /* 0x000036827f007947 */ /* 0x000fea000b800000 */
[----:B---3--:R3:W2:Y:S02]  /*21e70*/  SHFL.IDX PT, R6, R86, 0x1, 0x1f ;  /* 0x00201f0056067f89 */ /* 0x0086a400000e0000 */
.L_x_1001:
[----:B-1----:R-:W-:Y:S02]  /*21e80*/  IMAD.IADD R0, R247, 0x1, R13 ;  /* 0x00000001f7007824 */ /* 0x002fe400078e020d */
[----:B----4-:R-:W-:-:S03]  /*21e90*/  IMAD.MOV.U32 R7, RZ, RZ, RZ ;  /* 0x000000ffff077224 */ /* 0x010fc600078e00ff */
        /* <DEDUP_REMOVED lines=15> */
[----:B------:R1:W4:Y:S02]  /*21f90*/  SHFL.UP PT, R4, R0, 0x1, RZ ;  /* 0x0420000000047989 */ /* 0x00032400000e00ff */
.L_x_1002:
        /* <DEDUP_REMOVED lines=16> */
.L_x_1003:
[----:B----4-:R-:W-:Y:S01]  /*220a0*/  IMAD R0, R0, c[0x0][0x538], RZ ;  /* 0x00014e0000007a24 */ /* 0x010fe200078e02ff */
[----:B------:R-:W-:Y:S04]  /*220b0*/  BSSY B1, `(.L_x_929) ;  /* 0x00000c5000017945 */ /* 0x000fe80003800000 */
[----:B--2---:R-:W-:-:S04]  /*220c0*/  IADD3 R6, R0, R6, RZ ;  /* 0x0000000600067210 */ /* 0x004fc80007ffe0ff */
[----:B------:R-:W-:-:S13]  /*220d0*/  ISETP.GT.AND P0, PT, R6, R9, PT ;  /* 0x000000090600720c */ /* 0x000fda0003f04270 */
[----:B------:R-:W-:Y:S05]  /*220e0*/  @P0 BRA `(.L_x_930) ;  /* 0x0000025000000947 */ /* 0x000fea0003800000 */
.L_x_934:
        /* <DEDUP_REMOVED lines=8> */
[----:B-1----:R-:W-:Y:S01]  /*22170*/  @!P0 MOV R4, 0x4 ;  /* 0x0000000400048802 */ /* 0x002fe20000000f00 */
        /* <DEDUP_REMOVED lines=8> */
.L_x_1004:
        /* <DEDUP_REMOVED lines=16> */
.L_x_1005:
[----:B--2---:R-:W-:-:S05]  /*22300*/  IMAD R0, R0, c[0x0][0x538], RZ ;  /* 0x00014e0000007a24 */ /* 0x004fca00078e02ff */
[----:B------:R-:W-:-:S04]  /*22310*/  IADD3 R6, R0, R6, RZ ;  /* 0x0000000600067210 */ /* 0x000fc80007ffe0ff */
[----:B------:R-:W-:-:S13]  /*22320*/  ISETP.GT.AND P0, PT, R6, R9, PT ;  /* 0x000000090600720c */ /* 0x000fda0003f04270 */
[----:B-1-3--:R-:W-:Y:S05]  /*22330*/  @!P0 BRA `(.L_x_934) ;  /* 0xfffffdb000008947 */ /* 0x00afea000383ffff */
.L_x_930:
[----:B------:R-:W-:-:S05]  /*22340*/  IADD3 R11, -R0, R6, RZ ;  /* 0x00000006000b7210 */ /* 0x000fca0007ffe1ff */
[----:B------:R-:W-:-:S05]  /*22350*/  IMAD R0, R4, c[0x0][0x538], R11 ;  /* 0x00014e0004007a24 */ /* 0x000fca00078e020b */
[----:B------:R-:W-:Y:S01]  /*22360*/  ISETP.GT.AND P0, PT, R0, R9, PT ;  /* 0x000000090000720c */ /* 0x000fe20003f04270 */
[----:B------:R-:W-:-:S12]  /*22370*/  BRA.DIV ~URZ, `(.L_x_935) ;  /* 0x000035b27f007947 */ /* 0x000fd8000b800000 */
[----:B------:R-:W-:-:S04]  /*22380*/  VOTE.ANY R10, PT, !P0 ;  /* 0x00000000000a7806 */ /* 0x000fc800040e0100 */
.L_x_1006:
[----:B------:R-:W2:Y:S02]  /*22390*/  POPC R6, R10 ;  /* 0x0000000a00067309 */ /* 0x000ea40000000000 */
[----:B--2---:R-:W-:Y:S01]  /*223a0*/  IADD3 R247, R6, R247, RZ ;  /* 0x000000f706f77210 */ /* 0x004fe20007ffe0ff */
[----:B------:R-:W-:Y:S05]  /*223b0*/  BRA.DIV ~URZ, `(.L_x_936) ;  /* 0x000035c27f007947 */ /* 0x000fea000b800000 */
[----:B------:R2:W4:Y:S04]  /*223c0*/  SHFL.IDX PT, R7, R7, R6, 0x1f ;  /* 0x00001f0607077589 */ /* 0x00052800000e0000 */
[----:B------:R2:W1:Y:S02]  /*223d0*/  SHFL.IDX PT, R5, R8, R6, 0x1f ;  /* 0x00001f0608057589 */ /* 0x00046400000e0000 */
.L_x_1007:
[----:B------:R-:W-:Y:S01]  /*223e0*/  ISETP.NE.AND P0, PT, R10, RZ, PT ;  /* 0x000000ff0a00720c */ /* 0x000fe20003f05270 */
[----:B------:R-:W-:-:S12]  /*223f0*/  BSSY B0, `(.L_x_937) ;  /* 0x0000005000007945 */ /* 0x000fd80003800000 */
[----:B------:R-:W-:Y:S05]  /*22400*/  @!P0 BRA `(.L_x_938) ;  /* 0x0000003000008947 */ /* 0x000fea0003800000 */
[----:B--2---:R-:W-:Y:S01]  /*22410*/  IADD3 R6, R6, -0x1, RZ ;  /* 0xffffffff06067810 */ /* 0x004fe20007ffe0ff */
[----:B------:R-:W-:Y:S05]  /*22420*/  BRA.DIV ~URZ, `(.L_x_939) ;  /* 0x000036227f007947 */ /* 0x000fea000b800000 */
[----:B------:R2:W3:Y:S02]  /*22430*/  SHFL.IDX PT, R12, R4, R6, 0x1f ;  /* 0x00001f06040c7589 */ /* 0x0004e400000e0000 */
.L_x_938:
[----:B------:R-:W-:Y:S05]  /*22440*/  BSYNC B0 ;  /* 0x0000000000007941 */ /* 0x000fea0003800000 */
.L_x_937:
[----:B-1----:R-:W-:Y:S01]  /*22450*/  ISETP.NE.AND P0, PT, R5, 0x1, PT ;  /* 0x000000010500780c */ /* 0x002fe20003f05270 */
[----:B---3--:R-:W-:Y:S01]  /*22460*/  IMAD R244, R12, c[0x0][0x538], R11 ;  /* 0x00014e000cf47a24 */ /* 0x008fe200078e020b */
[----:B------:R-:W-:Y:S04]  /*22470*/  BSSY B0, `(.L_x_940) ;  /* 0x0000081000007945 */ /* 0x000fe80003800000 */
[----:B------:R-:W-:-:S07]  /*22480*/  IADD3 R3, -R244, R9, RZ ;  /* 0x00000009f4037210 */ /* 0x000fce0007ffe1ff */
[----:B------:R-:W-:Y:S05]  /*22490*/  @!P0 BRA `(.L_x_941) ;  /* 0x000003e000008947 */ /* 0x000fea0003800000 */
[-C--:B----4-:R-:W-:Y:S01]  /*224a0*/  IABS R2, R7.reuse ;  /* 0x0000000700027213 */ /* 0x090fe20000000000 */
[----:B--2---:R-:W-:Y:S01]  /*224b0*/  IMAD.MOV.U32 R8, RZ, RZ, RZ ;  /* 0x000000ffff087224 */ /* 0x004fe200078e00ff */
[----:B------:R-:W-:Y:S02]  /*224c0*/  IABS R10, R7 ;  /* 0x00000007000a7213 */ /* 0x000fe40000000000 */
[----:B------:R-:W1:Y:S08]  /*224d0*/  I2F.RP R0, R2 ;  /* 0x0000000200007306 */ /* 0x000e700000209400 */
[----:B-1----:R-:W1:Y:S02]  /*224e0*/  MUFU.RCP R0, R0 ;  /* 0x0000000000007308 */ /* 0x002e640000001000 */
[----:B-1----:R-:W-:-:S06]  /*224f0*/  IADD3 R0, R0, 0xffffffe, RZ ;  /* 0x0ffffffe00007810 */ /* 0x002fcc0007ffe0ff */
[----:B------:R-:W1:Y:S02]  /*22500*/  F2I.FTZ.U32.TRUNC.NTZ R9, R0 ;  /* 0x0000000000097305 */ /* 0x000e64000021f000 */
[----:B-1----:R-:W-:Y:S01]  /*22510*/  IMAD.MOV R4, RZ, RZ, -R9 ;  /* 0x000000ffff047224 */ /* 0x002fe200078e0a09 */
[----:B------:R-:W-:-:S03]  /*22520*/  IABS R0, R5 ;  /* 0x0000000500007213 */ /* 0x000fc60000000000 */
[----:B------:R-:W-:Y:S02]  /*22530*/  IMAD.MOV.U32 R6, RZ, RZ, R4 ;  /* 0x000000ffff067224 */ /* 0x000fe400078e0004 */
[----:B------:R-:W-:Y:S01]  /*22540*/  IMAD.MOV.U32 R4, RZ, RZ, R0 ;  /* 0x000000ffff047224 */ /* 0x000fe200078e0000 */
[----:B------:R-:W-:Y:S01]  /*22550*/  IABS R0, R3 ;  /* 0x0000000300007213 */ /* 0x000fe20000000000 */
[----:B------:R-:W-:Y:S02]  /*22560*/  IMAD R6, R6, R2, RZ ;  /* 0x0000000206067224 */ /* 0x000fe400078e02ff */
[----:B------:R-:W1:Y:S02]  /*22570*/  I2F.RP R11, R4 ;  /* 0x00000004000b7306 */ /* 0x000e640000209400 */
[----:B------:R-:W-:Y:S01]  /*22580*/  IMAD.HI.U32 R9, R9, R6, R8 ;  /* 0x0000000609097227 */ /* 0x000fe200078e0008 */
[----:B------:R-:W-:-:S03]  /*22590*/  MOV R6, R0 ;  /* 0x0000000000067202 */ /* 0x000fc60000000f00 */
[----:B------:R-:W-:-:S04]  /*225a0*/  IMAD.MOV R0, RZ, RZ, -R10 ;  /* 0x000000ffff007224 */ /* 0x000fc800078e0a0a */
[----:B------:R-:W-:Y:S02]  /*225b0*/  IMAD.MOV.U32 R8, RZ, RZ, R0 ;  /* 0x000000ffff087224 */ /* 0x000fe400078e0000 */
[----:B------:R-:W-:-:S04]  /*225c0*/  IMAD.HI.U32 R0, R9, R6, RZ ;  /* 0x0000000609007227 */ /* 0x000fc800078e00ff */
[----:B------:R-:W-:Y:S02]  /*225d0*/  IMAD R6, R0, R8, R6 ;  /* 0x0000000800067224 */ /* 0x000fe400078e0206 */
[----:B-1----:R-:W1:Y:S03]  /*225e0*/  MUFU.RCP R8, R11 ;  /* 0x0000000b00087308 */ /* 0x002e660000001000 */
[----:B------:R-:W-:Y:S02]  /*225f0*/  ISETP.GT.U32.AND P0, PT, R2, R6, PT ;  /* 0x000000060200720c */ /* 0x000fe40003f04070 */
[----:B-1----:R-:W-:-:S11]  /*22600*/  IADD3 R8, R8, 0xffffffe, RZ ;  /* 0x0ffffffe08087810 */ /* 0x002fd60007ffe0ff */
[----:B------:R-:W-:Y:S01]  /*22610*/  @!P0 IMAD.IADD R6, R6, 0x1, -R2 ;  /* 0x0000000106068824 */ /* 0x000fe200078e0a02 */
[----:B------:R-:W-:Y:S01]  /*22620*/  @!P0 IADD3 R0, R0, 0x1, RZ ;  /* 0x0000000100008810 */ /* 0x000fe20007ffe0ff */
[----:B------:R-:W1:Y:S01]  /*22630*/  F2I.FTZ.U32.TRUNC.NTZ R9, R8 ;  /* 0x0000000800097305 */ /* 0x000e62000021f000 */
[----:B------:R-:W-:Y:S02]  /*22640*/  ISETP.NE.AND P0, PT, R7, RZ, PT ;  /* 0x000000ff0700720c */ /* 0x000fe40003f05270 */
[----:B------:R-:W-:Y:S02]  /*22650*/  ISETP.GE.U32.AND P2, PT, R6, R2, PT ;  /* 0x000000020600720c */ /* 0x000fe40003f46070 */
[----:B------:R-:W-:-:S04]  /*22660*/  LOP3.LUT R2, R3, R7, RZ, 0x3c, !PT ;  /* 0x0000000703027212 */ /* 0x000fc800078e3cff */
[----:B------:R-:W-:-:S07]  /*22670*/  ISETP.GE.AND P1, PT, R2, RZ, PT ;  /* 0x000000ff0200720c */ /* 0x000fce0003f26270 */
[----:B------:R-:W-:Y:S02]  /*22680*/  @P2 IADD3 R0, R0, 0x1, RZ ;  /* 0x0000000100002810 */ /* 0x000fe40007ffe0ff */
[----:B-1----:R-:W-:Y:S02]  /*22690*/  IADD3 R2, RZ, -R9, RZ ;  /* 0x80000009ff027210 */ /* 0x002fe40007ffe0ff */
[----:B------:R-:W-:Y:S02]  /*226a0*/  MOV R8, RZ ;  /* 0x000000ff00087202 */ /* 0x000fe40000000f00 */
[----:B------:R-:W-:Y:S01]  /*226b0*/  @!P1 IMAD.MOV R0, RZ, RZ, -R0 ;  /* 0x000000ffff009224 */ /* 0x000fe200078e0a00 */
[----:B------:R-:W-:Y:S01]  /*226c0*/  @!P0 LOP3.LUT R0, RZ, R7, RZ, 0x33, !PT ;  /* 0x00000007ff008212 */ /* 0x000fe200078e33ff */
[----:B------:R-:W-:Y:S01]  /*226d0*/  IMAD.MOV.U32 R6, RZ, RZ, R2 ;  /* 0x000000ffff067224 */ /* 0x000fe200078e0002 */
[----:B------:R-:W-:Y:S02]  /*226e0*/  IABS R2, R5 ;  /* 0x0000000500027213 */ /* 0x000fe40000000000 */
[----:B------:R-:W-:Y:S01]  /*226f0*/  IABS R11, R0 ;  /* 0x00000000000b7213 */ /* 0x000fe20000000000 */
[----:B------:R-:W-:-:S02]  /*22700*/  IMAD R6, R6, R4, RZ ;  /* 0x0000000406067224 */ /* 0x000fc400078e02ff */
        /* <DEDUP_REMOVED lines=10> */
[----:B------:R-:W-:Y:S01]  /*227b0*/  ISETP.GE.U32.AND P2, PT, R6, R4, PT ;  /* 0x000000040600720c */ /* 0x000fe20003f46070 */
[----:B------:R-:W-:Y:S01]  /*227c0*/  IMAD.MOV R6, RZ, RZ, -R0 ;  /* 0x000000ffff067224 */ /* 0x000fe200078e0a00 */
        /* <DEDUP_REMOVED lines=11> */
.L_x_941:
[----:B--2---:R-:W-:-:S04]  /*22880*/  IMAD.MOV.U32 R4, RZ, RZ, 0x4 ;  /* 0x00000004ff047424 */ /* 0x004fc800078e00ff */
[----:B------:R-:W-:-:S05]  /*22890*/  IMAD.WIDE R4, R247, R4, c[0x0][0x590] ;  /* 0x00016400f7047625 */ /* 0x000fca00078e0204 */
[----:B------:R1:W2:Y:S01]  /*228a0*/  LDG.E R6, [R4.64] ;  /* 0x0000000804067981 */ /* 0x0002a2000c1e1900 */
[----:B------:R-:W-:Y:S01]  /*228b0*/  IABS R2, R3 ;  /* 0x0000000300027213 */ /* 0x000fe20000000000 */
[----:B-1----:R-:W-:Y:S02]  /*228c0*/  IMAD.MOV.U32 R4, RZ, RZ, RZ ;  /* 0x000000ffff047224 */ /* 0x002fe400078e00ff */
[----:B--2-4-:R-:W-:-:S05]  /*228d0*/  IMAD R11, R6, R7, RZ ;  /* 0x00000007060b7224 */ /* 0x014fca00078e02ff */
        /* <DEDUP_REMOVED lines=8> */
[----:B------:R-:W-:-:S04]  /*22960*/  IMAD R0, R0, R8, RZ ;  /* 0x0000000800007224 */ /* 0x000fc800078e02ff */
[----:B------:R-:W-:-:S04]  /*22970*/  IMAD.HI.U32 R0, R5, R0, R4 ;  /* 0x0000000005007227 */ /* 0x000fc800078e0004 */
[----:B------:R-:W-:Y:S02]  /*22980*/  IMAD.MOV R4, RZ, RZ, -R9 ;  /* 0x000000ffff047224 */ /* 0x000fe400078e0a09 */
[----:B------:R-:W-:-:S04]  /*22990*/  IMAD.HI.U32 R0, R0, R2, RZ ;  /* 0x0000000200007227 */ /* 0x000fc800078e00ff */
[----:B------:R-:W-:-:S05]  /*229a0*/  IMAD R2, R0, R4, R2 ;  /* 0x0000000400027224 */ /* 0x000fca00078e0202 */
[----:B------:R-:W-:-:S13]  /*229b0*/  ISETP.GT.U32.AND P0, PT, R8, R2, PT ;  /* 0x000000020800720c */ /* 0x000fda0003f04070 */
[-C--:B------:R-:W-:Y:S02]  /*229c0*/  @!P0 IADD3 R2, R2, -R8.reuse, RZ ;  /* 0x8000000802028210 */ /* 0x080fe40007ffe0ff */
[----:B------:R-:W-:Y:S02]  /*229d0*/  @!P0 IADD3 R0, R0, 0x1, RZ ;  /* 0x0000000100008810 */ /* 0x000fe40007ffe0ff */
[----:B------:R-:W-:Y:S01]  /*229e0*/  ISETP.GE.U32.AND P2, PT, R2, R8, PT ;  /* 0x000000080200720c */ /* 0x000fe20003f46070 */
[----:B------:R-:W-:Y:S01]  /*229f0*/  IMAD.MOV.U32 R8, RZ, RZ, RZ ;  /* 0x000000ffff087224 */ /* 0x000fe200078e00ff */
[----:B------:R-:W-:Y:S02]  /*22a00*/  LOP3.LUT R2, R3, R11, RZ, 0x3c, !PT ;  /* 0x0000000b03027212 */ /* 0x000fe400078e3cff */
[----:B------:R-:W-:Y:S02]  /*22a10*/  ISETP.NE.AND P0, PT, R11, RZ, PT ;  /* 0x000000ff0b00720c */ /* 0x000fe40003f05270 */
[----:B------:R-:W-:-:S07]  /*22a20*/  ISETP.GE.AND P1, PT, R2, RZ, PT ;  /* 0x000000ff0200720c */ /* 0x000fce0003f26270 */
[----:B------:R-:W-:-:S05]  /*22a30*/  @P2 IADD3 R0, R0, 0x1, RZ ;  /* 0x0000000100002810 */ /* 0x000fca0007ffe0ff */
[----:B------:R-:W-:-:S04]  /*22a40*/  IMAD.MOV.U32 R2, RZ, RZ, R0 ;  /* 0x000000ffff027224 */ /* 0x000fc800078e0000 */
[----:B------:R-:W-:Y:S01]  /*22a50*/  @!P1 IMAD.MOV R2, RZ, RZ, -R2 ;  /* 0x000000ffff029224 */ /* 0x000fe200078e0a02 */
[----:B------:R-:W-:-:S05]  /*22a60*/  @!P0 LOP3.LUT R2, RZ, R11, RZ, 0x33, !PT ;  /* 0x0000000bff028212 */ /* 0x000fca00078e33ff */
[----:B------:R-:W-:Y:S02]  /*22a70*/  IMAD R10, R6, R2, RZ ;  /* 0x00000002060a7224 */ /* 0x000fe400078e02ff */
[----:B------:R-:W-:-:S03]  /*22a80*/  IMAD.MOV R2, RZ, RZ, -R2 ;  /* 0x000000ffff027224 */ /* 0x000fc600078e0a02 */
[----:B------:R-:W-:-:S04]  /*22a90*/  IADD3 R0, -R10, c[0x0][0x538], RZ ;  /* 0x00014e000a007a10 */ /* 0x000fc80007ffe1ff */
[----:B------:R-:W-:-:S04]  /*22aa0*/  IMNMX R0, R6, R0, PT ;  /* 0x0000000006007217 */ /* 0x000fc80003800200 */
[----:B------:R-:W-:-:S04]  /*22ab0*/  IABS R4, R0 ;  /* 0x0000000000047213 */ /* 0x000fc80000000000 */
[----:B------:R-:W1:Y:S08]  /*22ac0*/  I2F.RP R5, R4 ;  /* 0x0000000400057306 */ /* 0x000e700000209400 */
[----:B-1----:R-:W1:Y:S02]  /*22ad0*/  MUFU.RCP R5, R5 ;  /* 0x0000000500057308 */ /* 0x002e640000001000 */
[----:B-1----:R-:W-:-:S06]  /*22ae0*/  IADD3 R5, R5, 0xffffffe, RZ ;  /* 0x0ffffffe05057810 */ /* 0x002fcc0007ffe0ff */
[----:B------:R-:W1:Y:S02]  /*22af0*/  F2I.FTZ.U32.TRUNC.NTZ R9, R5 ;  /* 0x0000000500097305 */ /* 0x000e64000021f000 */
[----:B-1----:R-:W-:Y:S02]  /*22b00*/  IMAD.MOV R6, RZ, RZ, -R9 ;  /* 0x000000ffff067224 */ /* 0x002fe400078e0a09 */
[----:B------:R-:W-:-:S03]  /*22b10*/  IMAD R5, R11, R2, R3 ;  /* 0x000000020b057224 */ /* 0x000fc600078e0203 */
[----:B------:R-:W-:Y:S02]  /*22b20*/  MOV R2, R6 ;  /* 0x0000000600027202 */ /* 0x000fe40000000f00 */
[----:B------:R-:W-:Y:S02]  /*22b30*/  IABS R6, R0 ;  /* 0x0000000000067213 */ /* 0x000fe40000000000 */
[----:B------:R-:W-:Y:S01]  /*22b40*/  IABS R3, R5 ;  /* 0x0000000500037213 */ /* 0x000fe20000000000 */
        /* <DEDUP_REMOVED lines=19> */
.L_x_942:
[----:B------:R-:W-:Y:S05]  /*22c80*/  BSYNC B0 ;  /* 0x0000000000007941 */ /* 0x000fea0003800000 */
.L_x_940:
[----:B------:R-:W-:-:S04]  /*22c90*/  LOP3.LUT R2, RZ, R2, RZ, 0x33, !PT ;  /* 0x00000002ff027212 */ /* 0x000fc800078e33ff */
[----:B------:R-:W-:Y:S01]  /*22ca0*/  IADD3 R245, R2, R7, RZ ;  /* 0x0000000702f57210 */ /* 0x000fe20007ffe0ff */
[----:B------:R-:W-:Y:S05]  /*22cb0*/  BRA `(.L_x_943) ;  /* 0x0000004000007947 */ /* 0x000fea0003800000 */
.L_x_931:
[----:B------:R-:W-:Y:S01]  /*22cc0*/  IMAD.MOV.U32 R244, RZ, RZ, R9 ;  /* 0x000000fffff47224 */ /* 0x000fe200078e0009 */
[----:B------:R-:W-:Y:S01]  /*22cd0*/  MOV R246, RZ ;  /* 0x000000ff00f67202 */ /* 0x000fe20000000f00 */
[----:B------:R-:W-:Y:S01]  /*22ce0*/  IMAD.MOV.U32 R245, RZ, RZ, RZ ;  /* 0x000000fffff57224 */ /* 0x000fe200078e00ff */
[----:B------:R-:W-:Y:S02]  /*22cf0*/  MOV R247, c[0x0][0x53c] ;  /* 0x00014f0000f77a02 */ /* 0x000fe40000000f00 */
.L_x_943:
[----:B------:R-:W-:Y:S05]  /*22d00*/  BSYNC B1 ;  /* 0x0000000000017941 */ /* 0x000fea0003800000 */
.L_x_929:
[----:B------:R-:W-:Y:S01]  /*22d10*/  WARPSYNC 0xffffffff ;  /* 0xffffffff00007948 */ /* 0x000fe20003800000 */
[----:B------:R-:W-:Y:S01]  /*22d20*/  BAR.SYNC.DEFER_BLOCKING 0x4, 0x100 ;  /* 0x0104000000007b1d */ /* 0x000fe20000010000 */
[----:B------:R-:W-:-:S13]  /*22d30*/  ISETP.NE.AND P0, PT, R13, RZ, PT ;  /* 0x000000ff0d00720c */ /* 0x000fda0003f05270 */
[----:B------:R2:W-:Y:S04]  /*22d40*/  @!P0 STS.128 [0x18100], R244 ;  /* 0x018100f4ff008388 */ /* 0x0005e80000000c00 */
[----:B------:R-:W-:Y:S06]  /*22d50*/  BAR.ARV 0x5, 0x100 ;  /* 0x0144000000007b1d */ /* 0x000fec0000002000 */
.L_x_924:
[----:B-1----:R-:W-:-:S13]  /*22d60*/  ISETP.GE.AND P0, PT, R247, c[0x0][0x53c], PT ;  /* 0x00014f00f7007a0c */ /* 0x002fda0003f06270 */
[----:B--234-:R-:W-:Y:S01]  /*22d70*/  @P0 CALL.REL.NOINC `(.L_x_944) ;  /* 0x0000001000000944 */ /* 0x01cfe20003c00000 */
[----:B------:R-:W-:Y:S05]  /*22d80*/  BRA `(.L_x_945) ;  /* 0xfffdf32000007947 */ /* 0x000fea000383ffff */
.L_x_944:
[----:B------:R-:W-:Y:S05]  /*22d90*/  EXIT ;  /* 0x000000000000794d */ /* 0x000fea0003800000 */
.L_x_688:
[----:B------:R-:W-:Y:S01]  /*22da0*/  IMAD.MOV.U32 R0, RZ, RZ, R5 ;  /* 0x000000ffff007224 */ /* 0x000fe200078e0005 */
[----:B------:R-:W-:Y:S02]  /*22db0*/  MOV R3, 0x1 ;  /* 0x0000000100037802 */ /* 0x000fe40000000f00 */
[----:B------:R-:W-:Y:S02]  /*22dc0*/  MOV R2, 0x22de0 ;  /* 0x00022de000027802 */ /* 0x000fe40000000f00 */
[----:B--2---:R-:W-:Y:S05]  /*22dd0*/  CALL.REL.NOINC `($__internal_14_$__cuda_sm70_shflsync_up_p) ;  /* 0x00002d9000007944 */ /* 0x004fea0003c00000 */
[----:B------:R-:W-:Y:S01]  /*22de0*/  MOV R0, R4 ;  /* 0x0000000400007202 */ /* 0x000fe20000000f00 */
[----:B------:R-:W-:Y:S05]  /*22df0*/  BRA `(.L_x_946) ;  /* 0xfffdd64000007947 */ /* 0x000fea000383ffff */
.L_x_689:
[----:B------:R-:W-:Y:S01]  /*22e00*/  IMAD.MOV.U32 R0, RZ, RZ, R5 ;  /* 0x000000ffff007224 */ /* 0x000fe200078e0005 */
[----:B------:R-:W-:Y:S02]  /*22e10*/  MOV R3, 0x2 ;  /* 0x0000000200037802 */ /* 0x000fe40000000f00 */
[----:B------:R-:W-:Y:S02]  /*22e20*/  MOV R2, 0x22e40 ;  /* 0x00022e4000027802 */ /* 0x000fe40000000f00 */
[----:B--2---:R-:W-:Y:S05]  /*22e30*/  CALL.REL.NOINC `($__internal_14_$__cuda_sm70_shflsync_up_p) ;  /* 0x00002d3000007944 */ /* 0x004fea0003c00000 */
[----:B------:R-:W-:Y:S01]  /*22e40*/  SEL R4, R4, RZ, P4 ;  /* 0x000000ff04047207 */ /* 0x000fe20002000000 */
[----:B------:R-:W-:Y:S01]  /*22e50*/  IMAD.MOV.U32 R3, RZ, RZ, 0x4 ;  /* 0x00000004ff037424 */ /* 0x000fe200078e00ff */
[----:B------:R-:W-:-:S03]  /*22e60*/  MOV R2, 0x22e90 ;  /* 0x00022e9000027802 */ /* 0x000fc60000000f00 */
[----:B------:R-:W-:Y:S02]  /*22e70*/  IMAD.IADD R0, R5, 0x1, R4 ;  /* 0x0000000105007824 */ /* 0x000fe400078e0204 */
[----:B------:R-:W-:Y:S05]  /*22e80*/  CALL.REL.NOINC `($__internal_14_$__cuda_sm70_shflsync_up_p) ;  /* 0x00002ce000007944 */ /* 0x000fea0003c00000 */
        /* <DEDUP_REMOVED lines=10> */
[----:B------:R-:W-:Y:S02]  /*22f30*/  SEL R4, R4, RZ, P1 ;  /* 0x000000ff04047207 */ /* 0x000fe40000800000 */
[----:B------:R-:W-:Y:S02]  /*22f40*/  MOV R3, 0x1f ;  /* 0x0000001f00037802 */ /* 0x000fe40000000f00 */
[----:B------:R-:W-:Y:S01]  /*22f50*/  MOV R2, 0x22fa0 ;  /* 0x00022fa000027802 */ /* 0x000fe20000000f00 */
[----:B------:R-:W-:Y:S02]  /*22f60*/  IMAD.IADD R4, R0, 0x1, R4 ;  /* 0x0000000100047824 */ /* 0x000fe400078e0204 */
[----:B------:R-:W-:Y:S02]  /*22f70*/  IMAD.MOV.U32 R0, RZ, RZ, 0x1f ;  /* 0x0000001fff007424 */ /* 0x000fe400078e00ff */
[----:B------:R-:W-:Y:S02]  /*22f80*/  IMAD.MOV.U32 R204, RZ, RZ, R4 ;  /* 0x000000ffffcc7224 */ /* 0x000fe400078e0004 */
[----:B------:R-:W-:Y:S05]  /*22f90*/  CALL.REL.NOINC `($__internal_13_$__cuda_sm70_shflsync_idx_p) ;  /* 0x00002b8000007944 */ /* 0x000fea0003c00000 */
[----:B------:R-:W-:Y:S05]  /*22fa0*/  BRA `(.L_x_947) ;  /* 0xfffdd59000007947 */ /* 0x000fea000383ffff */
.L_x_691:
[----:B------:R-:W-:Y:S02]  /*22fb0*/  SEL R0, RZ, 0x1, P0 ;  /* 0x00000001ff007807 */ /* 0x000fe40000000000 */
[----:B------:R-:W-:-:S02]  /*22fc0*/  MOV R2, 0x22fe0 ;  /* 0x00022fe000027802 */ /* 0x000fc40000000f00 */
[----:B--2---:R-:W-:Y:S05]  /*22fd0*/  CALL.REL.NOINC `($__internal_15_$__cuda_sm70_votesync_ballot) ;  /* 0x00002bf000007944 */ /* 0x004fea0003c00000 */
[----:B------:R-:W-:Y:S01]  /*22fe0*/  MOV R10, R0 ;  /* 0x00000000000a7202 */ /* 0x000fe20000000f00 */
[----:B------:R-:W-:Y:S05]  /*22ff0*/  BRA `(.L_x_948) ;  /* 0xfffdd5d000007947 */ /* 0x000fea000383ffff */
.L_x_692:
[----:B------:R-:W-:Y:S01]  /*23000*/  IMAD.MOV.U32 R204, RZ, RZ, R9 ;  /* 0x000000ffffcc7224 */ /* 0x000fe200078e0009 */
[----:B------:R-:W-:Y:S01]  /*23010*/  MOV R0, R5 ;  /* 0x0000000500007202 */ /* 0x000fe20000000f00 */
[----:B------:R-:W-:Y:S01]  /*23020*/  IMAD.MOV.U32 R3, RZ, RZ, 0x1f ;  /* 0x0000001fff037424 */ /* 0x000fe200078e00ff */
[----:B------:R-:W-:-:S02]  /*23030*/  MOV R2, 0x23050 ;  /* 0x0002305000027802 */ /* 0x000fc40000000f00 */
[----:B------:R-:W-:Y:S05]  /*23040*/  CALL.REL.NOINC `($__internal_13_$__cuda_sm70_shflsync_idx_p) ;  /* 0x00002ad000007944 */ /* 0x000fea0003c00000 */
[----:B------:R-:W-:Y:S01]  /*23050*/  IMAD.MOV.U32 R12, RZ, RZ, R0 ;  /* 0x000000ffff0c7224 */ /* 0x000fe200078e0000 */
[----:B------:R-:W-:Y:S01]  /*23060*/  MOV R204, R8 ;  /* 0x0000000800cc7202 */ /* 0x000fe20000000f00 */
[----:B------:R-:W-:Y:S01]  /*23070*/  IMAD.MOV.U32 R6, RZ, RZ, RZ ;  /* 0x000000ffff067224 */ /* 0x000fe200078e00ff */
[----:B------:R-:W-:Y:S01]  /*23080*/  MOV R0, R5 ;  /* 0x0000000500007202 */ /* 0x000fe20000000f00 */
[----:B------:R-:W-:Y:S01]  /*23090*/  IMAD.MOV.U32 R3, RZ, RZ, 0x1f ;  /* 0x0000001fff037424 */ /* 0x000fe200078e00ff */
[----:B------:R-:W-:-:S02]  /*230a0*/  MOV R2, 0x230c0 ;  /* 0x000230c000027802 */ /* 0x000fc40000000f00 */
[----:B------:R-:W-:Y:S05]  /*230b0*/  CALL.REL.NOINC `($__internal_13_$__cuda_sm70_shflsync_idx_p) ;  /* 0x00002a6000007944 */ /* 0x000fea0003c00000 */
[----:B------:R-:W-:Y:S01]  /*230c0*/  MOV R9, R0 ;  /* 0x0000000000097202 */ /* 0x000fe20000000f00 */
[----:B------:R-:W-:Y:S05]  /*230d0*/  BRA `(.L_x_949) ;  /* 0xfffdd55000007947 */ /* 0x000fea000383ffff */
.L_x_695:
[----:B------:R-:W-:Y:S01]  /*230e0*/  IMAD.MOV.U32 R204, RZ, RZ, R4 ;  /* 0x000000ffffcc7224 */ /* 0x000fe200078e0004 */
[----:B------:R-:W-:-:S02]  /*230f0*/  MOV R3, 0x1f ;  /* 0x0000001f00037802 */ /* 0x000fc40000000f00 */
[----:B------:R-:W-:Y:S02]  /*23100*/  MOV R2, 0x23120 ;  /* 0x0002312000027802 */ /* 0x000fe40000000f00 */
[----:B-123--:R-:W-:Y:S05]  /*23110*/  CALL.REL.NOINC `($__internal_13_$__cuda_sm70_shflsync_idx_p) ;  /* 0x00002a0000007944 */ /* 0x00efea0003c00000 */
[----:B------:R-:W-:Y:S01]  /*23120*/  MOV R6, R0 ;  /* 0x0000000000067202 */ /* 0x000fe20000000f00 */
[----:B------:R-:W-:Y:S05]  /*23130*/  BRA `(.L_x_694) ;  /* 0xfffdd55000007947 */ /* 0x000fea000383ffff */
.L_x_750:
[----:B------:R-:W-:Y:S01]  /*23140*/  IMAD.MOV.U32 R204, RZ, RZ, R5 ;  /* 0x000000ffffcc7224 */ /* 0x000fe200078e0005 */
[----:B------:R-:W-:Y:S01]  /*23150*/  MOV R0, RZ ;  /* 0x000000ff00007202 */ /* 0x000fe20000000f00 */
[----:B------:R-:W-:Y:S01]  /*23160*/  IMAD.MOV.U32 R3, RZ, RZ, 0x181f ;  /* 0x0000181fff037424 */ /* 0x000fe200078e00ff */
[----:B------:R-:W-:Y:S02]  /*23170*/  MOV R2, 0x23190 ;  /* 0x0002319000027802 */ /* 0x000fe40000000f00 */
[----:B-----5:R-:W-:Y:S05]  /*23180*/  CALL.REL.NOINC `($__internal_13_$__cuda_sm70_shflsync_idx_p) ;  /* 0x0000299000007944 */ /* 0x020fea0003c00000 */
[----:B------:R-:W-:Y:S01]  /*23190*/  MOV R7, R0 ;  /* 0x0000000000077202 */ /* 0x000fe20000000f00 */
[----:B------:R-:W-:Y:S05]  /*231a0*/  BRA `(.L_x_950) ;  /* 0xfffe56f000007947 */ /* 0x000fea000383ffff */
.L_x_751:
[----:B------:R-:W-:Y:S01]  /*231b0*/  IMAD.MOV.U32 R204, RZ, RZ, R6 ;  /* 0x000000ffffcc7224 */ /* 0x000fe200078e0006 */
[----:B------:R-:W-:Y:S01]  /*231c0*/  MOV R0, RZ ;  /* 0x000000ff00007202 */ /* 0x000fe20000000f00 */
[----:B------:R-:W-:Y:S01]  /*231d0*/  IMAD.MOV.U32 R3, RZ, RZ, 0x181f ;  /* 0x0000181fff037424 */ /* 0x000fe200078e00ff */
[----:B------:R-:W-:Y:S02]  /*231e0*/  MOV R2, 0x23200 ;  /* 0x0002320000027802 */ /* 0x000fe40000000f00 */
[----:B-12--5:R-:W-:Y:S05]  /*231f0*/  CALL.REL.NOINC `($__internal_13_$__cuda_sm70_shflsync_idx_p) ;  /* 0x0000292000007944 */ /* 0x026fea0003c00000 */
[----:B------:R-:W-:Y:S05]  /*23200*/  BRA `(.L_x_951) ;  /* 0xfffe56b000007947 */ /* 0x000fea000383ffff */
.L_x_754:
[----:B------:R-:W-:Y:S01]  /*23210*/  IMAD.MOV.U32 R204, RZ, RZ, R5 ;  /* 0x000000ffffcc7224 */ /* 0x000fe200078e0005 */
[----:B----4-:R-:W-:Y:S01]  /*23220*/  MOV R0, 0x1 ;  /* 0x0000000100007802 */ /* 0x010fe20000000f00 */
[----:B--2---:R-:W-:Y:S01]  /*23230*/  IMAD.MOV.U32 R3, RZ, RZ, 0x181f ;  /* 0x0000181fff037424 */ /* 0x004fe200078e00ff */
[----:B------:R-:W-:-:S02]  /*23240*/  MOV R2, 0x23260 ;  /* 0x0002326000027802 */ /* 0x000fc40000000f00 */
[----:B-1-3-5:R-:W-:Y:S05]  /*23250*/  CALL.REL.NOINC `($__internal_13_$__cuda_sm70_shflsync_idx_p) ;  /* 0x000028c000007944 */ /* 0x02afea0003c00000 */
[----:B------:R-:W-:Y:S01]  /*23260*/  IMAD.MOV.U32 R7, RZ, RZ, R0 ;  /* 0x000000ffff077224 */ /* 0x000fe200078e0000 */
[----:B------:R-:W-:Y:S01]  /*23270*/  MOV R0, 0x1 ;  /* 0x0000000100007802 */ /* 0x000fe20000000f00 */
[----:B------:R-:W-:Y:S01]  /*23280*/  IMAD.MOV.U32 R204, RZ, RZ, R6 ;  /* 0x000000ffffcc7224 */ /* 0x000fe200078e0006 */
[----:B------:R-:W-:-:S02]  /*23290*/  MOV R3, 0x181f ;  /* 0x0000181f00037802 */ /* 0x000fc40000000f00 */
[----:B------:R-:W-:Y:S02]  /*232a0*/  MOV R2, 0x232c0 ;  /* 0x000232c000027802 */ /* 0x000fe40000000f00 */
[----:B------:R-:W-:Y:S05]  /*232b0*/  CALL.REL.NOINC `($__internal_13_$__cuda_sm70_shflsync_idx_p) ;  /* 0x0000286000007944 */ /* 0x000fea0003c00000 */
[----:B------:R-:W-:Y:S05]  /*232c0*/  BRA `(.L_x_952) ;  /* 0xfffe573000007947 */ /* 0x000fea000383ffff */
.L_x_757:
[----:B------:R-:W-:Y:S01]  /*232d0*/  IMAD.MOV.U32 R204, RZ, RZ, R5 ;  /* 0x000000ffffcc7224 */ /* 0x000fe200078e0005 */
[----:B----4-:R-:W-:Y:S01]  /*232e0*/  MOV R0, 0x2 ;  /* 0x0000000200007802 */ /* 0x010fe20000000f00 */
[----:B-1----:R-:W-:Y:S01]  /*232f0*/  IMAD.MOV.U32 R3, RZ, RZ, 0x181f ;  /* 0x0000181fff037424 */ /* 0x002fe200078e00ff */
[----:B------:R-:W-:Y:S02]  /*23300*/  MOV R2, 0x23320 ;  /* 0x0002332000027802 */ /* 0x000fe40000000f00 */
[----:B--23-5:R-:W-:Y:S05]  /*23310*/  CALL.REL.NOINC `($__internal_13_$__cuda_sm70_shflsync_idx_p) ;  /* 0x0000280000007944 */ /* 0x02cfea0003c00000 */
[----:B------:R-:W-:Y:S01]  /*23320*/  MOV R7, R0 ;  /* 0x0000000000077202 */ /* 0x000fe20000000f00 */
[----:B------:R-:W-:Y:S05]  /*23330*/  BRA `(.L_x_953) ;  /* 0xfffe57f000007947 */ /* 0x000fea000383ffff */
.L_x_758:
[----:B------:R-:W-:Y:S01]  /*23340*/  IMAD.MOV.U32 R204, RZ, RZ, R6 ;  /* 0x000000ffffcc7224 */ /* 0x000fe200078e0006 */
[----:B----4-:R-:W-:Y:S01]  /*23350*/  MOV R0, 0x2 ;  /* 0x0000000200007802 */ /* 0x010fe20000000f00 */
[----:B------:R-:W-:Y:S01]  /*23360*/  IMAD.MOV.U32 R3, RZ, RZ, 0x181f ;  /* 0x0000181fff037424 */ /* 0x000fe200078e00ff */
[----:B------:R-:W-:Y:S02]  /*23370*/  MOV R2, 0x23390 ;  /* 0x0002339000027802 */ /* 0x000fe40000000f00 */
[----:B-123-5:R-:W-:Y:S05]  /*23380*/  CALL.REL.NOINC `($__internal_13_$__cuda_sm70_shflsync_idx_p) ;  /* 0x0000279000007944 */ /* 0x02efea0003c00000 */
[----:B------:R-:W-:Y:S05]  /*23390*/  BRA `(.L_x_954) ;  /* 0xfffe57b000007947 */ /* 0x000fea000383ffff */
.L_x_761:
[----:B------:R-:W-:Y:S01]  /*233a0*/  IMAD.MOV.U32 R204, RZ, RZ, R5 ;  /* 0x000000ffffcc7224 */ /* 0x000fe200078e0005 */
[----:B-1----:R-:W-:Y:S01]  /*233b0*/  MOV R0, 0x3 ;  /* 0x0000000300007802 */ /* 0x002fe20000000f00 */
[----:B------:R-:W-:Y:S01]  /*233c0*/  IMAD.MOV.U32 R3, RZ, RZ, 0x181f ;  /* 0x0000181fff037424 */ /* 0x000fe200078e00ff */
[----:B------:R-:W-:-:S02]  /*233d0*/  MOV R2, 0x233f0 ;  /* 0x000233f000027802 */ /* 0x000fc40000000f00 */
[----:B--2345:R-:W-:Y:S05]  /*233e0*/  CALL.REL.NOINC `($__internal_13_$__cuda_sm70_shflsync_idx_p) ;  /* 0x0000273000007944 */ /* 0x03cfea0003c00000 */
[----:B------:R-:W-:Y:S01]  /*233f0*/  IMAD.MOV.U32 R5, RZ, RZ, R0 ;  /* 0x000000ffff057224 */ /* 0x000fe200078e0000 */
[----:B------:R-:W-:Y:S01]  /*23400*/  MOV R0, 0x3 ;  /* 0x0000000300007802 */ /* 0x000fe20000000f00 */
[----:B------:R-:W-:Y:S01]  /*23410*/  IMAD.MOV.U32 R204, RZ, RZ, R6 ;  /* 0x000000ffffcc7224 */ /* 0x000fe200078e0006 */
[----:B------:R-:W-:-:S02]  /*23420*/  MOV R3, 0x181f ;  /* 0x0000181f00037802 */ /* 0x000fc40000000f00 */
[----:B------:R-:W-:Y:S02]  /*23430*/  MOV R2, 0x23450 ;  /* 0x0002345000027802 */ /* 0x000fe40000000f00 */
[----:B------:R-:W-:Y:S05]  /*23440*/  CALL.REL.NOINC `($__internal_13_$__cuda_sm70_shflsync_idx_p) ;  /* 0x000026d000007944 */ /* 0x000fea0003c00000 */
[----:B------:R-:W-:Y:S05]  /*23450*/  BRA `(.L_x_955) ;  /* 0xfffe583000007947 */ /* 0x000fea000383ffff */
.L_x_808:
[----:B------:R-:W-:Y:S01]  /*23460*/  IMAD.MOV.U32 R204, RZ, RZ, R5 ;  /* 0x000000ffffcc7224 */ /* 0x000fe200078e0005 */
[----:B------:R-:W-:Y:S01]  /*23470*/  MOV R0, RZ ;  /* 0x000000ff00007202 */ /* 0x000fe20000000f00 */
[----:B------:R-:W-:Y:S01]  /*23480*/  IMAD.MOV.U32 R3, RZ, RZ, 0x181f ;  /* 0x0000181fff037424 */ /* 0x000fe200078e00ff */
[----:B------:R-:W-:Y:S02]  /*23490*/  MOV R2, 0x234b0 ;  /* 0x000234b000027802 */ /* 0x000fe40000000f00 */
[----:B------:R-:W-:Y:S05]  /*234a0*/  CALL.REL.NOINC `($__internal_13_$__cuda_sm70_shflsync_idx_p) ;  /* 0x0000267000007944 */ /* 0x000fea0003c00000 */
[----:B------:R-:W-:Y:S01]  /*234b0*/  MOV R4, R0 ;  /* 0x0000000000047202 */ /* 0x000fe20000000f00 */
[----:B------:R-:W-:Y:S05]  /*234c0*/  BRA `(.L_x_956) ;  /* 0xfffed92000007947 */ /* 0x000fea000383ffff */
.L_x_809:
[----:B------:R-:W-:Y:S01]  /*234d0*/  IMAD.MOV.U32 R204, RZ, RZ, R12 ;  /* 0x000000ffffcc7224 */ /* 0x000fe200078e000c */
[----:B------:R-:W-:Y:S01]  /*234e0*/  MOV R0, RZ ;  /* 0x000000ff00007202 */ /* 0x000fe20000000f00 */
[----:B------:R-:W-:Y:S01]  /*234f0*/  IMAD.MOV.U32 R3, RZ, RZ, 0x181f ;  /* 0x0000181fff037424 */ /* 0x000fe200078e00ff */
[----:B------:R-:W-:Y:S02]  /*23500*/  MOV R2, 0x23520 ;  /* 0x0002352000027802 */ /* 0x000fe40000000f00 */
[----:B-12---:R-:W-:Y:S05]  /*23510*/  CALL.REL.NOINC `($__internal_13_$__cuda_sm70_shflsync_idx_p) ;  /* 0x0000260000007944 */ /* 0x006fea0003c00000 */
[C---:B------:R-:W-:Y:S01]  /*23520*/  IADD3 R6, P1, R0.reuse, R90, RZ ;  /* 0x0000005a00067210 */ /* 0x040fe20007f3e0ff */
[----:B------:R-:W-:Y:S01]  /*23530*/  IMAD.MOV.U32 R204, RZ, RZ, R5 ;  /* 0x000000ffffcc7224 */ /* 0x000fe200078e0005 */
[----:B------:R-:W-:Y:S02]  /*23540*/  IADD3 R8, P0, R0, R88, RZ ;  /* 0x0000005800087210 */ /* 0x000fe40007f1e0ff */
[----:B------:R-:W-:Y:S01]  /*23550*/  ISETP.GE.AND P2, PT, R200, c[0x0][0x1d4], PT ;  /* 0x00007500c8007a0c */ /* 0x000fe20003f46270 */
[----:B------:R-:W-:Y:S01]  /*23560*/  IMAD.X R7, R4, 0x1, R91, P1 ;  /* 0x0000000104077824 */ /* 0x000fe200008e065b */
[----:B------:R-:W-:Y:S01]  /*23570*/  ISETP.GE.AND P1, PT, R202, c[0x0][0x1d4], PT ;  /* 0x00007500ca007a0c */ /* 0x000fe20003f26270 */
[----:B------:R-:W-:Y:S01]  /*23580*/  IMAD.X R9, R4, 0x1, R89, P0 ;  /* 0x0000000104097824 */ /* 0x000fe200000e0659 */
[----:B------:R-:W-:-:S02]  /*23590*/  ISETP.GE.AND P0, PT, R203, c[0x0][0x1d4], PT ;  /* 0x00007500cb007a0c */ /* 0x000fc40003f06270 */
        /* <DEDUP_REMOVED lines=14> */
[----:B-1----:R-:W-:Y:S05]  /*23680*/  CALL.REL.NOINC `($__internal_13_$__cuda_sm70_shflsync_idx_p) ;  /* 0x0000249000007944 */ /* 0x002fea0003c00000 */
[----:B------:R-:W-:Y:S01]  /*23690*/  IMAD.MOV.U32 R4, RZ, RZ, R0 ;  /* 0x000000ffff047224 */ /* 0x000fe200078e0000 */
[----:B------:R-:W-:Y:S01]  /*236a0*/  MOV R0, 0x1 ;  /* 0x0000000100007802 */ /* 0x000fe20000000f00 */
[----:B------:R-:W-:Y:S01]  /*236b0*/  IMAD.MOV.U32 R204, RZ, RZ, R12 ;  /* 0x000000ffffcc7224 */ /* 0x000fe200078e000c */
[----:B------:R-:W-:-:S02]  /*236c0*/  MOV R3, 0x181f ;  /* 0x0000181f00037802 */ /* 0x000fc40000000f00 */
[----:B------:R-:W-:Y:S02]  /*236d0*/  MOV R2, 0x236f0 ;  /* 0x000236f000027802 */ /* 0x000fe40000000f00 */
[----:B------:R-:W-:Y:S05]  /*236e0*/  CALL.REL.NOINC `($__internal_13_$__cuda_sm70_shflsync_idx_p) ;  /* 0x0000243000007944 */ /* 0x000fea0003c00000 */
[----:B------:R-:W-:Y:S05]  /*236f0*/  BRA `(.L_x_957) ;  /* 0xfffed83000007947 */ /* 0x000fea000383ffff */
.L_x_810:
[----:B------:R-:W-:Y:S01]  /*23700*/  IMAD.MOV.U32 R204, RZ, RZ, R4 ;  /* 0x000000ffffcc7224 */ /* 0x000fe200078e0004 */
[----:B------:R-:W-:Y:S01]  /*23710*/  MOV R0, RZ ;  /* 0x000000ff00007202 */ /* 0x000fe20000000f00 */
[----:B------:R-:W-:Y:S01]  /*23720*/  IMAD.MOV.U32 R3, RZ, RZ, 0x1c1f ;  /* 0x00001c1fff037424 */ /* 0x000fe200078e00ff */
[----:B------:R-:W-:Y:S02]  /*23730*/  MOV R2, 0x23750 ;  /* 0x0002375000027802 */ /* 0x000fe40000000f00 */
[----:B------:R-:W-:Y:S05]  /*23740*/  CALL.REL.NOINC `($__internal_13_$__cuda_sm70_shflsync_idx_p) ;  /* 0x000023d000007944 */ /* 0x000fea0003c00000 */
[----:B------:R-:W-:Y:S01]  /*23750*/  MOV R3, R0 ;  /* 0x0000000000037202 */ /* 0x000fe20000000f00 */
[----:B------:R-:W-:Y:S05]  /*23760*/  BRA `(.L_x_958) ;  /* 0xfffeda2000007947 */ /* 0x000fea000383ffff */
.L_x_815:
[----:B------:R-:W-:Y:S01]  /*23770*/  IMAD.MOV.U32 R204, RZ, RZ, R4 ;  /* 0x000000ffffcc7224 */ /* 0x000fe200078e0004 */
[----:B------:R-:W-:Y:S01]  /*23780*/  MOV R0, 0x1 ;  /* 0x0000000100007802 */ /* 0x000fe20000000f00 */
[----:B------:R-:W-:Y:S01]  /*23790*/  IMAD.MOV.U32 R3, RZ, RZ, 0x1c1f ;  /* 0x00001c1fff037424 */ /* 0x000fe200078e00ff */
[----:B------:R-:W-:Y:S02]  /*237a0*/  MOV R2, 0x237c0 ;  /* 0x000237c000027802 */ /* 0x000fe40000000f00 */
[----:B-1----:R-:W-:Y:S05]  /*237b0*/  CALL.REL.NOINC `($__internal_13_$__cuda_sm70_shflsync_idx_p) ;  /* 0x0000236000007944 */ /* 0x002fea0003c00000 */
[----:B------:R-:W-:Y:S01]  /*237c0*/  MOV R3, R0 ;  /* 0x0000000000037202 */ /* 0x000fe20000000f00 */
[----:B------:R-:W-:Y:S05]  /*237d0*/  BRA `(.L_x_959) ;  /* 0xfffede9000007947 */ /* 0x000fea000383ffff */
.L_x_820:
[----:B------:R-:W-:Y:S02]  /*237e0*/  MOV R0, 0x2 ;  /* 0x0000000200007802 */ /* 0x000fe40000000f00 */
[----:B------:R-:W-:-:S02]  /*237f0*/  MOV R2, 0x23810 ;  /* 0x0002381000027802 */ /* 0x000fc40000000f00 */
[----:B------:R-:W-:Y:S05]  /*23800*/  CALL.REL.NOINC `($__internal_12_$__cuda_sm70_shflsync_bfly_p) ;  /* 0x000022b000007944 */ /* 0x000fea0003c00000 */
[----:B------:R-:W-:Y:S05]  /*23810*/  BRA `(.L_x_960) ;  /* 0xfffee50000007947 */ /* 0x000fea000383ffff */
.L_x_821:
[----:B------:R-:W-:Y:S02]  /*23820*/  MOV R0, 0x1 ;  /* 0x0000000100007802 */ /* 0x000fe40000000f00 */
[----:B------:R-:W-:-:S02]  /*23830*/  MOV R2, 0x23850 ;  /* 0x0002385000027802 */ /* 0x000fc40000000f00 */
[----:B------:R-:W-:Y:S05]  /*23840*/  CALL.REL.NOINC `($__internal_12_$__cuda_sm70_shflsync_bfly_p) ;  /* 0x0000227000007944 */ /* 0x000fea0003c00000 */
[----:B------:R-:W-:Y:S01]  /*23850*/  FMNMX.FTZ R100, R4, R0, !PT ;  /* 0x0000000004647209 */ /* 0x000fe20007810000 */
[----:B------:R-:W-:Y:S01]  /*23860*/  IMAD.MOV.U32 R4, RZ, RZ, R5 ;  /* 0x000000ffff047224 */ /* 0x000fe200078e0005 */
[----:B------:R-:W-:Y:S01]  /*23870*/  MOV R2, 0x238a0 ;  /* 0x000238a000027802 */ /* 0x000fe20000000f00 */
[----:B------:R-:W-:-:S02]  /*23880*/  IMAD.MOV.U32 R0, RZ, RZ, 0x2 ;  /* 0x00000002ff007424 */ /* 0x000fc400078e00ff */
[----:B------:R-:W-:Y:S05]  /*23890*/  CALL.REL.NOINC `($__internal_12_$__cuda_sm70_shflsync_bfly_p) ;  /* 0x0000222000007944 */ /* 0x000fea0003c00000 */
[----:B------:R-:W-:Y:S01]  /*238a0*/  FMNMX.FTZ R5, R5, R0, !PT ;  /* 0x0000000005057209 */ /* 0x000fe20007810000 */
[----:B------:R-:W-:Y:S01]  /*238b0*/  IMAD.MOV.U32 R0, RZ, RZ, 0x1 ;  /* 0x00000001ff007424 */ /* 0x000fe200078e00ff */
[----:B------:R-:W-:-:S03]  /*238c0*/  MOV R2, 0x238f0 ;  /* 0x000238f000027802 */ /* 0x000fc60000000f00 */
[----:B------:R-:W-:Y:S02]  /*238d0*/  IMAD.MOV.U32 R4, RZ, RZ, R5 ;  /* 0x000000ffff047224 */ /* 0x000fe400078e0005 */
[----:B------:R-:W-:Y:S05]  /*238e0*/  CALL.REL.NOINC `($__internal_12_$__cuda_sm70_shflsync_bfly_p) ;  /* 0x000021d000007944 */ /* 0x000fea0003c00000 */
[----:B------:R-:W-:Y:S01]  /*238f0*/  MOV R3, R0 ;  /* 0x0000000000037202 */ /* 0x000fe20000000f00 */
[----:B------:R-:W-:Y:S05]  /*23900*/  BRA `(.L_x_961) ;  /* 0xfffee48000007947 */ /* 0x000fea000383ffff */
.L_x_829:
[----:B------:R-:W-:Y:S01]  /*23910*/  MOV R0, RZ ;  /* 0x000000ff00007202 */ /* 0x000fe20000000f00 */
[----:B------:R-:W-:Y:S01]  /*23920*/  IMAD.MOV.U32 R204, RZ, RZ, R5 ;  /* 0x000000ffffcc7224 */ /* 0x000fe200078e0005 */
[----:B------:R-:W-:Y:S01]  /*23930*/  MOV R2, 0x23960 ;  /* 0x0002396000027802 */ /* 0x000fe20000000f00 */
[----:B------:R-:W-:Y:S02]  /*23940*/  IMAD.MOV.U32 R3, RZ, RZ, 0x181f ;  /* 0x0000181fff037424 */ /* 0x000fe400078e00ff */
[----:B-1234-:R-:W-:Y:S05]  /*23950*/  CALL.REL.NOINC `($__internal_13_$__cuda_sm70_shflsync_idx_p) ;  /* 0x000021c000007944 */ /* 0x01efea0003c00000 */
[----:B------:R-:W-:Y:S01]  /*23960*/  MOV R4, R0 ;  /* 0x0000000000047202 */ /* 0x000fe20000000f00 */
[----:B------:R-:W-:-:S05]  /*23970*/  BRA `(.L_x_962) ;  /* 0xfffef98000007947 */ /* 0x000fca000383ffff */
.L_x_830:
[----:B------:R-:W-:Y:S01]  /*23980*/  MOV R0, RZ ;  /* 0x000000ff00007202 */ /* 0x000fe20000000f00 */
[----:B------:R-:W-:Y:S01]  /*23990*/  IMAD.MOV.U32 R204, RZ, RZ, R13 ;  /* 0x000000ffffcc7224 */ /* 0x000fe200078e000d */
[----:B------:R-:W-:Y:S01]  /*239a0*/  MOV R2, 0x239d0 ;  /* 0x000239d000027802 */ /* 0x000fe20000000f00 */
[----:B------:R-:W-:Y:S02]  /*239b0*/  IMAD.MOV.U32 R3, RZ, RZ, 0x181f ;  /* 0x0000181fff037424 */ /* 0x000fe400078e00ff */
[----:B-1234-:R-:W-:Y:S05]  /*239c0*/  CALL.REL.NOINC `($__internal_13_$__cuda_sm70_shflsync_idx_p) ;  /* 0x0000215000007944 */ /* 0x01efea0003c00000 */
        /* <DEDUP_REMOVED lines=22> */
[----:B------:R-:W-:Y:S05]  /*23b30*/  CALL.REL.NOINC `($__internal_13_$__cuda_sm70_shflsync_idx_p) ;  /* 0x00001fe000007944 */ /* 0x000fea0003c00000 */
[----:B------:R-:W-:Y:S01]  /*23b40*/  MOV R3, 0x181f ;  /* 0x0000181f00037802 */ /* 0x000fe20000000f00 */
[----:B------:R-:W-:Y:S01]  /*23b50*/  IMAD.MOV.U32 R4, RZ, RZ, R0 ;  /* 0x000000ffff047224 */ /* 0x000fe200078e0000 */
[----:B------:R-:W-:Y:S01]  /*23b60*/  MOV R0, 0x1 ;  /* 0x0000000100007802 */ /* 0x000fe20000000f00 */
[----:B------:R-:W-:Y:S01]  /*23b70*/  IMAD.MOV.U32 R204, RZ, RZ, R13 ;  /* 0x000000ffffcc7224 */ /* 0x000fe200078e000d */
[----:B------:R-:W-:Y:S02]  /*23b80*/  MOV R2, 0x23ba0 ;  /* 0x00023ba000027802 */ /* 0x000fe40000000f00 */
[----:B------:R-:W-:Y:S05]  /*23b90*/  CALL.REL.NOINC `($__internal_13_$__cuda_sm70_shflsync_idx_p) ;  /* 0x00001f8000007944 */ /* 0x000fea0003c00000 */
[----:B------:R-:W-:-:S05]  /*23ba0*/  BRA `(.L_x_963) ;  /* 0xfffef8a000007947 */ /* 0x000fca000383ffff */
.L_x_833:
[----:B------:R-:W-:Y:S01]  /*23bb0*/  MOV R0, RZ ;  /* 0x000000ff00007202 */ /* 0x000fe20000000f00 */
[----:B------:R-:W-:Y:S01]  /*23bc0*/  IMAD.MOV.U32 R204, RZ, RZ, R5 ;  /* 0x000000ffffcc7224 */ /* 0x000fe200078e0005 */
[----:B------:R-:W-:Y:S01]  /*23bd0*/  MOV R2, 0x23c00 ;  /* 0x00023c0000027802 */ /* 0x000fe20000000f00 */
[----:B------:R-:W-:Y:S02]  /*23be0*/  IMAD.MOV.U32 R3, RZ, RZ, 0x181f ;  /* 0x0000181fff037424 */ /* 0x000fe400078e00ff */
[----:B------:R-:W-:Y:S05]  /*23bf0*/  CALL.REL.NOINC `($__internal_13_$__cuda_sm70_shflsync_idx_p) ;  /* 0x00001f2000007944 */ /* 0x000fea0003c00000 */
[----:B------:R-:W-:Y:S01]  /*23c00*/  MOV R4, R0 ;  /* 0x0000000000047202 */ /* 0x000fe20000000f00 */
[----:B------:R-:W-:-:S05]  /*23c10*/  BRA `(.L_x_964) ;  /* 0xffff095000007947 */ /* 0x000fca000383ffff */
.L_x_834:
[----:B------:R-:W-:Y:S01]  /*23c20*/  MOV R0, RZ ;  /* 0x000000ff00007202 */ /* 0x000fe20000000f00 */
[----:B------:R-:W-:Y:S01]  /*23c30*/  IMAD.MOV.U32 R204, RZ, RZ, R9 ;  /* 0x000000ffffcc7224 */ /* 0x000fe200078e0009 */
[----:B------:R-:W-:Y:S01]  /*23c40*/  MOV R2, 0x23c70 ;  /* 0x00023c7000027802 */ /* 0x000fe20000000f00 */
[----:B------:R-:W-:Y:S02]  /*23c50*/  IMAD.MOV.U32 R3, RZ, RZ, 0x181f ;  /* 0x0000181fff037424 */ /* 0x000fe400078e00ff */
[----:B-12---:R-:W-:Y:S05]  /*23c60*/  CALL.REL.NOINC `($__internal_13_$__cuda_sm70_shflsync_idx_p) ;  /* 0x00001eb000007944 */ /* 0x006fea0003c00000 */
        /* <DEDUP_REMOVED lines=30> */
.L_x_835:
[----:B------:R-:W-:Y:S01]  /*23e50*/  MOV R0, RZ ;  /* 0x000000ff00007202 */ /* 0x000fe20000000f00 */
[----:B------:R-:W-:Y:S01]  /*23e60*/  IMAD.MOV.U32 R204, RZ, RZ, R4 ;  /* 0x000000ffffcc7224 */ /* 0x000fe200078e0004 */
[----:B------:R-:W-:Y:S01]  /*23e70*/  MOV R2, 0x23ea0 ;  /* 0x00023ea000027802 */ /* 0x000fe20000000f00 */
[----:B------:R-:W-:Y:S02]  /*23e80*/  IMAD.MOV.U32 R3, RZ, RZ, 0x1c1f ;  /* 0x00001c1fff037424 */ /* 0x000fe400078e00ff */
[----:B------:R-:W-:Y:S05]  /*23e90*/  CALL.REL.NOINC `($__internal_13_$__cuda_sm70_shflsync_idx_p) ;  /* 0x00001c8000007944 */ /* 0x000fea0003c00000 */
[----:B------:R-:W-:Y:S01]  /*23ea0*/  MOV R3, R0 ;  /* 0x0000000000037202 */ /* 0x000fe20000000f00 */
[----:B------:R-:W-:-:S05]  /*23eb0*/  BRA `(.L_x_966) ;  /* 0xffff0a7000007947 */ /* 0x000fca000383ffff */
.L_x_840:
[----:B------:R-:W-:Y:S01]  /*23ec0*/  MOV R0, 0x1 ;  /* 0x0000000100007802 */ /* 0x000fe20000000f00 */
[----:B------:R-:W-:Y:S01]  /*23ed0*/  IMAD.MOV.U32 R204, RZ, RZ, R4 ;  /* 0x000000ffffcc7224 */ /* 0x000fe200078e0004 */
[----:B------:R-:W-:Y:S01]  /*23ee0*/  MOV R2, 0x23f10 ;  /* 0x00023f1000027802 */ /* 0x000fe20000000f00 */
[----:B------:R-:W-:Y:S02]  /*23ef0*/  IMAD.MOV.U32 R3, RZ, RZ, 0x1c1f ;  /* 0x00001c1fff037424 */ /* 0x000fe400078e00ff */
[----:B-1----:R-:W-:Y:S05]  /*23f00*/  CALL.REL.NOINC `($__internal_13_$__cuda_sm70_shflsync_idx_p) ;  /* 0x00001c1000007944 */ /* 0x002fea0003c00000 */
[----:B------:R-:W-:Y:S01]  /*23f10*/  MOV R3, R0 ;  /* 0x0000000000037202 */ /* 0x000fe20000000f00 */
[----:B------:R-:W-:-:S05]  /*23f20*/  BRA `(.L_x_967) ;  /* 0xffff0f1000007947 */ /* 0x000fca000383ffff */
.L_x_845:
[----:B------:R-:W-:Y:S02]  /*23f30*/  MOV R0, 0x2 ;  /* 0x0000000200007802 */ /* 0x000fe40000000f00 */
[----:B------:R-:W-:Y:S02]  /*23f40*/  MOV R2, 0x23f60 ;  /* 0x00023f6000027802 */ /* 0x000fe40000000f00 */
[----:B------:R-:W-:Y:S05]  /*23f50*/  CALL.REL.NOINC `($__internal_12_$__cuda_sm70_shflsync_bfly_p) ;  /* 0x00001b6000007944 */ /* 0x000fea0003c00000 */
[----:B------:R-:W-:-:S05]  /*23f60*/  BRA `(.L_x_968) ;  /* 0xffff15d000007947 */ /* 0x000fca000383ffff */
.L_x_846:
[----:B------:R-:W-:Y:S02]  /*23f70*/  MOV R0, 0x1 ;  /* 0x0000000100007802 */ /* 0x000fe40000000f00 */
[----:B------:R-:W-:Y:S02]  /*23f80*/  MOV R2, 0x23fa0 ;  /* 0x00023fa000027802 */ /* 0x000fe40000000f00 */
[----:B------:R-:W-:Y:S05]  /*23f90*/  CALL.REL.NOINC `($__internal_12_$__cuda_sm70_shflsync_bfly_p) ;  /* 0x00001b2000007944 */ /* 0x000fea0003c00000 */
[----:B------:R-:W-:Y:S01]  /*23fa0*/  FMNMX.FTZ R100, R4, R0, !PT ;  /* 0x0000000004647209 */ /* 0x000fe20007810000 */
[----:B------:R-:W-:Y:S01]  /*23fb0*/  IMAD.MOV.U32 R4, RZ, RZ, R5 ;  /* 0x000000ffff047224 */ /* 0x000fe200078e0005 */
[----:B------:R-:W-:Y:S01]  /*23fc0*/  MOV R2, 0x23ff0 ;  /* 0x00023ff000027802 */ /* 0x000fe20000000f00 */
[----:B------:R-:W-:Y:S02]  /*23fd0*/  IMAD.MOV.U32 R0, RZ, RZ, 0x2 ;  /* 0x00000002ff007424 */ /* 0x000fe400078e00ff */
[----:B------:R-:W-:Y:S05]  /*23fe0*/  CALL.REL.NOINC `($__internal_12_$__cuda_sm70_shflsync_bfly_p) ;  /* 0x00001ad000007944 */ /* 0x000fea0003c00000 */
[----:B------:R-:W-:Y:S01]  /*23ff0*/  FMNMX.FTZ R4, R5, R0, !PT ;  /* 0x0000000005047209 */ /* 0x000fe20007810000 */
[----:B------:R-:W-:Y:S01]  /*24000*/  IMAD.MOV.U32 R0, RZ, RZ, 0x1 ;  /* 0x00000001ff007424 */ /* 0x000fe200078e00ff */
[----:B------:R-:W-:Y:S02]  /*24010*/  MOV R2, 0x24030 ;  /* 0x0002403000027802 */ /* 0x000fe40000000f00 */
[----:B------:R-:W-:Y:S05]  /*24020*/  CALL.REL.NOINC `($__internal_12_$__cuda_sm70_shflsync_bfly_p) ;  /* 0x00001a9000007944 */ /* 0x000fea0003c00000 */
[----:B------:R-:W-:-:S05]  /*24030*/  BRA `(.L_x_969) ;  /* 0xffff157000007947 */ /* 0x000fca000383ffff */
.L_x_855:
[----:B------:R-:W-:Y:S01]  /*24040*/  MOV R0, RZ ;  /* 0x000000ff00007202 */ /* 0x000fe20000000f00 */
[----:B------:R-:W-:Y:S01]  /*24050*/  IMAD.MOV.U32 R204, RZ, RZ, R5 ;  /* 0x000000ffffcc7224 */ /* 0x000fe200078e0005 */
[----:B------:R-:W-:Y:S01]  /*24060*/  MOV R2, 0x24090 ;  /* 0x0002409000027802 */ /* 0x000fe20000000f00 */
[----:B------:R-:W-:Y:S02]  /*24070*/  IMAD.MOV.U32 R3, RZ, RZ, 0x181f ;  /* 0x0000181fff037424 */ /* 0x000fe400078e00ff */
[----:B-1234-:R-:W-:Y:S05]  /*24080*/  CALL.REL.NOINC `($__internal_13_$__cuda_sm70_shflsync_idx_p) ;  /* 0x00001a9000007944 */ /* 0x01efea0003c00000 */
[----:B------:R-:W-:Y:S01]  /*24090*/  MOV R4, R0 ;  /* 0x0000000000047202 */ /* 0x000fe20000000f00 */
[----:B------:R-:W-:-:S05]  /*240a0*/  BRA `(.L_x_970) ;  /* 0xffff311000007947 */ /* 0x000fca000383ffff */
.L_x_856:
        /* <DEDUP_REMOVED lines=35> */
.L_x_859:
[----:B------:R-:W-:Y:S01]  /*242e0*/  MOV R0, RZ ;  /* 0x000000ff00007202 */ /* 0x000fe20000000f00 */
[----:B------:R-:W-:Y:S01]  /*242f0*/  IMAD.MOV.U32 R204, RZ, RZ, R5 ;  /* 0x000000ffffcc7224 */ /* 0x000fe200078e0005 */
[----:B------:R-:W-:Y:S01]  /*24300*/  MOV R2, 0x24330 ;  /* 0x0002433000027802 */ /* 0x000fe20000000f00 */
[----:B------:R-:W-:Y:S02]  /*24310*/  IMAD.MOV.U32 R3, RZ, RZ, 0x181f ;  /* 0x0000181fff037424 */ /* 0x000fe400078e00ff */
[----:B------:R-:W-:Y:S05]  /*24320*/  CALL.REL.NOINC `($__internal_13_$__cuda_sm70_shflsync_idx_p) ;  /* 0x000017f000007944 */ /* 0x000fea0003c00000 */
[----:B------:R-:W-:Y:S01]  /*24330*/  MOV R4, R0 ;  /* 0x0000000000047202 */ /* 0x000fe20000000f00 */
[----:B------:R-:W-:-:S05]  /*24340*/  BRA `(.L_x_972) ;  /* 0xffff40e000007947 */ /* 0x000fca000383ffff */
.L_x_860:
        /* <DEDUP_REMOVED lines=35> */
.L_x_861:
[----:B------:R-:W-:Y:S02]  /*24580*/  MOV R0, 0x2 ;  /* 0x0000000200007802 */ /* 0x000fe40000000f00 */
[----:B------:R-:W-:Y:S02]  /*24590*/  MOV R2, 0x245b0 ;  /* 0x000245b000027802 */ /* 0x000fe40000000f00 */
[----:B------:R-:W-:Y:S05]  /*245a0*/  CALL.REL.NOINC `($__internal_12_$__cuda_sm70_shflsync_bfly_p) ;  /* 0x0000151000007944 */ /* 0x000fea0003c00000 */
[----:B------:R-:W-:-:S05]  /*245b0*/  BRA `(.L_x_974) ;  /* 0xffff436000007947 */ /* 0x000fca000383ffff */
.L_x_862:
        /* <DEDUP_REMOVED lines=13> */
.L_x_865:
[----:B------:R-:W-:Y:S01]  /*24690*/  MOV R0, RZ ;  /* 0x000000ff00007202 */ /* 0x000fe20000000f00 */
[----:B------:R-:W-:Y:S01]  /*246a0*/  IMAD.MOV.U32 R204, RZ, RZ, R7 ;  /* 0x000000ffffcc7224 */ /* 0x000fe200078e0007 */
[----:B------:R-:W-:Y:S01]  /*246b0*/  MOV R2, 0x246e0 ;  /* 0x000246e000027802 */ /* 0x000fe20000000f00 */
[----:B------:R-:W-:Y:S02]  /*246c0*/  IMAD.MOV.U32 R3, RZ, RZ, 0x181f ;  /* 0x0000181fff037424 */ /* 0x000fe400078e00ff */
[----:B-1234-:R-:W-:Y:S05]  /*246d0*/  CALL.REL.NOINC `($__internal_13_$__cuda_sm70_shflsync_idx_p) ;  /* 0x0000144000007944 */ /* 0x01efea0003c00000 */
[----:B------:R-:W-:-:S05]  /*246e0*/  BRA `(.L_x_976) ;  /* 0xffff5c1000007947 */ /* 0x000fca000383ffff */
.L_x_868:
[----:B------:R-:W-:Y:S01]  /*246f0*/  MOV R0, RZ ;  /* 0x000000ff00007202 */ /* 0x000fe20000000f00 */
[----:B------:R-:W-:Y:S01]  /*24700*/  IMAD.MOV.U32 R204, RZ, RZ, R5 ;  /* 0x000000ffffcc7224 */ /* 0x000fe200078e0005 */
[----:B------:R-:W-:Y:S01]  /*24710*/  MOV R2, 0x24740 ;  /* 0x0002474000027802 */ /* 0x000fe20000000f00 */
[----:B------:R-:W-:Y:S02]  /*24720*/  IMAD.MOV.U32 R3, RZ, RZ, 0x181f ;  /* 0x0000181fff037424 */ /* 0x000fe400078e00ff */
[----:B-1----:R-:W-:Y:S05]  /*24730*/  CALL.REL.NOINC `($__internal_13_$__cuda_sm70_shflsync_idx_p) ;  /* 0x000013e000007944 */ /* 0x002fea0003c00000 */
[----:B------:R-:W-:Y:S01]  /*24740*/  MOV R4, R0 ;  /* 0x0000000000047202 */ /* 0x000fe20000000f00 */
[----:B------:R-:W-:-:S05]  /*24750*/  BRA `(.L_x_977) ;  /* 0xffff6db000007947 */ /* 0x000fca000383ffff */
.L_x_869:
[----:B------:R-:W-:Y:S01]  /*24760*/  MOV R0, RZ ;  /* 0x000000ff00007202 */ /* 0x000fe20000000f00 */
[----:B------:R-:W-:Y:S01]  /*24770*/  IMAD.MOV.U32 R204, RZ, RZ, R8 ;  /* 0x000000ffffcc7224 */ /* 0x000fe200078e0008 */
[----:B------:R-:W-:Y:S01]  /*24780*/  MOV R2, 0x247b0 ;  /* 0x000247b000027802 */ /* 0x000fe20000000f00 */
[----:B------:R-:W-:Y:S02]  /*24790*/  IMAD.MOV.U32 R3, RZ, RZ, 0x181f ;  /* 0x0000181fff037424 */ /* 0x000fe400078e00ff */
[----:B-123--:R-:W-:Y:S05]  /*247a0*/  CALL.REL.NOINC `($__internal_13_$__cuda_sm70_shflsync_idx_p) ;  /* 0x0000137000007944 */ /* 0x00efea0003c00000 */
[----:B------:R-:W-:Y:S01]  /*247b0*/  IADD3 R2, -R100, 0x10, RZ ;  /* 0x0000001064027810 */ /* 0x000fe20007ffe1ff */
        /* <DEDUP_REMOVED lines=19> */
[----:B--2---:R-:W-:Y:S05]  /*248f0*/  CALL.REL.NOINC `($__internal_13_$__cuda_sm70_shflsync_idx_p) ;  /* 0x0000122000007944 */ /* 0x004fea0003c00000 */
[----:B------:R-:W-:Y:S01]  /*24900*/  MOV R3, 0x181f ;  /* 0x0000181f00037802 */ /* 0x000fe20000000f00 */
[----:B------:R-:W-:Y:S01]  /*24910*/  IMAD.MOV.U32 R4, RZ, RZ, R0 ;  /* 0x000000ffff047224 */ /* 0x000fe200078e0000 */
[----:B------:R-:W-:Y:S01]  /*24920*/  MOV R0, 0x1 ;  /* 0x0000000100007802 */ /* 0x000fe20000000f00 */
[----:B------:R-:W-:Y:S01]  /*24930*/  IMAD.MOV.U32 R204, RZ, RZ, R8 ;  /* 0x000000ffffcc7224 */ /* 0x000fe200078e0008 */
[----:B------:R-:W-:Y:S02]  /*24940*/  MOV R2, 0x24960 ;  /* 0x0002496000027802 */ /* 0x000fe40000000f00 */
[----:B------:R-:W-:Y:S05]  /*24950*/  CALL.REL.NOINC `($__internal_13_$__cuda_sm70_shflsync_idx_p) ;  /* 0x000011c000007944 */ /* 0x000fea0003c00000 */
[----:B------:R-:W-:-:S05]  /*24960*/  BRA `(.L_x_978) ;  /* 0xffff6cd000007947 */ /* 0x000fca000383ffff */
.L_x_870:
[----:B------:R-:W-:Y:S01]  /*24970*/  MOV R0, RZ ;  /* 0x000000ff00007202 */ /* 0x000fe20000000f00 */
[----:B------:R-:W-:Y:S01]  /*24980*/  IMAD.MOV.U32 R204, RZ, RZ, R4 ;  /* 0x000000ffffcc7224 */ /* 0x000fe200078e0004 */
[----:B------:R-:W-:Y:S01]  /*24990*/  MOV R2, 0x249c0 ;  /* 0x000249c000027802 */ /* 0x000fe20000000f00 */
[----:B------:R-:W-:Y:S02]  /*249a0*/  IMAD.MOV.U32 R3, RZ, RZ, 0x1c1f ;  /* 0x00001c1fff037424 */ /* 0x000fe400078e00ff */
[----:B-1----:R-:W-:Y:S05]  /*249b0*/  CALL.REL.NOINC `($__internal_13_$__cuda_sm70_shflsync_idx_p) ;  /* 0x0000116000007944 */ /* 0x002fea0003c00000 */
[----:B------:R-:W-:Y:S01]  /*249c0*/  MOV R3, R0 ;  /* 0x0000000000037202 */ /* 0x000fe20000000f00 */
[----:B------:R-:W-:-:S05]  /*249d0*/  BRA `(.L_x_979) ;  /* 0xffff6e4000007947 */ /* 0x000fca000383ffff */
.L_x_875:
[----:B------:R-:W-:Y:S01]  /*249e0*/  MOV R0, 0x1 ;  /* 0x0000000100007802 */ /* 0x000fe20000000f00 */
[----:B------:R-:W-:Y:S01]  /*249f0*/  IMAD.MOV.U32 R204, RZ, RZ, R4 ;  /* 0x000000ffffcc7224 */ /* 0x000fe200078e0004 */
[----:B------:R-:W-:Y:S01]  /*24a00*/  MOV R2, 0x24a30 ;  /* 0x00024a3000027802 */ /* 0x000fe20000000f00 */
[----:B------:R-:W-:Y:S02]  /*24a10*/  IMAD.MOV.U32 R3, RZ, RZ, 0x1c1f ;  /* 0x00001c1fff037424 */ /* 0x000fe400078e00ff */
[----:B--2---:R-:W-:Y:S05]  /*24a20*/  CALL.REL.NOINC `($__internal_13_$__cuda_sm70_shflsync_idx_p) ;  /* 0x000010f000007944 */ /* 0x004fea0003c00000 */
[----:B------:R-:W-:Y:S01]  /*24a30*/  MOV R3, R0 ;  /* 0x0000000000037202 */ /* 0x000fe20000000f00 */
[----:B------:R-:W-:-:S05]  /*24a40*/  BRA `(.L_x_980) ;  /* 0xffff72e000007947 */ /* 0x000fca000383ffff */
.L_x_880:
[----:B------:R-:W-:Y:S02]  /*24a50*/  MOV R0, 0x2 ;  /* 0x0000000200007802 */ /* 0x000fe40000000f00 */
[----:B------:R-:W-:Y:S02]  /*24a60*/  MOV R2, 0x24a80 ;  /* 0x00024a8000027802 */ /* 0x000fe40000000f00 */
[----:B------:R-:W-:Y:S05]  /*24a70*/  CALL.REL.NOINC `($__internal_12_$__cuda_sm70_shflsync_bfly_p) ;  /* 0x0000104000007944 */ /* 0x000fea0003c00000 */
[----:B------:R-:W-:-:S05]  /*24a80*/  BRA `(.L_x_981) ;  /* 0xffff79a000007947 */ /* 0x000fca000383ffff */
.L_x_881:
        /* <DEDUP_REMOVED lines=13> */
.L_x_883:
[----:B------:R-:W-:Y:S01]  /*24b60*/  IMAD.MOV.U32 R4, RZ, RZ, R208 ;  /* 0x000000ffff047224 */ /* 0x000fe200078e00d0 */
[----:B------:R-:W-:-:S02]  /*24b70*/  MOV R0, 0x2 ;  /* 0x0000000200007802 */ /* 0x000fc40000000f00 */
[----:B------:R-:W-:Y:S02]  /*24b80*/  MOV R2, 0x24ba0 ;  /* 0x00024ba000027802 */ /* 0x000fe40000000f00 */
[----:B------:R-:W-:Y:S05]  /*24b90*/  CALL.REL.NOINC `($__internal_12_$__cuda_sm70_shflsync_bfly_p) ;  /* 0x00000f2000007944 */ /* 0x000fea0003c00000 */
[----:B------:R-:W-:Y:S05]  /*24ba0*/  BRA `(.L_x_983) ;  /* 0xffff909000007947 */ /* 0x000fea000383ffff */
.L_x_884:
[----:B------:R-:W-:Y:S01]  /*24bb0*/  IMAD.MOV.U32 R4, RZ, RZ, R5 ;  /* 0x000000ffff047224 */ /* 0x000fe200078e0005 */
[----:B------:R-:W-:Y:S02]  /*24bc0*/  MOV R0, 0x1 ;  /* 0x0000000100007802 */ /* 0x000fe40000000f00 */
[----:B------:R-:W-:Y:S02]  /*24bd0*/  MOV R2, 0x24bf0 ;  /* 0x00024bf000027802 */ /* 0x000fe40000000f00 */
[----:B-1----:R-:W-:Y:S05]  /*24be0*/  CALL.REL.NOINC `($__internal_12_$__cuda_sm70_shflsync_bfly_p) ;  /* 0x00000ed000007944 */ /* 0x002fea0003c00000 */
[----:B------:R-:W-:Y:S01]  /*24bf0*/  FADD.FTZ R5, R5, R0 ;  /* 0x0000000005057221 */ /* 0x000fe20000010000 */
[----:B------:R-:W-:Y:S02]  /*24c00*/  MOV R4, R206 ;  /* 0x000000ce00047202 */ /* 0x000fe40000000f00 */
[----:B------:R-:W-:Y:S02]  /*24c10*/  MOV R0, 0x2 ;  /* 0x0000000200007802 */ /* 0x000fe40000000f00 */
[----:B------:R-:W-:Y:S02]  /*24c20*/  MOV R2, 0x24c40 ;  /* 0x00024c4000027802 */ /* 0x000fe40000000f00 */
[----:B------:R-:W-:Y:S05]  /*24c30*/  CALL.REL.NOINC `($__internal_12_$__cuda_sm70_shflsync_bfly_p) ;  /* 0x00000e8000007944 */ /* 0x000fea0003c00000 */
[----:B------:R-:W-:Y:S01]  /*24c40*/  FADD.FTZ R4, R206, R0 ;  /* 0x00000000ce047221 */ /* 0x000fe20000010000 */
[----:B------:R-:W-:Y:S02]  /*24c50*/  MOV R0, 0x1 ;  /* 0x0000000100007802 */ /* 0x000fe40000000f00 */
[----:B------:R-:W-:-:S02]  /*24c60*/  MOV R2, 0x24c80 ;  /* 0x00024c8000027802 */ /* 0x000fc40000000f00 */
[----:B------:R-:W-:Y:S05]  /*24c70*/  CALL.REL.NOINC `($__internal_12_$__cuda_sm70_shflsync_bfly_p) ;  /* 0x00000e4000007944 */ /* 0x000fea0003c00000 */
[----:B------:R-:W-:Y:S01]  /*24c80*/  MOV R3, R0 ;  /* 0x0000000000037202 */ /* 0x000fe20000000f00 */
[----:B------:R-:W-:Y:S05]  /*24c90*/  BRA `(.L_x_984) ;  /* 0xffff901000007947 */ /* 0x000fea000383ffff */
.L_x_891:
[----:B--234-:R-:W-:Y:S01]  /*24ca0*/  IMAD.MOV.U32 R204, RZ, RZ, R6 ;  /* 0x000000ffffcc7224 */ /* 0x01cfe200078e0006 */
[----:B------:R-:W-:Y:S01]  /*24cb0*/  MOV R0, RZ ;  /* 0x000000ff00007202 */ /* 0x000fe20000000f00 */
[----:B------:R-:W-:Y:S01]  /*24cc0*/  IMAD.MOV.U32 R3, RZ, RZ, 0x181f ;  /* 0x0000181fff037424 */ /* 0x000fe200078e00ff */
[----:B------:R-:W-:-:S02]  /*24cd0*/  MOV R2, 0x24cf0 ;  /* 0x00024cf000027802 */ /* 0x000fc40000000f00 */
[----:B-1----:R-:W-:Y:S05]  /*24ce0*/  CALL.REL.NOINC `($__internal_13_$__cuda_sm70_shflsync_idx_p) ;  /* 0x00000e3000007944 */ /* 0x002fea0003c00000 */
[----:B------:R-:W-:Y:S01]  /*24cf0*/  MOV R8, R0 ;  /* 0x0000000000087202 */ /* 0x000fe20000000f00 */
[----:B------:R-:W-:Y:S05]  /*24d00*/  BRA `(.L_x_985) ;  /* 0xffffa74000007947 */ /* 0x000fea000383ffff */
.L_x_892:
[----:B------:R-:W-:Y:S01]  /*24d10*/  IMAD.MOV.U32 R204, RZ, RZ, R7 ;  /* 0x000000ffffcc7224 */ /* 0x000fe200078e0007 */
[----:B------:R-:W-:Y:S01]  /*24d20*/  MOV R0, RZ ;  /* 0x000000ff00007202 */ /* 0x000fe20000000f00 */
[----:B------:R-:W-:Y:S01]  /*24d30*/  IMAD.MOV.U32 R3, RZ, RZ, 0x181f ;  /* 0x0000181fff037424 */ /* 0x000fe200078e00ff */
[----:B------:R-:W-:-:S02]  /*24d40*/  MOV R2, 0x24d60 ;  /* 0x00024d6000027802 */ /* 0x000fc40000000f00 */
[----:B-123--:R-:W-:Y:S05]  /*24d50*/  CALL.REL.NOINC `($__internal_13_$__cuda_sm70_shflsync_idx_p) ;  /* 0x00000dc000007944 */ /* 0x00efea0003c00000 */
[----:B------:R-:W-:Y:S05]  /*24d60*/  BRA `(.L_x_986) ;  /* 0xffffa70000007947 */ /* 0x000fea000383ffff */
.L_x_895:
[----:B------:R-:W-:Y:S01]  /*24d70*/  IMAD.MOV.U32 R204, RZ, RZ, R6 ;  /* 0x000000ffffcc7224 */ /* 0x000fe200078e0006 */
[----:B--2---:R-:W-:Y:S01]  /*24d80*/  MOV R0, 0x1 ;  /* 0x0000000100007802 */ /* 0x004fe20000000f00 */
[----:B------:R-:W-:Y:S01]  /*24d90*/  IMAD.MOV.U32 R3, RZ, RZ, 0x181f ;  /* 0x0000181fff037424 */ /* 0x000fe200078e00ff */
[----:B------:R-:W-:-:S02]  /*24da0*/  MOV R2, 0x24dc0 ;  /* 0x00024dc000027802 */ /* 0x000fc40000000f00 */
[----:B-1-34-:R-:W-:Y:S05]  /*24db0*/  CALL.REL.NOINC `($__internal_13_$__cuda_sm70_shflsync_idx_p) ;  /* 0x00000d6000007944 */ /* 0x01afea0003c00000 */
[----:B------:R-:W-:Y:S01]  /*24dc0*/  IMAD.MOV.U32 R8, RZ, RZ, R0 ;  /* 0x000000ffff087224 */ /* 0x000fe200078e0000 */
[----:B------:R-:W-:Y:S01]  /*24dd0*/  MOV R0, 0x1 ;  /* 0x0000000100007802 */ /* 0x000fe20000000f00 */
[----:B------:R-:W-:Y:S01]  /*24de0*/  IMAD.MOV.U32 R204, RZ, RZ, R7 ;  /* 0x000000ffffcc7224 */ /* 0x000fe200078e0007 */
[----:B------:R-:W-:-:S02]  /*24df0*/  MOV R3, 0x181f ;  /* 0x0000181f00037802 */ /* 0x000fc40000000f00 */
[----:B------:R-:W-:Y:S02]  /*24e00*/  MOV R2, 0x24e20 ;  /* 0x00024e2000027802 */ /* 0x000fe40000000f00 */
[----:B------:R-:W-:Y:S05]  /*24e10*/  CALL.REL.NOINC `($__internal_13_$__cuda_sm70_shflsync_idx_p) ;  /* 0x00000d0000007944 */ /* 0x000fea0003c00000 */
[----:B------:R-:W-:Y:S05]  /*24e20*/  BRA `(.L_x_987) ;  /* 0xffffa77000007947 */ /* 0x000fea000383ffff */
.L_x_898:
[----:B------:R-:W-:Y:S01]  /*24e30*/  IMAD.MOV.U32 R204, RZ, RZ, R6 ;  /* 0x000000ffffcc7224 */ /* 0x000fe200078e0006 */
[----:B--2---:R-:W-:Y:S01]  /*24e40*/  MOV R0, 0x2 ;  /* 0x0000000200007802 */ /* 0x004fe20000000f00 */
[----:B------:R-:W-:Y:S01]  /*24e50*/  IMAD.MOV.U32 R3, RZ, RZ, 0x181f ;  /* 0x0000181fff037424 */ /* 0x000fe200078e00ff */
[----:B------:R-:W-:Y:S02]  /*24e60*/  MOV R2, 0x24e80 ;  /* 0x00024e8000027802 */ /* 0x000fe40000000f00 */
[----:B-1-34-:R-:W-:Y:S05]  /*24e70*/  CALL.REL.NOINC `($__internal_13_$__cuda_sm70_shflsync_idx_p) ;  /* 0x00000ca000007944 */ /* 0x01afea0003c00000 */
[----:B------:R-:W-:Y:S01]  /*24e80*/  MOV R8, R0 ;  /* 0x0000000000087202 */ /* 0x000fe20000000f00 */
[----:B------:R-:W-:Y:S05]  /*24e90*/  BRA `(.L_x_988) ;  /* 0xffffa83000007947 */ /* 0x000fea000383ffff */
.L_x_899:
[----:B------:R-:W-:Y:S01]  /*24ea0*/  IMAD.MOV.U32 R204, RZ, RZ, R7 ;  /* 0x000000ffffcc7224 */ /* 0x000fe200078e0007 */
[----:B--2---:R-:W-:Y:S01]  /*24eb0*/  MOV R0, 0x2 ;  /* 0x0000000200007802 */ /* 0x004fe20000000f00 */
[----:B------:R-:W-:Y:S01]  /*24ec0*/  IMAD.MOV.U32 R3, RZ, RZ, 0x181f ;  /* 0x0000181fff037424 */ /* 0x000fe200078e00ff */
[----:B------:R-:W-:Y:S02]  /*24ed0*/  MOV R2, 0x24ef0 ;  /* 0x00024ef000027802 */ /* 0x000fe40000000f00 */
[----:B-1-34-:R-:W-:Y:S05]  /*24ee0*/  CALL.REL.NOINC `($__internal_13_$__cuda_sm70_shflsync_idx_p) ;  /* 0x00000c3000007944 */ /* 0x01afea0003c00000 */
[----:B------:R-:W-:Y:S05]  /*24ef0*/  BRA `(.L_x_989) ;  /* 0xffffa7f000007947 */ /* 0x000fea000383ffff */
.L_x_902:
[----:B------:R-:W-:Y:S01]  /*24f00*/  IMAD.MOV.U32 R204, RZ, RZ, R6 ;  /* 0x000000ffffcc7224 */ /* 0x000fe200078e0006 */
[----:B----4-:R-:W-:Y:S01]  /*24f10*/  MOV R0, 0x3 ;  /* 0x0000000300007802 */ /* 0x010fe20000000f00 */
[----:B---3--:R-:W-:Y:S01]  /*24f20*/  IMAD.MOV.U32 R3, RZ, RZ, 0x181f ;  /* 0x0000181fff037424 */ /* 0x008fe200078e00ff */
[----:B------:R-:W-:-:S02]  /*24f30*/  MOV R2, 0x24f50 ;  /* 0x00024f5000027802 */ /* 0x000fc40000000f00 */
[----:B-12---:R-:W-:Y:S05]  /*24f40*/  CALL.REL.NOINC `($__internal_13_$__cuda_sm70_shflsync_idx_p) ;  /* 0x00000bd000007944 */ /* 0x006fea0003c00000 */
[----:B------:R-:W-:Y:S01]  /*24f50*/  IMAD.MOV.U32 R6, RZ, RZ, R0 ;  /* 0x000000ffff067224 */ /* 0x000fe200078e0000 */
[----:B------:R-:W-:Y:S01]  /*24f60*/  MOV R0, 0x3 ;  /* 0x0000000300007802 */ /* 0x000fe20000000f00 */
[----:B------:R-:W-:Y:S01]  /*24f70*/  IMAD.MOV.U32 R204, RZ, RZ, R7 ;  /* 0x000000ffffcc7224 */ /* 0x000fe200078e0007 */
[----:B------:R-:W-:-:S02]  /*24f80*/  MOV R3, 0x181f ;  /* 0x0000181f00037802 */ /* 0x000fc40000000f00 */
[----:B------:R-:W-:Y:S02]  /*24f90*/  MOV R2, 0x24fb0 ;  /* 0x00024fb000027802 */ /* 0x000fe40000000f00 */
[----:B------:R-:W-:Y:S05]  /*24fa0*/  CALL.REL.NOINC `($__internal_13_$__cuda_sm70_shflsync_idx_p) ;  /* 0x00000b7000007944 */ /* 0x000fea0003c00000 */
[----:B------:R-:W-:Y:S05]  /*24fb0*/  BRA `(.L_x_990) ;  /* 0xffffa87000007947 */ /* 0x000fea000383ffff */
.L_x_904:
[----:B------:R-:W-:Y:S01]  /*24fc0*/  IMAD.MOV.U32 R204, RZ, RZ, R5 ;  /* 0x000000ffffcc7224 */ /* 0x000fe200078e0005 */
[----:B------:R-:W-:Y:S01]  /*24fd0*/  MOV R0, RZ ;  /* 0x000000ff00007202 */ /* 0x000fe20000000f00 */
[----:B------:R-:W-:Y:S01]  /*24fe0*/  IMAD.MOV.U32 R3, RZ, RZ, 0x1c1f ;  /* 0x00001c1fff037424 */ /* 0x000fe200078e00ff */
[----:B------:R-:W-:Y:S02]  /*24ff0*/  MOV R2, 0x25010 ;  /* 0x0002501000027802 */ /* 0x000fe40000000f00 */
[----:B--2---:R-:W-:Y:S05]  /*25000*/  CALL.REL.NOINC `($__internal_13_$__cuda_sm70_shflsync_idx_p) ;  /* 0x00000b1000007944 */ /* 0x004fea0003c00000 */
[----:B------:R-:W-:Y:S01]  /*25010*/  MOV R4, R0 ;  /* 0x0000000000047202 */ /* 0x000fe20000000f00 */
[----:B------:R-:W-:Y:S05]  /*25020*/  BRA `(.L_x_991) ;  /* 0xffffab3000007947 */ /* 0x000fea000383ffff */
.L_x_905:
[----:B------:R-:W-:Y:S01]  /*25030*/  IMAD.MOV.U32 R204, RZ, RZ, R12 ;  /* 0x000000ffffcc7224 */ /* 0x000fe200078e000c */
[----:B------:R-:W-:Y:S01]  /*25040*/  MOV R0, RZ ;  /* 0x000000ff00007202 */ /* 0x000fe20000000f00 */
[----:B------:R-:W-:Y:S01]  /*25050*/  IMAD.MOV.U32 R3, RZ, RZ, 0x1c1f ;  /* 0x00001c1fff037424 */ /* 0x000fe200078e00ff */
[----:B------:R-:W-:Y:S02]  /*25060*/  MOV R2, 0x25080 ;  /* 0x0002508000027802 */ /* 0x000fe40000000f00 */
[----:B-123--:R-:W-:Y:S05]  /*25070*/  CALL.REL.NOINC `($__internal_13_$__cuda_sm70_shflsync_idx_p) ;  /* 0x00000aa000007944 */ /* 0x00efea0003c00000 */
[----:B------:R-:W-:Y:S05]  /*25080*/  BRA `(.L_x_992) ;  /* 0xffffaaf000007947 */ /* 0x000fea000383ffff */
.L_x_908:
[----:B------:R-:W-:Y:S01]  /*25090*/  IMAD.MOV.U32 R204, RZ, RZ, R5 ;  /* 0x000000ffffcc7224 */ /* 0x000fe200078e0005 */
[----:B-1----:R-:W-:Y:S01]  /*250a0*/  MOV R0, 0x1 ;  /* 0x0000000100007802 */ /* 0x002fe20000000f00 */
[----:B---3--:R-:W-:Y:S01]  /*250b0*/  IMAD.MOV.U32 R3, RZ, RZ, 0x1c1f ;  /* 0x00001c1fff037424 */ /* 0x008fe200078e00ff */
[----:B------:R-:W-:-:S02]  /*250c0*/  MOV R2, 0x250e0 ;  /* 0x000250e000027802 */ /* 0x000fc40000000f00 */
[----:B--2-4-:R-:W-:Y:S05]  /*250d0*/  CALL.REL.NOINC `($__internal_13_$__cuda_sm70_shflsync_idx_p) ;  /* 0x00000a4000007944 */ /* 0x014fea0003c00000 */
[----:B------:R-:W-:Y:S01]  /*250e0*/  IMAD.MOV.U32 R4, RZ, RZ, R0 ;  /* 0x000000ffff047224 */ /* 0x000fe200078e0000 */
[----:B------:R-:W-:Y:S01]  /*250f0*/  MOV R0, 0x1 ;  /* 0x0000000100007802 */ /* 0x000fe20000000f00 */
[----:B------:R-:W-:Y:S01]  /*25100*/  IMAD.MOV.U32 R204, RZ, RZ, R12 ;  /* 0x000000ffffcc7224 */ /* 0x000fe200078e000c */
[----:B------:R-:W-:-:S02]  /*25110*/  MOV R3, 0x1c1f ;  /* 0x00001c1f00037802 */ /* 0x000fc40000000f00 */
[----:B------:R-:W-:Y:S02]  /*25120*/  MOV R2, 0x25140 ;  /* 0x0002514000027802 */ /* 0x000fe40000000f00 */
[----:B------:R-:W-:Y:S05]  /*25130*/  CALL.REL.NOINC `($__internal_13_$__cuda_sm70_shflsync_idx_p) ;  /* 0x000009e000007944 */ /* 0x000fea0003c00000 */
[----:B------:R-:W-:Y:S05]  /*25140*/  BRA `(.L_x_993) ;  /* 0xffffb4f000007947 */ /* 0x000fea000383ffff */
.L_x_912:
[----:B------:R-:W-:Y:S01]  /*25150*/  IMAD.MOV.U32 R204, RZ, RZ, R6 ;  /* 0x000000ffffcc7224 */ /* 0x000fe200078e0006 */
[----:B------:R-:W-:Y:S01]  /*25160*/  MOV R0, RZ ;  /* 0x000000ff00007202 */ /* 0x000fe20000000f00 */
[----:B------:R-:W-:Y:S01]  /*25170*/  IMAD.MOV.U32 R3, RZ, RZ, 0x181f ;  /* 0x0000181fff037424 */ /* 0x000fe200078e00ff */
[----:B------:R-:W-:Y:S02]  /*25180*/  MOV R2, 0x251a0 ;  /* 0x000251a000027802 */ /* 0x000fe40000000f00 */
[----:B------:R-:W-:Y:S05]  /*25190*/  CALL.REL.NOINC `($__internal_13_$__cuda_sm70_shflsync_idx_p) ;  /* 0x0000098000007944 */ /* 0x000fea0003c00000 */
[----:B------:R-:W-:Y:S01]  /*251a0*/  MOV R8, R0 ;  /* 0x0000000000087202 */ /* 0x000fe20000000f00 */
[----:B------:R-:W-:Y:S05]  /*251b0*/  BRA `(.L_x_994) ;  /* 0xffffc6e000007947 */ /* 0x000fea000383ffff */
.L_x_913:
[----:B------:R-:W-:Y:S01]  /*251c0*/  IMAD.MOV.U32 R204, RZ, RZ, R7 ;  /* 0x000000ffffcc7224 */ /* 0x000fe200078e0007 */
[----:B------:R-:W-:Y:S01]  /*251d0*/  MOV R0, RZ ;  /* 0x000000ff00007202 */ /* 0x000fe20000000f00 */
[----:B------:R-:W-:Y:S01]  /*251e0*/  IMAD.MOV.U32 R3, RZ, RZ, 0x181f ;  /* 0x0000181fff037424 */ /* 0x000fe200078e00ff */
[----:B------:R-:W-:Y:S02]  /*251f0*/  MOV R2, 0x25210 ;  /* 0x0002521000027802 */ /* 0x000fe40000000f00 */
[----:B-12---:R-:W-:Y:S05]  /*25200*/  CALL.REL.NOINC `($__internal_13_$__cuda_sm70_shflsync_idx_p) ;  /* 0x0000091000007944 */ /* 0x006fea0003c00000 */
[----:B------:R-:W-:Y:S05]  /*25210*/  BRA `(.L_x_995) ;  /* 0xffffc6a000007947 */ /* 0x000fea000383ffff */
.L_x_916:
[----:B------:R-:W-:Y:S01]  /*25220*/  IMAD.MOV.U32 R204, RZ, RZ, R6 ;  /* 0x000000ffffcc7224 */ /* 0x000fe200078e0006 */
[----:B----4-:R-:W-:Y:S01]  /*25230*/  MOV R0, 0x1 ;  /* 0x0000000100007802 */ /* 0x010fe20000000f00 */
[----:B--2---:R-:W-:Y:S01]  /*25240*/  IMAD.MOV.U32 R3, RZ, RZ, 0x181f ;  /* 0x0000181fff037424 */ /* 0x004fe200078e00ff */
[----:B------:R-:W-:-:S02]  /*25250*/  MOV R2, 0x25270 ;  /* 0x0002527000027802 */ /* 0x000fc40000000f00 */
[----:B-1-3--:R-:W-:Y:S05]  /*25260*/  CALL.REL.NOINC `($__internal_13_$__cuda_sm70_shflsync_idx_p) ;  /* 0x000008b000007944 */ /* 0x00afea0003c00000 */
[----:B------:R-:W-:Y:S01]  /*25270*/  IMAD.MOV.U32 R8, RZ, RZ, R0 ;  /* 0x000000ffff087224 */ /* 0x000fe200078e0000 */
[----:B------:R-:W-:Y:S01]  /*25280*/  MOV R0, 0x1 ;  /* 0x0000000100007802 */ /* 0x000fe20000000f00 */
[----:B------:R-:W-:Y:S01]  /*25290*/  IMAD.MOV.U32 R204, RZ, RZ, R7 ;  /* 0x000000ffffcc7224 */ /* 0x000fe200078e0007 */
[----:B------:R-:W-:-:S02]  /*252a0*/  MOV R3, 0x181f ;  /* 0x0000181f00037802 */ /* 0x000fc40000000f00 */
[----:B------:R-:W-:Y:S02]  /*252b0*/  MOV R2, 0x252d0 ;  /* 0x000252d000027802 */ /* 0x000fe40000000f00 */
[----:B------:R-:W-:Y:S05]  /*252c0*/  CALL.REL.NOINC `($__internal_13_$__cuda_sm70_shflsync_idx_p) ;  /* 0x0000085000007944 */ /* 0x000fea0003c00000 */
[----:B------:R-:W-:Y:S05]  /*252d0*/  BRA `(.L_x_996) ;  /* 0xffffc72000007947 */ /* 0x000fea000383ffff */
.L_x_919:
[----:B------:R-:W-:Y:S01]  /*252e0*/  IMAD.MOV.U32 R204, RZ, RZ, R6 ;  /* 0x000000ffffcc7224 */ /* 0x000fe200078e0006 */
[----:B----4-:R-:W-:Y:S01]  /*252f0*/  MOV R0, 0x2 ;  /* 0x0000000200007802 */ /* 0x010fe20000000f00 */
[----:B-1----:R-:W-:Y:S01]  /*25300*/  IMAD.MOV.U32 R3, RZ, RZ, 0x181f ;  /* 0x0000181fff037424 */ /* 0x002fe200078e00ff */
[----:B------:R-:W-:Y:S02]  /*25310*/  MOV R2, 0x25330 ;  /* 0x0002533000027802 */ /* 0x000fe40000000f00 */
[----:B--23--:R-:W-:Y:S05]  /*25320*/  CALL.REL.NOINC `($__internal_13_$__cuda_sm70_shflsync_idx_p) ;  /* 0x000007f000007944 */ /* 0x00cfea0003c00000 */
[----:B------:R-:W-:Y:S01]  /*25330*/  MOV R8, R0 ;  /* 0x0000000000087202 */ /* 0x000fe20000000f00 */
[----:B------:R-:W-:Y:S05]  /*25340*/  BRA `(.L_x_997) ;  /* 0xffffc7e000007947 */ /* 0x000fea000383ffff */
.L_x_920:
[----:B------:R-:W-:Y:S01]  /*25350*/  IMAD.MOV.U32 R204, RZ, RZ, R7 ;  /* 0x000000ffffcc7224 */ /* 0x000fe200078e0007 */
[----:B----4-:R-:W-:Y:S01]  /*25360*/  MOV R0, 0x2 ;  /* 0x0000000200007802 */ /* 0x010fe20000000f00 */
[----:B------:R-:W-:Y:S01]  /*25370*/  IMAD.MOV.U32 R3, RZ, RZ, 0x181f ;  /* 0x0000181fff037424 */ /* 0x000fe200078e00ff */
[----:B------:R-:W-:Y:S02]  /*25380*/  MOV R2, 0x253a0 ;  /* 0x000253a000027802 */ /* 0x000fe40000000f00 */
[----:B-123--:R-:W-:Y:S05]  /*25390*/  CALL.REL.NOINC `($__internal_13_$__cuda_sm70_shflsync_idx_p) ;  /* 0x0000078000007944 */ /* 0x00efea0003c00000 */
[----:B------:R-:W-:Y:S05]  /*253a0*/  BRA `(.L_x_998) ;  /* 0xffffc7a000007947 */ /* 0x000fea000383ffff */
.L_x_923:
[----:B------:R-:W-:Y:S01]  /*253b0*/  IMAD.MOV.U32 R204, RZ, RZ, R6 ;  /* 0x000000ffffcc7224 */ /* 0x000fe200078e0006 */
[----:B-1----:R-:W-:Y:S01]  /*253c0*/  MOV R0, 0x3 ;  /* 0x0000000300007802 */ /* 0x002fe20000000f00 */
[----:B------:R-:W-:Y:S01]  /*253d0*/  IMAD.MOV.U32 R3, RZ, RZ, 0x181f ;  /* 0x0000181fff037424 */ /* 0x000fe200078e00ff */
[----:B------:R-:W-:-:S02]  /*253e0*/  MOV R2, 0x25400 ;  /* 0x0002540000027802 */ /* 0x000fc40000000f00 */
[----:B--234-:R-:W-:Y:S05]  /*253f0*/  CALL.REL.NOINC `($__internal_13_$__cuda_sm70_shflsync_idx_p) ;  /* 0x0000072000007944 */ /* 0x01cfea0003c00000 */
[----:B------:R-:W-:Y:S01]  /*25400*/  IMAD.MOV.U32 R6, RZ, RZ, R0 ;  /* 0x000000ffff067224 */ /* 0x000fe200078e0000 */
[----:B------:R-:W-:Y:S01]  /*25410*/  MOV R0, 0x3 ;  /* 0x0000000300007802 */ /* 0x000fe20000000f00 */
[----:B------:R-:W-:Y:S01]  /*25420*/  IMAD.MOV.U32 R204, RZ, RZ, R7 ;  /* 0x000000ffffcc7224 */ /* 0x000fe200078e0007 */
[----:B------:R-:W-:-:S02]  /*25430*/  MOV R3, 0x181f ;  /* 0x0000181f00037802 */ /* 0x000fc40000000f00 */
[----:B------:R-:W-:Y:S02]  /*25440*/  MOV R2, 0x25460 ;  /* 0x0002546000027802 */ /* 0x000fe40000000f00 */
[----:B------:R-:W-:Y:S05]  /*25450*/  CALL.REL.NOINC `($__internal_13_$__cuda_sm70_shflsync_idx_p) ;  /* 0x000006c000007944 */ /* 0x000fea0003c00000 */
[----:B------:R-:W-:Y:S01]  /*25460*/  MOV R7, R0 ;  /* 0x0000000000077202 */ /* 0x000fe20000000f00 */
[----:B------:R-:W-:Y:S05]  /*25470*/  BRA `(.L_x_999) ;  /* 0xffffc81000007947 */ /* 0x000fea000383ffff */
.L_x_925:
[----:B------:R-:W-:Y:S01]  /*25480*/  IMAD.MOV.U32 R204, RZ, RZ, R86 ;  /* 0x000000ffffcc7224 */ /* 0x000fe200078e0056 */
[----:B------:R-:W-:Y:S01]  /*25490*/  MOV R0, RZ ;  /* 0x000000ff00007202 */ /* 0x000fe20000000f00 */
[----:B------:R-:W-:Y:S01]  /*254a0*/  IMAD.MOV.U32 R3, RZ, RZ, 0x1f ;  /* 0x0000001fff037424 */ /* 0x000fe200078e00ff */
[----:B------:R-:W-:Y:S02]  /*254b0*/  MOV R2, 0x254d0 ;  /* 0x000254d000027802 */ /* 0x000fe40000000f00 */
[----:B-1-34-:R-:W-:Y:S05]  /*254c0*/  CALL.REL.NOINC `($__internal_13_$__cuda_sm70_shflsync_idx_p) ;  /* 0x0000065000007944 */ /* 0x01afea0003c00000 */
[----:B------:R-:W-:Y:S01]  /*254d0*/  MOV R9, R0 ;  /* 0x0000000000097202 */ /* 0x000fe20000000f00 */
[----:B------:R-:W-:Y:S05]  /*254e0*/  BRA `(.L_x_1000) ;  /* 0xffffc97000007947 */ /* 0x000fea000383ffff */
.L_x_926:
[----:B------:R-:W-:Y:S01]  /*254f0*/  IMAD.MOV.U32 R204, RZ, RZ, R86 ;  /* 0x000000ffffcc7224 */ /* 0x000fe200078e0056 */
[----:B------:R-:W-:Y:S01]  /*25500*/  MOV R0, 0x1 ;  /* 0x0000000100007802 */ /* 0x000fe20000000f00 */
[----:B------:R-:W-:Y:S01]  /*25510*/  IMAD.MOV.U32 R3, RZ, RZ, 0x1f ;  /* 0x0000001fff037424 */ /* 0x000fe200078e00ff */
[----:B------:R-:W-:Y:S02]  /*25520*/  MOV R2, 0x25540 ;  /* 0x0002554000027802 */ /* 0x000fe40000000f00 */
[----:B-1234-:R-:W-:Y:S05]  /*25530*/  CALL.REL.NOINC `($__internal_13_$__cuda_sm70_shflsync_idx_p) ;  /* 0x000005e000007944 */ /* 0x01efea0003c00000 */
[----:B------:R-:W-:Y:S01]  /*25540*/  MOV R6, R0 ;  /* 0x0000000000067202 */ /* 0x000fe20000000f00 */
[----:B------:R-:W-:Y:S05]  /*25550*/  BRA `(.L_x_1001) ;  /* 0xffffc92000007947 */ /* 0x000fea000383ffff */
.L_x_927:
[----:B------:R-:W-:Y:S02]  /*25560*/  MOV R3, 0x1 ;  /* 0x0000000100037802 */ /* 0x000fe40000000f00 */
[----:B------:R-:W-:-:S02]  /*25570*/  MOV R2, 0x25590 ;  /* 0x0002559000027802 */ /* 0x000fc40000000f00 */
[----:B--23--:R-:W-:Y:S05]  /*25580*/  CALL.REL.NOINC `($__internal_14_$__cuda_sm70_shflsync_up_p) ;  /* 0x000005e000007944 */ /* 0x00cfea0003c00000 */
[----:B------:R-:W-:Y:S05]  /*25590*/  BRA `(.L_x_1002) ;  /* 0xffffca0000007947 */ /* 0x000fea000383ffff */
.L_x_928:
[----:B------:R-:W-:Y:S02]  /*255a0*/  MOV R3, 0x2 ;  /* 0x0000000200037802 */ /* 0x000fe40000000f00 */
[----:B------:R-:W-:-:S02]  /*255b0*/  MOV R2, 0x255d0 ;  /* 0x000255d000027802 */ /* 0x000fc40000000f00 */
[----:B--23--:R-:W-:Y:S05]  /*255c0*/  CALL.REL.NOINC `($__internal_14_$__cuda_sm70_shflsync_up_p) ;  /* 0x000005a000007944 */ /* 0x00cfea0003c00000 */
[----:B------:R-:W-:Y:S02]  /*255d0*/  SEL R3, R4, RZ, P1 ;  /* 0x000000ff04037207 */ /* 0x000fe40000800000 */
[----:B------:R-:W-:-:S03]  /*255e0*/  MOV R2, 0x25620 ;  /* 0x0002562000027802 */ /* 0x000fc60000000f00 */
[----:B------:R-:W-:Y:S02]  /*255f0*/  IMAD.IADD R0, R0, 0x1, R3 ;  /* 0x0000000100007824 */ /* 0x000fe400078e0203 */
[----:B------:R-:W-:Y:S02]  /*25600*/  IMAD.MOV.U32 R3, RZ, RZ, 0x4 ;  /* 0x00000004ff037424 */ /* 0x000fe400078e00ff */
        /* <DEDUP_REMOVED lines=19> */
.L_x_932:
[----:B------:R-:W-:Y:S02]  /*25740*/  MOV R3, 0x1 ;  /* 0x0000000100037802 */ /* 0x000fe40000000f00 */
[----:B------:R-:W-:-:S02]  /*25750*/  MOV R2, 0x25770 ;  /* 0x0002577000027802 */ /* 0x000fc40000000f00 */
[----:B---3--:R-:W-:Y:S05]  /*25760*/  CALL.REL.NOINC `($__internal_14_$__cuda_sm70_shflsync_up_p) ;  /* 0x0000040000007944 */ /* 0x008fea0003c00000 */
[----:B------:R-:W-:Y:S01]  /*25770*/  MOV R2, R4 ;  /* 0x0000000400027202 */ /* 0x000fe20000000f00 */
[----:B------:R-:W-:Y:S05]  /*25780*/  BRA `(.L_x_1004) ;  /* 0xffffca7000007947 */ /* 0x000fea000383ffff */
.L_x_933:
[----:B------:R-:W-:Y:S02]  /*25790*/  MOV R3, 0x2 ;  /* 0x0000000200037802 */ /* 0x000fe40000000f00 */
[----:B------:R-:W-:-:S02]  /*257a0*/  MOV R2, 0x257c0 ;  /* 0x000257c000027802 */ /* 0x000fc40000000f00 */
[----:B---3--:R-:W-:Y:S05]  /*257b0*/  CALL.REL.NOINC `($__internal_14_$__cuda_sm70_shflsync_up_p) ;  /* 0x000003b000007944 */ /* 0x008fea0003c00000 */
        /* <DEDUP_REMOVED lines=23> */
.L_x_935:
[----:B------:R-:W-:Y:S02]  /*25930*/  SEL R0, RZ, 0x1, P0 ;  /* 0x00000001ff007807 */ /* 0x000fe40000000000 */
[----:B------:R-:W-:-:S02]  /*25940*/  MOV R2, 0x25960 ;  /* 0x0002596000027802 */ /* 0x000fc40000000f00 */
[----:B-1-3--:R-:W-:Y:S05]  /*25950*/  CALL.REL.NOINC `($__internal_15_$__cuda_sm70_votesync_ballot) ;  /* 0x0000027000007944 */ /* 0x00afea0003c00000 */
[----:B------:R-:W-:Y:S01]  /*25960*/  MOV R10, R0 ;  /* 0x00000000000a7202 */ /* 0x000fe20000000f00 */
[----:B------:R-:W-:Y:S05]  /*25970*/  BRA `(.L_x_1006) ;  /* 0xffffca1000007947 */ /* 0x000fea000383ffff */
.L_x_936:
[----:B------:R-:W-:Y:S01]  /*25980*/  IMAD.MOV.U32 R204, RZ, RZ, R7 ;  /* 0x000000ffffcc7224 */ /* 0x000fe200078e0007 */
[----:B------:R-:W-:Y:S01]  /*25990*/  MOV R0, R6 ;  /* 0x0000000600007202 */ /* 0x000fe20000000f00 */
[----:B------:R-:W-:Y:S01]  /*259a0*/  IMAD.MOV.U32 R3, RZ, RZ, 0x1f ;  /* 0x0000001fff037424 */ /* 0x000fe200078e00ff */
[----:B------:R-:W-:-:S02]  /*259b0*/  MOV R2, 0x259d0 ;  /* 0x000259d000027802 */ /* 0x000fc40000000f00 */
[----:B-1-3--:R-:W-:Y:S05]  /*259c0*/  CALL.REL.NOINC `($__internal_13_$__cuda_sm70_shflsync_idx_p) ;  /* 0x0000015000007944 */ /* 0x00afea0003c00000 */
[----:B------:R-:W-:Y:S01]  /*259d0*/  IMAD.MOV.U32 R7, RZ, RZ, R0 ;  /* 0x000000ffff077224 */ /* 0x000fe200078e0000 */
[----:B------:R-:W-:Y:S01]  /*259e0*/  MOV R0, R6 ;  /* 0x0000000600007202 */ /* 0x000fe20000000f00 */
[----:B------:R-:W-:Y:S01]  /*259f0*/  IMAD.MOV.U32 R204, RZ, RZ, R8 ;  /* 0x000000ffffcc7224 */ /* 0x000fe200078e0008 */
[----:B------:R-:W-:-:S02]  /*25a00*/  MOV R3, 0x1f ;  /* 0x0000001f00037802 */ /* 0x000fc40000000f00 */
[----:B------:R-:W-:Y:S02]  /*25a10*/  MOV R2, 0x25a30 ;  /* 0x00025a3000027802 */ /* 0x000fe40000000f00 */
[----:B------:R-:W-:Y:S05]  /*25a20*/  CALL.REL.NOINC `($__internal_13_$__cuda_sm70_shflsync_idx_p) ;  /* 0x000000f000007944 */ /* 0x000fea0003c00000 */
[----:B------:R-:W-:Y:S01]  /*25a30*/  MOV R5, R0 ;  /* 0x0000000000057202 */ /* 0x000fe20000000f00 */
[----:B------:R-:W-:Y:S05]  /*25a40*/  BRA `(.L_x_1007) ;  /* 0xffffc99000007947 */ /* 0x000fea000383ffff */
.L_x_939:
[----:B------:R-:W-:Y:S01]  /*25a50*/  IMAD.MOV.U32 R204, RZ, RZ, R4 ;  /* 0x000000ffffcc7224 */ /* 0x000fe200078e0004 */
[----:B------:R-:W-:Y:S01]  /*25a60*/  MOV R0, R6 ;  /* 0x0000000600007202 */ /* 0x000fe20000000f00 */
[----:B------:R-:W-:Y:S01]  /*25a70*/  IMAD.MOV.U32 R3, RZ, RZ, 0x1f ;  /* 0x0000001fff037424 */ /* 0x000fe200078e00ff */
[----:B------:R-:W-:Y:S02]  /*25a80*/  MOV R2, 0x25aa0 ;  /* 0x00025aa000027802 */ /* 0x000fe40000000f00 */
[----:B-1-34-:R-:W-:Y:S05]  /*25a90*/  CALL.REL.NOINC `($__internal_13_$__cuda_sm70_shflsync_idx_p) ;  /* 0x0000008000007944 */ /* 0x01afea0003c00000 */
[----:B------:R-:W-:Y:S01]  /*25aa0*/  MOV R12, R0 ;  /* 0x00000000000c7202 */ /* 0x000fe20000000f00 */
[----:B------:R-:W-:Y:S05]  /*25ab0*/  BRA `(.L_x_938) ;  /* 0xffffc98000007947 */ /* 0x000fea000383ffff */
        .weak           $__internal_12_$__cuda_sm70_shflsync_bfly_p
        .type           $__internal_12_$__cuda_sm70_shflsync_bfly_p,@function
        .size           $__internal_12_$__cuda_sm70_shflsync_bfly_p,($__internal_13_$__cuda_sm70_shflsync_idx_p - $__internal_12_$__cuda_sm70_shflsync_bfly_p)
$__internal_12_$__cuda_sm70_shflsync_bfly_p:
[----:B------:R-:W-:Y:S02]  /*25ac0*/  MOV R150, 0xffffffff ;  /* 0xffffffff00967802 */ /* 0x000fe40000000f00 */
[----:B------:R-:W-:Y:S02]  /*25ad0*/  MOV R3, 0x1f ;  /* 0x0000001f00037802 */ /* 0x000fe40000000f00 */
[----:B------:R-:W-:Y:S04]  /*25ae0*/  WARPSYNC R150 ;  /* 0x0000009600007348 */ /* 0x000fe80003800000 */
[----:B------:R1:W2:Y:S02]  /*25af0*/  SHFL.BFLY PT, R0, R4, R0, R3 ;  /* 0x0c00000004007389 */ /* 0x0002a400000e0003 */
[----:B-1----:R-:W-:-:S04]  /*25b00*/  MOV R3, 0x0 ;  /* 0x0000000000037802 */ /* 0x002fc80000000f00 */
[----:B--2---:R-:W-:Y:S05]  /*25b10*/  RET.REL.NODEC R2 `(_ZN7cutlass13device_kernelIN5flash19enable_sm80_to_sm89INS1_16FlashAttnFwdSm80INS1_25CollectiveMainloopFwdSm80ILi8ELi1ELb0EN4cute5tupleIJNS5_1CILi128EEENS7_ILi64EEENS7_ILi192EEEEEELi192ENS_6half_tEfNS_4arch4Sm80ELb0ELb1ELb1ELb1ELb1ELb1ELb1ELb1EEENS1_21CollectiveEpilogueFwdINS6_IJS8_SA_S9_EEENS6_IJNS7_ILi1EEESI_SI_EEESC_SE_Li256ELb1ELb1ELb1ELb0EEENS1_36VarlenDynamicPersistentTileSchedulerILi128ELi64ELi256ELi256ELb1ELb1ELb0ELb1ELb0ELb1EEEEEEEEEvNT_6ParamsE) ;  /* 0xfffda4e002007950 */ /* 0x004fea0003c3ffff */
        .weak           $__internal_13_$__cuda_sm70_shflsync_idx_p
        .type           $__internal_13_$__cuda_sm70_shflsync_idx_p,@function
        .size           $__internal_13_$__cuda_sm70_shflsync_idx_p,($__internal_14_$__cuda_sm70_shflsync_up_p - $__internal_13_$__cuda_sm70_shflsync_idx_p)
$__internal_13_$__cuda_sm70_shflsync_idx_p:
[----:B------:R-:W-:-:S04]  /*25b20*/  MOV R205, 0xffffffff ;  /* 0xffffffff00cd7802 */ /* 0x000fc80000000f00 */
[----:B------:R-:W-:Y:S04]  /*25b30*/  WARPSYNC R205 ;  /* 0x000000cd00007348 */ /* 0x000fe80003800000 */
[----:B------:R1:W2:Y:S02]  /*25b40*/  SHFL.IDX PT, R0, R204, R0, R3 ;  /* 0x00000000cc007389 */ /* 0x0002a400000e0003 */
[----:B-1----:R-:W-:-:S04]  /*25b50*/  MOV R3, 0x0 ;  /* 0x0000000000037802 */ /* 0x002fc80000000f00 */
[----:B--2---:R-:W-:Y:S05]  /*25b60*/  RET.REL.NODEC R2 `(_ZN7cutlass13device_kernelIN5flash19enable_sm80_to_sm89INS1_16FlashAttnFwdSm80INS1_25CollectiveMainloopFwdSm80ILi8ELi1ELb0EN4cute5tupleIJNS5_1CILi128EEENS7_ILi64EEENS7_ILi192EEEEEELi192ENS_6half_tEfNS_4arch4Sm80ELb0ELb1ELb1ELb1ELb1ELb1ELb1ELb1EEENS1_21CollectiveEpilogueFwdINS6_IJS8_SA_S9_EEENS6_IJNS7_ILi1EEESI_SI_EEESC_SE_Li256ELb1ELb1ELb1ELb0EEENS1_36VarlenDynamicPersistentTileSchedulerILi128ELi64ELi256ELi256ELb1ELb1ELb0ELb1ELb0ELb1EEEEEEEEEvNT_6ParamsE) ;  /* 0xfffda49002007950 */ /* 0x004fea0003c3ffff */
        .weak           $__internal_14_$__cuda_sm70_shflsync_up_p
        .type           $__internal_14_$__cuda_sm70_shflsync_up_p,@function
        .size           $__internal_14_$__cuda_sm70_shflsync_up_p,($__internal_15_$__cuda_sm70_votesync_ballot - $__internal_14_$__cuda_sm70_shflsync_up_p)
$__internal_14_$__cuda_sm70_shflsync_up_p:
[----:B------:R-:W-:Y:S02]  /*25b70*/  MOV R4, RZ ;  /* 0x000000ff00047202 */ /* 0x000fe40000000f00 */
[----:B------:R-:W-:-:S04]  /*25b80*/  MOV R10, 0xffffffff ;  /* 0xffffffff000a7802 */ /* 0x000fc80000000f00 */
[----:B------:R-:W-:Y:S04]  /*25b90*/  WARPSYNC R10 ;  /* 0x0000000a00007348 */ /* 0x000fe80003800000 */
[----:B------:R1:W2:Y:S02]  /*25ba0*/  SHFL.UP PT, R4, R0, R3, R4 ;  /* 0x0400000300047389 */ /* 0x0002a400000e0004 */
[----:B-1----:R-:W-:-:S04]  /*25bb0*/  MOV R3, 0x0 ;  /* 0x0000000000037802 */ /* 0x002fc80000000f00 */
[----:B--2---:R-:W-:Y:S05]  /*25bc0*/  RET.REL.NODEC R2 `(_ZN7cutlass13device_kernelIN5flash19enable_sm80_to_sm89INS1_16FlashAttnFwdSm80INS1_25CollectiveMainloopFwdSm80ILi8ELi1ELb0EN4cute5tupleIJNS5_1CILi128EEENS7_ILi64EEENS7_ILi192EEEEEELi192ENS_6half_tEfNS_4arch4Sm80ELb0ELb1ELb1ELb1ELb1ELb1ELb1ELb1EEENS1_21CollectiveEpilogueFwdINS6_IJS8_SA_S9_EEENS6_IJNS7_ILi1EEESI_SI_EEESC_SE_Li256ELb1ELb1ELb1ELb0EEENS1_36VarlenDynamicPersistentTileSchedulerILi128ELi64ELi256ELi256ELb1ELb1ELb0ELb1ELb0ELb1EEEEEEEEEvNT_6ParamsE) ;  /* 0xfffda43002007950 */ /* 0x004fea0003c3ffff */
        .weak           $__internal_15_$__cuda_sm70_votesync_ballot
        .type           $__internal_15_$__cuda_sm70_votesync_ballot,@function
        .size           $__internal_15_$__cuda_sm70_votesync_ballot,(.L_x_6187 - $__internal_15_$__cuda_sm70_votesync_ballot)
$__internal_15_$__cuda_sm70_votesync_ballot:
[----:B------:R-:W-:Y:S01]  /*25bd0*/  ISETP.NE.U32.AND P0, PT, R0, 0x1, PT ;  /* 0x000000010000780c */ /* 0x000fe20003f05070 */
[----:B------:R-:W-:-:S04]  /*25be0*/  IMAD.MOV.U32 R3, RZ, RZ, -0x1 ;  /* 0xffffffffff037424 */ /* 0x000fc800078e00ff */
[----:B------:R-:W-:Y:S08]  /*25bf0*/  WARPSYNC R3 ;  /* 0x0000000300007348 */ /* 0x000ff00003800000 */
[----:B------:R-:W-:-:S04]  /*25c00*/  VOTE.ANY R0, PT, !P0 ;  /* 0x0000000000007806 */ /* 0x000fc800040e0100 */
[----:B------:R-:W-:Y:S01]  /*25c10*/  LOP3.LUT R0, R0, R3, RZ, 0xc0, !PT ;  /* 0x0000000300007212 */ /* 0x000fe200078ec0ff */
[----:B------:R-:W-:-:S04]  /*25c20*/  IMAD.MOV.U32 R3, RZ, RZ, 0x0 ;  /* 0x00000000ff037424 */ /* 0x000fc800078e00ff */
[----:B------:R-:W-:Y:S05]  /*25c30*/  RET.REL.NODEC R2 `(_ZN7cutlass13device_kernelIN5flash19enable_sm80_to_sm89INS1_16FlashAttnFwdSm80INS1_25CollectiveMainloopFwdSm80ILi8ELi1ELb0EN4cute5tupleIJNS5_1CILi128EEENS7_ILi64EEENS7_ILi192EEEEEELi192ENS_6half_tEfNS_4arch4Sm80ELb0ELb1ELb1ELb1ELb1ELb1ELb1ELb1EEENS1_21CollectiveEpilogueFwdINS6_IJS8_SA_S9_EEENS6_IJNS7_ILi1EEESI_SI_EEESC_SE_Li256ELb1ELb1ELb1ELb0EEENS1_36VarlenDynamicPersistentTileSchedulerILi128ELi64ELi256ELi256ELb1ELb1ELb0ELb1ELb0ELb1EEEEEEEEEvNT_6ParamsE) ;  /* 0xfffda3c002007950 */ /* 0x000fea0003c3ffff */
.L_x_1008:
        /* <DEDUP_REMOVED lines=12> */
.L_x_6187:


//--------------------- .text._ZN7cutlass13device_kernelIN5flash19enable_sm80_to_sm89INS1_16FlashAttnFwdSm80INS1_25CollectiveMainloopFwdSm80ILi8ELi1ELb0EN4cute5tupleIJNS5_1CILi128EEENS7_ILi64EEENS7_ILi192EEEEEELi192ENS_6half_tEfNS_4arch4Sm80ELb1ELb0ELb1ELb0ELb1ELb0ELb1ELb1EEENS1_21CollectiveEpilogueFwdINS6_IJS8_SA_S9_EEENS6_IJNS7_ILi1EEESI_SI_EEESC_SE_Li256ELb0ELb1ELb1ELb0EEENS1_30DynamicPersistentTileSchedulerILi256ELi256ELb1ELb1ELb0EEEEEEEEEvNT_6ParamsE --------------------------
	.section	.text._ZN7cutlass13device_kernelIN5flash19enable_sm80_to_sm89INS1_16FlashAttnFwdSm80INS1_25CollectiveMainloopFwdSm80ILi8ELi1ELb0EN4cute5tupleIJNS5_1CILi128EEENS7_ILi64EEENS7_ILi192EEEEEELi192ENS_6half_tEfNS_4arch4Sm80ELb1ELb0ELb1ELb0ELb1ELb0ELb1ELb1EEENS1_21CollectiveEpilogueFwdINS6_IJS8_SA_S9_EEENS6_IJNS7_ILi1EEESI_SI_EEESC_SE_Li256ELb0ELb1ELb1ELb0EEENS1_30DynamicPersistentTileSchedulerILi256ELi256ELb1ELb1ELb0EEEEEEEEEvNT_6ParamsE,"ax",@progbits
	.sectioninfo	@"SHI_REGISTERS=255"
	.align	128
.text._ZN7cutlass13device_kernelIN5flash19enable_sm80_to_sm89INS1_16FlashAttnFwdSm80INS1_25CollectiveMainloopFwdSm80ILi8ELi1ELb0EN4cute5tupleIJNS5_1CILi128EEENS7_ILi64EEENS7_ILi192EEEEEELi192ENS_6half_tEfNS_4arch4Sm80ELb1ELb0ELb1ELb0ELb1ELb0ELb1ELb1EEENS1_21CollectiveEpilogueFwdINS6_IJS8_SA_S9_EEENS6_IJNS7_ILi1EEESI_SI_EEESC_SE_Li256ELb0ELb1ELb1ELb0EEENS1_30DynamicPersistentTileSchedulerILi256ELi256ELb1ELb1ELb0EEEEEEEEEvNT_6ParamsE:
        .type           _ZN7cutlass13device_kernelIN5flash19enable_sm80_to_sm89INS1_16FlashAttnFwdSm80INS1_25CollectiveMainloopFwdSm80ILi8ELi1ELb0EN4cute5tupleIJNS5_1CILi128EEENS7_ILi64EEENS7_ILi192EEEEEELi192ENS_6half_tEfNS_4arch4Sm80ELb1ELb0ELb1ELb0ELb1ELb0ELb1ELb1EEENS1_21CollectiveEpilogueFwdINS6_IJS8_SA_S9_EEENS6_IJNS7_ILi1EEESI_SI_EEESC_SE_Li256ELb0ELb1ELb1ELb0EEENS1_30DynamicPersistentTileSchedulerILi256ELi256ELb1ELb1ELb0EEEEEEEEEvNT_6ParamsE,@function
        .size           _ZN7cutlass13device_kernelIN5flash19enable_sm80_to_sm89INS1_16FlashAttnFwdSm80INS1_25CollectiveMainloopFwdSm80ILi8ELi1ELb0EN4cute5tupleIJNS5_1CILi128EEENS7_ILi64EEENS7_ILi192EEEEEELi192ENS_6half_tEfNS_4arch4Sm80ELb1ELb0ELb1ELb0ELb1ELb0ELb1ELb1EEENS1_21CollectiveEpilogueFwdINS6_IJS8_SA_S9_EEENS6_IJNS7_ILi1EEESI_SI_EEESC_SE_Li256ELb0ELb1ELb1ELb0EEENS1_30DynamicPersistentTileSchedulerILi256ELi256ELb1ELb1ELb0EEEEEEEEEvNT_6ParamsE,(.L_x_6192 - _ZN7cutlass13device_kernelIN5flash19enable_sm80_to_sm89INS1_16FlashAttnFwdSm80INS1_25CollectiveMainloopFwdSm80ILi8ELi1ELb0EN4cute5tupleIJNS5_1CILi128EEENS7_ILi64EEENS7_ILi192EEEEEELi192ENS_6half_tEfNS_4arch4Sm80ELb1ELb0ELb1ELb0ELb1ELb0ELb1ELb1EEENS1_21CollectiveEpilogueFwdINS6_IJS8_SA_S9_EEENS6_IJNS7_ILi1EEESI_SI_EEESC_SE_Li256ELb0ELb1ELb1ELb0EEENS1_30DynamicPersistentTileSchedulerILi256ELi256ELb1ELb1ELb0EEEEEEEEEvNT_6ParamsE)
        .other          _ZN7cutlass13device_kernelIN5flash19enable_sm80_to_sm89INS1_16FlashAttnFwdSm80INS1_25CollectiveMainloopFwdSm80ILi8ELi1ELb0EN4cute5tupleIJNS5_1CILi128EEENS7_ILi64EEENS7_ILi192EEEEEELi192ENS_6half_tEfNS_4arch4Sm80ELb1ELb0ELb1ELb0ELb1ELb0ELb1ELb1EEENS1_21CollectiveEpilogueFwdINS6_IJS8_SA_S9_EEENS6_IJNS7_ILi1EEESI_SI_EEESC_SE_Li256ELb0ELb1ELb1ELb0EEENS1_30DynamicPersistentTileSchedulerILi256ELi256ELb1ELb1ELb0EEEEEEEEEvNT_6ParamsE,@"STO_CUDA_ENTRY STV_DEFAULT"
_ZN7cutlass13device_kernelIN5flash19enable_sm80_to_sm89INS1_16FlashAttnFwdSm80INS1_25CollectiveMainloopFwdSm80ILi8ELi1ELb0EN4cute5tupleIJNS5_1CILi128EEENS7_ILi64EEENS7_ILi192EEEEEELi192ENS_6half_tEfNS_4arch4Sm80ELb1ELb0ELb1ELb0ELb1ELb0ELb1ELb1EEENS1_21CollectiveEpilogueFwdINS6_IJS8_SA_S9_EEENS6_IJNS7_ILi1EEESI_SI_EEESC_SE_Li256ELb0ELb1ELb1ELb0EEENS1_30DynamicPersistentTileSchedulerILi256ELi256ELb1ELb1ELb0EEEEEEEEEvNT_6ParamsE:
[----:B------:R-:W-:-:S03]  /*0000*/  MOV R1, c[0x0][0x28] ;  /* 0x00000a0000017a02 */ /* 0x000fc60000000f00 */
[----:B------:R-:W1:Y:S01]  /*0010*/  S2R R16, SR_TID.X ;  /* 0x0000000000107919 */ /* 0x000e620000002100 */
[----:B------:R-:W-:-:S03]  /*0020*/  IADD3 R1, R1, -0x10, RZ ;  /* 0xfffffff001017810 */ /* 0x000fc60007ffe0ff */
[----:B------:R-:W2:Y:S01]  /*0030*/  S2R R236, SR_CTAID.X ;  /* 0x0000000000ec7919 */ /* 0x000ea20000002500 */
[----:B-1----:R-:W-:-:S05]  /*0040*/  SHF.R.U32.HI R2, RZ, 0x5, R16 ;  /* 0x00000005ff027819 */ /* 0x002fca0000011610 */
[----:B------:R-:W1:Y:S02]  /*0050*/  SHFL.IDX PT, R0, R2, RZ, 0x1f ;  /* 0x00001fff02007589 */ /* 0x000e6400000e0000 */
[----:B-1----:R-:W-:Y:S02]  /*0060*/  ISETP.GE.AND P0, PT, R0, 0x1, PT ;  /* 0x000000010000780c */ /* 0x002fe40003f06270 */
[----:B------:R1:W-:Y:S11]  /*0070*/  STL [R1+0x4], R0 ;  /* 0x0000040001007387 */ /* 0x0003f60000100800 */
[----:B------:R-:W-:Y:S06]  /*0080*/  @P0 BAR.ARV 0x4, 0x100 ;  /* 0x0104000000000b1d */ /* 0x000fec0000002000 */
[----:B--2---:R-:W-:-:S13]  /*0090*/  ISETP.GE.AND P0, PT, R236, c[0x0][0x538], PT ;  /* 0x00014e00ec007a0c */ /* 0x004fda0003f06270 */
[----:B------:R-:W-:Y:S05]  /*00a0*/  @P0 EXIT ;  /* 0x000000000000094d */ /* 0x000fea0003800000 */
[----:B-1----:R-:W-:Y:S01]  /*00b0*/  SHF.R.S32.HI R13, RZ, 0x1f, R16 ;  /* 0x0000001fff0d7819 */ /* 0x002fe20000011410 */
[----:B------:R-:W-:Y:S01]  /*00c0*/  IMAD.MOV.U32 R163, RZ, RZ, 0x20 ;  /* 0x00000020ffa37424 */ /* 0x000fe200078e00ff */
[----:B------:R-:W-:Y:S01]  /*00d0*/  ULDC.64 UR6, c[0x0][0x118] ;  /* 0x0000460000067ab9 */ /* 0x000fe20000000a00 */
[----:B------:R-:W-:Y:S01]  /*00e0*/  IMAD.MOV.U32 R164, RZ, RZ, 0x40 ;  /* 0x00000040ffa47424 */ /* 0x000fe200078e00ff */
[CC--:B------:R-:W-:Y:S02]  /*00f0*/  LEA.HI R5, R13.reuse, R16.reuse, RZ, 0x4 ;  /* 0x000000100d057211 */ /* 0x0c0fe400078f20ff */
[-C--:B------:R-:W-:Y:S02]  /*0100*/  LEA.HI R9, R13, R16.reuse, RZ, 0x3 ;  /* 0x000000100d097211 */ /* 0x080fe400078f18ff */
[----:B------:R-:W-:Y:S02]  /*0110*/  LOP3.LUT R2, R5, 0xfffffff0, RZ, 0xc0, !PT ;  /* 0xfffffff005027812 */ /* 0x000fe400078ec0ff */
[----:B------:R-:W-:-:S02]  /*0120*/  LEA.HI R0, R13, R16, RZ, 0x2 ;  /* 0x000000100d007211 */ /* 0x000fc400078f10ff */
[----:B------:R-:W-:Y:S01]  /*0130*/  SHF.R.S32.HI R214, RZ, 0x3, R9 ;  /* 0x00000003ffd67819 */ /* 0x000fe20000011409 */
[----:B------:R-:W-:Y:S01]  /*0140*/  IMAD.IADD R3, R16, 0x1, -R2 ;  /* 0x0000000110037824 */ /* 0x000fe200078e0a02 */
[----:B------:R-:W-:Y:S02]  /*0150*/  LOP3.LUT R212, R9, 0xfffffff8, RZ, 0xc0, !PT ;  /* 0xfffffff809d47812 */ /* 0x000fe400078ec0ff */
[----:B------:R-:W-:Y:S01]  /*0160*/  SHF.R.S32.HI R4, RZ, 0x4, R5 ;  /* 0x00000004ff047819 */ /* 0x000fe20000011405 */
[----:B------:R-:W-:Y:S01]  /*0170*/  IMAD.SHL.U32 R2, R214, 0x40, RZ ;  /* 0x00000040d6027824 */ /* 0x000fe200078e00ff */
[----:B------:R-:W-:Y:S01]  /*0180*/  LOP3.LUT R0, R0, 0xfffffffc, RZ, 0xc0, !PT ;  /* 0xfffffffc00007812 */ /* 0x000fe200078ec0ff */
[C---:B------:R-:W-:Y:S01]  /*0190*/  IMAD.IADD R212, R16.reuse, 0x1, -R212 ;  /* 0x0000000110d47824 */ /* 0x040fe200078e0ad4 */
[----:B------:R-:W-:Y:S02]  /*01a0*/  LEA.HI R5, R5, R4, RZ, 0x1 ;  /* 0x0000000405057211 */ /* 0x000fe400078f08ff */
[----:B------:R-:W-:Y:S01]  /*01b0*/  SHF.R.S32.HI R8, RZ, 0x1f, R3 ;  /* 0x0000001fff087819 */ /* 0x000fe20000011403 */
[----:B------:R-:W-:Y:S01]  /*01c0*/  IMAD.IADD R7, R16, 0x1, -R0 ;  /* 0x0000000110077824 */ /* 0x000fe200078e0a00 */
[----:B------:R-:W-:Y:S01]  /*01d0*/  LOP3.LUT R0, R2, 0x1c0, RZ, 0xc0, !PT ;  /* 0x000001c002007812 */ /* 0x000fe200078ec0ff */
[----:B------:R-:W-:Y:S01]  /*01e0*/  IMAD.SHL.U32 R197, R212, 0x8, RZ ;  /* 0x00000008d4c57824 */ /* 0x000fe200078e00ff */
[----:B------:R-:W-:-:S02]  /*01f0*/  LOP3.LUT R5, R5, 0xfffffffe, RZ, 0xc0, !PT ;  /* 0xfffffffe05057812 */ /* 0x000fc400078ec0ff */
[----:B------:R-:W-:Y:S02]  /*0200*/  SHF.R.U32.HI R6, RZ, 0x3, R0 ;  /* 0x00000003ff067819 */ /* 0x000fe40000011600 */
[----:B------:R-:W-:Y:S01]  /*0210*/  LOP3.LUT R2, R0, 0x38, R197, 0xf8, !PT ;  /* 0x0000003800027812 */ /* 0x000fe200078ef8c5 */
[----:B------:R-:W-:Y:S01]  /*0220*/  IMAD.IADD R103, R4, 0x1, -R5 ;  /* 0x0000000104677824 */ /* 0x000fe200078e0a05 */
[----:B------:R-:W-:Y:S01]  /*0230*/  LEA.HI R0, R7, R7, RZ, 0x1 ;  /* 0x0000000707007211 */ /* 0x000fe200078f08ff */
[----:B------:R-:W-:Y:S01]  /*0240*/  IMAD.SHL.U32 R4, R212, 0x40, RZ ;  /* 0x00000040d4047824 */ /* 0x000fe200078e00ff */
[----:B------:R-:W-:Y:S02]  /*0250*/  LEA.HI R8, R8, R3, RZ, 0x3 ;  /* 0x0000000308087211 */ /* 0x000fe400078f18ff */
[----:B------:R-:W-:Y:S02]  /*0260*/  LOP3.LUT R11, R2, R6, RZ, 0x3c, !PT ;  /* 0x00000006020b7212 */ /* 0x000fe400078e3cff */
[----:B------:R-:W-:-:S02]  /*0270*/  LOP3.LUT R2, R0, 0x1ffffffe, RZ, 0xc0, !PT ;  /* 0x1ffffffe00027812 */ /* 0x000fc400078ec0ff */
[----:B------:R-:W-:Y:S02]  /*0280*/  LOP3.LUT R0, R4, 0x1c0, RZ, 0xc0, !PT ;  /* 0x000001c004007812 */ /* 0x000fe400078ec0ff */
[----:B------:R-:W-:Y:S01]  /*0290*/  LOP3.LUT R5, R8, 0xfffffff8, RZ, 0xc0, !PT ;  /* 0xfffffff808057812 */ /* 0x000fe200078ec0ff */
[----:B------:R-:W-:Y:S01]  /*02a0*/  IMAD.IADD R12, R7, 0x1, -R2 ;  /* 0x00000001070c7824 */ /* 0x000fe200078e0a02 */
[----:B------:R-:W-:Y:S02]  /*02b0*/  LEA.HI R6, R13, R16, RZ, 0x5 ;  /* 0x000000100d067211 */ /* 0x000fe400078f28ff */
[----:B------:R-:W-:Y:S01]  /*02c0*/  LOP3.LUT R4, R0, 0x8, R9, 0xf8, !PT ;  /* 0x0000000800047812 */ /* 0x000fe200078ef809 */
[----:B------:R-:W-:Y:S01]  /*02d0*/  IMAD.IADD R5, R3, 0x1, -R5 ;  /* 0x0000000103057824 */ /* 0x000fe200078e0a05 */
[----:B------:R-:W-:Y:S02]  /*02e0*/  SHF.R.U32.HI R2, RZ, 0x3, R0 ;  /* 0x00000003ff027819 */ /* 0x000fe40000011600 */
[----:B------:R-:W-:-:S02]  /*02f0*/  SHF.R.S32.HI R166, RZ, 0x5, R6 ;  /* 0x00000005ffa67819 */ /* 0x000fc40000011406 */
[----:B------:R-:W-:Y:S02]  /*0300*/  SHF.R.S32.HI R0, RZ, 0x1f, R6 ;  /* 0x0000001fff007819 */ /* 0x000fe40000011406 */
[----:B------:R-:W-:Y:S02]  /*0310*/  LOP3.LUT R3, R6, 0xffffffe0, RZ, 0xc0, !PT ;  /* 0xffffffe006037812 */ /* 0x000fe400078ec0ff */
[----:B------:R-:W-:Y:S02]  /*0320*/  LEA.HI R0, R0, R166, RZ, 0x3 ;  /* 0x000000a600007211 */ /* 0x000fe400078f18ff */
[----:B------:R-:W-:Y:S01]  /*0330*/  LOP3.LUT R9, R4, R2, RZ, 0x3c, !PT ;  /* 0x0000000204097212 */ /* 0x000fe200078e3cff */
[----:B------:R-:W-:Y:S01]  /*0340*/  IMAD.IADD R15, R16, 0x1, -R3 ;  /* 0x00000001100f7824 */ /* 0x000fe200078e0a03 */
[----:B------:R-:W-:Y:S01]  /*0350*/  LOP3.LUT R2, R0, 0xffffff8, RZ, 0xc0, !PT ;  /* 0x0ffffff800027812 */ /* 0x000fe200078ec0ff */
[----:B------:R-:W-:Y:S01]  /*0360*/  IMAD.SHL.U32 R3, R5, 0x40, RZ ;  /* 0x0000004005037824 */ /* 0x000fe200078e00ff */
[----:B------:R-:W-:Y:S01]  /*0370*/  LEA.HI R7, R13, R16, RZ, 0x6 ;  /* 0x000000100d077211 */ /* 0x000fe200078f30ff */
[----:B------:R-:W-:Y:S01]  /*0380*/  IMAD.SHL.U32 R4, R103, 0x8, RZ ;  /* 0x0000000867047824 */ /* 0x000fe200078e00ff */
[----:B------:R-:W-:Y:S01]  /*0390*/  SHF.R.S32.HI R10, RZ, 0x1f, R15 ;  /* 0x0000001fff0a7819 */ /* 0x000fe2000001140f */
[----:B------:R-:W-:Y:S01]  /*03a0*/  IMAD.IADD R6, R166, 0x1, -R2 ;  /* 0x00000001a6067824 */ /* 0x000fe200078e0a02 */
[----:B------:R-:W-:Y:S01]  /*03b0*/  LOP3.LUT R0, R3, 0x1c0, RZ, 0xc0, !PT ;  /* 0x000001c003007812 */ /* 0x000fe200078ec0ff */
[----:B------:R-:W-:Y:S01]  /*03c0*/  IMAD.SHL.U32 R2, R8, 0x40, RZ ;  /* 0x0000004008027824 */ /* 0x000fe200078e00ff */
[----:B------:R-:W-:Y:S01]  /*03d0*/  LEA.HI R3, R10, R15, RZ, 0x2 ;  /* 0x0000000f0a037211 */ /* 0x000fe200078f10ff */
[----:B------:R-:W-:Y:S01]  /*03e0*/  IMAD.SHL.U32 R7, R7, 0x8, RZ ;  /* 0x0000000807077824 */ /* 0x000fe200078e00ff */
[----:B------:R-:W-:Y:S01]  /*03f0*/  LOP3.LUT R4, R0, 0x8, R4, 0xf8, !PT ;  /* 0x0000000800047812 */ /* 0x000fe200078ef804 */
[----:B------:R-:W-:Y:S01]  /*0400*/  IMAD R103, R103, 0x200, R9 ;  /* 0x0000020067677824 */ /* 0x000fe200078e0209 */
[----:B------:R-:W-:-:S02]  /*0410*/  SHF.R.U32.HI R162, RZ, 0x3, R0 ;  /* 0x00000003ffa27819 */ /* 0x000fc40000011600 */
[----:B------:R-:W-:Y:S02]  /*0420*/  LOP3.LUT R2, R2, 0xfffffe00, RZ, 0xc0, !PT ;  /* 0xfffffe0002027812 */ /* 0x000fe400078ec0ff */
[----:B------:R-:W-:Y:S02]  /*0430*/  SHF.R.S32.HI R0, RZ, 0x2, R3 ;  /* 0x00000002ff007819 */ /* 0x000fe40000011403 */
[----:B------:R-:W-:Y:S01]  /*0440*/  LOP3.LUT R162, R4, R162, RZ, 0x3c, !PT ;  /* 0x000000a204a27212 */ /* 0x000fe200078e3cff */
[----:B------:R-:W-:Y:S01]  /*0450*/  IMAD R166, R166, 0x400, R2 ;  /* 0x00000400a6a67824 */ /* 0x000fe200078e0202 */
[----:B------:R-:W-:Y:S01]  /*0460*/  LOP3.LUT R7, R11, 0x7ffffe00, R7, 0xf8, !PT ;  /* 0x7ffffe000b077812 */ /* 0x000fe200078ef807 */
[----:B------:R-:W-:Y:S01]  /*0470*/  IMAD R14, R6, 0x10, R0 ;  /* 0x00000010060e7824 */ /* 0x000fe200078e0200 */
[----:B------:R-:W-:Y:S01]  /*0480*/  LEA.HI R0, R13, R16, RZ, 0x7 ;  /* 0x000000100d007211 */ /* 0x000fe200078f38ff */
[----:B------:R-:W-:Y:S01]  /*0490*/  IMAD.IADD R166, R166, 0x1, R162 ;  /* 0x00000001a6a67824 */ /* 0x000fe200078e02a2 */
[----:B------:R-:W-:Y:S01]  /*04a0*/  LOP3.LUT R162, R162, R2, RZ, 0xfc, !PT ;  /* 0x00000002a2a27212 */ /* 0x000fe200078efcff */
[----:B------:R-:W-:Y:S01]  /*04b0*/  IMAD.SHL.U32 R182, R7, 0x2, RZ ;  /* 0x0000000207b67824 */ /* 0x000fe200078e00ff */
[----:B------:R-:W-:Y:S01]  /*04c0*/  SHF.R.S32.HI R2, RZ, 0x7, R0 ;  /* 0x00000007ff027819 */ /* 0x000fe20000011400 */
[----:B------:R-:W-:Y:S01]  /*04d0*/  STL [R1+0x8], R14 ;  /* 0x0000080e01007387 */ /* 0x000fe20000100800 */
[----:B------:R-:W-:-:S02]  /*04e0*/  LOP3.LUT R0, R3, 0x7ffffffc, RZ, 0xc0, !PT ;  /* 0x7ffffffc03007812 */ /* 0x000fc400078ec0ff */
[----:B------:R-:W-:Y:S02]  /*04f0*/  IADD3 R208, R197, 0x40, RZ ;  /* 0x00000040c5d07810 */ /* 0x000fe40007ffe0ff */
[----:B------:R-:W-:Y:S01]  /*0500*/  R2P PR, R5, 0x6 ;  /* 0x0000000605007804 */ /* 0x000fe20000000000 */
[----:B------:R-:W-:Y:S01]  /*0510*/  IMAD.IADD R0, R15, 0x1, -R0 ;  /* 0x000000010f007824 */ /* 0x000fe200078e0a00 */
[----:B------:R-:W-:Y:S02]  /*0520*/  IADD3 R207, R197, 0x80, RZ ;  /* 0x00000080c5cf7810 */ /* 0x000fe40007ffe0ff */
[----:B------:R-:W-:Y:S01]  /*0530*/  SHF.R.S32.HI R2, RZ, 0x1f, R197 ;  /* 0x0000001fff027819 */ /* 0x000fe200000114c5 */
[----:B------:R-:W-:Y:S01]  /*0540*/  IMAD.SHL.U32 R225, R0, 0x2, RZ ;  /* 0x0000000200e17824 */ /* 0x000fe200078e00ff */
[----:B------:R-:W-:Y:S01]  /*0550*/  SHF.R.S32.HI R3, RZ, 0x1f, R208 ;  /* 0x0000001fff037819 */ /* 0x000fe200000114d0 */
[----:B------:R-:W-:Y:S01]  /*0560*/  IMAD R0, R12, 0x8, R14 ;  /* 0x000000080c007824 */ /* 0x000fe200078e020e */
[----:B------:R-:W-:-:S02]  /*0570*/  SHF.R.S32.HI R2, RZ, 0x1f, R207 ;  /* 0x0000001fff027819 */ /* 0x000fc400000114cf */
[C---:B------:R-:W-:Y:S02]  /*0580*/  IADD3 R7, R225.reuse, 0x8, RZ ;  /* 0x00000008e1077810 */ /* 0x040fe40007ffe0ff */
[C---:B------:R-:W-:Y:S01]  /*0590*/  IADD3 R6, R225.reuse, 0x10, RZ ;  /* 0x00000010e1067810 */ /* 0x040fe20007ffe0ff */
[----:B------:R1:W-:Y:S01]  /*05a0*/  STL [R1], R0 ;  /* 0x0000000001007387 */ /* 0x0003e20000100800 */
[C---:B------:R-:W-:Y:S02]  /*05b0*/  IADD3 R5, R225.reuse, 0x18, RZ ;  /* 0x00000018e1057810 */ /* 0x040fe40007ffe0ff */
[C---:B------:R-:W-:Y:S02]  /*05c0*/  IADD3 R4, R225.reuse, 0x20, RZ ;  /* 0x00000020e1047810 */ /* 0x040fe40007ffe0ff */
[----:B------:R-:W-:Y:S02]  /*05d0*/  IADD3 R3, R225, 0x28, RZ ;  /* 0x00000028e1037810 */ /* 0x000fe40007ffe0ff */
[----:B------:R-:W-:-:S02]  /*05e0*/  SEL R163, R163, 0xffffffe0, !P1 ;  /* 0xffffffe0a3a37807 */ /* 0x000fc40004800000 */
[C---:B------:R-:W-:Y:S02]  /*05f0*/  IADD3 R2, R225.reuse, 0x30, RZ ;  /* 0x00000030e1027810 */ /* 0x040fe40007ffe0ff */
[----:B------:R-:W-:Y:S02]  /*0600*/  LEA R166, R166, 0xc100, 0x1 ;  /* 0x0000c100a6a67811 */ /* 0x000fe400078e08ff */
[C---:B------:R-:W-:Y:S02]  /*0610*/  IADD3 R252, R225.reuse, 0x40, RZ ;  /* 0x00000040e1fc7810 */ /* 0x040fe40007ffe0ff */
[----:B------:R-:W-:Y:S01]  /*0620*/  IADD3 R251, R225, 0x48, RZ ;  /* 0x00000048e1fb7810 */ /* 0x000fe20007ffe0ff */
[----:B------:R-:W-:Y:S01]  /*0630*/  IMAD.IADD R167, R166, 0x1, R163 ;  /* 0x00000001a6a77824 */ /* 0x000fe200078e02a3 */
[----:B------:R-:W-:Y:S02]  /*0640*/  SHF.R.S32.HI R9, RZ, 0x1f, R7 ;  /* 0x0000001fff097819 */ /* 0x000fe40000011407 */
[----:B------:R-:W-:-:S02]  /*0650*/  LEA R162, R162, 0x100, 0x1 ;  /* 0x00000100a2a27811 */ /* 0x000fc400078e08ff */
[C---:B------:R-:W-:Y:S02]  /*0660*/  IADD3 R249, R225.reuse, 0x58, RZ ;  /* 0x00000058e1f97810 */ /* 0x040fe40007ffe0ff */
[----:B------:R-:W-:Y:S01]  /*0670*/  IADD3 R248, R225, 0x60, RZ ;  /* 0x00000060e1f87810 */ /* 0x000fe20007ffe0ff */
[----:B------:R-:W-:Y:S01]  /*0680*/  IMAD.IADD R163, R163, 0x1, R162 ;  /* 0x00000001a3a37824 */ /* 0x000fe200078e02a2 */
[C---:B-1----:R-:W-:Y:S02]  /*0690*/  IADD3 R0, R225.reuse, 0x38, RZ ;  /* 0x00000038e1007810 */ /* 0x042fe40007ffe0ff */
[----:B------:R-:W-:Y:S02]  /*06a0*/  SHF.R.S32.HI R8, RZ, 0x1f, R6 ;  /* 0x0000001fff087819 */ /* 0x000fe40000011406 */
[----:B------:R-:W-:Y:S02]  /*06b0*/  SHF.R.S32.HI R7, RZ, 0x1f, R5 ;  /* 0x0000001fff077819 */ /* 0x000fe40000011405 */
[----:B------:R-:W-:-:S02]  /*06c0*/  IADD3 R250, R225, 0x50, RZ ;  /* 0x00000050e1fa7810 */ /* 0x000fc40007ffe0ff */
[C---:B------:R-:W-:Y:S02]  /*06d0*/  IADD3 R246, R225.reuse, 0x70, RZ ;  /* 0x00000070e1f67810 */ /* 0x040fe40007ffe0ff */
[C---:B------:R-:W-:Y:S02]  /*06e0*/  IADD3 R245, R225.reuse, 0x78, RZ ;  /* 0x00000078e1f57810 */ /* 0x040fe40007ffe0ff */
[----:B------:R-:W-:Y:S02]  /*06f0*/  SHF.R.S32.HI R6, RZ, 0x1f, R4 ;  /* 0x0000001fff067819 */ /* 0x000fe40000011404 */
[----:B------:R-:W-:Y:S02]  /*0700*/  SHF.R.S32.HI R5, RZ, 0x1f, R3 ;  /* 0x0000001fff057819 */ /* 0x000fe40000011403 */
[----:B------:R-:W-:Y:S02]  /*0710*/  SEL R164, R164, 0xffffffc0, !P2 ;  /* 0xffffffc0a4a47807 */ /* 0x000fe40005000000 */
[----:B------:R-:W-:-:S02]  /*0720*/  IADD3 R247, R225, 0x68, RZ ;  /* 0x00000068e1f77810 */ /* 0x000fc40007ffe0ff */
[C---:B------:R-:W-:Y:S01]  /*0730*/  IADD3 R243, R225.reuse, 0x88, RZ ;  /* 0x00000088e1f37810 */ /* 0x040fe20007ffe0ff */
[----:B------:R-:W-:Y:S01]  /*0740*/  IMAD.IADD R169, R166, 0x1, R164 ;  /* 0x00000001a6a97824 */ /* 0x000fe200078e02a4 */
[----:B------:R-:W-:Y:S01]  /*0750*/  IADD3 R242, R225, 0x90, RZ ;  /* 0x00000090e1f27810 */ /* 0x000fe20007ffe0ff */
[C---:B------:R-:W-:Y:S01]  /*0760*/  IMAD.IADD R165, R164.reuse, 0x1, R162 ;  /* 0x00000001a4a57824 */ /* 0x040fe200078e02a2 */
[----:B------:R-:W-:Y:S01]  /*0770*/  SHF.R.S32.HI R4, RZ, 0x1f, R2 ;  /* 0x0000001fff047819 */ /* 0x000fe20000011402 */
[----:B------:R-:W-:Y:S01]  /*0780*/  IMAD.IADD R168, R167, 0x1, R164 ;  /* 0x00000001a7a87824 */ /* 0x000fe200078e02a4 */
[----:B------:R-:W-:Y:S01]  /*0790*/  SHF.R.S32.HI R3, RZ, 0x1f, R0 ;  /* 0x0000001fff037819 */ /* 0x000fe20000011400 */
[----:B------:R-:W-:Y:S01]  /*07a0*/  IMAD.IADD R164, R164, 0x1, R163 ;  /* 0x00000001a4a47824 */ /* 0x000fe200078e02a3 */
[C---:B------:R-:W-:Y:S02]  /*07b0*/  IADD3 R244, R225.reuse, 0x80, RZ ;  /* 0x00000080e1f47810 */ /* 0x040fe40007ffe0ff */
[----:B------:R-:W-:-:S02]  /*07c0*/  IADD3 R240, R225, 0xa0, RZ ;  /* 0x000000a0e1f07810 */ /* 0x000fc40007ffe0ff */
[C---:B------:R-:W-:Y:S02]  /*07d0*/  IADD3 R239, R225.reuse, 0xa8, RZ ;  /* 0x000000a8e1ef7810 */ /* 0x040fe40007ffe0ff */
[----:B------:R-:W-:Y:S02]  /*07e0*/  SHF.R.S32.HI R2, RZ, 0x1f, R252 ;  /* 0x0000001fff027819 */ /* 0x000fe400000114fc */
[----:B------:R-:W-:Y:S02]  /*07f0*/  SHF.R.S32.HI R0, RZ, 0x1f, R251 ;  /* 0x0000001fff007819 */ /* 0x000fe400000114fb */
[C---:B------:R-:W-:Y:S02]  /*0800*/  IADD3 R241, R225.reuse, 0x98, RZ ;  /* 0x00000098e1f17810 */ /* 0x040fe40007ffe0ff */
[C---:B------:R-:W-:Y:S02]  /*0810*/  IADD3 R238, R225.reuse, 0xb0, RZ ;  /* 0x000000b0e1ee7810 */ /* 0x040fe40007ffe0ff */
        /* <DEDUP_REMOVED lines=11> */
[----:B------:R-:W-:Y:S02]  /*08d0*/  SHF.R.S32.HI R0, RZ, 0x1f, R239 ;  /* 0x0000001fff007819 */ /* 0x000fe400000114ef */
[----:B------:R-:W-:-:S02]  /*08e0*/  LEA R103, R103, 0x6100, 0x1 ;  /* 0x0000610067677811 */ /* 0x000fc400078e08ff */
[----:B------:R-:W-:Y:S02]  /*08f0*/  SHF.R.S32.HI R3, RZ, 0x1f, R241 ;  /* 0x0000001fff037819 */ /* 0x000fe400000114f1 */
[----:B------:R-:W-:Y:S02]  /*0900*/  SHF.R.S32.HI R2, RZ, 0x1f, R238 ;  /* 0x0000001fff027819 */ /* 0x000fe400000114ee */
[----:B------:R-:W-:Y:S02]  /*0910*/  SHF.R.S32.HI R0, RZ, 0x1f, R237 ;  /* 0x0000001fff007819 */ /* 0x000fe400000114ed */
.L_x_1066:
[----:B------:R-:W-:Y:S01]  /*0920*/  IMAD.MOV.U32 R0, RZ, RZ, c[0x0][0x560] ;  /* 0x00015800ff007624 */ /* 0x000fe200078e00ff */
[----:B------:R-:W-:Y:S01]  /*0930*/  MOV R3, R236 ;  /* 0x000000ec00037202 */ /* 0x000fe20000000f00 */
[----:B------:R-:W-:Y:S01]  /*0940*/  YIELD ;  /* 0x0000000000007946 */ /* 0x000fe20003800000 */
[----:B------:R-:W-:Y:S02]  /*0950*/  BSSY B0, `(.L_x_1009) ;  /* 0x0000015000007945 */ /* 0x000fe40003800000 */
[----:B------:R-:W-:-:S13]  /*0960*/  ISETP.NE.AND P0, PT, R0, 0x1, PT ;  /* 0x000000010000780c */ /* 0x000fda0003f05270 */
[----:B------:R-:W-:-:S05]  /*0970*/  @P0 IMAD.HI.U32 R0, R236, c[0x0][0x564], RZ ;  /* 0x00015900ec000a27 */ /* 0x000fca00078e00ff */
[----:B------:R-:W-:-:S04]  /*0980*/  @P0 SHF.R.U32.HI R3, RZ, c[0x0][0x568], R0 ;  /* 0x00015a00ff030a19 */ /* 0x000fc80000011600 */
[----:B------:R-:W-:Y:S01]  /*0990*/  ISETP.GE.AND P0, PT, R3, c[0x0][0x578], PT ;  /* 0x00015e0003007a0c */ /* 0x000fe20003f06270 */
[----:B------:R-:W-:-:S04]  /*09a0*/  IMAD.MOV R2, RZ, RZ, -R3 ;  /* 0x000000ffff027224 */ /* 0x000fc800078e0a03 */
[----:B------:R-:W-:-:S08]  /*09b0*/  IMAD R2, R2, c[0x0][0x560], R236 ;  /* 0x0001580002027a24 */ /* 0x000fd000078e02ec */
[----:B------:R-:W-:Y:S05]  /*09c0*/  @!P0 BRA `(.L_x_1010) ;  /* 0x0000007000008947 */ /* 0x000fea0003800000 */
[----:B------:R-:W-:-:S04]  /*09d0*/  MOV R0, c[0x0][0x56c] ;  /* 0x00015b0000007a02 */ /* 0x000fc80000000f00 */
[----:B------:R-:W-:Y:S02]  /*09e0*/  ISETP.NE.AND P0, PT, R0, 0x1, PT ;  /* 0x000000010000780c */ /* 0x000fe40003f05270 */
[----:B------:R-:W-:-:S11]  /*09f0*/  MOV R0, R2 ;  /* 0x0000000200007202 */ /* 0x000fd60000000f00 */
[----:B------:R-:W-:-:S05]  /*0a00*/  @P0 IMAD.HI.U32 R4, R2, c[0x0][0x570], RZ ;  /* 0x00015c0002040a27 */ /* 0x000fca00078e00ff */
[----:B------:R-:W-:-:S05]  /*0a10*/  @P0 SHF.R.U32.HI R0, RZ, c[0x0][0x574], R4 ;  /* 0x00015d00ff000a19 */ /* 0x000fca0000011604 */
[----:B------:R-:W-:Y:S01]  /*0a20*/  IMAD R4, R0, c[0x0][0x56c], RZ ;  /* 0x00015b0000047a24 */ /* 0x000fe200078e02ff */
[----:B------:R-:W-:Y:S05]  /*0a30*/  BRA `(.L_x_1011) ;  /* 0x0000006000007947 */ /* 0x000fea0003800000 */
.L_x_1010:
[----:B------:R-:W-:-:S04]  /*0a40*/  MOV R0, c[0x0][0x554] ;  /* 0x0001550000007a02 */ /* 0x000fc80000000f00 */
[----:B------:R-:W-:Y:S02]  /*0a50*/  ISETP.NE.AND P0, PT, R0, 0x1, PT ;  /* 0x000000010000780c */ /* 0x000fe40003f05270 */
[----:B------:R-:W-:-:S11]  /*0a60*/  MOV R0, R2 ;  /* 0x0000000200007202 */ /* 0x000fd60000000f00 */
[----:B------:R-:W-:-:S05]  /*0a70*/  @P0 IMAD.HI.U32 R4, R2, c[0x0][0x558], RZ ;  /* 0x0001560002040a27 */ /* 0x000fca00078e00ff */
[----:B------:R-:W-:-:S05]  /*0a80*/  @P0 SHF.R.U32.HI R0, RZ, c[0x0][0x55c], R4 ;  /* 0x00015700ff000a19 */ /* 0x000fca0000011604 */
[----:B------:R-:W-:Y:S02]  /*0a90*/  IMAD R4, R0, c[0x0][0x554], RZ ;  /* 0x0001550000047a24 */ /* 0x000fe400078e02ff */
.L_x_1011:
[----:B------:R-:W-:Y:S05]  /*0aa0*/  BSYNC B0 ;  /* 0x0000000000007941 */ /* 0x000fea0003800000 */
.L_x_1009:
[----:B------:R-:W-:Y:S01]  /*0ab0*/  IMAD.MOV.U32 R5, RZ, RZ, c[0x0][0x548] ;  /* 0x00015200ff057624 */ /* 0x000fe200078e00ff */
[----:B------:R-:W-:Y:S01]  /*0ac0*/  ISETP.NE.U32.AND P0, PT, RZ, c[0x0][0x370], PT ;  /* 0x0000dc00ff007a0c */ /* 0x000fe20003f05070 */
[----:B------:R-:W-:Y:S02]  /*0ad0*/  IMAD.IADD R4, R2, 0x1, -R4 ;  /* 0x0000000102047824 */ /* 0x000fe400078e0a04 */
[----:B------:R-:W-:Y:S01]  /*0ae0*/  IMAD.MOV.U32 R215, RZ, RZ, RZ ;  /* 0x000000ffffd77224 */ /* 0x000fe200078e00ff */
[----:B------:R-:W-:Y:S01]  /*0af0*/  ISETP.NE.AND P1, PT, R5, 0x1, PT ;  /* 0x000000010500780c */ /* 0x000fe20003f25270 */
[----:B------:R-:W-:Y:S01]  /*0b00*/  IMAD R4, R3, c[0x0][0x554], R4 ;  /* 0x0001550003047a24 */ /* 0x000fe200078e0204 */
[----:B------:R-:W-:-:S03]  /*0b10*/  ISETP.NE.AND.EX P0, PT, RZ, c[0x0][0x374], PT, P0 ;  /* 0x0000dd00ff007a0c */ /* 0x000fc60003f05300 */
[----:B------:R-:W-:-:S08]  /*0b20*/  IMAD.MOV.U32 R226, RZ, RZ, R4 ;  /* 0x000000ffffe27224 */ /* 0x000fd000078e0004 */
[----:B------:R-:W-:-:S04]  /*0b30*/  @P1 IMAD.HI.U32 R2, R4, c[0x0][0x54c], RZ ;  /* 0x0001530004021a27 */ /* 0x000fc800078e00ff */
[----:B------:R-:W-:Y:S01]  /*0b40*/  @P0 IMAD.MOV.U32 R3, RZ, RZ, 0x4 ;  /* 0x00000004ff030424 */ /* 0x000fe200078e00ff */
[----:B------:R-:W-:-:S05]  /*0b50*/  @P1 SHF.R.U32.HI R226, RZ, c[0x0][0x550], R2 ;  /* 0x00015400ffe21a19 */ /* 0x000fca0000011602 */
[----:B------:R-:W-:-:S05]  /*0b60*/  @P0 IMAD.WIDE R2, R226, R3, c[0x0][0x370] ;  /* 0x0000dc00e2020625 */ /* 0x000fca00078e0203 */
[----:B------:R1:W5:Y:S01]  /*0b70*/  @P0 LDG.E R215, [R2.64] ;  /* 0x0000000602d70981 */ /* 0x000362000c1e1900 */
[----:B------:R-:W-:Y:S01]  /*0b80*/  IMAD.MOV.U32 R228, RZ, RZ, R0 ;  /* 0x000000ffffe47224 */ /* 0x000fe200078e0000 */
[----:B------:R-:W-:Y:S01]  /*0b90*/  BSSY B0, `(.L_x_1012) ;  /* 0x0000040000007945 */ /* 0x000fe20003800000 */
[----:B------:R-:W-:-:S05]  /*0ba0*/  IMAD.MOV.U32 R5, RZ, RZ, 0x40 ;  /* 0x00000040ff057424 */ /* 0x000fca00078e00ff */
[----:B------:R-:W-:Y:S01]  /*0bb0*/  IADD3 R5, R5, -c[0x0][0x168], RZ ;  /* 0x80005a0005057a10 */ /* 0x000fe20007ffe0ff */
[----:B-1----:R-:W-:-:S05]  /*0bc0*/  IMAD.MOV.U32 R2, RZ, RZ, c[0x0][0x53c] ;  /* 0x00014f00ff027624 */ /* 0x002fca00078e00ff */
[----:B------:R-:W-:Y:S02]  /*0bd0*/  ISETP.NE.AND P0, PT, R2, 0x1, PT ;  /* 0x000000010200780c */ /* 0x000fe40003f05270 */
[----:B------:R-:W-:-:S11]  /*0be0*/  LOP3.LUT R2, R0, 0x1ffffff, RZ, 0x3c, !PT ;  /* 0x01ffffff00027812 */ /* 0x000fd600078e3cff */
[----:B------:R-:W-:Y:S01]  /*0bf0*/  @P0 IMAD.HI.U32 R3, R0, c[0x0][0x540], RZ ;  /* 0x0001500000030a27 */ /* 0x000fe200078e00ff */
[----:B------:R-:W-:Y:S02]  /*0c00*/  IADD3 R0, R2, c[0x0][0x53c], RZ ;  /* 0x00014f0002007a10 */ /* 0x000fe40007ffe0ff */
[----:B------:R-:W-:Y:S02]  /*0c10*/  MOV R2, c[0x0][0x2c4] ;  /* 0x0000b10000027a02 */ /* 0x000fe40000000f00 */
[----:B------:R-:W-:Y:S02]  /*0c20*/  @P0 SHF.R.U32.HI R228, RZ, c[0x0][0x544], R3 ;  /* 0x00015100ffe40a19 */ /* 0x000fe40000011603 */
[----:B------:R-:W-:Y:S01]  /*0c30*/  ISETP.NE.AND P4, PT, R2, 0x1, PT ;  /* 0x000000010200780c */ /* 0x000fe20003f85270 */
[----:B------:R-:W-:Y:S02]  /*0c40*/  IMAD.MOV.U32 R2, RZ, RZ, c[0x0][0x2ac] ;  /* 0x0000ab00ff027624 */ /* 0x000fe400078e00ff */
[----:B------:R-:W-:-:S02]  /*0c50*/  IMAD R0, R228, c[0x0][0x53c], R0 ;  /* 0x00014f00e4007a24 */ /* 0x000fc400078e0200 */
[----:B------:R-:W-:Y:S02]  /*0c60*/  IMAD R6, R2, c[0x0][0x1d0], RZ ;  /* 0x0000740002067a24 */ /* 0x000fe400078e02ff */
[----:B------:R-:W-:Y:S02]  /*0c70*/  IMAD.SHL.U32 R229, R0, 0x80, RZ ;  /* 0x0000008000e57824 */ /* 0x000fe400078e00ff */
[----:B------:R-:W-:Y:S01]  /*0c80*/  IMAD R2, R2, c[0x0][0x1d0], R5 ;  /* 0x0000740002027a24 */ /* 0x000fe200078e0205 */
[----:B------:R-:W-:Y:S02]  /*0c90*/  IADD3 R5, R6, 0x3f, RZ ;  /* 0x0000003f06057810 */ /* 0x000fe40007ffe0ff */
[----:B------:R-:W-:-:S05]  /*0ca0*/  IADD3 R0, R229, 0x7f, RZ ;  /* 0x0000007fe5007810 */ /* 0x000fca0007ffe0ff */
[----:B------:R-:W-:-:S05]  /*0cb0*/  @P4 IMAD.HI.U32 R3, R0, c[0x0][0x2c8], RZ ;  /* 0x0000b20000034a27 */ /* 0x000fca00078e00ff */
[----:B------:R-:W-:-:S04]  /*0cc0*/  @P4 SHF.R.U32.HI R0, RZ, c[0x0][0x2cc], R3 ;  /* 0x0000b300ff004a19 */ /* 0x000fc80000011603 */
[----:B------:R-:W-:Y:S02]  /*0cd0*/  IADD3 R0, R2, R0, RZ ;  /* 0x0000000002007210 */ /* 0x000fe40007ffe0ff */
[----:B------:R-:W-:Y:S02]  /*0ce0*/  SHF.R.S32.HI R2, RZ, 0x1f, R5 ;  /* 0x0000001fff027819 */ /* 0x000fe40000011405 */
[----:B------:R-:W-:Y:S02]  /*0cf0*/  SHF.R.S32.HI R3, RZ, 0x1f, R0 ;  /* 0x0000001fff037819 */ /* 0x000fe40000011400 */
[----:B------:R-:W-:Y:S02]  /*0d00*/  LEA.HI R2, R2, R5, RZ, 0x6 ;  /* 0x0000000502027211 */ /* 0x000fe400078f30ff */
[----:B------:R-:W-:Y:S02]  /*0d10*/  LEA.HI R3, R3, R0, RZ, 0x6 ;  /* 0x0000000003037211 */ /* 0x000fe400078f30ff */
[----:B------:R-:W-:-:S02]  /*0d20*/  SHF.R.S32.HI R0, RZ, 0x6, R2 ;  /* 0x00000006ff007819 */ /* 0x000fc40000011402 */
[----:B------:R-:W-:-:S04]  /*0d30*/  SHF.R.S32.HI R2, RZ, 0x6, R3 ;  /* 0x00000006ff027819 */ /* 0x000fc80000011403 */
[----:B------:R-:W-:Y:S01]  /*0d40*/  IMNMX R7, R0, R2, PT ;  /* 0x0000000200077217 */ /* 0x000fe20003800200 */
[----:B------:R-:W-:Y:S02]  /*0d50*/  IMAD.MOV R0, RZ, RZ, -R226 ;  /* 0x000000ffff007224 */ /* 0x000fe400078e0ae2 */
[----:B------:R-:W-:Y:S01]  /*0d60*/  IMAD.MOV.U32 R2, RZ, RZ, RZ ;  /* 0x000000ffff027224 */ /* 0x000fe200078e00ff */
[----:B------:R-:W-:Y:S01]  /*0d70*/  ISETP.GE.AND P0, PT, R7, 0x1, PT ;  /* 0x000000010700780c */ /* 0x000fe20003f06270 */
[----:B------:R-:W-:-:S12]  /*0d80*/  IMAD R227, R0, c[0x0][0x548], R4 ;  /* 0x0001520000e37a24 */ /* 0x000fd800078e0204 */
[----:B------:R-:W-:Y:S05]  /*0d90*/  @!P0 BRA `(.L_x_1013) ;  /* 0x000001f000008947 */ /* 0x000fea0003800000 */
[----:B------:R-:W-:-:S04]  /*0da0*/  SHF.R.U32.HI R0, RZ, 0x10, R228 ;  /* 0x00000010ff007819 */ /* 0x000fc800000116e4 */
[----:B------:R-:W-:-:S04]  /*0db0*/  ISETP.NE.AND P0, PT, R0, RZ, PT ;  /* 0x000000ff0000720c */ /* 0x000fc80003f05270 */
[----:B------:R-:W-:-:S04]  /*0dc0*/  SEL R0, R0, c[0x0][0x338], P0 ;  /* 0x0000ce0000007a07 */ /* 0x000fc80000000000 */
[----:B------:R-:W-:Y:S02]  /*0dd0*/  IABS R3, R0 ;  /* 0x0000000000037213 */ /* 0x000fe40000000000 */
[----:B------:R-:W-:Y:S02]  /*0de0*/  IADD3 R6, R0, -0x1, R7 ;  /* 0xffffffff00067810 */ /* 0x000fe40007ffe007 */
[----:B------:R-:W1:Y:S02]  /*0df0*/  I2F.RP R4, R3 ;  /* 0x0000000300047306 */ /* 0x000e640000209400 */
[----:B------:R-:W-:Y:S02]  /*0e00*/  IABS R10, R6 ;  /* 0x00000006000a7213 */ /* 0x000fe40000000000 */
[----:B------:R-:W-:-:S04]  /*0e10*/  LOP3.LUT R6, R6, R0, RZ, 0x3c, !PT ;  /* 0x0000000006067212 */ /* 0x000fc800078e3cff */
[----:B------:R-:W-:Y:S01]  /*0e20*/  ISETP.GE.AND P0, PT, R6, RZ, PT ;  /* 0x000000ff0600720c */ /* 0x000fe20003f06270 */
[----:B-1----:R-:W1:Y:S02]  /*0e30*/  MUFU.RCP R4, R4 ;  /* 0x0000000400047308 */ /* 0x002e640000001000 */
[----:B-1----:R-:W-:-:S06]  /*0e40*/  IADD3 R4, R4, 0xffffffe, RZ ;  /* 0x0ffffffe04047810 */ /* 0x002fcc0007ffe0ff */
[----:B------:R-:W1:Y:S02]  /*0e50*/  F2I.FTZ.U32.TRUNC.NTZ R5, R4 ;  /* 0x0000000400057305 */ /* 0x000e64000021f000 */
[----:B-1----:R-:W-:Y:S02]  /*0e60*/  IMAD.MOV R2, RZ, RZ, -R5 ;  /* 0x000000ffff027224 */ /* 0x002fe400078e0a05 */
[----:B------:R-:W-:Y:S02]  /*0e70*/  IMAD.MOV.U32 R4, RZ, RZ, RZ ;  /* 0x000000ffff047224 */ /* 0x000fe400078e00ff */
        /* <DEDUP_REMOVED lines=13> */
[----:B------:R-:W-:-:S13]  /*0f50*/  ISETP.GE.U32.AND P2, PT, R4, R3, PT ;  /* 0x000000030400720c */ /* 0x000fda0003f46070 */
[----:B------:R-:W-:-:S05]  /*0f60*/  @P2 IADD3 R2, R2, 0x1, RZ ;  /* 0x0000000102022810 */ /* 0x000fca0007ffe0ff */
[----:B------:R-:W-:Y:S01]  /*0f70*/  @!P0 IMAD.MOV R2, RZ, RZ, -R2 ;  /* 0x000000ffff028224 */ /* 0x000fe200078e0a02 */
[----:B------:R-:W-:Y:S02]  /*0f80*/  @!P1 LOP3.LUT R2, RZ, R0, RZ, 0x33, !PT ;  /* 0x00000000ff029212 */ /* 0x000fe400078e33ff */
.L_x_1013:
[----:B------:R-:W-:Y:S05]  /*0f90*/  BSYNC B0 ;  /* 0x0000000000007941 */ /* 0x000fea0003800000 */
.L_x_1012:
[----:B------:R-:W-:Y:S01]  /*0fa0*/  LOP3.LUT R0, R228, 0xffff, RZ, 0xc0, !PT ;  /* 0x0000ffffe4007812 */ /* 0x000fe200078ec0ff */
[----:B------:R-:W-:Y:S01]  /*0fb0*/  IMAD.MOV.U32 R15, RZ, RZ, RZ ;  /* 0x000000ffff0f7224 */ /* 0x000fe200078e00ff */
[----:B------:R-:W-:Y:S01]  /*0fc0*/  CS2R R96, SRZ ;  /* 0x0000000000607805 */ /* 0x000fe2000001ff00 */
[----:B------:R-:W-:Y:S01]  /*0fd0*/  IMAD.MOV.U32 R16, RZ, RZ, RZ ;  /* 0x000000ffff107224 */ /* 0x000fe200078e00ff */
[----:B------:R-:W-:Y:S01]  /*0fe0*/  CS2R R94, SRZ ;  /* 0x00000000005e7805 */ /* 0x000fe2000001ff00 */
        /* <DEDUP_REMOVED lines=54> */
[----:B------:R-:W-:-:S05]  /*1350*/  @P1 MOV R2, 0x4 ;  /* 0x0000000400021802 */ /* 0x000fca0000000f00 */
[----:B------:R-:W-:-:S05]  /*1360*/  @P1 IMAD.WIDE R2, R226, R2, c[0x0][0x340] ;  /* 0x0000d000e2021625 */ /* 0x000fca00078e0202 */
[----:B------:R1:W5:Y:S01]  /*1370*/  @P1 LDG.E R12, [R2.64] ;  /* 0x00000006020c1981 */ /* 0x000362000c1e1900 */
[----:B------:R-:W-:Y:S01]  /*1380*/  SHF.R.S32.HI R13, RZ, 0x1f, R227 ;  /* 0x0000001fff0d7819 */ /* 0x000fe200000114e3 */
[----:B------:R-:W-:Y:S01]  /*1390*/  IMAD R4, R212, 0x20, R214 ;  /* 0x00000020d4047824 */ /* 0x000fe200078e02d6 */
[----:B------:R-:W-:Y:S02]  /*13a0*/  SHF.R.S32.HI R6, RZ, 0x1f, R226 ;  /* 0x0000001fff067819 */ /* 0x000fe400000114e2 */
[----:B------:R-:W-:Y:S01]  /*13b0*/  ISETP.GE.AND P6, PT, R197, c[0x0][0x198], PT ;  /* 0x00006600c5007a0c */ /* 0x000fe20003fc6270 */
[----:B------:R-:W-:Y:S01]  /*13c0*/  IMAD R0, R13, c[0x0][0x1b8], RZ ;  /* 0x00006e000d007a24 */ /* 0x000fe200078e02ff */
[----:B------:R-:W-:Y:S02]  /*13d0*/  IADD3 R4, R229, R4, RZ ;  /* 0x00000004e5047210 */ /* 0x000fe40007ffe0ff */
[----:B------:R-:W-:Y:S01]  /*13e0*/  ISETP.GE.AND P5, PT, R208, c[0x0][0x198], PT ;  /* 0x00006600d0007a0c */ /* 0x000fe20003fa6270 */
[----:B------:R-:W-:Y:S01]  /*13f0*/  IMAD R5, R227, c[0x0][0x1bc], R0 ;  /* 0x00006f00e3057a24 */ /* 0x000fe200078e0200 */
[----:B------:R-:W-:Y:S01]  /*1400*/  ISETP.GE.AND P3, PT, R207, c[0x0][0x198], PT ;  /* 0x00006600cf007a0c */ /* 0x000fe20003f66270 */
[----:B------:R-:W-:Y:S01]  /*1410*/  @P4 IMAD.HI.U32 R7, R4, c[0x0][0x2c8], RZ ;  /* 0x0000b20004074a27 */ /* 0x000fe200078e00ff */
[----:B------:R-:W-:-:S03]  /*1420*/  IADD3 R100, R196, -0x1, RZ ;  /* 0xffffffffc4647810 */ /* 0x000fc60007ffe0ff */
[----:B------:R-:W-:Y:S01]  /*1430*/  IMAD.MOV.U32 R0, RZ, RZ, R4 ;  /* 0x000000ffff007224 */ /* 0x000fe200078e0004 */
[----:B------:R-:W-:-:S04]  /*1440*/  @P4 SHF.R.U32.HI R0, RZ, c[0x0][0x2cc], R7 ;  /* 0x0000b300ff004a19 */ /* 0x000fc80000011607 */
[----:B------:R-:W-:Y:S01]  /*1450*/  SHF.R.S32.HI R7, RZ, 0x1f, R0 ;  /* 0x0000001fff077819 */ /* 0x000fe20000011400 */
[----:B-1----:R-:W-:-:S05]  /*1460*/  IMAD.WIDE.U32 R2, R227, c[0x0][0x1b8], RZ ;  /* 0x00006e00e3027a25 */ /* 0x002fca00078e00ff */
[----:B------:R-:W-:Y:S01]  /*1470*/  IADD3 R3, R3, R5, RZ ;  /* 0x0000000503037210 */ /* 0x000fe20007ffe0ff */
[----:B------:R-:W-:-:S04]  /*1480*/  IMAD R5, R6, c[0x0][0x1c0], RZ ;  /* 0x0000700006057a24 */ /* 0x000fc800078e02ff */
[C---:B------:R-:W-:Y:S02]  /*1490*/  IMAD R6, R226.reuse, c[0x0][0x1c4], R5 ;  /* 0x00007100e2067a24 */ /* 0x040fe400078e0205 */
[----:B------:R-:W-:Y:S02]  /*14a0*/  IMAD.MOV R5, RZ, RZ, -R0 ;  /* 0x000000ffff057224 */ /* 0x000fe400078e0a00 */
[----:B------:R-:W-:-:S04]  /*14b0*/  IMAD.WIDE.U32 R2, R226, c[0x0][0x1c0], R2 ;  /* 0x00007000e2027a25 */ /* 0x000fc800078e0002 */
[----:B------:R-:W-:Y:S01]  /*14c0*/  IMAD R4, R5, c[0x0][0x2c4], R4 ;  /* 0x0000b10005047a24 */ /* 0x000fe200078e0204 */
[----:B------:R-:W-:Y:S01]  /*14d0*/  IADD3 R3, R3, R6, RZ ;  /* 0x0000000603037210 */ /* 0x000fe20007ffe0ff */
[----:B------:R-:W-:-:S04]  /*14e0*/  IMAD R5, R7, c[0x0][0x1b0], RZ ;  /* 0x00006c0007057a24 */ /* 0x000fc800078e02ff */
[C---:B------:R-:W-:Y:S01]  /*14f0*/  IMAD R6, R0.reuse, c[0x0][0x1b4], R5 ;  /* 0x00006d0000067a24 */ /* 0x040fe200078e0205 */
[----:B------:R-:W-:Y:S01]  /*1500*/  SHF.R.S32.HI R5, RZ, 0x1f, R4 ;  /* 0x0000001fff057819 */ /* 0x000fe20000011404 */
[----:B------:R-:W-:-:S04]  /*1510*/  IMAD.WIDE.U32 R2, R0, c[0x0][0x1b0], R2 ;  /* 0x00006c0000027a25 */ /* 0x000fc800078e0002 */
[----:B------:R-:W-:Y:S02]  /*1520*/  IMAD R0, R5, c[0x0][0x1a8], RZ ;  /* 0x00006a0005007a24 */ /* 0x000fe400078e02ff */
[----:B------:R-:W-:Y:S02]  /*1530*/  IMAD.IADD R3, R3, 0x1, R6 ;  /* 0x0000000103037824 */ /* 0x000fe400078e0206 */
[C---:B------:R-:W-:Y:S02]  /*1540*/  IMAD R0, R4.reuse, c[0x0][0x1ac], R0 ;  /* 0x00006b0004007a24 */ /* 0x040fe400078e0200 */
[----:B------:R-:W-:-:S05]  /*1550*/  IMAD.WIDE.U32 R2, R4, c[0x0][0x1a8], R2 ;  /* 0x00006a0004027a25 */ /* 0x000fca00078e0002 */
[----:B------:R-:W-:Y:S02]  /*1560*/  IADD3 R0, R3, R0, RZ ;  /* 0x0000000003007210 */ /* 0x000fe40007ffe0ff */
[----:B------:R-:W-:-:S04]  /*1570*/  LEA R11, P0, R2, c[0x0][0x160], 0x1 ;  /* 0x00005800020b7a11 */ /* 0x000fc800078008ff */
[----:B------:R-:W-:Y:S02]  /*1580*/  LEA.HI.X R9, R2, c[0x0][0x164], R0, 0x1, P0 ;  /* 0x0000590002097a11 */ /* 0x000fe400000f0c00 */
[----:B------:R-:W-:Y:S01]  /*1590*/  @!P1 MOV R12, R226 ;  /* 0x000000e2000c9202 */ /* 0x000fe20000000f00 */
[----:B------:R-:W-:Y:S05]  /*15a0*/  BRA.DIV ~URZ, `(.L_x_1015) ;  /* 0x0000c4127f007947 */ /* 0x000fea000b800000 */
[----:B------:R1:W2:Y:S02]  /*15b0*/  SHFL.IDX PT, R8, R9, RZ, 0x181f ;  /* 0x00181fff09087589 */ /* 0x0002a400000e0000 */
.L_x_1067:
[----:B------:R-:W-:Y:S05]  /*15c0*/  BRA.DIV ~URZ, `(.L_x_1016) ;  /* 0x0000c4627f007947 */ /* 0x000fea000b800000 */
[----:B------:R3:W4:Y:S02]  /*15d0*/  SHFL.IDX PT, R0, R11, RZ, 0x181f ;  /* 0x00181fff0b007589 */ /* 0x00072400000e0000 */
.L_x_1068:
[----:B------:R-:W-:Y:S01]  /*15e0*/  MOV R14, c[0x0][0x2c4] ;  /* 0x0000b100000e7a02 */ /* 0x000fe20000000f00 */
[----:B------:R-:W-:Y:S01]  /*15f0*/  BSSY B0, `(.L_x_1017) ;  /* 0x0000014000007945 */ /* 0x000fe20003800000 */
[----:B------:R-:W-:-:S03]  /*1600*/  IADD3 R10, R214, R229, RZ ;  /* 0x000000e5d60a7210 */ /* 0x000fc60007ffe0ff */
[----:B------:R-:W-:-:S05]  /*1610*/  IMAD R14, R14, c[0x0][0x168], RZ ;  /* 0x00005a000e0e7a24 */ /* 0x000fca00078e02ff */
        /* <DEDUP_REMOVED lines=17> */
.L_x_1018:
[----:B------:R-:W-:Y:S05]  /*1730*/  BSYNC B0 ;  /* 0x0000000000007941 */ /* 0x000fea0003800000 */
.L_x_1017:
[----:B------:R-:W-:Y:S05]  /*1740*/  BRA.DIV ~URZ, `(.L_x_1019) ;  /* 0x0000c3427f007947 */ /* 0x000fea000b800000 */
[----:B--2---:R2:W1:Y:S04]  /*1750*/  SHFL.IDX PT, R8, R9, 0x1, 0x181f ;  /* 0x00381f0009087f89 */ /* 0x00446800000e0000 */
[----:B----4-:R2:W4:Y:S02]  /*1760*/  SHFL.IDX PT, R0, R11, 0x1, 0x181f ;  /* 0x00381f000b007f89 */ /* 0x01052400000e0000 */
.L_x_1069:
        /* <DEDUP_REMOVED lines=19> */
.L_x_1021:
[----:B------:R-:W-:Y:S05]  /*18a0*/  BSYNC B0 ;  /* 0x0000000000007941 */ /* 0x000fea0003800000 */
.L_x_1020:
[----:B------:R-:W-:Y:S05]  /*18b0*/  BRA.DIV ~URZ, `(.L_x_1022) ;  /* 0x0000c2927f007947 */ /* 0x000fea000b800000 */
[----:B-1----:R1:W2:Y:S02]  /*18c0*/  SHFL.IDX PT, R8, R9, 0x2, 0x181f ;  /* 0x00581f0009087f89 */ /* 0x0022a400000e0000 */
.L_x_1070:
[----:B------:R-:W-:Y:S05]  /*18d0*/  BRA.DIV ~URZ, `(.L_x_1023) ;  /* 0x0000c2e27f007947 */ /* 0x000fea000b800000 */
[----:B----4-:R4:W1:Y:S02]  /*18e0*/  SHFL.IDX PT, R0, R11, 0x2, 0x181f ;  /* 0x00581f000b007f89 */ /* 0x01086400000e0000 */
.L_x_1071:
        /* <DEDUP_REMOVED lines=19> */
.L_x_1025:
[----:B------:R-:W-:Y:S05]  /*1a20*/  BSYNC B0 ;  /* 0x0000000000007941 */ /* 0x000fea0003800000 */
.L_x_1024:
[----:B------:R-:W-:Y:S05]  /*1a30*/  BRA.DIV ~URZ, `(.L_x_1026) ;  /* 0x0000c1e27f007947 */ /* 0x000fea000b800000 */
[----:B--2---:R2:W3:Y:S04]  /*1a40*/  SHFL.IDX PT, R8, R9, 0x3, 0x181f ;  /* 0x00781f0009087f89 */ /* 0x0044e800000e0000 */
[----:B-1----:R2:W1:Y:S02]  /*1a50*/  SHFL.IDX PT, R0, R11, 0x3, 0x181f ;  /* 0x00781f000b007f89 */ /* 0x00246400000e0000 */
.L_x_1072:
[----:B------:R-:W-:Y:S01]  /*1a60*/  IADD3 R2, R10, 0x60, RZ ;  /* 0x000000600a027810 */ /* 0x000fe20007ffe0ff */
[----:B-----5:R-:W-:Y:S01]  /*1a70*/  IMAD.WIDE.U32 R218, R12, c[0x0][0x2b0], RZ ;  /* 0x0000ac000cda7a25 */ /* 0x020fe200078e00ff */
[----:B------:R-:W-:-:S02]  /*1a80*/  SHF.R.S32.HI R17, RZ, 0x1f, R197 ;  /* 0x0000001fff117819 */ /* 0x000fc400000114c5 */
[----:B------:R-:W-:Y:S01]  /*1a90*/  ISETP.GE.AND P2, PT, R2, R14, PT ;  /* 0x0000000e0200720c */ /* 0x000fe20003f46270 */
[----:B------:R-:W-:Y:S01]  /*1aa0*/  IMAD R105, R212, 0x20, R214 ;  /* 0x00000020d4697824 */ /* 0x000fe200078e02d6 */
[----:B------:R-:W-:Y:S02]  /*1ab0*/  SHF.R.S32.HI R16, RZ, 0x1f, R208 ;  /* 0x0000001fff107819 */ /* 0x000fe400000114d0 */
[----:B------:R-:W-:-:S09]  /*1ac0*/  SHF.R.S32.HI R15, RZ, 0x1f, R207 ;  /* 0x0000001fff0f7819 */ /* 0x000fd200000114cf */
[CC--:B-1----:R-:W-:Y:S02]  /*1ad0*/  @!P2 LEA R6, P0, R197.reuse, R0.reuse, 0x1 ;  /* 0x00000000c506a211 */ /* 0x0c2fe400078008ff */
[C---:B------:R-:W-:Y:S02]  /*1ae0*/  @!P2 LEA R4, P1, R208.reuse, R0, 0x1 ;  /* 0x00000000d004a211 */ /* 0x040fe400078208ff */
[----:B---3--:R-:W-:Y:S02]  /*1af0*/  @!P2 LEA.HI.X R7, R197, R8, R17, 0x1, P0 ;  /* 0x00000008c507a211 */ /* 0x008fe400000f0c11 */
[----:B------:R-:W-:Y:S02]  /*1b00*/  @!P2 LEA R2, P0, R207, R0, 0x1 ;  /* 0x00000000cf02a211 */ /* 0x000fe400078008ff */
[----:B------:R-:W-:Y:S01]  /*1b10*/  SHF.R.S32.HI R0, RZ, 0x1f, R12 ;  /* 0x0000001fff007819 */ /* 0x000fe2000001140c */
[----:B------:R-:W-:Y:S01]  /*1b20*/  @!PT LDS RZ, [RZ] ;  /* 0x00000000fffff984 */ /* 0x000fe20000000800 */
[----:B------:R-:W-:Y:S01]  /*1b30*/  @!PT LDS RZ, [RZ] ;  /* 0x00000000fffff984 */ /* 0x000fe20000000800 */
[----:B------:R-:W-:Y:S01]  /*1b40*/  @!PT LDS RZ, [RZ] ;  /* 0x00000000fffff984 */ /* 0x000fe20000000800 */
[----:B------:R1:W-:Y:S01]  /*1b50*/  @!P2 LDGSTS.E.BYPASS.LTC128B.128 [R182+0xf100], [R6.64], !P6 ;  /* 0x0f10000006b6afae */ /* 0x0003e2000f101d46 */
[----:B------:R-:W-:-:S02]  /*1b60*/  @!P2 LEA.HI.X R5, R208, R8, R16, 0x1, P1 ;  /* 0x00000008d005a211 */ /* 0x000fc400008f0c10 */
[----:B------:R-:W-:Y:S01]  /*1b70*/  @!P2 LEA.HI.X R3, R207, R8, R15, 0x1, P0 ;  /* 0x00000008cf03a211 */ /* 0x000fe200000f0c0f */
[----:B------:R-:W-:Y:S02]  /*1b80*/  IMAD R0, R0, c[0x0][0x2b0], RZ ;  /* 0x0000ac0000007a24 */ /* 0x000fe400078e02ff */
[----:B------:R1:W-:Y:S02]  /*1b90*/  @!P2 LDGSTS.E.BYPASS.LTC128B.128 [R182+0x13100], [R4.64], !P5 ;  /* 0x1310000004b6afae */ /* 0x0003e4000e901d46 */
[----:B------:R-:W-:Y:S02]  /*1ba0*/  IMAD R0, R12, c[0x0][0x2b4], R0 ;  /* 0x0000ad000c007a24 */ /* 0x000fe400078e0200 */
[----:B------:R1:W-:Y:S02]  /*1bb0*/  @!P2 LDGSTS.E.BYPASS.LTC128B.128 [R182+0x17100], [R2.64], !P3 ;  /* 0x1710000002b6afae */ /* 0x0003e4000d901d46 */
[----:B------:R-:W-:Y:S02]  /*1bc0*/  IMAD.IADD R223, R219, 0x1, R0 ;  /* 0x00000001dbdf7824 */ /* 0x000fe400078e0200 */
[----:B------:R-:W0:Y:S01]  /*1bd0*/  LDGDEPBAR ;  /* 0x00000000000079af */ /* 0x000e220000000000 */
[----:B------:R-:W-:Y:S03]  /*1be0*/  WARPSYNC 0xffffffff ;  /* 0xffffffff00007948 */ /* 0x000fe60003800000 */
[----:B------:R-:W-:Y:S01]  /*1bf0*/  IMAD.MOV.U32 R0, RZ, RZ, c[0x0][0x2b8] ;  /* 0x0000ae00ff007624 */ /* 0x000fe200078e00ff */
[----:B------:R-:W-:Y:S01]  /*1c00*/  BAR.SYNC.DEFER_BLOCKING 0x0 ;  /* 0x0000000000007b1d */ /* 0x000fe20000010000 */
[----:B--2---:R-:W-:-:S02]  /*1c10*/  IMAD.MOV.U32 R9, RZ, RZ, c[0x0][0x2ac] ;  /* 0x0000ab00ff097624 */ /* 0x004fc400078e00ff */
[----:B-1----:R-:W-:Y:S01]  /*1c20*/  IMAD R2, R100, 0x40, R105 ;  /* 0x0000004064027824 */ /* 0x002fe200078e0269 */
[----:B------:R-:W-:Y:S01]  /*1c30*/  ISETP.NE.AND P3, PT, R0, 0x1, PT ;  /* 0x000000010000780c */ /* 0x000fe20003f65270 */
[----:B------:R-:W-:Y:S02]  /*1c40*/  IMAD R9, R9, c[0x0][0x1d0], RZ ;  /* 0x0000740009097a24 */ /* 0x000fe400078e02ff */
[----:B------:R-:W-:-:S03]  /*1c50*/  IMAD.MOV.U32 R183, RZ, RZ, RZ ;  /* 0x000000ffffb77224 */ /* 0x000fc600078e00ff */
        /* <DEDUP_REMOVED lines=10> */
[----:B------:R1:W2:Y:S01]  /*1d00*/  @!P1 LDG.E R183, [R4.64] ;  /* 0x0000000604b79981 */ /* 0x0002a2000c1e1900 */
[----:B------:R-:W-:Y:S01]  /*1d10*/  IADD3 R0, -R0, RZ, RZ ;  /* 0x000000ff00007210 */ /* 0x000fe20007ffe1ff */
[----:B------:R-:W-:Y:S01]  /*1d20*/  IMAD.WIDE.U32 R216, R227, c[0x0][0x1e8], RZ ;  /* 0x00007a00e3d87a25 */ /* 0x000fe200078e00ff */
[----:B------:R-:W-:Y:S01]  /*1d30*/  SHF.L.U64.HI R104, R208, 0x1, R16 ;  /* 0x00000001d0687819 */ /* 0x000fe20000010210 */
[----:B------:R-:W-:Y:S01]  /*1d40*/  BSSY B0, `(.L_x_1027) ;  /* 0x00001a6000007945 */ /* 0x000fe20003800000 */
[----:B------:R-:W-:Y:S01]  /*1d50*/  SHF.L.U64.HI R101, R197, 0x1, R17 ;  /* 0x00000001c5657819 */ /* 0x000fe20000010211 */
[----:B------:R-:W-:Y:S01]  /*1d60*/  IMAD R186, R0, c[0x0][0x2b8], R2 ;  /* 0x0000ae0000ba7a24 */ /* 0x000fe200078e0202 */
[----:B------:R-:W-:Y:S01]  /*1d70*/  IADD3 R170, R103, 0x20, RZ ;  /* 0x0000002067aa7810 */ /* 0x000fe20007ffe0ff */
[----:B------:R-:W-:Y:S01]  /*1d80*/  IMAD R106, R100, -0x40, R9 ;  /* 0xffffffc0646a7824 */ /* 0x000fe200078e0209 */
[----:B------:R-:W-:Y:S01]  /*1d90*/  SHF.L.U64.HI R102, R207, 0x1, R15 ;  /* 0x00000001cf667819 */ /* 0x000fe2000001020f */
[----:B------:R-:W-:-:S04]  /*1da0*/  IMAD.WIDE.U32 R2, R186, c[0x0][0x1e0], RZ ;  /* 0x00007800ba027a25 */ /* 0x000fc800078e00ff */
[----:B------:R-:W-:Y:S02]  /*1db0*/  IMAD.IADD R22, R106, 0x1, -R214 ;  /* 0x000000016a167824 */ /* 0x000fe400078e0ad6 */
[----:B------:R-:W-:Y:S02]  /*1dc0*/  IMAD R7, R13, c[0x0][0x210], RZ ;  /* 0x000084000d077a24 */ /* 0x000fe400078e02ff */
[----:B------:R-:W-:Y:S01]  /*1dd0*/  IMAD.WIDE.U32 R220, R227, c[0x0][0x210], RZ ;  /* 0x00008400e3dc7a25 */ /* 0x000fe200078e00ff */
[C---:B------:R-:W-:Y:S02]  /*1de0*/  ISETP.GE.AND P2, PT, R22.reuse, 0x1, PT ;  /* 0x000000011600780c */ /* 0x040fe40003f46270 */
[----:B------:R-:W-:Y:S01]  /*1df0*/  ISETP.GE.AND P6, PT, R22, 0x21, PT ;  /* 0x000000211600780c */ /* 0x000fe20003fc6270 */
[----:B------:R-:W-:Y:S02]  /*1e00*/  IMAD.SHL.U32 R107, R197, 0x2, RZ ;  /* 0x00000002c56b7824 */ /* 0x000fe400078e00ff */
[----:B------:R-:W-:Y:S01]  /*1e10*/  IMAD.SHL.U32 R109, R207, 0x2, RZ ;  /* 0x00000002cf6d7824 */ /* 0x000fe200078e00ff */
[----:B-1----:R-:W-:Y:S01]  /*1e20*/  SHF.R.S32.HI R5, RZ, 0x1f, R186 ;  /* 0x0000001fff057819 */ /* 0x002fe200000114ba */
[----:B------:R-:W-:-:S04]  /*1e30*/  IMAD.SHL.U32 R108, R208, 0x2, RZ ;  /* 0x00000002d06c7824 */ /* 0x000fc800078e00ff */
[----:B------:R-:W-:Y:S02]  /*1e40*/  IMAD R0, R5, c[0x0][0x1e0], RZ ;  /* 0x0000780005007a24 */ /* 0x000fe400078e02ff */
[----:B------:R-:W-:Y:S02]  /*1e50*/  @P2 ISETP.GE.AND P1, PT, R197, c[0x0][0x1d4], PT ;  /* 0x00007500c5002a0c */ /* 0x000fe40003f26270 */
[----:B------:R-:W-:Y:S01]  /*1e60*/  IMAD R0, R186, c[0x0][0x1e4], R0 ;  /* 0x00007900ba007a24 */ /* 0x000fe200078e0200 */
[----:B------:R-:W-:-:S03]  /*1e70*/  @P2 ISETP.GE.AND P5, PT, R208, c[0x0][0x1d4], PT ;  /* 0x00007500d0002a0c */ /* 0x000fc60003fa6270 */
[----:B------:R-:W-:Y:S02]  /*1e80*/  IMAD.IADD R3, R3, 0x1, R0 ;  /* 0x0000000103037824 */ /* 0x000fe400078e0200 */
[----:B------:R-:W-:-:S04]  /*1e90*/  IMAD R0, R13, c[0x0][0x1e8], RZ ;  /* 0x00007a000d007a24 */ /* 0x000fc800078e02ff */
[----:B------:R-:W-:-:S04]  /*1ea0*/  IMAD R0, R227, c[0x0][0x1ec], R0 ;  /* 0x00007b00e3007a24 */ /* 0x000fc800078e0200 */
[----:B------:R-:W-:Y:S01]  /*1eb0*/  IMAD.IADD R222, R217, 0x1, R0 ;  /* 0x00000001d9de7824 */ /* 0x000fe200078e0200 */
[----:B--2-4-:R-:W-:Y:S01]  /*1ec0*/  SHF.R.S32.HI R11, RZ, 0x1f, R183 ;  /* 0x0000001fff0b7819 */ /* 0x014fe200000114b7 */
[----:B------:R-:W-:-:S04]  /*1ed0*/  IMAD.WIDE.U32 R2, R183, c[0x0][0x1f0], R2 ;  /* 0x00007c00b7027a25 */ /* 0x000fc800078e0002 */
[C---:B------:R-:W-:Y:S01]  /*1ee0*/  IMAD R4, R11.reuse, c[0x0][0x1f0], RZ ;  /* 0x00007c000b047a24 */ /* 0x040fe200078e02ff */
[----:B------:R-:W-:Y:S01]  /*1ef0*/  IADD3 R0, P0, R2, R216, RZ ;  /* 0x000000d802007210 */ /* 0x000fe20007f1e0ff */
[----:B------:R-:W-:Y:S02]  /*1f00*/  IMAD R11, R11, c[0x0][0x218], RZ ;  /* 0x000086000b0b7a24 */ /* 0x000fe400078e02ff */
[C---:B------:R-:W-:Y:S02]  /*1f10*/  IMAD R4, R183.reuse, c[0x0][0x1f4], R4 ;  /* 0x00007d00b7047a24 */ /* 0x040fe400078e0204 */
[----:B------:R-:W-:-:S03]  /*1f20*/  IMAD R11, R183, c[0x0][0x21c], R11 ;  /* 0x00008700b70b7a24 */ /* 0x000fc600078e020b */
[----:B------:R-:W-:Y:S01]  /*1f30*/  IADD3.X R2, R222, R3, R4, P0, !PT ;  /* 0x00000003de027210 */ /* 0x000fe200007fe404 */
[----:B------:R-:W-:Y:S01]  /*1f40*/  IMAD R4, R5, c[0x0][0x208], RZ ;  /* 0x0000820005047a24 */ /* 0x000fe200078e02ff */
[----:B------:R-:W-:-:S03]  /*1f50*/  LEA R6, P0, R0, c[0x0][0x1c8], 0x1 ;  /* 0x0000720000067a11 */ /* 0x000fc600078008ff */
[----:B------:R-:W-:Y:S01]  /*1f60*/  IMAD R5, R186, c[0x0][0x20c], R4 ;  /* 0x00008300ba057a24 */ /* 0x000fe200078e0204 */
[----:B------:R-:W-:Y:S01]  /*1f70*/  LEA.HI.X R10, R0, c[0x0][0x1cc], R2, 0x1, P0 ;  /* 0x00007300000a7a11 */ /* 0x000fe200000f0c02 */
[----:B------:R-:W-:Y:S01]  /*1f80*/  IMAD.WIDE.U32 R2, R186, c[0x0][0x208], RZ ;  /* 0x00008200ba027a25 */ /* 0x000fe200078e00ff */
[----:B------:R-:W1:Y:S03]  /*1f90*/  SHFL.IDX PT, R0, R6, RZ, 0x181f ;  /* 0x00181fff06007589 */ /* 0x000e6600000e0000 */
[----:B------:R-:W-:Y:S01]  /*1fa0*/  IMAD.IADD R3, R3, 0x1, R5 ;  /* 0x0000000103037824 */ /* 0x000fe200078e0205 */
[----:B------:R-:W2:Y:S03]  /*1fb0*/  SHFL.IDX PT, R8, R10, RZ, 0x181f ;  /* 0x00181fff0a087589 */ /* 0x000ea600000e0000 */
[----:B------:R-:W-:Y:S01]  /*1fc0*/  IMAD.WIDE.U32 R2, R183, c[0x0][0x218], R2 ;  /* 0x00008600b7027a25 */ /* 0x000fe200078e0002 */
[----:B------:R3:W4:Y:S04]  /*1fd0*/  SHFL.IDX PT, R9, R6, 0x1, 0x181f ;  /* 0x00381f0006097f89 */ /* 0x00072800000e0000 */
[----:B------:R-:W5:Y:S01]  /*1fe0*/  SHFL.IDX PT, R10, R10, 0x1, 0x181f ;  /* 0x00381f000a0a7f89 */ /* 0x000f6200000e0000 */
[----:B-1----:R-:W-:-:S04]  /*1ff0*/  @P2 LEA R4, P0, R197, R0, 0x1 ;  /* 0x00000000c5042211 */ /* 0x002fc800078008ff */
[----:B--2---:R-:W-:Y:S02]  /*2000*/  @P2 LEA.HI.X R5, R197, R8, R17, 0x1, P0 ;  /* 0x00000008c5052211 */ /* 0x004fe400000f0c11 */
[----:B---3--:R-:W-:-:S03]  /*2010*/  @P2 LEA R6, P0, R208, R0, 0x1 ;  /* 0x00000000d0062211 */ /* 0x008fc600078008ff */
[----:B------:R1:W-:Y:S02]  /*2020*/  @P2 LDGSTS.E.BYPASS.LTC128B.128 [R182+0x6100], [R4.64], !P1 ;  /* 0x0610000004b62fae */ /* 0x0003e4000c901d46 */
[----:B-1----:R-:W-:Y:S01]  /*2030*/  IMAD R5, R227, c[0x0][0x214], R7 ;  /* 0x00008500e3057a24 */ /* 0x002fe200078e0207 */
[----:B------:R-:W-:Y:S02]  /*2040*/  @P2 LEA.HI.X R7, R208, R8, R16, 0x1, P0 ;  /* 0x00000008d0072211 */ /* 0x000fe400000f0c10 */
[C---:B------:R-:W-:Y:S02]  /*2050*/  @P2 ISETP.GE.AND P0, PT, R207.reuse, c[0x0][0x1d4], PT ;  /* 0x00007500cf002a0c */ /* 0x040fe40003f06270 */
[----:B------:R-:W-:Y:S01]  /*2060*/  @P2 LEA R4, P1, R207, R0, 0x1 ;  /* 0x00000000cf042211 */ /* 0x000fe200078208ff */
[----:B------:R1:W-:Y:S01]  /*2070*/  @P2 LDGSTS.E.BYPASS.LTC128B.128 [R182+0x8100], [R6.64], !P5 ;  /* 0x0810000006b62fae */ /* 0x0003e2000e901d46 */
[----:B------:R-:W-:Y:S02]  /*2080*/  IADD3 R224, R221, R5, RZ ;  /* 0x00000005dde07210 */ /* 0x000fe40007ffe0ff */
[----:B------:R-:W-:-:S02]  /*2090*/  @P2 LEA.HI.X R5, R207, R8, R15, 0x1, P1 ;  /* 0x00000008cf052211 */ /* 0x000fc400008f0c0f */
[----:B------:R-:W-:-:S04]  /*20a0*/  IADD3 R0, P1, R2, R220, RZ ;  /* 0x000000dc02007210 */ /* 0x000fc80007f3e0ff */
[----:B------:R-:W-:Y:S01]  /*20b0*/  IADD3.X R11, R224, R3, R11, P1, !PT ;  /* 0x00000003e00b7210 */ /* 0x000fe20000ffe40b */
[----:B------:R2:W-:Y:S01]  /*20c0*/  @P2 LDGSTS.E.BYPASS.LTC128B.128 [R182+0xa100], [R4.64], !P0 ;  /* 0x0a10000004b62fae */ /* 0x0005e2000c101d46 */
[----:B------:R-:W-:Y:S02]  /*20d0*/  @P6 ISETP.GE.AND P2, PT, R197, c[0x0][0x1d4], PT ;  /* 0x00007500c5006a0c */ /* 0x000fe40003f46270 */
[----:B------:R-:W-:-:S04]  /*20e0*/  LEA R8, P5, R0, c[0x0][0x1f8], 0x1 ;  /* 0x00007e0000087a11 */ /* 0x000fc800078a08ff */
[----:B------:R-:W-:Y:S02]  /*20f0*/  LEA.HI.X R11, R0, c[0x0][0x1fc], R11, 0x1, P5 ;  /* 0x00007f00000b7a11 */ /* 0x000fe400028f0c0b */
[CC--:B----4-:R-:W-:Y:S01]  /*2100*/  @P6 LEA R2, P5, R207.reuse, R9.reuse, 0x1 ;  /* 0x00000009cf026211 */ /* 0x0d0fe200078a08ff */
[----:B------:R-:W3:Y:S03]  /*2110*/  SHFL.IDX PT, R0, R8, RZ, 0x181f ;  /* 0x00181fff08007589 */ /* 0x000ee600000e0000 */
[----:B-----5:R-:W-:Y:S02]  /*2120*/  @P6 LEA.HI.X R3, R207, R10, R15, 0x1, P5 ;  /* 0x0000000acf036211 */ /* 0x020fe400028f0c0f */
[----:B-1----:R-:W-:-:S04]  /*2130*/  @P6 LEA R6, P1, R197, R9, 0x1 ;  /* 0x00000009c5066211 */ /* 0x002fc800078208ff */
[----:B------:R-:W-:Y:S02]  /*2140*/  @P6 LEA.HI.X R7, R197, R10, R17, 0x1, P1 ;  /* 0x0000000ac5076211 */ /* 0x000fe400008f0c11 */
[----:B------:R-:W-:-:S03]  /*2150*/  @P6 ISETP.GE.AND P1, PT, R208, c[0x0][0x1d4], PT ;  /* 0x00007500d0006a0c */ /* 0x000fc60003f26270 */
[----:B------:R1:W-:Y:S01]  /*2160*/  @P6 LDGSTS.E.BYPASS.LTC128B.128 [R182+0x7100], [R6.64], !P2 ;  /* 0x0710000006b66fae */ /* 0x0003e2000d101d46 */
[----:B--2---:R-:W-:-:S04]  /*2170*/  @P6 LEA R4, P0, R208, R9, 0x1 ;  /* 0x00000009d0046211 */ /* 0x004fc800078008ff */
[----:B------:R-:W-:Y:S02]  /*2180*/  @P6 LEA.HI.X R5, R208, R10, R16, 0x1, P0 ;  /* 0x0000000ad0056211 */ /* 0x000fe400000f0c10 */
[----:B------:R-:W-:-:S03]  /*2190*/  @P6 ISETP.GE.AND P0, PT, R207, c[0x0][0x1d4], PT ;  /* 0x00007500cf006a0c */ /* 0x000fc60003f06270 */
[----:B------:R2:W-:Y:S10]  /*21a0*/  @P6 LDGSTS.E.BYPASS.LTC128B.128 [R182+0x9100], [R4.64], !P1 ;  /* 0x0910000004b66fae */ /* 0x0005f4000c901d46 */
[----:B------:R4:W-:Y:S01]  /*21b0*/  @P6 LDGSTS.E.BYPASS.LTC128B.128 [R182+0xb100], [R2.64], !P0 ;  /* 0x0b10000002b66fae */ /* 0x0009e2000c101d46 */
[----:B------:R-:W-:-:S02]  /*21c0*/  R2P PR, R212, 0x6 ;  /* 0x00000006d4007804 */ /* 0x000fc40000000000 */
[C---:B---3--:R-:W-:Y:S01]  /*21d0*/  IADD3 R16, P0, R0.reuse, R107, RZ ;  /* 0x0000006b00107210 */ /* 0x048fe20007f1e0ff */
[----:B------:R-:W0:Y:S01]  /*21e0*/  LDGDEPBAR ;  /* 0x00000000000079af */ /* 0x000e220000000000 */
[----:B------:R-:W-:Y:S02]  /*21f0*/  IADD3 R14, P6, R0, R108, RZ ;  /* 0x0000006c000e7210 */ /* 0x000fe40007fde0ff */
[----:B------:R-:W-:Y:S01]  /*2200*/  ISETP.GE.AND P5, PT, R197, c[0x0][0x1d4], PT ;  /* 0x00007500c5007a0c */ /* 0x000fe20003fa6270 */
[----:B-1----:R-:W1:Y:S06]  /*2210*/  SHFL.IDX PT, R6, R11, RZ, 0x181f ;  /* 0x00181fff0b067589 */ /* 0x002e6c00000e0000 */
[----:B------:R-:W-:-:S02]  /*2220*/  @P1 IADD3 R170, R103, -0x20, RZ ;  /* 0xffffffe067aa1810 */ /* 0x000fc40007ffe0ff */
[----:B------:R-:W-:Y:S01]  /*2230*/  IADD3 R12, P1, R0, R109, RZ ;  /* 0x0000006d000c7210 */ /* 0x000fe20007f3e0ff */
[----:B------:R-:W-:Y:S01]  /*2240*/  IMAD.MOV.U32 R0, RZ, RZ, 0x40 ;  /* 0x00000040ff007424 */ /* 0x000fe200078e00ff */
[C---:B------:R-:W-:Y:S02]  /*2250*/  IADD3 R171, R170.reuse, 0x4000, RZ ;  /* 0x00004000aaab7810 */ /* 0x040fe40007ffe0ff */
[----:B------:R-:W-:Y:S02]  /*2260*/  IADD3 R175, R170, 0x2000, RZ ;  /* 0x00002000aaaf7810 */ /* 0x000fe40007ffe0ff */
[----:B------:R-:W-:Y:S02]  /*2270*/  SEL R0, R0, 0xffffffc0, !P2 ;  /* 0xffffffc000007807 */ /* 0x000fe40005000000 */
[C---:B------:R-:W-:Y:S02]  /*2280*/  IADD3 R173, R170.reuse, 0x3000, RZ ;  /* 0x00003000aaad7810 */ /* 0x040fe40007ffe0ff */
[----:B------:R-:W-:Y:S01]  /*2290*/  IADD3 R172, R170, 0x2800, RZ ;  /* 0x00002800aaac7810 */ /* 0x000fe20007ffe0ff */
[----:B----4-:R-:W3:Y:S01]  /*22a0*/  SHFL.IDX PT, R2, R8, 0x1, 0x181f ;  /* 0x00381f0008027f89 */ /* 0x010ee200000e0000 */
[----:B------:R-:W-:-:S04]  /*22b0*/  DEPBAR.LE SB0, 0x1 ;  /* 0x000080400000791a */ /* 0x000fc80000000000 */
[----:B------:R-:W-:-:S04]  /*22c0*/  DEPBAR.LE SB0, 0x0 ;  /* 0x000080000000791a */ /* 0x000fc80000000000 */
[----:B------:R-:W-:Y:S01]  /*22d0*/  BAR.SYNC.DEFER_BLOCKING 0x0 ;  /* 0x0000000000007b1d */ /* 0x000fe20000010000 */
[C---:B-1----:R-:W-:Y:S01]  /*22e0*/  IMAD.X R17, R6.reuse, 0x1, R101, P0 ;  /* 0x0000000106117824 */ /* 0x042fe200000e0665 */
[C---:B------:R-:W-:Y:S01]  /*22f0*/  IADD3.X R15, R6.reuse, R104, RZ, P6, !PT ;  /* 0x00000068060f7210 */ /* 0x040fe200037fe4ff */
[----:B------:R-:W-:Y:S01]  /*2300*/  IMAD.X R13, R6, 0x1, R102, P1 ;  /* 0x00000001060d7824 */ /* 0x000fe200008e0666 */
[----:B------:R-:W-:Y:S01]  /*2310*/  ISETP.GE.AND P6, PT, R208, c[0x0][0x1d4], PT ;  /* 0x00007500d0007a0c */ /* 0x000fe20003fc6270 */
[--C-:B------:R-:W-:Y:S01]  /*2320*/  IMAD.IADD R161, R103, 0x1, R0.reuse ;  /* 0x0000000167a17824 */ /* 0x100fe200078e0200 */
[----:B------:R-:W1:Y:S01]  /*2330*/  SHFL.IDX PT, R3, R11, 0x1, 0x181f ;  /* 0x00381f000b037f89 */ /* 0x000e6200000e0000 */
[----:B------:R-:W-:Y:S01]  /*2340*/  IMAD.IADD R160, R171, 0x1, R0 ;  /* 0x00000001aba07824 */ /* 0x000fe200078e0200 */
[C---:B------:R-:W-:Y:S02]  /*2350*/  IADD3 R174, R170.reuse, 0x3800, RZ ;  /* 0x00003800aaae7810 */ /* 0x040fe40007ffe0ff */
[----:B------:R-:W-:-:S02]  /*2360*/  IADD3 R176, R170, 0x4800, RZ ;  /* 0x00004800aab07810 */ /* 0x000fc40007ffe0ff */
[C---:B------:R-:W-:Y:S02]  /*2370*/  IADD3 R177, R170.reuse, 0x5000, RZ ;  /* 0x00005000aab17810 */ /* 0x040fe40007ffe0ff */
[----:B------:R-:W-:Y:S02]  /*2380*/  IADD3 R178, R170, 0x5800, RZ ;  /* 0x00005800aab27810 */ /* 0x000fe40007ffe0ff */
[C---:B---3--:R-:W-:Y:S02]  /*2390*/  IADD3 R20, P0, R2.reuse, R107, RZ ;  /* 0x0000006b02147210 */ /* 0x048fe40007f1e0ff */
[----:B------:R-:W-:Y:S02]  /*23a0*/  IADD3 R18, P1, R2, R108, RZ ;  /* 0x0000006c02127210 */ /* 0x000fe40007f3e0ff */
[C---:B------:R-:W-:Y:S02]  /*23b0*/  IADD3 R181, R170.reuse, 0x1800, RZ ;  /* 0x00001800aab57810 */ /* 0x040fe40007ffe0ff */
[C---:B------:R-:W-:Y:S01]  /*23c0*/  IADD3 R180, R170.reuse, 0x1000, RZ ;  /* 0x00001000aab47810 */ /* 0x040fe20007ffe0ff */
[----:B------:R-:W-:Y:S01]  /*23d0*/  LDSM.16.M88.4 R8, [R166] ;  /* 0x00000000a608783b */ /* 0x000fe20000000200 */
[----:B------:R-:W-:-:S03]  /*23e0*/  IADD3 R179, R170, 0x800, RZ ;  /* 0x00000800aab37810 */ /* 0x000fc60007ffe0ff */
[----:B------:R-:W3:Y:S01]  /*23f0*/  LDSM.16.M88.4 R28, [R103] ;  /* 0x00000000671c783b */ /* 0x000ee20000000200 */
[C---:B-1----:R-:W-:Y:S01]  /*2400*/  IMAD.X R21, R3.reuse, 0x1, R101, P0 ;  /* 0x0000000103157824 */ /* 0x042fe200000e0665 */
[C---:B------:R-:W-:Y:S01]  /*2410*/  ISETP.LT.OR P0, PT, R22.reuse, 0x1, P5 ;  /* 0x000000011600780c */ /* 0x040fe20002f01670 */
[----:B------:R-:W-:Y:S01]  /*2420*/  IMAD.X R19, R3, 0x1, R104, P1 ;  /* 0x0000000103137824 */ /* 0x000fe200008e0668 */
[C---:B------:R-:W-:Y:S01]  /*2430*/  ISETP.LT.OR P1, PT, R22.reuse, 0x1, P6 ;  /* 0x000000011600780c */ /* 0x040fe20003721670 */
[----:B------:R-:W-:Y:S01]  /*2440*/  LDSM.16.M88.4 R32, [R103+0x800] ;  /* 0x000800006720783b */ /* 0x000fe20000000200 */
[C---:B------:R-:W-:Y:S02]  /*2450*/  ISETP.LT.OR P5, PT, R22.reuse, 0x21, P5 ;  /* 0x000000211600780c */ /* 0x040fe40002fa1670 */
[C---:B------:R-:W-:Y:S01]  /*2460*/  ISETP.LT.OR P6, PT, R22.reuse, 0x21, P6 ;  /* 0x000000211600780c */ /* 0x040fe200037c1670 */
[----:B------:R-:W1:Y:S04]  /*2470*/  LDSM.16.M88.4 R44, [R103+0x1000] ;  /* 0x00100000672c783b */ /* 0x000e680000000200 */
[----:B------:R-:W-:Y:S04]  /*2480*/  LDSM.16.M88.4 R60, [R103+0x1800] ;  /* 0x00180000673c783b */ /* 0x000fe80000000200 */
[----:B--2---:R-:W-:Y:S04]  /*2490*/  LDSM.16.M88.4 R4, [R167] ;  /* 0x00000000a704783b */ /* 0x004fe80000000200 */
[----:B------:R-:W2:Y:S04]  /*24a0*/  LDSM.16.M88.4 R40, [R170] ;  /* 0x00000000aa28783b */ /* 0x000ea80000000200 */
[----:B------:R-:W4:Y:S04]  /*24b0*/  LDSM.16.M88.4 R64, [R170+0x800] ;  /* 0x00080000aa40783b */ /* 0x000f280000000200 */
[----:B------:R-:W-:Y:S04]  /*24c0*/  LDSM.16.M88.4 R76, [R170+0x1000] ;  /* 0x00100000aa4c783b */ /* 0x000fe80000000200 */
[----:B------:R-:W-:Y:S04]  /*24d0*/  LDSM.16.M88.4 R84, [R170+0x1800] ;  /* 0x00180000aa54783b */ /* 0x000fe80000000200 */
[----:B------:R-:W-:Y:S01]  /*24e0*/  @!PT LDS RZ, [RZ] ;  /* 0x00000000fffff984 */ /* 0x000fe20000000800 */
[----:B------:R-:W-:Y:S01]  /*24f0*/  @!PT LDS RZ, [RZ] ;  /* 0x00000000fffff984 */ /* 0x000fe20000000800 */
[----:B------:R-:W-:Y:S01]  /*2500*/  @!PT LDS RZ, [RZ] ;  /* 0x00000000fffff984 */ /* 0x000fe20000000800 */
[----:B------:R5:W-:Y:S01]  /*2510*/  LDGSTS.E.BYPASS.LTC128B.128 [R182+0x100], [R16.64], !P0 ;  /* 0x0010000010b67fae */ /* 0x000be2000c101d46 */
[----:B------:R-:W-:Y:S01]  /*2520*/  ISETP.GE.AND P0, PT, R207, c[0x0][0x1d4], PT ;  /* 0x00007500cf007a0c */ /* 0x000fe20003f06270 */
[----:B---3--:R-:W-:Y:S02]  /*2530*/  HMMA.16816.F32 R24, R8, R28, RZ ;  /* 0x0000001c0818723c */ /* 0x008fe400000018ff */
[----:B------:R3:W-:Y:S01]  /*2540*/  LDGSTS.E.BYPASS.LTC128B.128 [R182+0x2100], [R14.64], !P1 ;  /* 0x021000000eb67fae */ /* 0x0007e2000c901d46 */
[----:B------:R-:W-:-:S02]  /*2550*/  ISETP.LT.OR P1, PT, R22, 0x1, P0 ;  /* 0x000000011600780c */ /* 0x000fc40000721670 */
[----:B------:R-:W-:-:S03]  /*2560*/  ISETP.LT.OR P0, PT, R22, 0x21, P0 ;  /* 0x000000211600780c */ /* 0x000fc60000701670 */
[C---:B------:R-:W-:Y:S08]  /*2570*/  HMMA.16816.F32 R28, R8.reuse, R30, RZ ;  /* 0x0000001e081c723c */ /* 0x040ff000000018ff */
[----:B------:R3:W-:Y:S01]  /*2580*/  LDGSTS.E.BYPASS.LTC128B.128 [R182+0x4100], [R12.64], !P1 ;  /* 0x041000000cb67fae */ /* 0x0007e2000c901d46 */
[----:B------:R-:W-:Y:S01]  /*2590*/  IADD3 R2, P1, R2, R109, RZ ;  /* 0x0000006d02027210 */ /* 0x000fe20007f3e0ff */
[----:B-1----:R-:W-:Y:S02]  /*25a0*/  HMMA.16816.F32 R36, R8, R44, RZ ;  /* 0x0000002c0824723c */ /* 0x002fe400000018ff */
[----:B------:R1:W-:Y:S01]  /*25b0*/  LDGSTS.E.BYPASS.LTC128B.128 [R182+0x1100], [R20.64], !P5 ;  /* 0x0110000014b67fae */ /* 0x0003e2000e901d46 */
[----:B------:R-:W-:-:S02]  /*25c0*/  IADD3.X R3, R3, R102, RZ, P1, !PT ;  /* 0x0000006603037210 */ /* 0x000fc40000ffe4ff */
[----:B------:R-:W-:Y:S01]  /*25d0*/  ISETP.GT.AND P1, PT, R105, 0x3f, PT ;  /* 0x0000003f6900780c */ /* 0x000fe20003f24270 */
[----:B------:R5:W-:Y:S02]  /*25e0*/  LDGSTS.E.BYPASS.LTC128B.128 [R182+0x3100], [R18.64], !P6 ;  /* 0x0310000012b67fae */ /* 0x000be4000f101d46 */
[----:B--2---:R-:W-:Y:S02]  /*25f0*/  HMMA.16816.F32 R52, R4, R40, R24 ;  /* 0x000000280434723c */ /* 0x004fe40000001818 */
[----:B------:R2:W-:Y:S01]  /*2600*/  LDGSTS.E.BYPASS.LTC128B.128 [R182+0x5100], [R2.64], !P0 ;  /* 0x0510000002b67fae */ /* 0x0005e2000c101d46 */
[----:B------:R-:W-:-:S03]  /*2610*/  ISETP.GT.AND P0, PT, R100, R213, PT ;  /* 0x000000d56400720c */ /* 0x000fc60003f04270 */
[----:B------:R-:W-:Y:S02]  /*2620*/  LDSM.16.M88.4 R68, [R161] ;  /* 0x00000000a144783b */ /* 0x000fe40000000200 */
[C---:B------:R-:W-:Y:S02]  /*2630*/  HMMA.16816.F32 R24, R8.reuse, R32, RZ ;  /* 0x000000200818723c */ /* 0x040fe400000018ff */
[----:B------:R-:W-:Y:S04]  /*2640*/  LDSM.16.M88.4 R88, [R160+-0x4000] ;  /* 0xffc00000a058783b */ /* 0x000fe80000000200 */
[----:B------:R-:W-:Y:S02]  /*2650*/  LDSM.16.M88.4 R72, [R161+0x800] ;  /* 0x00080000a148783b */ /* 0x000fe40000000200 */
[C---:B------:R-:W-:Y:S02]  /*2660*/  HMMA.16816.F32 R48, R8.reuse, R46, RZ ;  /* 0x0000002e0830723c */ /* 0x040fe400000018ff */
[----:B---3--:R-:W3:Y:S04]  /*2670*/  LDSM.16.M88.4 R12, [R169] ;  /* 0x00000000a90c783b */ /* 0x008ee80000000200 */
[----:B-1----:R-:W1:Y:S02]  /*2680*/  LDSM.16.M88.4 R20, [R168] ;  /* 0x00000000a814783b */ /* 0x002e640000000200 */
[C---:B------:R-:W-:Y:S02]  /*2690*/  HMMA.16816.F32 R56, R8.reuse, R60, RZ ;  /* 0x0000003c0838723c */ /* 0x040fe400000018ff */
[----:B------:R-:W1:Y:S04]  /*26a0*/  LDSM.16.M88.4 R80, [R161+0x1000] ;  /* 0x00100000a150783b */ /* 0x000e680000000200 */
[----:B------:R-:W-:Y:S02]  /*26b0*/  LDSM.16.M88.4 R96, [R103+0x2000] ;  /* 0x002000006760783b */ /* 0x000fe40000000200 */
[C---:B-----5:R-:W-:Y:S02]  /*26c0*/  HMMA.16816.F32 R16, R8.reuse, R34, RZ ;  /* 0x000000220810723c */ /* 0x060fe400000018ff */
[----:B------:R-:W-:Y:S04]  /*26d0*/  LDSM.16.M88.4 R92, [R175] ;  /* 0x00000000af5c783b */ /* 0x000fe80000000200 */
[----:B------:R-:W0:Y:S02]  /*26e0*/  LDGDEPBAR ;  /* 0x00000000000079af */ /* 0x000e240000000000 */
[----:B------:R-:W-:Y:S02]  /*26f0*/  HMMA.16816.F32 R44, R8, R62, RZ ;  /* 0x0000003e082c723c */ /* 0x000fe400000018ff */
[----:B------:R-:W5:Y:S06]  /*2700*/  LDSM.16.M88.4 R60, [R161+0x1800] ;  /* 0x00180000a13c783b */ /* 0x000f6c0000000200 */
[C---:B------:R-:W-:Y:S08]  /*2710*/  HMMA.16816.F32 R40, R4.reuse, R42, R28 ;  /* 0x0000002a0428723c */ /* 0x040ff0000000181c */
[----:B----4-:R-:W-:Y:S08]  /*2720*/  HMMA.16816.F32 R32, R4, R64, R24 ;  /* 0x000000400420723c */ /* 0x010ff00000001818 */
[----:B---3--:R-:W-:Y:S08]  /*2730*/  HMMA.16816.F32 R28, R12, R68, R52 ;  /* 0x000000440c1c723c */ /* 0x008ff00000001834 */
[C---:B------:R-:W-:Y:S01]  /*2740*/  HMMA.16816.F32 R24, R4.reuse, R66, R16 ;  /* 0x000000420418723c */ /* 0x040fe20000001810 */
[----:B------:R-:W3:Y:S04]  /*2750*/  LDSM.16.M88.4 R16, [R166+0x4000] ;  /* 0x00400000a610783b */ /* 0x000ee80000000200 */
[----:B------:R-:W4:Y:S03]  /*2760*/  LDSM.16.M88.4 R64, [R160+-0x3800] ;  /* 0xffc80000a040783b */ /* 0x000f260000000200 */
[C---:B------:R-:W-:Y:S08]  /*2770*/  HMMA.16816.F32 R8, R4.reuse, R76, R36 ;  /* 0x0000004c0408723c */ /* 0x040ff00000001824 */
[C---:B------:R-:W-:Y:S01]  /*2780*/  HMMA.16816.F32 R48, R4.reuse, R78, R48 ;  /* 0x0000004e0430723c */ /* 0x040fe20000001830 */
[----:B------:R-:W2:Y:S07]  /*2790*/  LDSM.16.M88.4 R76, [R160+-0x3000] ;  /* 0xffd00000a04c783b */ /* 0x000eae0000000200 */
[C---:B------:R-:W-:Y:S08]  /*27a0*/  HMMA.16816.F32 R52, R4.reuse, R84, R56 ;  /* 0x000000540434723c */ /* 0x040ff00000001838 */
[----:B------:R-:W-:Y:S01]  /*27b0*/  HMMA.16816.F32 R44, R4, R86, R44 ;  /* 0x00000056042c723c */ /* 0x000fe2000000182c */
[----:B------:R-:W-:Y:S07]  /*27c0*/  LDSM.16.M88.4 R84, [R103+0x2800] ;  /* 0x002800006754783b */ /* 0x000fee0000000200 */
[----:B-1----:R-:W-:Y:S08]  /*27d0*/  HMMA.16816.F32 R4, R20, R88, R28 ;  /* 0x000000581404723c */ /* 0x002ff0000000181c */
[C---:B------:R-:W-:Y:S01]  /*27e0*/  HMMA.16816.F32 R40, R12.reuse, R70, R40 ;  /* 0x000000460c28723c */ /* 0x040fe20000001828 */
[----:B------:R-:W-:Y:S07]  /*27f0*/  LDSM.16.M88.4 R68, [R103+0x3800] ;  /* 0x003800006744783b */ /* 0x000fee0000000200 */
[C---:B------:R-:W-:Y:S08]  /*2800*/  HMMA.16816.F32 R36, R12.reuse, R72, R32 ;  /* 0x000000480c24723c */ /* 0x040ff00000001820 */
[C---:B------:R-:W-:Y:S01]  /*2810*/  HMMA.16816.F32 R32, R12.reuse, R74, R24 ;  /* 0x0000004a0c20723c */ /* 0x040fe20000001818 */
[----:B------:R-:W1:Y:S07]  /*2820*/  LDSM.16.M88.4 R72, [R160+-0x2800] ;  /* 0xffd80000a048783b */ /* 0x000e6e0000000200 */
[C---:B------:R-:W-:Y:S01]  /*2830*/  HMMA.16816.F32 R24, R12.reuse, R80, R8 ;  /* 0x000000500c18723c */ /* 0x040fe20000001808 */
[----:B------:R-:W1:Y:S07]  /*2840*/  LDSM.16.M88.4 R8, [R167+0x4000] ;  /* 0x00400000a708783b */ /* 0x000e6e0000000200 */
[C---:B------:R-:W-:Y:S01]  /*2850*/  HMMA.16816.F32 R28, R12.reuse, R82, R48 ;  /* 0x000000520c1c723c */ /* 0x040fe20000001830 */
[----:B------:R-:W-:Y:S07]  /*2860*/  LDSM.16.M88.4 R80, [R161+0x2000] ;  /* 0x00200000a150783b */ /* 0x000fee0000000200 */
[C---:B-----5:R-:W-:Y:S08]  /*2870*/  HMMA.16816.F32 R52, R12.reuse, R60, R52 ;  /* 0x0000003c0c34723c */ /* 0x060ff00000001834 */
[----:B------:R-:W-:Y:S01]  /*2880*/  HMMA.16816.F32 R48, R12, R62, R44 ;  /* 0x0000003e0c30723c */ /* 0x000fe2000000182c */
[----:B------:R-:W5:Y:S07]  /*2890*/  LDSM.16.M88.4 R60, [R103+0x3000] ;  /* 0x00300000673c783b */ /* 0x000f6e0000000200 */
[----:B---3--:R-:W-:Y:S01]  /*28a0*/  HMMA.16816.F32 R12, R16, R96, R4 ;  /* 0x00000060100c723c */ /* 0x008fe20000001804 */
[----:B------:R-:W3:Y:S07]  /*28b0*/  LDSM.16.M88.4 R4, [R169+0x4000] ;  /* 0x00400000a904783b */ /* 0x000eee0000000200 */
[C---:B------:R-:W-:Y:S01]  /*28c0*/  HMMA.16816.F32 R44, R20.reuse, R90, R40 ;  /* 0x0000005a142c723c */ /* 0x040fe20000001828 */
[----:B------:R-:W-:Y:S07]  /*28d0*/  LDSM.16.M88.4 R88, [R160+-0x2000] ;  /* 0xffe00000a058783b */ /* 0x000fee0000000200 */
[C---:B----4-:R-:W-:Y:S08]  /*28e0*/  HMMA.16816.F32 R40, R20.reuse, R64, R36 ;  /* 0x000000401428723c */ /* 0x050ff00000001824 */
[C---:B------:R-:W-:Y:S08]  /*28f0*/  HMMA.16816.F32 R56, R20.reuse, R66, R32 ;  /* 0x000000421438723c */ /* 0x040ff00000001820 */
[C---:B--2---:R-:W-:Y:S08]  /*2900*/  HMMA.16816.F32 R64, R20.reuse, R76, R24 ;  /* 0x0000004c1440723c */ /* 0x044ff00000001818 */
[C---:B------:R-:W-:Y:S01]  /*2910*/  HMMA.16816.F32 R36, R20.reuse, R78, R28 ;  /* 0x0000004e1424723c */ /* 0x040fe2000000181c */
[----:B------:R-:W-:Y:S07]  /*2920*/  LDSM.16.M88.4 R76, [R172] ;  /* 0x00000000ac4c783b */ /* 0x000fee0000000200 */
[C---:B-1----:R-:W-:Y:S01]  /*2930*/  HMMA.16816.F32 R32, R20.reuse, R72, R52 ;  /* 0x000000481420723c */ /* 0x042fe20000001834 */
[----:B------:R-:W1:Y:S07]  /*2940*/  LDSM.16.M88.4 R52, [R173] ;  /* 0x00000000ad34783b */ /* 0x000e6e0000000200 */
[----:B------:R-:W-:Y:S01]  /*2950*/  HMMA.16816.F32 R28, R20, R74, R48 ;  /* 0x0000004a141c723c */ /* 0x000fe20000001830 */
[----:B------:R-:W2:Y:S04]  /*2960*/  LDSM.16.M88.4 R72, [R174] ;  /* 0x00000000ae48783b */ /* 0x000ea80000000200 */
[----:B------:R-:W4:Y:S03]  /*2970*/  LDSM.16.M88.4 R20, [R168+0x4000] ;  /* 0x00400000a814783b */ /* 0x000f260000000200 */
[----:B------:R-:W-:Y:S08]  /*2980*/  HMMA.16816.F32 R12, R8, R92, R12 ;  /* 0x0000005c080c723c */ /* 0x000ff0000000180c */
[C---:B------:R-:W-:Y:S01]  /*2990*/  HMMA.16816.F32 R24, R16.reuse, R98, R44 ;  /* 0x000000621018723c */ /* 0x040fe2000000182c */
[----:B------:R-:W-:Y:S07]  /*29a0*/  LDSM.16.M88.4 R96, [R103+0x4000] ;  /* 0x004000006760783b */ /* 0x000fee0000000200 */
[C---:B------:R-:W-:Y:S08]  /*29b0*/  HMMA.16816.F32 R44, R16.reuse, R86, R56 ;  /* 0x00000056102c723c */ /* 0x040ff00000001838 */
[C---:B-----5:R-:W-:Y:S01]  /*29c0*/  HMMA.16816.F32 R56, R16.reuse, R60, R64 ;  /* 0x0000003c1038723c */ /* 0x060fe20000001840 */
[----:B------:R-:W-:Y:S07]  /*29d0*/  LDSM.16.M88.4 R64, [R161+0x3800] ;  /* 0x00380000a140783b */ /* 0x000fee0000000200 */
[C---:B------:R-:W-:Y:S01]  /*29e0*/  HMMA.16816.F32 R40, R16.reuse, R84, R40 ;  /* 0x000000541028723c */ /* 0x040fe20000001828 */
[----:B------:R-:W5:Y:S07]  /*29f0*/  LDSM.16.M88.4 R84, [R161+0x2800] ;  /* 0x00280000a154783b */ /* 0x000f6e0000000200 */
[C---:B------:R-:W-:Y:S01]  /*2a00*/  HMMA.16816.F32 R48, R16.reuse, R62, R36 ;  /* 0x0000003e1030723c */ /* 0x040fe20000001824 */
[----:B------:R-:W-:Y:S07]  /*2a10*/  LDSM.16.M88.4 R60, [R160+-0x1800] ;  /* 0xffe80000a03c783b */ /* 0x000fee0000000200 */
[C---:B------:R-:W-:Y:S08]  /*2a20*/  HMMA.16816.F32 R36, R16.reuse, R68, R32 ;  /* 0x000000441024723c */ /* 0x040ff00000001820 */
[----:B------:R-:W-:Y:S01]  /*2a30*/  HMMA.16816.F32 R32, R16, R70, R28 ;  /* 0x000000461020723c */ /* 0x000fe2000000181c */
[----:B------:R-:W2:Y:S04]  /*2a40*/  LDSM.16.M88.4 R68, [R161+0x3000] ;  /* 0x00300000a144783b */ /* 0x000ea80000000200 */
[----:B------:R-:W2:Y:S03]  /*2a50*/  LDSM.16.M88.4 R16, [R166+0x8000] ;  /* 0x00800000a610783b */ /* 0x000ea60000000200 */
[----:B---3--:R-:W-:Y:S08]  /*2a60*/  HMMA.16816.F32 R12, R4, R80, R12 ;  /* 0x00000050040c723c */ /* 0x008ff0000000180c */
[C---:B------:R-:W-:Y:S01]  /*2a70*/  HMMA.16816.F32 R28, R8.reuse, R94, R24 ;  /* 0x0000005e081c723c */ /* 0x040fe20000001818 */
[----:B------:R-:W-:Y:S07]  /*2a80*/  LDSM.16.M88.4 R92, [R171] ;  /* 0x00000000ab5c783b */ /* 0x000fee0000000200 */
[C---:B-1----:R-:W-:Y:S08]  /*2a90*/  HMMA.16816.F32 R56, R8.reuse, R52, R56 ;  /* 0x000000340838723c */ /* 0x042ff00000001838 */
[C---:B------:R-:W-:Y:S08]  /*2aa0*/  HMMA.16816.F32 R24, R8.reuse, R76, R40 ;  /* 0x0000004c0818723c */ /* 0x040ff00000001828 */
[C---:B------:R-:W-:Y:S08]  /*2ab0*/  HMMA.16816.F32 R52, R8.reuse, R54, R48 ;  /* 0x000000360834723c */ /* 0x040ff00000001830 */
[C---:B--2---:R-:W-:Y:S08]  /*2ac0*/  HMMA.16816.F32 R48, R8.reuse, R72, R36 ;  /* 0x000000480830723c */ /* 0x044ff00000001824 */
[C---:B------:R-:W-:Y:S01]  /*2ad0*/  HMMA.16816.F32 R44, R8.reuse, R78, R44 ;  /* 0x0000004e082c723c */ /* 0x040fe2000000182c */
[----:B------:R-:W1:Y:S07]  /*2ae0*/  LDSM.16.M88.4 R76, [R160+-0x1000] ;  /* 0xfff00000a04c783b */ /* 0x000e6e0000000200 */
[----:B------:R-:W-:Y:S08]  /*2af0*/  HMMA.16816.F32 R40, R8, R74, R32 ;  /* 0x0000004a0828723c */ /* 0x000ff00000001820 */
[----:B----4-:R-:W-:Y:S01]  /*2b00*/  HMMA.16816.F32 R8, R20, R88, R12 ;  /* 0x000000581408723c */ /* 0x010fe2000000180c */
[----:B------:R-:W2:Y:S07]  /*2b10*/  LDSM.16.M88.4 R12, [R167+0x8000] ;  /* 0x00800000a70c783b */ /* 0x000eae0000000200 */
[C---:B------:R-:W-:Y:S01]  /*2b20*/  HMMA.16816.F32 R36, R4.reuse, R82, R28 ;  /* 0x000000520424723c */ /* 0x040fe2000000181c */
[----:B------:R-:W-:Y:S07]  /*2b30*/  LDSM.16.M88.4 R80, [R161+0x4000] ;  /* 0x00400000a150783b */ /* 0x000fee0000000200 */
[C---:B-----5:R-:W-:Y:S08]  /*2b40*/  HMMA.16816.F32 R28, R4.reuse, R84, R24 ;  /* 0x00000054041c723c */ /* 0x060ff00000001818 */
[C---:B------:R-:W-:Y:S08]  /*2b50*/  HMMA.16816.F32 R32, R4.reuse, R68, R56 ;  /* 0x000000440420723c */ /* 0x040ff00000001838 */
[C---:B------:R-:W-:Y:S01]  /*2b60*/  HMMA.16816.F32 R72, R4.reuse, R64, R48 ;  /* 0x000000400448723c */ /* 0x040fe20000001830 */
[----:B------:R-:W-:Y:S07]  /*2b70*/  LDSM.16.M88.4 R48, [R160+-0x800] ;  /* 0xfff80000a030783b */ /* 0x000fee0000000200 */
[C---:B------:R-:W-:Y:S01]  /*2b80*/  HMMA.16816.F32 R24, R4.reuse, R86, R44 ;  /* 0x000000560418723c */ /* 0x040fe2000000182c */
[----:B------:R-:W-:Y:S07]  /*2b90*/  LDSM.16.M88.4 R84, [R160] ;  /* 0x00000000a054783b */ /* 0x000fee0000000200 */
[C---:B------:R-:W-:Y:S01]  /*2ba0*/  HMMA.16816.F32 R68, R4.reuse, R70, R52 ;  /* 0x000000460444723c */ /* 0x040fe20000001834 */
[----:B------:R-:W3:Y:S07]  /*2bb0*/  LDSM.16.M88.4 R52, [R103+0x4800] ;  /* 0x004800006734783b */ /* 0x000eee0000000200 */
[----:B------:R-:W-:Y:S08]  /*2bc0*/  HMMA.16816.F32 R64, R4, R66, R40 ;  /* 0x000000420440723c */ /* 0x000ff00000001828 */
[----:B------:R-:W-:Y:S01]  /*2bd0*/  HMMA.16816.F32 R4, R16, R96, R8 ;  /* 0x000000601004723c */ /* 0x000fe20000001808 */
[----:B------:R-:W4:Y:S07]  /*2be0*/  LDSM.16.M88.4 R8, [R169+0x8000] ;  /* 0x00800000a908783b */ /* 0x000f2e0000000200 */
[C---:B------:R-:W-:Y:S01]  /*2bf0*/  HMMA.16816.F32 R56, R20.reuse, R90, R36 ;  /* 0x0000005a1438723c */ /* 0x040fe20000001824 */
[----:B------:R-:W-:Y:S07]  /*2c00*/  LDSM.16.M88.4 R88, [R103+0x5800] ;  /* 0x005800006758783b */ /* 0x000fee0000000200 */
[C---:B------:R-:W-:Y:S08]  /*2c10*/  HMMA.16816.F32 R28, R20.reuse, R60, R28 ;  /* 0x0000003c141c723c */ /* 0x040ff0000000181c */
[C---:B------:R-:W-:Y:S01]  /*2c20*/  HMMA.16816.F32 R44, R20.reuse, R62, R24 ;  /* 0x0000003e142c723c */ /* 0x040fe20000001818 */
[----:B------:R-:W-:Y:S07]  /*2c30*/  LDSM.16.M88.4 R60, [R103+0x5000] ;  /* 0x00500000673c783b */ /* 0x000fee0000000200 */
[----:B-1----:R-:W-:Y:S08]  /*2c40*/  HMMA.16816.F32 R40, R20, R76, R32 ;  /* 0x0000004c1428723c */ /* 0x002ff00000001820 */
[----:B--2---:R-:W-:Y:S01]  /*2c50*/  HMMA.16816.F32 R24, R12, R92, R4 ;  /* 0x0000005c0c18723c */ /* 0x004fe20000001804 */
[----:B------:R-:W-:Y:S07]  /*2c60*/  LDSM.16.M88.4 R4, [R168+0x8000] ;  /* 0x00800000a804783b */ /* 0x000fee0000000200 */
[----:B------:R-:W-:Y:S01]  /*2c70*/  HMMA.16816.F32 R32, R16, R98, R56 ;  /* 0x000000621020723c */ /* 0x000fe20000001838 */
[----:B------:R-:W-:Y:S07]  /*2c80*/  LDSM.16.M88.4 R56, [R160+0x800] ;  /* 0x00080000a038783b */ /* 0x000fee0000000200 */
[----:B------:R-:W-:Y:S01]  /*2c90*/  HMMA.16816.F32 R36, R20, R78, R68 ;  /* 0x0000004e1424723c */ /* 0x000fe20000001844 */
[----:B------:R-:W1:Y:S07]  /*2ca0*/  LDSM.16.M88.4 R76, [R176] ;  /* 0x00000000b04c783b */ /* 0x000e6e0000000200 */
[----:B---3--:R-:W-:Y:S08]  /*2cb0*/  HMMA.16816.F32 R28, R16, R52, R28 ;  /* 0x00000034101c723c */ /* 0x008ff0000000181c */
[C---:B------:R-:W-:Y:S08]  /*2cc0*/  HMMA.16816.F32 R72, R20.reuse, R48, R72 ;  /* 0x000000301448723c */ /* 0x040ff00000001848 */
[----:B------:R-:W-:Y:S01]  /*2cd0*/  HMMA.16816.F32 R96, R20, R50, R64 ;  /* 0x000000321460723c */ /* 0x000fe20000001840 */
[----:B------:R-:W-:Y:S07]  /*2ce0*/  LDSM.16.M88.4 R48, [R177] ;  /* 0x00000000b130783b */ /* 0x000fee0000000200 */
[----:B----4-:R-:W-:Y:S08]  /*2cf0*/  HMMA.16816.F32 R20, R8, R80, R24 ;  /* 0x000000500814723c */ /* 0x010ff00000001818 */
[----:B------:R-:W-:Y:S08]  /*2d00*/  HMMA.16816.F32 R24, R12, R94, R32 ;  /* 0x0000005e0c18723c */ /* 0x000ff00000001820 */
[----:B------:R-:W-:Y:S01]  /*2d10*/  HMMA.16816.F32 R52, R16, R54, R44 ;  /* 0x000000361034723c */ /* 0x000fe2000000182c */
[----:B------:R-:W2:Y:S07]  /*2d20*/  LDSM.16.M88.4 R44, [R161+0x4800] ;  /* 0x00480000a12c783b */ /* 0x000eae0000000200 */
[----:B-1----:R-:W-:Y:S08]  /*2d30*/  HMMA.16816.F32 R28, R12, R76, R28 ;  /* 0x0000004c0c1c723c */ /* 0x002ff0000000181c */
[----:B------:R-:W-:Y:S08]  /*2d40*/  HMMA.16816.F32 R64, R16, R60, R40 ;  /* 0x0000003c1040723c */ /* 0x000ff00000001828 */
[----:B------:R-:W-:Y:S08]  /*2d50*/  HMMA.16816.F32 R40, R4, R84, R20 ;  /* 0x000000540428723c */ /* 0x000ff00000001814 */
[----:B------:R-:W-:Y:S08]  /*2d60*/  HMMA.16816.F32 R20, R8, R82, R24 ;  /* 0x000000520814723c */ /* 0x000ff00000001818 */
[----:B------:R-:W-:Y:S01]  /*2d70*/  HMMA.16816.F32 R24, R12, R78, R52 ;  /* 0x0000004e0c18723c */ /* 0x000fe20000001834 */
[----:B------:R-:W-:Y:S07]  /*2d80*/  LDSM.16.M88.4 R52, [R161+0x5000] ;  /* 0x00500000a134783b */ /* 0x000fee0000000200 */
[----:B------:R-:W-:Y:S01]  /*2d90*/  HMMA.16816.F32 R68, R16, R62, R36 ;  /* 0x0000003e1044723c */ /* 0x000fe20000001824 */
[----:B------:R-:W1:Y:S01]  /*2da0*/  LDSM.16.M88.4 R60, [R178] ;  /* 0x00000000b23c783b */ /* 0x000e620000000200 */
[----:B------:R-:W-:-:S04]  /*2db0*/  FMUL.FTZ R0, R40, c[0x0][0x320] ;  /* 0x0000c80028007a20 */ /* 0x000fc80000410000 */
[----:B------:R3:W4:Y:S02]  /*2dc0*/  MUFU.TANH R78, R0 ;  /* 0x00000000004e7308 */ /* 0x0007240000002400 */
[----:B--2---:R-:W-:Y:S08]  /*2dd0*/  HMMA.16816.F32 R36, R8, R44, R28 ;  /* 0x0000002c0824723c */ /* 0x004ff0000000181c */
[----:B------:R-:W-:Y:S01]  /*2de0*/  HMMA.16816.F32 R28, R4, R86, R20 ;  /* 0x00000056041c723c */ /* 0x000fe20000001814 */
[----:B---3--:R-:W-:-:S07]  /*2df0*/  FMUL.FTZ R0, R41, c[0x0][0x320] ;  /* 0x0000c80029007a20 */ /* 0x008fce0000410000 */
[----:B------:R-:W-:Y:S01]  /*2e00*/  HMMA.16816.F32 R20, R8, R46, R24 ;  /* 0x0000002e0814723c */ /* 0x000fe20000001818 */
[----:B------:R-:W2:Y:S01]  /*2e10*/  LDSM.16.M88.4 R44, [R161+0x5800] ;  /* 0x00580000a12c783b */ /* 0x000ea20000000200 */
[----:B------:R3:W1:Y:S06]  /*2e20*/  MUFU.TANH R76, R0 ;  /* 0x00000000004c7308 */ /* 0x00066c0000002400 */
[----:B------:R-:W-:Y:S08]  /*2e30*/  HMMA.16816.F32 R72, R16, R88, R72 ;  /* 0x000000581048723c */ /* 0x000ff00000001848 */
[----:B------:R-:W-:Y:S01]  /*2e40*/  HMMA.16816.F32 R36, R4, R56, R36 ;  /* 0x000000380424723c */ /* 0x000fe20000001824 */
[----:B---3--:R-:W-:-:S04]  /*2e50*/  FMUL.FTZ R0, R42, c[0x0][0x320] ;  /* 0x0000c8002a007a20 */ /* 0x008fc80000410000 */
[----:B------:R3:W1:Y:S03]  /*2e60*/  MUFU.TANH R77, R0 ;  /* 0x00000000004d7308 */ /* 0x0006660000002400 */
[----:B------:R-:W-:Y:S08]  /*2e70*/  HMMA.16816.F32 R16, R16, R90, R96 ;  /* 0x0000005a1010723c */ /* 0x000ff00000001860 */
[----:B------:R-:W-:Y:S01]  /*2e80*/  HMMA.16816.F32 R32, R12, R48, R64 ;  /* 0x000000300c20723c */ /* 0x000fe20000001840 */
[----:B---3--:R-:W-:-:S07]  /*2e90*/  FMUL.FTZ R0, R43, c[0x0][0x320] ;  /* 0x0000c8002b007a20 */ /* 0x008fce0000410000 */
[----:B------:R-:W-:Y:S01]  /*2ea0*/  HMMA.16816.F32 R40, R12, R50, R68 ;  /* 0x000000320c28723c */ /* 0x000fe20000001844 */
[----:B------:R-:W-:Y:S01]  /*2eb0*/  FMUL.FTZ R38, R38, c[0x0][0x320] ;  /* 0x0000c80026267a20 */ /* 0x000fe20000410000 */
[----:B------:R3:W2:Y:S01]  /*2ec0*/  MUFU.TANH R67, R0 ;  /* 0x0000000000437308 */ /* 0x0006a20000002400 */
[----:B------:R-:W-:Y:S01]  /*2ed0*/  FMUL.FTZ R39, R39, c[0x0][0x320] ;  /* 0x0000c80027277a20 */ /* 0x000fe20000410000 */
[----:B------:R-:W5:Y:S04]  /*2ee0*/  LDSM.16.M88.4 R48, [R160+0x1000] ;  /* 0x00100000a030783b */ /* 0x000f680000000200 */
[----:B------:R-:W-:Y:S08]  /*2ef0*/  HMMA.16816.F32 R24, R4, R58, R20 ;  /* 0x0000003a0418723c */ /* 0x000ff00000001814 */
[----:B-1----:R-:W-:Y:S01]  /*2f00*/  HMMA.16816.F32 R20, R12, R60, R72 ;  /* 0x0000003c0c14723c */ /* 0x002fe20000001848 */
[----:B---3--:R-:W-:-:S04]  /*2f10*/  FMUL.FTZ R0, R28, c[0x0][0x320] ;  /* 0x0000c8001c007a20 */ /* 0x008fc80000410000 */
[----:B------:R1:W3:Y:S03]  /*2f20*/  MUFU.TANH R64, R0 ;  /* 0x0000000000407308 */ /* 0x0002e60000002400 */
[----:B------:R-:W-:Y:S08]  /*2f30*/  HMMA.16816.F32 R12, R12, R62, R16 ;  /* 0x0000003e0c0c723c */ /* 0x000ff00000001810 */
[----:B------:R-:W-:Y:S01]  /*2f40*/  HMMA.16816.F32 R32, R8, R52, R32 ;  /* 0x000000340820723c */ /* 0x000fe20000001820 */
[----:B------:R-:W3:Y:S01]  /*2f50*/  MUFU.TANH R53, R38 ;  /* 0x0000002600357308 */ /* 0x000ee20000002400 */
[----:B------:R-:W-:-:S02]  /*2f60*/  FMUL.FTZ R24, R24, c[0x0][0x320] ;  /* 0x0000c80018187a20 */ /* 0x000fc40000410000 */
[----:B------:R-:W-:Y:S02]  /*2f70*/  FMUL.FTZ R25, R25, c[0x0][0x320] ;  /* 0x0000c80019197a20 */ /* 0x000fe40000410000 */
[----:B-1----:R-:W-:Y:S02]  /*2f80*/  FMUL.FTZ R0, R29, c[0x0][0x320] ;  /* 0x0000c8001d007a20 */ /* 0x002fe40000410000 */
[----:B--2---:R-:W-:Y:S01]  /*2f90*/  HMMA.16816.F32 R16, R8, R44, R20 ;  /* 0x0000002c0810723c */ /* 0x004fe20000001814 */
[----:B------:R-:W-:Y:S01]  /*2fa0*/  FMUL.FTZ R26, R26, c[0x0][0x320] ;  /* 0x0000c8001a1a7a20 */ /* 0x000fe20000410000 */
[----:B------:R1:W2:Y:S01]  /*2fb0*/  MUFU.TANH R57, R0 ;  /* 0x0000000000397308 */ /* 0x0002a20000002400 */
[----:B------:R-:W-:-:S07]  /*2fc0*/  FMUL.FTZ R27, R27, c[0x0][0x320] ;  /* 0x0000c8001b1b7a20 */ /* 0x000fce0000410000 */
[----:B------:R-:W2:Y:S06]  /*2fd0*/  MUFU.TANH R25, R25 ;  /* 0x0000001900197308 */ /* 0x000eac0000002400 */
[----:B-----5:R-:W-:Y:S01]  /*2fe0*/  HMMA.16816.F32 R32, R4, R48, R32 ;  /* 0x000000300420723c */ /* 0x020fe20000001820 */
[----:B-1----:R-:W-:-:S04]  /*2ff0*/  FMUL.FTZ R0, R30, c[0x0][0x320] ;  /* 0x0000c8001e007a20 */ /* 0x002fc80000410000 */
[----:B------:R1:W1:Y:S02]  /*3000*/  MUFU.TANH R66, R0 ;  /* 0x0000000000427308 */ /* 0x0002640000002400 */
[----:B-1----:R-:W-:Y:S02]  /*3010*/  FMUL.FTZ R0, R31, c[0x0][0x320] ;  /* 0x0000c8001f007a20 */ /* 0x002fe40000410000 */
[----:B------:R-:W-:Y:S04]  /*3020*/  HMMA.16816.F32 R28, R8, R54, R40 ;  /* 0x00000036081c723c */ /* 0x000fe80000001828 */
[----:B------:R-:W1:Y:S11]  /*3030*/  MUFU.TANH R43, R39 ;  /* 0x00000027002b7308 */ /* 0x000e760000002400 */
[----:B------:R-:W-:-:S02]  /*3040*/  FMUL.FTZ R32, R32, c[0x0][0x320] ;  /* 0x0000c80020207a20 */ /* 0x000fc40000410000 */
[----:B------:R-:W-:Y:S02]  /*3050*/  FMUL.FTZ R33, R33, c[0x0][0x320] ;  /* 0x0000c80021217a20 */ /* 0x000fe40000410000 */
[----:B------:R-:W-:Y:S01]  /*3060*/  FMUL.FTZ R34, R34, c[0x0][0x320] ;  /* 0x0000c80022227a20 */ /* 0x000fe20000410000 */
[----:B------:R-:W-:Y:S01]  /*3070*/  HMMA.16816.F32 R8, R8, R46, R12 ;  /* 0x0000002e0808723c */ /* 0x000fe2000000180c */
[----:B------:R5:W1:Y:S01]  /*3080*/  MUFU.TANH R65, R0 ;  /* 0x0000000000417308 */ /* 0x000a620000002400 */
[----:B------:R-:W-:-:S07]  /*3090*/  FMUL.FTZ R35, R35, c[0x0][0x320] ;  /* 0x0000c80023237a20 */ /* 0x000fce0000410000 */
[----:B------:R-:W1:Y:S01]  /*30a0*/  MUFU.TANH R40, R24 ;  /* 0x0000001800287308 */ /* 0x000e620000002400 */
[----:B------:R-:W-:Y:S01]  /*30b0*/  HMMA.16816.F32 R20, R4, R50, R28 ;  /* 0x000000320414723c */ /* 0x000fe2000000181c */
[----:B-----5:R-:W-:-:S06]  /*30c0*/  FMUL.FTZ R0, R36, c[0x0][0x320] ;  /* 0x0000c80024007a20 */ /* 0x020fcc0000410000 */
[----:B------:R-:W1:Y:S08]  /*30d0*/  MUFU.TANH R42, R26 ;  /* 0x0000001a002a7308 */ /* 0x000e700000002400 */
[----:B------:R5:W1:Y:S08]  /*30e0*/  MUFU.TANH R56, R0 ;  /* 0x0000000000387308 */ /* 0x000a700000002400 */
[----:B------:R1:W1:Y:S01]  /*30f0*/  MUFU.TANH R41, R27 ;  /* 0x0000001b00297308 */ /* 0x0002620000002400 */
[----:B------:R-:W-:-:S02]  /*3100*/  FMUL.FTZ R20, R20, c[0x0][0x320] ;  /* 0x0000c80014147a20 */ /* 0x000fc40000410000 */
[----:B-----5:R-:W-:-:S05]  /*3110*/  FMUL.FTZ R0, R37, c[0x0][0x320] ;  /* 0x0000c80025007a20 */ /* 0x020fca0000410000 */
[----:B------:R-:W1:Y:S01]  /*3120*/  MUFU.TANH R32, R32 ;  /* 0x0000002000207308 */ /* 0x000e620000002400 */
[----:B------:R-:W5:Y:S01]  /*3130*/  LDSM.16.M88.4 R36, [R160+0x1800] ;  /* 0x00180000a024783b */ /* 0x000f620000000200 */
[----:B------:R-:W-:Y:S01]  /*3140*/  FMUL.FTZ R21, R21, c[0x0][0x320] ;  /* 0x0000c80015157a20 */ /* 0x000fe20000410000 */
[----:B------:R-:W-:-:S04]  /*3150*/  DEPBAR.LE SB0, 0x0 ;  /* 0x000080000000791a */ /* 0x000fc80000000000 */
[----:B------:R-:W-:Y:S01]  /*3160*/  FMUL.FTZ R22, R22, c[0x0][0x320] ;  /* 0x0000c80016167a20 */ /* 0x000fe20000410000 */
[----:B------:R1:W1:Y:S01]  /*3170*/  MUFU.TANH R52, R0 ;  /* 0x0000000000347308 */ /* 0x0002620000002400 */
[----:B------:R-:W-:-:S07]  /*3180*/  FMUL.FTZ R23, R23, c[0x0][0x320] ;  /* 0x0000c80017177a20 */ /* 0x000fce0000410000 */
[----:B------:R-:W1:Y:S08]  /*3190*/  MUFU.TANH R33, R33 ;  /* 0x0000002100217308 */ /* 0x000e700000002400 */
[----:B------:R-:W1:Y:S08]  /*31a0*/  MUFU.TANH R34, R34 ;  /* 0x0000002200227308 */ /* 0x000e700000002400 */
[----:B------:R-:W1:Y:S08]  /*31b0*/  MUFU.TANH R35, R35 ;  /* 0x0000002300237308 */ /* 0x000e700000002400 */
[----:B------:R1:W1:Y:S01]  /*31c0*/  MUFU.TANH R24, R20 ;  /* 0x0000001400187308 */ /* 0x0002620000002400 */
[C---:B-----5:R-:W-:Y:S07]  /*31d0*/  HMMA.16816.F32 R12, R4.reuse, R36, R16 ;  /* 0x00000024040c723c */ /* 0x060fee0000001810 */
[----:B------:R1:W1:Y:S01]  /*31e0*/  MUFU.TANH R19, R21 ;  /* 0x0000001500137308 */ /* 0x0002620000002400 */
[----:B------:R-:W-:Y:S07]  /*31f0*/  HMMA.16816.F32 R4, R4, R38, R8 ;  /* 0x000000260404723c */ /* 0x000fee0000001808 */
[----:B------:R1:W1:Y:S08]  /*3200*/  MUFU.TANH R31, R22 ;  /* 0x00000016001f7308 */ /* 0x0002700000002400 */
[----:B------:R1:W1:Y:S01]  /*3210*/  MUFU.TANH R30, R23 ;  /* 0x00000017001e7308 */ /* 0x0002620000002400 */
        /* <DEDUP_REMOVED lines=18> */
[----:B--234-:R-:W-:Y:S01]  /*3340*/  IMAD R2, R100, 0x40, R215 ;  /* 0x0000004064027824 */ /* 0x01cfe200078e02d7 */
[----:B------:R-:W-:-:S04]  /*3350*/  MOV R183, RZ ;  /* 0x000000ff00b77202 */ /* 0x000fc80000000f00 */
        /* <DEDUP_REMOVED lines=14> */
[----:B------:R-:W-:-:S05]  /*3440*/  IMAD R0, R186, c[0x0][0x1e4], R0 ;  /* 0x00007900ba007a24 */ /* 0x000fca00078e0200 */
[----:B------:R-:W-:Y:S02]  /*3450*/  IADD3 R3, R3, R0, RZ ;  /* 0x0000000003037210 */ /* 0x000fe40007ffe0ff */
        /* <DEDUP_REMOVED lines=10> */
.L_x_1073:
[----:B------:R-:W-:Y:S05]  /*3500*/  BRA.DIV ~URZ, `(.L_x_1030) ;  /* 0x0000a8427f007947 */ /* 0x000fea000b800000 */
[----:B------:R-:W3:Y:S01]  /*3510*/  SHFL.IDX PT, R0, R12, RZ, 0x181f ;  /* 0x00181fff0c007589 */ /* 0x000ee200000e0000 */
[----:B------:R-:W-:Y:S02]  /*3520*/  ISETP.GE.AND P5, PT, R197, c[0x0][0x1d4], PT ;  /* 0x00007500c5007a0c */ /* 0x000fe40003fa6270 */
[----:B------:R-:W-:Y:S02]  /*3530*/  ISETP.GE.AND P2, PT, R208, c[0x0][0x1d4], PT ;  /* 0x00007500d0007a0c */ /* 0x000fe40003f46270 */
[----:B------:R-:W-:Y:S02]  /*3540*/  SEL R11, RZ, 0x10, P5 ;  /* 0x00000010ff0b7807 */ /* 0x000fe40002800000 */
[----:B------:R-:W-:Y:S02]  /*3550*/  SEL R10, RZ, 0x10, P2 ;  /* 0x00000010ff0a7807 */ /* 0x000fe40001000000 */
[----:B---3--:R-:W-:-:S02]  /*3560*/  IADD3 R6, P0, R0, R107, RZ ;  /* 0x0000006b00067210 */ /* 0x008fc40007f1e0ff */
[----:B------:R-:W-:-:S03]  /*3570*/  IADD3 R2, P6, R0, R108, RZ ;  /* 0x0000006c00027210 */ /* 0x000fc60007fde0ff */
[C---:B--2---:R-:W-:Y:S01]  /*3580*/  IMAD.X R7, R4.reuse, 0x1, R101, P0 ;  /* 0x0000000104077824 */ /* 0x044fe200000e0665 */
[----:B------:R-:W-:Y:S01]  /*3590*/  ISETP.GE.AND P0, PT, R207, c[0x0][0x1d4], PT ;  /* 0x00007500cf007a0c */ /* 0x000fe20003f06270 */
[----:B------:R-:W-:Y:S01]  /*35a0*/  IMAD.X R3, R4, 0x1, R104, P6 ;  /* 0x0000000104037824 */ /* 0x000fe200030e0668 */
[----:B------:R-:W-:Y:S02]  /*35b0*/  IADD3 R8, P6, R0, R109, RZ ;  /* 0x0000006d00087210 */ /* 0x000fe40007fde0ff */
[----:B------:R-:W-:Y:S01]  /*35c0*/  @!PT LDS RZ, [RZ] ;  /* 0x00000000fffff984 */ /* 0x000fe20000000800 */
[----:B------:R-:W-:Y:S01]  /*35d0*/  @!PT LDS RZ, [RZ] ;  /* 0x00000000fffff984 */ /* 0x000fe20000000800 */
[----:B------:R2:W-:Y:S03]  /*35e0*/  LDGSTS.E.BYPASS.LTC128B.128 [R182+0x6100], [R6.64], !P5 ;  /* 0x0610000006b67fae */ /* 0x0005e6000e901d46 */
[----:B------:R-:W-:Y:S01]  /*35f0*/  IMAD.X R9, R4, 0x1, R102, P6 ;  /* 0x0000000104097824 */ /* 0x000fe200030e0666 */
[----:B------:R2:W-:Y:S04]  /*3600*/  LDGSTS.E.BYPASS.LTC128B.128 [R182+0x8100], [R2.64], !P2 ;  /* 0x0810000002b67fae */ /* 0x0005e8000d101d46 */
[----:B------:R-:W3:Y:S04]  /*3610*/  SHFL.IDX PT, R0, R12, 0x1, 0x181f ;  /* 0x00381f000c007f89 */ /* 0x000ee800000e0000 */
[----:B------:R2:W-:Y:S04]  /*3620*/  LDGSTS.E.BYPASS.LTC128B.128 [R182+0xa100], [R8.64], !P0 ;  /* 0x0a10000008b67fae */ /* 0x0005e8000c101d46 */
[----:B------:R4:W1:Y:S02]  /*3630*/  SHFL.IDX PT, R4, R5, 0x1, 0x181f ;  /* 0x00381f0005047f89 */ /* 0x00086400000e0000 */
[----:B-1--4-:R-:W-:-:S02]  /*3640*/  SEL R5, RZ, 0x10, P0 ;  /* 0x00000010ff057807 */ /* 0x012fc40000000000 */
.L_x_1074:
[----:B--23--:R-:W-:Y:S02]  /*3650*/  IADD3 R8, -R11, 0x10, RZ ;  /* 0x000000100b087810 */ /* 0x00cfe40007ffe1ff */
[----:B------:R-:W-:-:S02]  /*3660*/  IADD3 R2, -R10, 0x10, RZ ;  /* 0x000000100a027810 */ /* 0x000fc40007ffe1ff */
[----:B------:R-:W-:Y:S02]  /*3670*/  LOP3.LUT R8, R8, 0xf, RZ, 0xc0, !PT ;  /* 0x0000000f08087812 */ /* 0x000fe400078ec0ff */
[----:B------:R-:W-:Y:S02]  /*3680*/  IADD3 R3, -R5, 0x10, RZ ;  /* 0x0000001005037810 */ /* 0x000fe40007ffe1ff */
[----:B------:R-:W-:Y:S02]  /*3690*/  LOP3.LUT R6, R2, 0xf, RZ, 0xc0, !PT ;  /* 0x0000000f02067812 */ /* 0x000fe400078ec0ff */
[-C--:B------:R-:W-:Y:S02]  /*36a0*/  IADD3 R8, P2, P0, R8, R0.reuse, R107 ;  /* 0x0000000008087210 */ /* 0x080fe4000785e06b */
[----:B------:R-:W-:Y:S02]  /*36b0*/  LOP3.LUT R2, R3, 0xf, RZ, 0xc0, !PT ;  /* 0x0000000f03027812 */ /* 0x000fe400078ec0ff */
[----:B------:R-:W-:-:S02]  /*36c0*/  IADD3 R6, P6, P5, R6, R0, R108 ;  /* 0x0000000006067210 */ /* 0x000fc40007dde06c */
[----:B------:R-:W-:Y:S02]  /*36d0*/  IADD3.X R9, RZ, R4, R101, P2, P0 ;  /* 0x00000004ff097210 */ /* 0x000fe400017e0465 */
[----:B------:R-:W-:Y:S02]  /*36e0*/  IADD3 R2, P2, P0, R2, R0, R109 ;  /* 0x0000000002027210 */ /* 0x000fe4000785e06d */
[-C--:B------:R-:W-:Y:S02]  /*36f0*/  IADD3.X R7, RZ, R4.reuse, R104, P6, P5 ;  /* 0x00000004ff077210 */ /* 0x080fe400037ea468 */
[----:B------:R-:W-:Y:S02]  /*3700*/  ISETP.NE.U32.AND P6, PT, R11, RZ, PT ;  /* 0x000000ff0b00720c */ /* 0x000fe40003fc5070 */
[----:B------:R-:W-:Y:S02]  /*3710*/  ISETP.NE.U32.AND P5, PT, R10, RZ, PT ;  /* 0x000000ff0a00720c */ /* 0x000fe40003fa5070 */
[----:B------:R-:W-:-:S02]  /*3720*/  IADD3.X R3, RZ, R4, R102, P2, P0 ;  /* 0x00000004ff037210 */ /* 0x000fc400017e0466 */
[----:B------:R-:W-:-:S07]  /*3730*/  ISETP.NE.U32.AND P0, PT, R5, RZ, PT ;  /* 0x000000ff0500720c */ /* 0x000fce0003f05070 */
[----:B------:R-:W-:Y:S01]  /*3740*/  @!PT LDS RZ, [RZ] ;  /* 0x00000000fffff984 */ /* 0x000fe20000000800 */
[----:B------:R-:W-:Y:S01]  /*3750*/  @!PT LDS RZ, [RZ] ;  /* 0x00000000fffff984 */ /* 0x000fe20000000800 */
[----:B------:R-:W-:Y:S01]  /*3760*/  @!PT LDS RZ, [RZ] ;  /* 0x00000000fffff984 */ /* 0x000fe20000000800 */
[----:B------:R1:W-:Y:S04]  /*3770*/  LDGSTS.E.BYPASS.LTC128B.128.ZFILL [R182+0x7100], [R8.64], P6 ;  /* 0x0710000008b67fae */ /* 0x0003e8000b141d46 */
[----:B------:R1:W-:Y:S04]  /*3780*/  LDGSTS.E.BYPASS.LTC128B.128.ZFILL [R182+0x9100], [R6.64], P5 ;  /* 0x0910000006b67fae */ /* 0x0003e8000a941d46 */
[----:B------:R1:W-:Y:S02]  /*3790*/  LDGSTS.E.BYPASS.LTC128B.128.ZFILL [R182+0xb100], [R2.64], P0 ;  /* 0x0b10000002b67fae */ /* 0x0003e40008141d46 */
.L_x_1028:
[----:B--234-:R-:W-:Y:S05]  /*37a0*/  BSYNC B0 ;  /* 0x0000000000007941 */ /* 0x01cfea0003800000 */
.L_x_1027:
[----:B-1----:R-:W2:Y:S01]  /*37b0*/  LDL R2, [R1] ;  /* 0x0000000001027983 */ /* 0x002ea20000100800 */
[----:B------:R-:W-:Y:S01]  /*37c0*/  MOV R0, 0x1 ;  /* 0x0000000100007802 */ /* 0x000fe20000000f00 */
[----:B------:R-:W-:-:S02]  /*37d0*/  IMAD.MOV.U32 R3, RZ, RZ, c[0x0][0x2ac] ;  /* 0x0000ab00ff037624 */ /* 0x000fc400078e00ff */
[----:B------:R-:W0:Y:S01]  /*37e0*/  LDGDEPBAR ;  /* 0x00000000000079af */ /* 0x000e220000000000 */
[----:B------:R-:W-:Y:S02]  /*37f0*/  IMAD.IADD R6, R106, 0x1, -R225 ;  /* 0x000000016a067824 */ /* 0x000fe400078e0ae1 */
[----:B------:R-:W-:-:S04]  /*3800*/  IMAD R0, R100, -0x40, R0 ;  /* 0xffffffc064007824 */ /* 0x000fc800078e0200 */
[----:B------:R-:W-:-:S05]  /*3810*/  IMAD R0, R3, c[0x0][0x1d0], R0 ;  /* 0x0000740003007a24 */ /* 0x000fca00078e0200 */
[----:B------:R-:W-:Y:S02]  /*3820*/  IADD3 R5, R0, -c[0x0][0x168], -R225 ;  /* 0x80005a0000057a10 */ /* 0x000fe40007ffe8e1 */
[----:B--2---:R-:W-:-:S04]  /*3830*/  IADD3 R210, R2, R229, RZ ;  /* 0x000000e502d27210 */ /* 0x004fc80007ffe0ff */
[----:B------:R-:W-:Y:S01]  /*3840*/  MOV R4, R210 ;  /* 0x000000d200047202 */ /* 0x000fe20000000f00 */
[----:B------:R-:W-:-:S05]  /*3850*/  @P4 IMAD.HI.U32 R2, R210, c[0x0][0x2c8], RZ ;  /* 0x0000b200d2024a27 */ /* 0x000fca00078e00ff */
[----:B------:R-:W-:Y:S01]  /*3860*/  @P4 SHF.R.U32.HI R4, RZ, c[0x0][0x2cc], R2 ;  /* 0x0000b300ff044a19 */ /* 0x000fe20000011602 */
[----:B------:R-:W-:Y:S05]  /*3870*/  BRA.DIV ~URZ, `(.L_x_1031) ;  /* 0x0000a7027f007947 */ /* 0x000fea000b800000 */
[----:B------:R1:W2:Y:S02]  /*3880*/  SHFL.IDX PT, R0, R4, RZ, 0x1c1f ;  /* 0x001c1fff04007589 */ /* 0x0002a400000e0000 */
.L_x_1075:
[----:B--2---:R-:W-:-:S05]  /*3890*/  IMAD.IADD R0, R5, 0x1, R0 ;  /* 0x0000000105007824 */ /* 0x004fca00078e0200 */
[----:B------:R-:W-:-:S04]  /*38a0*/  IMNMX R0, R6, R0, PT ;  /* 0x0000000006007217 */ /* 0x000fc80003800200 */
[C---:B------:R-:W-:Y:S02]  /*38b0*/  ISETP.GT.AND P6, PT, R0.reuse, RZ, PT ;  /* 0x000000ff0000720c */ /* 0x040fe40003fc4270 */
[C---:B------:R-:W-:Y:S02]  /*38c0*/  ISETP.GT.AND P5, PT, R0.reuse, 0x1, PT ;  /* 0x000000010000780c */ /* 0x040fe40003fa4270 */
[C---:B------:R-:W-:Y:S02]  /*38d0*/  ISETP.GT.AND P2, PT, R0.reuse, 0x8, PT ;  /* 0x000000080000780c */ /* 0x040fe40003f44270 */
[----:B------:R-:W-:Y:S02]  /*38e0*/  ISETP.GT.AND P0, PT, R0, 0x9, PT ;  /* 0x000000090000780c */ /* 0x000fe40003f04270 */
[----:B------:R-:W-:Y:S02]  /*38f0*/  FSEL R8, R78, -INF , P6 ;  /* 0xff8000004e087808 */ /* 0x000fe40003000000 */
[----:B------:R-:W-:-:S02]  /*3900*/  FSEL R9, R76, -INF , P5 ;  /* 0xff8000004c097808 */ /* 0x000fc40002800000 */
[----:B------:R-:W-:Y:S02]  /*3910*/  FSEL R11, R64, -INF , P2 ;  /* 0xff800000400b7808 */ /* 0x000fe40001000000 */
[----:B------:R-:W-:Y:S02]  /*3920*/  FSEL R13, R57, -INF , P0 ;  /* 0xff800000390d7808 */ /* 0x000fe40000000000 */
[C---:B------:R-:W-:Y:S02]  /*3930*/  ISETP.GT.AND P6, PT, R0.reuse, 0x10, PT ;  /* 0x000000100000780c */ /* 0x040fe40003fc4270 */
[C---:B------:R-:W-:Y:S02]  /*3940*/  ISETP.GT.AND P5, PT, R0.reuse, 0x11, PT ;  /* 0x000000110000780c */ /* 0x040fe40003fa4270 */
[C---:B------:R-:W-:Y:S02]  /*3950*/  ISETP.GT.AND P2, PT, R0.reuse, 0x18, PT ;  /* 0x000000180000780c */ /* 0x040fe40003f44270 */
[----:B------:R-:W-:-:S02]  /*3960*/  ISETP.GT.AND P0, PT, R0, 0x19, PT ;  /* 0x000000190000780c */ /* 0x000fc40003f04270 */
[----:B------:R-:W-:Y:S02]  /*3970*/  FSEL R15, R56, -INF , P6 ;  /* 0xff800000380f7808 */ /* 0x000fe40003000000 */
[----:B------:R-:W-:Y:S02]  /*3980*/  FSEL R21, R52, -INF , P5 ;  /* 0xff80000034157808 */ /* 0x000fe40002800000 */
[----:B------:R-:W-:Y:S02]  /*3990*/  FSEL R22, R40, -INF , P2 ;  /* 0xff80000028167808 */ /* 0x000fe40001000000 */
[----:B------:R-:W-:Y:S02]  /*39a0*/  FSEL R23, R25, -INF , P0 ;  /* 0xff80000019177808 */ /* 0x000fe40000000000 */
[C---:B------:R-:W-:Y:S02]  /*39b0*/  ISETP.GT.AND P6, PT, R0.reuse, 0x20, PT ;  /* 0x000000200000780c */ /* 0x040fe40003fc4270 */
[----:B------:R-:W-:-:S02]  /*39c0*/  ISETP.GT.AND P5, PT, R0, 0x21, PT ;  /* 0x000000210000780c */ /* 0x000fc40003fa4270 */
[C---:B------:R-:W-:Y:S02]  /*39d0*/  ISETP.GT.AND P2, PT, R0.reuse, 0x28, PT ;  /* 0x000000280000780c */ /* 0x040fe40003f44270 */
[----:B------:R-:W-:Y:S02]  /*39e0*/  ISETP.GT.AND P0, PT, R0, 0x29, PT ;  /* 0x000000290000780c */ /* 0x000fe40003f04270 */
[----:B------:R-:W-:Y:S02]  /*39f0*/  FSEL R95, R32, -INF , P6 ;  /* 0xff800000205f7808 */ /* 0x000fe40003000000 */
[----:B------:R-:W-:Y:S02]  /*3a00*/  FSEL R94, R33, -INF , P5 ;  /* 0xff800000215e7808 */ /* 0x000fe40002800000 */
[----:B------:R-:W-:Y:S02]  /*3a10*/  FSEL R93, R24, -INF , P2 ;  /* 0xff800000185d7808 */ /* 0x000fe40001000000 */
[----:B------:R-:W-:-:S02]  /*3a20*/  FSEL R92, R19, -INF , P0 ;  /* 0xff800000135c7808 */ /* 0x000fc40000000000 */
[C---:B------:R-:W-:Y:S02]  /*3a30*/  ISETP.GT.AND P6, PT, R0.reuse, 0x30, PT ;  /* 0x000000300000780c */ /* 0x040fe40003fc4270 */
[C---:B------:R-:W-:Y:S02]  /*3a40*/  ISETP.GT.AND P5, PT, R0.reuse, 0x31, PT ;  /* 0x000000310000780c */ /* 0x040fe40003fa4270 */
[C---:B------:R-:W-:Y:S02]  /*3a50*/  ISETP.GT.AND P2, PT, R0.reuse, 0x38, PT ;  /* 0x000000380000780c */ /* 0x040fe40003f44270 */
[----:B------:R-:W-:Y:S02]  /*3a60*/  ISETP.GT.AND P0, PT, R0, 0x39, PT ;  /* 0x000000390000780c */ /* 0x000fe40003f04270 */
[----:B------:R-:W-:Y:S02]  /*3a70*/  FSEL R185, R18, -INF , P6 ;  /* 0xff80000012b97808 */ /* 0x000fe40003000000 */
[----:B------:R-:W-:-:S02]  /*3a80*/  FSEL R184, R17, -INF , P5 ;  /* 0xff80000011b87808 */ /* 0x000fc40002800000 */
[----:B------:R-:W-:Y:S02]  /*3a90*/  FSEL R159, R16, -INF , P2 ;  /* 0xff800000109f7808 */ /* 0x000fe40001000000 */
[----:B------:R-:W-:Y:S01]  /*3aa0*/  FSEL R158, R14, -INF , P0 ;  /* 0xff8000000e9e7808 */ /* 0x000fe20000000000 */
[----:B------:R-:W-:Y:S05]  /*3ab0*/  BRA.DIV ~URZ, `(.L_x_1032) ;  /* 0x0000a5227f007947 */ /* 0x000fea000b800000 */
[----:B------:R-:W2:Y:S01]  /*3ac0*/  SHFL.IDX PT, R0, R4, 0x1, 0x1c1f ;  /* 0x003c1f0004007f89 */ /* 0x000ea200000e0000 */
[----:B------:R-:W-:-:S04]  /*3ad0*/  FMNMX.FTZ R2, R8, R9, !PT ;  /* 0x0000000908027209 */ /* 0x000fc80007810000 */
[----:B------:R-:W-:-:S04]  /*3ae0*/  FMNMX.FTZ R2, R11, R2, !PT ;  /* 0x000000020b027209 */ /* 0x000fc80007810000 */
[----:B------:R-:W-:-:S04]  /*3af0*/  FMNMX.FTZ R2, R13, R2, !PT ;  /* 0x000000020d027209 */ /* 0x000fc80007810000 */
[----:B------:R-:W-:-:S04]  /*3b00*/  FMNMX.FTZ R2, R15, R2, !PT ;  /* 0x000000020f027209 */ /* 0x000fc80007810000 */
[----:B------:R-:W-:-:S04]  /*3b10*/  FMNMX.FTZ R2, R21, R2, !PT ;  /* 0x0000000215027209 */ /* 0x000fc80007810000 */
[----:B------:R-:W-:Y:S01]  /*3b20*/  FMNMX.FTZ R2, R22, R2, !PT ;  /* 0x0000000216027209 */ /* 0x000fe20007810000 */
[----:B--2---:R-:W-:-:S03]  /*3b30*/  IMAD.IADD R0, R5, 0x1, R0 ;  /* 0x0000000105007824 */ /* 0x004fc600078e0200 */
[----:B------:R-:W-:Y:S02]  /*3b40*/  FMNMX.FTZ R2, R23, R2, !PT ;  /* 0x0000000217027209 */ /* 0x000fe40007810000 */
[----:B------:R-:W-:Y:S02]  /*3b50*/  IMNMX R0, R6, R0, PT ;  /* 0x0000000006007217 */ /* 0x000fe40003800200 */
[----:B------:R-:W-:Y:S02]  /*3b60*/  FMNMX.FTZ R2, R95, R2, !PT ;  /* 0x000000025f027209 */ /* 0x000fe40007810000 */
[C---:B------:R-:W-:Y:S02]  /*3b70*/  ISETP.GT.AND P5, PT, R0.reuse, RZ, PT ;  /* 0x000000ff0000720c */ /* 0x040fe40003fa4270 */
[C---:B------:R-:W-:Y:S02]  /*3b80*/  ISETP.GT.AND P2, PT, R0.reuse, 0x1, PT ;  /* 0x000000010000780c */ /* 0x040fe40003f44270 */
[----:B------:R-:W-:-:S02]  /*3b90*/  ISETP.GT.AND P0, PT, R0, 0x8, PT ;  /* 0x000000080000780c */ /* 0x000fc40003f04270 */
[----:B------:R-:W-:Y:S02]  /*3ba0*/  FSEL R5, R77, -INF , P5 ;  /* 0xff8000004d057808 */ /* 0x000fe40002800000 */
[----:B------:R-:W-:Y:S02]  /*3bb0*/  FSEL R6, R67, -INF , P2 ;  /* 0xff80000043067808 */ /* 0x000fe40001000000 */
[----:B------:R-:W-:Y:S02]  /*3bc0*/  ISETP.GT.AND P2, PT, R0, 0x9, PT ;  /* 0x000000090000780c */ /* 0x000fe40003f44270 */
[----:B------:R-:W-:Y:S02]  /*3bd0*/  FSEL R7, R66, -INF , P0 ;  /* 0xff80000042077808 */ /* 0x000fe40000000000 */
[----:B------:R-:W-:Y:S02]  /*3be0*/  FMNMX.FTZ R3, R5, R6, !PT ;  /* 0x0000000605037209 */ /* 0x000fe40007810000 */
[----:B------:R-:W-:-:S02]  /*3bf0*/  ISETP.GT.AND P0, PT, R0, 0x10, PT ;  /* 0x000000100000780c */ /* 0x000fc40003f04270 */
[----:B------:R-:W-:Y:S02]  /*3c00*/  FSEL R10, R65, -INF , P2 ;  /* 0xff800000410a7808 */ /* 0x000fe40001000000 */
[----:B------:R-:W-:Y:S02]  /*3c10*/  FMNMX.FTZ R3, R7, R3, !PT ;  /* 0x0000000307037209 */ /* 0x000fe40007810000 */
        /* <DEDUP_REMOVED lines=15> */
[----:B------:R-:W-:-:S02]  /*3d10*/  FMNMX.FTZ R2, R94, R2, !PT ;  /* 0x000000025e027209 */ /* 0x000fc40007810000 */
[C---:B------:R-:W-:Y:S02]  /*3d20*/  ISETP.GT.AND P0, PT, R0.reuse, 0x28, PT ;  /* 0x000000280000780c */ /* 0x040fe40003f04270 */
[----:B------:R-:W-:Y:S02]  /*3d30*/  FSEL R81, R35, -INF , P2 ;  /* 0xff80000023517808 */ /* 0x000fe40001000000 */
[----:B------:R-:W-:Y:S02]  /*3d40*/  FMNMX.FTZ R3, R83, R3, !PT ;  /* 0x0000000353037209 */ /* 0x000fe40007810000 */
[----:B------:R-:W-:Y:S02]  /*3d50*/  FMNMX.FTZ R2, R93, R2, !PT ;  /* 0x000000025d027209 */ /* 0x000fe40007810000 */
[----:B------:R-:W-:Y:S02]  /*3d60*/  ISETP.GT.AND P2, PT, R0, 0x29, PT ;  /* 0x000000290000780c */ /* 0x000fe40003f44270 */
        /* <DEDUP_REMOVED lines=19> */
[----:B------:R-:W-:Y:S02]  /*3ea0*/  FSEL R102, R26, -INF , P2 ;  /* 0xff8000001a667808 */ /* 0x000fe40001000000 */
[----:B------:R-:W-:Y:S02]  /*3eb0*/  FMNMX.FTZ R2, R101, R3, !PT ;  /* 0x0000000365027209 */ /* 0x000fe40007810000 */
[----:B------:R-:W2:Y:S02]  /*3ec0*/  SHFL.BFLY PT, R3, R0, 0x2, 0x1f ;  /* 0x0c401f0000037f89 */ /* 0x000ea400000e0000 */
[----:B------:R-:W-:-:S05]  /*3ed0*/  FMNMX.FTZ R2, R102, R2, !PT ;  /* 0x0000000266027209 */ /* 0x000fca0007810000 */
[----:B------:R-:W3:Y:S01]  /*3ee0*/  SHFL.BFLY PT, R12, R2, 0x2, 0x1f ;  /* 0x0c401f00020c7f89 */ /* 0x000ee200000e0000 */
[----:B--2---:R-:W-:-:S05]  /*3ef0*/  FMNMX.FTZ R0, R3, R0, !PT ;  /* 0x0000000003007209 */ /* 0x004fca0007810000 */
[----:B------:R-:W2:Y:S01]  /*3f00*/  SHFL.BFLY PT, R100, R0, 0x1, 0x1f ;  /* 0x0c201f0000647f89 */ /* 0x000ea200000e0000 */
[----:B---3--:R-:W-:-:S05]  /*3f10*/  FMNMX.FTZ R12, R2, R12, !PT ;  /* 0x0000000c020c7209 */ /* 0x008fca0007810000 */
[----:B------:R3:W4:Y:S01]  /*3f20*/  SHFL.BFLY PT, R3, R12, 0x1, 0x1f ;  /* 0x0c201f000c037f89 */ /* 0x00072200000e0000 */
[----:B--2---:R-:W-:-:S05]  /*3f30*/  FMNMX.FTZ R100, R0, R100, !PT ;  /* 0x0000006400647209 */ /* 0x004fca0007810000 */
.L_x_1076:
[C---:B------:R-:W-:Y:S01]  /*3f40*/  FMUL.FTZ R2, R100.reuse, c[0x0][0x2d0] ;  /* 0x0000b40064027a20 */ /* 0x040fe20000410000 */
[----:B------:R-:W-:Y:S01]  /*3f50*/  FSETP.NEU.FTZ.AND P0, PT, R100, -INF , PT ;  /* 0xff8000006400780b */ /* 0x000fe20003f1d000 */
[----:B------:R-:W-:Y:S01]  /*3f60*/  WARPSYNC 0xffffffff ;  /* 0xffffffff00007948 */ /* 0x000fe20003800000 */
[----:B---34-:R-:W-:Y:S01]  /*3f70*/  FMNMX.FTZ R12, R3, R12, !PT ;  /* 0x0000000c030c7209 */ /* 0x018fe20007810000 */
[----:B------:R-:W-:Y:S01]  /*3f80*/  LDSM.16.MT88.4 R16, [R162] ;  /* 0x00000000a210783b */ /* 0x000fe20000004200 */
[----:B------:R-:W-:Y:S02]  /*3f90*/  FSEL R2, R2, RZ, P0 ;  /* 0x000000ff02027208 */ /* 0x000fe40000000000 */
[----:B------:R-:W-:Y:S01]  /*3fa0*/  FSETP.NEU.FTZ.AND P0, PT, R12, -INF , PT ;  /* 0xff8000000c00780b */ /* 0x000fe20003f1d000 */
[----:B------:R-:W-:Y:S02]  /*3fb0*/  LDSM.16.MT88.4 R32, [R165] ;  /* 0x00000000a520783b */ /* 0x000fe40000004200 */
[----:B------:R-:W-:-:S02]  /*3fc0*/  FFMA.FTZ R0, R8, c[0x0][0x2d0], -R2 ;  /* 0x0000b40008007a23 */ /* 0x000fc40000010802 */
        /* <DEDUP_REMOVED lines=8> */
[----:B--2---:R-:W-:-:S03]  /*4050*/  FFMA.FTZ R0, R9, c[0x0][0x2d0], -R2 ;  /* 0x0000b40009007a23 */ /* 0x004fc60000010802 */
[----:B------:R-:W-:Y:S01]  /*4060*/  LDSM.16.MT88.4 R68, [R162+0x4000] ;  /* 0x00400000a244783b */ /* 0x000fe20000004200 */
[----:B------:R2:W4:Y:S01]  /*4070*/  MUFU.EX2 R195, R0 ;  /* 0x0000000000c37308 */ /* 0x0005220000000800 */
[----:B---3--:R-:W-:-:S07]  /*4080*/  FFMA.FTZ R3, R13, c[0x0][0x2d0], -R2 ;  /* 0x0000b4000d037a23 */ /* 0x008fce0000010802 */
[----:B------:R3:W-:Y:S01]  /*4090*/  MUFU.EX2 R204, R3 ;  /* 0x0000000300cc7308 */ /* 0x0007e20000000800 */
[----:B--2---:R-:W-:Y:S01]  /*40a0*/  FMUL.FTZ R0, R12, c[0x0][0x2d0] ;  /* 0x0000b4000c007a20 */ /* 0x004fe20000410000 */
[----:B----4-:R-:W-:-:S04]  /*40b0*/  F2FP.PACK_AB R8, R195, R202 ;  /* 0x000000cac308723e */ /* 0x010fc800000000ff */
[----:B------:R-:W-:-:S05]  /*40c0*/  FSEL R0, R0, RZ, P0 ;  /* 0x000000ff00007208 */ /* 0x000fca0000000000 */
[----:B---3--:R-:W-:-:S04]  /*40d0*/  FFMA.FTZ R3, R5, c[0x0][0x2d0], -R0 ;  /* 0x0000b40005037a23 */ /* 0x008fc80000010800 */
[----:B------:R2:W-:Y:S02]  /*40e0*/  MUFU.EX2 R203, R3 ;  /* 0x0000000300cb7308 */ /* 0x0005e40000000800 */
[----:B--2---:R-:W-:-:S06]  /*40f0*/  FFMA.FTZ R3, R6, c[0x0][0x2d0], -R0 ;  /* 0x0000b40006037a23 */ /* 0x004fcc0000010800 */
[----:B------:R2:W3:Y:S02]  /*4100*/  MUFU.EX2 R199, R3 ;  /* 0x0000000300c77308 */ /* 0x0004e40000000800 */
[--C-:B--2---:R-:W-:Y:S01]  /*4110*/  FFMA.FTZ R3, R7, c[0x0][0x2d0], -R0.reuse ;  /* 0x0000b40007037a23 */ /* 0x104fe20000010800 */
[----:B---3--:R-:W-:Y:S01]  /*4120*/  F2FP.PACK_AB R9, R199, R203 ;  /* 0x000000cbc709723e */ /* 0x008fe200000000ff */
[----:B-1----:R-:W1:Y:S04]  /*4130*/  LDSM.16.MT88.4 R4, [R163] ;  /* 0x00000000a304783b */ /* 0x002e680000004200 */
[----:B------:R2:W-:Y:S02]  /*4140*/  MUFU.EX2 R201, R3 ;  /* 0x0000000300c97308 */ /* 0x0005e40000000800 */
[----:B--2---:R-:W-:Y:S01]  /*4150*/  FFMA.FTZ R3, R10, c[0x0][0x2d0], -R0 ;  /* 0x0000b4000a037a23 */ /* 0x004fe20000010800 */
[----:B------:R-:W-:-:S05]  /*4160*/  F2FP.PACK_AB R10, R204, R198 ;  /* 0x000000c6cc0a723e */ /* 0x000fca00000000ff */
        /* <DEDUP_REMOVED lines=16> */
[----:B-1----:R-:W-:Y:S01]  /*4270*/  FFMA.FTZ R3, R14, c[0x0][0x2d0], -R0 ;  /* 0x0000b4000e037a23 */ /* 0x002fe20000010800 */
[----:B--2---:R-:W-:-:S05]  /*4280*/  F2FP.PACK_AB R6, R235, R233 ;  /* 0x000000e9eb06723e */ /* 0x004fca00000000ff */
[----:B------:R1:W-:Y:S02]  /*4290*/  MUFU.EX2 R211, R3 ;  /* 0x0000000300d37308 */ /* 0x0003e40000000800 */
[--C-:B-1----:R-:W-:Y:S02]  /*42a0*/  FFMA.FTZ R3, R20, c[0x0][0x2d0], -R0.reuse ;  /* 0x0000b40014037a23 */ /* 0x102fe40000010800 */
[----:B------:R-:W-:Y:S04]  /*42b0*/  HMMA.16816.F32 R20, R8, R32, RZ ;  /* 0x000000200814723c */ /* 0x000fe800000018ff */
        /* <DEDUP_REMOVED lines=23> */
[C---:B------:R-:W-:Y:S01]  /*4430*/  HMMA.16816.F32 R136, R4.reuse, R40, R20 ;  /* 0x000000280488723c */ /* 0x040fe20000001814 */
[----:B------:R-:W-:Y:S07]  /*4440*/  LDSM.16.MT88.4 R40, [R162+0x2800] ;  /* 0x00280000a228783b */ /* 0x000fee0000004200 */
[----:B------:R-:W-:Y:S01]  /*4450*/  HMMA.16816.F32 R120, R4, R46, R28 ;  /* 0x0000002e0478723c */ /* 0x000fe2000000181c */
[----:B-----5:R-:W-:-:S07]  /*4460*/  FFMA.FTZ R3, R92, c[0x0][0x2d0], -R2 ;  /* 0x0000b4005c037a23 */ /* 0x020fce0000010802 */
[C---:B------:R-:W-:Y:S01]  /*4470*/  HMMA.16816.F32 R20, R8.reuse, R64, RZ ;  /* 0x000000400814723c */ /* 0x040fe200000018ff */
[----:B------:R-:W5:Y:S01]  /*4480*/  LDSM.16.MT88.4 R64, [R164+0x2800] ;  /* 0x00280000a440783b */ /* 0x000f620000004200 */
[----:B------:R2:W2:Y:S06]  /*4490*/  MUFU.EX2 R194, R3 ;  /* 0x0000000300c27308 */ /* 0x0004ac0000000800 */
[C---:B-1----:R-:W-:Y:S08]  /*44a0*/  HMMA.16816.F32 R44, R8.reuse, R24, RZ ;  /* 0x00000018082c723c */ /* 0x042ff000000018ff */
[----:B------:R-:W-:Y:S01]  /*44b0*/  HMMA.16816.F32 R32, R8, R26, RZ ;  /* 0x0000001a0820723c */ /* 0x000fe200000018ff */
[----:B--2---:R-:W-:-:S04]  /*44c0*/  FFMA.FTZ R3, R83, c[0x0][0x2d0], -R0 ;  /* 0x0000b40053037a23 */ /* 0x004fc80000010800 */
[----:B------:R1:W-:Y:S03]  /*44d0*/  MUFU.EX2 R187, R3 ;  /* 0x0000000300bb7308 */ /* 0x0003e60000000800 */
[----:B---3--:R-:W-:Y:S08]  /*44e0*/  HMMA.16816.F32 R108, R4, R38, R16 ;  /* 0x00000026046c723c */ /* 0x008ff00000001810 */
[----:B----4-:R-:W-:Y:S01]  /*44f0*/  HMMA.16816.F32 R16, R8, R56, RZ ;  /* 0x000000380810723c */ /* 0x010fe200000018ff */
[----:B-1----:R-:W-:-:S07]  /*4500*/  FFMA.FTZ R3, R81, c[0x0][0x2d0], -R0 ;  /* 0x0000b40051037a23 */ /* 0x002fce0000010800 */
[C---:B------:R-:W-:Y:S01]  /*4510*/  HMMA.16816.F32 R128, R4.reuse, R52, R44 ;  /* 0x000000340480723c */ /* 0x040fe2000000182c */
[----:B------:R1:W2:Y:S07]  /*4520*/  MUFU.EX2 R188, R3 ;  /* 0x0000000300bc7308 */ /* 0x0002ae0000000800 */
[----:B------:R-:W-:Y:S01]  /*4530*/  HMMA.16816.F32 R148, R4, R36, R20 ;  /* 0x000000240494723c */ /* 0x000fe20000001814 */
[----:B------:R-:W3:Y:S07]  /*4540*/  LDSM.16.MT88.4 R36, [R162+0x4800] ;  /* 0x00480000a224783b */ /* 0x000eee0000004200 */
[----:B------:R-:W-:Y:S01]  /*4550*/  HMMA.16816.F32 R28, R8, R60, RZ ;  /* 0x0000003c081c723c */ /* 0x000fe200000018ff */
[----:B-1----:R-:W-:-:S04]  /*4560*/  FFMA.FTZ R3, R82, c[0x0][0x2d0], -R0 ;  /* 0x0000b40052037a23 */ /* 0x002fc80000010800 */
[----:B------:R1:W-:Y:S03]  /*4570*/  MUFU.EX2 R189, R3 ;  /* 0x0000000300bd7308 */ /* 0x0003e60000000800 */
[C---:B------:R-:W-:Y:S01]  /*4580*/  HMMA.16816.F32 R52, R4.reuse, R54, R32 ;  /* 0x000000360434723c */ /* 0x040fe20000001820 */
[----:B------:R-:W4:Y:S07]  /*4590*/  LDSM.16.MT88.4 R32, [R163+0x4000] ;  /* 0x00400000a320783b */ /* 0x000f2e0000004200 */
[----:B-----5:R-:W-:Y:S01]  /*45a0*/  HMMA.16816.F32 R84, R4, R64, R16 ;  /* 0x000000400454723c */ /* 0x020fe20000001810 */
[----:B-1----:R-:W-:-:S07]  /*45b0*/  FFMA.FTZ R3, R80, c[0x0][0x2d0], -R0 ;  /* 0x0000b40050037a23 */ /* 0x002fce0000010800 */
[C---:B------:R-:W-:Y:S01]  /*45c0*/  HMMA.16816.F32 R16, R8.reuse, R68, RZ ;  /* 0x000000440810723c */ /* 0x040fe200000018ff */
[----:B------:R1:W5:Y:S07]  /*45d0*/  MUFU.EX2 R191, R3 ;  /* 0x0000000300bf7308 */ /* 0x00036e0000000800 */
[----:B------:R-:W-:Y:S01]  /*45e0*/  HMMA.16816.F32 R24, R8, R62, RZ ;  /* 0x0000003e0818723c */ /* 0x000fe200000018ff */
[----:B------:R-:W2:Y:S07]  /*45f0*/  LDSM.16.MT88.4 R60, [R165+0x2800] ;  /* 0x00280000a53c783b */ /* 0x000eae0000004200 */
[----:B------:R-:W-:Y:S01]  /*4600*/  HMMA.16816.F32 R124, R4, R40, R28 ;  /* 0x00000028047c723c */ /* 0x000fe2000000181c */
[----:B------:R-:W2:Y:S01]  /*4610*/  LDSM.16.MT88.4 R28, [R163+0x4800] ;  /* 0x00480000a31c783b */ /* 0x000ea20000004200 */
[----:B-1----:R-:W-:-:S04]  /*4620*/  FFMA.FTZ R3, R185, c[0x0][0x2d0], -R2 ;  /* 0x0000b400b9037a23 */ /* 0x002fc80000010802 */
[----:B------:R1:W-:Y:S02]  /*4630*/  MUFU.EX2 R14, R3 ;  /* 0x00000003000e7308 */ /* 0x0003e40000000800 */
[C---:B------:R-:W-:Y:S08]  /*4640*/  HMMA.16816.F32 R20, R8.reuse, R50, RZ ;  /* 0x000000320814723c */ /* 0x040ff000000018ff */
[----:B------:R-:W-:Y:S01]  /*4650*/  HMMA.16816.F32 R44, R8, R48, RZ ;  /* 0x00000030082c723c */ /* 0x000fe200000018ff */
[----:B-1----:R-:W-:Y:S01]  /*4660*/  FFMA.FTZ R3, R184, c[0x0][0x2d0], -R2 ;  /* 0x0000b400b8037a23 */ /* 0x002fe20000010802 */
[----:B------:R-:W-:-:S06]  /*4670*/  IADD3 R184, R196, -0x2, RZ ;  /* 0xfffffffec4b87810 */ /* 0x000fcc0007ffe0ff */
[----:B---3--:R-:W-:Y:S01]  /*4680*/  HMMA.16816.F32 R72, R4, R36, R16 ;  /* 0x000000240448723c */ /* 0x008fe20000001810 */
[----:B------:R1:W3:Y:S07]  /*4690*/  MUFU.EX2 R205, R3 ;  /* 0x0000000300cd7308 */ /* 0x0002ee0000000800 */
[----:B----4-:R-:W-:Y:S08]  /*46a0*/  HMMA.16816.F32 R16, R8, R34, RZ ;  /* 0x000000220810723c */ /* 0x010ff000000018ff */
[----:B------:R-:W-:Y:S01]  /*46b0*/  HMMA.16816.F32 R116, R4, R42, R24 ;  /* 0x0000002a0474723c */ /* 0x000fe20000001818 */
[----:B-1----:R-:W-:-:S02]  /*46c0*/  FFMA.FTZ R3, R159, c[0x0][0x2d0], -R2 ;  /* 0x0000b4009f037a23 */ /* 0x002fc40000010802 */
[----:B------:R-:W-:Y:S02]  /*46d0*/  FFMA.FTZ R2, R158, c[0x0][0x2d0], -R2 ;  /* 0x0000b4009e027a23 */ /* 0x000fe40000010802 */
[----:B------:R1:W-:Y:S03]  /*46e0*/  MUFU.EX2 R159, R3 ;  /* 0x00000003009f7308 */ /* 0x0003e60000000800 */
[----:B------:R-:W-:Y:S05]  /*46f0*/  HMMA.16816.F32 R24, R8, R58, RZ ;  /* 0x0000003a0818723c */ /* 0x000fea00000018ff */
[----:B------:R4:W3:Y:S03]  /*4700*/  MUFU.EX2 R15, R2 ;  /* 0x00000002000f7308 */ /* 0x0008e60000000800 */
[----:B--2---:R-:W-:Y:S01]  /*4710*/  HMMA.16816.F32 R88, R4, R62, R20 ;  /* 0x0000003e0458723c */ /* 0x004fe20000001814 */
[----:B-1----:R-:W-:-:S07]  /*4720*/  FADD.FTZ R3, R202, R195 ;  /* 0x000000c3ca037221 */ /* 0x002fce0000010000 */
[----:B------:R-:W-:Y:S01]  /*4730*/  HMMA.16816.F32 R96, R4, R60, R44 ;  /* 0x0000003c0460723c */ /* 0x000fe2000000182c */
[----:B----4-:R-:W-:-:S07]  /*4740*/  FFMA.FTZ R2, R157, c[0x0][0x2d0], -R0 ;  /* 0x0000b4009d027a23 */ /* 0x010fce0000010800 */
[----:B------:R-:W-:Y:S01]  /*4750*/  HMMA.16816.F32 R20, R8, R32, RZ ;  /* 0x000000200814723c */ /* 0x000fe200000018ff */
[----:B------:R-:W1:Y:S07]  /*4760*/  LDSM.16.MT88.4 R32, [R165+0x4000] ;  /* 0x00400000a520783b */ /* 0x000e6e0000004200 */
[C---:B------:R-:W-:Y:S01]  /*4770*/  HMMA.16816.F32 R44, R4.reuse, R30, R16 ;  /* 0x0000001e042c723c */ /* 0x040fe20000001810 */
[----:B------:R-:W2:Y:S07]  /*4780*/  LDSM.16.MT88.4 R16, [R164+0x4000] ;  /* 0x00400000a410783b */ /* 0x000eae0000004200 */
[----:B------:R-:W-:Y:S08]  /*4790*/  HMMA.16816.F32 R76, R4, R66, R24 ;  /* 0x00000042044c723c */ /* 0x000ff00000001818 */
[----:B------:R-:W-:Y:S08]  /*47a0*/  HMMA.16816.F32 R24, R8, R70, RZ ;  /* 0x000000460818723c */ /* 0x000ff000000018ff */
[----:B------:R-:W-:Y:S01]  /*47b0*/  HMMA.16816.F32 R48, R4, R28, R20 ;  /* 0x0000001c0430723c */ /* 0x000fe20000001814 */
[----:B------:R-:W4:Y:S07]  /*47c0*/  LDSM.16.MT88.4 R28, [R165+0x4800] ;  /* 0x00480000a51c783b */ /* 0x000f2e0000004200 */
[----:B-1----:R-:W-:Y:S08]  /*47d0*/  HMMA.16816.F32 R20, R8, R34, RZ ;  /* 0x000000220814723c */ /* 0x002ff000000018ff */
[----:B------:R-:W-:Y:S08]  /*47e0*/  HMMA.16816.F32 R56, R4, R38, R24 ;  /* 0x000000260438723c */ /* 0x000ff00000001818 */
[C---:B------:R-:W-:Y:S08]  /*47f0*/  HMMA.16816.F32 R24, R8.reuse, R32, RZ ;  /* 0x000000200818723c */ /* 0x040ff000000018ff */
[C---:B--2---:R-:W-:Y:S08]  /*4800*/  HMMA.16816.F32 R32, R8.reuse, R16, RZ ;  /* 0x000000100820723c */ /* 0x044ff000000018ff */
[----:B------:R-:W-:Y:S01]  /*4810*/  HMMA.16816.F32 R8, R8, R18, RZ ;  /* 0x000000120808723c */ /* 0x000fe200000018ff */
[----:B------:R-:W1:Y:S07]  /*4820*/  LDSM.16.MT88.4 R16, [R164+0x4800] ;  /* 0x00480000a410783b */ /* 0x000e6e0000004200 */
[C---:B----4-:R-:W-:Y:S08]  /*4830*/  HMMA.16816.F32 R36, R4.reuse, R28, R24 ;  /* 0x0000001c0424723c */ /* 0x050ff00000001818 */
[C---:B------:R-:W-:Y:S08]  /*4840*/  HMMA.16816.F32 R20, R4.reuse, R30, R20 ;  /* 0x0000001e0414723c */ /* 0x040ff00000001814 */
[C---:B-1----:R-:W-:Y:S08]  /*4850*/  HMMA.16816.F32 R32, R4.reuse, R16, R32 ;  /* 0x000000100420723c */ /* 0x042ff00000001820 */
[----:B------:R-:W-:Y:S01]  /*4860*/  HMMA.16816.F32 R16, R4, R18, R8 ;  /* 0x000000120410723c */ /* 0x000fe20000001808 */
[----:B------:R-:W1:Y:S06]  /*4870*/  LDSM.16.MT88.4 R8, [R162+0x1000] ;  /* 0x00100000a208783b */ /* 0x000e6c0000004200 */
[----:B------:R-:W-:-:S02]  /*4880*/  F2FP.PACK_AB R4, R192, R190 ;  /* 0x000000bec004723e */ /* 0x000fc400000000ff */
[----:B------:R-:W-:Y:S02]  /*4890*/  F2FP.PACK_AB R6, R194, R193 ;  /* 0x000000c1c206723e */ /* 0x000fe400000000ff */
[----:B------:R-:W-:Y:S02]  /*48a0*/  F2FP.PACK_AB R5, R188, R187 ;  /* 0x000000bbbc05723e */ /* 0x000fe400000000ff */
[----:B-----5:R-:W-:-:S07]  /*48b0*/  F2FP.PACK_AB R7, R191, R189 ;  /* 0x000000bdbf07723e */ /* 0x020fce00000000ff */
        /* <DEDUP_REMOVED lines=20> */
[----:B------:R-:W1:Y:S04]  /*4a00*/  LDSM.16.MT88.4 R8, [R165+0x3000] ;  /* 0x00300000a508783b */ /* 0x000e680000004200 */
[----:B------:R-:W-:Y:S03]  /*4a10*/  LDSM.16.MT88.4 R108, [R162+0x1800] ;  /* 0x00180000a26c783b */ /* 0x000fe60000004200 */
[C---:B-1----:R-:W-:Y:S07]  /*4a20*/  HMMA.16816.F32 R144, R4.reuse, R8, R96 ;  /* 0x000000080490723c */ /* 0x042fee0000001860 */
[----:B---3--:R-:W-:Y:S01]  /*4a30*/  F2FP.PACK_AB R96, R205, R14 ;  /* 0x0000000ecd60723e */ /* 0x008fe200000000ff */
[----:B------:R-:W-:Y:S01]  /*4a40*/  HMMA.16816.F32 R88, R4, R10, R88 ;  /* 0x0000000a0458723c */ /* 0x000fe20000001858 */
[----:B------:R-:W1:Y:S01]  /*4a50*/  LDSM.16.MT88.4 R8, [R164+0x3000] ;  /* 0x00300000a408783b */ /* 0x000e620000004200 */
[----:B------:R-:W-:-:S06]  /*4a60*/  F2FP.PACK_AB R98, R15, R159 ;  /* 0x0000009f0f62723e */ /* 0x000fcc00000000ff */
        /* <DEDUP_REMOVED lines=16> */
[----:B------:R-:W-:Y:S01]  /*4b70*/  HMMA.16816.F32 R16, R4, R10, R16 ;  /* 0x0000000a0410723c */ /* 0x000fe20000001810 */
[----:B------:R1:W-:Y:S01]  /*4b80*/  MUFU.EX2 R7, R2 ;  /* 0x0000000200077308 */ /* 0x0003e20000000800 */
[----:B------:R-:W-:Y:S05]  /*4b90*/  LDSM.16.MT88.4 R8, [R164+0x5800] ;  /* 0x00580000a408783b */ /* 0x000fea0000004200 */
[----:B------:R-:W-:Y:S01]  /*4ba0*/  FADD.FTZ R4, R198, R3 ;  /* 0x00000003c6047221 */ /* 0x000fe20000010000 */
[----:B------:R-:W-:Y:S01]  /*4bb0*/  MOV R5, c[0x0][0x2ac] ;  /* 0x0000ab0000057a02 */ /* 0x000fe20000000f00 */
[----:B------:R-:W-:-:S02]  /*4bc0*/  FFMA.FTZ R3, R156, c[0x0][0x2d0], -R0 ;  /* 0x0000b4009c037a23 */ /* 0x000fc40000010800 */
[----:B------:R-:W-:Y:S02]  /*4bd0*/  FADD.FTZ R4, R204, R4 ;  /* 0x00000004cc047221 */ /* 0x000fe40000010000 */
[----:B------:R-:W2:Y:S01]  /*4be0*/  MUFU.EX2 R6, R3 ;  /* 0x0000000300067308 */ /* 0x000ea20000000800 */
[----:B------:R-:W-:Y:S02]  /*4bf0*/  IMAD R5, R5, c[0x0][0x1d0], RZ ;  /* 0x0000740005057a24 */ /* 0x000fe400078e02ff */
[--C-:B-1----:R-:W-:Y:S02]  /*4c00*/  FFMA.FTZ R2, R101, c[0x0][0x2d0], -R0.reuse ;  /* 0x0000b40065027a23 */ /* 0x102fe40000010800 */
[----:B------:R-:W-:-:S03]  /*4c10*/  FFMA.FTZ R0, R102, c[0x0][0x2d0], -R0 ;  /* 0x0000b40066007a23 */ /* 0x000fc60000010800 */
[----:B------:R1:W-:Y:S08]  /*4c20*/  MUFU.EX2 R13, R2 ;  /* 0x00000002000d7308 */ /* 0x0003f00000000800 */
[----:B------:R-:W3:Y:S01]  /*4c30*/  MUFU.EX2 R206, R0 ;  /* 0x0000000000ce7308 */ /* 0x000ee20000000800 */
[----:B--2---:R-:W-:Y:S01]  /*4c40*/  F2FP.PACK_AB R97, R6, R7 ;  /* 0x000000070661723e */ /* 0x004fe200000000ff */
[----:B-1----:R-:W-:-:S04]  /*4c50*/  FADD.FTZ R2, R203, R199 ;  /* 0x000000c7cb027221 */ /* 0x002fc80000010000 */
[----:B------:R-:W-:Y:S01]  /*4c60*/  FADD.FTZ R2, R201, R2 ;  /* 0x00000002c9027221 */ /* 0x000fe20000010000 */
[----:B---3--:R-:W-:-:S03]  /*4c70*/  F2FP.PACK_AB R99, R206, R13 ;  /* 0x0000000dce63723e */ /* 0x008fc600000000ff */
        /* <DEDUP_REMOVED lines=8> */
[----:B------:R-:W-:Y:S01]  /*4d00*/  HMMA.16816.F32 R124, R96, R126, R40 ;  /* 0x0000007e607c723c */ /* 0x000fe20000001828 */
[----:B------:R-:W1:Y:S01]  /*4d10*/  LDSM.16.MT88.4 R40, [R162+0x3800] ;  /* 0x00380000a228783b */ /* 0x000e620000004200 */
[----:B------:R-:W-:Y:S02]  /*4d20*/  FADD.FTZ R4, R235, R2 ;  /* 0x00000002eb047221 */ /* 0x000fe40000010000 */
[----:B------:R-:W-:-:S04]  /*4d30*/  @P4 IMAD.HI.U32 R2, R229, c[0x0][0x2c8], RZ ;  /* 0x0000b200e5024a27 */ /* 0x000fc800078e00ff */
[C---:B------:R-:W-:Y:S01]  /*4d40*/  HMMA.16816.F32 R128, R96.reuse, R132, R128 ;  /* 0x000000846080723c */ /* 0x040fe20000001880 */
[----:B------:R-:W-:Y:S01]  /*4d50*/  FADD.FTZ R3, R230, R0 ;  /* 0x00000000e6037221 */ /* 0x000fe20000010000 */
[----:B------:R-:W-:Y:S01]  /*4d60*/  MOV R0, R229 ;  /* 0x000000e500007202 */ /* 0x000fe20000000f00 */
[----:B------:R-:W-:Y:S01]  /*4d70*/  FADD.FTZ R4, R190, R4 ;  /* 0x00000004be047221 */ /* 0x000fe20000010000 */
[----:B------:R-:W-:Y:S01]  /*4d80*/  @P4 SHF.R.U32.HI R0, RZ, c[0x0][0x2cc], R2 ;  /* 0x0000b300ff004a19 */ /* 0x000fe20000011602 */
[----:B------:R-:W-:Y:S02]  /*4d90*/  FADD.FTZ R2, R187, R3 ;  /* 0x00000003bb027221 */ /* 0x000fe40000010000 */
[----:B------:R-:W-:Y:S01]  /*4da0*/  FADD.FTZ R3, R192, R4 ;  /* 0x00000004c0037221 */ /* 0x000fe20000010000 */
[----:B------:R-:W-:Y:S01]  /*4db0*/  HMMA.16816.F32 R132, R96, R134, R52 ;  /* 0x000000866084723c */ /* 0x000fe20000001834 */
[----:B------:R-:W-:Y:S01]  /*4dc0*/  IADD3 R0, R0, -c[0x0][0x168], R5 ;  /* 0x80005a0000007a10 */ /* 0x000fe20007ffe005 */
[----:B------:R-:W-:-:S02]  /*4dd0*/  FADD.FTZ R2, R188, R2 ;  /* 0x00000002bc027221 */ /* 0x000fc40000010000 */
[----:B------:R-:W-:Y:S01]  /*4de0*/  FADD.FTZ R4, R193, R3 ;  /* 0x00000003c1047221 */ /* 0x000fe20000010000 */
[----:B------:R-:W-:Y:S01]  /*4df0*/  SHF.R.S32.HI R5, RZ, 0x1f, R0 ;  /* 0x0000001fff057819 */ /* 0x000fe20000011400 */
[----:B------:R-:W-:Y:S02]  /*4e00*/  FADD.FTZ R3, R189, R2 ;  /* 0x00000002bd037221 */ /* 0x000fe40000010000 */
[----:B------:R-:W-:Y:S01]  /*4e10*/  HMMA.16816.F32 R52, R96, R56, R144 ;  /* 0x000000386034723c */ /* 0x000fe20000001890 */
[----:B------:R-:W-:Y:S01]  /*4e20*/  LEA.HI R5, R5, R0, RZ, 0x6 ;  /* 0x0000000005057211 */ /* 0x000fe200078f30ff */
[----:B------:R-:W-:Y:S02]  /*4e30*/  FADD.FTZ R2, R194, R4 ;  /* 0x00000004c2027221 */ /* 0x000fe40000010000 */
[----:B------:R-:W-:Y:S01]  /*4e40*/  FADD.FTZ R0, R191, R3 ;  /* 0x00000003bf007221 */ /* 0x000fe20000010000 */
[----:B------:R-:W-:Y:S01]  /*4e50*/  SHF.R.S32.HI R211, RZ, 0x6, R5 ;  /* 0x00000006ffd37819 */ /* 0x000fe20000011405 */
[----:B------:R-:W-:-:S02]  /*4e60*/  FADD.FTZ R2, R14, R2 ;  /* 0x000000020e027221 */ /* 0x000fc40000010000 */
[C---:B------:R-:W-:Y:S01]  /*4e70*/  HMMA.16816.F32 R56, R96.reuse, R58, R88 ;  /* 0x0000003a6038723c */ /* 0x040fe20000001858 */
[----:B------:R-:W-:Y:S01]  /*4e80*/  LDSM.16.MT88.4 R88, [R165+0x5800] ;  /* 0x00580000a558783b */ /* 0x000fe20000004200 */
[----:B------:R-:W-:Y:S01]  /*4e90*/  IMNMX R211, R213, R211, !PT ;  /* 0x000000d3d5d37217 */ /* 0x000fe20007800200 */
[----:B------:R-:W-:Y:S02]  /*4ea0*/  FADD.FTZ R0, R7, R0 ;  /* 0x0000000007007221 */ /* 0x000fe40000010000 */
[----:B------:R-:W-:Y:S01]  /*4eb0*/  FADD.FTZ R205, R205, R2 ;  /* 0x00000002cdcd7221 */ /* 0x000fe20000010000 */
[----:B------:R-:W-:Y:S01]  /*4ec0*/  ISETP.GE.AND P0, PT, R184, R211, PT ;  /* 0x000000d3b800720c */ /* 0x000fe20003f06270 */
[----:B------:R-:W-:Y:S01]  /*4ed0*/  FADD.FTZ R0, R6, R0 ;  /* 0x0000000006007221 */ /* 0x000fe20000010000 */
[----:B------:R-:W-:Y:S01]  /*4ee0*/  HMMA.16816.F32 R44, R96, R48, R148 ;  /* 0x00000030602c723c */ /* 0x000fe20000001894 */
[----:B------:R-:W-:Y:S02]  /*4ef0*/  FADD.FTZ R205, R159, R205 ;  /* 0x000000cd9fcd7221 */ /* 0x000fe40000010000 */
[----:B------:R-:W-:-:S02]  /*4f00*/  FADD.FTZ R0, R13, R0 ;  /* 0x000000000d007221 */ /* 0x000fc40000010000 */
[----:B------:R-:W-:Y:S02]  /*4f10*/  FADD.FTZ R205, R15, R205 ;  /* 0x000000cd0fcd7221 */ /* 0x000fe40000010000 */
[----:B------:R-:W-:Y:S01]  /*4f20*/  FADD.FTZ R206, R206, R0 ;  /* 0x00000000cece7221 */ /* 0x000fe20000010000 */
[C---:B-1----:R-:W-:Y:S08]  /*4f30*/  HMMA.16816.F32 R36, R96.reuse, R40, R60 ;  /* 0x000000286024723c */ /* 0x042ff0000000183c */
[C---:B------:R-:W-:Y:S01]  /*4f40*/  HMMA.16816.F32 R40, R96.reuse, R42, R64 ;  /* 0x0000002a6028723c */ /* 0x040fe20000001840 */
[----:B------:R-:W1:Y:S07]  /*4f50*/  LDSM.16.MT88.4 R64, [R164+0x3800] ;  /* 0x00380000a440783b */ /* 0x000e6e0000004200 */
[C---:B------:R-:W-:Y:S08]  /*4f60*/  HMMA.16816.F32 R48, R96.reuse, R50, R68 ;  /* 0x000000326030723c */ /* 0x040ff00000001844 */
[C---:B------:R-:W-:Y:S08]  /*4f70*/  HMMA.16816.F32 R68, R96.reuse, R72, R136 ;  /* 0x000000486044723c */ /* 0x040ff00000001888 */
[C---:B------:R-:W-:Y:S08]  /*4f80*/  HMMA.16816.F32 R72, R96.reuse, R74, R76 ;  /* 0x0000004a6048723c */ /* 0x040ff0000000184c */
[C---:B------:R-:W-:Y:S08]  /*4f90*/  HMMA.16816.F32 R104, R96.reuse, R108, R104 ;  /* 0x0000006c6068723c */ /* 0x040ff00000001868 */
[C---:B------:R-:W-:Y:S08]  /*4fa0*/  HMMA.16816.F32 R112, R96.reuse, R116, R112 ;  /* 0x000000746070723c */ /* 0x040ff00000001870 */
        /* <DEDUP_REMOVED lines=8> */
[C---:B------:R-:W-:Y:S08]  /*5030*/  HMMA.16816.F32 R88, R96.reuse, R90, R20 ;  /* 0x0000005a6058723c */ /* 0x040ff00000001814 */
[C---:B------:R-:W-:Y:S08]  /*5040*/  HMMA.16816.F32 R92, R96.reuse, R8, R32 ;  /* 0x00000008605c723c */ /* 0x040ff00000001820 */
[----:B------:R-:W-:Y:S01]  /*5050*/  HMMA.16816.F32 R96, R96, R10, R16 ;  /* 0x0000000a6060723c */ /* 0x000fe20000001810 */
[----:B------:R-:W-:Y:S01]  /*5060*/  @!UPT UIADD3 URZ, URZ, URZ, URZ ;  /* 0x0000003f3f3ff290 */ /* 0x000fe2000fffe03f */
[----:B------:R-:W-:Y:S11]  /*5070*/  @!P0 BRA `(.L_x_1033) ;  /* 0x000036f000008947 */ /* 0x000ff60003800000 */
[----:B------:R-:W-:Y:S02]  /*5080*/  MOV R102, R12 ;  /* 0x0000000c00667202 */ /* 0x000fe40000000f00 */
[----:B------:R-:W-:-:S02]  /*5090*/  MOV R101, R100 ;  /* 0x0000006400657202 */ /* 0x000fc40000000f00 */
[----:B------:R-:W-:-:S07]  /*50a0*/  MOV R191, R184 ;  /* 0x000000b800bf7202 */ /* 0x000fce0000000f00 */
.L_x_1044:
        /* <DEDUP_REMOVED lines=28> */
[C---:B------:R-:W-:Y:S01]  /*5270*/  SHF.L.U64.HI R14, R208.reuse, 0x1, R7 ;  /* 0x00000001d00e7819 */ /* 0x040fe20000010207 */
        /* <DEDUP_REMOVED lines=11> */
.L_x_1077:
[----:B------:R-:W-:-:S05]  /*5330*/  BRA.DIV ~URZ, `(.L_x_1037) ;  /* 0x000092b27f007947 */ /* 0x000fca000b800000 */
[----:B------:R-:W5:Y:S01]  /*5340*/  SHFL.IDX PT, R0, R12, RZ, 0x181f ;  /* 0x00181fff0c007589 */ /* 0x000f6200000e0000 */
[----:B------:R-:W-:Y:S02]  /*5350*/  ISETP.GE.AND P5, PT, R197, c[0x0][0x1d4], PT ;  /* 0x00007500c5007a0c */ /* 0x000fe40003fa6270 */
[----:B------:R-:W-:Y:S02]  /*5360*/  ISETP.GE.AND P2, PT, R208, c[0x0][0x1d4], PT ;  /* 0x00007500d0007a0c */ /* 0x000fe40003f46270 */
[C---:B-----5:R-:W-:Y:S02]  /*5370*/  IADD3 R2, P0, R0.reuse, R21, RZ ;  /* 0x0000001500027210 */ /* 0x060fe40007f1e0ff */
[----:B------:R-:W-:Y:S03]  /*5380*/  IADD3 R6, P6, R0, R22, RZ ;  /* 0x0000001600067210 */ /* 0x000fe60007fde0ff */
[C---:B---3--:R-:W-:Y:S01]  /*5390*/  IMAD.X R3, R4.reuse, 0x1, R13, P0 ;  /* 0x0000000104037824 */ /* 0x048fe200000e060d */
[----:B------:R-:W-:Y:S01]  /*53a0*/  ISETP.GE.AND P0, PT, R207, c[0x0][0x1d4], PT ;  /* 0x00007500cf007a0c */ /* 0x000fe20003f06270 */
[----:B------:R-:W-:Y:S03]  /*53b0*/  IMAD.X R7, R4, 0x1, R14, P6 ;  /* 0x0000000104077824 */ /* 0x000fe600030e060e */
[----:B------:R-:W-:Y:S01]  /*53c0*/  @!PT LDS RZ, [RZ] ;  /* 0x00000000fffff984 */ /* 0x000fe20000000800 */
[----:B------:R-:W-:Y:S01]  /*53d0*/  @!PT LDS RZ, [RZ] ;  /* 0x00000000fffff984 */ /* 0x000fe20000000800 */
[----:B------:R3:W-:Y:S04]  /*53e0*/  LDGSTS.E.BYPASS.LTC128B.128 [R182+0x100], [R2.64], !P5 ;  /* 0x0010000002b67fae */ /* 0x0007e8000e901d46 */
[----:B------:R5:W-:Y:S01]  /*53f0*/  LDGSTS.E.BYPASS.LTC128B.128 [R182+0x2100], [R6.64], !P2 ;  /* 0x0210000006b67fae */ /* 0x000be2000d101d46 */
[----:B---3--:R-:W-:Y:S03]  /*5400*/  IADD3 R2, P6, R0, R23, RZ ;  /* 0x0000001700027210 */ /* 0x008fe60007fde0ff */
[----:B------:R-:W3:Y:S01]  /*5410*/  SHFL.IDX PT, R0, R12, 0x1, 0x181f ;  /* 0x00381f000c007f89 */ /* 0x000ee200000e0000 */
[----:B-----5:R-:W-:Y:S01]  /*5420*/  SEL R6, RZ, 0x10, P2 ;  /* 0x00000010ff067807 */ /* 0x020fe20001000000 */
[----:B------:R-:W-:Y:S01]  /*5430*/  IMAD.X R3, R4, 0x1, R15, P6 ;  /* 0x0000000104037824 */ /* 0x000fe200030e060f */
[----:B------:R-:W-:Y:S01]  /*5440*/  SEL R7, RZ, 0x10, P0 ;  /* 0x00000010ff077807 */ /* 0x000fe20000000000 */
[----:B------:R5:W4:Y:S04]  /*5450*/  SHFL.IDX PT, R4, R5, 0x1, 0x181f ;  /* 0x00381f0005047f89 */ /* 0x000b2800000e0000 */
[----:B------:R2:W-:Y:S01]  /*5460*/  LDGSTS.E.BYPASS.LTC128B.128 [R182+0x4100], [R2.64], !P0 ;  /* 0x0410000002b67fae */ /* 0x0005e2000c101d46 */
[----:B----45:R-:W-:Y:S04]  /*5470*/  SEL R5, RZ, 0x10, P5 ;  /* 0x00000010ff057807 */ /* 0x030fe80002800000 */
.L_x_1078:
[C---:B---3--:R-:W-:Y:S02]  /*5480*/  ISETP.NE.U32.AND P5, PT, R5.reuse, RZ, PT ;  /* 0x000000ff0500720c */ /* 0x048fe40003fa5070 */
[----:B------:R-:W-:Y:S02]  /*5490*/  IADD3 R5, -R5, 0x10, RZ ;  /* 0x0000001005057810 */ /* 0x000fe40007ffe1ff */
[C---:B------:R-:W-:Y:S02]  /*54a0*/  ISETP.NE.U32.AND P6, PT, R6.reuse, RZ, PT ;  /* 0x000000ff0600720c */ /* 0x040fe40003fc5070 */
[----:B------:R-:W-:Y:S02]  /*54b0*/  LOP3.LUT R5, R5, 0xf, RZ, 0xc0, !PT ;  /* 0x0000000f05057812 */ /* 0x000fe400078ec0ff */
[----:B------:R-:W-:Y:S02]  /*54c0*/  IADD3 R6, -R6, 0x10, RZ ;  /* 0x0000001006067810 */ /* 0x000fe40007ffe1ff */
[----:B--2---:R-:W-:Y:S02]  /*54d0*/  IADD3 R2, P2, P0, R5, R0, R21 ;  /* 0x0000000005027210 */ /* 0x004fe4000785e015 */
[----:B------:R-:W-:Y:S02]  /*54e0*/  LOP3.LUT R6, R6, 0xf, RZ, 0xc0, !PT ;  /* 0x0000000f06067812 */ /* 0x000fe400078ec0ff */
[----:B------:R-:W-:Y:S02]  /*54f0*/  IADD3.X R3, RZ, R4, R13, P2, P0 ;  /* 0x00000004ff037210 */ /* 0x000fe400017e040d */
[----:B------:R-:W-:Y:S03]  /*5500*/  IADD3 R6, P2, P0, R6, R0, R22 ;  /* 0x0000000006067210 */ /* 0x000fe6000785e016 */
[----:B------:R-:W-:Y:S01]  /*5510*/  @!PT LDS RZ, [RZ] ;  /* 0x00000000fffff984 */ /* 0x000fe20000000800 */
[----:B------:R-:W-:Y:S01]  /*5520*/  @!PT LDS RZ, [RZ] ;  /* 0x00000000fffff984 */ /* 0x000fe20000000800 */
[----:B------:R-:W-:Y:S01]  /*5530*/  @!PT LDS RZ, [RZ] ;  /* 0x00000000fffff984 */ /* 0x000fe20000000800 */
[----:B------:R2:W-:Y:S01]  /*5540*/  LDGSTS.E.BYPASS.LTC128B.128.ZFILL [R182+0x1100], [R2.64], P5 ;  /* 0x0110000002b67fae */ /* 0x0005e2000a941d46 */
[C---:B------:R-:W-:Y:S02]  /*5550*/  ISETP.NE.U32.AND P5, PT, R7.reuse, RZ, PT ;  /* 0x000000ff0700720c */ /* 0x040fe40003fa5070 */
[----:B--2---:R-:W-:Y:S02]  /*5560*/  IADD3 R2, -R7, 0x10, RZ ;  /* 0x0000001007027810 */ /* 0x004fe40007ffe1ff */
[----:B------:R-:W-:Y:S02]  /*5570*/  IADD3.X R7, RZ, R4, R14, P2, P0 ;  /* 0x00000004ff077210 */ /* 0x000fe400017e040e */
[----:B------:R-:W-:Y:S03]  /*5580*/  LOP3.LUT R2, R2, 0xf, RZ, 0xc0, !PT ;  /* 0x0000000f02027812 */ /* 0x000fe600078ec0ff */
[----:B------:R2:W-:Y:S01]  /*5590*/  LDGSTS.E.BYPASS.LTC128B.128.ZFILL [R182+0x3100], [R6.64], P6 ;  /* 0x0310000006b67fae */ /* 0x0005e2000b141d46 */
[----:B------:R-:W-:Y:S04]  /*55a0*/  IADD3 R2, P2, P0, R2, R0, R23 ;  /* 0x0000000002027210 */ /* 0x000fe8000785e017 */
[----:B------:R-:W-:Y:S05]  /*55b0*/  IADD3.X R3, RZ, R4, R15, P2, P0 ;  /* 0x00000004ff037210 */ /* 0x000fea00017e040f */
[----:B------:R2:W-:Y:S04]  /*55c0*/  LDGSTS.E.BYPASS.LTC128B.128.ZFILL [R182+0x5100], [R2.64], P5 ;  /* 0x0510000002b67fae */ /* 0x0005e8000a941d46 */
.L_x_1035:
[----:B------:R-:W-:Y:S05]  /*55d0*/  BSYNC B0 ;  /* 0x0000000000007941 */ /* 0x000fea0003800000 */
.L_x_1034:
[----:B------:R-:W0:Y:S01]  /*55e0*/  LDGDEPBAR ;  /* 0x00000000000079af */ /* 0x000e220000000000 */
[----:B------:R-:W-:Y:S01]  /*55f0*/  WARPSYNC 0xffffffff ;  /* 0xffffffff00007948 */ /* 0x000fe20003800000 */
[C---:B--23--:R-:W-:Y:S01]  /*5600*/  HMMA.16816.F32 R4, R32.reuse, R8, RZ ;  /* 0x000000082004723c */ /* 0x04cfe200000018ff */
[----:B------:R-:W-:Y:S02]  /*5610*/  BSSY B0, `(.L_x_1038) ;  /* 0x0000127000007945 */ /* 0x000fe40003800000 */
[----:B------:R-:W-:Y:S05]  /*5620*/  ISETP.GT.AND P0, PT, R191, R213, PT ;  /* 0x000000d5bf00720c */ /* 0x000fea0003f04270 */
[C---:B------:R-:W-:Y:S08]  /*5630*/  HMMA.16816.F32 R8, R32.reuse, R10, RZ ;  /* 0x0000000a2008723c */ /* 0x040ff000000018ff */
[C---:B----4-:R-:W-:Y:S08]  /*5640*/  HMMA.16816.F32 R12, R32.reuse, R16, RZ ;  /* 0x00000010200c723c */ /* 0x050ff000000018ff */
        /* <DEDUP_REMOVED lines=136> */
[----:B------:R-:W-:Y:S02]  /*5ed0*/  FMUL.FTZ R4, R4, c[0x0][0x320] ;  /* 0x0000c80004047a20 */ /* 0x000fe40000410000 */
[----:B------:R-:W-:Y:S02]  /*5ee0*/  FMUL.FTZ R5, R5, c[0x0][0x320] ;  /* 0x0000c80005057a20 */ /* 0x000fe40000410000 */
[----:B------:R-:W2:Y:S01]  /*5ef0*/  MUFU.TANH R153, R4 ;  /* 0x0000000400997308 */ /* 0x000ea20000002400 */
[----:B------:R-:W-:Y:S02]  /*5f00*/  FMUL.FTZ R6, R6, c[0x0][0x320] ;  /* 0x0000c80006067a20 */ /* 0x000fe40000410000 */
[----:B------:R-:W-:Y:S02]  /*5f10*/  FMUL.FTZ R7, R7, c[0x0][0x320] ;  /* 0x0000c80007077a20 */ /* 0x000fe40000410000 */
[----:B------:R-:W-:Y:S01]  /*5f20*/  FMUL.FTZ R8, R8, c[0x0][0x320] ;  /* 0x0000c80008087a20 */ /* 0x000fe20000410000 */
[C---:B-1----:R-:W-:Y:S03]  /*5f30*/  HMMA.16816.F32 R12, R148.reuse, R136, R12 ;  /* 0x00000088940c723c */ /* 0x042fe6000000180c */
[----:B------:R-:W-:Y:S01]  /*5f40*/  FMUL.FTZ R9, R9, c[0x0][0x320] ;  /* 0x0000c80009097a20 */ /* 0x000fe20000410000 */
[----:B------:R-:W1:Y:S01]  /*5f50*/  MUFU.TANH R152, R5 ;  /* 0x0000000500987308 */ /* 0x000e620000002400 */
[----:B------:R-:W-:Y:S02]  /*5f60*/  FMUL.FTZ R10, R10, c[0x0][0x320] ;  /* 0x0000c8000a0a7a20 */ /* 0x000fe40000410000 */
[----:B------:R-:W-:Y:S01]  /*5f70*/  FMUL.FTZ R11, R11, c[0x0][0x320] ;  /* 0x0000c8000b0b7a20 */ /* 0x000fe20000410000 */
[C---:B------:R-:W-:Y:S06]  /*5f80*/  HMMA.16816.F32 R16, R148.reuse, R138, R16 ;  /* 0x0000008a9410723c */ /* 0x040fec0000001810 */
[----:B------:R-:W3:Y:S10]  /*5f90*/  MUFU.TANH R155, R6 ;  /* 0x00000006009b7308 */ /* 0x000ef40000002400 */
        /* <DEDUP_REMOVED lines=9> */
[----:B------:R-:W-:Y:S05]  /*6030*/  FMUL.FTZ R19, R19, c[0x0][0x320] ;  /* 0x0000c80013137a20 */ /* 0x000fea0000410000 */
[----:B------:R-:W1:Y:S01]  /*6040*/  MUFU.TANH R142, R9 ;  /* 0x00000009008e7308 */ /* 0x000e620000002400 */
[----:B----4-:R-:W4:Y:S09]  /*6050*/  LDSM.16.M88.4 R4, [R160+0x1000] ;  /* 0x00100000a004783b */ /* 0x010f320000000200 */
[----:B------:R-:W1:Y:S10]  /*6060*/  MUFU.TANH R144, R10 ;  /* 0x0000000a00907308 */ /* 0x000e740000002400 */
[----:B------:R5:W1:Y:S10]  /*6070*/  MUFU.TANH R145, R11 ;  /* 0x0000000b00917308 */ /* 0x000a740000002400 */
[----:B------:R-:W1:Y:S10]  /*6080*/  MUFU.TANH R138, R13 ;  /* 0x0000000d008a7308 */ /* 0x000e740000002400 */
[----:B------:R-:W1:Y:S01]  /*6090*/  MUFU.TANH R146, R14 ;  /* 0x0000000e00927308 */ /* 0x000e620000002400 */
[----:B-----5:R-:W5:Y:S01]  /*60a0*/  LDSM.16.M88.4 R8, [R160+0x1800] ;  /* 0x00180000a008783b */ /* 0x020f620000000200 */
[----:B------:R-:W-:Y:S04]  /*60b0*/  DEPBAR.LE SB0, 0x0 ;  /* 0x000080000000791a */ /* 0x000fe80000000000 */
[C---:B----4-:R-:W-:Y:S04]  /*60c0*/  HMMA.16816.F32 R20, R148.reuse, R4, R20 ;  /* 0x000000049414723c */ /* 0x050fe80000001814 */
[----:B------:R-:W4:Y:S01]  /*60d0*/  MUFU.TANH R147, R15 ;  /* 0x0000000f00937308 */ /* 0x000f220000002400 */
[----:B------:R-:W-:Y:S03]  /*60e0*/  BAR.SYNC.DEFER_BLOCKING 0x0 ;  /* 0x0000000000007b1d */ /* 0x000fe60000010000 */
[C---:B------:R-:W-:Y:S06]  /*60f0*/  HMMA.16816.F32 R24, R148.reuse, R6, R24 ;  /* 0x000000069418723c */ /* 0x040fec0000001818 */
[----:B------:R-:W1:Y:S10]  /*6100*/  MUFU.TANH R137, R16 ;  /* 0x0000001000897308 */ /* 0x000e740000002400 */
[----:B------:R1:W1:Y:S01]  /*6110*/  MUFU.TANH R136, R17 ;  /* 0x0000001100887308 */ /* 0x0002620000002400 */
[----:B------:R-:W-:Y:S02]  /*6120*/  FMUL.FTZ R22, R22, c[0x0][0x320] ;  /* 0x0000c80016167a20 */ /* 0x000fe40000410000 */
[----:B------:R-:W-:Y:S02]  /*6130*/  FMUL.FTZ R23, R23, c[0x0][0x320] ;  /* 0x0000c80017177a20 */ /* 0x000fe40000410000 */
[----:B------:R-:W-:Y:S05]  /*6140*/  FMUL.FTZ R20, R20, c[0x0][0x320] ;  /* 0x0000c80014147a20 */ /* 0x000fea0000410000 */
[----:B------:R2:W2:Y:S01]  /*6150*/  MUFU.TANH R140, R18 ;  /* 0x00000012008c7308 */ /* 0x0004a20000002400 */
[----:B------:R-:W-:Y:S02]  /*6160*/  FMUL.FTZ R26, R26, c[0x0][0x320] ;  /* 0x0000c8001a1a7a20 */ /* 0x000fe40000410000 */
[----:B------:R-:W-:Y:S01]  /*6170*/  FMUL.FTZ R27, R27, c[0x0][0x320] ;  /* 0x0000c8001b1b7a20 */ /* 0x000fe20000410000 */
[C---:B-----5:R-:W-:Y:S06]  /*6180*/  HMMA.16816.F32 R28, R148.reuse, R8, R28 ;  /* 0x00000008941c723c */ /* 0x060fec000000181c */
[----:B------:R5:W3:Y:S02]  /*6190*/  MUFU.TANH R139, R19 ;  /* 0x00000013008b7308 */ /* 0x000ae40000002400 */
[----:B------:R-:W-:Y:S04]  /*61a0*/  HMMA.16816.F32 R32, R148, R10, R32 ;  /* 0x0000000a9420723c */ /* 0x000fe80000001820 */
[----:B-1----:R-:W-:Y:S04]  /*61b0*/  FMUL.FTZ R17, R25, c[0x0][0x320] ;  /* 0x0000c80019117a20 */ /* 0x002fe80000410000 */
[----:B------:R1:W1:Y:S01]  /*61c0*/  MUFU.TANH R141, R12 ;  /* 0x0000000c008d7308 */ /* 0x0002620000002400 */
[----:B--2---:R-:W-:Y:S07]  /*61d0*/  FMUL.FTZ R18, R24, c[0x0][0x320] ;  /* 0x0000c80018127a20 */ /* 0x004fee0000410000 */
[----:B------:R-:W-:Y:S02]  /*61e0*/  FMUL.FTZ R16, R28, c[0x0][0x320] ;  /* 0x0000c8001c107a20 */ /* 0x000fe40000410000 */
[----:B------:R2:W1:Y:S01]  /*61f0*/  MUFU.TANH R100, R20 ;  /* 0x0000001400647308 */ /* 0x0004620000002400 */
[----:B------:R-:W-:Y:S02]  /*6200*/  FMUL.FTZ R15, R29, c[0x0][0x320] ;  /* 0x0000c8001d0f7a20 */ /* 0x000fe40000410000 */
[----:B------:R-:W-:Y:S02]  /*6210*/  FMUL.FTZ R30, R30, c[0x0][0x320] ;  /* 0x0000c8001e1e7a20 */ /* 0x000fe40000410000 */
[----:B-----5:R-:W-:Y:S02]  /*6220*/  FMUL.FTZ R19, R21, c[0x0][0x320] ;  /* 0x0000c80015137a20 */ /* 0x020fe40000410000 */
[----:B------:R-:W-:Y:S02]  /*6230*/  FMUL.FTZ R31, R31, c[0x0][0x320] ;  /* 0x0000c8001f1f7a20 */ /* 0x000fe40000410000 */
[----:B------:R-:W-:Y:S01]  /*6240*/  FMUL.FTZ R14, R32, c[0x0][0x320] ;  /* 0x0000c800200e7a20 */ /* 0x000fe20000410000 */
[----:B------:R-:W1:Y:S01]  /*6250*/  MUFU.TANH R22, R22 ;  /* 0x0000001600167308 */ /* 0x000e620000002400 */
[----:B------:R-:W-:Y:S02]  /*6260*/  FMUL.FTZ R13, R33, c[0x0][0x320] ;  /* 0x0000c800210d7a20 */ /* 0x000fe40000410000 */
[----:B------:R-:W-:Y:S02]  /*6270*/  FMUL.FTZ R34, R34, c[0x0][0x320] ;  /* 0x0000c80022227a20 */ /* 0x000fe40000410000 */
[----:B------:R-:W-:Y:S05]  /*6280*/  FMUL.FTZ R35, R35, c[0x0][0x320] ;  /* 0x0000c80023237a20 */ /* 0x000fea0000410000 */
        /* <DEDUP_REMOVED lines=14> */
[----:B------:R-:W-:-:S05]  /*6370*/  @!P0 BRA `(.L_x_1039) ;  /* 0x0000050000008947 */ /* 0x000fca0003800000 */
[----:B--234-:R-:W-:Y:S01]  /*6380*/  IMAD R0, R212, 0x20, R214 ;  /* 0x00000020d4007824 */ /* 0x01cfe200078e02d6 */
[----:B------:R-:W-:Y:S01]  /*6390*/  SHF.R.S32.HI R184, RZ, 0x1f, R207 ;  /* 0x0000001fffb87819 */ /* 0x000fe200000114cf */
[----:B------:R-:W-:Y:S01]  /*63a0*/  IMAD R2, R191, 0x40, R215 ;  /* 0x00000040bf027824 */ /* 0x000fe200078e02d7 */
[----:B------:R-:W-:Y:S01]  /*63b0*/  SHF.R.S32.HI R185, RZ, 0x1f, R208 ;  /* 0x0000001fffb97819 */ /* 0x000fe200000114d0 */
[----:B------:R-:W-:Y:S01]  /*63c0*/  IMAD.MOV.U32 R183, RZ, RZ, RZ ;  /* 0x000000ffffb77224 */ /* 0x000fe200078e00ff */
[C---:B------:R-:W-:Y:S01]  /*63d0*/  SHF.L.U64.HI R11, R207.reuse, 0x1, R184 ;  /* 0x00000001cf0b7819 */ /* 0x040fe200000102b8 */
[----:B------:R-:W-:Y:S01]  /*63e0*/  IMAD.SHL.U32 R24, R207, 0x2, RZ ;  /* 0x00000002cf187824 */ /* 0x000fe200078e00ff */
[----:B------:R-:W-:Y:S01]  /*63f0*/  IADD3 R2, R2, -0x40, R0 ;  /* 0xffffffc002027810 */ /* 0x000fe20007ffe000 */
[C---:B------:R-:W-:Y:S01]  /*6400*/  IMAD.SHL.U32 R21, R208.reuse, 0x2, RZ ;  /* 0x00000002d0157824 */ /* 0x040fe200078e00ff */
[----:B------:R-:W-:Y:S01]  /*6410*/  SHF.R.S32.HI R184, RZ, 0x1f, R197 ;  /* 0x0000001fffb87819 */ /* 0x000fe200000114c5 */
[C---:B-1----:R-:W-:Y:S01]  /*6420*/  IMAD.SHL.U32 R12, R197.reuse, 0x2, RZ ;  /* 0x00000002c50c7824 */ /* 0x042fe200078e00ff */
[----:B------:R-:W-:Y:S01]  /*6430*/  SHF.L.U64.HI R10, R208, 0x1, R185 ;  /* 0x00000001d00a7819 */ /* 0x000fe200000102b9 */
[----:B------:R-:W-:Y:S01]  /*6440*/  @P3 IMAD.HI.U32 R3, R2, c[0x0][0x2bc], RZ ;  /* 0x0000af0002033a27 */ /* 0x000fe200078e00ff */
[----:B------:R-:W-:Y:S03]  /*6450*/  SHF.L.U64.HI R9, R197, 0x1, R184 ;  /* 0x00000001c5097819 */ /* 0x000fe600000102b8 */
[----:B------:R-:W-:Y:S01]  /*6460*/  IMAD.MOV.U32 R0, RZ, RZ, R2 ;  /* 0x000000ffff007224 */ /* 0x000fe200078e0002 */
        /* <DEDUP_REMOVED lines=23> */
.L_x_1079:
[----:B------:R-:W-:-:S05]  /*65e0*/  BRA.DIV ~URZ, `(.L_x_1041) ;  /* 0x000082a27f007947 */ /* 0x000fca000b800000 */
[----:B------:R-:W3:Y:S01]  /*65f0*/  SHFL.IDX PT, R0, R8, RZ, 0x181f ;  /* 0x00181fff08007589 */ /* 0x000ee200000e0000 */
[----:B------:R-:W-:Y:S02]  /*6600*/  ISETP.GE.AND P5, PT, R197, c[0x0][0x1d4], PT ;  /* 0x00007500c5007a0c */ /* 0x000fe40003fa6270 */
[----:B------:R-:W-:Y:S02]  /*6610*/  ISETP.GE.AND P2, PT, R208, c[0x0][0x1d4], PT ;  /* 0x00007500d0007a0c */ /* 0x000fe40003f46270 */
[C---:B---3--:R-:W-:Y:S02]  /*6620*/  IADD3 R2, P0, R0.reuse, R12, RZ ;  /* 0x0000000c00027210 */ /* 0x048fe40007f1e0ff */
[----:B------:R-:W-:Y:S03]  /*6630*/  IADD3 R6, P6, R0, R21, RZ ;  /* 0x0000001500067210 */ /* 0x000fe60007fde0ff */
[C---:B--2---:R-:W-:Y:S01]  /*6640*/  IMAD.X R3, R4.reuse, 0x1, R9, P0 ;  /* 0x0000000104037824 */ /* 0x044fe200000e0609 */
[----:B------:R-:W-:Y:S01]  /*6650*/  ISETP.GE.AND P0, PT, R207, c[0x0][0x1d4], PT ;  /* 0x00007500cf007a0c */ /* 0x000fe20003f06270 */
[----:B------:R-:W-:Y:S03]  /*6660*/  IMAD.X R7, R4, 0x1, R10, P6 ;  /* 0x0000000104077824 */ /* 0x000fe600030e060a */
[----:B------:R-:W-:Y:S01]  /*6670*/  @!PT LDS RZ, [RZ] ;  /* 0x00000000fffff984 */ /* 0x000fe20000000800 */
[----:B------:R-:W-:Y:S01]  /*6680*/  @!PT LDS RZ, [RZ] ;  /* 0x00000000fffff984 */ /* 0x000fe20000000800 */
[----:B------:R2:W-:Y:S04]  /*6690*/  LDGSTS.E.BYPASS.LTC128B.128 [R182+0x6100], [R2.64], !P5 ;  /* 0x0610000002b67fae */ /* 0x0005e8000e901d46 */
[----:B------:R3:W-:Y:S01]  /*66a0*/  LDGSTS.E.BYPASS.LTC128B.128 [R182+0x8100], [R6.64], !P2 ;  /* 0x0810000006b67fae */ /* 0x0007e2000d101d46 */
[----:B--2---:R-:W-:Y:S03]  /*66b0*/  IADD3 R2, P6, R0, R24, RZ ;  /* 0x0000001800027210 */ /* 0x004fe60007fde0ff */
[----:B------:R-:W2:Y:S01]  /*66c0*/  SHFL.IDX PT, R0, R8, 0x1, 0x181f ;  /* 0x00381f0008007f89 */ /* 0x000ea200000e0000 */
[----:B---3--:R-:W-:Y:S01]  /*66d0*/  SEL R6, RZ, 0x10, P2 ;  /* 0x00000010ff067807 */ /* 0x008fe20001000000 */
[----:B------:R-:W-:Y:S01]  /*66e0*/  IMAD.X R3, R4, 0x1, R11, P6 ;  /* 0x0000000104037824 */ /* 0x000fe200030e060b */
[----:B------:R-:W-:Y:S01]  /*66f0*/  SEL R7, RZ, 0x10, P0 ;  /* 0x00000010ff077807 */ /* 0x000fe20000000000 */
[----:B------:R3:W4:Y:S04]  /*6700*/  SHFL.IDX PT, R4, R5, 0x1, 0x181f ;  /* 0x00381f0005047f89 */ /* 0x00072800000e0000 */
[----:B------:R1:W-:Y:S02]  /*6710*/  LDGSTS.E.BYPASS.LTC128B.128 [R182+0xa100], [R2.64], !P0 ;  /* 0x0a10000002b67fae */ /* 0x0003e4000c101d46 */
[----:B-1-3--:R-:W-:Y:S04]  /*6720*/  SEL R5, RZ, 0x10, P5 ;  /* 0x00000010ff057807 */ /* 0x00afe80002800000 */
.L_x_1080:
[C---:B--2---:R-:W-:Y:S02]  /*6730*/  ISETP.NE.U32.AND P5, PT, R5.reuse, RZ, PT ;  /* 0x000000ff0500720c */ /* 0x044fe40003fa5070 */
[----:B------:R-:W-:Y:S02]  /*6740*/  IADD3 R5, -R5, 0x10, RZ ;  /* 0x0000001005057810 */ /* 0x000fe40007ffe1ff */
[C---:B------:R-:W-:Y:S02]  /*6750*/  ISETP.NE.U32.AND P6, PT, R6.reuse, RZ, PT ;  /* 0x000000ff0600720c */ /* 0x040fe40003fc5070 */
[----:B------:R-:W-:Y:S02]  /*6760*/  LOP3.LUT R5, R5, 0xf, RZ, 0xc0, !PT ;  /* 0x0000000f05057812 */ /* 0x000fe400078ec0ff */
[----:B------:R-:W-:Y:S02]  /*6770*/  IADD3 R6, -R6, 0x10, RZ ;  /* 0x0000001006067810 */ /* 0x000fe40007ffe1ff */
[----:B------:R-:W-:Y:S02]  /*6780*/  IADD3 R2, P2, P0, R5, R0, R12 ;  /* 0x0000000005027210 */ /* 0x000fe4000785e00c */
[----:B------:R-:W-:Y:S02]  /*6790*/  LOP3.LUT R6, R6, 0xf, RZ, 0xc0, !PT ;  /* 0x0000000f06067812 */ /* 0x000fe400078ec0ff */
[----:B----4-:R-:W-:Y:S02]  /*67a0*/  IADD3.X R3, RZ, R4, R9, P2, P0 ;  /* 0x00000004ff037210 */ /* 0x010fe400017e0409 */
[----:B------:R-:W-:Y:S03]  /*67b0*/  IADD3 R6, P2, P0, R6, R0, R21 ;  /* 0x0000000006067210 */ /* 0x000fe6000785e015 */
[----:B------:R-:W-:Y:S01]  /*67c0*/  @!PT LDS RZ, [RZ] ;  /* 0x00000000fffff984 */ /* 0x000fe20000000800 */
[----:B------:R-:W-:Y:S01]  /*67d0*/  @!PT LDS RZ, [RZ] ;  /* 0x00000000fffff984 */ /* 0x000fe20000000800 */
[----:B------:R-:W-:Y:S01]  /*67e0*/  @!PT LDS RZ, [RZ] ;  /* 0x00000000fffff984 */ /* 0x000fe20000000800 */
[----:B------:R1:W-:Y:S01]  /*67f0*/  LDGSTS.E.BYPASS.LTC128B.128.ZFILL [R182+0x7100], [R2.64], P5 ;  /* 0x0710000002b67fae */ /* 0x0003e2000a941d46 */
[C---:B------:R-:W-:Y:S02]  /*6800*/  ISETP.NE.U32.AND P5, PT, R7.reuse, RZ, PT ;  /* 0x000000ff0700720c */ /* 0x040fe40003fa5070 */
[----:B-1----:R-:W-:Y:S02]  /*6810*/  IADD3 R2, -R7, 0x10, RZ ;  /* 0x0000001007027810 */ /* 0x002fe40007ffe1ff */
[----:B------:R-:W-:Y:S02]  /*6820*/  IADD3.X R7, RZ, R4, R10, P2, P0 ;  /* 0x00000004ff077210 */ /* 0x000fe400017e040a */
[----:B------:R-:W-:Y:S03]  /*6830*/  LOP3.LUT R2, R2, 0xf, RZ, 0xc0, !PT ;  /* 0x0000000f02027812 */ /* 0x000fe600078ec0ff */
[----:B------:R1:W-:Y:S01]  /*6840*/  LDGSTS.E.BYPASS.LTC128B.128.ZFILL [R182+0x9100], [R6.64], P6 ;  /* 0x0910000006b67fae */ /* 0x0003e2000b141d46 */
[----:B------:R-:W-:Y:S04]  /*6850*/  IADD3 R2, P2, P0, R2, R0, R24 ;  /* 0x0000000002027210 */ /* 0x000fe8000785e018 */
[----:B------:R-:W-:Y:S05]  /*6860*/  IADD3.X R3, RZ, R4, R11, P2, P0 ;  /* 0x00000004ff037210 */ /* 0x000fea00017e040b */
[----:B------:R1:W-:Y:S04]  /*6870*/  LDGSTS.E.BYPASS.LTC128B.128.ZFILL [R182+0xb100], [R2.64], P5 ;  /* 0x0b10000002b67fae */ /* 0x0003e8000a941d46 */
.L_x_1039:
[----:B--234-:R-:W-:Y:S05]  /*6880*/  BSYNC B0 ;  /* 0x0000000000007941 */ /* 0x01cfea0003800000 */
.L_x_1038:
[----:B------:R-:W-:Y:S01]  /*6890*/  MOV R0, 0x1 ;  /* 0x0000000100007802 */ /* 0x000fe20000000f00 */
[----:B------:R-:W0:Y:S01]  /*68a0*/  LDGDEPBAR ;  /* 0x00000000000079af */ /* 0x000e220000000000 */
[----:B-1----:R-:W-:Y:S01]  /*68b0*/  MOV R3, c[0x0][0x2ac] ;  /* 0x0000ab0000037a02 */ /* 0x002fe20000000f00 */
[----:B------:R-:W-:Y:S01]  /*68c0*/  @P4 IMAD.HI.U32 R2, R210, c[0x0][0x2c8], RZ ;  /* 0x0000b200d2024a27 */ /* 0x000fe200078e00ff */
[----:B------:R-:W-:Y:S03]  /*68d0*/  MOV R4, R210 ;  /* 0x000000d200047202 */ /* 0x000fe60000000f00 */
[----:B------:R-:W-:Y:S01]  /*68e0*/  IMAD R0, R191, -0x40, R0 ;  /* 0xffffffc0bf007824 */ /* 0x000fe200078e0200 */
[----:B------:R-:W-:Y:S04]  /*68f0*/  @P4 SHF.R.U32.HI R4, RZ, c[0x0][0x2cc], R2 ;  /* 0x0000b300ff044a19 */ /* 0x000fe80000011602 */
[----:B------:R-:W-:Y:S05]  /*6900*/  IADD3 R0, -R225, R0, RZ ;  /* 0x00000000e1007210 */ /* 0x000fea0007ffe1ff */
[----:B------:R-:W-:Y:S05]  /*6910*/  IMAD R0, R3, c[0x0][0x1d0], R0 ;  /* 0x0000740003007a24 */ /* 0x000fea00078e0200 */
[----:B------:R-:W-:Y:S01]  /*6920*/  IADD3 R5, R0, -c[0x0][0x168], RZ ;  /* 0x80005a0000057a10 */ /* 0x000fe20007ffe0ff */
[----:B------:R-:W-:-:S05]  /*6930*/  BRA.DIV ~URZ, `(.L_x_1042) ;  /* 0x000081827f007947 */ /* 0x000fca000b800000 */
[----:B------:R1:W2:Y:S02]  /*6940*/  SHFL.IDX PT, R0, R4, RZ, 0x1c1f ;  /* 0x001c1fff04007589 */ /* 0x0002a400000e0000 */
.L_x_1081:
[----:B--2---:R-:W-:Y:S05]  /*6950*/  IMAD.IADD R0, R5, 0x1, R0 ;  /* 0x0000000105007824 */ /* 0x004fea00078e0200 */
[C---:B------:R-:W-:Y:S02]  /*6960*/  ISETP.GT.AND P6, PT, R0.reuse, RZ, PT ;  /* 0x000000ff0000720c */ /* 0x040fe40003fc4270 */
[C---:B------:R-:W-:Y:S02]  /*6970*/  ISETP.GT.AND P5, PT, R0.reuse, 0x1, PT ;  /* 0x000000010000780c */ /* 0x040fe40003fa4270 */
[C---:B------:R-:W-:Y:S02]  /*6980*/  ISETP.GT.AND P2, PT, R0.reuse, 0x8, PT ;  /* 0x000000080000780c */ /* 0x040fe40003f44270 */
[C---:B------:R-:W-:Y:S02]  /*6990*/  ISETP.GT.AND P0, PT, R0.reuse, 0x9, PT ;  /* 0x000000090000780c */ /* 0x040fe40003f04270 */
[----:B------:R-:W-:Y:S02]  /*69a0*/  FSEL R6, R153, -INF , P6 ;  /* 0xff80000099067808 */ /* 0x000fe40003000000 */
[----:B------:R-:W-:Y:S02]  /*69b0*/  ISETP.GT.AND P6, PT, R0, 0x10, PT ;  /* 0x000000100000780c */ /* 0x000fe40003fc4270 */
[----:B------:R-:W-:Y:S02]  /*69c0*/  FSEL R10, R152, -INF , P5 ;  /* 0xff800000980a7808 */ /* 0x000fe40002800000 */
        /* <DEDUP_REMOVED lines=22> */
[----:B------:R-:W-:Y:S02]  /*6b30*/  FSEL R189, R15, -INF , P5 ;  /* 0xff8000000fbd7808 */ /* 0x000fe40002800000 */
[----:B------:R-:W-:Y:S02]  /*6b40*/  FSEL R188, R14, -INF , P2 ;  /* 0xff8000000ebc7808 */ /* 0x000fe40001000000 */
[----:B------:R-:W-:Y:S01]  /*6b50*/  FSEL R187, R13, -INF , P0 ;  /* 0xff8000000dbb7808 */ /* 0x000fe20000000000 */
[----:B------:R-:W-:-:S05]  /*6b60*/  BRA.DIV ~URZ, `(.L_x_1043) ;  /* 0x00007fb27f007947 */ /* 0x000fca000b800000 */
[----:B------:R-:W-:Y:S01]  /*6b70*/  FMNMX.FTZ R2, R6, R101, !PT ;  /* 0x0000006506027209 */ /* 0x000fe20007810000 */
[----:B------:R-:W2:Y:S03]  /*6b80*/  SHFL.IDX PT, R0, R4, 0x1, 0x1c1f ;  /* 0x003c1f0004007f89 */ /* 0x000ea600000e0000 */
[----:B------:R-:W-:Y:S04]  /*6b90*/  FMNMX.FTZ R2, R10, R2, !PT ;  /* 0x000000020a027209 */ /* 0x000fe80007810000 */
[----:B------:R-:W-:Y:S04]  /*6ba0*/  FMNMX.FTZ R2, R9, R2, !PT ;  /* 0x0000000209027209 */ /* 0x000fe80007810000 */
[----:B------:R-:W-:Y:S04]  /*6bb0*/  FMNMX.FTZ R2, R12, R2, !PT ;  /* 0x000000020c027209 */ /* 0x000fe80007810000 */
[----:B------:R-:W-:Y:S04]  /*6bc0*/  FMNMX.FTZ R2, R153, R2, !PT ;  /* 0x0000000299027209 */ /* 0x000fe80007810000 */
[----:B------:R-:W-:Y:S04]  /*6bd0*/  FMNMX.FTZ R2, R152, R2, !PT ;  /* 0x0000000298027209 */ /* 0x000fe80007810000 */
[----:B------:R-:W-:Y:S01]  /*6be0*/  FMNMX.FTZ R2, R151, R2, !PT ;  /* 0x0000000297027209 */ /* 0x000fe20007810000 */
[----:B--2---:R-:W-:Y:S03]  /*6bf0*/  IMAD.IADD R0, R5, 0x1, R0 ;  /* 0x0000000105007824 */ /* 0x004fe600078e0200 */
[----:B------:R-:W-:Y:S02]  /*6c00*/  FMNMX.FTZ R2, R150, R2, !PT ;  /* 0x0000000296027209 */ /* 0x000fe40007810000 */
[C---:B------:R-:W-:Y:S02]  /*6c10*/  ISETP.GT.AND P2, PT, R0.reuse, RZ, PT ;  /* 0x000000ff0000720c */ /* 0x040fe40003f44270 */
[C---:B------:R-:W-:Y:S02]  /*6c20*/  ISETP.GT.AND P0, PT, R0.reuse, 0x1, PT ;  /* 0x000000010000780c */ /* 0x040fe40003f04270 */
[----:B------:R-:W-:Y:S02]  /*6c30*/  FSEL R5, R155, -INF , P2 ;  /* 0xff8000009b057808 */ /* 0x000fe40001000000 */
[----:B------:R-:W-:Y:S02]  /*6c40*/  ISETP.GT.AND P2, PT, R0, 0x8, PT ;  /* 0x000000080000780c */ /* 0x000fe40003f44270 */
[----:B------:R-:W-:Y:S02]  /*6c50*/  FSEL R8, R154, -INF , P0 ;  /* 0xff8000009a087808 */ /* 0x000fe40000000000 */
[----:B------:R-:W-:Y:S02]  /*6c60*/  FMNMX.FTZ R3, R5, R102, !PT ;  /* 0x0000006605037209 */ /* 0x000fe40007810000 */
[----:B------:R-:W-:Y:S02]  /*6c70*/  ISETP.GT.AND P0, PT, R0, 0x9, PT ;  /* 0x000000090000780c */ /* 0x000fe40003f04270 */
[----:B------:R-:W-:Y:S02]  /*6c80*/  FSEL R7, R144, -INF , P2 ;  /* 0xff80000090077808 */ /* 0x000fe40001000000 */
[----:B------:R-:W-:Y:S02]  /*6c90*/  FMNMX.FTZ R3, R8, R3, !PT ;  /* 0x0000000308037209 */ /* 0x000fe40007810000 */
[C---:B------:R-:W-:Y:S02]  /*6ca0*/  ISETP.GT.AND P2, PT, R0.reuse, 0x10, PT ;  /* 0x000000100000780c */ /* 0x040fe40003f44270 */
[----:B------:R-:W-:Y:S02]  /*6cb0*/  FSEL R11, R145, -INF , P0 ;  /* 0xff800000910b7808 */ /* 0x000fe40000000000 */
[----:B-1----:R-:W-:Y:S02]  /*6cc0*/  FMNMX.FTZ R4, R7, R3, !PT ;  /* 0x0000000307047209 */ /* 0x002fe40007810000 */
[----:B------:R-:W-:Y:S02]  /*6cd0*/  ISETP.GT.AND P0, PT, R0, 0x11, PT ;  /* 0x000000110000780c */ /* 0x000fe40003f04270 */
[----:B------:R-:W-:Y:S02]  /*6ce0*/  FSEL R146, R146, -INF , P2 ;  /* 0xff80000092927808 */ /* 0x000fe40001000000 */
[----:B------:R-:W-:Y:S02]  /*6cf0*/  FMNMX.FTZ R4, R11, R4, !PT ;  /* 0x000000040b047209 */ /* 0x000fe40007810000 */
        /* <DEDUP_REMOVED lines=38> */
[----:B------:R-:W-:Y:S02]  /*6f60*/  FSEL R193, R35, -INF , P0 ;  /* 0xff80000023c17808 */ /* 0x000fe40000000000 */
[----:B------:R-:W-:Y:S01]  /*6f70*/  FMNMX.FTZ R4, R195, R4, !PT ;  /* 0x00000004c3047209 */ /* 0x000fe20007810000 */
[----:B------:R-:W1:Y:S03]  /*6f80*/  SHFL.BFLY PT, R100, R0, 0x2, 0x1f ;  /* 0x0c401f0000647f89 */ /* 0x000e6600000e0000 */
[----:B------:R-:W-:Y:S05]  /*6f90*/  FMNMX.FTZ R4, R193, R4, !PT ;  /* 0x00000004c1047209 */ /* 0x000fea0007810000 */
[----:B------:R-:W2:Y:S01]  /*6fa0*/  SHFL.BFLY PT, R2, R4, 0x2, 0x1f ;  /* 0x0c401f0004027f89 */ /* 0x000ea200000e0000 */
[----:B-1----:R-:W-:Y:S07]  /*6fb0*/  FMNMX.FTZ R100, R100, R0, !PT ;  /* 0x0000000064647209 */ /* 0x002fee0007810000 */
[----:B------:R-:W1:Y:S01]  /*6fc0*/  SHFL.BFLY PT, R3, R100, 0x1, 0x1f ;  /* 0x0c201f0064037f89 */ /* 0x000e6200000e0000 */
[----:B--2---:R-:W-:Y:S07]  /*6fd0*/  FMNMX.FTZ R4, R4, R2, !PT ;  /* 0x0000000204047209 */ /* 0x004fee0007810000 */
[----:B------:R2:W3:Y:S01]  /*6fe0*/  SHFL.BFLY PT, R0, R4, 0x1, 0x1f ;  /* 0x0c201f0004007f89 */ /* 0x0004e200000e0000 */
[----:B-1----:R-:W-:Y:S07]  /*6ff0*/  FMNMX.FTZ R100, R100, R3, !PT ;  /* 0x0000000364647209 */ /* 0x002fee0007810000 */
.L_x_1082:
[C---:B------:R-:W-:Y:S01]  /*7000*/  FSETP.NEU.FTZ.AND P0, PT, R100.reuse, -INF , PT ;  /* 0xff8000006400780b */ /* 0x040fe20003f1d000 */
[----:B------:R-:W-:Y:S01]  /*7010*/  FMUL.FTZ R144, R100, c[0x0][0x2d0] ;  /* 0x0000b40064907a20 */ /* 0x000fe20000410000 */
[----:B---3--:R-:W-:Y:S01]  /*7020*/  FMNMX.FTZ R3, R0, R4, !PT ;  /* 0x0000000400037209 */ /* 0x008fe20007810000 */
[----:B------:R-:W-:Y:S01]  /*7030*/  WARPSYNC 0xffffffff ;  /* 0xffffffff00007948 */ /* 0x000fe20003800000 */
[----:B------:R-:W-:Y:S01]  /*7040*/  FSEL R2, R100, RZ, P0 ;  /* 0x000000ff64027208 */ /* 0x000fe20000000000 */
[----:B------:R-:W1:Y:S01]  /*7050*/  LDSM.16.MT88.4 R140, [R162] ;  /* 0x00000000a28c783b */ /* 0x000e620000004200 */
[----:B------:R-:W-:Y:S01]  /*7060*/  FSEL R144, R144, RZ, P0 ;  /* 0x000000ff90907208 */ /* 0x000fe20000000000 */
[C---:B------:R-:W-:Y:S01]  /*7070*/  FMUL.FTZ R145, R3.reuse, c[0x0][0x2d0] ;  /* 0x0000b40003917a20 */ /* 0x040fe20000410000 */
[----:B------:R-:W-:Y:S01]  /*7080*/  FSETP.NEU.FTZ.AND P0, PT, R3, -INF , PT ;  /* 0xff8000000300780b */ /* 0x000fe20003f1d000 */
[----:B------:R-:W-:Y:S02]  /*7090*/  FADD.FTZ R0, -R2, R101 ;  /* 0x0000006502007221 */ /* 0x000fe40000010100 */
[--C-:B------:R-:W-:Y:S01]  /*70a0*/  FFMA.FTZ R6, R6, c[0x0][0x2d0], -R144.reuse ;  /* 0x0000b40006067a23 */ /* 0x100fe20000010890 */
[----:B------:R-:W-:Y:S01]  /*70b0*/  FSEL R145, R145, RZ, P0 ;  /* 0x000000ff91917208 */ /* 0x000fe20000000000 */
[----:B------:R-:W-:Y:S02]  /*70c0*/  FMUL.FTZ R0, R0, c[0x0][0x2d0] ;  /* 0x0000b40000007a20 */ /* 0x000fe40000410000 */
[--C-:B------:R-:W-:Y:S02]  /*70d0*/  FFMA.FTZ R10, R10, c[0x0][0x2d0], -R144.reuse ;  /* 0x0000b4000a0a7a23 */ /* 0x100fe40000010890 */
[----:B------:R3:W-:Y:S01]  /*70e0*/  MUFU.EX2 R2, R0 ;  /* 0x0000000000027308 */ /* 0x0007e20000000800 */
[--C-:B------:R-:W-:Y:S02]  /*70f0*/  FFMA.FTZ R5, R5, c[0x0][0x2d0], -R145.reuse ;  /* 0x0000b40005057a23 */ /* 0x100fe40000010891 */
[--C-:B------:R-:W-:Y:S02]  /*7100*/  FFMA.FTZ R7, R7, c[0x0][0x2d0], -R145.reuse ;  /* 0x0000b40007077a23 */ /* 0x100fe40000010891 */
[--C-:B------:R-:W-:Y:S02]  /*7110*/  FFMA.FTZ R9, R9, c[0x0][0x2d0], -R144.reuse ;  /* 0x0000b40009097a23 */ /* 0x100fe40000010890 */
[----:B------:R-:W-:Y:S02]  /*7120*/  FFMA.FTZ R12, R12, c[0x0][0x2d0], -R144 ;  /* 0x0000b4000c0c7a23 */ /* 0x000fe40000010890 */
[--C-:B------:R-:W-:Y:S01]  /*7130*/  FFMA.FTZ R8, R8, c[0x0][0x2d0], -R145.reuse ;  /* 0x0000b40008087a23 */ /* 0x100fe20000010891 */
[----:B------:R-:W-:Y:S01]  /*7140*/  MUFU.EX2 R6, R6 ;  /* 0x0000000600067308 */ /* 0x000fe20000000800 */
[--C-:B------:R-:W-:Y:S02]  /*7150*/  FFMA.FTZ R11, R11, c[0x0][0x2d0], -R145.reuse ;  /* 0x0000b4000b0b7a23 */ /* 0x100fe40000010891 */
[----:B------:R-:W-:Y:S07]  /*7160*/  FFMA.FTZ R101, R147, c[0x0][0x2d0], -R145 ;  /* 0x0000b40093657a23 */ /* 0x000fee0000010891 */
[----:B------:R-:W-:Y:S01]  /*7170*/  MUFU.EX2 R199, R10 ;  /* 0x0000000a00c77308 */ /* 0x000fe20000000800 */
[----:B---3--:R-:W-:Y:S02]  /*7180*/  FSEL R0, R3, RZ, P0 ;  /* 0x000000ff03007208 */ /* 0x008fe40000000000 */
[----:B------:R-:W-:Y:S03]  /*7190*/  ISETP.GT.AND P0, PT, R191, R211, PT ;  /* 0x000000d3bf00720c */ /* 0x000fe60003f04270 */
[----:B------:R-:W-:Y:S04]  /*71a0*/  FADD.FTZ R0, -R0, R102 ;  /* 0x0000006600007221 */ /* 0x000fe80000010100 */
[----:B------:R-:W-:Y:S01]  /*71b0*/  MUFU.EX2 R196, R5 ;  /* 0x0000000500c47308 */ /* 0x000fe20000000800 */
[----:B------:R-:W-:Y:S09]  /*71c0*/  FMUL.FTZ R0, R0, c[0x0][0x2d0] ;  /* 0x0000b40000007a20 */ /* 0x000ff20000410000 */
[----:B------:R-:W-:Y:S10]  /*71d0*/  MUFU.EX2 R200, R7 ;  /* 0x0000000700c87308 */ /* 0x000ff40000000800 */
[----:B------:R-:W-:Y:S10]  /*71e0*/  MUFU.EX2 R0, R0 ;  /* 0x0000000000007308 */ /* 0x000ff40000000800 */
[----:B------:R-:W-:Y:S10]  /*71f0*/  MUFU.EX2 R201, R9 ;  /* 0x0000000900c97308 */ /* 0x000ff40000000800 */
[----:B------:R-:W-:Y:S10]  /*7200*/  MUFU.EX2 R202, R12 ;  /* 0x0000000c00ca7308 */ /* 0x000ff40000000800 */
[----:B------:R-:W-:Y:S10]  /*7210*/  MUFU.EX2 R198, R8 ;  /* 0x0000000800c67308 */ /* 0x000ff40000000800 */
[----:B------:R-:W3:Y:S02]  /*7220*/  MUFU.EX2 R209, R11 ;  /* 0x0000000b00d17308 */ /* 0x000ee40000000800 */
[----:B---3--:R-:W-:Y:S01]  /*7230*/  F2FP.PACK_AB R139, R209, R200 ;  /* 0x000000c8d18b723e */ /* 0x008fe200000000ff */
[C---:B--2---:R-:W-:Y:S01]  /*7240*/  FMUL.FTZ R4, R2.reuse, R104 ;  /* 0x0000006802047220 */ /* 0x044fe20000410000 */
[----:B------:R-:W-:Y:S01]  /*7250*/  F2FP.PACK_AB R136, R199, R6 ;  /* 0x00000006c788723e */ /* 0x000fe200000000ff */
[----:B------:R-:W-:Y:S01]  /*7260*/  FMUL.FTZ R5, R2, R105 ;  /* 0x0000006902057220 */ /* 0x000fe20000410000 */
[----:B------:R-:W-:Y:S01]  /*7270*/  F2FP.PACK_AB R138, R202, R201 ;  /* 0x000000c9ca8a723e */ /* 0x000fe200000000ff */
[----:B------:R-:W-:Y:S01]  /*7280*/  FMUL.FTZ R7, R0, R107 ;  /* 0x0000006b00077220 */ /* 0x000fe20000410000 */
[----:B------:R-:W-:Y:S01]  /*7290*/  F2FP.PACK_AB R137, R198, R196 ;  /* 0x000000c4c689723e */ /* 0x000fe200000000ff */
[----:B------:R-:W-:Y:S02]  /*72a0*/  FFMA.FTZ R102, R2, R205, R6 ;  /* 0x000000cd02667223 */ /* 0x000fe40000010006 */
[----:B------:R-:W-:Y:S02]  /*72b0*/  FMUL.FTZ R6, R0, R106 ;  /* 0x0000006a00067220 */ /* 0x000fe40000410000 */
[----:B------:R-:W2:Y:S01]  /*72c0*/  LDSM.16.MT88.4 R104, [R163] ;  /* 0x00000000a368783b */ /* 0x000ea20000004200 */
[C---:B------:R-:W-:Y:S02]  /*72d0*/  FMUL.FTZ R8, R2.reuse, R108 ;  /* 0x0000006c02087220 */ /* 0x040fe40000410000 */
[----:B------:R-:W-:Y:S02]  /*72e0*/  FMUL.FTZ R9, R2, R109 ;  /* 0x0000006d02097220 */ /* 0x000fe40000410000 */
[C---:B-1----:R-:W-:Y:S05]  /*72f0*/  HMMA.16816.F32 R4, R136.reuse, R140, R4 ;  /* 0x0000008c8804723c */ /* 0x042fea0000001804 */
[C---:B------:R-:W-:Y:S02]  /*7300*/  FMUL.FTZ R10, R0.reuse, R110 ;  /* 0x0000006e000a7220 */ /* 0x040fe40000410000 */
[----:B------:R-:W-:Y:S02]  /*7310*/  FMUL.FTZ R11, R0, R111 ;  /* 0x0000006f000b7220 */ /* 0x000fe40000410000 */
[----:B------:R-:W-:Y:S03]  /*7320*/  LDSM.16.MT88.4 R108, [R162+0x800] ;  /* 0x00080000a26c783b */ /* 0x000fe60000004200 */
[C---:B------:R-:W-:Y:S02]  /*7330*/  FMUL.FTZ R12, R2.reuse, R112 ;  /* 0x00000070020c7220 */ /* 0x040fe40000410000 */
[C---:B------:R-:W-:Y:S03]  /*7340*/  HMMA.16816.F32 R8, R136.reuse, R142, R8 ;  /* 0x0000008e8808723c */ /* 0x040fe60000001808 */
[----:B------:R-:W-:Y:S02]  /*7350*/  FMUL.FTZ R13, R2, R113 ;  /* 0x00000071020d7220 */ /* 0x000fe40000410000 */
[C---:B------:R-:W-:Y:S02]  /*7360*/  FMUL.FTZ R14, R0.reuse, R114 ;  /* 0x00000072000e7220 */ /* 0x040fe40000410000 */
[----:B------:R-:W-:Y:S02]  /*7370*/  FMUL.FTZ R15, R0, R115 ;  /* 0x00000073000f7220 */ /* 0x000fe40000410000 */
[----:B------:R-:W-:Y:S03]  /*7380*/  LDSM.16.MT88.4 R112, [R163+0x800] ;  /* 0x00080000a370783b */ /* 0x000fe60000004200 */
[C---:B------:R-:W-:Y:S02]  /*7390*/  FMUL.FTZ R16, R2.reuse, R116 ;  /* 0x0000007402107220 */ /* 0x040fe40000410000 */
[----:B------:R-:W-:Y:S02]  /*73a0*/  FMUL.FTZ R17, R2, R117 ;  /* 0x0000007502117220 */ /* 0x000fe40000410000 */
[C---:B------:R-:W-:Y:S02]  /*73b0*/  FMUL.FTZ R18, R0.reuse, R118 ;  /* 0x0000007600127220 */ /* 0x040fe40000410000 */
[----:B------:R-:W-:Y:S02]  /*73c0*/  FMUL.FTZ R19, R0, R119 ;  /* 0x0000007700137220 */ /* 0x000fe40000410000 */
[----:B------:R-:W-:Y:S01]  /*73d0*/  LDSM.16.MT88.4 R116, [R165+0x1000] ;  /* 0x00100000a574783b */ /* 0x000fe20000004200 */
[C---:B--2---:R-:W-:Y:S03]  /*73e0*/  HMMA.16816.F32 R12, R136.reuse, R104, R12 ;  /* 0x00000068880c723c */ /* 0x044fe6000000180c */
[C---:B------:R-:W-:Y:S02]  /*73f0*/  FMUL.FTZ R24, R2.reuse, R124 ;  /* 0x0000007c02187220 */ /* 0x040fe40000410000 */
[----:B------:R-:W-:Y:S02]  /*7400*/  FMUL.FTZ R25, R2, R125 ;  /* 0x0000007d02197220 */ /* 0x000fe40000410000 */
[----:B------:R-:W-:Y:S01]  /*7410*/  FMUL.FTZ R26, R0, R126 ;  /* 0x0000007e001a7220 */ /* 0x000fe20000410000 */
[C---:B------:R-:W-:Y:S01]  /*7420*/  HMMA.16816.F32 R16, R136.reuse, R106, R16 ;  /* 0x0000006a8810723c */ /* 0x040fe20000001810 */
[----:B------:R-:W1:Y:S03]  /*7430*/  LDSM.16.MT88.4 R104, [R165] ;  /* 0x00000000a568783b */ /* 0x000e660000004200 */
[C---:B------:R-:W-:Y:S02]  /*7440*/  FMUL.FTZ R20, R2.reuse, R120 ;  /* 0x0000007802147220 */ /* 0x040fe40000410000 */
[----:B------:R-:W-:Y:S02]  /*7450*/  FMUL.FTZ R21, R2, R121 ;  /* 0x0000007902157220 */ /* 0x000fe40000410000 */
[C---:B------:R-:W-:Y:S04]  /*7460*/  FMUL.FTZ R22, R0.reuse, R122 ;  /* 0x0000007a00167220 */ /* 0x040fe80000410000 */
[C---:B------:R-:W-:Y:S02]  /*7470*/  FMUL.FTZ R23, R0.reuse, R123 ;  /* 0x0000007b00177220 */ /* 0x040fe40000410000 */
[----:B------:R-:W-:Y:S02]  /*7480*/  FMUL.FTZ R27, R0, R127 ;  /* 0x0000007f001b7220 */ /* 0x000fe40000410000 */
[----:B------:R-:W-:Y:S01]  /*7490*/  LDSM.16.MT88.4 R124, [R165+0x1800] ;  /* 0x00180000a57c783b */ /* 0x000fe20000004200 */
[C---:B------:R-:W-:Y:S02]  /*74a0*/  FMUL.FTZ R32, R2.reuse, R132 ;  /* 0x0000008402207220 */ /* 0x040fe40000410000 */
[----:B------:R-:W-:Y:S02]  /*74b0*/  FMUL.FTZ R33, R2, R133 ;  /* 0x0000008502217220 */ /* 0x000fe40000410000 */
[C---:B------:R-:W-:Y:S02]  /*74c0*/  FMUL.FTZ R34, R0.reuse, R134 ;  /* 0x0000008600227220 */ /* 0x040fe40000410000 */
[----:B------:R-:W-:Y:S02]  /*74d0*/  FMUL.FTZ R35, R0, R135 ;  /* 0x0000008700237220 */ /* 0x000fe40000410000 */
[----:B------:R-:W-:Y:S01]  /*74e0*/  LDSM.16.MT88.4 R132, [R164+0x1800] ;  /* 0x00180000a484783b */ /* 0x000fe20000004200 */
[C---:B------:R-:W-:Y:S02]  /*74f0*/  FMUL.FTZ R28, R2.reuse, R128 ;  /* 0x00000080021c7220 */ /* 0x040fe40000410000 */
[----:B------:R-:W-:Y:S01]  /*7500*/  FMUL.FTZ R29, R2, R129 ;  /* 0x00000081021d7220 */ /* 0x000fe20000410000 */
[----:B------:R2:W-:Y:S01]  /*7510*/  MUFU.EX2 R128, R101 ;  /* 0x0000006500807308 */ /* 0x0005e20000000800 */
        /* <DEDUP_REMOVED lines=38> */
[C---:B------:R-:W-:Y:S04]  /*7780*/  FMUL.FTZ R66, R0.reuse, R66 ;  /* 0x0000004200427220 */ /* 0x040fe80000410000 */
[----:B------:R-:W-:Y:S02]  /*7790*/  FMUL.FTZ R67, R0, R67 ;  /* 0x0000004300437220 */ /* 0x000fe40000410000 */
        /* <DEDUP_REMOVED lines=13> */
[C---:B------:R-:W-:Y:S01]  /*7870*/  FMUL.FTZ R71, R0.reuse, R71 ;  /* 0x0000004700477220 */ /* 0x040fe20000410000 */
[C---:B-1----:R-:W-:Y:S03]  /*7880*/  HMMA.16816.F32 R36, R136.reuse, R104, R36 ;  /* 0x000000688824723c */ /* 0x042fe60000001824 */
[C---:B------:R-:W-:Y:S02]  /*7890*/  FMUL.FTZ R74, R0.reuse, R74 ;  /* 0x0000004a004a7220 */ /* 0x040fe40000410000 */
[C---:B------:R-:W-:Y:S02]  /*78a0*/  FMUL.FTZ R75, R0.reuse, R75 ;  /* 0x0000004b004b7220 */ /* 0x040fe40000410000 */
[C---:B------:R-:W-:Y:S01]  /*78b0*/  FMUL.FTZ R78, R0.reuse, R78 ;  /* 0x0000004e004e7220 */ /* 0x040fe20000410000 */
        /* <DEDUP_REMOVED lines=8> */
[----:B------:R-:W-:Y:S02]  /*7940*/  FMUL.FTZ R91, R0, R91 ;  /* 0x0000005b005b7220 */ /* 0x000fe40000410000 */
[C---:B------:R-:W-:Y:S02]  /*7950*/  FMUL.FTZ R92, R2.reuse, R92 ;  /* 0x0000005c025c7220 */ /* 0x040fe40000410000 */
[C---:B------:R-:W-:Y:S02]  /*7960*/  FMUL.FTZ R93, R2.reuse, R93 ;  /* 0x0000005d025d7220 */ /* 0x040fe40000410000 */
[C---:B------:R-:W-:Y:S02]  /*7970*/  FMUL.FTZ R96, R2.reuse, R96 ;  /* 0x0000006002607220 */ /* 0x040fe40000410000 */
[----:B------:R-:W-:Y:S02]  /*7980*/  FMUL.FTZ R97, R2, R97 ;  /* 0x0000006102617220 */ /* 0x000fe40000410000 */
[----:B------:R-:W-:Y:S02]  /*7990*/  FFMA.FTZ R2, R153, c[0x0][0x2d0], -R144 ;  /* 0x0000b40099027a23 */ /* 0x000fe40000010890 */
[C---:B------:R-:W-:Y:S02]  /*79a0*/  FMUL.FTZ R94, R0.reuse, R94 ;  /* 0x0000005e005e7220 */ /* 0x040fe40000410000 */
[----:B------:R3:W4:Y:S01]  /*79b0*/  MUFU.EX2 R123, R2 ;  /* 0x00000002007b7308 */ /* 0x0007220000000800 */
[C---:B------:R-:W-:Y:S02]  /*79c0*/  FMUL.FTZ R95, R0.reuse, R95 ;  /* 0x0000005f005f7220 */ /* 0x040fe40000410000 */
[C---:B------:R-:W-:Y:S02]  /*79d0*/  FMUL.FTZ R98, R0.reuse, R98 ;  /* 0x0000006200627220 */ /* 0x040fe40000410000 */
[C---:B------:R-:W-:Y:S02]  /*79e0*/  FMUL.FTZ R99, R0.reuse, R99 ;  /* 0x0000006300637220 */ /* 0x040fe40000410000 */
[----:B------:R-:W-:Y:S01]  /*79f0*/  FFMA.FTZ R0, R0, R206, R196 ;  /* 0x000000ce00007223 */ /* 0x000fe200000100c4 */
[C---:B-1----:R-:W-:Y:S03]  /*7a00*/  HMMA.16816.F32 R44, R136.reuse, R104, R44 ;  /* 0x00000068882c723c */ /* 0x042fe6000000182c */
[----:B------:R-:W-:Y:S02]  /*7a10*/  FADD.FTZ R121, R198, R0 ;  /* 0x00000000c6797221 */ /* 0x000fe40000010000 */
[--C-:B------:R-:W-:Y:S02]  /*7a20*/  FFMA.FTZ R0, R185, c[0x0][0x2d0], -R144.reuse ;  /* 0x0000b400b9007a23 */ /* 0x100fe40000010890 */
[----:B------:R-:W-:Y:S01]  /*7a30*/  FADD.FTZ R121, R200, R121 ;  /* 0x00000079c8797221 */ /* 0x000fe20000010000 */
[C---:B------:R-:W-:Y:S01]  /*7a40*/  HMMA.16816.F32 R48, R136.reuse, R106, R48 ;  /* 0x0000006a8830723c */ /* 0x040fe20000001830 */
[----:B------:R-:W1:Y:S03]  /*7a50*/  LDSM.16.MT88.4 R104, [R165+0x2000] ;  /* 0x00200000a568783b */ /* 0x000e660000004200 */
[--C-:B--2---:R-:W-:Y:S02]  /*7a60*/  FFMA.FTZ R101, R189, c[0x0][0x2d0], -R144.reuse ;  /* 0x0000b400bd657a23 */ /* 0x104fe40000010890 */
[--C-:B---3--:R-:W-:Y:S02]  /*7a70*/  FFMA.FTZ R2, R152, c[0x0][0x2d0], -R144.reuse ;  /* 0x0000b40098027a23 */ /* 0x108fe40000010890 */
[----:B------:R2:W-:Y:S10]  /*7a80*/  MUFU.EX2 R152, R0 ;  /* 0x0000000000987308 */ /* 0x0005f40000000800 */
[----:B------:R3:W-:Y:S01]  /*7a90*/  MUFU.EX2 R129, R2 ;  /* 0x0000000200817308 */ /* 0x0007e20000000800 */
[--C-:B--2---:R-:W-:Y:S09]  /*7aa0*/  FFMA.FTZ R0, R184, c[0x0][0x2d0], -R144.reuse ;  /* 0x0000b400b8007a23 */ /* 0x104ff20000010890 */
[----:B------:R2:W-:Y:S01]  /*7ab0*/  MUFU.EX2 R184, R0 ;  /* 0x0000000000b87308 */ /* 0x0005e20000000800 */
[C---:B-1----:R-:W-:Y:S03]  /*7ac0*/  HMMA.16816.F32 R52, R136.reuse, R104, R52 ;  /* 0x000000688834723c */ /* 0x042fe60000001834 */
[--C-:B---3--:R-:W-:Y:S06]  /*7ad0*/  FFMA.FTZ R2, R151, c[0x0][0x2d0], -R144.reuse ;  /* 0x0000b40097027a23 */ /* 0x108fec0000010890 */
[----:B------:R1:W-:Y:S01]  /*7ae0*/  MUFU.EX2 R204, R2 ;  /* 0x0000000200cc7308 */ /* 0x0003e20000000800 */
[C---:B------:R-:W-:Y:S01]  /*7af0*/  HMMA.16816.F32 R56, R136.reuse, R106, R56 ;  /* 0x0000006a8838723c */ /* 0x040fe20000001838 */
[----:B------:R-:W3:Y:S02]  /*7b00*/  LDSM.16.MT88.4 R104, [R164+0x2000] ;  /* 0x00200000a468783b */ /* 0x000ee40000004200 */
[--C-:B--2---:R-:W-:Y:S06]  /*7b10*/  FFMA.FTZ R0, R159, c[0x0][0x2d0], -R144.reuse ;  /* 0x0000b4009f007a23 */ /* 0x104fec0000010890 */
[----:B------:R2:W-:Y:S03]  /*7b20*/  MUFU.EX2 R153, R0 ;  /* 0x0000000000997308 */ /* 0x0005e60000000800 */
[--C-:B-1----:R-:W-:Y:S07]  /*7b30*/  FFMA.FTZ R2, R150, c[0x0][0x2d0], -R144.reuse ;  /* 0x0000b40096027a23 */ /* 0x102fee0000010890 */
[----:B------:R1:W-:Y:S01]  /*7b40*/  MUFU.EX2 R205, R2 ;  /* 0x0000000200cd7308 */ /* 0x0003e20000000800 */
[----:B--2---:R-:W-:Y:S01]  /*7b50*/  FFMA.FTZ R0, R158, c[0x0][0x2d0], -R144 ;  /* 0x0000b4009e007a23 */ /* 0x004fe20000010890 */
[C---:B---3--:R-:W-:Y:S08]  /*7b60*/  HMMA.16816.F32 R60, R136.reuse, R104, R60 ;  /* 0x00000068883c723c */ /* 0x048ff0000000183c */
[----:B------:R2:W-:Y:S01]  /*7b70*/  MUFU.EX2 R158, R0 ;  /* 0x00000000009e7308 */ /* 0x0005e20000000800 */
[C---:B------:R-:W-:Y:S01]  /*7b80*/  HMMA.16816.F32 R64, R136.reuse, R106, R64 ;  /* 0x0000006a8840723c */ /* 0x040fe20000001840 */
[----:B------:R-:W3:Y:S02]  /*7b90*/  LDSM.16.MT88.4 R104, [R162+0x4000] ;  /* 0x00400000a268783b */ /* 0x000ee40000004200 */
[--C-:B-1----:R-:W-:Y:S06]  /*7ba0*/  FFMA.FTZ R2, R146, c[0x0][0x2d0], -R145.reuse ;  /* 0x0000b40092027a23 */ /* 0x102fec0000010891 */
[----:B------:R1:W-:Y:S10]  /*7bb0*/  MUFU.EX2 R146, R101 ;  /* 0x0000006500927308 */ /* 0x0003f40000000800 */
[----:B------:R5:W3:Y:S01]  /*7bc0*/  MUFU.EX2 R122, R2 ;  /* 0x00000002007a7308 */ /* 0x000ae20000000800 */
[--C-:B--2---:R-:W-:Y:S09]  /*7bd0*/  FFMA.FTZ R0, R154, c[0x0][0x2d0], -R145.reuse ;  /* 0x0000b4009a007a23 */ /* 0x104ff20000010891 */
[----:B------:R2:W-:Y:S01]  /*7be0*/  MUFU.EX2 R151, R0 ;  /* 0x0000000000977308 */ /* 0x0005e20000000800 */
[--C-:B-1----:R-:W-:Y:S09]  /*7bf0*/  FFMA.FTZ R101, R193, c[0x0][0x2d0], -R145.reuse ;  /* 0x0000b400c1657a23 */ /* 0x102ff20000010891 */
[----:B------:R-:W-:Y:S01]  /*7c00*/  MUFU.EX2 R101, R101 ;  /* 0x0000006500657308 */ /* 0x000fe20000000800 */
[--C-:B-----5:R-:W-:Y:S01]  /*7c10*/  FFMA.FTZ R2, R148, c[0x0][0x2d0], -R145.reuse ;  /* 0x0000b40094027a23 */ /* 0x120fe20000010891 */
[C---:B---3--:R-:W-:Y:S08]  /*7c20*/  HMMA.16816.F32 R68, R136.reuse, R104, R68 ;  /* 0x000000688844723c */ /* 0x048ff00000001844 */
[----:B------:R1:W3:Y:S01]  /*7c30*/  MUFU.EX2 R203, R2 ;  /* 0x0000000200cb7308 */ /* 0x0002e20000000800 */
[C---:B------:R-:W-:Y:S01]  /*7c40*/  HMMA.16816.F32 R72, R136.reuse, R106, R72 ;  /* 0x0000006a8848723c */ /* 0x040fe20000001848 */
[----:B------:R-:W5:Y:S02]  /*7c50*/  LDSM.16.MT88.4 R104, [R163+0x4000] ;  /* 0x00400000a368783b */ /* 0x000f640000004200 */
[--C-:B--2---:R-:W-:Y:S06]  /*7c60*/  FFMA.FTZ R0, R155, c[0x0][0x2d0], -R145.reuse ;  /* 0x0000b4009b007a23 */ /* 0x104fec0000010891 */
[----:B------:R2:W-:Y:S03]  /*7c70*/  MUFU.EX2 R150, R0 ;  /* 0x0000000000967308 */ /* 0x0005e60000000800 */
[--C-:B-1----:R-:W-:Y:S07]  /*7c80*/  FFMA.FTZ R2, R149, c[0x0][0x2d0], -R145.reuse ;  /* 0x0000b40095027a23 */ /* 0x102fee0000010891 */
[----:B------:R1:W1:Y:S01]  /*7c90*/  MUFU.EX2 R196, R2 ;  /* 0x0000000200c47308 */ /* 0x0002620000000800 */
[--C-:B--2---:R-:W-:Y:S09]  /*7ca0*/  FFMA.FTZ R0, R156, c[0x0][0x2d0], -R145.reuse ;  /* 0x0000b4009c007a23 */ /* 0x104ff20000010891 */
[----:B------:R2:W-:Y:S01]  /*7cb0*/  MUFU.EX2 R149, R0 ;  /* 0x0000000000957308 */ /* 0x0005e20000000800 */
[C---:B-----5:R-:W-:Y:S08]  /*7cc0*/  HMMA.16816.F32 R76, R136.reuse, R104, R76 ;  /* 0x00000068884c723c */ /* 0x060ff0000000184c */
[C---:B------:R-:W-:Y:S01]  /*7cd0*/  HMMA.16816.F32 R80, R136.reuse, R106, R80 ;  /* 0x0000006a8850723c */ /* 0x040fe20000001850 */
[----:B------:R-:W5:Y:S03]  /*7ce0*/  LDSM.16.MT88.4 R104, [R165+0x4000] ;  /* 0x00400000a568783b */ /* 0x000f660000004200 */
[----:B-1----:R-:W-:Y:S02]  /*7cf0*/  FADD.FTZ R2, R199, R102 ;  /* 0x00000066c7027221 */ /* 0x002fe40000010000 */
[----:B------:R-:W-:Y:S04]  /*7d00*/  FFMA.FTZ R102, R190, c[0x0][0x2d0], -R144 ;  /* 0x0000b400be667a23 */ /* 0x000fe80000010890 */
[----:B------:R-:W1:Y:S02]  /*7d10*/  MUFU.EX2 R143, R102 ;  /* 0x00000066008f7308 */ /* 0x000e640000000800 */
[--C-:B--2---:R-:W-:Y:S08]  /*7d20*/  FFMA.FTZ R0, R157, c[0x0][0x2d0], -R145.reuse ;  /* 0x0000b4009d007a23 */ /* 0x104ff00000010891 */
[----:B------:R2:W-:Y:S01]  /*7d30*/  MUFU.EX2 R148, R0 ;  /* 0x0000000000947308 */ /* 0x0005e20000000800 */
[C---:B-----5:R-:W-:Y:S03]  /*7d40*/  HMMA.16816.F32 R84, R136.reuse, R104, R84 ;  /* 0x000000688854723c */ /* 0x060fe60000001854 */
[----:B--2---:R-:W-:Y:S02]  /*7d50*/  FADD.FTZ R0, R201, R2 ;  /* 0x00000002c9007221 */ /* 0x004fe40000010000 */
[----:B------:R-:W-:Y:S02]  /*7d60*/  FFMA.FTZ R2, R188, c[0x0][0x2d0], -R144 ;  /* 0x0000b400bc027a23 */ /* 0x000fe40000010890 */
[----:B------:R-:W-:Y:S01]  /*7d70*/  FADD.FTZ R120, R202, R0 ;  /* 0x00000000ca787221 */ /* 0x000fe20000010000 */
[C---:B------:R-:W-:Y:S01]  /*7d80*/  HMMA.16816.F32 R88, R136.reuse, R106, R88 ;  /* 0x0000006a8858723c */ /* 0x040fe20000001858 */
[----:B------:R-:W2:Y:S01]  /*7d90*/  LDSM.16.MT88.4 R104, [R164+0x4000] ;  /* 0x00400000a468783b */ /* 0x000ea20000004200 */
[----:B------:R5:W-:Y:S02]  /*7da0*/  MUFU.EX2 R147, R2 ;  /* 0x0000000200937308 */ /* 0x000be40000000800 */
[----:B----4-:R-:W-:Y:S02]  /*7db0*/  FADD.FTZ R102, R123, R120 ;  /* 0x000000787b667221 */ /* 0x010fe40000010000 */
[----:B------:R-:W-:Y:S02]  /*7dc0*/  FFMA.FTZ R0, R192, c[0x0][0x2d0], -R145 ;  /* 0x0000b400c0007a23 */ /* 0x000fe40000010891 */
[----:B------:R-:W-:Y:S04]  /*7dd0*/  FFMA.FTZ R144, R187, c[0x0][0x2d0], -R144 ;  /* 0x0000b400bb907a23 */ /* 0x000fe80000010890 */
[----:B------:R4:W-:Y:S10]  /*7de0*/  MUFU.EX2 R142, R0 ;  /* 0x00000000008e7308 */ /* 0x0009f40000000800 */
[----:B------:R-:W1:Y:S01]  /*7df0*/  MUFU.EX2 R144, R144 ;  /* 0x0000009000907308 */ /* 0x000e620000000800 */
[----:B-----5:R-:W-:Y:S04]  /*7e00*/  FADD.FTZ R2, R209, R121 ;  /* 0x00000079d1027221 */ /* 0x020fe80000010000 */
[----:B------:R-:W-:Y:S04]  /*7e10*/  FADD.FTZ R2, R122, R2 ;  /* 0x000000027a027221 */ /* 0x000fe80000010000 */
[----:B------:R-:W-:Y:S02]  /*7e20*/  FADD.FTZ R2, R128, R2 ;  /* 0x0000000280027221 */ /* 0x000fe40000010000 */
[--C-:B----4-:R-:W-:Y:S02]  /*7e30*/  FFMA.FTZ R0, R194, c[0x0][0x2d0], -R145.reuse ;  /* 0x0000b400c2007a23 */ /* 0x110fe40000010891 */
[----:B---3--:R-:W-:Y:S02]  /*7e40*/  FADD.FTZ R2, R203, R2 ;  /* 0x00000002cb027221 */ /* 0x008fe40000010000 */
[----:B------:R3:W4:Y:S01]  /*7e50*/  MUFU.EX2 R141, R0 ;  /* 0x00000000008d7308 */ /* 0x0007220000000800 */
[C---:B--2---:R-:W-:Y:S03]  /*7e60*/  HMMA.16816.F32 R92, R136.reuse, R104, R92 ;  /* 0x00000068885c723c */ /* 0x044fe6000000185c */
[----:B------:R-:W-:Y:S04]  /*7e70*/  FADD.FTZ R2, R196, R2 ;  /* 0x00000002c4027221 */ /* 0x000fe80000010000 */
[----:B------:R-:W-:Y:S01]  /*7e80*/  F2FP.PACK_AB R104, R129, R123 ;  /* 0x0000007b8168723e */ /* 0x000fe200000000ff */
[----:B------:R-:W-:Y:S04]  /*7e90*/  HMMA.16816.F32 R96, R136, R106, R96 ;  /* 0x0000006a8860723c */ /* 0x000fe80000001860 */
[----:B------:R-:W-:Y:S01]  /*7ea0*/  F2FP.PACK_AB R105, R128, R122 ;  /* 0x0000007a8069723e */ /* 0x000fe200000000ff */
[----:B------:R-:W-:Y:S01]  /*7eb0*/  FADD.FTZ R2, R151, R2 ;  /* 0x0000000297027221 */ /* 0x000fe20000010000 */
[----:B------:R-:W-:Y:S01]  /*7ec0*/  LDSM.16.MT88.4 R120, [R163+0x1800] ;  /* 0x00180000a378783b */ /* 0x000fe20000004200 */
[----:B------:R-:W-:Y:S02]  /*7ed0*/  F2FP.PACK_AB R106, R205, R204 ;  /* 0x000000cccd6a723e */ /* 0x000fe400000000ff */
[----:B------:R-:W-:Y:S03]  /*7ee0*/  F2FP.PACK_AB R107, R196, R203 ;  /* 0x000000cbc46b723e */ /* 0x000fe600000000ff */
[----:B-1----:R-:W-:Y:S01]  /*7ef0*/  F2FP.PACK_AB R136, R146, R143 ;  /* 0x0000008f9288723e */ /* 0x002fe200000000ff */
[----:B------:R-:W-:Y:S01]  /*7f00*/  FADD.FTZ R2, R150, R2 ;  /* 0x0000000296027221 */ /* 0x000fe20000010000 */
[----:B------:R-:W-:Y:S01]  /*7f10*/  F2FP.PACK_AB R138, R144, R147 ;  /* 0x00000093908a723e */ /* 0x000fe200000000ff */
[----:B---3--:R-:W-:Y:S01]  /*7f20*/  FFMA.FTZ R0, R195, c[0x0][0x2d0], -R145 ;  /* 0x0000b400c3007a23 */ /* 0x008fe20000010891 */
[C---:B------:R-:W-:Y:S03]  /*7f30*/  HMMA.16816.F32 R4, R104.reuse, R108, R4 ;  /* 0x0000006c6804723c */ /* 0x040fe60000001804 */
[----:B------:R-:W1:Y:S02]  /*7f40*/  MUFU.EX2 R140, R0 ;  /* 0x00000000008c7308 */ /* 0x000e640000000800 */
[----:B----4-:R-:W-:Y:S01]  /*7f50*/  F2FP.PACK_AB R137, R141, R142 ;  /* 0x0000008e8d89723e */ /* 0x010fe200000000ff */
[----:B------:R-:W-:Y:S02]  /*7f60*/  FADD.FTZ R2, R149, R2 ;  /* 0x0000000295027221 */ /* 0x000fe40000010000 */
[C---:B------:R-:W-:Y:S01]  /*7f70*/  HMMA.16816.F32 R8, R104.reuse, R110, R8 ;  /* 0x0000006e6808723c */ /* 0x040fe20000001808 */
[----:B------:R-:W2:Y:S07]  /*7f80*/  LDSM.16.MT88.4 R108, [R165+0x800] ;  /* 0x00080000a56c783b */ /* 0x000eae0000004200 */
[C---:B------:R-:W-:Y:S08]  /*7f90*/  HMMA.16816.F32 R12, R104.reuse, R112, R12 ;  /* 0x00000070680c723c */ /* 0x040ff0000000180c */
[C---:B------:R-:W-:Y:S01]  /*7fa0*/  HMMA.16816.F32 R16, R104.reuse, R114, R16 ;  /* 0x000000726810723c */ /* 0x040fe20000001810 */
[----:B------:R-:W3:Y:S03]  /*7fb0*/  LDSM.16.MT88.4 R112, [R164+0x800] ;  /* 0x00080000a470783b */ /* 0x000ee60000004200 */
[----:B-1----:R-:W-:Y:S01]  /*7fc0*/  F2FP.PACK_AB R139, R101, R140 ;  /* 0x0000008c658b723e */ /* 0x002fe200000000ff */
[----:B------:R-:W-:Y:S01]  /*7fd0*/  FADD.FTZ R0, R129, R102 ;  /* 0x0000006681007221 */ /* 0x000fe20000010000 */
[----:B------:R-:W-:Y:S03]  /*7fe0*/  MOV R102, R3 ;  /* 0x0000000300667202 */ /* 0x000fe60000000f00 */
[----:B------:R-:W-:Y:S04]  /*7ff0*/  FADD.FTZ R0, R204, R0 ;  /* 0x00000000cc007221 */ /* 0x000fe80000010000 */
[----:B------:R-:W-:Y:S04]  /*8000*/  FADD.FTZ R0, R205, R0 ;  /* 0x00000000cd007221 */ /* 0x000fe80000010000 */
[----:B------:R-:W-:Y:S04]  /*8010*/  FADD.FTZ R0, R152, R0 ;  /* 0x0000000098007221 */ /* 0x000fe80000010000 */
[----:B------:R-:W-:Y:S01]  /*8020*/  FADD.FTZ R0, R184, R0 ;  /* 0x00000000b8007221 */ /* 0x000fe20000010000 */
[C---:B--2---:R-:W-:Y:S03]  /*8030*/  HMMA.16816.F32 R20, R104.reuse, R108, R20 ;  /* 0x0000006c6814723c */ /* 0x044fe60000001814 */
[----:B------:R-:W-:Y:S04]  /*8040*/  FADD.FTZ R0, R153, R0 ;  /* 0x0000000099007221 */ /* 0x000fe80000010000 */
[----:B------:R-:W-:Y:S01]  /*8050*/  FADD.FTZ R0, R158, R0 ;  /* 0x000000009e007221 */ /* 0x000fe20000010000 */
[C---:B------:R-:W-:Y:S01]  /*8060*/  HMMA.16816.F32 R24, R104.reuse, R110, R24 ;  /* 0x0000006e6818723c */ /* 0x040fe20000001818 */
[----:B------:R-:W1:Y:S07]  /*8070*/  LDSM.16.MT88.4 R108, [R162+0x2800] ;  /* 0x00280000a26c783b */ /* 0x000e6e0000004200 */
[C---:B---3--:R-:W-:Y:S08]  /*8080*/  HMMA.16816.F32 R28, R104.reuse, R112, R28 ;  /* 0x00000070681c723c */ /* 0x048ff0000000181c */
        /* <DEDUP_REMOVED lines=29> */
[C---:B------:R-:W-:Y:S02]  /*8260*/  F2FP.PACK_AB R107, R148.reuse, R149 ;  /* 0x00000095946b723e */ /* 0x040fe400000000ff */
[----:B------:R-:W-:Y:S04]  /*8270*/  IADD3 R184, R191, -0x1, RZ ;  /* 0xffffffffbfb87810 */ /* 0x000fe80007ffe0ff */
[----:B------:R-:W-:Y:S01]  /*8280*/  MOV R191, R184 ;  /* 0x000000b800bf7202 */ /* 0x000fe20000000f00 */
        /* <DEDUP_REMOVED lines=31> */
[C---:B------:R-:W-:Y:S08]  /*8480*/  HMMA.16816.F32 R88, R104.reuse, R114, R88 ;  /* 0x000000726858723c */ /* 0x040ff00000001858 */
[C---:B---3--:R-:W-:Y:S08]  /*8490*/  HMMA.16816.F32 R92, R104.reuse, R116, R92 ;  /* 0x00000074685c723c */ /* 0x048ff0000000185c */
[----:B------:R-:W-:Y:S08]  /*84a0*/  HMMA.16816.F32 R96, R104, R118, R96 ;  /* 0x000000766860723c */ /* 0x000ff00000001860 */
[C---:B-1----:R-:W-:Y:S01]  /*84b0*/  HMMA.16816.F32 R104, R136.reuse, R108, R4 ;  /* 0x0000006c8868723c */ /* 0x042fe20000001804 */
[----:B------:R-:W1:Y:S07]  /*84c0*/  LDSM.16.MT88.4 R4, [R162+0x3800] ;  /* 0x00380000a204783b */ /* 0x000e6e0000004200 */
[C---:B------:R-:W-:Y:S01]  /*84d0*/  HMMA.16816.F32 R108, R136.reuse, R110, R8 ;  /* 0x0000006e886c723c */ /* 0x040fe20000001808 */
[----:B------:R-:W2:Y:S07]  /*84e0*/  LDSM.16.MT88.4 R8, [R163+0x3800] ;  /* 0x00380000a308783b */ /* 0x000eae0000004200 */
[C---:B------:R-:W-:Y:S01]  /*84f0*/  HMMA.16816.F32 R112, R136.reuse, R120, R12 ;  /* 0x000000788870723c */ /* 0x040fe2000000180c */
[----:B------:R-:W3:Y:S07]  /*8500*/  LDSM.16.MT88.4 R12, [R165+0x3800] ;  /* 0x00380000a50c783b */ /* 0x000eee0000004200 */
[C---:B------:R-:W-:Y:S01]  /*8510*/  HMMA.16816.F32 R116, R136.reuse, R122, R16 ;  /* 0x0000007a8874723c */ /* 0x040fe20000001810 */
[----:B------:R-:W4:Y:S07]  /*8520*/  LDSM.16.MT88.4 R16, [R164+0x3800] ;  /* 0x00380000a410783b */ /* 0x000f2e0000004200 */
[C---:B------:R-:W-:Y:S08]  /*8530*/  HMMA.16816.F32 R120, R136.reuse, R124, R20 ;  /* 0x0000007c8878723c */ /* 0x040ff00000001814 */
[C---:B------:R-:W-:Y:S08]  /*8540*/  HMMA.16816.F32 R124, R136.reuse, R126, R24 ;  /* 0x0000007e887c723c */ /* 0x040ff00000001818 */
[C---:B------:R-:W-:Y:S08]  /*8550*/  HMMA.16816.F32 R128, R136.reuse, R132, R28 ;  /* 0x000000848880723c */ /* 0x040ff0000000181c */
[C---:B------:R-:W-:Y:S08]  /*8560*/  HMMA.16816.F32 R132, R136.reuse, R134, R32 ;  /* 0x000000868884723c */ /* 0x040ff00000001820 */
        /* <DEDUP_REMOVED lines=9> */
[C---:B----4-:R-:W-:Y:S08]  /*8600*/  HMMA.16816.F32 R60, R136.reuse, R16, R60 ;  /* 0x00000010883c723c */ /* 0x050ff0000000183c */
        /* <DEDUP_REMOVED lines=22> */
.L_x_1033:
[----:B------:R-:W-:-:S13]  /*8770*/  ISETP.GE.AND P0, PT, R184, R213, PT ;  /* 0x000000d5b800720c */ /* 0x000fda0003f06270 */
[----:B------:R-:W-:Y:S05]  /*8780*/  @!P0 BRA `(.L_x_1045) ;  /* 0x0000307000008947 */ /* 0x000fea0003800000 */
[----:B------:R-:W-:Y:S02]  /*8790*/  MOV R102, R12 ;  /* 0x0000000c00667202 */ /* 0x000fe40000000f00 */
[----:B------:R-:W-:Y:S02]  /*87a0*/  MOV R101, R100 ;  /* 0x0000006400657202 */ /* 0x000fe40000000f00 */
.L_x_1052:
        /* <DEDUP_REMOVED lines=13> */
[----:B------:R-:W-:Y:S01]  /*8880*/  IMAD R20, R183, c[0x0][0x21c], R20 ;  /* 0x00008700b7147a24 */ /* 0x000fe200078e0214 */
[C---:B------:R-:W-:Y:S01]  /*8890*/  SHF.L.U64.HI R14, R208.reuse, 0x1, R5 ;  /* 0x00000001d00e7819 */ /* 0x040fe20000010205 */
[----:B------:R-:W-:Y:S01]  /*88a0*/  IMAD.IADD R3, R3, 0x1, R0 ;  /* 0x0000000103037824 */ /* 0x000fe200078e0200 */
[----:B------:R-:W-:Y:S01]  /*88b0*/  SHF.L.U64.HI R7, R197, 0x1, R4 ;  /* 0x00000001c5077819 */ /* 0x000fe20000010204 */
[----:B------:R-:W-:Y:S02]  /*88c0*/  IMAD.SHL.U32 R22, R207, 0x2, RZ ;  /* 0x00000002cf167824 */ /* 0x000fe400078e00ff */
[----:B------:R-:W-:Y:S04]  /*88d0*/  IMAD.WIDE.U32 R2, R183, c[0x0][0x218], R2 ;  /* 0x00008600b7027a25 */ /* 0x000fe800078e0002 */
[----:B------:R-:W-:Y:S01]  /*88e0*/  IMAD.SHL.U32 R15, R208, 0x2, RZ ;  /* 0x00000002d00f7824 */ /* 0x000fe200078e00ff */
[----:B------:R-:W-:Y:S01]  /*88f0*/  IADD3 R0, P0, R220, R2, RZ ;  /* 0x00000002dc007210 */ /* 0x000fe20007f1e0ff */
[----:B------:R1:W2:Y:S01]  /*8900*/  LDSM.16.M88.4 R32, [R166] ;  /* 0x00000000a620783b */ /* 0x0002a20000000200 */
[----:B------:R-:W-:Y:S02]  /*8910*/  IMAD.SHL.U32 R13, R197, 0x2, RZ ;  /* 0x00000002c50d7824 */ /* 0x000fe400078e00ff */
[----:B------:R-:W-:Y:S01]  /*8920*/  IADD3.X R20, R224, R3, R20, P0, !PT ;  /* 0x00000003e0147210 */ /* 0x000fe200007fe414 */
[----:B------:R1:W3:Y:S01]  /*8930*/  LDSM.16.M88.4 R8, [R103] ;  /* 0x000000006708783b */ /* 0x0002e20000000200 */
[C---:B------:R-:W-:Y:S03]  /*8940*/  LEA R6, P0, R0.reuse, c[0x0][0x1f8], 0x1 ;  /* 0x00007e0000067a11 */ /* 0x040fe600078008ff */
[----:B------:R1:W4:Y:S01]  /*8950*/  LDSM.16.M88.4 R16, [R103+0x800] ;  /* 0x000800006710783b */ /* 0x0003220000000200 */
[----:B------:R-:W-:Y:S03]  /*8960*/  LEA.HI.X R20, R0, c[0x0][0x1fc], R20, 0x1, P0 ;  /* 0x00007f0000147a11 */ /* 0x000fe600000f0c14 */
[----:B------:R1:W1:Y:S04]  /*8970*/  LDSM.16.M88.4 R24, [R103+0x1000] ;  /* 0x001000006718783b */ /* 0x0002680000000200 */
        /* <DEDUP_REMOVED lines=8> */
.L_x_1083:
[----:B------:R-:W5:Y:S01]  /*8a00*/  SHFL.IDX PT, R2, R6, RZ, 0x181f ;  /* 0x00181fff06027589 */ /* 0x000f6200000e0000 */
[----:B------:R-:W-:Y:S01]  /*8a10*/  ISETP.GE.AND P0, PT, R197, c[0x0][0x1d4], PT ;  /* 0x00007500c5007a0c */ /* 0x000fe20003f06270 */
[----:B------:R-:W-:Y:S01]  /*8a20*/  BSSY B0, `(.L_x_1047) ;  /* 0x0000142000007945 */ /* 0x000fe20003800000 */
[----:B------:R-:W-:Y:S02]  /*8a30*/  ISETP.GE.AND P4, PT, R208, c[0x0][0x1d4], PT ;  /* 0x00007500d0007a0c */ /* 0x000fe40003f86270 */
[----:B------:R-:W-:Y:S03]  /*8a40*/  SEL R100, RZ, 0x10, P0 ;  /* 0x00000010ff647807 */ /* 0x000fe60000000000 */
[----:B------:R-:W4:Y:S01]  /*8a50*/  SHFL.IDX PT, R3, R6, 0x1, 0x181f ;  /* 0x00381f0006037f89 */ /* 0x000f2200000e0000 */
[----:B------:R-:W-:Y:S04]  /*8a60*/  IADD3 R12, -R100, 0x10, RZ ;  /* 0x00000010640c7810 */ /* 0x000fe80007ffe1ff */
[----:B------:R-:W-:Y:S03]  /*8a70*/  LOP3.LUT R12, R12, 0xf, RZ, 0xc0, !PT ;  /* 0x0000000f0c0c7812 */ /* 0x000fe600078ec0ff */
[----:B----4-:R-:W4:Y:S01]  /*8a80*/  SHFL.IDX PT, R20, R20, 0x1, 0x181f ;  /* 0x00381f0014147f89 */ /* 0x010f2200000e0000 */
[----:B-----5:R-:W-:Y:S04]  /*8a90*/  IADD3 R4, P2, R2, R13, RZ ;  /* 0x0000000d02047210 */ /* 0x020fe80007f5e0ff */
[----:B---3--:R-:W-:Y:S05]  /*8aa0*/  IADD3.X R5, R0, R7, RZ, P2, !PT ;  /* 0x0000000700057210 */ /* 0x008fea00017fe4ff */
[----:B------:R3:W-:Y:S01]  /*8ab0*/  LDGSTS.E.BYPASS.LTC128B.128 [R182+0x100], [R4.64], !P0 ;  /* 0x0010000004b67fae */ /* 0x0007e2000c101d46 */
[----:B------:R-:W-:Y:S04]  /*8ac0*/  IADD3 R12, P6, P0, R12, R3, R13 ;  /* 0x000000030c0c7210 */ /* 0x000fe800078de00d */
[----:B----4-:R-:W-:Y:S02]  /*8ad0*/  IADD3.X R13, RZ, R20, R7, P6, P0 ;  /* 0x00000014ff0d7210 */ /* 0x010fe400037e0407 */
[----:B---3--:R-:W-:Y:S04]  /*8ae0*/  IADD3 R4, P2, R2, R15, RZ ;  /* 0x0000000f02047210 */ /* 0x008fe80007f5e0ff */
[----:B------:R-:W-:Y:S02]  /*8af0*/  IADD3.X R5, R0, R14, RZ, P2, !PT ;  /* 0x0000000e00057210 */ /* 0x000fe400017fe4ff */
[----:B------:R-:W-:Y:S03]  /*8b00*/  ISETP.GE.AND P2, PT, R207, c[0x0][0x1d4], PT ;  /* 0x00007500cf007a0c */ /* 0x000fe60003f46270 */
[----:B------:R3:W-:Y:S02]  /*8b10*/  LDGSTS.E.BYPASS.LTC128B.128 [R182+0x2100], [R4.64], !P4 ;  /* 0x0210000004b67fae */ /* 0x0007e4000e101d46 */
[----:B---3--:R-:W-:Y:S04]  /*8b20*/  IADD3 R4, P5, R2, R22, RZ ;  /* 0x0000001602047210 */ /* 0x008fe80007fbe0ff */
[----:B------:R-:W-:Y:S02]  /*8b30*/  IADD3.X R5, R0, R21, RZ, P5, !PT ;  /* 0x0000001500057210 */ /* 0x000fe40002ffe4ff */
[----:B------:R-:W-:Y:S02]  /*8b40*/  ISETP.NE.U32.AND P5, PT, R100, RZ, PT ;  /* 0x000000ff6400720c */ /* 0x000fe40003fa5070 */
[----:B------:R-:W-:Y:S01]  /*8b50*/  SEL R0, RZ, 0x10, P4 ;  /* 0x00000010ff007807 */ /* 0x000fe20002000000 */
[----:B------:R3:W-:Y:S03]  /*8b60*/  LDGSTS.E.BYPASS.LTC128B.128 [R182+0x4100], [R4.64], !P2 ;  /* 0x0410000004b67fae */ /* 0x0007e6000d101d46 */
[C---:B------:R-:W-:Y:S02]  /*8b70*/  ISETP.NE.U32.AND P0, PT, R0.reuse, RZ, PT ;  /* 0x000000ff0000720c */ /* 0x040fe40003f05070 */
[----:B------:R-:W-:Y:S04]  /*8b80*/  IADD3 R0, -R0, 0x10, RZ ;  /* 0x0000001000007810 */ /* 0x000fe80007ffe1ff */
[----:B------:R-:W-:Y:S01]  /*8b90*/  LOP3.LUT R0, R0, 0xf, RZ, 0xc0, !PT ;  /* 0x0000000f00007812 */ /* 0x000fe200078ec0ff */
[----:B------:R4:W-:Y:S01]  /*8ba0*/  LDGSTS.E.BYPASS.LTC128B.128.ZFILL [R182+0x1100], [R12.64], P5 ;  /* 0x011000000cb67fae */ /* 0x0009e2000a941d46 */
[C---:B--23--:R-:W-:Y:S08]  /*8bb0*/  HMMA.16816.F32 R4, R32.reuse, R8, RZ ;  /* 0x000000082004723c */ /* 0x04cff000000018ff */
[C---:B------:R-:W-:Y:S01]  /*8bc0*/  HMMA.16816.F32 R8, R32.reuse, R10, RZ ;  /* 0x0000000a2008723c */ /* 0x040fe200000018ff */
[-C--:B----4-:R-:W-:Y:S03]  /*8bd0*/  IADD3 R12, P6, P5, R0, R3.reuse, R15 ;  /* 0x00000003000c7210 */ /* 0x090fe60007dde00f */
[----:B------:R-:W-:Y:S02]  /*8be0*/  SEL R0, RZ, 0x10, P2 ;  /* 0x00000010ff007807 */ /* 0x000fe40001000000 */
[-C--:B------:R-:W-:Y:S02]  /*8bf0*/  IADD3.X R13, RZ, R20.reuse, R14, P6, P5 ;  /* 0x00000014ff0d7210 */ /* 0x080fe400037ea40e */
[C---:B------:R-:W-:Y:S04]  /*8c00*/  ISETP.NE.U32.AND P6, PT, R0.reuse, RZ, PT ;  /* 0x000000ff0000720c */ /* 0x040fe80003fc5070 */
[----:B------:R-:W-:Y:S01]  /*8c10*/  IADD3 R2, -R0, 0x10, RZ ;  /* 0x0000001000027810 */ /* 0x000fe20007ffe1ff */
[----:B------:R2:W-:Y:S03]  /*8c20*/  LDGSTS.E.BYPASS.LTC128B.128.ZFILL [R182+0x3100], [R12.64], P0 ;  /* 0x031000000cb67fae */ /* 0x0005e60008141d46 */
[----:B------:R-:W-:Y:S04]  /*8c30*/  LOP3.LUT R2, R2, 0xf, RZ, 0xc0, !PT ;  /* 0x0000000f02027812 */ /* 0x000fe800078ec0ff */
[----:B------:R-:W-:Y:S04]  /*8c40*/  IADD3 R2, P5, P0, R2, R3, R22 ;  /* 0x0000000302027210 */ /* 0x000fe800078be016 */
[----:B------:R-:W-:Y:S02]  /*8c50*/  IADD3.X R3, RZ, R20, R21, P5, P0 ;  /* 0x00000014ff037210 */ /* 0x000fe40002fe0415 */
[----:B------:R-:W-:Y:S03]  /*8c60*/  ISETP.GT.AND P0, PT, R184, R213, PT ;  /* 0x000000d5b800720c */ /* 0x000fe60003f04270 */
[----:B------:R3:W-:Y:S08]  /*8c70*/  LDGSTS.E.BYPASS.LTC128B.128.ZFILL [R182+0x5100], [R2.64], P6 ;  /* 0x0510000002b67fae */ /* 0x0007f0000b141d46 */
[----:B------:R-:W0:Y:S01]  /*8c80*/  LDGDEPBAR ;  /* 0x00000000000079af */ /* 0x000e220000000000 */
[C---:B--2---:R-:W-:Y:S08]  /*8c90*/  HMMA.16816.F32 R12, R32.reuse, R16, RZ ;  /* 0x00000010200c723c */ /* 0x044ff000000018ff */
        /* <DEDUP_REMOVED lines=20> */
[----:B------:R-:W-:Y:S07]  /*8de0*/  LDSM.16.M88.4 R144, [R160+-0x4000] ;  /* 0xffc00000a090783b */ /* 0x000fee0000000200 */
[C---:B--2---:R-:W-:Y:S08]  /*8df0*/  HMMA.16816.F32 R12, R136.reuse, R148, R12 ;  /* 0x00000094880c723c */ /* 0x044ff0000000180c */
[C---:B------:R-:W-:Y:S01]  /*8e00*/  HMMA.16816.F32 R16, R136.reuse, R150, R16 ;  /* 0x000000968810723c */ /* 0x040fe20000001810 */
[----:B------:R-:W-:Y:S07]  /*8e10*/  LDSM.16.M88.4 R148, [R160+-0x3800] ;  /* 0xffc80000a094783b */ /* 0x000fee0000000200 */
[C---:B----4-:R-:W-:Y:S08]  /*8e20*/  HMMA.16816.F32 R20, R136.reuse, R140, R20 ;  /* 0x0000008c8814723c */ /* 0x050ff00000001814 */
[C---:B------:R-:W-:Y:S01]  /*8e30*/  HMMA.16816.F32 R24, R136.reuse, R142, R24 ;  /* 0x0000008e8818723c */ /* 0x040fe20000001818 */
[----:B------:R-:W1:Y:S07]  /*8e40*/  LDSM.16.M88.4 R140, [R168] ;  /* 0x00000000a88c783b */ /* 0x000e6e0000000200 */
[C---:B------:R-:W-:Y:S08]  /*8e50*/  HMMA.16816.F32 R28, R136.reuse, R152, R28 ;  /* 0x00000098881c723c */ /* 0x040ff0000000181c */
[----:B------:R-:W-:Y:S01]  /*8e60*/  HMMA.16816.F32 R32, R136, R154, R32 ;  /* 0x0000009a8820723c */ /* 0x000fe20000001820 */
[----:B------:R-:W2:Y:S08]  /*8e70*/  LDSM.16.M88.4 R136, [R160+-0x3000] ;  /* 0xffd00000a088783b */ /* 0x000eb00000000200 */
[----:B------:R-:W4:Y:S01]  /*8e80*/  LDSM.16.M88.4 R152, [R160+-0x2800] ;  /* 0xffd80000a098783b */ /* 0x000f220000000200 */
        /* <DEDUP_REMOVED lines=9> */
[C---:B----4-:R-:W-:Y:S08]  /*8f20*/  HMMA.16816.F32 R28, R140.reuse, R152, R28 ;  /* 0x000000988c1c723c */ /* 0x050ff0000000181c */
[----:B------:R-:W-:Y:S01]  /*8f30*/  HMMA.16816.F32 R32, R140, R154, R32 ;  /* 0x0000009a8c20723c */ /* 0x000fe20000001820 */
[----:B------:R-:W2:Y:S08]  /*8f40*/  LDSM.16.M88.4 R140, [R103+0x3000] ;  /* 0x00300000678c783b */ /* 0x000eb00000000200 */
[----:B------:R-:W4:Y:S01]  /*8f50*/  LDSM.16.M88.4 R152, [R103+0x3800] ;  /* 0x003800006798783b */ /* 0x000f220000000200 */
        /* <DEDUP_REMOVED lines=9> */
[C---:B----4-:R-:W-:Y:S08]  /*8ff0*/  HMMA.16816.F32 R28, R136.reuse, R152, R28 ;  /* 0x00000098881c723c */ /* 0x050ff0000000181c */
[----:B------:R-:W-:Y:S01]  /*9000*/  HMMA.16816.F32 R32, R136, R154, R32 ;  /* 0x0000009a8820723c */ /* 0x000fe20000001820 */
[----:B------:R-:W2:Y:S08]  /*9010*/  LDSM.16.M88.4 R136, [R173] ;  /* 0x00000000ad88783b */ /* 0x000eb00000000200 */
[----:B------:R-:W4:Y:S01]  /*9020*/  LDSM.16.M88.4 R152, [R174] ;  /* 0x00000000ae98783b */ /* 0x000f220000000200 */
        /* <DEDUP_REMOVED lines=22> */
[C---:B----4-:R-:W-:Y:S08]  /*9190*/  HMMA.16816.F32 R28, R136.reuse, R152, R28 ;  /* 0x00000098881c723c */ /* 0x050ff0000000181c */
        /* <DEDUP_REMOVED lines=47> */
[----:B------:R-:W4:Y:S07]  /*9490*/  LDSM.16.M88.4 R148, [R168+0x8000] ;  /* 0x00800000a894783b */ /* 0x000f2e0000000200 */
[C---:B--2---:R-:W-:Y:S08]  /*94a0*/  HMMA.16816.F32 R20, R136.reuse, R140, R20 ;  /* 0x0000008c8814723c */ /* 0x044ff00000001814 */
[C---:B------:R-:W-:Y:S08]  /*94b0*/  HMMA.16816.F32 R24, R136.reuse, R142, R24 ;  /* 0x0000008e8818723c */ /* 0x040ff00000001818 */
[C---:B-1----:R-:W-:Y:S08]  /*94c0*/  HMMA.16816.F32 R28, R136.reuse, R144, R28 ;  /* 0x00000090881c723c */ /* 0x042ff0000000181c */
[----:B------:R-:W-:Y:S01]  /*94d0*/  HMMA.16816.F32 R32, R136, R146, R32 ;  /* 0x000000928820723c */ /* 0x000fe20000001820 */
[----:B------:R-:W1:Y:S07]  /*94e0*/  LDSM.16.M88.4 R136, [R160+0x800] ;  /* 0x00080000a088783b */ /* 0x000e6e0000000200 */
[C---:B----4-:R-:W-:Y:S08]  /*94f0*/  HMMA.16816.F32 R4, R148.reuse, R152, R4 ;  /* 0x000000989404723c */ /* 0x050ff00000001804 */
        /* <DEDUP_REMOVED lines=14> */
[----:B------:R-:W4:Y:S10]  /*95e0*/  MUFU.TANH R142, R6 ;  /* 0x00000006008e7308 */ /* 0x000f340000002400 */
        /* <DEDUP_REMOVED lines=11> */
[----:B-----5:R-:W5:Y:S09]  /*96a0*/  LDSM.16.M88.4 R4, [R160+0x1000] ;  /* 0x00100000a004783b */ /* 0x020f720000000200 */
[----:B------:R-:W1:Y:S10]  /*96b0*/  MUFU.TANH R137, R10 ;  /* 0x0000000a00897308 */ /* 0x000e740000002400 */
[----:B------:R1:W1:Y:S10]  /*96c0*/  MUFU.TANH R144, R11 ;  /* 0x0000000b00907308 */ /* 0x0002740000002400 */
[----:B------:R3:W2:Y:S10]  /*96d0*/  MUFU.TANH R156, R12 ;  /* 0x0000000c009c7308 */ /* 0x0006b40000002400 */
[----:B------:R3:W2:Y:S01]  /*96e0*/  MUFU.TANH R153, R13 ;  /* 0x0000000d00997308 */ /* 0x0006a20000002400 */
[----:B-1----:R-:W1:Y:S01]  /*96f0*/  LDSM.16.M88.4 R8, [R160+0x1800] ;  /* 0x00180000a008783b */ /* 0x002e620000000200 */
[----:B------:R-:W-:Y:S04]  /*9700*/  DEPBAR.LE SB0, 0x0 ;  /* 0x000080000000791a */ /* 0x000fe80000000000 */
[C---:B-----5:R-:W-:Y:S04]  /*9710*/  HMMA.16816.F32 R20, R148.reuse, R4, R20 ;  /* 0x000000049414723c */ /* 0x060fe80000001814 */
[----:B------:R3:W1:Y:S01]  /*9720*/  MUFU.TANH R155, R14 ;  /* 0x0000000e009b7308 */ /* 0x0006620000002400 */
[----:B------:R-:W-:Y:S03]  /*9730*/  BAR.SYNC.DEFER_BLOCKING 0x0 ;  /* 0x0000000000007b1d */ /* 0x000fe60000010000 */
[C---:B------:R-:W-:Y:S06]  /*9740*/  HMMA.16816.F32 R24, R148.reuse, R6, R24 ;  /* 0x000000069418723c */ /* 0x040fec0000001818 */
[----:B------:R3:W1:Y:S10]  /*9750*/  MUFU.TANH R157, R15 ;  /* 0x0000000f009d7308 */ /* 0x0006740000002400 */
[----:B------:R3:W2:Y:S01]  /*9760*/  MUFU.TANH R152, R16 ;  /* 0x0000001000987308 */ /* 0x0006a20000002400 */
[----:B------:R-:W-:Y:S02]  /*9770*/  FMUL.FTZ R20, R20, c[0x0][0x320] ;  /* 0x0000c80014147a20 */ /* 0x000fe40000410000 */
[----:B------:R-:W-:Y:S02]  /*9780*/  FMUL.FTZ R21, R21, c[0x0][0x320] ;  /* 0x0000c80015157a20 */ /* 0x000fe40000410000 */
[----:B------:R-:W-:Y:S02]  /*9790*/  FMUL.FTZ R22, R22, c[0x0][0x320] ;  /* 0x0000c80016167a20 */ /* 0x000fe40000410000 */
[----:B------:R-:W-:Y:S03]  /*97a0*/  FMUL.FTZ R23, R23, c[0x0][0x320] ;  /* 0x0000c80017177a20 */ /* 0x000fe60000410000 */
[----:B------:R3:W2:Y:S01]  /*97b0*/  MUFU.TANH R146, R17 ;  /* 0x0000001100927308 */ /* 0x0006a20000002400 */
[----:B------:R-:W-:Y:S02]  /*97c0*/  FMUL.FTZ R24, R24, c[0x0][0x320] ;  /* 0x0000c80018187a20 */ /* 0x000fe40000410000 */
[----:B------:R-:W-:Y:S01]  /*97d0*/  FMUL.FTZ R25, R25, c[0x0][0x320] ;  /* 0x0000c80019197a20 */ /* 0x000fe20000410000 */
[C---:B-1----:R-:W-:Y:S03]  /*97e0*/  HMMA.16816.F32 R28, R148.reuse, R8, R28 ;  /* 0x00000008941c723c */ /* 0x042fe6000000181c */
[----:B------:R-:W-:Y:S02]  /*97f0*/  FMUL.FTZ R26, R26, c[0x0][0x320] ;  /* 0x0000c8001a1a7a20 */ /* 0x000fe40000410000 */
[----:B------:R-:W-:Y:S01]  /*9800*/  FMUL.FTZ R27, R27, c[0x0][0x320] ;  /* 0x0000c8001b1b7a20 */ /* 0x000fe20000410000 */
[----:B------:R3:W1:Y:S02]  /*9810*/  MUFU.TANH R154, R18 ;  /* 0x00000012009a7308 */ /* 0x0006640000002400 */
[----:B------:R-:W-:Y:S08]  /*9820*/  HMMA.16816.F32 R32, R148, R10, R32 ;  /* 0x0000000a9420723c */ /* 0x000ff00000001820 */
[----:B------:R3:W1:Y:S08]  /*9830*/  MUFU.TANH R158, R19 ;  /* 0x00000013009e7308 */ /* 0x0006700000002400 */
[----:B------:R-:W-:Y:S02]  /*9840*/  FMUL.FTZ R28, R28, c[0x0][0x320] ;  /* 0x0000c8001c1c7a20 */ /* 0x000fe40000410000 */
[----:B------:R3:W1:Y:S01]  /*9850*/  MUFU.TANH R191, R20 ;  /* 0x0000001400bf7308 */ /* 0x0006620000002400 */
        /* <DEDUP_REMOVED lines=21> */
[----:B------:R3:W1:Y:S01]  /*99b0*/  MUFU.TANH R194, R35 ;  /* 0x0000002300c27308 */ /* 0x0006620000002400 */
[----:B------:R-:W-:-:S05]  /*99c0*/  @!P0 BRA `(.L_x_1048) ;  /* 0x0000047000008947 */ /* 0x000fca0003800000 */
[----:B--2-4-:R-:W-:Y:S01]  /*99d0*/  IMAD R0, R212, 0x20, R214 ;  /* 0x00000020d4007824 */ /* 0x014fe200078e02d6 */
[----:B------:R-:W-:Y:S01]  /*99e0*/  SHF.R.S32.HI R198, RZ, 0x1f, R207 ;  /* 0x0000001fffc67819 */ /* 0x000fe200000114cf */
[----:B---3--:R-:W-:Y:S01]  /*99f0*/  IMAD R2, R184, 0x40, R215 ;  /* 0x00000040b8027824 */ /* 0x008fe200078e02d7 */
[----:B------:R-:W-:Y:S01]  /*9a00*/  SHF.R.S32.HI R199, RZ, 0x1f, R208 ;  /* 0x0000001fffc77819 */ /* 0x000fe200000114d0 */
[----:B------:R-:W-:Y:S01]  /*9a10*/  IMAD.MOV.U32 R183, RZ, RZ, RZ ;  /* 0x000000ffffb77224 */ /* 0x000fe200078e00ff */
[C---:B------:R-:W-:Y:S01]  /*9a20*/  SHF.L.U64.HI R10, R207.reuse, 0x1, R198 ;  /* 0x00000001cf0a7819 */ /* 0x040fe200000102c6 */
[----:B------:R-:W-:Y:S01]  /*9a30*/  IMAD.SHL.U32 R13, R207, 0x2, RZ ;  /* 0x00000002cf0d7824 */ /* 0x000fe200078e00ff */
[----:B------:R-:W-:Y:S01]  /*9a40*/  IADD3 R2, R2, -0x40, R0 ;  /* 0xffffffc002027810 */ /* 0x000fe20007ffe000 */
[C---:B------:R-:W-:Y:S01]  /*9a50*/  IMAD.SHL.U32 R12, R208.reuse, 0x2, RZ ;  /* 0x00000002d00c7824 */ /* 0x040fe200078e00ff */
[----:B------:R-:W-:Y:S01]  /*9a60*/  SHF.R.S32.HI R198, RZ, 0x1f, R197 ;  /* 0x0000001fffc67819 */ /* 0x000fe200000114c5 */
[C---:B------:R-:W-:Y:S01]  /*9a70*/  IMAD.SHL.U32 R14, R197.reuse, 0x2, RZ ;  /* 0x00000002c50e7824 */ /* 0x040fe200078e00ff */
        /* <DEDUP_REMOVED lines=27> */
.L_x_1084:
[----:B------:R-:W-:-:S05]  /*9c30*/  BRA.DIV ~URZ, `(.L_x_1050) ;  /* 0x000055127f007947 */ /* 0x000fca000b800000 */
[----:B------:R-:W4:Y:S01]  /*9c40*/  SHFL.IDX PT, R0, R8, RZ, 0x181f ;  /* 0x00181fff08007589 */ /* 0x000f2200000e0000 */
[C---:B------:R-:W-:Y:S02]  /*9c50*/  IADD3 R2, -R100.reuse, 0x10, RZ ;  /* 0x0000001064027810 */ /* 0x040fe40007ffe1ff */
[----:B------:R-:W-:Y:S02]  /*9c60*/  ISETP.NE.U32.AND P0, PT, R100, RZ, PT ;  /* 0x000000ff6400720c */ /* 0x000fe40003f05070 */
[----:B------:R-:W-:Y:S04]  /*9c70*/  LOP3.LUT R2, R2, 0xf, RZ, 0xc0, !PT ;  /* 0x0000000f02027812 */ /* 0x000fe800078ec0ff */
[----:B----4-:R-:W-:Y:S04]  /*9c80*/  IADD3 R2, P6, P5, R2, R0, R14 ;  /* 0x0000000002027210 */ /* 0x010fe80007dde00e */
[----:B---3--:R-:W-:Y:S05]  /*9c90*/  IADD3.X R3, RZ, R4, R11, P6, P5 ;  /* 0x00000004ff037210 */ /* 0x008fea00037ea40b */
        /* <DEDUP_REMOVED lines=11> */
.L_x_1085:
[----:B----4-:R-:W-:Y:S02]  /*9d50*/  IADD3 R2, -R100, 0x10, RZ ;  /* 0x0000001064027810 */ /* 0x010fe40007ffe1ff */
[C---:B---3--:R-:W-:Y:S02]  /*9d60*/  IADD3 R8, P6, R0.reuse, R12, RZ ;  /* 0x0000000c00087210 */ /* 0x048fe40007fde0ff */
[----:B------:R-:W-:Y:S02]  /*9d70*/  IADD3 R6, P5, R0, R13, RZ ;  /* 0x0000000d00067210 */ /* 0x000fe40007fbe0ff */
[----:B------:R-:W-:Y:S01]  /*9d80*/  ISETP.NE.U32.AND P0, PT, R100, RZ, PT ;  /* 0x000000ff6400720c */ /* 0x000fe20003f05070 */
[----:B--2---:R-:W-:Y:S01]  /*9d90*/  IMAD.X R9, R4, 0x1, R9, P6 ;  /* 0x0000000104097824 */ /* 0x004fe200030e0609 */
[----:B------:R-:W-:Y:S01]  /*9da0*/  LOP3.LUT R2, R2, 0xf, RZ, 0xc0, !PT ;  /* 0x0000000f02027812 */ /* 0x000fe200078ec0ff */
[----:B------:R-:W-:Y:S03]  /*9db0*/  IMAD.X R7, R4, 0x1, R10, P5 ;  /* 0x0000000104077824 */ /* 0x000fe600028e060a */
[----:B------:R-:W-:Y:S04]  /*9dc0*/  IADD3 R2, P6, P5, R2, R0, R14 ;  /* 0x0000000002027210 */ /* 0x000fe80007dde00e */
[----:B------:R-:W-:Y:S05]  /*9dd0*/  IADD3.X R3, RZ, R4, R11, P6, P5 ;  /* 0x00000004ff037210 */ /* 0x000fea00037ea40b */
[----:B------:R-:W-:Y:S01]  /*9de0*/  @!PT LDS RZ, [RZ] ;  /* 0x00000000fffff984 */ /* 0x000fe20000000800 */
[----:B------:R-:W-:Y:S01]  /*9df0*/  @!PT LDS RZ, [RZ] ;  /* 0x00000000fffff984 */ /* 0x000fe20000000800 */
[----:B------:R-:W-:Y:S01]  /*9e00*/  @!PT LDS RZ, [RZ] ;  /* 0x00000000fffff984 */ /* 0x000fe20000000800 */
[----:B------:R2:W-:Y:S04]  /*9e10*/  LDGSTS.E.BYPASS.LTC128B.128.ZFILL [R182+0x7100], [R2.64], P0 ;  /* 0x0710000002b67fae */ /* 0x0005e80008141d46 */
[----:B------:R2:W-:Y:S04]  /*9e20*/  LDGSTS.E.BYPASS.LTC128B.128 [R182+0x9100], [R8.64], !P4 ;  /* 0x0910000008b67fae */ /* 0x0005e8000e101d46 */
[----:B------:R2:W-:Y:S02]  /*9e30*/  LDGSTS.E.BYPASS.LTC128B.128 [R182+0xb100], [R6.64], !P2 ;  /* 0x0b10000006b67fae */ /* 0x0005e4000d101d46 */
.L_x_1048:
[----:B--2-4-:R-:W-:Y:S05]  /*9e40*/  BSYNC B0 ;  /* 0x0000000000007941 */ /* 0x014fea0003800000 */
.L_x_1047:
[----:B---3--:R-:W-:Y:S01]  /*9e50*/  FMNMX.FTZ R2, R140, R101, !PT ;  /* 0x000000658c027209 */ /* 0x008fe20007810000 */
        /* <DEDUP_REMOVED lines=40> */
.L_x_1086:
[C---:B------:R-:W-:Y:S01]  /*a0e0*/  FMUL.FTZ R147, R100.reuse, c[0x0][0x2d0] ;  /* 0x0000b40064937a20 */ /* 0x040fe20000410000 */
[----:B------:R-:W-:Y:S01]  /*a0f0*/  WARPSYNC 0xffffffff ;  /* 0xffffffff00007948 */ /* 0x000fe20003800000 */
[----:B------:R-:W-:Y:S01]  /*a100*/  FADD.FTZ R2, -R100, R101 ;  /* 0x0000006564027221 */ /* 0x000fe20000010100 */
[----:B------:R-:W1:Y:S01]  /*a110*/  LDSM.16.MT88.4 R12, [R162] ;  /* 0x00000000a20c783b */ /* 0x000e620000004200 */
[--C-:B------:R-:W-:Y:S01]  /*a120*/  FFMA.FTZ R3, R140, c[0x0][0x2d0], -R147.reuse ;  /* 0x0000b4008c037a23 */ /* 0x100fe20000010893 */
[----:B------:R-:W-:Y:S01]  /*a130*/  ISETP.GT.AND P0, PT, R184, R213, PT ;  /* 0x000000d5b800720c */ /* 0x000fe20003f04270 */
[----:B------:R-:W-:Y:S02]  /*a140*/  FMUL.FTZ R2, R2, c[0x0][0x2d0] ;  /* 0x0000b40002027a20 */ /* 0x000fe40000410000 */
[----:B------:R4:W-:Y:S01]  /*a150*/  MUFU.EX2 R198, R3 ;  /* 0x0000000300c67308 */ /* 0x0009e20000000800 */
[--C-:B------:R-:W-:Y:S02]  /*a160*/  FFMA.FTZ R101, R156, c[0x0][0x2d0], -R147.reuse ;  /* 0x0000b4009c657a23 */ /* 0x100fe40000010893 */
[----:B------:R-:W5:Y:S07]  /*a170*/  LDSM.16.MT88.4 R20, [R163] ;  /* 0x00000000a314783b */ /* 0x000f6e0000004200 */
[----:B------:R-:W2:Y:S01]  /*a180*/  MUFU.EX2 R2, R2 ;  /* 0x0000000200027308 */ /* 0x000ea20000000800 */
[----:B------:R-:W3:Y:S01]  /*a190*/  LDSM.16.MT88.4 R28, [R165] ;  /* 0x00000000a51c783b */ /* 0x000ee20000004200 */
[--C-:B----4-:R-:W-:Y:S08]  /*a1a0*/  FFMA.FTZ R3, R143, c[0x0][0x2d0], -R147.reuse ;  /* 0x0000b4008f037a23 */ /* 0x110ff00000010893 */
[----:B------:R4:W1:Y:S02]  /*a1b0*/  MUFU.EX2 R143, R3 ;  /* 0x00000003008f7308 */ /* 0x0008640000000800 */
[--C-:B----4-:R-:W-:Y:S02]  /*a1c0*/  FFMA.FTZ R3, R141, c[0x0][0x2d0], -R147.reuse ;  /* 0x0000b4008d037a23 */ /* 0x110fe40000010893 */
[C---:B--2---:R-:W-:Y:S06]  /*a1d0*/  FMUL.FTZ R5, R2.reuse, R105 ;  /* 0x0000006902057220 */ /* 0x044fec0000410000 */
        /* <DEDUP_REMOVED lines=14> */
[--C-:B------:R-:W-:Y:S01]  /*a2c0*/  FFMA.FTZ R0, R136, c[0x0][0x2d0], -R147.reuse ;  /* 0x0000b40088007a23 */ /* 0x100fe20000010893 */
[----:B-1----:R-:W-:Y:S01]  /*a2d0*/  F2FP.PACK_AB R136, R143, R198 ;  /* 0x000000c68f88723e */ /* 0x002fe200000000ff */
[C---:B------:R-:W-:Y:S02]  /*a2e0*/  FMUL.FTZ R44, R2.reuse, R44 ;  /* 0x0000002c022c7220 */ /* 0x040fe40000410000 */
[----:B------:R-:W1:Y:S01]  /*a2f0*/  MUFU.EX2 R211, R0 ;  /* 0x0000000000d37308 */ /* 0x000e620000000800 */
[----:B------:R-:W-:Y:S02]  /*a300*/  FMUL.FTZ R140, R3, c[0x0][0x2d0] ;  /* 0x0000b400038c7a20 */ /* 0x000fe40000410000 */
[----:B------:R-:W-:Y:S02]  /*a310*/  FMUL.FTZ R45, R2, R45 ;  /* 0x0000002d022d7220 */ /* 0x000fe40000410000 */
[----:B------:R-:W-:Y:S02]  /*a320*/  FFMA.FTZ R4, R142, c[0x0][0x2d0], -R140 ;  /* 0x0000b4008e047a23 */ /* 0x000fe4000001088c */
        /* <DEDUP_REMOVED lines=11> */
[----:B------:R1:W-:Y:S01]  /*a3e0*/  MUFU.EX2 R102, R4 ;  /* 0x0000000400667308 */ /* 0x0003e20000000800 */
[----:B------:R-:W-:Y:S02]  /*a3f0*/  FMUL.FTZ R65, R2, R65 ;  /* 0x0000004102417220 */ /* 0x000fe40000410000 */
[----:B------:R-:W-:Y:S02]  /*a400*/  FMUL.FTZ R0, R0, c[0x0][0x2d0] ;  /* 0x0000b40000007a20 */ /* 0x000fe40000410000 */
[C---:B------:R-:W-:Y:S02]  /*a410*/  FMUL.FTZ R68, R2.reuse, R68 ;  /* 0x0000004402447220 */ /* 0x040fe40000410000 */
[C---:B------:R-:W-:Y:S02]  /*a420*/  FMUL.FTZ R69, R2.reuse, R69 ;  /* 0x0000004502457220 */ /* 0x040fe40000410000 */
[C---:B------:R-:W-:Y:S01]  /*a430*/  FMUL.FTZ R72, R2.reuse, R72 ;  /* 0x0000004802487220 */ /* 0x040fe20000410000 */
[----:B------:R-:W2:Y:S01]  /*a440*/  MUFU.EX2 R0, R0 ;  /* 0x0000000000007308 */ /* 0x000ea20000000800 */
[C---:B------:R-:W-:Y:S02]  /*a450*/  FMUL.FTZ R73, R2.reuse, R73 ;  /* 0x0000004902497220 */ /* 0x040fe40000410000 */
[C---:B------:R-:W-:Y:S02]  /*a460*/  FMUL.FTZ R76, R2.reuse, R76 ;  /* 0x0000004c024c7220 */ /* 0x040fe40000410000 */
[C---:B------:R-:W-:Y:S02]  /*a470*/  FMUL.FTZ R77, R2.reuse, R77 ;  /* 0x0000004d024d7220 */ /* 0x040fe40000410000 */
[C---:B------:R-:W-:Y:S02]  /*a480*/  FMUL.FTZ R80, R2.reuse, R80 ;  /* 0x0000005002507220 */ /* 0x040fe40000410000 */
[C---:B------:R-:W-:Y:S02]  /*a490*/  FMUL.FTZ R81, R2.reuse, R81 ;  /* 0x0000005102517220 */ /* 0x040fe40000410000 */
[C---:B------:R-:W-:Y:S02]  /*a4a0*/  FMUL.FTZ R84, R2.reuse, R84 ;  /* 0x0000005402547220 */ /* 0x040fe40000410000 */
[C---:B------:R-:W-:Y:S02]  /*a4b0*/  FMUL.FTZ R85, R2.reuse, R85 ;  /* 0x0000005502557220 */ /* 0x040fe40000410000 */
[--C-:B-1----:R-:W-:Y:S02]  /*a4c0*/  FFMA.FTZ R4, R145, c[0x0][0x2d0], -R140.reuse ;  /* 0x0000b40091047a23 */ /* 0x102fe4000001088c */
[C---:B------:R-:W-:Y:S02]  /*a4d0*/  FMUL.FTZ R88, R2.reuse, R88 ;  /* 0x0000005802587220 */ /* 0x040fe40000410000 */
[----:B------:R1:W3:Y:S01]  /*a4e0*/  MUFU.EX2 R141, R4 ;  /* 0x00000004008d7308 */ /* 0x0002e20000000800 */
[C---:B------:R-:W-:Y:S02]  /*a4f0*/  FMUL.FTZ R89, R2.reuse, R89 ;  /* 0x0000005902597220 */ /* 0x040fe40000410000 */
[----:B------:R-:W-:Y:S02]  /*a500*/  FMUL.FTZ R92, R2, R92 ;  /* 0x0000005c025c7220 */ /* 0x000fe40000410000 */
[C---:B--2---:R-:W-:Y:S02]  /*a510*/  FMUL.FTZ R6, R0.reuse, R106 ;  /* 0x0000006a00067220 */ /* 0x044fe40000410000 */
[C---:B------:R-:W-:Y:S02]  /*a520*/  FMUL.FTZ R7, R0.reuse, R107 ;  /* 0x0000006b00077220 */ /* 0x040fe40000410000 */
[C---:B------:R-:W-:Y:S02]  /*a530*/  FMUL.FTZ R10, R0.reuse, R110 ;  /* 0x0000006e000a7220 */ /* 0x040fe40000410000 */
[C---:B------:R-:W-:Y:S02]  /*a540*/  FMUL.FTZ R11, R0.reuse, R111 ;  /* 0x0000006f000b7220 */ /* 0x040fe40000410000 */
[C---:B------:R-:W-:Y:S01]  /*a550*/  FMUL.FTZ R18, R0.reuse, R118 ;  /* 0x0000007600127220 */ /* 0x040fe20000410000 */
[----:B------:R-:W-:Y:S01]  /*a560*/  LDSM.16.MT88.4 R108, [R162+0x800] ;  /* 0x00080000a26c783b */ /* 0x000fe20000004200 */
[C---:B------:R-:W-:Y:S02]  /*a570*/  FMUL.FTZ R19, R0.reuse, R119 ;  /* 0x0000007700137220 */ /* 0x040fe40000410000 */
[C---:B------:R-:W-:Y:S02]  /*a580*/  FMUL.FTZ R26, R0.reuse, R126 ;  /* 0x0000007e001a7220 */ /* 0x040fe40000410000 */
[C---:B------:R-:W-:Y:S02]  /*a590*/  FMUL.FTZ R27, R0.reuse, R127 ;  /* 0x0000007f001b7220 */ /* 0x040fe40000410000 */
[C---:B------:R-:W-:Y:S01]  /*a5a0*/  FMUL.FTZ R34, R0.reuse, R134 ;  /* 0x0000008600227220 */ /* 0x040fe20000410000 */
[----:B------:R-:W-:Y:S01]  /*a5b0*/  LDSM.16.MT88.4 R124, [R165+0x1800] ;  /* 0x00180000a57c783b */ /* 0x000fe20000004200 */
[C---:B------:R-:W-:Y:S02]  /*a5c0*/  FMUL.FTZ R35, R0.reuse, R135 ;  /* 0x0000008700237220 */ /* 0x040fe40000410000 */
[--C-:B-1----:R-:W-:Y:S01]  /*a5d0*/  FFMA.FTZ R4, R137, c[0x0][0x2d0], -R140.reuse ;  /* 0x0000b40089047a23 */ /* 0x102fe2000001088c */
[C---:B---3--:R-:W-:Y:S01]  /*a5e0*/  F2FP.PACK_AB R137, R141.reuse, R102 ;  /* 0x000000668d89723e */ /* 0x048fe200000000ff */
[C---:B------:R-:W-:Y:S02]  /*a5f0*/  FMUL.FTZ R38, R0.reuse, R38 ;  /* 0x0000002600267220 */ /* 0x040fe40000410000 */
[----:B------:R1:W-:Y:S01]  /*a600*/  MUFU.EX2 R209, R4 ;  /* 0x0000000400d17308 */ /* 0x0003e20000000800 */
        /* <DEDUP_REMOVED lines=13> */
[----:B-1----:R-:W-:Y:S02]  /*a6e0*/  FFMA.FTZ R4, R144, c[0x0][0x2d0], -R140 ;  /* 0x0000b40090047a23 */ /* 0x002fe4000001088c */
        /* <DEDUP_REMOVED lines=12> */
[C---:B------:R-:W-:Y:S02]  /*a7b0*/  FFMA.FTZ R116, R0.reuse, R206, R102 ;  /* 0x000000ce00747223 */ /* 0x040fe40000010066 */
[----:B------:R-:W-:Y:S01]  /*a7c0*/  FMUL.FTZ R86, R0, R86 ;  /* 0x0000005600567220 */ /* 0x000fe20000410000 */
[----:B-1----:R-:W-:Y:S01]  /*a7d0*/  F2FP.PACK_AB R139, R210, R209 ;  /* 0x000000d1d28b723e */ /* 0x002fe200000000ff */
[----:B------:R-:W-:Y:S02]  /*a7e0*/  FMUL.FTZ R4, R2, R104 ;  /* 0x0000006802047220 */ /* 0x000fe40000410000 */
[----:B------:R-:W1:Y:S01]  /*a7f0*/  LDSM.16.MT88.4 R104, [R164] ;  /* 0x00000000a468783b */ /* 0x000e620000004200 */
[C---:B------:R-:W-:Y:S02]  /*a800*/  FMUL.FTZ R87, R0.reuse, R87 ;  /* 0x0000005700577220 */ /* 0x040fe40000410000 */
[C---:B------:R-:W-:Y:S02]  /*a810*/  FMUL.FTZ R90, R0.reuse, R90 ;  /* 0x0000005a005a7220 */ /* 0x040fe40000410000 */
[C---:B------:R-:W-:Y:S05]  /*a820*/  HMMA.16816.F32 R4, R136.reuse, R12, R4 ;  /* 0x0000000c8804723c */ /* 0x040fea0000001804 */
[----:B------:R-:W-:Y:S02]  /*a830*/  FMUL.FTZ R91, R0, R91 ;  /* 0x0000005b005b7220 */ /* 0x000fe40000410000 */
[C---:B------:R-:W-:Y:S01]  /*a840*/  FMUL.FTZ R12, R2.reuse, R112 ;  /* 0x00000070020c7220 */ /* 0x040fe20000410000 */
[C---:B------:R-:W-:Y:S04]  /*a850*/  HMMA.16816.F32 R8, R136.reuse, R14, R8 ;  /* 0x0000000e8808723c */ /* 0x040fe80000001808 */
[----:B------:R-:W-:Y:S02]  /*a860*/  FMUL.FTZ R13, R2, R113 ;  /* 0x00000071020d7220 */ /* 0x000fe40000410000 */
[--C-:B------:R-:W-:Y:S02]  /*a870*/  FFMA.FTZ R102, R150, c[0x0][0x2d0], -R147.reuse ;  /* 0x0000b40096667a23 */ /* 0x100fe40000010893 */
[C---:B------:R-:W-:Y:S02]  /*a880*/  FMUL.FTZ R14, R0.reuse, R114 ;  /* 0x00000072000e7220 */ /* 0x040fe40000410000 */
[----:B------:R-:W-:Y:S02]  /*a890*/  MUFU.EX2 R144, R102 ;  /* 0x0000006600907308 */ /* 0x000fe40000000800 */
[----:B------:R-:W-:Y:S02]  /*a8a0*/  FMUL.FTZ R15, R0, R115 ;  /* 0x00000073000f7220 */ /* 0x000fe40000410000 */
[----:B------:R-:W-:Y:S01]  /*a8b0*/  LDSM.16.MT88.4 R112, [R163+0x800] ;  /* 0x00080000a370783b */ /* 0x000fe20000004200 */
[C---:B------:R-:W-:Y:S02]  /*a8c0*/  FMUL.FTZ R93, R2.reuse, R93 ;  /* 0x0000005d025d7220 */ /* 0x040fe40000410000 */
[C---:B------:R-:W-:Y:S02]  /*a8d0*/  FMUL.FTZ R96, R2.reuse, R96 ;  /* 0x0000006002607220 */ /* 0x040fe40000410000 */
[C---:B-----5:R-:W-:Y:S03]  /*a8e0*/  HMMA.16816.F32 R12, R136.reuse, R20, R12 ;  /* 0x00000014880c723c */ /* 0x060fe6000000180c */
[----:B------:R-:W-:Y:S02]  /*a8f0*/  FMUL.FTZ R97, R2, R97 ;  /* 0x0000006102617220 */ /* 0x000fe40000410000 */
[----:B------:R-:W-:Y:S02]  /*a900*/  FMUL.FTZ R94, R0, R94 ;  /* 0x0000005e005e7220 */ /* 0x000fe40000410000 */
[C---:B------:R-:W-:Y:S01]  /*a910*/  FMUL.FTZ R20, R2.reuse, R120 ;  /* 0x0000007802147220 */ /* 0x040fe20000410000 */
[C---:B------:R-:W-:Y:S04]  /*a920*/  HMMA.16816.F32 R16, R136.reuse, R22, R16 ;  /* 0x000000168810723c */ /* 0x040fe80000001810 */
[----:B------:R-:W-:Y:S02]  /*a930*/  FMUL.FTZ R21, R2, R121 ;  /* 0x0000007902157220 */ /* 0x000fe40000410000 */
[--C-:B------:R-:W-:Y:S02]  /*a940*/  FFMA.FTZ R120, R192, c[0x0][0x2d0], -R147.reuse ;  /* 0x0000b400c0787a23 */ /* 0x100fe40000010893 */
[C---:B------:R-:W-:Y:S04]  /*a950*/  FMUL.FTZ R23, R0.reuse, R123 ;  /* 0x0000007b00177220 */ /* 0x040fe80000410000 */
[C---:B------:R-:W-:Y:S02]  /*a960*/  FMUL.FTZ R22, R0.reuse, R122 ;  /* 0x0000007a00167220 */ /* 0x040fe40000410000 */
[----:B------:R-:W-:Y:S02]  /*a970*/  FADD.FTZ R122, R141, R116 ;  /* 0x000000748d7a7221 */ /* 0x000fe40000010000 */
[----:B------:R-:W-:Y:S01]  /*a980*/  LDSM.16.MT88.4 R116, [R165+0x1000] ;  /* 0x00100000a574783b */ /* 0x000fe20000004200 */
[C---:B------:R-:W-:Y:S02]  /*a990*/  FMUL.FTZ R95, R0.reuse, R95 ;  /* 0x0000005f005f7220 */ /* 0x040fe40000410000 */
[C---:B------:R-:W-:Y:S03]  /*a9a0*/  HMMA.16816.F32 R20, R136.reuse, R28, R20 ;  /* 0x0000001c8814723c */ /* 0x040fe60000001814 */
[C---:B------:R-:W-:Y:S02]  /*a9b0*/  FMUL.FTZ R98, R0.reuse, R98 ;  /* 0x0000006200627220 */ /* 0x040fe40000410000 */
[----:B------:R-:W-:Y:S02]  /*a9c0*/  FMUL.FTZ R99, R0, R99 ;  /* 0x0000006300637220 */ /* 0x000fe40000410000 */
[C---:B------:R-:W-:Y:S01]  /*a9d0*/  FMUL.FTZ R28, R2.reuse, R128 ;  /* 0x00000080021c7220 */ /* 0x040fe20000410000 */
[C---:B------:R-:W-:Y:S04]  /*a9e0*/  HMMA.16816.F32 R24, R136.reuse, R30, R24 ;  /* 0x0000001e8818723c */ /* 0x040fe80000001818 */
[----:B------:R-:W-:Y:S02]  /*a9f0*/  FMUL.FTZ R29, R2, R129 ;  /* 0x00000081021d7220 */ /* 0x000fe40000410000 */
[----:B------:R2:W-:Y:S01]  /*aa00*/  MUFU.EX2 R129, R101 ;  /* 0x0000006500817308 */ /* 0x0005e20000000800 */
[C---:B------:R-:W-:Y:S02]  /*aa10*/  FMUL.FTZ R30, R0.reuse, R130 ;  /* 0x00000082001e7220 */ /* 0x040fe40000410000 */
[----:B------:R-:W-:Y:S03]  /*aa20*/  FMUL.FTZ R31, R0, R131 ;  /* 0x00000083001f7220 */ /* 0x000fe60000410000 */
[--C-:B------:R-:W-:Y:S04]  /*aa30*/  FFMA.FTZ R0, R191, c[0x0][0x2d0], -R147.reuse ;  /* 0x0000b400bf007a23 */ /* 0x100fe80000010893 */
[C---:B-1----:R-:W-:Y:S01]  /*aa40*/  HMMA.16816.F32 R28, R136.reuse, R104, R28 ;  /* 0x00000068881c723c */ /* 0x042fe2000000181c */
[----:B------:R1:W-:Y:S07]  /*aa50*/  MUFU.EX2 R156, R0 ;  /* 0x00000000009c7308 */ /* 0x0003ee0000000800 */
[C---:B------:R-:W-:Y:S01]  /*aa60*/  HMMA.16816.F32 R32, R136.reuse, R106, R32 ;  /* 0x0000006a8820723c */ /* 0x040fe20000001820 */
[----:B------:R-:W3:Y:S03]  /*aa70*/  LDSM.16.MT88.4 R104, [R162+0x2000] ;  /* 0x00200000a268783b */ /* 0x000ee60000004200 */
[--C-:B--2---:R-:W-:Y:S04]  /*aa80*/  FFMA.FTZ R101, R153, c[0x0][0x2d0], -R147.reuse ;  /* 0x0000b40099657a23 */ /* 0x104fe80000010893 */
[----:B------:R2:W4:Y:S01]  /*aa90*/  MUFU.EX2 R203, R101 ;  /* 0x0000006500cb7308 */ /* 0x0005220000000800 */
[--C-:B-1----:R-:W-:Y:S03]  /*aaa0*/  FFMA.FTZ R0, R188, c[0x0][0x2d0], -R147.reuse ;  /* 0x0000b400bc007a23 */ /* 0x102fe60000010893 */
[--C-:B--2---:R-:W-:Y:S06]  /*aab0*/  FFMA.FTZ R101, R152, c[0x0][0x2d0], -R147.reuse ;  /* 0x0000b40098657a23 */ /* 0x104fec0000010893 */
[----:B------:R1:W-:Y:S01]  /*aac0*/  MUFU.EX2 R202, R101 ;  /* 0x0000006500ca7308 */ /* 0x0003e20000000800 */
[C---:B---3--:R-:W-:Y:S08]  /*aad0*/  HMMA.16816.F32 R36, R136.reuse, R104, R36 ;  /* 0x000000688824723c */ /* 0x048ff00000001824 */
[C---:B------:R-:W-:Y:S01]  /*aae0*/  HMMA.16816.F32 R40, R136.reuse, R106, R40 ;  /* 0x0000006a8828723c */ /* 0x040fe20000001828 */
[----:B------:R-:W2:Y:S03]  /*aaf0*/  LDSM.16.MT88.4 R104, [R163+0x2000] ;  /* 0x00200000a368783b */ /* 0x000ea60000004200 */
[--C-:B-1----:R-:W-:Y:S04]  /*ab00*/  FFMA.FTZ R101, R146, c[0x0][0x2d0], -R147.reuse ;  /* 0x0000b40092657a23 */ /* 0x102fe80000010893 */
[----:B------:R1:W-:Y:S01]  /*ab10*/  MUFU.EX2 R204, R101 ;  /* 0x0000006500cc7308 */ /* 0x0003e20000000800 */
[C---:B--2---:R-:W-:Y:S03]  /*ab20*/  HMMA.16816.F32 R44, R136.reuse, R104, R44 ;  /* 0x00000068882c723c */ /* 0x044fe6000000182c */
[--C-:B-1----:R-:W-:Y:S06]  /*ab30*/  FFMA.FTZ R101, R155, c[0x0][0x2d0], -R140.reuse ;  /* 0x0000b4009b657a23 */ /* 0x102fec000001088c */
[----:B------:R1:W-:Y:S01]  /*ab40*/  MUFU.EX2 R128, R101 ;  /* 0x0000006500807308 */ /* 0x0003e20000000800 */
[C---:B------:R-:W-:Y:S01]  /*ab50*/  HMMA.16816.F32 R48, R136.reuse, R106, R48 ;  /* 0x0000006a8830723c */ /* 0x040fe20000001830 */
[----:B------:R-:W2:Y:S02]  /*ab60*/  LDSM.16.MT88.4 R104, [R165+0x2000] ;  /* 0x00200000a568783b */ /* 0x000ea40000004200 */
[--C-:B-1----:R-:W-:Y:S06]  /*ab70*/  FFMA.FTZ R101, R157, c[0x0][0x2d0], -R140.reuse ;  /* 0x0000b4009d657a23 */ /* 0x102fec000001088c */
[----:B------:R1:W3:Y:S01]  /*ab80*/  MUFU.EX2 R201, R101 ;  /* 0x0000006500c97308 */ /* 0x0002e20000000800 */
[C---:B--2---:R-:W-:Y:S08]  /*ab90*/  HMMA.16816.F32 R52, R136.reuse, R104, R52 ;  /* 0x000000688834723c */ /* 0x044ff00000001834 */
[C---:B------:R-:W-:Y:S01]  /*aba0*/  HMMA.16816.F32 R56, R136.reuse, R106, R56 ;  /* 0x0000006a8838723c */ /* 0x040fe20000001838 */
[----:B------:R-:W2:Y:S03]  /*abb0*/  LDSM.16.MT88.4 R104, [R164+0x2000] ;  /* 0x00200000a468783b */ /* 0x000ea60000004200 */
[----:B-1----:R-:W-:Y:S04]  /*abc0*/  FFMA.FTZ R101, R154, c[0x0][0x2d0], -R140 ;  /* 0x0000b4009a657a23 */ /* 0x002fe8000001088c */
[----:B------:R1:W-:Y:S04]  /*abd0*/  MUFU.EX2 R200, R101 ;  /* 0x0000006500c87308 */ /* 0x0003e80000000800 */
[----:B-1----:R-:W-:Y:S02]  /*abe0*/  FFMA.FTZ R101, R2, R205, R198 ;  /* 0x000000cd02657223 */ /* 0x002fe400000100c6 */
[--C-:B------:R-:W-:Y:S04]  /*abf0*/  FFMA.FTZ R2, R158, c[0x0][0x2d0], -R140.reuse ;  /* 0x0000b4009e027a23 */ /* 0x100fe8000001088c */
[----:B------:R1:W-:Y:S01]  /*ac00*/  MUFU.EX2 R158, R0 ;  /* 0x00000000009e7308 */ /* 0x0003e20000000800 */
[C---:B--2---:R-:W-:Y:S09]  /*ac10*/  HMMA.16816.F32 R60, R136.reuse, R104, R60 ;  /* 0x00000068883c723c */ /* 0x044ff2000000183c */
[----:B------:R2:W5:Y:S01]  /*ac20*/  MUFU.EX2 R198, R2 ;  /* 0x0000000200c67308 */ /* 0x0005620000000800 */
[C---:B------:R-:W-:Y:S01]  /*ac30*/  HMMA.16816.F32 R64, R136.reuse, R106, R64 ;  /* 0x0000006a8840723c */ /* 0x040fe20000001840 */
[----:B------:R-:W3:Y:S02]  /*ac40*/  LDSM.16.MT88.4 R104, [R162+0x4000] ;  /* 0x00400000a268783b */ /* 0x000ee40000004200 */
[--C-:B-1----:R-:W-:Y:S06]  /*ac50*/  FFMA.FTZ R0, R185, c[0x0][0x2d0], -R147.reuse ;  /* 0x0000b400b9007a23 */ /* 0x102fec0000010893 */
[----:B------:R1:W-:Y:S03]  /*ac60*/  MUFU.EX2 R157, R0 ;  /* 0x00000000009d7308 */ /* 0x0003e60000000800 */
[--C-:B--2---:R-:W-:Y:S07]  /*ac70*/  FFMA.FTZ R2, R148, c[0x0][0x2d0], -R147.reuse ;  /* 0x0000b40094027a23 */ /* 0x104fee0000010893 */
[----:B------:R2:W-:Y:S01]  /*ac80*/  MUFU.EX2 R146, R2 ;  /* 0x0000000200927308 */ /* 0x0005e20000000800 */
[----:B-1----:R-:W-:Y:S01]  /*ac90*/  FFMA.FTZ R0, R159, c[0x0][0x2d0], -R147 ;  /* 0x0000b4009f007a23 */ /* 0x002fe20000010893 */
[C---:B---3--:R-:W-:Y:S08]  /*aca0*/  HMMA.16816.F32 R68, R136.reuse, R104, R68 ;  /* 0x000000688844723c */ /* 0x048ff00000001844 */
[----:B------:R1:W-:Y:S01]  /*acb0*/  MUFU.EX2 R159, R0 ;  /* 0x00000000009f7308 */ /* 0x0003e20000000800 */
[C---:B------:R-:W-:Y:S01]  /*acc0*/  HMMA.16816.F32 R72, R136.reuse, R106, R72 ;  /* 0x0000006a8848723c */ /* 0x040fe20000001848 */
[----:B------:R-:W3:Y:S02]  /*acd0*/  LDSM.16.MT88.4 R104, [R163+0x4000] ;  /* 0x00400000a368783b */ /* 0x000ee40000004200 */
[--C-:B--2---:R-:W-:Y:S02]  /*ace0*/  FFMA.FTZ R2, R194, c[0x0][0x2d0], -R140.reuse ;  /* 0x0000b400c2027a23 */ /* 0x104fe4000001088c */
[--C-:B-1----:R-:W-:Y:S04]  /*acf0*/  FFMA.FTZ R0, R189, c[0x0][0x2d0], -R140.reuse ;  /* 0x0000b400bd007a23 */ /* 0x102fe8000001088c */
[----:B------:R1:W-:Y:S01]  /*ad00*/  MUFU.EX2 R155, R0 ;  /* 0x00000000009b7308 */ /* 0x0003e20000000800 */
[C---:B---3--:R-:W-:Y:S03]  /*ad10*/  HMMA.16816.F32 R76, R136.reuse, R104, R76 ;  /* 0x00000068884c723c */ /* 0x048fe6000000184c */
[--C-:B-1----:R-:W-:Y:S05]  /*ad20*/  FFMA.FTZ R0, R190, c[0x0][0x2d0], -R140.reuse ;  /* 0x0000b400be007a23 */ /* 0x102fea000001088c */
[C---:B------:R-:W-:Y:S01]  /*ad30*/  HMMA.16816.F32 R80, R136.reuse, R106, R80 ;  /* 0x0000006a8850723c */ /* 0x040fe20000001850 */
[----:B------:R-:W1:Y:S01]  /*ad40*/  LDSM.16.MT88.4 R104, [R165+0x4000] ;  /* 0x00400000a568783b */ /* 0x000e620000004200 */
[----:B------:R2:W-:Y:S02]  /*ad50*/  MUFU.EX2 R154, R0 ;  /* 0x00000000009a7308 */ /* 0x0005e40000000800 */
[--C-:B--2---:R-:W-:Y:S08]  /*ad60*/  FFMA.FTZ R0, R187, c[0x0][0x2d0], -R140.reuse ;  /* 0x0000b400bb007a23 */ /* 0x104ff0000001088c */
[----:B------:R2:W-:Y:S01]  /*ad70*/  MUFU.EX2 R153, R0 ;  /* 0x0000000000997308 */ /* 0x0005e20000000800 */
[C---:B-1----:R-:W-:Y:S08]  /*ad80*/  HMMA.16816.F32 R84, R136.reuse, R104, R84 ;  /* 0x000000688854723c */ /* 0x042ff00000001854 */
[C---:B------:R-:W-:Y:S01]  /*ad90*/  HMMA.16816.F32 R88, R136.reuse, R106, R88 ;  /* 0x0000006a8858723c */ /* 0x040fe20000001858 */
[----:B------:R-:W1:Y:S03]  /*ada0*/  LDSM.16.MT88.4 R104, [R164+0x4000] ;  /* 0x00400000a468783b */ /* 0x000e660000004200 */
[----:B--2---:R-:W-:Y:S04]  /*adb0*/  FFMA.FTZ R0, R193, c[0x0][0x2d0], -R140 ;  /* 0x0000b400c1007a23 */ /* 0x004fe8000001088c */
[----:B------:R2:W-:Y:S04]  /*adc0*/  MUFU.EX2 R152, R0 ;  /* 0x0000000000987308 */ /* 0x0005e80000000800 */
[----:B--2---:R-:W-:Y:S06]  /*add0*/  FADD.FTZ R0, R143, R101 ;  /* 0x000000658f007221 */ /* 0x004fec0000010000 */
[----:B------:R-:W2:Y:S01]  /*ade0*/  MUFU.EX2 R143, R120 ;  /* 0x00000078008f7308 */ /* 0x000ea20000000800 */
[----:B------:R-:W-:Y:S02]  /*adf0*/  FFMA.FTZ R101, R149, c[0x0][0x2d0], -R147 ;  /* 0x0000b40095657a23 */ /* 0x000fe40000010893 */
[----:B------:R-:W-:Y:S02]  /*ae00*/  FADD.FTZ R121, R199, R0 ;  /* 0x00000000c7797221 */ /* 0x000fe40000010000 */
[----:B------:R-:W-:Y:S01]  /*ae10*/  FFMA.FTZ R0, R151, c[0x0][0x2d0], -R140 ;  /* 0x0000b40097007a23 */ /* 0x000fe2000001088c */
[C---:B-1----:R-:W-:Y:S03]  /*ae20*/  HMMA.16816.F32 R92, R136.reuse, R104, R92 ;  /* 0x00000068885c723c */ /* 0x042fe6000000185c */
[----:B------:R-:W-:Y:S01]  /*ae30*/  FADD.FTZ R102, R211, R121 ;  /* 0x00000079d3667221 */ /* 0x000fe20000010000 */
[----:B------:R1:W3:Y:S03]  /*ae40*/  MUFU.EX2 R145, R101 ;  /* 0x0000006500917308 */ /* 0x0002e60000000800 */
[----:B----4-:R-:W-:Y:S01]  /*ae50*/  F2FP.PACK_AB R104, R203, R129 ;  /* 0x00000081cb68723e */ /* 0x010fe200000000ff */
[----:B------:R-:W-:Y:S04]  /*ae60*/  HMMA.16816.F32 R96, R136, R106, R96 ;  /* 0x0000006a8860723c */ /* 0x000fe80000001860 */
[----:B------:R-:W-:Y:S01]  /*ae70*/  F2FP.PACK_AB R105, R201, R128 ;  /* 0x00000080c969723e */ /* 0x000fe200000000ff */
[----:B------:R-:W-:Y:S01]  /*ae80*/  FADD.FTZ R102, R129, R102 ;  /* 0x0000006681667221 */ /* 0x000fe20000010000 */
[----:B------:R4:W-:Y:S01]  /*ae90*/  MUFU.EX2 R142, R0 ;  /* 0x00000000008e7308 */ /* 0x0009e20000000800 */
[----:B------:R-:W-:Y:S02]  /*aea0*/  F2FP.PACK_AB R106, R204, R202 ;  /* 0x000000cacc6a723e */ /* 0x000fe400000000ff */
[----:B-----5:R-:W-:Y:S03]  /*aeb0*/  F2FP.PACK_AB R107, R198, R200 ;  /* 0x000000c8c66b723e */ /* 0x020fe600000000ff */
[----:B--2---:R-:W-:Y:S04]  /*aec0*/  F2FP.PACK_AB R136, R144, R143 ;  /* 0x0000008f9088723e */ /* 0x004fe800000000ff */
[C---:B------:R-:W-:Y:S05]  /*aed0*/  HMMA.16816.F32 R4, R104.reuse, R108, R4 ;  /* 0x0000006c6804723c */ /* 0x040fea0000001804 */
[----:B-1----:R-:W-:Y:S01]  /*aee0*/  FADD.FTZ R101, R209, R122 ;  /* 0x0000007ad1657221 */ /* 0x002fe20000010000 */
[----:B---3--:R-:W-:Y:S01]  /*aef0*/  F2FP.PACK_AB R138, R146, R145 ;  /* 0x00000091928a723e */ /* 0x008fe200000000ff */
[----:B------:R-:W-:Y:S01]  /*af00*/  LDSM.16.MT88.4 R120, [R163+0x1800] ;  /* 0x00180000a378783b */ /* 0x000fe20000004200 */
[C---:B------:R-:W-:Y:S04]  /*af10*/  HMMA.16816.F32 R8, R104.reuse, R110, R8 ;  /* 0x0000006e6808723c */ /* 0x040fe80000001808 */
[--C-:B----4-:R-:W-:Y:S03]  /*af20*/  FFMA.FTZ R0, R196, c[0x0][0x2d0], -R140.reuse ;  /* 0x0000b400c4007a23 */ /* 0x110fe6000001088c */
[----:B------:R-:W1:Y:S01]  /*af30*/  LDSM.16.MT88.4 R108, [R165+0x800] ;  /* 0x00080000a56c783b */ /* 0x000e620000004200 */
[C---:B------:R-:W-:Y:S01]  /*af40*/  HMMA.16816.F32 R12, R104.reuse, R112, R12 ;  /* 0x00000070680c723c */ /* 0x040fe2000000180c */
[----:B------:R-:W2:Y:S07]  /*af50*/  MUFU.EX2 R141, R0 ;  /* 0x00000000008d7308 */ /* 0x000eae0000000800 */
[C---:B------:R-:W-:Y:S01]  /*af60*/  HMMA.16816.F32 R16, R104.reuse, R114, R16 ;  /* 0x000000726810723c */ /* 0x040fe20000001810 */
[----:B------:R-:W3:Y:S03]  /*af70*/  LDSM.16.MT88.4 R112, [R164+0x800] ;  /* 0x00080000a470783b */ /* 0x000ee60000004200 */
[----:B--2---:R-:W-:Y:S01]  /*af80*/  F2FP.PACK_AB R137, R141, R142 ;  /* 0x0000008e8d89723e */ /* 0x004fe200000000ff */
[----:B------:R-:W-:Y:S04]  /*af90*/  FFMA.FTZ R0, R195, c[0x0][0x2d0], -R140 ;  /* 0x0000b400c3007a23 */ /* 0x000fe8000001088c */
[----:B------:R2:W-:Y:S01]  /*afa0*/  MUFU.EX2 R140, R0 ;  /* 0x00000000008c7308 */ /* 0x0005e20000000800 */
[C---:B-1----:R-:W-:Y:S08]  /*afb0*/  HMMA.16816.F32 R20, R104.reuse, R108, R20 ;  /* 0x0000006c6814723c */ /* 0x042ff00000001814 */
[C---:B------:R-:W-:Y:S01]  /*afc0*/  HMMA.16816.F32 R24, R104.reuse, R110, R24 ;  /* 0x0000006e6818723c */ /* 0x040fe20000001818 */
[----:B------:R-:W1:Y:S07]  /*afd0*/  LDSM.16.MT88.4 R108, [R162+0x2800] ;  /* 0x00280000a26c783b */ /* 0x000e6e0000004200 */
[C---:B---3--:R-:W-:Y:S04]  /*afe0*/  HMMA.16816.F32 R28, R104.reuse, R112, R28 ;  /* 0x00000070681c723c */ /* 0x048fe8000000181c */
[----:B--2---:R-:W-:Y:S02]  /*aff0*/  FADD.FTZ R0, R210, R101 ;  /* 0x00000065d2007221 */ /* 0x004fe40000010000 */
[----:B------:R-:W2:Y:S02]  /*b000*/  MUFU.EX2 R101, R2 ;  /* 0x0000000200657308 */ /* 0x000ea40000000800 */
[C---:B------:R-:W-:Y:S01]  /*b010*/  HMMA.16816.F32 R32, R104.reuse, R114, R32 ;  /* 0x000000726820723c */ /* 0x040fe20000001820 */
[----:B------:R-:W3:Y:S03]  /*b020*/  LDSM.16.MT88.4 R112, [R163+0x2800] ;  /* 0x00280000a370783b */ /* 0x000ee60000004200 */
[----:B--2---:R-:W-:Y:S01]  /*b030*/  F2FP.PACK_AB R139, R101, R140 ;  /* 0x0000008c658b723e */ /* 0x004fe200000000ff */
[----:B------:R-:W-:Y:S03]  /*b040*/  FADD.FTZ R2, R128, R0 ;  /* 0x0000000080027221 */ /* 0x000fe60000010000 */
[C---:B-1----:R-:W-:Y:S04]  /*b050*/  HMMA.16816.F32 R36, R104.reuse, R108, R36 ;  /* 0x0000006c6824723c */ /* 0x042fe80000001824 */
[----:B------:R-:W-:Y:S01]  /*b060*/  FADD.FTZ R0, R203, R102 ;  /* 0x00000066cb007221 */ /* 0x000fe20000010000 */
[----:B------:R-:W-:Y:S01]  /*b070*/  MOV R102, R3 ;  /* 0x0000000300667202 */ /* 0x000fe20000000f00 */
[----:B------:R-:W-:Y:S02]  /*b080*/  FADD.FTZ R2, R201, R2 ;  /* 0x00000002c9027221 */ /* 0x000fe40000010000 */
[----:B------:R-:W-:Y:S01]  /*b090*/  FADD.FTZ R0, R202, R0 ;  /* 0x00000000ca007221 */ /* 0x000fe20000010000 */
[C---:B------:R-:W-:Y:S01]  /*b0a0*/  HMMA.16816.F32 R40, R104.reuse, R110, R40 ;  /* 0x0000006e6828723c */ /* 0x040fe20000001828 */
[----:B------:R-:W1:Y:S02]  /*b0b0*/  LDSM.16.MT88.4 R108, [R165+0x2800] ;  /* 0x00280000a56c783b */ /* 0x000e640000004200 */
[----:B------:R-:W-:Y:S02]  /*b0c0*/  FADD.FTZ R2, R200, R2 ;  /* 0x00000002c8027221 */ /* 0x000fe40000010000 */
[----:B------:R-:W-:Y:S03]  /*b0d0*/  FADD.FTZ R0, R204, R0 ;  /* 0x00000000cc007221 */ /* 0x000fe60000010000 */
[C---:B---3--:R-:W-:Y:S04]  /*b0e0*/  HMMA.16816.F32 R44, R104.reuse, R112, R44 ;  /* 0x00000070682c723c */ /* 0x048fe8000000182c */
[----:B------:R-:W-:Y:S02]  /*b0f0*/  FADD.FTZ R2, R198, R2 ;  /* 0x00000002c6027221 */ /* 0x000fe40000010000 */
[----:B------:R-:W-:Y:S02]  /*b100*/  FADD.FTZ R0, R156, R0 ;  /* 0x000000009c007221 */ /* 0x000fe40000010000 */
[C---:B------:R-:W-:Y:S01]  /*b110*/  HMMA.16816.F32 R48, R104.reuse, R114, R48 ;  /* 0x000000726830723c */ /* 0x040fe20000001830 */
[----:B------:R-:W2:Y:S03]  /*b120*/  LDSM.16.MT88.4 R112, [R164+0x2800] ;  /* 0x00280000a470783b */ /* 0x000ea60000004200 */
[----:B------:R-:W-:Y:S02]  /*b130*/  FADD.FTZ R2, R155, R2 ;  /* 0x000000029b027221 */ /* 0x000fe40000010000 */
[----:B------:R-:W-:Y:S02]  /*b140*/  FADD.FTZ R0, R158, R0 ;  /* 0x000000009e007221 */ /* 0x000fe40000010000 */
[----:B------:R-:W-:Y:S04]  /*b150*/  FADD.FTZ R2, R154, R2 ;  /* 0x000000029a027221 */ /* 0x000fe80000010000 */
[----:B------:R-:W-:Y:S02]  /*b160*/  FADD.FTZ R0, R157, R0 ;  /* 0x000000009d007221 */ /* 0x000fe40000010000 */
[----:B------:R-:W-:Y:S02]  /*b170*/  FADD.FTZ R2, R153, R2 ;  /* 0x0000000299027221 */ /* 0x000fe40000010000 */
[C---:B------:R-:W-:Y:S01]  /*b180*/  FADD.FTZ R0, R159.reuse, R0 ;  /* 0x000000009f007221 */ /* 0x040fe20000010000 */
        /* <DEDUP_REMOVED lines=103> */
.L_x_1045:
[----:B------:R-:W-:Y:S05]  /*b800*/  BRA.DIV ~URZ, `(.L_x_1053) ;  /* 0x00003c527f007947 */ /* 0x000fea000b800000 */
[----:B------:R1:W2:Y:S02]  /*b810*/  SHFL.BFLY PT, R5, R205, 0x2, 0x1f ;  /* 0x0c401f00cd057f89 */ /* 0x0002a400000e0000 */
.L_x_1087:
[----:B--2---:R-:W-:Y:S01]  /*b820*/  FADD.FTZ R5, R5, R205 ;  /* 0x000000cd05057221 */ /* 0x004fe20000010000 */
[----:B------:R-:W-:Y:S05]  /*b830*/  BRA.DIV ~URZ, `(.L_x_1054) ;  /* 0x00003c827f007947 */ /* 0x000fea000b800000 */
[----:B------:R-:W2:Y:S04]  /*b840*/  SHFL.BFLY PT, R0, R206, 0x2, 0x1f ;  /* 0x0c401f00ce007f89 */ /* 0x000ea800000e0000 */
[----:B------:R-:W3:Y:S01]  /*b850*/  SHFL.BFLY PT, R2, R5, 0x1, 0x1f ;  /* 0x0c201f0005027f89 */ /* 0x000ee200000e0000 */
[----:B--2---:R-:W-:-:S02]  /*b860*/  FADD.FTZ R206, R0, R206 ;  /* 0x000000ce00ce7221 */ /* 0x004fc40000010000 */
[----:B---3--:R-:W-:-:S03]  /*b870*/  FADD.FTZ R5, R5, R2 ;  /* 0x0000000205057221 */ /* 0x008fc60000010000 */
[----:B------:R2:W3:Y:S04]  /*b880*/  SHFL.BFLY PT, R3, R206, 0x1, 0x1f ;  /* 0x0c201f00ce037f89 */ /* 0x0004e800000e0000 */
.L_x_1088:
[----:B------:R-:W-:Y:S01]  /*b890*/  FSETP.NE.FTZ.AND P1, PT, R5, RZ, PT ;  /* 0x000000ff0500720b */ /* 0x000fe20003f35000 */
[----:B---3--:R-:W-:Y:S01]  /*b8a0*/  FADD.FTZ R3, R3, R206 ;  /* 0x000000ce03037221 */ /* 0x008fe20000010000 */
[----:B------:R-:W-:Y:S02]  /*b8b0*/  MOV R2, RZ ;  /* 0x000000ff00027202 */ /* 0x000fe40000000f00 */
[----:B------:R-:W-:Y:S02]  /*b8c0*/  MOV R0, RZ ;  /* 0x000000ff00007202 */ /* 0x000fe40000000f00 */
[----:B------:R-:W-:Y:S02]  /*b8d0*/  FSETP.NE.FTZ.AND P0, PT, R3, RZ, PT ;  /* 0x000000ff0300720b */ /* 0x000fe40003f15000 */
[----:B------:R-:W-:Y:S02]  /*b8e0*/  MOV R16, 0xff800000 ;  /* 0xff80000000107802 */ /* 0x000fe40000000f00 */
[----:B------:R-:W-:-:S03]  /*b8f0*/  MOV R15, 0xff800000 ;  /* 0xff800000000f7802 */ /* 0x000fc60000000f00 */
[----:B------:R-:W3:Y:S01]  /*b900*/  @P1 MUFU.RCP R2, R5 ;  /* 0x0000000500021308 */ /* 0x000ee20000001000 */
[----:B------:R-:W-:-:S07]  /*b910*/  @P1 MOV R6, 0x3f317218 ;  /* 0x3f31721800061802 */ /* 0x000fce0000000f00 */
[----:B------:R-:W4:Y:S01]  /*b920*/  @P1 MUFU.LG2 R4, R5 ;  /* 0x0000000500041308 */ /* 0x000f220000000c00 */
[----:B---3--:R-:W-:-:S07]  /*b930*/  FMUL.FTZ R104, R2, R104 ;  /* 0x0000006802687220 */ /* 0x008fce0000410000 */
[----:B------:R-:W3:Y:S01]  /*b940*/  @P0 MUFU.RCP R0, R3 ;  /* 0x0000000300000308 */ /* 0x000ee20000001000 */
        /* <DEDUP_REMOVED lines=47> */
[----:B------:R5:W1:Y:S01]  /*bc40*/  @P0 MUFU.LG2 R2, R3 ;  /* 0x0000000300020308 */ /* 0x000a620000000c00 */
[----:B----4-:R-:W-:-:S02]  /*bc50*/  @P1 FMUL.FTZ R5, R4, 0.69314718246459960938 ;  /* 0x3f31721804051820 */ /* 0x010fc40000410000 */
[----:B------:R-:W-:Y:S02]  /*bc60*/  @P1 FMUL.FTZ R4, R6, c[0x0][0x2d0] ;  /* 0x0000b40006041a20 */ /* 0x000fe40000410000 */
[----:B---3--:R-:W-:Y:S02]  /*bc70*/  FMUL.FTZ R106, R0, R106 ;  /* 0x0000006a006a7220 */ /* 0x008fe40000410000 */
[----:B------:R-:W-:Y:S01]  /*bc80*/  @P1 FFMA.FTZ R16, R4, R100, R5 ;  /* 0x0000006404101223 */ /* 0x000fe20000010005 */
[----:B------:R-:W-:Y:S01]  /*bc90*/  MOV R4, 0x1 ;  /* 0x0000000100047802 */ /* 0x000fe20000000f00 */
[C---:B------:R-:W-:Y:S02]  /*bca0*/  FMUL.FTZ R107, R0.reuse, R107 ;  /* 0x0000006b006b7220 */ /* 0x040fe40000410000 */
[C---:B------:R-:W-:Y:S02]  /*bcb0*/  FMUL.FTZ R110, R0.reuse, R110 ;  /* 0x0000006e006e7220 */ /* 0x040fe40000410000 */
[----:B------:R-:W-:-:S02]  /*bcc0*/  FMUL.FTZ R111, R0, R111 ;  /* 0x0000006f006f7220 */ /* 0x000fc40000410000 */
[----:B------:R-:W-:Y:S01]  /*bcd0*/  FMUL.FTZ R114, R0, R114 ;  /* 0x0000007200727220 */ /* 0x000fe20000410000 */
[----:B-----5:R-:W-:Y:S01]  /*bce0*/  @P0 MOV R3, 0x3f317218 ;  /* 0x3f31721800030802 */ /* 0x020fe20000000f00 */
[----:B-1----:R-:W-:Y:S02]  /*bcf0*/  @P0 FMUL.FTZ R2, R2, 0.69314718246459960938 ;  /* 0x3f31721802020820 */ /* 0x002fe40000410000 */
[C---:B------:R-:W-:Y:S02]  /*bd00*/  FMUL.FTZ R115, R0.reuse, R115 ;  /* 0x0000007300737220 */ /* 0x040fe40000410000 */
[----:B------:R-:W-:Y:S02]  /*bd10*/  @P0 FMUL.FTZ R3, R3, c[0x0][0x2d0] ;  /* 0x0000b40003030a20 */ /* 0x000fe40000410000 */
        /* <DEDUP_REMOVED lines=42> */
[----:B------:R-:W-:Y:S01]  /*bfc0*/  PRMT R0, R4, 0x7610, R0 ;  /* 0x0000761004007816 */ /* 0x000fe20000000000 */
[----:B------:R-:W-:Y:S02]  /*bfd0*/  @P0 FFMA.FTZ R15, R3, R12, R2 ;  /* 0x0000000c030f0223 */ /* 0x000fe40000010002 */
.L_x_1014:
[----:B------:R-:W1:Y:S01]  /*bfe0*/  S2R R6, SR_TID.X ;  /* 0x0000000000067919 */ /* 0x000e620000002100 */
[----:B------:R-:W-:Y:S01]  /*bff0*/  BSSY B0, `(.L_x_1055) ;  /* 0x0000010000007945 */ /* 0x000fe20003800000 */
[----:B-1----:R-:W-:-:S13]  /*c000*/  LOP3.LUT P6, RZ, R6, 0xff, RZ, 0xc0, !PT ;  /* 0x000000ff06ff7812 */ /* 0x002fda00078cc0ff */
[----:B------:R-:W-:Y:S05]  /*c010*/  @P6 BRA `(.L_x_1056) ;  /* 0x000000d000006947 */ /* 0x000fea0003800000 */
[----:B------:R-:W1:Y:S01]  /*c020*/  S2R R4, SR_LANEID ;  /* 0x0000000000047919 */ /* 0x000e620000000000 */
[----:B------:R-:W-:Y:S01]  /*c030*/  VOTEU.ANY UR4, UPT, PT ;  /* 0x0000000000047886 */ /* 0x000fe200038e0100 */
[----:B------:R-:W-:Y:S01]  /*c040*/  IMAD.MOV.U32 R5, RZ, RZ, c[0x0][0x584] ;  /* 0x00016100ff057624 */ /* 0x000fe200078e00ff */
[----:B------:R-:W1:Y:S08]  /*c050*/  FLO.U32 R3, UR4 ;  /* 0x0000000400037d00 */ /* 0x000e7000080e0000 */
[----:B------:R-:W3:Y:S01]  /*c060*/  POPC R2, UR4 ;  /* 0x0000000400027d09 */ /* 0x000ee20008000000 */
[----:B-1----:R-:W-:Y:S01]  /*c070*/  ISETP.EQ.U32.AND P0, PT, R3, R4, PT ;  /* 0x000000040300720c */ /* 0x002fe20003f02070 */
[----:B------:R-:W-:-:S12]  /*c080*/  IMAD.MOV.U32 R4, RZ, RZ, c[0x0][0x580] ;  /* 0x00016000ff047624 */ /* 0x000fd800078e00ff */
[----:B---3--:R1:W3:Y:S04]  /*c090*/  @P0 ATOMG.E.ADD.STRONG.GPU PT, R2, [R4.64], R2 ;  /* 0x00000002040209a8 */ /* 0x0082e800081ee1c6 */
[----:B-1----:R-:W1:Y:S04]  /*c0a0*/  S2R R4, SR_LTMASK ;  /* 0x0000000000047919 */ /* 0x002e680000003900 */
[----:B---3--:R1:W3:Y:S02]  /*c0b0*/  SHFL.IDX PT, R3, R2, R3, 0x1f ;  /* 0x00001f0302037589 */ /* 0x0082e400000e0000 */
[----:B-1----:R-:W-:-:S06]  /*c0c0*/  LOP3.LUT R2, R4, UR4, RZ, 0xc0, !PT ;  /* 0x0000000404027c12 */ /* 0x002fcc000f8ec0ff */
[----:B------:R-:W3:Y:S02]  /*c0d0*/  POPC R2, R2 ;  /* 0x0000000200027309 */ /* 0x000ee40000000000 */
[----:B---3--:R-:W-:-:S06]  /*c0e0*/  IADD3 R236, R3, c[0x0][0xc], R2 ;  /* 0x0000030003ec7a10 */ /* 0x008fcc0007ffe002 */
.L_x_1056:
[----:B------:R-:W-:Y:S05]  /*c0f0*/  BSYNC B0 ;  /* 0x0000000000007941 */ /* 0x000fea0003800000 */
.L_x_1055:
[----:B------:R-:W-:Y:S01]  /*c100*/  PRMT R0, R0, 0x9910, RZ ;  /* 0x0000991000007816 */ /* 0x000fe200000000ff */
[----:B------:R-:W-:Y:S01]  /*c110*/  BSSY B1, `(.L_x_1057) ;  /* 0x0000178000017945 */ /* 0x000fe20003800000 */
[----:B------:R-:W-:Y:S02]  /*c120*/  IMAD.MOV.U32 R17, RZ, RZ, R236 ;  /* 0x000000ffff117224 */ /* 0x000fe400078e00ec */
[----:B------:R-:W-:-:S13]  /*c130*/  ISETP.NE.AND P0, PT, R0, RZ, PT ;  /* 0x000000ff0000720c */ /* 0x000fda0003f05270 */
[----:B------:R-:W-:Y:S05]  /*c140*/  @!P0 BRA `(.L_x_1058) ;  /* 0x000014c000008947 */ /* 0x000fea0003800000 */
[----:B------:R-:W-:Y:S01]  /*c150*/  WARPSYNC 0xffffffff ;  /* 0xffffffff00007948 */ /* 0x000fe20003800000 */
[----:B------:R-:W-:Y:S06]  /*c160*/  BAR.SYNC.DEFER_BLOCKING 0x1, 0x100 ;  /* 0x0044000000007b1d */ /* 0x000fec0000010000 */
[----:B------:R-:W-:Y:S05]  /*c170*/  BRA.CONV ~URZ, `(.L_x_1059) ;  /* 0x000000837f007947 */ /* 0x000fea000b800000 */
[----:B------:R-:W-:Y:S01]  /*c180*/  SHF.R.S32.HI R2, RZ, 0x1f, R6 ;  /* 0x0000001fff027819 */ /* 0x000fe20000011406 */
[----:B------:R-:W-:Y:S02]  /*c190*/  IMAD.MOV.U32 R3, RZ, RZ, RZ ;  /* 0x000000ffff037224 */ /* 0x000fe400078e00ff */
[----:B------:R-:W-:Y:S01]  /*c1a0*/  IMAD.MOV.U32 R0, RZ, RZ, 0x1f ;  /* 0x0000001fff007424 */ /* 0x000fe200078e00ff */
[----:B------:R-:W-:-:S04]  /*c1b0*/  LEA.HI R2, R2, R6, RZ, 0x7 ;  /* 0x0000000602027211 */ /* 0x000fc800078f38ff */
[----:B------:R-:W-:-:S05]  /*c1c0*/  SHF.R.S32.HI R2, RZ, 0x7, R2 ;  /* 0x00000007ff027819 */ /* 0x000fca0000011402 */
[----:B------:R-:W-:Y:S01]  /*c1d0*/  IMAD.MOV.U32 R20, RZ, RZ, R2 ;  /* 0x000000ffff147224 */ /* 0x000fe200078e0002 */
[----:B------:R-:W-:Y:S02]  /*c1e0*/  MOV R2, 0xc200 ;  /* 0x0000c20000027802 */ /* 0x000fe40000000f00 */
[----:B--2--5:R-:W-:Y:S05]  /*c1f0*/  CALL.REL.NOINC `($__internal_17_$__cuda_sm70_shflsync_idx_p) ;  /* 0x0000348000007944 */ /* 0x024fea0003c00000 */
.L_x_1059:
[----:B------:R-:W3:Y:S01]  /*c200*/  LDL R6, [R1] ;  /* 0x0000000001067983 */ /* 0x000ee20000100800 */
[----:B------:R-:W-:Y:S01]  /*c210*/  IMAD.MOV.U32 R3, RZ, RZ, 0x1 ;  /* 0x00000001ff037424 */ /* 0x000fe200078e00ff */
[----:B------:R-:W-:Y:S01]  /*c220*/  SHF.R.S32.HI R0, RZ, 0x1f, R227 ;  /* 0x0000001fff007819 */ /* 0x000fe200000114e3 */
[----:B------:R-:W-:Y:S01]  /*c230*/  IMAD.WIDE.U32 R4, R227, c[0x0][0x4d0], RZ ;  /* 0x00013400e3047a25 */ /* 0x000fe200078e00ff */
[----:B------:R-:W4:Y:S02]  /*c240*/  LDL R19, [R1+0x8] ;  /* 0x0000080001137983 */ /* 0x000f240000100800 */
[----:B------:R-:W-:Y:S01]  /*c250*/  ISETP.NE.AND P1, PT, R3, c[0x0][0x4e8], PT ;  /* 0x00013a0003007a0c */ /* 0x000fe20003f25270 */
[C---:B------:R-:W-:Y:S02]  /*c260*/  IMAD R2, R0.reuse, c[0x0][0x4d0], RZ ;  /* 0x0001340000027a24 */ /* 0x040fe400078e02ff */
[----:B------:R-:W-:Y:S01]  /*c270*/  IMAD R3, R0, c[0x0][0x438], RZ ;  /* 0x00010e0000037a24 */ /* 0x000fe200078e02ff */
[----:B------:R-:W-:Y:S01]  /*c280*/  SHF.R.S32.HI R0, RZ, 0x1f, R226 ;  /* 0x0000001fff007819 */ /* 0x000fe200000114e2 */
[----:B------:R-:W-:-:S04]  /*c290*/  IMAD R2, R227, c[0x0][0x4d4], R2 ;  /* 0x00013500e3027a24 */ /* 0x000fc800078e0202 */
[----:B------:R-:W-:Y:S02]  /*c2a0*/  IMAD.IADD R5, R5, 0x1, R2 ;  /* 0x0000000105057824 */ /* 0x000fe400078e0202 */
[----:B------:R-:W-:Y:S02]  /*c2b0*/  IMAD R9, R0, c[0x0][0x4d8], RZ ;  /* 0x0001360000097a24 */ /* 0x000fe400078e02ff */
[C---:B------:R-:W-:Y:S02]  /*c2c0*/  IMAD R8, R227.reuse, c[0x0][0x43c], R3 ;  /* 0x00010f00e3087a24 */ /* 0x040fe400078e0203 */
[C---:B------:R-:W-:Y:S02]  /*c2d0*/  IMAD R9, R226.reuse, c[0x0][0x4dc], R9 ;  /* 0x00013700e2097a24 */ /* 0x040fe400078e0209 */
[----:B------:R-:W-:Y:S01]  /*c2e0*/  IMAD.WIDE.U32 R4, R226, c[0x0][0x4d8], R4 ;  /* 0x00013600e2047a25 */ /* 0x000fe200078e0004 */
[----:B------:R-:W1:Y:S03]  /*c2f0*/  S2R R20, SR_TID.X ;  /* 0x0000000000147919 */ /* 0x000e660000002100 */
[----:B------:R-:W-:-:S04]  /*c300*/  IMAD.WIDE.U32 R2, R227, c[0x0][0x438], RZ ;  /* 0x00010e00e3027a25 */ /* 0x000fc800078e00ff */
[----:B------:R-:W-:Y:S01]  /*c310*/  IMAD.IADD R5, R5, 0x1, R9 ;  /* 0x0000000105057824 */ /* 0x000fe200078e0209 */
[----:B------:R-:W-:Y:S01]  /*c320*/  SHF.R.S32.HI R9, RZ, 0x1f, R228 ;  /* 0x0000001fff097819 */ /* 0x000fe200000114e4 */
[----:B------:R-:W-:Y:S02]  /*c330*/  IMAD.IADD R3, R3, 0x1, R8 ;  /* 0x0000000103037824 */ /* 0x000fe400078e0208 */
[----:B------:R-:W-:-:S04]  /*c340*/  IMAD.WIDE.U32 R4, R228, c[0x0][0x4e0], R4 ;  /* 0x00013800e4047a25 */ /* 0x000fc800078e0004 */
[----:B------:R-:W-:Y:S02]  /*c350*/  IMAD R0, R0, c[0x0][0x440], RZ ;  /* 0x0001100000007a24 */ /* 0x000fe400078e02ff */
[----:B------:R-:W-:-:S04]  /*c360*/  IMAD.WIDE.U32 R2, R226, c[0x0][0x440], R2 ;  /* 0x00011000e2027a25 */ /* 0x000fc800078e0002 */
[----:B------:R-:W-:-:S04]  /*c370*/  IMAD R14, R226, c[0x0][0x444], R0 ;  /* 0x00011100e20e7a24 */ /* 0x000fc800078e0200 */
[----:B------:R-:W-:-:S04]  /*c380*/  IMAD.IADD R3, R3, 0x1, R14 ;  /* 0x0000000103037824 */ /* 0x000fc800078e020e */
[----:B------:R-:W-:Y:S01]  /*c390*/  IMAD.WIDE.U32 R2, R228, c[0x0][0x448], R2 ;  /* 0x00011200e4027a25 */ /* 0x000fe200078e0002 */
[----:B-1----:R-:W-:-:S04]  /*c3a0*/  SHF.R.S32.HI R18, RZ, 0x1f, R20 ;  /* 0x0000001fff127819 */ /* 0x002fc80000011414 */
[----:B------:R-:W-:-:S04]  /*c3b0*/  LEA.HI R18, R18, R20, RZ, 0x5 ;  /* 0x0000001412127211 */ /* 0x000fc800078f28ff */
[----:B------:R-:W-:Y:S01]  /*c3c0*/  LOP3.LUT R18, R18, 0xffffffe0, RZ, 0xc0, !PT ;  /* 0xffffffe012127812 */ /* 0x000fe200078ec0ff */
[----:B------:R-:W-:Y:S02]  /*c3d0*/  ULDC UR5, c[0x0][0x4e8] ;  /* 0x00013a0000057ab9 */ /* 0x000fe40000000800 */
[----:B------:R-:W-:Y:S02]  /*c3e0*/  ULDC UR4, c[0x0][0x388] ;  /* 0x0000e20000047ab9 */ /* 0x000fe40000000800 */
[----:B------:R-:W-:Y:S01]  /*c3f0*/  IMAD.IADD R18, R20, 0x1, -R18 ;  /* 0x0000000114127824 */ /* 0x000fe200078e0a12 */
[----:B------:R-:W-:Y:S01]  /*c400*/  UIMAD UR4, UR5, UR4, URZ ;  /* 0x00000004050472a4 */ /* 0x000fe2000f8e023f */
[C---:B------:R-:W-:Y:S01]  /*c410*/  IADD3 R32, R225.reuse, 0x38, RZ ;  /* 0x00000038e1207810 */ /* 0x040fe20007ffe0ff */
[----:B------:R-:W-:Y:S01]  /*c420*/  BSSY B0, `(.L_x_1060) ;  /* 0x00000ba000007945 */ /* 0x000fe20003800000 */
        /* <DEDUP_REMOVED lines=18> */
[----:B------:R-:W-:Y:S02]  /*c550*/  IADD3 R31, R225, 0x38, RZ ;  /* 0x00000038e11f7810 */ /* 0x000fe40007ffe0ff */
[----:B------:R-:W-:-:S02]  /*c560*/  SHF.R.S32.HI R32, RZ, 0x1f, R32 ;  /* 0x0000001fff207819 */ /* 0x000fc40000011420 */
[C---:B------:R-:W-:Y:S02]  /*c570*/  IADD3 R33, R225.reuse, 0x30, RZ ;  /* 0x00000030e1217810 */ /* 0x040fe40007ffe0ff */
[----:B------:R-:W-:Y:S02]  /*c580*/  SHF.R.S32.HI R34, RZ, 0x1f, R34 ;  /* 0x0000001fff227819 */ /* 0x000fe40000011422 */
[C---:B------:R-:W-:Y:S02]  /*c590*/  IADD3 R35, R225.reuse, 0x28, RZ ;  /* 0x00000028e1237810 */ /* 0x040fe40007ffe0ff */
        /* <DEDUP_REMOVED lines=8> */
[----:B------:R-:W-:Y:S01]  /*c620*/  SHF.R.S32.HI R141, RZ, 0x1f, R141 ;  /* 0x0000001fff8d7819 */ /* 0x000fe2000001148d */
[----:B---3--:R-:W-:-:S04]  /*c630*/  IMAD.IADD R7, R6, 0x1, R229 ;  /* 0x0000000106077824 */ /* 0x008fc800078e02e5 */
[----:B------:R-:W-:-:S04]  /*c640*/  @P1 IMAD.HI.U32 R10, R7, c[0x0][0x4ec], RZ ;  /* 0x00013b00070a1a27 */ /* 0x000fc800078e00ff */
[----:B------:R-:W-:Y:S01]  /*c650*/  IMAD.MOV.U32 R6, RZ, RZ, R7 ;  /* 0x000000ffff067224 */ /* 0x000fe200078e0007 */
[----:B------:R-:W-:Y:S01]  /*c660*/  @P1 SHF.R.U32.HI R6, RZ, c[0x0][0x4f0], R10 ;  /* 0x00013c00ff061a19 */ /* 0x000fe2000001160a */
[----:B------:R-:W-:-:S04]  /*c670*/  IMAD R10, R9, c[0x0][0x4e0], RZ ;  /* 0x00013800090a7a24 */ /* 0x000fc800078e02ff */
[----:B------:R-:W-:-:S04]  /*c680*/  IMAD.MOV R8, RZ, RZ, -R6 ;  /* 0x000000ffff087224 */ /* 0x000fc800078e0a06 */
[----:B------:R-:W-:Y:S01]  /*c690*/  IMAD R8, R8, c[0x0][0x4e8], R7 ;  /* 0x00013a0008087a24 */ /* 0x000fe200078e0207 */
[----:B------:R-:W-:Y:S01]  /*c6a0*/  SHF.R.S32.HI R12, RZ, 0x1f, R6 ;  /* 0x0000001fff0c7819 */ /* 0x000fe20000011406 */
[----:B------:R-:W-:Y:S01]  /*c6b0*/  IMAD R11, R228, c[0x0][0x4e4], R10 ;  /* 0x00013900e40b7a24 */ /* 0x000fe200078e020a */
[----:B------:R-:W-:Y:S02]  /*c6c0*/  IADD3 R4, P0, R6, R4, RZ ;  /* 0x0000000406047210 */ /* 0x000fe40007f1e0ff */
[----:B------:R-:W-:Y:S01]  /*c6d0*/  SHF.R.S32.HI R13, RZ, 0x1f, R8 ;  /* 0x0000001fff0d7819 */ /* 0x000fe20000011408 */
[----:B------:R-:W-:Y:S01]  /*c6e0*/  @P1 IMAD.HI.U32 R10, R7, c[0x0][0x4ec], RZ ;  /* 0x00013b00070a1a27 */ /* 0x000fe200078e00ff */
[----:B------:R-:W-:-:S03]  /*c6f0*/  IADD3.X R5, R12, R5, R11, P0, !PT ;  /* 0x000000050c057210 */ /* 0x000fc600007fe40b */
[----:B------:R-:W-:Y:S02]  /*c700*/  IMAD R9, R9, c[0x0][0x448], RZ ;  /* 0x0001120009097a24 */ /* 0x000fe400078e02ff */
[----:B------:R-:W-:Y:S02]  /*c710*/  IMAD R6, R13, c[0x0][0x4c8], RZ ;  /* 0x000132000d067a24 */ /* 0x000fe400078e02ff */
[----:B------:R-:W-:Y:S01]  /*c720*/  IMAD.MOV.U32 R0, RZ, RZ, R7 ;  /* 0x000000ffff007224 */ /* 0x000fe200078e0007 */
[----:B------:R-:W-:Y:S01]  /*c730*/  @P1 SHF.R.U32.HI R0, RZ, c[0x0][0x4f0], R10 ;  /* 0x00013c00ff001a19 */ /* 0x000fe2000001160a */
[----:B------:R-:W-:Y:S02]  /*c740*/  IMAD R9, R228, c[0x0][0x44c], R9 ;  /* 0x00011300e4097a24 */ /* 0x000fe400078e0209 */
[C---:B------:R-:W-:Y:S02]  /*c750*/  IMAD R6, R8.reuse, c[0x0][0x4cc], R6 ;  /* 0x0001330008067a24 */ /* 0x040fe400078e0206 */
[----:B------:R-:W-:Y:S01]  /*c760*/  IMAD.WIDE.U32 R4, R8, c[0x0][0x4c8], R4 ;  /* 0x0001320008047a25 */ /* 0x000fe200078e0004 */
[----:B------:R-:W-:-:S03]  /*c770*/  SHF.R.S32.HI R10, RZ, 0x1f, R0 ;  /* 0x0000001fff0a7819 */ /* 0x000fc60000011400 */
[----:B------:R-:W-:Y:S02]  /*c780*/  IMAD.IADD R3, R3, 0x1, R9 ;  /* 0x0000000103037824 */ /* 0x000fe400078e0209 */
[----:B------:R-:W-:Y:S02]  /*c790*/  IMAD.MOV R8, RZ, RZ, -R0 ;  /* 0x000000ffff087224 */ /* 0x000fe400078e0a00 */
[----:B------:R-:W-:Y:S01]  /*c7a0*/  IMAD.IADD R9, R5, 0x1, R6 ;  /* 0x0000000105097824 */ /* 0x000fe200078e0206 */
[----:B------:R-:W-:Y:S01]  /*c7b0*/  LEA R6, P0, R4, c[0x0][0x4a8], 0x2 ;  /* 0x00012a0004067a11 */ /* 0x000fe200078010ff */
[----:B------:R-:W-:Y:S02]  /*c7c0*/  IMAD R8, R8, c[0x0][0x4e8], R7 ;  /* 0x00013a0008087a24 */ /* 0x000fe400078e0207 */
[----:B------:R-:W-:Y:S01]  /*c7d0*/  IMAD R5, R10, c[0x0][0x430], RZ ;  /* 0x00010c000a057a24 */ /* 0x000fe200078e02ff */
[----:B------:R-:W-:Y:S02]  /*c7e0*/  LEA.HI.X R7, R4, c[0x0][0x4ac], R9, 0x2, P0 ;  /* 0x00012b0004077a11 */ /* 0x000fe400000f1409 */
[----:B------:R-:W-:Y:S01]  /*c7f0*/  SHFL.IDX PT, R4, R6, RZ, 0x1c1f ;  /* 0x001c1fff06047589 */ /* 0x000fe200000e0000 */
[----:B------:R-:W-:Y:S01]  /*c800*/  IMAD R10, R0, c[0x0][0x434], R5 ;  /* 0x00010d00000a7a24 */ /* 0x000fe200078e0205 */
[----:B------:R-:W-:-:S02]  /*c810*/  SHF.R.S32.HI R9, RZ, 0x1f, R8 ;  /* 0x0000001fff097819 */ /* 0x000fc40000011408 */
[----:B------:R-:W1:Y:S01]  /*c820*/  SHFL.IDX PT, R5, R7, RZ, 0x1c1f ;  /* 0x001c1fff07057589 */ /* 0x000e6200000e0000 */
[----:B------:R-:W-:-:S03]  /*c830*/  IMAD.WIDE.U32 R2, R0, c[0x0][0x430], R2 ;  /* 0x00010c0000027a25 */ /* 0x000fc600078e0002 */
[----:B------:R-:W-:Y:S01]  /*c840*/  SHFL.IDX PT, R6, R6, 0x1, 0x1c1f ;  /* 0x003c1f0006067f89 */ /* 0x000fe200000e0000 */
[----:B----4-:R-:W-:-:S03]  /*c850*/  IMAD.IADD R0, R19, 0x1, R229 ;  /* 0x0000000113007824 */ /* 0x010fc600078e02e5 */
[----:B------:R-:W3:Y:S01]  /*c860*/  SHFL.IDX PT, R7, R7, 0x1, 0x1c1f ;  /* 0x003c1f0007077f89 */ /* 0x000ee200000e0000 */
[----:B------:R-:W-:Y:S01]  /*c870*/  IMAD.IADD R3, R3, 0x1, R10 ;  /* 0x0000000103037824 */ /* 0x000fe200078e020a */
[----:B------:R-:W-:Y:S01]  /*c880*/  LOP3.LUT P1, RZ, R18, 0x3, RZ, 0xc0, !PT ;  /* 0x0000000312ff7812 */ /* 0x000fe2000782c0ff */
[----:B------:R-:W-:Y:S01]  /*c890*/  IMAD R10, R9, c[0x0][0x428], RZ ;  /* 0x00010a00090a7a24 */ /* 0x000fe200078e02ff */
[C---:B------:R-:W-:Y:S02]  /*c8a0*/  IADD3 R9, R0.reuse, 0x8, RZ ;  /* 0x0000000800097810 */ /* 0x040fe40007ffe0ff */
[----:B------:R-:W-:Y:S02]  /*c8b0*/  ISETP.GE.OR P2, PT, R0, UR4, P1 ;  /* 0x0000000400007c0c */ /* 0x000fe40008f46670 */
[----:B------:R-:W-:Y:S01]  /*c8c0*/  ISETP.GE.OR P1, PT, R9, UR4, P1 ;  /* 0x0000000409007c0c */ /* 0x000fe20008f26670 */
[C---:B------:R-:W-:Y:S02]  /*c8d0*/  IMAD R10, R8.reuse, c[0x0][0x42c], R10 ;  /* 0x00010b00080a7a24 */ /* 0x040fe400078e020a */
[----:B------:R-:W-:-:S04]  /*c8e0*/  IMAD.WIDE.U32 R2, R8, c[0x0][0x428], R2 ;  /* 0x00010a0008027a25 */ /* 0x000fc800078e0002 */
[----:B------:R-:W-:-:S04]  /*c8f0*/  IMAD.IADD R3, R3, 0x1, R10 ;  /* 0x0000000103037824 */ /* 0x000fc800078e020a */
[----:B-1----:R1:W-:Y:S01]  /*c900*/  @!P2 ST.E [R4.64], R16 ;  /* 0x000000100400a985 */ /* 0x0023e2000c101906 */
[----:B------:R-:W-:-:S03]  /*c910*/  LEA R11, P0, R2, c[0x0][0x400], 0x2 ;  /* 0x00010000020b7a11 */ /* 0x000fc600078010ff */
[----:B---3--:R1:W-:Y:S01]  /*c920*/  @!P1 ST.E [R6.64], R15 ;  /* 0x0000000f06009985 */ /* 0x0083e2000c101906 */
[----:B------:R-:W-:Y:S02]  /*c930*/  ISETP.GE.AND P1, PT, R0, UR4, PT ;  /* 0x0000000400007c0c */ /* 0x000fe4000bf26270 */
[----:B------:R-:W-:Y:S02]  /*c940*/  LEA.HI.X R10, R2, c[0x0][0x404], R3, 0x2, P0 ;  /* 0x00010100020a7a11 */ /* 0x000fe400000f1403 */
[----:B------:R1:W3:Y:S01]  /*c950*/  SHFL.IDX PT, R2, R11, RZ, 0x1c1f ;  /* 0x001c1fff0b027589 */ /* 0x0002e200000e0000 */
[----:B------:R-:W-:-:S03]  /*c960*/  ISETP.GE.AND P0, PT, R9, UR4, PT ;  /* 0x0000000409007c0c */ /* 0x000fc6000bf06270 */
[----:B------:R1:W4:Y:S01]  /*c970*/  SHFL.IDX PT, R3, R10, RZ, 0x1c1f ;  /* 0x001c1fff0a037589 */ /* 0x00032200000e0000 */
[----:B------:R-:W-:Y:S02]  /*c980*/  SHF.R.S32.HI R12, RZ, 0x1f, R237 ;  /* 0x0000001fff0c7819 */ /* 0x000fe400000114ed */
[----:B------:R-:W-:Y:S02]  /*c990*/  SHF.R.S32.HI R13, RZ, 0x1f, R238 ;  /* 0x0000001fff0d7819 */ /* 0x000fe400000114ee */
[----:B------:R-:W-:Y:S02]  /*c9a0*/  SHF.R.S32.HI R18, RZ, 0x1f, R240 ;  /* 0x0000001fff127819 */ /* 0x000fe400000114f0 */
[----:B------:R-:W-:Y:S01]  /*c9b0*/  SHF.R.S32.HI R19, RZ, 0x1f, R241 ;  /* 0x0000001fff137819 */ /* 0x000fe200000114f1 */
[----:B------:R-:W-:Y:S05]  /*c9c0*/  @P1 BRA `(.L_x_1061) ;  /* 0x000005f000001947 */ /* 0x000fea0003800000 */
[----:B------:R-:W-:Y:S02]  /*c9d0*/  ISETP.GE.AND P5, PT, R225, c[0x0][0x3c8], PT ;  /* 0x0000f200e1007a0c */ /* 0x000fe40003fa6270 */
[----:B------:R-:W-:-:S02]  /*c9e0*/  ISETP.GE.AND P1, PT, R140, c[0x0][0x3c8], PT ;  /* 0x0000f2008c007a0c */ /* 0x000fc40003f26270 */
[----:B------:R-:W-:Y:S02]  /*c9f0*/  ISETP.GE.AND P4, PT, R138, c[0x0][0x3c8], PT ;  /* 0x0000f2008a007a0c */ /* 0x000fe40003f86270 */
[----:B------:R-:W-:-:S07]  /*ca00*/  ISETP.GE.AND P2, PT, R136, c[0x0][0x3c8], PT ;  /* 0x0000f20088007a0c */ /* 0x000fce0003f46270 */
[----:B-1-34-:R-:W-:Y:S02]  /*ca10*/  @!P5 IMAD.WIDE R6, R225, 0x4, R2 ;  /* 0x00000004e106d825 */ /* 0x01afe400078e0202 */
[----:B------:R-:W-:-:S03]  /*ca20*/  @!P1 LEA R4, P3, R140, R2, 0x2 ;  /* 0x000000028c049211 */ /* 0x000fc600078610ff */
[----:B------:R1:W-:Y:S01]  /*ca30*/  @!P5 ST.E.64 [R6.64], R104 ;  /* 0x000000680600d985 */ /* 0x0003e2000c101b06 */
[----:B------:R-:W-:Y:S02]  /*ca40*/  @!P1 LEA.HI.X R5, R140, R3, R141, 0x2, P3 ;  /* 0x000000038c059211 */ /* 0x000fe400018f148d */
[----:B------:R-:W-:-:S03]  /*ca50*/  ISETP.GE.AND P5, PT, R101, c[0x0][0x3c8], PT ;  /* 0x0000f20065007a0c */ /* 0x000fc60003fa6270 */
[----:B------:R3:W-:Y:S01]  /*ca60*/  @!P1 ST.E.64 [R4.64], R108 ;  /* 0x0000006c04009985 */ /* 0x0007e2000c101b06 */
[----:B------:R-:W-:Y:S02]  /*ca70*/  ISETP.GE.AND P1, PT, R35, c[0x0][0x3c8], PT ;  /* 0x0000f20023007a0c */ /* 0x000fe40003f26270 */
[----:B-1----:R-:W-:-:S04]  /*ca80*/  @!P4 LEA R6, P3, R138, R2, 0x2 ;  /* 0x000000028a06c211 */ /* 0x002fc800078610ff */
[----:B------:R-:W-:Y:S02]  /*ca90*/  @!P4 LEA.HI.X R7, R138, R3, R139, 0x2, P3 ;  /* 0x000000038a07c211 */ /* 0x000fe400018f148b */
[----:B---3--:R-:W-:-:S03]  /*caa0*/  @!P2 LEA R4, P3, R136, R2, 0x2 ;  /* 0x000000028804a211 */ /* 0x008fc600078610ff */
        /* <DEDUP_REMOVED lines=60> */
[----:B-1----:R-:W-:-:S04]  /*ce70*/  @!P3 LEA R6, P4, R242, R2, 0x2 ;  /* 0x00000002f206b211 */ /* 0x002fc800078810ff */
[-C--:B------:R-:W-:Y:S02]  /*ce80*/  @!P3 LEA.HI.X R7, R242, R3.reuse, R20, 0x2, P4 ;  /* 0x00000003f207b211 */ /* 0x080fe400020f1414 */
[-C--:B---3--:R-:W-:Y:S02]  /*ce90*/  @!P2 LEA R4, P1, R241, R2.reuse, 0x2 ;  /* 0x00000002f104a211 */ /* 0x088fe400078210ff */
[----:B------:R-:W-:Y:S01]  /*cea0*/  ISETP.GE.AND P4, PT, R239, c[0x0][0x3c8], PT ;  /* 0x0000f200ef007a0c */ /* 0x000fe20003f86270 */
[----:B------:R1:W-:Y:S01]  /*ceb0*/  @!P3 ST.E.64 [R6.64], R76 ;  /* 0x0000004c0600b985 */ /* 0x0003e2000c101b06 */
[----:B------:R-:W-:Y:S02]  /*cec0*/  @!P2 LEA.HI.X R5, R241, R3, R19, 0x2, P1 ;  /* 0x00000003f105a211 */ /* 0x000fe400008f1413 */
[----:B------:R-:W-:Y:S02]  /*ced0*/  ISETP.GE.AND P3, PT, R238, c[0x0][0x3c8], PT ;  /* 0x0000f200ee007a0c */ /* 0x000fe40003f66270 */
[----:B------:R-:W-:Y:S01]  /*cee0*/  @!P5 LEA R8, P1, R240, R2, 0x2 ;  /* 0x00000002f008d211 */ /* 0x000fe200078210ff */
[----:B------:R3:W-:Y:S01]  /*cef0*/  @!P2 ST.E.64 [R4.64], R80 ;  /* 0x000000500400a985 */ /* 0x0007e2000c101b06 */
[----:B------:R-:W-:-:S02]  /*cf00*/  ISETP.GE.AND P2, PT, R237, c[0x0][0x3c8], PT ;  /* 0x0000f200ed007a0c */ /* 0x000fc40003f46270 */
[----:B------:R-:W-:-:S05]  /*cf10*/  @!P5 LEA.HI.X R9, R240, R3, R18, 0x2, P1 ;  /* 0x00000003f009d211 */ /* 0x000fca00008f1412 */
[----:B------:R4:W-:Y:S01]  /*cf20*/  @!P5 ST.E.64 [R8.64], R84 ;  /* 0x000000540800d985 */ /* 0x0009e2000c101b06 */
[----:B-1----:R-:W-:-:S04]  /*cf30*/  @!P4 LEA R6, P1, R239, R2, 0x2 ;  /* 0x00000002ef06c211 */ /* 0x002fc800078210ff */
[----:B------:R-:W-:Y:S02]  /*cf40*/  @!P4 LEA.HI.X R7, R239, R3, R14, 0x2, P1 ;  /* 0x00000003ef07c211 */ /* 0x000fe400008f140e */
[----:B---3--:R-:W-:-:S03]  /*cf50*/  @!P3 LEA R4, P1, R238, R2, 0x2 ;  /* 0x00000002ee04b211 */ /* 0x008fc600078210ff */
[----:B------:R4:W-:Y:S01]  /*cf60*/  @!P4 ST.E.64 [R6.64], R88 ;  /* 0x000000580600c985 */ /* 0x0009e2000c101b06 */
[----:B------:R-:W-:Y:S02]  /*cf70*/  @!P3 LEA.HI.X R5, R238, R3, R13, 0x2, P1 ;  /* 0x00000003ee05b211 */ /* 0x000fe400008f140d */
[----:B------:R-:W-:-:S03]  /*cf80*/  @!P2 LEA R2, P1, R237, R2, 0x2 ;  /* 0x00000002ed02a211 */ /* 0x000fc600078210ff */
[----:B------:R4:W-:Y:S01]  /*cf90*/  @!P3 ST.E.64 [R4.64], R92 ;  /* 0x0000005c0400b985 */ /* 0x0009e2000c101b06 */
[----:B------:R-:W-:-:S05]  /*cfa0*/  @!P2 LEA.HI.X R3, R237, R3, R12, 0x2, P1 ;  /* 0x00000003ed03a211 */ /* 0x000fca00008f140c */
[----:B------:R4:W-:Y:S04]  /*cfb0*/  @!P2 ST.E.64 [R2.64], R96 ;  /* 0x000000600200a985 */ /* 0x0009e8000c101b06 */
.L_x_1061:
[----:B------:R-:W-:Y:S05]  /*cfc0*/  BSYNC B0 ;  /* 0x0000000000007941 */ /* 0x000fea0003800000 */
.L_x_1060:
[----:B----4-:R4:W1:Y:S04]  /*cfd0*/  SHFL.IDX PT, R3, R10, 0x1, 0x1c1f ;  /* 0x003c1f000a037f89 */ /* 0x01086800000e0000 */
[----:B---3--:R4:W3:Y:S01]  /*cfe0*/  SHFL.IDX PT, R2, R11, 0x1, 0x1c1f ;  /* 0x003c1f000b027f89 */ /* 0x0088e200000e0000 */
[----:B------:R-:W-:Y:S05]  /*cff0*/  @P0 BRA `(.L_x_1062) ;  /* 0x0000089000000947 */ /* 0x000fea0003800000 */
[----:B------:R-:W-:Y:S02]  /*d000*/  ISETP.GE.AND P1, PT, R225, c[0x0][0x3c8], PT ;  /* 0x0000f200e1007a0c */ /* 0x000fe40003f26270 */
[----:B------:R-:W-:Y:S02]  /*d010*/  ISETP.GE.AND P2, PT, R140, c[0x0][0x3c8], PT ;  /* 0x0000f2008c007a0c */ /* 0x000fe40003f46270 */
[----:B------:R-:W-:Y:S02]  /*d020*/  ISETP.GE.AND P3, PT, R138, c[0x0][0x3c8], PT ;  /* 0x0000f2008a007a0c */ /* 0x000fe40003f66270 */
[----:B------:R-:W-:-:S07]  /*d030*/  ISETP.GE.AND P0, PT, R136, c[0x0][0x3c8], PT ;  /* 0x0000f20088007a0c */ /* 0x000fce0003f06270 */
[----:B-1-3--:R-:W-:Y:S02]  /*d040*/  @!P1 IMAD.WIDE R6, R225, 0x4, R2 ;  /* 0x00000004e1069825 */ /* 0x00afe400078e0202 */
[----:B------:R-:W-:-:S03]  /*d050*/  @!P2 LEA R4, P5, R140, R2, 0x2 ;  /* 0x000000028c04a211 */ /* 0x000fc600078a10ff */
[----:B------:R1:W-:Y:S01]  /*d060*/  @!P1 ST.E.64 [R6.64], R106 ;  /* 0x0000006a06009985 */ /* 0x0003e2000c101b06 */
[----:B------:R-:W-:Y:S02]  /*d070*/  ISETP.GE.AND P1, PT, R101, c[0x0][0x3c8], PT ;  /* 0x0000f20065007a0c */ /* 0x000fe40003f26270 */
[----:B------:R-:W-:-:S05]  /*d080*/  @!P2 LEA.HI.X R5, R140, R3, R141, 0x2, P5 ;  /* 0x000000038c05a211 */ /* 0x000fca00028f148d */
[----:B------:R3:W-:Y:S01]  /*d090*/  @!P2 ST.E.64 [R4.64], R110 ;  /* 0x0000006e0400a985 */ /* 0x0007e2000c101b06 */
[----:B------:R-:W-:Y:S02]  /*d0a0*/  ISETP.GE.AND P2, PT, R35, c[0x0][0x3c8], PT ;  /* 0x0000f20023007a0c */ /* 0x000fe40003f46270 */
[----:B-1----:R-:W-:-:S04]  /*d0b0*/  @!P3 LEA R6, P4, R138, R2, 0x2 ;  /* 0x000000028a06b211 */ /* 0x002fc800078810ff */
[----:B------:R-:W-:Y:S02]  /*d0c0*/  @!P3 LEA.HI.X R7, R138, R3, R139, 0x2, P4 ;  /* 0x000000038a07b211 */ /* 0x000fe400020f148b */
[----:B---3--:R-:W-:-:S03]  /*d0d0*/  @!P0 LEA R4, P5, R136, R2, 0x2 ;  /* 0x0000000288048211 */ /* 0x008fc600078a10ff */
        /* <DEDUP_REMOVED lines=30> */
[-C--:B------:R-:W-:Y:S02]  /*d2c0*/  @!P3 LEA.HI.X R7, R250, R3.reuse, R28, 0x2, P4 ;  /* 0x00000003fa07b211 */ /* 0x080fe400020f141c */
[----:B------:R-:W-:Y:S02]  /*d2d0*/  ISETP.GE.AND P4, PT, R246, c[0x0][0x3c8], PT ;  /* 0x0000f200f6007a0c */ /* 0x000fe40003f86270 */
[CC--:B---3--:R-:W-:Y:S01]  /*d2e0*/  @!P0 LEA R4, P5, R249.reuse, R2.reuse, 0x2 ;  /* 0x00000002f9048211 */ /* 0x0c8fe200078a10ff */
[----:B------:R1:W-:Y:S01]  /*d2f0*/  @!P3 ST.E.64 [R6.64], R46 ;  /* 0x0000002e0600b985 */ /* 0x0003e2000c101b06 */
[C---:B------:R-:W-:Y:S02]  /*d300*/  @!P1 LEA R8, P3, R248.reuse, R2, 0x2 ;  /* 0x00000002f8089211 */ /* 0x040fe400078610ff */
[-C--:B------:R-:W-:Y:S02]  /*d310*/  @!P0 LEA.HI.X R5, R249, R3.reuse, R27, 0x2, P5 ;  /* 0x00000003f9058211 */ /* 0x080fe400028f141b */
[----:B------:R-:W-:-:S02]  /*d320*/  @!P1 LEA.HI.X R9, R248, R3, R26, 0x2, P3 ;  /* 0x00000003f8099211 */ /* 0x000fc400018f141a */
[----:B------:R-:W-:Y:S01]  /*d330*/  ISETP.GE.AND P3, PT, R245, c[0x0][0x3c8], PT ;  /* 0x0000f200f5007a0c */ /* 0x000fe20003f66270 */
[----:B------:R3:W-:Y:S04]  /*d340*/  @!P0 ST.E.64 [R4.64], R50 ;  /* 0x0000003204008985 */ /* 0x0007e8000c101b06 */
[----:B------:R2:W-:Y:S01]  /*d350*/  @!P1 ST.E.64 [R8.64], R54 ;  /* 0x0000003608009985 */ /* 0x0005e2000c101b06 */
[----:B------:R-:W-:Y:S02]  /*d360*/  ISETP.GE.AND P1, PT, R244, c[0x0][0x3c8], PT ;  /* 0x0000f200f4007a0c */ /* 0x000fe40003f26270 */
[----:B-1----:R-:W-:-:S04]  /*d370*/  @!P2 LEA R6, P0, R247, R2, 0x2 ;  /* 0x00000002f706a211 */ /* 0x002fc800078010ff */
[-C--:B------:R-:W-:Y:S02]  /*d380*/  @!P2 LEA.HI.X R7, R247, R3.reuse, R25, 0x2, P0 ;  /* 0x00000003f707a211 */ /* 0x080fe400000f1419 */
[----:B------:R-:W-:Y:S02]  /*d390*/  ISETP.GE.AND P0, PT, R243, c[0x0][0x3c8], PT ;  /* 0x0000f200f3007a0c */ /* 0x000fe40003f06270 */
[CC--:B---3--:R-:W-:Y:S01]  /*d3a0*/  @!P4 LEA R4, P5, R246.reuse, R2.reuse, 0x2 ;  /* 0x00000002f604c211 */ /* 0x0c8fe200078a10ff */
[----:B------:R1:W-:Y:S03]  /*d3b0*/  @!P2 ST.E.64 [R6.64], R58 ;  /* 0x0000003a0600a985 */ /* 0x0003e6000c101b06 */
[----:B------:R-:W-:Y:S02]  /*d3c0*/  @!P4 LEA.HI.X R5, R246, R3, R24, 0x2, P5 ;  /* 0x00000003f605c211 */ /* 0x000fe400028f1418 */
[----:B--2---:R-:W-:-:S03]  /*d3d0*/  @!P3 LEA R8, P2, R245, R2, 0x2 ;  /* 0x00000002f508b211 */ /* 0x004fc600078410ff */
[----:B------:R2:W-:Y:S01]  /*d3e0*/  @!P4 ST.E.64 [R4.64], R62 ;  /* 0x0000003e0400c985 */ /* 0x0005e2000c101b06 */
[----:B------:R-:W-:Y:S02]  /*d3f0*/  ISETP.GE.AND P4, PT, R242, c[0x0][0x3c8], PT ;  /* 0x0000f200f2007a0c */ /* 0x000fe40003f86270 */
[----:B------:R-:W-:-:S05]  /*d400*/  @!P3 LEA.HI.X R9, R245, R3, R23, 0x2, P2 ;  /* 0x00000003f509b211 */ /* 0x000fca00010f1417 */
[----:B------:R-:W-:Y:S01]  /*d410*/  @!P3 ST.E.64 [R8.64], R66 ;  /* 0x000000420800b985 */ /* 0x000fe2000c101b06 */
[----:B------:R-:W-:Y:S02]  /*d420*/  ISETP.GE.AND P3, PT, R241, c[0x0][0x3c8], PT ;  /* 0x0000f200f1007a0c */ /* 0x000fe40003f66270 */
[----:B-1----:R-:W-:-:S04]  /*d430*/  @!P0 LEA R6, P2, R243, R2, 0x2 ;  /* 0x00000002f3068211 */ /* 0x002fc800078410ff */
[----:B------:R-:W-:Y:S02]  /*d440*/  @!P0 LEA.HI.X R7, R243, R3, R21, 0x2, P2 ;  /* 0x00000003f3078211 */ /* 0x000fe400010f1415 */
[----:B------:R-:W-:Y:S02]  /*d450*/  ISETP.GE.AND P2, PT, R240, c[0x0][0x3c8], PT ;  /* 0x0000f200f0007a0c */ /* 0x000fe40003f46270 */
[----:B--2---:R-:W-:-:S04]  /*d460*/  @!P1 LEA R4, P5, R244, R2, 0x2 ;  /* 0x00000002f4049211 */ /* 0x004fc800078a10ff */
[----:B------:R-:W-:-:S05]  /*d470*/  @!P1 LEA.HI.X R5, R244, R3, R22, 0x2, P5 ;  /* 0x00000003f4059211 */ /* 0x000fca00028f1416 */
[----:B------:R1:W-:Y:S01]  /*d480*/  @!P1 ST.E.64 [R4.64], R70 ;  /* 0x0000004604009985 */ /* 0x0003e2000c101b06 */
[----:B------:R-:W-:-:S03]  /*d490*/  ISETP.GE.AND P1, PT, R239, c[0x0][0x3c8], PT ;  /* 0x0000f200ef007a0c */ /* 0x000fc60003f26270 */
[----:B------:R2:W-:Y:S01]  /*d4a0*/  @!P0 ST.E.64 [R6.64], R74 ;  /* 0x0000004a06008985 */ /* 0x0005e2000c101b06 */
[----:B------:R-:W-:Y:S02]  /*d4b0*/  ISETP.GE.AND P0, PT, R238, c[0x0][0x3c8], PT ;  /* 0x0000f200ee007a0c */ /* 0x000fe40003f06270 */
[----:B-1----:R-:W-:-:S04]  /*d4c0*/  @!P4 LEA R4, P5, R242, R2, 0x2 ;  /* 0x00000002f204c211 */ /* 0x002fc800078a10ff */
[----:B------:R-:W-:Y:S02]  /*d4d0*/  @!P4 LEA.HI.X R5, R242, R3, R20, 0x2, P5 ;  /* 0x00000003f205c211 */ /* 0x000fe400028f1414 */
[----:B----4-:R-:W-:-:S03]  /*d4e0*/  @!P3 LEA R10, P5, R241, R2, 0x2 ;  /* 0x00000002f10ab211 */ /* 0x010fc600078a10ff */
[----:B------:R1:W-:Y:S01]  /*d4f0*/  @!P4 ST.E.64 [R4.64], R78 ;  /* 0x0000004e0400c985 */ /* 0x0003e2000c101b06 */
[CC--:B------:R-:W-:Y:S02]  /*d500*/  @!P2 LEA R8, P4, R240.reuse, R2.reuse, 0x2 ;  /* 0x00000002f008a211 */ /* 0x0c0fe400078810ff */
[-C--:B------:R-:W-:Y:S02]  /*d510*/  @!P3 LEA.HI.X R11, R241, R3.reuse, R19, 0x2, P5 ;  /* 0x00000003f10bb211 */ /* 0x080fe400028f1413 */
[C---:B--2---:R-:W-:Y:S02]  /*d520*/  @!P1 LEA R6, P5, R239.reuse, R2, 0x2 ;  /* 0x00000002ef069211 */ /* 0x044fe400078a10ff */
[-C--:B------:R-:W-:Y:S01]  /*d530*/  @!P2 LEA.HI.X R9, R240, R3.reuse, R18, 0x2, P4 ;  /* 0x00000003f009a211 */ /* 0x080fe200020f1412 */
[----:B------:R2:W-:Y:S01]  /*d540*/  @!P3 ST.E.64 [R10.64], R82 ;  /* 0x000000520a00b985 */ /* 0x0005e2000c101b06 */
[----:B------:R-:W-:-:S03]  /*d550*/  @!P1 LEA.HI.X R7, R239, R3, R14, 0x2, P5 ;  /* 0x00000003ef079211 */ /* 0x000fc600028f140e */
[----:B------:R2:W-:Y:S04]  /*d560*/  @!P2 ST.E.64 [R8.64], R86 ;  /* 0x000000560800a985 */ /* 0x0005e8000c101b06 */
[----:B------:R2:W-:Y:S01]  /*d570*/  @!P1 ST.E.64 [R6.64], R90 ;  /* 0x0000005a06009985 */ /* 0x0005e2000c101b06 */
[----:B-1----:R-:W-:-:S04]  /*d580*/  @!P0 LEA R4, P4, R238, R2, 0x2 ;  /* 0x00000002ee048211 */ /* 0x002fc800078810ff */
[----:B------:R-:W-:-:S05]  /*d590*/  @!P0 LEA.HI.X R5, R238, R3, R13, 0x2, P4 ;  /* 0x00000003ee058211 */ /* 0x000fca00020f140d */
[----:B------:R2:W-:Y:S01]  /*d5a0*/  @!P0 ST.E.64 [R4.64], R94 ;  /* 0x0000005e04008985 */ /* 0x0005e2000c101b06 */
[----:B------:R-:W-:-:S13]  /*d5b0*/  ISETP.GE.AND P0, PT, R237, c[0x0][0x3c8], PT ;  /* 0x0000f200ed007a0c */ /* 0x000fda0003f06270 */
[----:B------:R-:W-:Y:S05]  /*d5c0*/  @P0 BRA `(.L_x_1062) ;  /* 0x000002c000000947 */ /* 0x000fea0003800000 */
[----:B------:R-:W-:-:S04]  /*d5d0*/  LEA R2, P0, R237, R2, 0x2 ;  /* 0x00000002ed027211 */ /* 0x000fc800078010ff */
[----:B------:R-:W-:-:S05]  /*d5e0*/  LEA.HI.X R3, R237, R3, R12, 0x2, P0 ;  /* 0x00000003ed037211 */ /* 0x000fca00000f140c */
[----:B------:R1:W-:Y:S01]  /*d5f0*/  ST.E.64 [R2.64], R98 ;  /* 0x0000006202007985 */ /* 0x0003e2000c101b06 */
[----:B------:R-:W-:Y:S05]  /*d600*/  BRA `(.L_x_1062) ;  /* 0x0000028000007947 */ /* 0x000fea0003800000 */
.L_x_1058:
[----:B------:R-:W1:Y:S02]  /*d610*/  S2R R3, SR_TID.X ;  /* 0x0000000000037919 */ /* 0x000e640000002100 */
[----:B-1----:R-:W-:-:S13]  /*d620*/  ISETP.GT.AND P0, PT, R3, 0x7f, PT ;  /* 0x0000007f0300780c */ /* 0x002fda0003f04270 */
[----:B------:R-:W-:Y:S05]  /*d630*/  @P0 BRA `(.L_x_1062) ;  /* 0x0000025000000947 */ /* 0x000fea0003800000 */
[----:B------:R-:W-:Y:S02]  /*d640*/  MOV R2, c[0x0][0x4e8] ;  /* 0x00013a0000027a02 */ /* 0x000fe40000000f00 */
[----:B------:R-:W-:-:S03]  /*d650*/  IADD3 R6, R229, R3, RZ ;  /* 0x00000003e5067210 */ /* 0x000fc60007ffe0ff */
[----:B------:R-:W-:-:S05]  /*d660*/  IMAD R0, R2, c[0x0][0x388], RZ ;  /* 0x0000e20002007a24 */ /* 0x000fca00078e02ff */
[----:B------:R-:W-:-:S13]  /*d670*/  ISETP.GE.AND P0, PT, R6, R0, PT ;  /* 0x000000000600720c */ /* 0x000fda0003f06270 */
[----:B------:R-:W-:Y:S05]  /*d680*/  @P0 BRA `(.L_x_1062) ;  /* 0x0000020000000947 */ /* 0x000fea0003800000 */
[----:B------:R-:W-:Y:S01]  /*d690*/  ISETP.NE.AND P0, PT, R2, 0x1, PT ;  /* 0x000000010200780c */ /* 0x000fe20003f05270 */
[----:B------:R-:W-:Y:S01]  /*d6a0*/  IMAD.WIDE.U32 R2, R227, c[0x0][0x4d0], RZ ;  /* 0x00013400e3027a25 */ /* 0x000fe200078e00ff */
[----:B------:R-:W-:Y:S02]  /*d6b0*/  SHF.R.S32.HI R0, RZ, 0x1f, R227 ;  /* 0x0000001fff007819 */ /* 0x000fe400000114e3 */
[----:B------:R-:W-:-:S03]  /*d6c0*/  SHF.R.S32.HI R5, RZ, 0x1f, R226 ;  /* 0x0000001fff057819 */ /* 0x000fc600000114e2 */
[----:B------:R-:W-:Y:S02]  /*d6d0*/  IMAD R0, R0, c[0x0][0x4d0], RZ ;  /* 0x0001340000007a24 */ /* 0x000fe400078e02ff */
[----:B------:R-:W-:Y:S02]  /*d6e0*/  IMAD R5, R5, c[0x0][0x4d8], RZ ;  /* 0x0001360005057a24 */ /* 0x000fe400078e02ff */
[----:B------:R-:W-:Y:S01]  /*d6f0*/  IMAD R4, R227, c[0x0][0x4d4], R0 ;  /* 0x00013500e3047a24 */ /* 0x000fe200078e0200 */
[----:B------:R-:W-:Y:S01]  /*d700*/  MOV R0, R6 ;  /* 0x0000000600007202 */ /* 0x000fe20000000f00 */
[----:B------:R-:W-:-:S03]  /*d710*/  @P0 IMAD.HI.U32 R7, R6, c[0x0][0x4ec], RZ ;  /* 0x00013b0006070a27 */ /* 0x000fc600078e00ff */
[----:B------:R-:W-:Y:S02]  /*d720*/  IADD3 R3, R3, R4, RZ ;  /* 0x0000000403037210 */ /* 0x000fe40007ffe0ff */
[----:B------:R-:W-:Y:S01]  /*d730*/  @P0 SHF.R.U32.HI R0, RZ, c[0x0][0x4f0], R7 ;  /* 0x00013c00ff000a19 */ /* 0x000fe20000011607 */
[C---:B------:R-:W-:Y:S01]  /*d740*/  IMAD R7, R226.reuse, c[0x0][0x4dc], R5 ;  /* 0x00013700e2077a24 */ /* 0x040fe200078e0205 */
[----:B------:R-:W-:Y:S01]  /*d750*/  SHF.R.S32.HI R4, RZ, 0x1f, R228 ;  /* 0x0000001fff047819 */ /* 0x000fe200000114e4 */
[----:B------:R-:W-:Y:S01]  /*d760*/  IMAD.WIDE.U32 R2, R226, c[0x0][0x4d8], R2 ;  /* 0x00013600e2027a25 */ /* 0x000fe200078e0002 */
[----:B------:R-:W-:-:S04]  /*d770*/  IADD3 R5, -R0, RZ, RZ ;  /* 0x000000ff00057210 */ /* 0x000fc80007ffe1ff */
[----:B------:R-:W-:Y:S01]  /*d780*/  IADD3 R3, R3, R7, RZ ;  /* 0x0000000703037210 */ /* 0x000fe20007ffe0ff */
[----:B------:R-:W-:Y:S02]  /*d790*/  IMAD R7, R4, c[0x0][0x4e0], RZ ;  /* 0x0001380004077a24 */ /* 0x000fe400078e02ff */
[----:B------:R-:W-:Y:S02]  /*d7a0*/  IMAD R4, R5, c[0x0][0x4e8], R6 ;  /* 0x00013a0005047a24 */ /* 0x000fe400078e0206 */
[----:B------:R-:W-:-:S03]  /*d7b0*/  IMAD.WIDE.U32 R2, R228, c[0x0][0x4e0], R2 ;  /* 0x00013800e4027a25 */ /* 0x000fc600078e0002 */
[----:B------:R-:W-:Y:S01]  /*d7c0*/  SHF.R.S32.HI R5, RZ, 0x1f, R4 ;  /* 0x0000001fff057819 */ /* 0x000fe20000011404 */
[----:B------:R-:W-:Y:S01]  /*d7d0*/  IMAD R6, R228, c[0x0][0x4e4], R7 ;  /* 0x00013900e4067a24 */ /* 0x000fe200078e0207 */
[----:B------:R-:W-:Y:S02]  /*d7e0*/  SHF.R.S32.HI R7, RZ, 0x1f, R0 ;  /* 0x0000001fff077819 */ /* 0x000fe40000011400 */
[----:B------:R-:W-:Y:S01]  /*d7f0*/  IADD3 R2, P0, R0, R2, RZ ;  /* 0x0000000200027210 */ /* 0x000fe20007f1e0ff */
[----:B------:R-:W-:-:S03]  /*d800*/  IMAD R0, R5, c[0x0][0x4c8], RZ ;  /* 0x0001320005007a24 */ /* 0x000fc600078e02ff */
[----:B------:R-:W-:Y:S01]  /*d810*/  IADD3.X R3, R7, R3, R6, P0, !PT ;  /* 0x0000000307037210 */ /* 0x000fe200007fe406 */
[----:B------:R-:W-:-:S04]  /*d820*/  IMAD R0, R4, c[0x0][0x4cc], R0 ;  /* 0x0001330004007a24 */ /* 0x000fc800078e0200 */
[----:B------:R-:W-:-:S05]  /*d830*/  IMAD.WIDE.U32 R2, R4, c[0x0][0x4c8], R2 ;  /* 0x0001320004027a25 */ /* 0x000fca00078e0002 */
[----:B------:R-:W-:Y:S02]  /*d840*/  IADD3 R0, R3, R0, RZ ;  /* 0x0000000003007210 */ /* 0x000fe40007ffe0ff */
[----:B------:R-:W-:-:S04]  /*d850*/  LEA R4, P0, R2, c[0x0][0x4a8], 0x2 ;  /* 0x00012a0002047a11 */ /* 0x000fc800078010ff */
[----:B------:R-:W-:Y:S02]  /*d860*/  LEA.HI.X R5, R2, c[0x0][0x4ac], R0, 0x2, P0 ;  /* 0x00012b0002057a11 */ /* 0x000fe400000f1400 */
[----:B------:R-:W-:-:S05]  /*d870*/  MOV R0, 0xff800000 ;  /* 0xff80000000007802 */ /* 0x000fca0000000f00 */
[----:B------:R1:W-:Y:S02]  /*d880*/  STG.E [R4.64], R0 ;  /* 0x0000000004007986 */ /* 0x0003e4000c101906 */
.L_x_1062:
[----:B------:R-:W-:Y:S05]  /*d890*/  BSYNC B1 ;  /* 0x0000000000017941 */ /* 0x000fea0003800000 */
.L_x_1057:
[----:B-12---:R-:W2:Y:S02]  /*d8a0*/  LDL R0, [R1+0x4] ;  /* 0x0000040001007983 */ /* 0x006ea40000100800 */
[----:B--2---:R-:W-:-:S13]  /*d8b0*/  ISETP.NE.AND P0, PT, R0, RZ, PT ;  /* 0x000000ff0000720c */ /* 0x004fda0003f05270 */
[----:B------:R-:W-:Y:S01]  /*d8c0*/  @P0 WARPSYNC 0xffffffff ;  /* 0xffffffff00000948 */ /* 0x000fe20003800000 */
[----:B------:R-:W-:Y:S06]  /*d8d0*/  @P0 BAR.SYNC.DEFER_BLOCKING 0x5, 0x100 ;  /* 0x0144000000000b1d */ /* 0x000fec0000010000 */
[----:B------:R-:W1:Y:S04]  /*d8e0*/  @P0 LDS R236, [0x18100] ;  /* 0x01810000ffec0984 */ /* 0x000e680000000800 */
[----:B------:R-:W-:Y:S06]  /*d8f0*/  @P0 BAR.ARV 0x4, 0x100 ;  /* 0x0104000000000b1d */ /* 0x000fec0000002000 */
[----:B------:R-:W-:Y:S05]  /*d900*/  @P0 BRA `(.L_x_1063) ;  /* 0x0000007000000947 */ /* 0x000fea0003800000 */
[----:B------:R-:W-:Y:S05]  /*d910*/  BRA.DIV ~URZ, `(.L_x_1064) ;  /* 0x00001ca27f007947 */ /* 0x000fea000b800000 */
[----:B------:R2:W4:Y:S02]  /*d920*/  SHFL.IDX PT, R0, R17, RZ, 0x1f ;  /* 0x00001fff11007589 */ /* 0x00052400000e0000 */
.L_x_1089:
[----:B------:R-:W-:Y:S01]  /*d930*/  WARPSYNC 0xffffffff ;  /* 0xffffffff00007948 */ /* 0x000fe20003800000 */
[----:B------:R-:W-:Y:S01]  /*d940*/  BAR.SYNC.DEFER_BLOCKING 0x4, 0x100 ;  /* 0x0104000000007b1d */ /* 0x000fe20000010000 */
[----:B-1--4-:R-:W-:-:S05]  /*d950*/  MOV R236, R0 ;  /* 0x0000000000ec7202 */ /* 0x012fca0000000f00 */
[----:B------:R1:W-:Y:S04]  /*d960*/  @!P6 STS [0x18100], R17 ;  /* 0x01810011ff00e388 */ /* 0x0003e80000000800 */
[----:B------:R-:W-:Y:S06]  /*d970*/  BAR.ARV 0x5, 0x100 ;  /* 0x0144000000007b1d */ /* 0x000fec0000002000 */
.L_x_1063:
[----:B-1----:R-:W-:-:S13]  /*d980*/  ISETP.GE.AND P0, PT, R236, c[0x0][0x538], PT ;  /* 0x00014e00ec007a0c */ /* 0x002fda0003f06270 */
[----:B--2345:R-:W-:Y:S01]  /*d990*/  @P0 CALL.REL.NOINC `(.L_x_1065) ;  /* 0x0000001000000944 */ /* 0x03cfe20003c00000 */
[----:B------:R-:W-:Y:S05]  /*d9a0*/  BRA `(.L_x_1066) ;  /* 0xffff2f7000007947 */ /* 0x000fea000383ffff */
.L_x_1065:
[----:B------:R-:W-:Y:S05]  /*d9b0*/  EXIT ;  /* 0x000000000000794d */ /* 0x000fea0003800000 */
.L_x_1015:
[----:B------:R-:W-:Y:S01]  /*d9c0*/  IMAD.MOV.U32 R20, RZ, RZ, R9 ;  /* 0x000000ffff147224 */ /* 0x000fe200078e0009 */
[----:B------:R-:W-:Y:S01]  /*d9d0*/  MOV R3, RZ ;  /* 0x000000ff00037202 */ /* 0x000fe20000000f00 */
[----:B------:R-:W-:Y:S01]  /*d9e0*/  IMAD.MOV.U32 R0, RZ, RZ, 0x181f ;  /* 0x0000181fff007424 */ /* 0x000fe200078e00ff */
[----:B------:R-:W-:Y:S02]  /*d9f0*/  MOV R2, 0xda10 ;  /* 0x0000da1000027802 */ /* 0x000fe40000000f00 */
[----:B-----5:R-:W-:Y:S05]  /*da00*/  CALL.REL.NOINC `($__internal_17_$__cuda_sm70_shflsync_idx_p) ;  /* 0x00001c7000007944 */ /* 0x020fea0003c00000 */
[----:B------:R-:W-:Y:S01]  /*da10*/  MOV R8, R0 ;  /* 0x0000000000087202 */ /* 0x000fe20000000f00 */
[----:B------:R-:W-:Y:S05]  /*da20*/  BRA `(.L_x_1067) ;  /* 0xffff3b9000007947 */ /* 0x000fea000383ffff */
.L_x_1016:
[----:B------:R-:W-:Y:S01]  /*da30*/  IMAD.MOV.U32 R20, RZ, RZ, R11 ;  /* 0x000000ffff147224 */ /* 0x000fe200078e000b */
[----:B------:R-:W-:Y:S01]  /*da40*/  MOV R3, RZ ;  /* 0x000000ff00037202 */ /* 0x000fe20000000f00 */
[----:B------:R-:W-:Y:S01]  /*da50*/  IMAD.MOV.U32 R0, RZ, RZ, 0x181f ;  /* 0x0000181fff007424 */ /* 0x000fe200078e00ff */
[----:B------:R-:W-:Y:S02]  /*da60*/  MOV R2, 0xda80 ;  /* 0x0000da8000027802 */ /* 0x000fe40000000f00 */
[----:B-12--5:R-:W-:Y:S05]  /*da70*/  CALL.REL.NOINC `($__internal_17_$__cuda_sm70_shflsync_idx_p) ;  /* 0x00001c0000007944 */ /* 0x026fea0003c00000 */
[----:B------:R-:W-:Y:S05]  /*da80*/  BRA `(.L_x_1068) ;  /* 0xffff3b5000007947 */ /* 0x000fea000383ffff */
.L_x_1019:
[----:B------:R-:W-:Y:S01]  /*da90*/  IMAD.MOV.U32 R20, RZ, RZ, R9 ;  /* 0x000000ffff147224 */ /* 0x000fe200078e0009 */
[----:B--2---:R-:W-:Y:S01]  /*daa0*/  MOV R3, 0x1 ;  /* 0x0000000100037802 */ /* 0x004fe20000000f00 */
[----:B----4-:R-:W-:Y:S01]  /*dab0*/  IMAD.MOV.U32 R0, RZ, RZ, 0x181f ;  /* 0x0000181fff007424 */ /* 0x010fe200078e00ff */
[----:B------:R-:W-:-:S02]  /*dac0*/  MOV R2, 0xdae0 ;  /* 0x0000dae000027802 */ /* 0x000fc40000000f00 */
[----:B-1-3-5:R-:W-:Y:S05]  /*dad0*/  CALL.REL.NOINC `($__internal_17_$__cuda_sm70_shflsync_idx_p) ;  /* 0x00001ba000007944 */ /* 0x02afea0003c00000 */
[----:B------:R-:W-:Y:S01]  /*dae0*/  IMAD.MOV.U32 R8, RZ, RZ, R0 ;  /* 0x000000ffff087224 */ /* 0x000fe200078e0000 */
[----:B------:R-:W-:Y:S01]  /*daf0*/  MOV R3, 0x1 ;  /* 0x0000000100037802 */ /* 0x000fe20000000f00 */
[----:B------:R-:W-:Y:S01]  /*db00*/  IMAD.MOV.U32 R20, RZ, RZ, R11 ;  /* 0x000000ffff147224 */ /* 0x000fe200078e000b */
[----:B------:R-:W-:-:S02]  /*db10*/  MOV R0, 0x181f ;  /* 0x0000181f00007802 */ /* 0x000fc40000000f00 */
[----:B------:R-:W-:Y:S02]  /*db20*/  MOV R2, 0xdb40 ;  /* 0x0000db4000027802 */ /* 0x000fe40000000f00 */
[----:B------:R-:W-:Y:S05]  /*db30*/  CALL.REL.NOINC `($__internal_17_$__cuda_sm70_shflsync_idx_p) ;  /* 0x00001b4000007944 */ /* 0x000fea0003c00000 */
[----:B------:R-:W-:Y:S05]  /*db40*/  BRA `(.L_x_1069) ;  /* 0xffff3c2000007947 */ /* 0x000fea000383ffff */
.L_x_1022:
[----:B------:R-:W-:Y:S01]  /*db50*/  IMAD.MOV.U32 R20, RZ, RZ, R9 ;  /* 0x000000ffff147224 */ /* 0x000fe200078e0009 */
[----:B-1----:R-:W-:Y:S01]  /*db60*/  MOV R3, 0x2 ;  /* 0x0000000200037802 */ /* 0x002fe20000000f00 */
[----:B----4-:R-:W-:Y:S01]  /*db70*/  IMAD.MOV.U32 R0, RZ, RZ, 0x181f ;  /* 0x0000181fff007424 */ /* 0x010fe200078e00ff */
[----:B------:R-:W-:Y:S02]  /*db80*/  MOV R2, 0xdba0 ;  /* 0x0000dba000027802 */ /* 0x000fe40000000f00 */
[----:B--23-5:R-:W-:Y:S05]  /*db90*/  CALL.REL.NOINC `($__internal_17_$__cuda_sm70_shflsync_idx_p) ;  /* 0x00001ae000007944 */ /* 0x02cfea0003c00000 */
[----:B------:R-:W-:Y:S01]  /*dba0*/  MOV R8, R0 ;  /* 0x0000000000087202 */ /* 0x000fe20000000f00 */
[----:B------:R-:W-:Y:S05]  /*dbb0*/  BRA `(.L_x_1070) ;  /* 0xffff3d1000007947 */ /* 0x000fea000383ffff */
.L_x_1023:
[----:B------:R-:W-:Y:S01]  /*dbc0*/  IMAD.MOV.U32 R20, RZ, RZ, R11 ;  /* 0x000000ffff147224 */ /* 0x000fe200078e000b */
[----:B------:R-:W-:Y:S01]  /*dbd0*/  MOV R3, 0x2 ;  /* 0x0000000200037802 */ /* 0x000fe20000000f00 */
[----:B----4-:R-:W-:Y:S01]  /*dbe0*/  IMAD.MOV.U32 R0, RZ, RZ, 0x181f ;  /* 0x0000181fff007424 */ /* 0x010fe200078e00ff */
[----:B------:R-:W-:Y:S02]  /*dbf0*/  MOV R2, 0xdc10 ;  /* 0x0000dc1000027802 */ /* 0x000fe40000000f00 */
[----:B-123-5:R-:W-:Y:S05]  /*dc00*/  CALL.REL.NOINC `($__internal_17_$__cuda_sm70_shflsync_idx_p) ;  /* 0x00001a7000007944 */ /* 0x02efea0003c00000 */
[----:B------:R-:W-:Y:S05]  /*dc10*/  BRA `(.L_x_1071) ;  /* 0xffff3cd000007947 */ /* 0x000fea000383ffff */
.L_x_1026:
[----:B------:R-:W-:Y:S01]  /*dc20*/  IMAD.MOV.U32 R20, RZ, RZ, R9 ;  /* 0x000000ffff147224 */ /* 0x000fe200078e0009 */
[----:B-1----:R-:W-:Y:S01]  /*dc30*/  MOV R3, 0x3 ;  /* 0x0000000300037802 */ /* 0x002fe20000000f00 */
[----:B------:R-:W-:Y:S01]  /*dc40*/  IMAD.MOV.U32 R0, RZ, RZ, 0x181f ;  /* 0x0000181fff007424 */ /* 0x000fe200078e00ff */
[----:B------:R-:W-:-:S02]  /*dc50*/  MOV R2, 0xdc70 ;  /* 0x0000dc7000027802 */ /* 0x000fc40000000f00 */
[----:B--2345:R-:W-:Y:S05]  /*dc60*/  CALL.REL.NOINC `($__internal_17_$__cuda_sm70_shflsync_idx_p) ;  /* 0x00001a1000007944 */ /* 0x03cfea0003c00000 */
[----:B------:R-:W-:Y:S01]  /*dc70*/  IMAD.MOV.U32 R8, RZ, RZ, R0 ;  /* 0x000000ffff087224 */ /* 0x000fe200078e0000 */
[----:B------:R-:W-:Y:S01]  /*dc80*/  MOV R3, 0x3 ;  /* 0x0000000300037802 */ /* 0x000fe20000000f00 */
[----:B------:R-:W-:Y:S01]  /*dc90*/  IMAD.MOV.U32 R20, RZ, RZ, R11 ;  /* 0x000000ffff147224 */ /* 0x000fe200078e000b */
[----:B------:R-:W-:-:S02]  /*dca0*/  MOV R0, 0x181f ;  /* 0x0000181f00007802 */ /* 0x000fc40000000f00 */
[----:B------:R-:W-:Y:S02]  /*dcb0*/  MOV R2, 0xdcd0 ;  /* 0x0000dcd000027802 */ /* 0x000fe40000000f00 */
[----:B------:R-:W-:Y:S05]  /*dcc0*/  CALL.REL.NOINC `($__internal_17_$__cuda_sm70_shflsync_idx_p) ;  /* 0x000019b000007944 */ /* 0x000fea0003c00000 */
[----:B------:R-:W-:Y:S05]  /*dcd0*/  BRA `(.L_x_1072) ;  /* 0xffff3d8000007947 */ /* 0x000fea000383ffff */
.L_x_1029:
[----:B------:R-:W-:Y:S01]  /*dce0*/  IMAD.MOV.U32 R20, RZ, RZ, R5 ;  /* 0x000000ffff147224 */ /* 0x000fe200078e0005 */
[----:B------:R-:W-:Y:S01]  /*dcf0*/  MOV R3, RZ ;  /* 0x000000ff00037202 */ /* 0x000fe20000000f00 */
[----:B------:R-:W-:Y:S01]  /*dd00*/  IMAD.MOV.U32 R0, RZ, RZ, 0x181f ;  /* 0x0000181fff007424 */ /* 0x000fe200078e00ff */
[----:B------:R-:W-:Y:S02]  /*dd10*/  MOV R2, 0xdd30 ;  /* 0x0000dd3000027802 */ /* 0x000fe40000000f00 */
[----:B------:R-:W-:Y:S05]  /*dd20*/  CALL.REL.NOINC `($__internal_17_$__cuda_sm70_shflsync_idx_p) ;  /* 0x0000195000007944 */ /* 0x000fea0003c00000 */
[----:B------:R-:W-:Y:S01]  /*dd30*/  MOV R4, R0 ;  /* 0x0000000000047202 */ /* 0x000fe20000000f00 */
[----:B------:R-:W-:Y:S05]  /*dd40*/  BRA `(.L_x_1073) ;  /* 0xffff57b000007947 */ /* 0x000fea000383ffff */
.L_x_1030:
[----:B------:R-:W-:Y:S01]  /*dd50*/  IMAD.MOV.U32 R20, RZ, RZ, R12 ;  /* 0x000000ffff147224 */ /* 0x000fe200078e000c */
[----:B------:R-:W-:Y:S01]  /*dd60*/  MOV R3, RZ ;  /* 0x000000ff00037202 */ /* 0x000fe20000000f00 */
[----:B------:R-:W-:Y:S01]  /*dd70*/  IMAD.MOV.U32 R0, RZ, RZ, 0x181f ;  /* 0x0000181fff007424 */ /* 0x000fe200078e00ff */
[----:B------:R-:W-:Y:S02]  /*dd80*/  MOV R2, 0xdda0 ;  /* 0x0000dda000027802 */ /* 0x000fe40000000f00 */
[----:B-12---:R-:W-:Y:S05]  /*dd90*/  CALL.REL.NOINC `($__internal_17_$__cuda_sm70_shflsync_idx_p) ;  /* 0x000018e000007944 */ /* 0x006fea0003c00000 */
        /* <DEDUP_REMOVED lines=22> */
[----:B-1----:R-:W-:Y:S05]  /*df00*/  CALL.REL.NOINC `($__internal_17_$__cuda_sm70_shflsync_idx_p) ;  /* 0x0000177000007944 */ /* 0x002fea0003c00000 */
[----:B------:R-:W-:Y:S01]  /*df10*/  IMAD.MOV.U32 R4, RZ, RZ, R0 ;  /* 0x000000ffff047224 */ /* 0x000fe200078e0000 */
[----:B------:R-:W-:Y:S01]  /*df20*/  MOV R3, 0x1 ;  /* 0x0000000100037802 */ /* 0x000fe20000000f00 */
[----:B------:R-:W-:Y:S01]  /*df30*/  IMAD.MOV.U32 R20, RZ, RZ, R12 ;  /* 0x000000ffff147224 */ /* 0x000fe200078e000c */
[----:B------:R-:W-:-:S02]  /*df40*/  MOV R0, 0x181f ;  /* 0x0000181f00007802 */ /* 0x000fc40000000f00 */
[----:B------:R-:W-:Y:S02]  /*df50*/  MOV R2, 0xdf70 ;  /* 0x0000df7000027802 */ /* 0x000fe40000000f00 */
[----:B------:R-:W-:Y:S05]  /*df60*/  CALL.REL.NOINC `($__internal_17_$__cuda_sm70_shflsync_idx_p) ;  /* 0x0000171000007944 */ /* 0x000fea0003c00000 */
[----:B------:R-:W-:Y:S05]  /*df70*/  BRA `(.L_x_1074) ;  /* 0xffff56d000007947 */ /* 0x000fea000383ffff */
.L_x_1031:
[----:B------:R-:W-:Y:S01]  /*df80*/  IMAD.MOV.U32 R20, RZ, RZ, R4 ;  /* 0x000000ffff147224 */ /* 0x000fe200078e0004 */
[----:B------:R-:W-:Y:S01]  /*df90*/  MOV R3, RZ ;  /* 0x000000ff00037202 */ /* 0x000fe20000000f00 */
[----:B------:R-:W-:Y:S01]  /*dfa0*/  IMAD.MOV.U32 R0, RZ, RZ, 0x1c1f ;  /* 0x00001c1fff007424 */ /* 0x000fe200078e00ff */
[----:B------:R-:W-:Y:S02]  /*dfb0*/  MOV R2, 0xdfd0 ;  /* 0x0000dfd000027802 */ /* 0x000fe40000000f00 */
[----:B------:R-:W-:Y:S05]  /*dfc0*/  CALL.REL.NOINC `($__internal_17_$__cuda_sm70_shflsync_idx_p) ;  /* 0x000016b000007944 */ /* 0x000fea0003c00000 */
[----:B------:R-:W-:Y:S05]  /*dfd0*/  BRA `(.L_x_1075) ;  /* 0xffff58b000007947 */ /* 0x000fea000383ffff */
.L_x_1032:
[----:B------:R-:W-:Y:S01]  /*dfe0*/  IMAD.MOV.U32 R20, RZ, RZ, R4 ;  /* 0x000000ffff147224 */ /* 0x000fe200078e0004 */
[----:B------:R-:W-:Y:S01]  /*dff0*/  MOV R3, 0x1 ;  /* 0x0000000100037802 */ /* 0x000fe20000000f00 */
[----:B------:R-:W-:Y:S01]  /*e000*/  IMAD.MOV.U32 R0, RZ, RZ, 0x1c1f ;  /* 0x00001c1fff007424 */ /* 0x000fe200078e00ff */
[----:B------:R-:W-:Y:S02]  /*e010*/  MOV R2, 0xe030 ;  /* 0x0000e03000027802 */ /* 0x000fe40000000f00 */
[----:B-1----:R-:W-:Y:S05]  /*e020*/  CALL.REL.NOINC `($__internal_17_$__cuda_sm70_shflsync_idx_p) ;  /* 0x0000165000007944 */ /* 0x002fea0003c00000 */
[----:B------:R-:W-:Y:S01]  /*e030*/  IMAD.IADD R0, R5, 0x1, R0 ;  /* 0x0000000105007824 */ /* 0x000fe200078e0200 */
[----:B------:R-:W-:-:S04]  /*e040*/  FMNMX.FTZ R2, R8, R9, !PT ;  /* 0x0000000908027209 */ /* 0x000fc80007810000 */
[----:B------:R-:W-:Y:S02]  /*e050*/  IMNMX R0, R6, R0, PT ;  /* 0x0000000006007217 */ /* 0x000fe40003800200 */
[----:B------:R-:W-:Y:S02]  /*e060*/  FMNMX.FTZ R2, R11, R2, !PT ;  /* 0x000000020b027209 */ /* 0x000fe40007810000 */
[C---:B------:R-:W-:Y:S02]  /*e070*/  ISETP.GT.AND P5, PT, R0.reuse, RZ, PT ;  /* 0x000000ff0000720c */ /* 0x040fe40003fa4270 */
[C---:B------:R-:W-:Y:S02]  /*e080*/  ISETP.GT.AND P2, PT, R0.reuse, 0x1, PT ;  /* 0x000000010000780c */ /* 0x040fe40003f44270 */
[----:B------:R-:W-:Y:S02]  /*e090*/  ISETP.GT.AND P0, PT, R0, 0x8, PT ;  /* 0x000000080000780c */ /* 0x000fe40003f04270 */
[----:B------:R-:W-:-:S02]  /*e0a0*/  FSEL R5, R77, -INF , P5 ;  /* 0xff8000004d057808 */ /* 0x000fc40002800000 */
[----:B------:R-:W-:Y:S02]  /*e0b0*/  FSEL R6, R67, -INF , P2 ;  /* 0xff80000043067808 */ /* 0x000fe40001000000 */
[----:B------:R-:W-:Y:S02]  /*e0c0*/  ISETP.GT.AND P2, PT, R0, 0x9, PT ;  /* 0x000000090000780c */ /* 0x000fe40003f44270 */
[----:B------:R-:W-:Y:S02]  /*e0d0*/  FSEL R7, R66, -INF , P0 ;  /* 0xff80000042077808 */ /* 0x000fe40000000000 */
[----:B------:R-:W-:Y:S02]  /*e0e0*/  FMNMX.FTZ R3, R5, R6, !PT ;  /* 0x0000000605037209 */ /* 0x000fe40007810000 */
[----:B------:R-:W-:Y:S02]  /*e0f0*/  FMNMX.FTZ R100, R13, R2, !PT ;  /* 0x000000020d647209 */ /* 0x000fe40007810000 */
[----:B------:R-:W-:-:S02]  /*e100*/  ISETP.GT.AND P0, PT, R0, 0x10, PT ;  /* 0x000000100000780c */ /* 0x000fc40003f04270 */
[----:B------:R-:W-:Y:S02]  /*e110*/  FSEL R10, R65, -INF , P2 ;  /* 0xff800000410a7808 */ /* 0x000fe40001000000 */
[----:B------:R-:W-:Y:S02]  /*e120*/  FMNMX.FTZ R2, R7, R3, !PT ;  /* 0x0000000307027209 */ /* 0x000fe40007810000 */
[----:B------:R-:W-:Y:S02]  /*e130*/  FMNMX.FTZ R100, R15, R100, !PT ;  /* 0x000000640f647209 */ /* 0x000fe40007810000 */
[----:B------:R-:W-:Y:S02]  /*e140*/  ISETP.GT.AND P2, PT, R0, 0x11, PT ;  /* 0x000000110000780c */ /* 0x000fe40003f44270 */
[----:B------:R-:W-:Y:S02]  /*e150*/  FSEL R14, R53, -INF , P0 ;  /* 0xff800000350e7808 */ /* 0x000fe40000000000 */
[----:B------:R-:W-:-:S02]  /*e160*/  FMNMX.FTZ R2, R10, R2, !PT ;  /* 0x000000020a027209 */ /* 0x000fc40007810000 */
[----:B------:R-:W-:Y:S02]  /*e170*/  FMNMX.FTZ R100, R21, R100, !PT ;  /* 0x0000006415647209 */ /* 0x000fe40007810000 */
        /* <DEDUP_REMOVED lines=36> */
[----:B------:R-:W-:Y:S01]  /*e3c0*/  ISETP.GT.AND P2, PT, R0, 0x39, PT ;  /* 0x000000390000780c */ /* 0x000fe20003f44270 */
[----:B------:R-:W-:Y:S01]  /*e3d0*/  IMAD.MOV.U32 R0, RZ, RZ, 0x2 ;  /* 0x00000002ff007424 */ /* 0x000fe200078e00ff */
[----:B------:R-:W-:Y:S02]  /*e3e0*/  FSEL R101, R27, -INF , P0 ;  /* 0xff8000001b657808 */ /* 0x000fe40000000000 */
[----:B------:R-:W-:Y:S02]  /*e3f0*/  FMNMX.FTZ R12, R156, R12, !PT ;  /* 0x0000000c9c0c7209 */ /* 0x000fe40007810000 */
[----:B------:R-:W-:Y:S02]  /*e400*/  FMNMX.FTZ R100, R158, R100, !PT ;  /* 0x000000649e647209 */ /* 0x000fe40007810000 */
[----:B------:R-:W-:-:S02]  /*e410*/  FSEL R102, R26, -INF , P2 ;  /* 0xff8000001a667808 */ /* 0x000fc40001000000 */
[----:B------:R-:W-:Y:S01]  /*e420*/  FMNMX.FTZ R12, R101, R12, !PT ;  /* 0x0000000c650c7209 */ /* 0x000fe20007810000 */
[----:B------:R-:W-:Y:S01]  /*e430*/  IMAD.MOV.U32 R4, RZ, RZ, R100 ;  /* 0x000000ffff047224 */ /* 0x000fe200078e0064 */
[----:B------:R-:W-:Y:S02]  /*e440*/  MOV R2, 0xe470 ;  /* 0x0000e47000027802 */ /* 0x000fe40000000f00 */
[----:B------:R-:W-:Y:S02]  /*e450*/  FMNMX.FTZ R12, R102, R12, !PT ;  /* 0x0000000c660c7209 */ /* 0x000fe40007810000 */
[----:B------:R-:W-:Y:S05]  /*e460*/  CALL.REL.NOINC `($__internal_16_$__cuda_sm70_shflsync_bfly_p) ;  /* 0x000011b000007944 */ /* 0x000fea0003c00000 */
[----:B------:R-:W-:Y:S01]  /*e470*/  FMNMX.FTZ R100, R100, R0, !PT ;  /* 0x0000000064647209 */ /* 0x000fe20007810000 */
[----:B------:R-:W-:Y:S01]  /*e480*/  IMAD.MOV.U32 R0, RZ, RZ, 0x1 ;  /* 0x00000001ff007424 */ /* 0x000fe200078e00ff */
[----:B------:R-:W-:-:S03]  /*e490*/  MOV R2, 0xe4c0 ;  /* 0x0000e4c000027802 */ /* 0x000fc60000000f00 */
[----:B------:R-:W-:Y:S02]  /*e4a0*/  IMAD.MOV.U32 R4, RZ, RZ, R100 ;  /* 0x000000ffff047224 */ /* 0x000fe400078e0064 */
[----:B------:R-:W-:Y:S05]  /*e4b0*/  CALL.REL.NOINC `($__internal_16_$__cuda_sm70_shflsync_bfly_p) ;  /* 0x0000116000007944 */ /* 0x000fea0003c00000 */
[----:B------:R-:W-:Y:S01]  /*e4c0*/  FMNMX.FTZ R100, R100, R0, !PT ;  /* 0x0000000064647209 */ /* 0x000fe20007810000 */
[----:B------:R-:W-:Y:S01]  /*e4d0*/  IMAD.MOV.U32 R4, RZ, RZ, R12 ;  /* 0x000000ffff047224 */ /* 0x000fe200078e000c */
[----:B------:R-:W-:Y:S01]  /*e4e0*/  MOV R2, 0xe510 ;  /* 0x0000e51000027802 */ /* 0x000fe20000000f00 */
[----:B------:R-:W-:Y:S02]  /*e4f0*/  IMAD.MOV.U32 R0, RZ, RZ, 0x2 ;  /* 0x00000002ff007424 */ /* 0x000fe400078e00ff */
[----:B------:R-:W-:Y:S05]  /*e500*/  CALL.REL.NOINC `($__internal_16_$__cuda_sm70_shflsync_bfly_p) ;  /* 0x0000111000007944 */ /* 0x000fea0003c00000 */
[----:B------:R-:W-:Y:S01]  /*e510*/  FMNMX.FTZ R12, R12, R0, !PT ;  /* 0x000000000c0c7209 */ /* 0x000fe20007810000 */
[----:B------:R-:W-:Y:S01]  /*e520*/  IMAD.MOV.U32 R0, RZ, RZ, 0x1 ;  /* 0x00000001ff007424 */ /* 0x000fe200078e00ff */
[----:B------:R-:W-:-:S03]  /*e530*/  MOV R2, 0xe560 ;  /* 0x0000e56000027802 */ /* 0x000fc60000000f00 */
[----:B------:R-:W-:Y:S02]  /*e540*/  IMAD.MOV.U32 R4, RZ, RZ, R12 ;  /* 0x000000ffff047224 */ /* 0x000fe400078e000c */
[----:B------:R-:W-:Y:S05]  /*e550*/  CALL.REL.NOINC `($__internal_16_$__cuda_sm70_shflsync_bfly_p) ;  /* 0x000010c000007944 */ /* 0x000fea0003c00000 */
[----:B------:R-:W-:Y:S01]  /*e560*/  MOV R3, R0 ;  /* 0x0000000000037202 */ /* 0x000fe20000000f00 */
[----:B------:R-:W-:Y:S05]  /*e570*/  BRA `(.L_x_1076) ;  /* 0xffff59c000007947 */ /* 0x000fea000383ffff */
.L_x_1036:
[----:B------:R-:W-:Y:S01]  /*e580*/  MOV R3, RZ ;  /* 0x000000ff00037202 */ /* 0x000fe20000000f00 */
[----:B------:R-:W-:Y:S01]  /*e590*/  IMAD.MOV.U32 R20, RZ, RZ, R5 ;  /* 0x000000ffff147224 */ /* 0x000fe200078e0005 */
[----:B------:R-:W-:Y:S01]  /*e5a0*/  MOV R2, 0xe5d0 ;  /* 0x0000e5d000027802 */ /* 0x000fe20000000f00 */
[----:B------:R-:W-:Y:S02]  /*e5b0*/  IMAD.MOV.U32 R0, RZ, RZ, 0x181f ;  /* 0x0000181fff007424 */ /* 0x000fe400078e00ff */
[----:B-1234-:R-:W-:Y:S05]  /*e5c0*/  CALL.REL.NOINC `($__internal_17_$__cuda_sm70_shflsync_idx_p) ;  /* 0x000010b000007944 */ /* 0x01efea0003c00000 */
[----:B------:R-:W-:Y:S01]  /*e5d0*/  MOV R4, R0 ;  /* 0x0000000000047202 */ /* 0x000fe20000000f00 */
[----:B------:R-:W-:-:S05]  /*e5e0*/  BRA `(.L_x_1077) ;  /* 0xffff6d4000007947 */ /* 0x000fca000383ffff */
.L_x_1037:
[----:B------:R-:W-:Y:S01]  /*e5f0*/  MOV R3, RZ ;  /* 0x000000ff00037202 */ /* 0x000fe20000000f00 */
[----:B------:R-:W-:Y:S01]  /*e600*/  IMAD.MOV.U32 R20, RZ, RZ, R12 ;  /* 0x000000ffff147224 */ /* 0x000fe200078e000c */
[----:B------:R-:W-:Y:S01]  /*e610*/  MOV R2, 0xe640 ;  /* 0x0000e64000027802 */ /* 0x000fe20000000f00 */
[----:B------:R-:W-:Y:S02]  /*e620*/  IMAD.MOV.U32 R0, RZ, RZ, 0x181f ;  /* 0x0000181fff007424 */ /* 0x000fe400078e00ff */
[----:B-1234-:R-:W-:Y:S05]  /*e630*/  CALL.REL.NOINC `($__internal_17_$__cuda_sm70_shflsync_idx_p) ;  /* 0x0000104000007944 */ /* 0x01efea0003c00000 */
[----:B------:R-:W-:Y:S01]  /*e640*/  ISETP.GE.AND P6, PT, R197, c[0x0][0x1d4], PT ;  /* 0x00007500c5007a0c */ /* 0x000fe20003fc6270 */
[----:B------:R-:W-:Y:S01]  /*e650*/  IMAD.MOV.U32 R20, RZ, RZ, R5 ;  /* 0x000000ffff147224 */ /* 0x000fe200078e0005 */
[----:B------:R-:W-:Y:S02]  /*e660*/  IADD3 R2, P0, R0, R21, RZ ;  /* 0x0000001500027210 */ /* 0x000fe40007f1e0ff */
[----:B------:R-:W-:Y:S02]  /*e670*/  ISETP.GE.AND P5, PT, R208, c[0x0][0x1d4], PT ;  /* 0x00007500d0007a0c */ /* 0x000fe40003fa6270 */
[----:B------:R-:W-:Y:S01]  /*e680*/  IADD3 R6, P2, R0, R22, RZ ;  /* 0x0000001600067210 */ /* 0x000fe20007f5e0ff */
[C---:B------:R-:W-:Y:S01]  /*e690*/  IMAD.X R3, R4.reuse, 0x1, R13, P0 ;  /* 0x0000000104037824 */ /* 0x040fe200000e060d */
[----:B------:R-:W-:Y:S02]  /*e6a0*/  ISETP.GE.AND P0, PT, R207, c[0x0][0x1d4], PT ;  /* 0x00007500cf007a0c */ /* 0x000fe40003f06270 */
[----:B------:R-:W-:Y:S01]  /*e6b0*/  SEL R5, RZ, 0x10, P6 ;  /* 0x00000010ff057807 */ /* 0x000fe20003000000 */
[----:B------:R-:W-:Y:S02]  /*e6c0*/  IMAD.X R7, R4, 0x1, R14, P2 ;  /* 0x0000000104077824 */ /* 0x000fe400010e060e */
[----:B------:R-:W-:Y:S01]  /*e6d0*/  @!PT LDS RZ, [RZ] ;  /* 0x00000000fffff984 */ /* 0x000fe20000000800 */
[----:B------:R-:W-:Y:S01]  /*e6e0*/  @!PT LDS RZ, [RZ] ;  /* 0x00000000fffff984 */ /* 0x000fe20000000800 */
[----:B------:R-:W-:Y:S01]  /*e6f0*/  @!PT LDS RZ, [RZ] ;  /* 0x00000000fffff984 */ /* 0x000fe20000000800 */
[----:B------:R1:W-:Y:S04]  /*e700*/  LDGSTS.E.BYPASS.LTC128B.128 [R182+0x100], [R2.64], !P6 ;  /* 0x0010000002b67fae */ /* 0x0003e8000f101d46 */
[----:B------:R2:W-:Y:S01]  /*e710*/  LDGSTS.E.BYPASS.LTC128B.128 [R182+0x2100], [R6.64], !P5 ;  /* 0x0210000006b67fae */ /* 0x0005e2000e901d46 */
[----:B-1----:R-:W-:Y:S01]  /*e720*/  IADD3 R2, P2, R0, R23, RZ ;  /* 0x0000001700027210 */ /* 0x002fe20007f5e0ff */
[----:B------:R-:W-:Y:S01]  /*e730*/  IMAD.MOV.U32 R0, RZ, RZ, 0x181f ;  /* 0x0000181fff007424 */ /* 0x000fe200078e00ff */
[----:B--2---:R-:W-:Y:S03]  /*e740*/  SEL R6, RZ, 0x10, P5 ;  /* 0x00000010ff067807 */ /* 0x004fe60002800000 */
[----:B------:R-:W-:Y:S01]  /*e750*/  IMAD.X R3, R4, 0x1, R15, P2 ;  /* 0x0000000104037824 */ /* 0x000fe200010e060f */
[----:B------:R-:W-:Y:S04]  /*e760*/  SEL R7, RZ, 0x10, P0 ;  /* 0x00000010ff077807 */ /* 0x000fe80000000000 */
[----:B------:R1:W-:Y:S02]  /*e770*/  LDGSTS.E.BYPASS.LTC128B.128 [R182+0x4100], [R2.64], !P0 ;  /* 0x0410000002b67fae */ /* 0x0003e4000c101d46 */
[----:B-1----:R-:W-:Y:S01]  /*e780*/  MOV R2, 0xe7b0 ;  /* 0x0000e7b000027802 */ /* 0x002fe20000000f00 */
[----:B------:R-:W-:Y:S02]  /*e790*/  IMAD.MOV.U32 R3, RZ, RZ, 0x1 ;  /* 0x00000001ff037424 */ /* 0x000fe400078e00ff */
[----:B------:R-:W-:Y:S05]  /*e7a0*/  CALL.REL.NOINC `($__internal_17_$__cuda_sm70_shflsync_idx_p) ;  /* 0x00000ed000007944 */ /* 0x000fea0003c00000 */
[----:B------:R-:W-:Y:S01]  /*e7b0*/  MOV R3, 0x1 ;  /* 0x0000000100037802 */ /* 0x000fe20000000f00 */
[----:B------:R-:W-:Y:S01]  /*e7c0*/  IMAD.MOV.U32 R4, RZ, RZ, R0 ;  /* 0x000000ffff047224 */ /* 0x000fe200078e0000 */
[----:B------:R-:W-:Y:S01]  /*e7d0*/  MOV R0, 0x181f ;  /* 0x0000181f00007802 */ /* 0x000fe20000000f00 */
[----:B------:R-:W-:Y:S01]  /*e7e0*/  IMAD.MOV.U32 R20, RZ, RZ, R12 ;  /* 0x000000ffff147224 */ /* 0x000fe200078e000c */
[----:B------:R-:W-:Y:S02]  /*e7f0*/  MOV R2, 0xe810 ;  /* 0x0000e81000027802 */ /* 0x000fe40000000f00 */
[----:B------:R-:W-:Y:S05]  /*e800*/  CALL.REL.NOINC `($__internal_17_$__cuda_sm70_shflsync_idx_p) ;  /* 0x00000e7000007944 */ /* 0x000fea0003c00000 */
[----:B------:R-:W-:-:S05]  /*e810*/  BRA `(.L_x_1078) ;  /* 0xffff6c6000007947 */ /* 0x000fca000383ffff */
.L_x_1040:
[----:B------:R-:W-:Y:S01]  /*e820*/  MOV R3, RZ ;  /* 0x000000ff00037202 */ /* 0x000fe20000000f00 */
[----:B------:R-:W-:Y:S01]  /*e830*/  IMAD.MOV.U32 R20, RZ, RZ, R5 ;  /* 0x000000ffff147224 */ /* 0x000fe200078e0005 */
[----:B------:R-:W-:Y:S01]  /*e840*/  MOV R2, 0xe870 ;  /* 0x0000e87000027802 */ /* 0x000fe20000000f00 */
[----:B------:R-:W-:Y:S02]  /*e850*/  IMAD.MOV.U32 R0, RZ, RZ, 0x181f ;  /* 0x0000181fff007424 */ /* 0x000fe400078e00ff */
[----:B------:R-:W-:Y:S05]  /*e860*/  CALL.REL.NOINC `($__internal_17_$__cuda_sm70_shflsync_idx_p) ;  /* 0x00000e1000007944 */ /* 0x000fea0003c00000 */
[----:B------:R-:W-:Y:S01]  /*e870*/  MOV R4, R0 ;  /* 0x0000000000047202 */ /* 0x000fe20000000f00 */
[----:B------:R-:W-:-:S05]  /*e880*/  BRA `(.L_x_1079) ;  /* 0xffff7d5000007947 */ /* 0x000fca000383ffff */
.L_x_1041:
[----:B------:R-:W-:Y:S01]  /*e890*/  MOV R3, RZ ;  /* 0x000000ff00037202 */ /* 0x000fe20000000f00 */
[----:B------:R-:W-:Y:S01]  /*e8a0*/  IMAD.MOV.U32 R20, RZ, RZ, R8 ;  /* 0x000000ffff147224 */ /* 0x000fe200078e0008 */
[----:B------:R-:W-:Y:S01]  /*e8b0*/  MOV R2, 0xe8e0 ;  /* 0x0000e8e000027802 */ /* 0x000fe20000000f00 */
[----:B------:R-:W-:Y:S02]  /*e8c0*/  IMAD.MOV.U32 R0, RZ, RZ, 0x181f ;  /* 0x0000181fff007424 */ /* 0x000fe400078e00ff */
[----:B-12---:R-:W-:Y:S05]  /*e8d0*/  CALL.REL.NOINC `($__internal_17_$__cuda_sm70_shflsync_idx_p) ;  /* 0x00000da000007944 */ /* 0x006fea0003c00000 */
        /* <DEDUP_REMOVED lines=30> */
.L_x_1042:
[----:B------:R-:W-:Y:S01]  /*eac0*/  MOV R3, RZ ;  /* 0x000000ff00037202 */ /* 0x000fe20000000f00 */
[----:B------:R-:W-:Y:S01]  /*ead0*/  IMAD.MOV.U32 R20, RZ, RZ, R4 ;  /* 0x000000ffff147224 */ /* 0x000fe200078e0004 */
[----:B------:R-:W-:Y:S01]  /*eae0*/  MOV R2, 0xeb10 ;  /* 0x0000eb1000027802 */ /* 0x000fe20000000f00 */
[----:B------:R-:W-:Y:S02]  /*eaf0*/  IMAD.MOV.U32 R0, RZ, RZ, 0x1c1f ;  /* 0x00001c1fff007424 */ /* 0x000fe400078e00ff */
[----:B------:R-:W-:Y:S05]  /*eb00*/  CALL.REL.NOINC `($__internal_17_$__cuda_sm70_shflsync_idx_p) ;  /* 0x00000b7000007944 */ /* 0x000fea0003c00000 */
[----:B------:R-:W-:-:S05]  /*eb10*/  BRA `(.L_x_1081) ;  /* 0xffff7e3000007947 */ /* 0x000fca000383ffff */
.L_x_1043:
[----:B------:R-:W-:Y:S01]  /*eb20*/  MOV R3, 0x1 ;  /* 0x0000000100037802 */ /* 0x000fe20000000f00 */
[----:B------:R-:W-:Y:S01]  /*eb30*/  IMAD.MOV.U32 R20, RZ, RZ, R4 ;  /* 0x000000ffff147224 */ /* 0x000fe200078e0004 */
[----:B------:R-:W-:Y:S01]  /*eb40*/  MOV R2, 0xeb70 ;  /* 0x0000eb7000027802 */ /* 0x000fe20000000f00 */
[----:B------:R-:W-:Y:S02]  /*eb50*/  IMAD.MOV.U32 R0, RZ, RZ, 0x1c1f ;  /* 0x00001c1fff007424 */ /* 0x000fe400078e00ff */
[----:B-1----:R-:W-:Y:S05]  /*eb60*/  CALL.REL.NOINC `($__internal_17_$__cuda_sm70_shflsync_idx_p) ;  /* 0x00000b1000007944 */ /* 0x002fea0003c00000 */
[----:B------:R-:W-:Y:S05]  /*eb70*/  IMAD.IADD R0, R5, 0x1, R0 ;  /* 0x0000000105007824 */ /* 0x000fea00078e0200 */
[C---:B------:R-:W-:Y:S02]  /*eb80*/  ISETP.GT.AND P6, PT, R0.reuse, RZ, PT ;  /* 0x000000ff0000720c */ /* 0x040fe40003fc4270 */
[C---:B------:R-:W-:Y:S02]  /*eb90*/  ISETP.GT.AND P5, PT, R0.reuse, 0x1, PT ;  /* 0x000000010000780c */ /* 0x040fe40003fa4270 */
[C---:B------:R-:W-:Y:S02]  /*eba0*/  ISETP.GT.AND P2, PT, R0.reuse, 0x8, PT ;  /* 0x000000080000780c */ /* 0x040fe40003f44270 */
        /* <DEDUP_REMOVED lines=48> */
[----:B------:R-:W-:Y:S02]  /*eeb0*/  FSEL R192, R30, -INF , P6 ;  /* 0xff8000001ec07808 */ /* 0x000fe40003000000 */
[----:B------:R-:W-:Y:S02]  /*eec0*/  FMNMX.FTZ R13, R157, R2, !PT ;  /* 0x000000029d0d7209 */ /* 0x000fe40007810000 */
[----:B------:R-:W-:Y:S01]  /*eed0*/  FMNMX.FTZ R4, R190, R0, !PT ;  /* 0x00000000be047209 */ /* 0x000fe20007810000 */
[----:B------:R-:W-:Y:S01]  /*eee0*/  IMAD.MOV.U32 R0, RZ, RZ, 0x2 ;  /* 0x00000002ff007424 */ /* 0x000fe200078e00ff */
[----:B------:R-:W-:Y:S02]  /*eef0*/  FSEL R194, R31, -INF , P5 ;  /* 0xff8000001fc27808 */ /* 0x000fe40002800000 */
[----:B------:R-:W-:Y:S02]  /*ef00*/  FMNMX.FTZ R13, R192, R13, !PT ;  /* 0x0000000dc00d7209 */ /* 0x000fe40007810000 */
[----:B------:R-:W-:Y:S02]  /*ef10*/  FMNMX.FTZ R4, R189, R4, !PT ;  /* 0x00000004bd047209 */ /* 0x000fe40007810000 */
[----:B------:R-:W-:Y:S02]  /*ef20*/  FSEL R195, R34, -INF , P2 ;  /* 0xff80000022c37808 */ /* 0x000fe40001000000 */
[----:B------:R-:W-:Y:S02]  /*ef30*/  FMNMX.FTZ R13, R194, R13, !PT ;  /* 0x0000000dc20d7209 */ /* 0x000fe40007810000 */
[----:B------:R-:W-:Y:S02]  /*ef40*/  FMNMX.FTZ R4, R188, R4, !PT ;  /* 0x00000004bc047209 */ /* 0x000fe40007810000 */
[----:B------:R-:W-:Y:S02]  /*ef50*/  FSEL R193, R35, -INF , P0 ;  /* 0xff80000023c17808 */ /* 0x000fe40000000000 */
[----:B------:R-:W-:Y:S02]  /*ef60*/  FMNMX.FTZ R13, R195, R13, !PT ;  /* 0x0000000dc30d7209 */ /* 0x000fe40007810000 */
[----:B------:R-:W-:Y:S02]  /*ef70*/  FMNMX.FTZ R4, R187, R4, !PT ;  /* 0x00000004bb047209 */ /* 0x000fe40007810000 */
[----:B------:R-:W-:Y:S02]  /*ef80*/  FMNMX.FTZ R13, R193, R13, !PT ;  /* 0x0000000dc10d7209 */ /* 0x000fe40007810000 */
[----:B------:R-:W-:Y:S02]  /*ef90*/  MOV R2, 0xefb0 ;  /* 0x0000efb000027802 */ /* 0x000fe40000000f00 */
[----:B------:R-:W-:Y:S05]  /*efa0*/  CALL.REL.NOINC `($__internal_16_$__cuda_sm70_shflsync_bfly_p) ;  /* 0x0000067000007944 */ /* 0x000fea0003c00000 */
[----:B------:R-:W-:Y:S01]  /*efb0*/  FMNMX.FTZ R4, R4, R0, !PT ;  /* 0x0000000004047209 */ /* 0x000fe20007810000 */
[----:B------:R-:W-:Y:S01]  /*efc0*/  IMAD.MOV.U32 R0, RZ, RZ, 0x1 ;  /* 0x00000001ff007424 */ /* 0x000fe200078e00ff */
[----:B------:R-:W-:Y:S02]  /*efd0*/  MOV R2, 0xeff0 ;  /* 0x0000eff000027802 */ /* 0x000fe40000000f00 */
        /* <DEDUP_REMOVED lines=8> */
[----:B------:R-:W-:Y:S02]  /*f060*/  MOV R2, 0xf080 ;  /* 0x0000f08000027802 */ /* 0x000fe40000000f00 */
[----:B------:R-:W-:Y:S05]  /*f070*/  CALL.REL.NOINC `($__internal_16_$__cuda_sm70_shflsync_bfly_p) ;  /* 0x000005a000007944 */ /* 0x000fea0003c00000 */
[----:B------:R-:W-:-:S05]  /*f080*/  BRA `(.L_x_1082) ;  /* 0xffff7f7000007947 */ /* 0x000fca000383ffff */
.L_x_1046:
[----:B------:R-:W-:Y:S01]  /*f090*/  MOV R0, 0x181f ;  /* 0x0000181f00007802 */ /* 0x000fe20000000f00 */
[----:B------:R-:W-:Y:S01]  /*f0a0*/  IMAD.MOV.U32 R3, RZ, RZ, RZ ;  /* 0x000000ffff037224 */ /* 0x000fe200078e00ff */
[----:B------:R-:W-:Y:S02]  /*f0b0*/  MOV R2, 0xf0d0 ;  /* 0x0000f0d000027802 */ /* 0x000fe40000000f00 */
[----:B-1234-:R-:W-:Y:S05]  /*f0c0*/  CALL.REL.NOINC `($__internal_17_$__cuda_sm70_shflsync_idx_p) ;  /* 0x000005b000007944 */ /* 0x01efea0003c00000 */
[----:B------:R-:W-:-:S05]  /*f0d0*/  BRA `(.L_x_1083) ;  /* 0xffff992000007947 */ /* 0x000fca000383ffff */
.L_x_1049:
[----:B------:R-:W-:Y:S01]  /*f0e0*/  MOV R3, RZ ;  /* 0x000000ff00037202 */ /* 0x000fe20000000f00 */
[----:B------:R-:W-:Y:S01]  /*f0f0*/  IMAD.MOV.U32 R20, RZ, RZ, R5 ;  /* 0x000000ffff147224 */ /* 0x000fe200078e0005 */
[----:B------:R-:W-:Y:S01]  /*f100*/  MOV R2, 0xf130 ;  /* 0x0000f13000027802 */ /* 0x000fe20000000f00 */
[----:B------:R-:W-:Y:S02]  /*f110*/  IMAD.MOV.U32 R0, RZ, RZ, 0x181f ;  /* 0x0000181fff007424 */ /* 0x000fe400078e00ff */
[----:B-1----:R-:W-:Y:S05]  /*f120*/  CALL.REL.NOINC `($__internal_17_$__cuda_sm70_shflsync_idx_p) ;  /* 0x0000055000007944 */ /* 0x002fea0003c00000 */
[----:B------:R-:W-:Y:S01]  /*f130*/  MOV R4, R0 ;  /* 0x0000000000047202 */ /* 0x000fe20000000f00 */
[----:B------:R-:W-:-:S05]  /*f140*/  BRA `(.L_x_1084) ;  /* 0xffffaae000007947 */ /* 0x000fca000383ffff */
.L_x_1050:
[----:B------:R-:W-:Y:S01]  /*f150*/  MOV R3, RZ ;  /* 0x000000ff00037202 */ /* 0x000fe20000000f00 */
[----:B------:R-:W-:Y:S01]  /*f160*/  IMAD.MOV.U32 R20, RZ, RZ, R8 ;  /* 0x000000ffff147224 */ /* 0x000fe200078e0008 */
[----:B------:R-:W-:Y:S01]  /*f170*/  MOV R2, 0xf1a0 ;  /* 0x0000f1a000027802 */ /* 0x000fe20000000f00 */
[----:B------:R-:W-:Y:S02]  /*f180*/  IMAD.MOV.U32 R0, RZ, RZ, 0x181f ;  /* 0x0000181fff007424 */ /* 0x000fe400078e00ff */
[----:B-123--:R-:W-:Y:S05]  /*f190*/  CALL.REL.NOINC `($__internal_17_$__cuda_sm70_shflsync_idx_p) ;  /* 0x000004e000007944 */ /* 0x00efea0003c00000 */
[C---:B------:R-:W-:Y:S01]  /*f1a0*/  IADD3 R2, -R100.reuse, 0x10, RZ ;  /* 0x0000001064027810 */ /* 0x040fe20007ffe1ff */
[----:B------:R-:W-:Y:S01]  /*f1b0*/  IMAD.MOV.U32 R20, RZ, RZ, R5 ;  /* 0x000000ffff147224 */ /* 0x000fe200078e0005 */
        /* <DEDUP_REMOVED lines=17> */
[----:B--2---:R-:W-:Y:S05]  /*f2d0*/  CALL.REL.NOINC `($__internal_17_$__cuda_sm70_shflsync_idx_p) ;  /* 0x000003a000007944 */ /* 0x004fea0003c00000 */
[----:B------:R-:W-:Y:S01]  /*f2e0*/  MOV R3, 0x1 ;  /* 0x0000000100037802 */ /* 0x000fe20000000f00 */
[----:B------:R-:W-:Y:S01]  /*f2f0*/  IMAD.MOV.U32 R4, RZ, RZ, R0 ;  /* 0x000000ffff047224 */ /* 0x000fe200078e0000 */
[----:B------:R-:W-:Y:S01]  /*f300*/  MOV R0, 0x181f ;  /* 0x0000181f00007802 */ /* 0x000fe20000000f00 */
[----:B------:R-:W-:Y:S01]  /*f310*/  IMAD.MOV.U32 R20, RZ, RZ, R8 ;  /* 0x000000ffff147224 */ /* 0x000fe200078e0008 */
[----:B------:R-:W-:Y:S02]  /*f320*/  MOV R2, 0xf340 ;  /* 0x0000f34000027802 */ /* 0x000fe40000000f00 */
[----:B------:R-:W-:Y:S05]  /*f330*/  CALL.REL.NOINC `($__internal_17_$__cuda_sm70_shflsync_idx_p) ;  /* 0x0000034000007944 */ /* 0x000fea0003c00000 */
[----:B------:R-:W-:-:S05]  /*f340*/  BRA `(.L_x_1085) ;  /* 0xffffaa0000007947 */ /* 0x000fca000383ffff */
.L_x_1051:
[----:B------:R-:W-:Y:S02]  /*f350*/  MOV R0, 0x2 ;  /* 0x0000000200007802 */ /* 0x000fe40000000f00 */
        /* <DEDUP_REMOVED lines=16> */
.L_x_1053:
[----:B------:R-:W-:Y:S01]  /*f460*/  IMAD.MOV.U32 R4, RZ, RZ, R205 ;  /* 0x000000ffff047224 */ /* 0x000fe200078e00cd */
[----:B------:R-:W-:-:S02]  /*f470*/  MOV R0, 0x2 ;  /* 0x0000000200007802 */ /* 0x000fc40000000f00 */
[----:B------:R-:W-:Y:S02]  /*f480*/  MOV R2, 0xf4a0 ;  /* 0x0000f4a000027802 */ /* 0x000fe40000000f00 */
[----:B------:R-:W-:Y:S05]  /*f490*/  CALL.REL.NOINC `($__internal_16_$__cuda_sm70_shflsync_bfly_p) ;  /* 0x0000018000007944 */ /* 0x000fea0003c00000 */
[----:B------:R-:W-:Y:S01]  /*f4a0*/  MOV R5, R0 ;  /* 0x0000000000057202 */ /* 0x000fe20000000f00 */
[----:B------:R-:W-:Y:S05]  /*f4b0*/  BRA `(.L_x_1087) ;  /* 0xffffc36000007947 */ /* 0x000fea000383ffff */
.L_x_1054:
[----:B------:R-:W-:Y:S01]  /*f4c0*/  IMAD.MOV.U32 R4, RZ, RZ, R5 ;  /* 0x000000ffff047224 */ /* 0x000fe200078e0005 */
[----:B------:R-:W-:Y:S02]  /*f4d0*/  MOV R0, 0x1 ;  /* 0x0000000100007802 */ /* 0x000fe40000000f00 */
[----:B------:R-:W-:Y:S02]  /*f4e0*/  MOV R2, 0xf500 ;  /* 0x0000f50000027802 */ /* 0x000fe40000000f00 */
[----:B-1----:R-:W-:Y:S05]  /*f4f0*/  CALL.REL.NOINC `($__internal_16_$__cuda_sm70_shflsync_bfly_p) ;  /* 0x0000012000007944 */ /* 0x002fea0003c00000 */
[----:B------:R-:W-:Y:S01]  /*f500*/  FADD.FTZ R5, R5, R0 ;  /* 0x0000000005057221 */ /* 0x000fe20000010000 */
[----:B------:R-:W-:Y:S02]  /*f510*/  MOV R4, R206 ;  /* 0x000000ce00047202 */ /* 0x000fe40000000f00 */
[----:B------:R-:W-:Y:S02]  /*f520*/  MOV R0, 0x2 ;  /* 0x0000000200007802 */ /* 0x000fe40000000f00 */
[----:B------:R-:W-:Y:S02]  /*f530*/  MOV R2, 0xf550 ;  /* 0x0000f55000027802 */ /* 0x000fe40000000f00 */
[----:B------:R-:W-:Y:S05]  /*f540*/  CALL.REL.NOINC `($__internal_16_$__cuda_sm70_shflsync_bfly_p) ;  /* 0x000000d000007944 */ /* 0x000fea0003c00000 */
[----:B------:R-:W-:Y:S01]  /*f550*/  FADD.FTZ R206, R206, R0 ;  /* 0x00000000cece7221 */ /* 0x000fe20000010000 */
[----:B------:R-:W-:-:S02]  /*f560*/  MOV R0, 0x1 ;  /* 0x0000000100007802 */ /* 0x000fc40000000f00 */
[----:B------:R-:W-:Y:S02]  /*f570*/  MOV R2, 0xf5a0 ;  /* 0x0000f5a000027802 */ /* 0x000fe40000000f00 */
[----:B------:R-:W-:Y:S02]  /*f580*/  MOV R4, R206 ;  /* 0x000000ce00047202 */ /* 0x000fe40000000f00 */
[----:B------:R-:W-:Y:S05]  /*f590*/  CALL.REL.NOINC `($__internal_16_$__cuda_sm70_shflsync_bfly_p) ;  /* 0x0000008000007944 */ /* 0x000fea0003c00000 */
[----:B------:R-:W-:Y:S01]  /*f5a0*/  MOV R3, R0 ;  /* 0x0000000000037202 */ /* 0x000fe20000000f00 */
[----:B------:R-:W-:Y:S05]  /*f5b0*/  BRA `(.L_x_1088) ;  /* 0xffffc2d000007947 */ /* 0x000fea000383ffff */
.L_x_1064:
[----:B------:R-:W-:Y:S01]  /*f5c0*/  IMAD.MOV.U32 R20, RZ, RZ, R17 ;  /* 0x000000ffff147224 */ /* 0x000fe200078e0011 */
[----:B------:R-:W-:Y:S01]  /*f5d0*/  MOV R3, RZ ;  /* 0x000000ff00037202 */ /* 0x000fe20000000f00 */
[----:B------:R-:W-:Y:S01]  /*f5e0*/  IMAD.MOV.U32 R0, RZ, RZ, 0x1f ;  /* 0x0000001fff007424 */ /* 0x000fe200078e00ff */
[----:B---3--:R-:W-:Y:S02]  /*f5f0*/  MOV R2, 0xf610 ;  /* 0x0000f61000027802 */ /* 0x008fe40000000f00 */
[----:B-1--45:R-:W-:Y:S05]  /*f600*/  CALL.REL.NOINC `($__internal_17_$__cuda_sm70_shflsync_idx_p) ;  /* 0x0000007000007944 */ /* 0x032fea0003c00000 */
[----:B------:R-:W-:Y:S05]  /*f610*/  BRA `(.L_x_1089) ;  /* 0xffffe31000007947 */ /* 0x000fea000383ffff */
        .weak           $__internal_16_$__cuda_sm70_shflsync_bfly_p
        .type           $__internal_16_$__cuda_sm70_shflsync_bfly_p,@function
        .size           $__internal_16_$__cuda_sm70_shflsync_bfly_p,($__internal_17_$__cuda_sm70_shflsync_idx_p - $__internal_16_$__cuda_sm70_shflsync_bfly_p)
$__internal_16_$__cuda_sm70_shflsync_bfly_p:
[----:B------:R-:W-:Y:S02]  /*f620*/  MOV R16, 0xffffffff ;  /* 0xffffffff00107802 */ /* 0x000fe40000000f00 */
[----:B------:R-:W-:Y:S02]  /*f630*/  MOV R3, 0x1f ;  /* 0x0000001f00037802 */ /* 0x000fe40000000f00 */
[----:B------:R-:W-:Y:S04]  /*f640*/  WARPSYNC R16 ;  /* 0x0000001000007348 */ /* 0x000fe80003800000 */
[----:B------:R1:W2:Y:S02]  /*f650*/  SHFL.BFLY PT, R0, R4, R0, R3 ;  /* 0x0c00000004007389 */ /* 0x0002a400000e0003 */
[----:B-1----:R-:W-:-:S04]  /*f660*/  MOV R3, 0x0 ;  /* 0x0000000000037802 */ /* 0x002fc80000000f00 */
[----:B--2---:R-:W-:Y:S05]  /*f670*/  RET.REL.NODEC R2 `(_ZN7cutlass13device_kernelIN5flash19enable_sm80_to_sm89INS1_16FlashAttnFwdSm80INS1_25CollectiveMainloopFwdSm80ILi8ELi1ELb0EN4cute5tupleIJNS5_1CILi128EEENS7_ILi64EEENS7_ILi192EEEEEELi192ENS_6half_tEfNS_4arch4Sm80ELb1ELb0ELb1ELb0ELb1ELb0ELb1ELb1EEENS1_21CollectiveEpilogueFwdINS6_IJS8_SA_S9_EEENS6_IJNS7_ILi1EEESI_SI_EEESC_SE_Li256ELb0ELb1ELb1ELb0EEENS1_30DynamicPersistentTileSchedulerILi256ELi256ELb1ELb1ELb0EEEEEEEEEvNT_6ParamsE) ;  /* 0xffff098002007950 */ /* 0x004fea0003c3ffff */
        .weak           $__internal_17_$__cuda_sm70_shflsync_idx_p
        .type           $__internal_17_$__cuda_sm70_shflsync_idx_p,@function
        .size           $__internal_17_$__cuda_sm70_shflsync_idx_p,(.L_x_6192 - $__internal_17_$__cuda_sm70_shflsync_idx_p)
$__internal_17_$__cuda_sm70_shflsync_idx_p:
[----:B------:R-:W-:-:S04]  /*f680*/  MOV R198, 0xffffffff ;  /* 0xffffffff00c67802 */ /* 0x000fc80000000f00 */
[----:B------:R-:W-:Y:S04]  /*f690*/  WARPSYNC R198 ;  /* 0x000000c600007348 */ /* 0x000fe80003800000 */
[----:B------:R1:W2:Y:S02]  /*f6a0*/  SHFL.IDX PT, R0, R20, R3, R0 ;  /* 0x0000000314007389 */ /* 0x0002a400000e0000 */
[----:B-1----:R-:W-:-:S04]  /*f6b0*/  MOV R3, 0x0 ;  /* 0x0000000000037802 */ /* 0x002fc80000000f00 */
[----:B--2---:R-:W-:Y:S05]  /*f6c0*/  RET.REL.NODEC R2 `(_ZN7cutlass13device_kernelIN5flash19enable_sm80_to_sm89INS1_16FlashAttnFwdSm80INS1_25CollectiveMainloopFwdSm80ILi8ELi1ELb0EN4cute5tupleIJNS5_1CILi128EEENS7_ILi64EEENS7_ILi192EEEEEELi192ENS_6half_tEfNS_4arch4Sm80ELb1ELb0ELb1ELb0ELb1ELb0ELb1ELb1EEENS1_21CollectiveEpilogueFwdINS6_IJS8_SA_S9_EEENS6_IJNS7_ILi1EEESI_SI_EEESC_SE_Li256ELb0ELb1ELb1ELb0EEENS1_30DynamicPersistentTileSchedulerILi256ELi256ELb1ELb1ELb0EEEEEEEEEvNT_6ParamsE) ;  /* 0xffff093002007950 */ /* 0x004fea0003c3ffff */
.L_x_1090:
        /* <DEDUP_REMOVED lines=11> */
.L_x_6192:


//--------------------- .text._ZN7cutlass13device_kernelIN5flash19enable_sm80_to_sm89INS1_16FlashAttnFwdSm80INS1_25CollectiveMainloopFwdSm80ILi8ELi1ELb0EN4cute5tupleIJNS5_1CILi128EEENS7_ILi64EEENS7_ILi192EEEEEELi192ENS_6half_tEfNS_4arch4Sm80ELb1ELb0ELb1ELb1ELb1ELb0ELb1ELb1EEENS1_21CollectiveEpilogueFwdINS6_IJS8_SA_S9_EEENS6_IJNS7_ILi1EEESI_SI_EEESC_SE_Li256ELb1ELb1ELb1ELb0EEENS1_36VarlenDynamicPersistentTileSchedulerILi128ELi64ELi256ELi256ELb1ELb1ELb0ELb1ELb1ELb1EEEEEEEEEvNT_6ParamsE --------------------------
	.section	.text._ZN7cutlass13device_kernelIN5flash19enable_sm80_to_sm89INS1_16FlashAttnFwdSm80INS1_25CollectiveMainloopFwdSm80ILi8ELi1ELb0EN4cute5tupleIJNS5_1CILi128EEENS7_ILi64EEENS7_ILi192EEEEEELi192ENS_6half_tEfNS_4arch4Sm80ELb1ELb0ELb1ELb1ELb1ELb0ELb1ELb1EEENS1_21CollectiveEpilogueFwdINS6_IJS8_SA_S9_EEENS6_IJNS7_ILi1EEESI_SI_EEESC_SE_Li256ELb1ELb1ELb1ELb0EEENS1_36VarlenDynamicPersistentTileSchedulerILi128ELi64ELi256ELi256ELb1ELb1ELb0ELb1ELb1ELb1EEEEEEEEEvNT_6ParamsE,"ax",@progbits
	.sectioninfo	@"SHI_REGISTERS=255"
	.align	128
.text._ZN7cutlass13device_kernelIN5flash19enable_sm80_to_sm89INS1_16FlashAttnFwdSm80INS1_25CollectiveMainloopFwdSm80ILi8ELi1ELb0EN4cute5tupleIJNS5_1CILi128EEENS7_ILi64EEENS7_ILi192EEEEEELi192ENS_6half_tEfNS_4arch4Sm80ELb1ELb0ELb1ELb1ELb1ELb0ELb1ELb1EEENS1_21CollectiveEpilogueFwdINS6_IJS8_SA_S9_EEENS6_IJNS7_ILi1EEESI_SI_EEESC_SE_Li256ELb1ELb1ELb1ELb0EEENS1_36VarlenDynamicPersistentTileSchedulerILi128ELi64ELi256ELi256ELb1ELb1ELb0ELb1ELb1ELb1EEEEEEEEEvNT_6ParamsE:
        .type           _ZN7cutlass13device_kernelIN5flash19enable_sm80_to_sm89INS1_16FlashAttnFwdSm80INS1_25CollectiveMainloopFwdSm80ILi8ELi1ELb0EN4cute5tupleIJNS5_1CILi128EEENS7_ILi64EEENS7_ILi192EEEEEELi192ENS_6half_tEfNS_4arch4Sm80ELb1ELb0ELb1ELb1ELb1ELb0ELb1ELb1EEENS1_21CollectiveEpilogueFwdINS6_IJS8_SA_S9_EEENS6_IJNS7_ILi1EEESI_SI_EEESC_SE_Li256ELb1ELb1ELb1ELb0EEENS1_36VarlenDynamicPersistentTileSchedulerILi128ELi64ELi256ELi256ELb1ELb1ELb0ELb1ELb1ELb1EEEEEEEEEvNT_6ParamsE,@function
        .size           _ZN7cutlass13device_kernelIN5flash19enable_sm80_to_sm89INS1_16FlashAttnFwdSm80INS1_25CollectiveMainloopFwdSm80ILi8ELi1ELb0EN4cute5tupleIJNS5_1CILi128EEENS7_ILi64EEENS7_ILi192EEEEEELi192ENS_6half_tEfNS_4arch4Sm80ELb1ELb0ELb1ELb1ELb1ELb0ELb1ELb1EEENS1_21CollectiveEpilogueFwdINS6_IJS8_SA_S9_EEENS6_IJNS7_ILi1EEESI_SI_EEESC_SE_Li256ELb1ELb1ELb1ELb0EEENS1_36VarlenDynamicPersistentTileSchedulerILi128ELi64ELi256ELi256ELb1ELb1ELb0ELb1ELb1ELb1EEEEEEEEEvNT_6ParamsE,(.L_x_6195 - _ZN7cutlass13device_kernelIN5flash19enable_sm80_to_sm89INS1_16FlashAttnFwdSm80INS1_25CollectiveMainloopFwdSm80ILi8ELi1ELb0EN4cute5tupleIJNS5_1CILi128EEENS7_ILi64EEENS7_ILi192EEEEEELi192ENS_6half_tEfNS_4arch4Sm80ELb1ELb0ELb1ELb1ELb1ELb0ELb1ELb1EEENS1_21CollectiveEpilogueFwdINS6_IJS8_SA_S9_EEENS6_IJNS7_ILi1EEESI_SI_EEESC_SE_Li256ELb1ELb1ELb1ELb0EEENS1_36VarlenDynamicPersistentTileSchedulerILi128ELi64ELi256ELi256ELb1ELb1ELb0ELb1ELb1ELb1EEEEEEEEEvNT_6ParamsE)
        .other          _ZN7cutlass13device_kernelIN5flash19enable_sm80_to_sm89INS1_16FlashAttnFwdSm80INS1_25CollectiveMainloopFwdSm80ILi8ELi1ELb0EN4cute5tupleIJNS5_1CILi128EEENS7_ILi64EEENS7_ILi192EEEEEELi192ENS_6half_tEfNS_4arch4Sm80ELb1ELb0ELb1ELb1ELb1ELb0ELb1ELb1EEENS1_21CollectiveEpilogueFwdINS6_IJS8_SA_S9_EEENS6_IJNS7_ILi1EEESI_SI_EEESC_SE_Li256ELb1ELb1ELb1ELb0EEENS1_36VarlenDynamicPersistentTileSchedulerILi128ELi64ELi256ELi256ELb1ELb1ELb0ELb1ELb1ELb1EEEEEEEEEvNT_6ParamsE,@"STO_CUDA_ENTRY STV_DEFAULT"
_ZN7cutlass13device_kernelIN5flash19enable_sm80_to_sm89INS1_16FlashAttnFwdSm80INS1_25CollectiveMainloopFwdSm80ILi8ELi1ELb0EN4cute5tupleIJNS5_1CILi128EEENS7_ILi64EEENS7_ILi192EEEEEELi192ENS_6half_tEfNS_4arch4Sm80ELb1ELb0ELb1ELb1ELb1ELb0ELb1ELb1EEENS1_21CollectiveEpilogueFwdINS6_IJS8_SA_S9_EEENS6_IJNS7_ILi1EEESI_SI_EEESC_SE_Li256ELb1ELb1ELb1ELb0EEENS1_36VarlenDynamicPersistentTileSchedulerILi128ELi64ELi256ELi256ELb1ELb1ELb0ELb1ELb1ELb1EEEEEEEEEvNT_6ParamsE:
        /* <DEDUP_REMOVED lines=52> */
.L_x_1096:
        /* <DEDUP_REMOVED lines=16> */
.L_x_1213:
        /* <DEDUP_REMOVED lines=16> */
.L_x_1214:
[----:B---3--:R-:W-:-:S05]  /*0540*/  IMAD R0, R0, c[0x0][0x538], RZ ;  /* 0x00014e0000007a24 */ /* 0x008fca00078e02ff */
[----:B------:R-:W-:-:S04]  /*0550*/  IADD3 R6, R0, R6, RZ ;  /* 0x0000000600067210 */ /* 0x000fc80007ffe0ff */
[----:B------:R-:W-:-:S13]  /*0560*/  ISETP.GT.AND P0, PT, R6, UR4, PT ;  /* 0x0000000406007c0c */ /* 0x000fda000bf04270 */
[----:B-12---:R-:W-:Y:S05]  /*0570*/  @!P0 BRA `(.L_x_1096) ;  /* 0xfffffdc000008947 */ /* 0x006fea000383ffff */
.L_x_1092:
[----:B------:R-:W-:-:S05]  /*0580*/  IADD3 R10, -R0, R6, RZ ;  /* 0x00000006000a7210 */ /* 0x000fca0007ffe1ff */
[----:B------:R-:W-:-:S05]  /*0590*/  IMAD R0, R4, c[0x0][0x538], R10 ;  /* 0x00014e0004007a24 */ /* 0x000fca00078e020a */
[----:B------:R-:W-:Y:S01]  /*05a0*/  ISETP.GT.AND P0, PT, R0, UR4, PT ;  /* 0x0000000400007c0c */ /* 0x000fe2000bf04270 */
[----:B------:R-:W-:-:S12]  /*05b0*/  BRA.DIV ~URZ, `(.L_x_1097) ;  /* 0x000110827f007947 */ /* 0x000fd8000b800000 */
[----:B------:R-:W-:-:S04]  /*05c0*/  VOTE.ANY R6, PT, !P0 ;  /* 0x0000000000067806 */ /* 0x000fc800040e0100 */
.L_x_1215:
[----:B------:R-:W1:Y:S02]  /*05d0*/  POPC R0, R6 ;  /* 0x0000000600007309 */ /* 0x000e640000000000 */
[----:B-12---:R-:W-:Y:S01]  /*05e0*/  IADD3 R211, R0, R7, RZ ;  /* 0x0000000700d37210 */ /* 0x006fe20007ffe0ff */
[----:B------:R-:W-:Y:S05]  /*05f0*/  BRA.DIV ~URZ, `(.L_x_1098) ;  /* 0x000110927f007947 */ /* 0x000fea000b800000 */
[----:B------:R1:W2:Y:S01]  /*0600*/  SHFL.IDX PT, R209, R9, R0, 0x1f ;  /* 0x00001f0009d17589 */ /* 0x0002a200000e0000 */
[----:B------:R-:W-:-:S03]  /*0610*/  MOV R5, RZ ;  /* 0x000000ff00057202 */ /* 0x000fc60000000f00 */
[----:B------:R1:W3:Y:S04]  /*0620*/  SHFL.IDX PT, R9, R8, R0, 0x1f ;  /* 0x00001f0008097589 */ /* 0x0002e800000e0000 */
.L_x_1216:
[----:B------:R-:W-:Y:S01]  /*0630*/  ISETP.NE.AND P0, PT, R6, RZ, PT ;  /* 0x000000ff0600720c */ /* 0x000fe20003f05270 */
[----:B------:R-:W-:-:S12]  /*0640*/  BSSY B0, `(.L_x_1099) ;  /* 0x0000005000007945 */ /* 0x000fd80003800000 */
[----:B------:R-:W-:Y:S05]  /*0650*/  @!P0 BRA `(.L_x_1100) ;  /* 0x0000003000008947 */ /* 0x000fea0003800000 */
[----:B-1----:R-:W-:Y:S01]  /*0660*/  IADD3 R0, R0, -0x1, RZ ;  /* 0xffffffff00007810 */ /* 0x002fe20007ffe0ff */
[----:B------:R-:W-:Y:S05]  /*0670*/  BRA.DIV ~URZ, `(.L_x_1101) ;  /* 0x000110f27f007947 */ /* 0x000fea000b800000 */
[----:B------:R1:W4:Y:S02]  /*0680*/  SHFL.IDX PT, R5, R4, R0, 0x1f ;  /* 0x00001f0004057589 */ /* 0x00032400000e0000 */
.L_x_1100:
[----:B------:R-:W-:Y:S05]  /*0690*/  BSYNC B0 ;  /* 0x0000000000007941 */ /* 0x000fea0003800000 */
.L_x_1099:
        /* <DEDUP_REMOVED lines=67> */
.L_x_1103:
        /* <DEDUP_REMOVED lines=68> */
.L_x_1104:
[----:B------:R-:W-:Y:S05]  /*0f10*/  BSYNC B0 ;  /* 0x0000000000007941 */ /* 0x000fea0003800000 */
.L_x_1102:
[----:B------:R-:W-:-:S04]  /*0f20*/  LOP3.LUT R0, RZ, R0, RZ, 0x33, !PT ;  /* 0x00000000ff007212 */ /* 0x000fc800078e33ff */
[----:B------:R-:W-:Y:S01]  /*0f30*/  IADD3 R209, R0, R209, RZ ;  /* 0x000000d100d17210 */ /* 0x000fe20007ffe0ff */
[----:B------:R-:W-:Y:S05]  /*0f40*/  BRA `(.L_x_1105) ;  /* 0x0000004000007947 */ /* 0x000fea0003800000 */
.L_x_1093:
[----:B--2---:R-:W-:Y:S01]  /*0f50*/  IMAD.MOV.U32 R209, RZ, RZ, RZ ;  /* 0x000000ffffd17224 */ /* 0x004fe200078e00ff */
[----:B------:R-:W-:Y:S01]  /*0f60*/  MOV R210, RZ ;  /* 0x000000ff00d27202 */ /* 0x000fe20000000f00 */
[----:B------:R-:W-:Y:S01]  /*0f70*/  IMAD.U32 R208, RZ, RZ, UR4 ;  /* 0x00000004ffd07e24 */ /* 0x000fe2000f8e00ff */
[----:B------:R-:W-:Y:S02]  /*0f80*/  MOV R211, c[0x0][0x53c] ;  /* 0x00014f0000d37a02 */ /* 0x000fe40000000f00 */
.L_x_1105:
[----:B------:R-:W-:Y:S01]  /*0f90*/  ISETP.NE.AND P0, PT, R12, RZ, PT ;  /* 0x000000ff0c00720c */ /* 0x000fe20003f05270 */
[----:B------:R-:W-:-:S12]  /*0fa0*/  WARPSYNC 0xffffffff ;  /* 0xffffffff00007948 */ /* 0x000fd80003800000 */
[----:B------:R1:W-:Y:S04]  /*0fb0*/  @!P0 STS.128 [0x18100], R208 ;  /* 0x018100d0ff008388 */ /* 0x0003e80000000c00 */
[----:B------:R-:W-:Y:S06]  /*0fc0*/  BAR.ARV 0x5, 0x100 ;  /* 0x0144000000007b1d */ /* 0x000fec0000002000 */
.L_x_1091:
        /* <DEDUP_REMOVED lines=83> */
[----:B------:R-:W-:Y:S01]  /*1500*/  IADD3 R187, R182, 0x40, RZ ;  /* 0x00000040b6bb7810 */ /* 0x000fe20007ffe0ff */
[----:B------:R-:W-:Y:S01]  /*1510*/  IMAD.SHL.U32 R179, R11, 0x2, RZ ;  /* 0x000000020bb37824 */ /* 0x000fe200078e00ff */
[CC--:B------:R-:W-:Y:S01]  /*1520*/  IADD3 R3, R2.reuse, R4.reuse, R8 ;  /* 0x0000000402037210 */ /* 0x0c0fe20007ffe008 */
[----:B------:R-:W-:Y:S01]  /*1530*/  IMAD.MOV.U32 R8, RZ, RZ, 0x20 ;  /* 0x00000020ff087424 */ /* 0x000fe200078e00ff */
[----:B------:R-:W-:-:S02]  /*1540*/  LOP3.LUT R4, R2, R4, RZ, 0xfc, !PT ;  /* 0x0000000402047212 */ /* 0x000fc400078efcff */
[----:B------:R-:W-:Y:S02]  /*1550*/  LOP3.LUT R2, R12, 0x7ffffffc, RZ, 0xc0, !PT ;  /* 0x7ffffffc0c027812 */ /* 0x000fe400078ec0ff */
[----:B------:R-:W-:Y:S02]  /*1560*/  IADD3 R188, R182, 0x80, RZ ;  /* 0x00000080b6bc7810 */ /* 0x000fe40007ffe0ff */
[----:B------:R-:W-:Y:S01]  /*1570*/  SHF.R.S32.HI R5, RZ, 0x1f, R187 ;  /* 0x0000001fff057819 */ /* 0x000fe200000114bb */
[----:B------:R-:W-:Y:S01]  /*1580*/  IMAD.IADD R2, R16, 0x1, -R2 ;  /* 0x0000000110027824 */ /* 0x000fe200078e0a02 */
[----:B------:R-:W-:Y:S02]  /*1590*/  LEA R225, R7, 0x80, 0x1 ;  /* 0x0000008007e17811 */ /* 0x000fe400078e08ff */
[----:B------:R-:W-:Y:S01]  /*15a0*/  SEL R5, R8, 0xffffffe0, !P1 ;  /* 0xffffffe008057807 */ /* 0x000fe20004800000 */
[----:B------:R-:W-:Y:S01]  /*15b0*/  IMAD.SHL.U32 R206, R2, 0x2, RZ ;  /* 0x0000000202ce7824 */ /* 0x000fe200078e00ff */
[----:B------:R-:W-:-:S02]  /*15c0*/  SEL R2, R8, 0xffffffe0, !P4 ;  /* 0xffffffe008027807 */ /* 0x000fc40006000000 */
[----:B------:R-:W-:Y:S01]  /*15d0*/  SHF.R.S32.HI R6, RZ, 0x1f, R188 ;  /* 0x0000001fff067819 */ /* 0x000fe200000114bc */
[----:B------:R-:W-:Y:S01]  /*15e0*/  IMAD.IADD R228, R225, 0x1, R5 ;  /* 0x00000001e1e47824 */ /* 0x000fe200078e0205 */
        /* <DEDUP_REMOVED lines=9> */
[----:B------:R-:W-:Y:S02]  /*1680*/  SHF.R.S32.HI R7, RZ, 0x1f, R251 ;  /* 0x0000001fff077819 */ /* 0x000fe400000114fb */
[----:B------:R-:W-:-:S02]  /*1690*/  IADD3 R237, R206, 0x78, RZ ;  /* 0x00000078ceed7810 */ /* 0x000fc40007ffe0ff */
[C---:B------:R-:W-:Y:S02]  /*16a0*/  IADD3 R236, R206.reuse, 0x80, RZ ;  /* 0x00000080ceec7810 */ /* 0x040fe40007ffe0ff */
[----:B------:R-:W-:Y:S02]  /*16b0*/  SHF.R.S32.HI R8, RZ, 0x1f, R249 ;  /* 0x0000001fff087819 */ /* 0x000fe400000114f9 */
[----:B------:R-:W-:Y:S02]  /*16c0*/  SHF.R.S32.HI R7, RZ, 0x1f, R248 ;  /* 0x0000001fff077819 */ /* 0x000fe400000114f8 */
[C---:B------:R-:W-:Y:S02]  /*16d0*/  IADD3 R234, R206.reuse, 0x90, RZ ;  /* 0x00000090ceea7810 */ /* 0x040fe40007ffe0ff */
[----:B------:R-:W-:Y:S02]  /*16e0*/  IADD3 R233, R206, 0x98, RZ ;  /* 0x00000098cee97810 */ /* 0x000fe40007ffe0ff */
[----:B------:R-:W-:-:S02]  /*16f0*/  SHF.R.S32.HI R8, RZ, 0x1f, R246 ;  /* 0x0000001fff087819 */ /* 0x000fc400000114f6 */
[----:B------:R-:W-:Y:S02]  /*1700*/  SHF.R.S32.HI R7, RZ, 0x1f, R245 ;  /* 0x0000001fff077819 */ /* 0x000fe400000114f5 */
[----:B------:R-:W-:Y:S02]  /*1710*/  SEL R6, R10, 0xffffffc0, !P2 ;  /* 0xffffffc00a067807 */ /* 0x000fe40005000000 */
[C---:B------:R-:W-:Y:S02]  /*1720*/  IADD3 R231, R206.reuse, 0xa8, RZ ;  /* 0x000000a8cee77810 */ /* 0x040fe40007ffe0ff */
[----:B------:R-:W-:Y:S02]  /*1730*/  IADD3 R230, R206, 0xb0, RZ ;  /* 0x000000b0cee67810 */ /* 0x000fe40007ffe0ff */
[----:B------:R-:W-:Y:S02]  /*1740*/  SHF.R.S32.HI R8, RZ, 0x1f, R243 ;  /* 0x0000001fff087819 */ /* 0x000fe400000114f3 */
[----:B------:R-:W-:-:S02]  /*1750*/  SHF.R.S32.HI R7, RZ, 0x1f, R242 ;  /* 0x0000001fff077819 */ /* 0x000fc400000114f2 */
[----:B------:R-:W-:Y:S02]  /*1760*/  IADD3 R229, R206, 0xb8, RZ ;  /* 0x000000b8cee57810 */ /* 0x000fe40007ffe0ff */
[----:B------:R-:W-:Y:S02]  /*1770*/  SHF.R.S32.HI R8, RZ, 0x1f, R240 ;  /* 0x0000001fff087819 */ /* 0x000fe400000114f0 */
[----:B------:R-:W-:Y:S02]  /*1780*/  SHF.R.S32.HI R7, RZ, 0x1f, R239 ;  /* 0x0000001fff077819 */ /* 0x000fe400000114ef */
[----:B------:R-:W-:Y:S02]  /*1790*/  IADD3 R226, R225, -0x10, RZ ;  /* 0xfffffff0e1e27810 */ /* 0x000fe40007ffe0ff */
[----:B------:R-:W-:Y:S02]  /*17a0*/  SHF.R.S32.HI R8, RZ, 0x1f, R237 ;  /* 0x0000001fff087819 */ /* 0x000fe400000114ed */
[----:B------:R-:W-:-:S02]  /*17b0*/  SHF.R.S32.HI R7, RZ, 0x1f, R236 ;  /* 0x0000001fff077819 */ /* 0x000fc400000114ec */
[----:B------:R-:W-:Y:S02]  /*17c0*/  @P0 IADD3 R226, R225, 0x10, RZ ;  /* 0x00000010e1e20810 */ /* 0x000fe40007ffe0ff */
[----:B------:R-:W-:Y:S02]  /*17d0*/  SHF.R.S32.HI R8, RZ, 0x1f, R234 ;  /* 0x0000001fff087819 */ /* 0x000fe400000114ea */
        /* <DEDUP_REMOVED lines=8> */
[----:B------:R-:W-:Y:S01]  /*1860*/  LEA R173, R3, 0xc100, 0x1 ;  /* 0x0000c10003ad7811 */ /* 0x000fe200078e08ff */
[----:B------:R-:W-:Y:S01]  /*1870*/  IMAD.IADD R3, R6, 0x1, R226 ;  /* 0x0000000106037824 */ /* 0x000fe200078e02e2 */
[----:B------:R1:W-:Y:S01]  /*1880*/  STL [R1+0x8], R8 ;  /* 0x0000080801007387 */ /* 0x0003e20000100800 */
[----:B------:R-:W-:-:S02]  /*1890*/  IADD3 R250, R206, 0x10, RZ ;  /* 0x00000010cefa7810 */ /* 0x000fc40007ffe0ff */
[----:B------:R-:W-:Y:S01]  /*18a0*/  IADD3 R247, R206, 0x28, RZ ;  /* 0x00000028cef77810 */ /* 0x000fe20007ffe0ff */
[----:B------:R1:W-:Y:S01]  /*18b0*/  STL [R1+0x4], R7 ;  /* 0x0000040701007387 */ /* 0x0003e20000100800 */
[----:B------:R-:W-:Y:S01]  /*18c0*/  LEA R167, R4, 0x100, 0x1 ;  /* 0x0000010004a77811 */ /* 0x000fe200078e08ff */
[----:B------:R-:W-:Y:S01]  /*18d0*/  IMAD.IADD R174, R173, 0x1, R2 ;  /* 0x00000001adae7824 */ /* 0x000fe200078e0202 */
[C---:B------:R-:W-:Y:S01]  /*18e0*/  IADD3 R244, R206.reuse, 0x40, RZ ;  /* 0x00000040cef47810 */ /* 0x040fe20007ffe0ff */
[----:B------:R1:W-:Y:S01]  /*18f0*/  STL [R1], R3 ;  /* 0x0000000301007387 */ /* 0x0003e20000100800 */
[----:B------:R-:W-:Y:S01]  /*1900*/  IADD3 R241, R206, 0x58, RZ ;  /* 0x00000058cef17810 */ /* 0x000fe20007ffe0ff */
[----:B------:R-:W-:Y:S01]  /*1910*/  IMAD.IADD R168, R2, 0x1, R167 ;  /* 0x0000000102a87824 */ /* 0x000fe200078e02a7 */
[----:B------:R-:W-:Y:S02]  /*1920*/  LEA R164, R0, 0x6100, 0x1 ;  /* 0x0000610000a47811 */ /* 0x000fe400078e08ff */
[----:B------:R-:W-:-:S02]  /*1930*/  IADD3 R238, R206, 0x70, RZ ;  /* 0x00000070ceee7810 */ /* 0x000fc40007ffe0ff */
[----:B------:R-:W-:Y:S02]  /*1940*/  SHF.R.S32.HI R9, RZ, 0x1f, R250 ;  /* 0x0000001fff097819 */ /* 0x000fe400000114fa */
[----:B------:R-:W-:Y:S02]  /*1950*/  SEL R0, R10, 0xffffffc0, !P3 ;  /* 0xffffffc00a007807 */ /* 0x000fe40005800000 */
[C---:B------:R-:W-:Y:S02]  /*1960*/  IADD3 R235, R206.reuse, 0x88, RZ ;  /* 0x00000088ceeb7810 */ /* 0x040fe40007ffe0ff */
[----:B------:R-:W-:Y:S01]  /*1970*/  SHF.R.S32.HI R9, RZ, 0x1f, R247 ;  /* 0x0000001fff097819 */ /* 0x000fe200000114f7 */
[----:B------:R-:W-:Y:S01]  /*1980*/  IMAD.IADD R176, R173, 0x1, R0 ;  /* 0x00000001adb07824 */ /* 0x000fe200078e0200 */
        /* <DEDUP_REMOVED lines=9> */
[----:B-1----:R-:W-:Y:S02]  /*1a20*/  SHF.R.S32.HI R9, RZ, 0x1f, R232 ;  /* 0x0000001fff097819 */ /* 0x002fe400000114e8 */
.L_x_1212:
        /* <DEDUP_REMOVED lines=30> */
.L_x_1106:
[----:B------:R-:W-:-:S04]  /*1c10*/  ISETP.NE.U32.AND P1, PT, RZ, c[0x0][0x368], PT ;  /* 0x0000da00ff007a0c */ /* 0x000fc80003f25070 */
[----:B------:R-:W-:-:S13]  /*1c20*/  ISETP.NE.AND.EX P1, PT, RZ, c[0x0][0x36c], PT, P1 ;  /* 0x0000db00ff007a0c */ /* 0x000fda0003f25310 */
[----:B------:R-:W-:Y:S05]  /*1c30*/  @!P1 BRA `(.L_x_1107) ;  /* 0x0000004000009947 */ /* 0x000fea0003800000 */
[----:B-1----:R-:W-:-:S04]  /*1c40*/  IADD3 R2, P1, R220, c[0x0][0x368], RZ ;  /* 0x0000da00dc027a10 */ /* 0x002fc80007f3e0ff */
[----:B------:R-:W-:-:S05]  /*1c50*/  IADD3.X R3, R221, c[0x0][0x36c], RZ, P1, !PT ;  /* 0x0000db00dd037a10 */ /* 0x000fca0000ffe4ff */
[----:B------:R1:W5:Y:S01]  /*1c60*/  LDG.E R0, [R2.64] ;  /* 0x0000000602007981 */ /* 0x000362000c1e1900 */
[----:B------:R-:W-:Y:S05]  /*1c70*/  BRA `(.L_x_1108) ;  /* 0x0000008000007947 */ /* 0x000fea0003800000 */
.L_x_1107:
        /* <DEDUP_REMOVED lines=8> */
.L_x_1108:
[----:B-1----:R-:W-:Y:S01]  /*1d00*/  IMAD.MOV.U32 R2, RZ, RZ, c[0x0][0x2c4] ;  /* 0x0000b100ff027624 */ /* 0x002fe200078e00ff */
[----:B------:R-:W-:Y:S01]  /*1d10*/  BSSY B0, `(.L_x_1109) ;  /* 0x0000039000007945 */ /* 0x000fe20003800000 */
[----:B------:R-:W-:Y:S02]  /*1d20*/  IMAD.SHL.U32 R205, R209, 0x80, RZ ;  /* 0x00000080d1cd7824 */ /* 0x000fe400078e00ff */
[----:B-----5:R-:W-:Y:S01]  /*1d30*/  IMAD.IADD R203, R0, 0x1, -R193 ;  /* 0x0000000100cb7824 */ /* 0x020fe200078e0ac1 */
[----:B------:R-:W-:-:S02]  /*1d40*/  ISETP.NE.AND P4, PT, R2, 0x1, PT ;  /* 0x000000010200780c */ /* 0x000fc40003f85270 */
[----:B------:R-:W-:Y:S02]  /*1d50*/  IADD3 R2, R205, 0x7f, RZ ;  /* 0x0000007fcd027810 */ /* 0x000fe40007ffe0ff */
[----:B------:R-:W-:-:S03]  /*1d60*/  IADD3 R3, R203, 0x40, -R204 ;  /* 0x00000040cb037810 */ /* 0x000fc60007ffe8cc */
[----:B------:R-:W-:-:S06]  /*1d70*/  IMAD.MOV.U32 R0, RZ, RZ, R2 ;  /* 0x000000ffff007224 */ /* 0x000fcc00078e0002 */
[----:B------:R-:W-:Y:S01]  /*1d80*/  @P4 IMAD.HI.U32 R4, R2, c[0x0][0x2c8], RZ ;  /* 0x0000b20002044a27 */ /* 0x000fe200078e00ff */
[----:B------:R-:W-:-:S04]  /*1d90*/  IADD3 R2, R203, 0x3f, RZ ;  /* 0x0000003fcb027810 */ /* 0x000fc80007ffe0ff */
[----:B------:R-:W-:-:S05]  /*1da0*/  @P4 SHF.R.U32.HI R0, RZ, c[0x0][0x2cc], R4 ;  /* 0x0000b300ff004a19 */ /* 0x000fca0000011604 */
[----:B------:R-:W-:Y:S01]  /*1db0*/  IMAD.IADD R0, R3, 0x1, R0 ;  /* 0x0000000103007824 */ /* 0x000fe200078e0200 */
[----:B------:R-:W-:-:S04]  /*1dc0*/  SHF.R.S32.HI R3, RZ, 0x1f, R2 ;  /* 0x0000001fff037819 */ /* 0x000fc80000011402 */
[----:B------:R-:W-:Y:S02]  /*1dd0*/  SHF.R.S32.HI R4, RZ, 0x1f, R0 ;  /* 0x0000001fff047819 */ /* 0x000fe40000011400 */
[----:B------:R-:W-:Y:S02]  /*1de0*/  LEA.HI R2, R3, R2, RZ, 0x6 ;  /* 0x0000000203027211 */ /* 0x000fe400078f30ff */
[----:B------:R-:W-:Y:S02]  /*1df0*/  LEA.HI R0, R4, R0, RZ, 0x6 ;  /* 0x0000000004007211 */ /* 0x000fe400078f30ff */
[----:B------:R-:W-:Y:S02]  /*1e00*/  SHF.R.S32.HI R3, RZ, 0x6, R2 ;  /* 0x00000006ff037819 */ /* 0x000fe40000011402 */
[----:B------:R-:W-:Y:S02]  /*1e10*/  SHF.R.S32.HI R0, RZ, 0x6, R0 ;  /* 0x00000006ff007819 */ /* 0x000fe40000011400 */
[----:B------:R-:W-:-:S02]  /*1e20*/  LOP3.LUT R2, R210, 0xff000000, RZ, 0xc0, !PT ;  /* 0xff000000d2027812 */ /* 0x000fc400078ec0ff */
[----:B------:R-:W-:Y:S02]  /*1e30*/  IMNMX R8, R3, R0, PT ;  /* 0x0000000003087217 */ /* 0x000fe40003800200 */
[----:B------:R-:W-:Y:S02]  /*1e40*/  LOP3.LUT R4, R210, 0xff0000, RZ, 0xc0, !PT ;  /* 0x00ff0000d2047812 */ /* 0x000fe400078ec0ff */
[----:B------:R-:W-:Y:S02]  /*1e50*/  ISETP.GE.AND P1, PT, R8, 0x1, PT ;  /* 0x000000010800780c */ /* 0x000fe40003f26270 */
[----:B------:R-:W-:Y:S01]  /*1e60*/  SHF.R.U32.HI R0, RZ, 0x8, R2 ;  /* 0x00000008ff007819 */ /* 0x000fe20000011602 */
[----:B------:R-:W-:-:S03]  /*1e70*/  IMAD.MOV.U32 R2, RZ, RZ, RZ ;  /* 0x000000ffff027224 */ /* 0x000fc600078e00ff */
[----:B------:R-:W-:-:S04]  /*1e80*/  LEA.HI R0, R4, R0, RZ, 0x10 ;  /* 0x0000000004007211 */ /* 0x000fc800078f80ff */
[----:B------:R-:W-:Y:S02]  /*1e90*/  LOP3.LUT R223, R0, 0xff, RZ, 0xc0, !PT ;  /* 0x000000ff00df7812 */ /* 0x000fe400078ec0ff */
[----:B------:R-:W-:Y:S01]  /*1ea0*/  SHF.R.U32.HI R222, RZ, 0x10, R0 ;  /* 0x00000010ffde7819 */ /* 0x000fe20000011600 */
        /* <DEDUP_REMOVED lines=31> */
.L_x_1110:
[----:B------:R-:W-:Y:S05]  /*20a0*/  BSYNC B0 ;  /* 0x0000000000007941 */ /* 0x000fea0003800000 */
.L_x_1109:
        /* <DEDUP_REMOVED lines=61> */
[----:B------:R-:W-:Y:S01]  /*2480*/  IMAD.IADD R5, R190, 0x1, R205 ;  /* 0x00000001be057824 */ /* 0x000fe200078e02cd */
[----:B------:R-:W-:Y:S02]  /*2490*/  LOP3.LUT R14, R210, 0xffff, RZ, 0xc0, !PT ;  /* 0x0000ffffd20e7812 */ /* 0x000fe400078ec0ff */
[----:B------:R-:W-:Y:S01]  /*24a0*/  SEL R6, R224, RZ, !P0 ;  /* 0x000000ffe0067207 */ /* 0x000fe20004000000 */
[----:B------:R-:W-:Y:S01]  /*24b0*/  IMAD R0, R0, c[0x0][0x178], RZ ;  /* 0x00005e0000007a24 */ /* 0x000fe200078e02ff */
[----:B------:R-:W-:Y:S01]  /*24c0*/  SEL R4, R216, RZ, !P0 ;  /* 0x000000ffd8047207 */ /* 0x000fe20004000000 */
[----:B------:R-:W-:Y:S01]  /*24d0*/  @P4 IMAD.HI.U32 R7, R5, c[0x0][0x2c8], RZ ;  /* 0x0000b20005074a27 */ /* 0x000fe200078e00ff */
[----:B------:R-:W-:Y:S02]  /*24e0*/  ISETP.GE.AND P6, PT, R182, c[0x0][0x198], PT ;  /* 0x00006600b6007a0c */ /* 0x000fe40003fc6270 */
[----:B------:R-:W-:Y:S01]  /*24f0*/  ISETP.GE.AND P5, PT, R187, c[0x0][0x198], PT ;  /* 0x00006600bb007a0c */ /* 0x000fe20003fa6270 */
[----:B------:R-:W-:Y:S01]  /*2500*/  IMAD R0, R11, c[0x0][0x17c], R0 ;  /* 0x00005f000b007a24 */ /* 0x000fe200078e0200 */
[----:B------:R-:W-:Y:S01]  /*2510*/  ISETP.GE.AND P3, PT, R188, c[0x0][0x198], PT ;  /* 0x00006600bc007a0c */ /* 0x000fe20003f66270 */
[----:B------:R-:W-:Y:S01]  /*2520*/  IMAD R6, R6, c[0x0][0x1c0], RZ ;  /* 0x0000700006067a24 */ /* 0x000fe200078e02ff */
[----:B------:R-:W-:-:S03]  /*2530*/  IADD3 R100, R209, -0x1, RZ ;  /* 0xffffffffd1647810 */ /* 0x000fc60007ffe0ff */
[----:B------:R-:W-:Y:S02]  /*2540*/  IMAD R6, R4, c[0x0][0x1c4], R6 ;  /* 0x0000710004067a24 */ /* 0x000fe400078e0206 */
[----:B-1----:R-:W-:-:S04]  /*2550*/  IMAD.WIDE.U32 R2, R11, c[0x0][0x178], RZ ;  /* 0x00005e000b027a25 */ /* 0x002fc800078e00ff */
[----:B------:R-:W-:Y:S01]  /*2560*/  IMAD.IADD R3, R3, 0x1, R0 ;  /* 0x0000000103037824 */ /* 0x000fe200078e0200 */
        /* <DEDUP_REMOVED lines=23> */
.L_x_1217:
[----:B------:R-:W-:Y:S05]  /*26e0*/  BRA.DIV ~URZ, `(.L_x_1113) ;  /* 0x0000f1627f007947 */ /* 0x000fea000b800000 */
[----:B------:R3:W4:Y:S02]  /*26f0*/  SHFL.IDX PT, R0, R12, RZ, 0x181f ;  /* 0x00181fff0c007589 */ /* 0x00072400000e0000 */
.L_x_1218:
[----:B------:R-:W-:Y:S01]  /*2700*/  IMAD R11, R204, c[0x0][0x2c4], RZ ;  /* 0x0000b100cc0b7a24 */ /* 0x000fe200078e02ff */
[----:B------:R-:W-:Y:S01]  /*2710*/  IADD3 R10, R207, R205, RZ ;  /* 0x000000cdcf0a7210 */ /* 0x000fe20007ffe0ff */
        /* <DEDUP_REMOVED lines=18> */
.L_x_1115:
[----:B------:R-:W-:Y:S05]  /*2840*/  BSYNC B0 ;  /* 0x0000000000007941 */ /* 0x000fea0003800000 */
.L_x_1114:
[----:B------:R-:W-:Y:S05]  /*2850*/  BRA.DIV ~URZ, `(.L_x_1116) ;  /* 0x0000f0627f007947 */ /* 0x000fea000b800000 */
[----:B--2---:R2:W1:Y:S04]  /*2860*/  SHFL.IDX PT, R8, R9, 0x1, 0x181f ;  /* 0x00381f0009087f89 */ /* 0x00446800000e0000 */
[----:B----4-:R2:W4:Y:S02]  /*2870*/  SHFL.IDX PT, R0, R12, 0x1, 0x181f ;  /* 0x00381f000c007f89 */ /* 0x01052400000e0000 */
.L_x_1219:
        /* <DEDUP_REMOVED lines=19> */
.L_x_1118:
[----:B------:R-:W-:Y:S05]  /*29b0*/  BSYNC B0 ;  /* 0x0000000000007941 */ /* 0x000fea0003800000 */
.L_x_1117:
[----:B------:R-:W-:Y:S05]  /*29c0*/  BRA.DIV ~URZ, `(.L_x_1119) ;  /* 0x0000efc27f007947 */ /* 0x000fea000b800000 */
[----:B-1----:R1:W2:Y:S02]  /*29d0*/  SHFL.IDX PT, R8, R9, 0x2, 0x181f ;  /* 0x00581f0009087f89 */ /* 0x0022a400000e0000 */
.L_x_1220:
[----:B------:R-:W-:Y:S05]  /*29e0*/  BRA.DIV ~URZ, `(.L_x_1120) ;  /* 0x0000f0127f007947 */ /* 0x000fea000b800000 */
[----:B----4-:R4:W1:Y:S02]  /*29f0*/  SHFL.IDX PT, R0, R12, 0x2, 0x181f ;  /* 0x00581f000c007f89 */ /* 0x01086400000e0000 */
.L_x_1221:
        /* <DEDUP_REMOVED lines=19> */
.L_x_1122:
[----:B------:R-:W-:Y:S05]  /*2b30*/  BSYNC B0 ;  /* 0x0000000000007941 */ /* 0x000fea0003800000 */
.L_x_1121:
[----:B------:R-:W-:Y:S05]  /*2b40*/  BRA.DIV ~URZ, `(.L_x_1123) ;  /* 0x0000ef227f007947 */ /* 0x000fea000b800000 */
[----:B--2---:R2:W3:Y:S04]  /*2b50*/  SHFL.IDX PT, R8, R9, 0x3, 0x181f ;  /* 0x00781f0009087f89 */ /* 0x0044e800000e0000 */
[----:B-1----:R2:W1:Y:S02]  /*2b60*/  SHFL.IDX PT, R0, R12, 0x3, 0x181f ;  /* 0x00781f000c007f89 */ /* 0x00246400000e0000 */
.L_x_1222:
[----:B------:R-:W-:Y:S01]  /*2b70*/  IADD3 R2, R10, 0x60, RZ ;  /* 0x000000600a027810 */ /* 0x000fe20007ffe0ff */
[----:B-----5:R-:W-:Y:S01]  /*2b80*/  IMAD.WIDE.U32 R196, R13, c[0x0][0x2b0], RZ ;  /* 0x0000ac000dc47a25 */ /* 0x020fe200078e00ff */
[----:B------:R-:W-:-:S02]  /*2b90*/  SHF.R.S32.HI R21, RZ, 0x1f, R182 ;  /* 0x0000001fff157819 */ /* 0x000fc400000114b6 */
[----:B------:R-:W-:Y:S02]  /*2ba0*/  ISETP.GE.AND P2, PT, R2, R11, PT ;  /* 0x0000000b0200720c */ /* 0x000fe40003f46270 */
        /* <DEDUP_REMOVED lines=22> */
[----:B-1----:R-:W-:-:S02]  /*2d10*/  IMAD R2, R100, 0x40, R190 ;  /* 0x0000004064027824 */ /* 0x002fc400078e02be */
[----:B------:R-:W-:Y:S01]  /*2d20*/  IMAD.MOV.U32 R178, RZ, RZ, RZ ;  /* 0x000000ffffb27224 */ /* 0x000fe200078e00ff */
[----:B------:R-:W-:Y:S02]  /*2d30*/  ISETP.NE.AND P3, PT, R0, 0x1, PT ;  /* 0x000000010000780c */ /* 0x000fe40003f65270 */
[C---:B------:R-:W-:Y:S01]  /*2d40*/  ISETP.GE.AND P1, PT, R2.reuse, R203, PT ;  /* 0x000000cb0200720c */ /* 0x040fe20003f26270 */
[----:B------:R-:W-:-:S03]  /*2d50*/  IMAD.IADD R2, R2, 0x1, R193 ;  /* 0x0000000102027824 */ /* 0x000fc600078e02c1 */
[----:B------:R-:W-:Y:S02]  /*2d60*/  ISETP.GT.OR P1, PT, R190, 0x3f, P1 ;  /* 0x0000003fbe00780c */ /* 0x000fe40000f24670 */
[----:B------:R-:W-:-:S05]  /*2d70*/  MOV R0, R2 ;  /* 0x0000000200007202 */ /* 0x000fca0000000f00 */
[----:B------:R-:W-:-:S05]  /*2d80*/  @P3 IMAD.HI.U32 R3, R2, c[0x0][0x2bc], RZ ;  /* 0x0000af0002033a27 */ /* 0x000fca00078e00ff */
[----:B------:R-:W-:-:S04]  /*2d90*/  @P3 SHF.R.U32.HI R0, RZ, c[0x0][0x2c0], R3 ;  /* 0x0000b000ff003a19 */ /* 0x000fc80000011603 */
[----:B------:R-:W-:-:S04]  /*2da0*/  @!P1 IADD3 R3, P0, R0, R196, RZ ;  /* 0x000000c400039210 */ /* 0x000fc80007f1e0ff */
[----:B------:R-:W-:Y:S02]  /*2db0*/  @!P1 LEA.HI.X.SX32 R5, R0, R201, 0x1, P0 ;  /* 0x000000c900059211 */ /* 0x000fe400000f0eff */
[----:B------:R-:W-:-:S04]  /*2dc0*/  @!P1 LEA R4, P0, R3, c[0x0][0x2a0], 0x2 ;  /* 0x0000a80003049a11 */ /* 0x000fc800078010ff */
[----:B------:R-:W-:-:S05]  /*2dd0*/  @!P1 LEA.HI.X R5, R3, c[0x0][0x2a4], R5, 0x2, P0 ;  /* 0x0000a90003059a11 */ /* 0x000fca00000f1405 */
[----:B------:R-:W3:Y:S01]  /*2de0*/  @!P1 LDG.E R178, [R4.64] ;  /* 0x0000000604b29981 */ /* 0x000ee2000c1e1900 */
[----:B------:R-:W-:Y:S01]  /*2df0*/  IMAD.MOV R0, RZ, RZ, -R0 ;  /* 0x000000ffff007224 */ /* 0x000fe200078e0a00 */
[----:B------:R-:W-:Y:S01]  /*2e00*/  SHF.L.U64.HI R101, R182, 0x1, R21 ;  /* 0x00000001b6657819 */ /* 0x000fe20000010215 */
[----:B------:R-:W-:Y:S01]  /*2e10*/  IMAD.WIDE.U32 R194, R14, c[0x0][0x1e8], RZ ;  /* 0x00007a000ec27a25 */ /* 0x000fe200078e00ff */
[----:B------:R-:W-:Y:S01]  /*2e20*/  IADD3 R103, R164, 0x20, RZ ;  /* 0x00000020a4677810 */ /* 0x000fe20007ffe0ff */
[----:B------:R-:W-:Y:S01]  /*2e30*/  BSSY B0, `(.L_x_1124) ;  /* 0x0000197000007945 */ /* 0x000fe20003800000 */
[C---:B------:R-:W-:Y:S01]  /*2e40*/  SHF.L.U32 R107, R187.reuse, 0x1, RZ ;  /* 0x00000001bb6b7819 */ /* 0x040fe200000006ff */
[----:B------:R-:W-:Y:S01]  /*2e50*/  IMAD R181, R0, c[0x0][0x2b8], R2 ;  /* 0x0000ae0000b57a24 */ /* 0x000fe200078e0202 */
[----:B------:R-:W-:Y:S01]  /*2e60*/  SHF.L.U64.HI R104, R188, 0x1, R15 ;  /* 0x00000001bc687819 */ /* 0x000fe2000001020f */
[----:B------:R-:W-:Y:S01]  /*2e70*/  IMAD R200, R14, c[0x0][0x1ec], R195 ;  /* 0x00007b000ec87a24 */ /* 0x000fe200078e02c3 */
[----:B------:R-:W-:Y:S01]  /*2e80*/  SHF.L.U64.HI R102, R187, 0x1, R20 ;  /* 0x00000001bb667819 */ /* 0x000fe20000010214 */
[----:B------:R-:W-:Y:S01]  /*2e90*/  IMAD.WIDE.U32 R2, R181, c[0x0][0x1e0], RZ ;  /* 0x00007800b5027a25 */ /* 0x000fe200078e00ff */
[----:B--2---:R-:W-:-:S03]  /*2ea0*/  SHF.R.S32.HI R9, RZ, 0x1f, R181 ;  /* 0x0000001fff097819 */ /* 0x004fc600000114b5 */
[----:B------:R-:W-:Y:S02]  /*2eb0*/  IMAD R105, R100, -0x40, R203 ;  /* 0xffffffc064697824 */ /* 0x000fe400078e02cb */
[----:B------:R-:W-:Y:S02]  /*2ec0*/  IMAD R0, R9, c[0x0][0x1e0], RZ ;  /* 0x0000780009007a24 */ /* 0x000fe400078e02ff */
[----:B------:R-:W-:Y:S01]  /*2ed0*/  IMAD.WIDE.U32 R198, R14, c[0x0][0x210], RZ ;  /* 0x000084000ec67a25 */ /* 0x000fe200078e00ff */
[----:B------:R-:W-:-:S03]  /*2ee0*/  IADD3 R13, -R207, R105, RZ ;  /* 0x00000069cf0d7210 */ /* 0x000fc60007ffe1ff */
[----:B------:R-:W-:Y:S01]  /*2ef0*/  IMAD R0, R181, c[0x0][0x1e4], R0 ;  /* 0x00007900b5007a24 */ /* 0x000fe200078e0200 */
[C---:B------:R-:W-:Y:S01]  /*2f00*/  ISETP.GE.AND P2, PT, R13.reuse, 0x1, PT ;  /* 0x000000010d00780c */ /* 0x040fe20003f46270 */
[----:B------:R-:W-:Y:S01]  /*2f10*/  IMAD R202, R14, c[0x0][0x214], R199 ;  /* 0x000085000eca7a24 */ /* 0x000fe200078e02c7 */
[----:B------:R-:W-:Y:S01]  /*2f20*/  ISETP.GE.AND P6, PT, R13, 0x21, PT ;  /* 0x000000210d00780c */ /* 0x000fe20003fc6270 */
[----:B------:R-:W-:Y:S02]  /*2f30*/  IMAD.IADD R3, R3, 0x1, R0 ;  /* 0x0000000103037824 */ /* 0x000fe400078e0200 */
[----:B------:R-:W-:Y:S02]  /*2f40*/  IMAD.SHL.U32 R106, R182, 0x2, RZ ;  /* 0x00000002b66a7824 */ /* 0x000fe400078e00ff */
[----:B------:R-:W-:-:S06]  /*2f50*/  IMAD.SHL.U32 R108, R188, 0x2, RZ ;  /* 0x00000002bc6c7824 */ /* 0x000fcc00078e00ff */
[----:B------:R-:W-:Y:S02]  /*2f60*/  @P2 ISETP.GE.AND P1, PT, R182, c[0x0][0x1d4], PT ;  /* 0x00007500b6002a0c */ /* 0x000fe40003f26270 */
[----:B------:R-:W-:Y:S02]  /*2f70*/  @P2 ISETP.GE.AND P5, PT, R187, c[0x0][0x1d4], PT ;  /* 0x00007500bb002a0c */ /* 0x000fe40003fa6270 */
[----:B---3--:R-:W-:Y:S01]  /*2f80*/  SHF.R.S32.HI R10, RZ, 0x1f, R178 ;  /* 0x0000001fff0a7819 */ /* 0x008fe200000114b2 */
[----:B------:R-:W-:-:S04]  /*2f90*/  IMAD.WIDE.U32 R2, R178, c[0x0][0x1f0], R2 ;  /* 0x00007c00b2027a25 */ /* 0x000fc800078e0002 */
[----:B------:R-:W-:-:S04]  /*2fa0*/  IMAD R0, R10, c[0x0][0x1f0], RZ ;  /* 0x00007c000a007a24 */ /* 0x000fc800078e02ff */
[----:B------:R-:W-:Y:S01]  /*2fb0*/  IMAD R4, R178, c[0x0][0x1f4], R0 ;  /* 0x00007d00b2047a24 */ /* 0x000fe200078e0200 */
[----:B------:R-:W-:-:S04]  /*2fc0*/  IADD3 R0, P0, R2, R194, RZ ;  /* 0x000000c202007210 */ /* 0x000fc80007f1e0ff */
[----:B------:R-:W-:Y:S02]  /*2fd0*/  IADD3.X R2, R200, R3, R4, P0, !PT ;  /* 0x00000003c8027210 */ /* 0x000fe400007fe404 */
[----:B------:R-:W-:-:S04]  /*2fe0*/  LEA R3, P0, R0, c[0x0][0x1c8], 0x1 ;  /* 0x0000720000037a11 */ /* 0x000fc800078008ff */
[----:B------:R-:W-:Y:S02]  /*2ff0*/  LEA.HI.X R5, R0, c[0x0][0x1cc], R2, 0x1, P0 ;  /* 0x0000730000057a11 */ /* 0x000fe400000f0c02 */
[----:B------:R-:W1:Y:S04]  /*3000*/  SHFL.IDX PT, R0, R3, RZ, 0x181f ;  /* 0x00181fff03007589 */ /* 0x000e6800000e0000 */
[----:B------:R-:W2:Y:S04]  /*3010*/  SHFL.IDX PT, R2, R5, RZ, 0x181f ;  /* 0x00181fff05027589 */ /* 0x000ea800000e0000 */
[----:B------:R-:W3:Y:S04]  /*3020*/  SHFL.IDX PT, R3, R3, 0x1, 0x181f ;  /* 0x00381f0003037f89 */ /* 0x000ee800000e0000 */
[----:B------:R2:W5:Y:S01]  /*3030*/  SHFL.IDX PT, R8, R5, 0x1, 0x181f ;  /* 0x00381f0005087f89 */ /* 0x00056200000e0000 */
[----:B-1----:R-:W-:-:S04]  /*3040*/  @P2 LEA R4, P0, R182, R0, 0x1 ;  /* 0x00000000b6042211 */ /* 0x002fc800078008ff */
[----:B--2---:R-:W-:Y:S02]  /*3050*/  @P2 LEA.HI.X R5, R182, R2, R21, 0x1, P0 ;  /* 0x00000002b6052211 */ /* 0x004fe400000f0c15 */
[----:B------:R-:W-:-:S03]  /*3060*/  @P2 LEA R6, P0, R187, R0, 0x1 ;  /* 0x00000000bb062211 */ /* 0x000fc600078008ff */
[----:B------:R1:W-:Y:S01]  /*3070*/  @P2 LDGSTS.E.BYPASS.LTC128B.128 [R179+0x6100], [R4.64], !P1 ;  /* 0x0610000004b32fae */ /* 0x0003e2000c901d46 */
[----:B------:R-:W-:Y:S02]  /*3080*/  @P2 ISETP.GE.AND P1, PT, R188, c[0x0][0x1d4], PT ;  /* 0x00007500bc002a0c */ /* 0x000fe40003f26270 */
[----:B------:R-:W-:-:S05]  /*3090*/  @P2 LEA.HI.X R7, R187, R2, R20, 0x1, P0 ;  /* 0x00000002bb072211 */ /* 0x000fca00000f0c14 */
[----:B------:R3:W-:Y:S01]  /*30a0*/  @P2 LDGSTS.E.BYPASS.LTC128B.128 [R179+0x8100], [R6.64], !P5 ;  /* 0x0810000006b32fae */ /* 0x0007e2000e901d46 */
[----:B-1----:R-:W-:Y:S01]  /*30b0*/  @P2 LEA R4, P0, R188, R0, 0x1 ;  /* 0x00000000bc042211 */ /* 0x002fe200078008ff */
[----:B------:R-:W-:-:S03]  /*30c0*/  IMAD R0, R9, c[0x0][0x208], RZ ;  /* 0x0000820009007a24 */ /* 0x000fc600078e02ff */
[----:B------:R-:W-:Y:S01]  /*30d0*/  @P2 LEA.HI.X R5, R188, R2, R15, 0x1, P0 ;  /* 0x00000002bc052211 */ /* 0x000fe200000f0c0f */
[----:B------:R-:W-:Y:S01]  /*30e0*/  IMAD R0, R181, c[0x0][0x20c], R0 ;  /* 0x00008300b5007a24 */ /* 0x000fe200078e0200 */
[----:B---3--:R-:W-:-:S03]  /*30f0*/  @P6 LEA R6, P0, R182, R3, 0x1 ;  /* 0x00000003b6066211 */ /* 0x008fc600078008ff */
[----:B------:R1:W-:Y:S01]  /*3100*/  @P2 LDGSTS.E.BYPASS.LTC128B.128 [R179+0xa100], [R4.64], !P1 ;  /* 0x0a10000004b32fae */ /* 0x0003e2000c901d46 */
[C---:B------:R-:W-:Y:S02]  /*3110*/  @P6 ISETP.GE.AND P2, PT, R182.reuse, c[0x0][0x1d4], PT ;  /* 0x00007500b6006a0c */ /* 0x040fe40003f46270 */
[----:B------:R-:W-:Y:S02]  /*3120*/  @P6 ISETP.GE.AND P1, PT, R187, c[0x0][0x1d4], PT ;  /* 0x00007500bb006a0c */ /* 0x000fe40003f26270 */
[----:B-----5:R-:W-:Y:S02]  /*3130*/  @P6 LEA.HI.X R7, R182, R8, R21, 0x1, P0 ;  /* 0x00000008b6076211 */ /* 0x020fe400000f0c15 */
[----:B------:R-:W-:-:S07]  /*3140*/  @P6 ISETP.GE.AND P0, PT, R188, c[0x0][0x1d4], PT ;  /* 0x00007500bc006a0c */ /* 0x000fce0003f06270 */
[----:B------:R2:W-:Y:S01]  /*3150*/  @P6 LDGSTS.E.BYPASS.LTC128B.128 [R179+0x7100], [R6.64], !P2 ;  /* 0x0710000006b36fae */ /* 0x0005e2000d101d46 */
[----:B-1----:R-:W-:-:S04]  /*3160*/  @P6 LEA R4, P5, R187, R3, 0x1 ;  /* 0x00000003bb046211 */ /* 0x002fc800078a08ff */
[----:B------:R-:W-:Y:S02]  /*3170*/  @P6 LEA.HI.X R5, R187, R8, R20, 0x1, P5 ;  /* 0x00000008bb056211 */ /* 0x000fe400028f0c14 */
[----:B------:R-:W-:-:S03]  /*3180*/  @P6 LEA R2, P5, R188, R3, 0x1 ;  /* 0x00000003bc026211 */ /* 0x000fc600078a08ff */
[----:B------:R2:W-:Y:S01]  /*3190*/  @P6 LDGSTS.E.BYPASS.LTC128B.128 [R179+0x9100], [R4.64], !P1 ;  /* 0x0910000004b36fae */ /* 0x0005e2000c901d46 */
[----:B------:R-:W-:-:S05]  /*31a0*/  @P6 LEA.HI.X R3, R188, R8, R15, 0x1, P5 ;  /* 0x00000008bc036211 */ /* 0x000fca00028f0c0f */
[----:B------:R1:W-:Y:S04]  /*31b0*/  @P6 LDGSTS.E.BYPASS.LTC128B.128 [R179+0xb100], [R2.64], !P0 ;  /* 0x0b10000002b36fae */ /* 0x0003e8000c101d46 */
[----:B------:R-:W0:Y:S01]  /*31c0*/  LDGDEPBAR ;  /* 0x00000000000079af */ /* 0x000e220000000000 */
[----:B-1----:R-:W-:Y:S01]  /*31d0*/  IMAD.WIDE.U32 R2, R181, c[0x0][0x208], RZ ;  /* 0x00008200b5027a25 */ /* 0x002fe200078e00ff */
[----:B------:R-:W-:-:S04]  /*31e0*/  DEPBAR.LE SB0, 0x1 ;  /* 0x000080400000791a */ /* 0x000fc80000000000 */
[----:B------:R-:W-:-:S04]  /*31f0*/  DEPBAR.LE SB0, 0x0 ;  /* 0x000080000000791a */ /* 0x000fc80000000000 */
[----:B------:R-:W-:Y:S01]  /*3200*/  BAR.SYNC.DEFER_BLOCKING 0x0 ;  /* 0x0000000000007b1d */ /* 0x000fe20000010000 */
[----:B------:R-:W-:Y:S02]  /*3210*/  IMAD.IADD R3, R3, 0x1, R0 ;  /* 0x0000000103037824 */ /* 0x000fe400078e0200 */
[----:B------:R-:W-:Y:S02]  /*3220*/  IMAD R0, R10, c[0x0][0x218], RZ ;  /* 0x000086000a007a24 */ /* 0x000fe400078e02ff */
[----:B------:R-:W-:-:S04]  /*3230*/  IMAD.WIDE.U32 R2, R178, c[0x0][0x218], R2 ;  /* 0x00008600b2027a25 */ /* 0x000fc800078e0002 */
[----:B------:R-:W-:Y:S01]  /*3240*/  IMAD R8, R178, c[0x0][0x21c], R0 ;  /* 0x00008700b2087a24 */ /* 0x000fe200078e0200 */
[----:B------:R-:W-:-:S04]  /*3250*/  IADD3 R0, P0, R2, R198, RZ ;  /* 0x000000c602007210 */ /* 0x000fc80007f1e0ff */
[----:B------:R-:W-:Y:S02]  /*3260*/  IADD3.X R3, R202, R3, R8, P0, !PT ;  /* 0x00000003ca037210 */ /* 0x000fe400007fe408 */
[----:B------:R-:W-:-:S04]  /*3270*/  LEA R2, P0, R0, c[0x0][0x1f8], 0x1 ;  /* 0x00007e0000027a11 */ /* 0x000fc800078008ff */
[----:B------:R-:W-:Y:S02]  /*3280*/  LEA.HI.X R8, R0, c[0x0][0x1fc], R3, 0x1, P0 ;  /* 0x00007f0000087a11 */ /* 0x000fe400000f0c03 */
[----:B------:R-:W1:Y:S01]  /*3290*/  SHFL.IDX PT, R0, R2, RZ, 0x181f ;  /* 0x00181fff02007589 */ /* 0x000e6200000e0000 */
[----:B------:R-:W-:Y:S02]  /*32a0*/  R2P PR, R191, 0x6 ;  /* 0x00000006bf007804 */ /* 0x000fe40000000000 */
[----:B------:R-:W-:Y:S01]  /*32b0*/  ISETP.GE.AND P5, PT, R182, c[0x0][0x1d4], PT ;  /* 0x00007500b6007a0c */ /* 0x000fe20003fa6270 */
[----:B--2---:R-:W-:Y:S04]  /*32c0*/  LDSM.16.M88.4 R4, [R173] ;  /* 0x00000000ad04783b */ /* 0x004fe80000000200 */
[----:B------:R-:W-:Y:S04]  /*32d0*/  LDSM.16.M88.4 R16, [R164] ;  /* 0x00000000a410783b */ /* 0x000fe80000000200 */
[----:B------:R-:W2:Y:S02]  /*32e0*/  SHFL.IDX PT, R3, R8, RZ, 0x181f ;  /* 0x00181fff08037589 */ /* 0x000ea400000e0000 */
[----:B------:R-:W-:-:S02]  /*32f0*/  @P1 IADD3 R103, R164, -0x20, RZ ;  /* 0xffffffe0a4671810 */ /* 0x000fc40007ffe0ff */
[----:B------:R-:W3:Y:S04]  /*3300*/  SHFL.IDX PT, R2, R2, 0x1, 0x181f ;  /* 0x00381f0002027f89 */ /* 0x000ee800000e0000 */
[----:B------:R-:W-:Y:S04]  /*3310*/  LDSM.16.M88.4 R40, [R164+0x800] ;  /* 0x00080000a428783b */ /* 0x000fe80000000200 */
[----:B----4-:R-:W4:Y:S01]  /*3320*/  SHFL.IDX PT, R12, R8, 0x1, 0x181f ;  /* 0x00381f00080c7f89 */ /* 0x010f2200000e0000 */
[----:B-1----:R-:W-:-:S03]  /*3330*/  IADD3 R14, P1, R0, R108, RZ ;  /* 0x0000006c000e7210 */ /* 0x002fc60007f3e0ff */
[----:B------:R-:W1:Y:S04]  /*3340*/  LDSM.16.M88.4 R32, [R164+0x1000] ;  /* 0x00100000a420783b */ /* 0x000e680000000200 */
[----:B------:R-:W5:Y:S01]  /*3350*/  LDSM.16.M88.4 R24, [R164+0x1800] ;  /* 0x00180000a418783b */ /* 0x000f620000000200 */
[----:B--2---:R-:W-:-:S03]  /*3360*/  IMAD.X R15, R3, 0x1, R104, P1 ;  /* 0x00000001030f7824 */ /* 0x004fc600008e0668 */
[----:B------:R-:W-:Y:S01]  /*3370*/  LDSM.16.M88.4 R8, [R174] ;  /* 0x00000000ae08783b */ /* 0x000fe20000000200 */
[----:B---3--:R-:W-:-:S03]  /*3380*/  IADD3 R20, P1, R2, R107, RZ ;  /* 0x0000006b02147210 */ /* 0x008fc60007f3e0ff */
[----:B------:R-:W2:Y:S04]  /*3390*/  LDSM.16.M88.4 R36, [R103] ;  /* 0x000000006724783b */ /* 0x000ea80000000200 */
[----:B------:R-:W-:Y:S01]  /*33a0*/  LDSM.16.M88.4 R72, [R103+0x1000] ;  /* 0x001000006748783b */ /* 0x000fe20000000200 */
[C---:B------:R-:W-:Y:S01]  /*33b0*/  HMMA.16816.F32 R44, R4.reuse, R18, RZ ;  /* 0x00000012042c723c */ /* 0x040fe200000018ff */
[----:B----4-:R-:W-:Y:S02]  /*33c0*/  IADD3.X R21, R12, R102, RZ, P1, !PT ;  /* 0x000000660c157210 */ /* 0x010fe40000ffe4ff */
[----:B------:R-:W-:Y:S04]  /*33d0*/  LDSM.16.M88.4 R88, [R103+0x1800] ;  /* 0x001800006758783b */ /* 0x000fe80000000200 */
[-C--:B------:R-:W-:Y:S01]  /*33e0*/  IADD3 R18, P0, R0, R106.reuse, RZ ;  /* 0x0000006a00127210 */ /* 0x080fe20007f1e0ff */
[----:B------:R-:W-:Y:S04]  /*33f0*/  HMMA.16816.F32 R28, R4, R16, RZ ;  /* 0x00000010041c723c */ /* 0x000fe800000018ff */
[----:B------:R-:W-:Y:S01]  /*3400*/  IMAD.X R19, R3, 0x1, R101, P0 ;  /* 0x0000000103137824 */ /* 0x000fe200000e0665 */
[----:B------:R-:W-:-:S02]  /*3410*/  IADD3 R22, P0, R2, R106, RZ ;  /* 0x0000006a02167210 */ /* 0x000fc40007f1e0ff */
[----:B------:R-:W-:Y:S01]  /*3420*/  IADD3 R16, P6, R0, R107, RZ ;  /* 0x0000006b00107210 */ /* 0x000fe20007fde0ff */
[C---:B------:R-:W-:Y:S01]  /*3430*/  HMMA.16816.F32 R48, R4.reuse, R40, RZ ;  /* 0x000000280430723c */ /* 0x040fe200000018ff */
[----:B------:R-:W-:Y:S02]  /*3440*/  IMAD.MOV.U32 R0, RZ, RZ, 0x40 ;  /* 0x00000040ff007424 */ /* 0x000fe400078e00ff */
[----:B------:R-:W-:Y:S01]  /*3450*/  IADD3.X R17, R3, R102, RZ, P6, !PT ;  /* 0x0000006603117210 */ /* 0x000fe200037fe4ff */
[----:B------:R-:W-:Y:S01]  /*3460*/  IMAD.X R23, R12, 0x1, R101, P0 ;  /* 0x000000010c177824 */ /* 0x000fe200000e0665 */
[----:B------:R-:W-:Y:S02]  /*3470*/  ISETP.GE.AND P6, PT, R187, c[0x0][0x1d4], PT ;  /* 0x00007500bb007a0c */ /* 0x000fe40003fc6270 */
[C---:B------:R-:W-:Y:S01]  /*3480*/  ISETP.LT.OR P0, PT, R13.reuse, 0x1, P5 ;  /* 0x000000010d00780c */ /* 0x040fe20002f01670 */
[----:B------:R-:W-:Y:S01]  /*3490*/  HMMA.16816.F32 R52, R4, R42, RZ ;  /* 0x0000002a0434723c */ /* 0x000fe200000018ff */
[C---:B------:R-:W-:Y:S01]  /*34a0*/  ISETP.LT.OR P1, PT, R13.reuse, 0x1, P6 ;  /* 0x000000010d00780c */ /* 0x040fe20003721670 */
[----:B------:R-:W3:Y:S01]  /*34b0*/  LDSM.16.M88.4 R40, [R103+0x800] ;  /* 0x000800006728783b */ /* 0x000ee20000000200 */
[----:B------:R-:W-:-:S02]  /*34c0*/  ISETP.LT.OR P5, PT, R13, 0x21, P5 ;  /* 0x000000210d00780c */ /* 0x000fc40002fa1670 */
[----:B------:R-:W-:Y:S02]  /*34d0*/  ISETP.LT.OR P6, PT, R13, 0x21, P6 ;  /* 0x000000210d00780c */ /* 0x000fe400037c1670 */
[----:B------:R-:W-:Y:S01]  /*34e0*/  SEL R0, R0, 0xffffffc0, !P2 ;  /* 0xffffffc000007807 */ /* 0x000fe20005000000 */
[----:B-1----:R-:W-:Y:S03]  /*34f0*/  HMMA.16816.F32 R56, R4, R32, RZ ;  /* 0x000000200438723c */ /* 0x002fe600000018ff */
[----:B------:R-:W-:Y:S01]  /*3500*/  IADD3 R166, R164, R0, RZ ;  /* 0x00000000a4a67210 */ /* 0x000fe20007ffe0ff */
[----:B------:R-:W-:Y:S01]  /*3510*/  @!PT LDS RZ, [RZ] ;  /* 0x00000000fffff984 */ /* 0x000fe20000000800 */
[----:B------:R-:W-:Y:S01]  /*3520*/  @!PT LDS RZ, [RZ] ;  /* 0x00000000fffff984 */ /* 0x000fe20000000800 */
[----:B------:R-:W-:Y:S01]  /*3530*/  @!PT LDS RZ, [RZ] ;  /* 0x00000000fffff984 */ /* 0x000fe20000000800 */
[----:B------:R1:W-:Y:S01]  /*3540*/  LDGSTS.E.BYPASS.LTC128B.128 [R179+0x100], [R18.64], !P0 ;  /* 0x0010000012b37fae */ /* 0x0003e2000c101d46 */
[----:B------:R-:W-:-:S03]  /*3550*/  ISETP.GE.AND P0, PT, R188, c[0x0][0x1d4], PT ;  /* 0x00007500bc007a0c */ /* 0x000fc60003f06270 */
[----:B------:R1:W-:Y:S01]  /*3560*/  LDGSTS.E.BYPASS.LTC128B.128 [R179+0x2100], [R16.64], !P1 ;  /* 0x0210000010b37fae */ /* 0x0003e2000c901d46 */
[C---:B------:R-:W-:Y:S01]  /*3570*/  ISETP.LT.OR P1, PT, R13.reuse, 0x1, P0 ;  /* 0x000000010d00780c */ /* 0x040fe20000721670 */
[----:B------:R-:W-:Y:S01]  /*3580*/  HMMA.16816.F32 R68, R4, R34, RZ ;  /* 0x000000220444723c */ /* 0x000fe200000018ff */
[----:B------:R-:W-:-:S07]  /*3590*/  ISETP.LT.OR P0, PT, R13, 0x21, P0 ;  /* 0x000000210d00780c */ /* 0x000fce0000701670 */
[----:B-----5:R-:W-:Y:S04]  /*35a0*/  HMMA.16816.F32 R76, R4, R24, RZ ;  /* 0x00000018044c723c */ /* 0x020fe800000018ff */
[----:B------:R4:W-:Y:S01]  /*35b0*/  LDGSTS.E.BYPASS.LTC128B.128 [R179+0x4100], [R14.64], !P1 ;  /* 0x041000000eb37fae */ /* 0x0009e2000c901d46 */
[----:B------:R-:W-:-:S03]  /*35c0*/  IADD3 R2, P1, R2, R108, RZ ;  /* 0x0000006c02027210 */ /* 0x000fc60007f3e0ff */
[----:B------:R5:W-:Y:S01]  /*35d0*/  LDGSTS.E.BYPASS.LTC128B.128 [R179+0x1100], [R22.64], !P5 ;  /* 0x0110000016b37fae */ /* 0x000be2000e901d46 */
[----:B------:R-:W-:Y:S01]  /*35e0*/  HMMA.16816.F32 R64, R4, R26, RZ ;  /* 0x0000001a0440723c */ /* 0x000fe200000018ff */
[----:B------:R-:W-:Y:S01]  /*35f0*/  IMAD.X R3, R12, 0x1, R104, P1 ;  /* 0x000000010c037824 */ /* 0x000fe200008e0668 */
[----:B------:R-:W-:Y:S01]  /*3600*/  ISETP.GT.AND P1, PT, R190, 0x3f, PT ;  /* 0x0000003fbe00780c */ /* 0x000fe20003f24270 */
[----:B------:R5:W-:Y:S04]  /*3610*/  LDGSTS.E.BYPASS.LTC128B.128 [R179+0x3100], [R20.64], !P6 ;  /* 0x0310000014b37fae */ /* 0x000be8000f101d46 */
[----:B------:R5:W-:Y:S01]  /*3620*/  LDGSTS.E.BYPASS.LTC128B.128 [R179+0x5100], [R2.64], !P0 ;  /* 0x0510000002b37fae */ /* 0x000be2000c101d46 */
[----:B--2---:R-:W-:Y:S01]  /*3630*/  HMMA.16816.F32 R28, R8, R36, R28 ;  /* 0x00000024081c723c */ /* 0x004fe2000000181c */
[----:B------:R-:W-:-:S02]  /*3640*/  ISETP.GT.AND P0, PT, R100, R189, PT ;  /* 0x000000bd6400720c */ /* 0x000fc40003f04270 */
[----:B------:R-:W-:Y:S04]  /*3650*/  LDSM.16.M88.4 R4, [R176] ;  /* 0x00000000b004783b */ /* 0x000fe80000000200 */
[----:B------:R-:W-:Y:S01]  /*3660*/  LDSM.16.M88.4 R60, [R166+0x800] ;  /* 0x00080000a63c783b */ /* 0x000fe20000000200 */
[C---:B------:R-:W-:Y:S03]  /*3670*/  HMMA.16816.F32 R24, R8.reuse, R38, R44 ;  /* 0x000000260818723c */ /* 0x040fe6000000182c */
[----:B------:R-:W-:Y:S04]  /*3680*/  LDSM.16.M88.4 R80, [R166+0x1000] ;  /* 0x00100000a650783b */ /* 0x000fe80000000200 */
[----:B----4-:R-:W2:Y:S01]  /*3690*/  LDSM.16.M88.4 R12, [R166] ;  /* 0x00000000a60c783b */ /* 0x010ea20000000200 */
[C---:B---3--:R-:W-:Y:S03]  /*36a0*/  HMMA.16816.F32 R32, R8.reuse, R40, R48 ;  /* 0x000000280820723c */ /* 0x048fe60000001830 */
[----:B-1----:R-:W-:Y:S04]  /*36b0*/  LDSM.16.M88.4 R16, [R175] ;  /* 0x00000000af10783b */ /* 0x002fe80000000200 */
[----:B------:R-:W0:Y:S01]  /*36c0*/  LDGDEPBAR ;  /* 0x00000000000079af */ /* 0x000e220000000000 */
[----:B------:R-:W-:Y:S01]  /*36d0*/  HMMA.16816.F32 R36, R8, R42, R52 ;  /* 0x0000002a0824723c */ /* 0x000fe20000001834 */
[----:B-----5:R-:W-:-:S05]  /*36e0*/  IADD3 R2, R103, 0x4000, RZ ;  /* 0x0000400067027810 */ /* 0x020fca0007ffe0ff */
[----:B------:R-:W-:Y:S02]  /*36f0*/  IMAD.IADD R165, R2, 0x1, R0 ;  /* 0x0000000102a57824 */ /* 0x000fe400078e0200 */
[C---:B------:R-:W-:Y:S01]  /*3700*/  HMMA.16816.F32 R40, R8.reuse, R72, R56 ;  /* 0x000000480828723c */ /* 0x040fe20000001838 */
[----:B------:R-:W1:Y:S04]  /*3710*/  LDSM.16.M88.4 R56, [R166+0x1800] ;  /* 0x00180000a638783b */ /* 0x000e680000000200 */
[----:B------:R-:W3:Y:S03]  /*3720*/  LDSM.16.M88.4 R84, [R165+-0x4000] ;  /* 0xffc00000a554783b */ /* 0x000ee60000000200 */
[C---:B------:R-:W-:Y:S01]  /*3730*/  HMMA.16816.F32 R48, R8.reuse, R74, R68 ;  /* 0x0000004a0830723c */ /* 0x040fe20000001844 */
[----:B------:R-:W4:Y:S04]  /*3740*/  LDSM.16.M88.4 R92, [R165+-0x3800] ;  /* 0xffc80000a55c783b */ /* 0x000f280000000200 */
[----:B------:R-:W5:Y:S03]  /*3750*/  LDSM.16.M88.4 R96, [R165+-0x3000] ;  /* 0xffd00000a560783b */ /* 0x000f660000000200 */
[C---:B------:R-:W-:Y:S01]  /*3760*/  HMMA.16816.F32 R52, R8.reuse, R88, R76 ;  /* 0x000000580834723c */ /* 0x040fe2000000184c */
[----:B------:R-:W-:Y:S04]  /*3770*/  LDSM.16.M88.4 R72, [R164+0x2800] ;  /* 0x00280000a448783b */ /* 0x000fe80000000200 */
[----:B------:R-:W-:Y:S03]  /*3780*/  LDSM.16.M88.4 R68, [R103+0x2000] ;  /* 0x002000006744783b */ /* 0x000fe60000000200 */
[----:B------:R-:W-:Y:S01]  /*3790*/  HMMA.16816.F32 R44, R8, R90, R64 ;  /* 0x0000005a082c723c */ /* 0x000fe20000001840 */
[----:B------:R-:W-:Y:S04]  /*37a0*/  LDSM.16.M88.4 R64, [R164+0x2000] ;  /* 0x00200000a440783b */ /* 0x000fe80000000200 */
[----:B------:R-:W-:Y:S03]  /*37b0*/  LDSM.16.M88.4 R88, [R164+0x3000] ;  /* 0x00300000a458783b */ /* 0x000fe60000000200 */
[C---:B--2---:R-:W-:Y:S01]  /*37c0*/  HMMA.16816.F32 R20, R4.reuse, R12, R28 ;  /* 0x0000000c0414723c */ /* 0x044fe2000000181c */
[----:B------:R-:W-:Y:S07]  /*37d0*/  LDSM.16.M88.4 R76, [R103+0x2800] ;  /* 0x00280000674c783b */ /* 0x000fee0000000200 */
[C---:B------:R-:W-:Y:S08]  /*37e0*/  HMMA.16816.F32 R28, R4.reuse, R60, R32 ;  /* 0x0000003c041c723c */ /* 0x040ff00000001820 */
[C---:B------:R-:W-:Y:S01]  /*37f0*/  HMMA.16816.F32 R32, R4.reuse, R62, R36 ;  /* 0x0000003e0420723c */ /* 0x040fe20000001824 */
[----:B------:R-:W2:Y:S07]  /*3800*/  LDSM.16.M88.4 R60, [R165+-0x2800] ;  /* 0xffd80000a53c783b */ /* 0x000eae0000000200 */
[C---:B------:R-:W-:Y:S01]  /*3810*/  HMMA.16816.F32 R8, R4.reuse, R14, R24 ;  /* 0x0000000e0408723c */ /* 0x040fe20000001818 */
[----:B------:R-:W2:Y:S07]  /*3820*/  LDSM.16.M88.4 R12, [R173+0x4000] ;  /* 0x00400000ad0c783b */ /* 0x000eae0000000200 */
[C---:B------:R-:W-:Y:S08]  /*3830*/  HMMA.16816.F32 R36, R4.reuse, R80, R40 ;  /* 0x000000500424723c */ /* 0x040ff00000001828 */
[C---:B------:R-:W-:Y:S01]  /*3840*/  HMMA.16816.F32 R48, R4.reuse, R82, R48 ;  /* 0x000000520430723c */ /* 0x040fe20000001830 */
[----:B------:R-:W-:Y:S07]  /*3850*/  LDSM.16.M88.4 R80, [R166+0x2800] ;  /* 0x00280000a650783b */ /* 0x000fee0000000200 */
[C---:B-1----:R-:W-:Y:S08]  /*3860*/  HMMA.16816.F32 R52, R4.reuse, R56, R52 ;  /* 0x000000380434723c */ /* 0x042ff00000001834 */
[----:B------:R-:W-:Y:S01]  /*3870*/  HMMA.16816.F32 R40, R4, R58, R44 ;  /* 0x0000003a0428723c */ /* 0x000fe2000000182c */
[----:B------:R-:W1:Y:S07]  /*3880*/  LDSM.16.M88.4 R56, [R164+0x3800] ;  /* 0x00380000a438783b */ /* 0x000e6e0000000200 */
[C---:B---3--:R-:W-:Y:S08]  /*3890*/  HMMA.16816.F32 R24, R16.reuse, R84, R20 ;  /* 0x000000541018723c */ /* 0x048ff00000001814 */
[C---:B------:R-:W-:Y:S01]  /*38a0*/  HMMA.16816.F32 R20, R16.reuse, R86, R8 ;  /* 0x000000561014723c */ /* 0x040fe20000001808 */
[----:B------:R-:W3:Y:S04]  /*38b0*/  LDSM.16.M88.4 R8, [R174+0x4000] ;  /* 0x00400000ae08783b */ /* 0x000ee80000000200 */
[----:B------:R-:W-:Y:S03]  /*38c0*/  LDSM.16.M88.4 R84, [R166+0x3000] ;  /* 0x00300000a654783b */ /* 0x000fe60000000200 */
[C---:B----4-:R-:W-:Y:S08]  /*38d0*/  HMMA.16816.F32 R4, R16.reuse, R92, R28 ;  /* 0x0000005c1004723c */ /* 0x050ff0000000181c */
[C---:B------:R-:W-:Y:S01]  /*38e0*/  HMMA.16816.F32 R32, R16.reuse, R94, R32 ;  /* 0x0000005e1020723c */ /* 0x040fe20000001820 */
[----:B------:R-:W4:Y:S07]  /*38f0*/  LDSM.16.M88.4 R92, [R103+0x3000] ;  /* 0x00300000675c783b */ /* 0x000f2e0000000200 */
[C---:B-----5:R-:W-:Y:S08]  /*3900*/  HMMA.16816.F32 R36, R16.reuse, R96, R36 ;  /* 0x000000601024723c */ /* 0x060ff00000001824 */
[C---:B------:R-:W-:Y:S08]  /*3910*/  HMMA.16816.F32 R44, R16.reuse, R98, R48 ;  /* 0x00000062102c723c */ /* 0x040ff00000001830 */
[C---:B--2---:R-:W-:Y:S08]  /*3920*/  HMMA.16816.F32 R52, R16.reuse, R60, R52 ;  /* 0x0000003c1034723c */ /* 0x044ff00000001834 */
[----:B------:R-:W-:Y:S01]  /*3930*/  HMMA.16816.F32 R40, R16, R62, R40 ;  /* 0x0000003e1028723c */ /* 0x000fe20000001828 */
[----:B------:R-:W2:Y:S07]  /*3940*/  LDSM.16.M88.4 R60, [R103+0x3800] ;  /* 0x00380000673c783b */ /* 0x000eae0000000200 */
[C---:B------:R-:W-:Y:S08]  /*3950*/  HMMA.16816.F32 R28, R12.reuse, R64, R24 ;  /* 0x000000400c1c723c */ /* 0x040ff00000001818 */
[C---:B------:R-:W-:Y:S01]  /*3960*/  HMMA.16816.F32 R24, R12.reuse, R66, R20 ;  /* 0x000000420c18723c */ /* 0x040fe20000001814 */
[----:B------:R-:W-:Y:S07]  /*3970*/  LDSM.16.M88.4 R64, [R166+0x3800] ;  /* 0x00380000a640783b */ /* 0x000fee0000000200 */
[C---:B------:R-:W-:Y:S01]  /*3980*/  HMMA.16816.F32 R20, R12.reuse, R72, R4 ;  /* 0x000000480c14723c */ /* 0x040fe20000001804 */
[----:B------:R-:W-:Y:S07]  /*3990*/  LDSM.16.M88.4 R4, [R176+0x4000] ;  /* 0x00400000b004783b */ /* 0x000fee0000000200 */
[C---:B------:R-:W-:Y:S01]  /*39a0*/  HMMA.16816.F32 R16, R12.reuse, R74, R32 ;  /* 0x0000004a0c10723c */ /* 0x040fe20000001820 */
[----:B------:R-:W5:Y:S07]  /*39b0*/  LDSM.16.M88.4 R72, [R166+0x2000] ;  /* 0x00200000a648783b */ /* 0x000f6e0000000200 */
[C---:B------:R-:W-:Y:S08]  /*39c0*/  HMMA.16816.F32 R36, R12.reuse, R88, R36 ;  /* 0x000000580c24723c */ /* 0x040ff00000001824 */
[C---:B------:R-:W-:Y:S08]  /*39d0*/  HMMA.16816.F32 R48, R12.reuse, R90, R44 ;  /* 0x0000005a0c30723c */ /* 0x040ff0000000182c */
[C---:B-1----:R-:W-:Y:S08]  /*39e0*/  HMMA.16816.F32 R44, R12.reuse, R56, R52 ;  /* 0x000000380c2c723c */ /* 0x042ff00000001834 */
[----:B------:R-:W-:Y:S08]  /*39f0*/  HMMA.16816.F32 R40, R12, R58, R40 ;  /* 0x0000003a0c28723c */ /* 0x000ff00000001828 */
[C---:B---3--:R-:W-:Y:S08]  /*3a00*/  HMMA.16816.F32 R32, R8.reuse, R68, R28 ;  /* 0x000000440820723c */ /* 0x048ff0000000181c */
[C---:B------:R-:W-:Y:S01]  /*3a10*/  HMMA.16816.F32 R28, R8.reuse, R70, R24 ;  /* 0x00000046081c723c */ /* 0x040fe20000001818 */
[----:B------:R-:W-:Y:S07]  /*3a20*/  LDSM.16.M88.4 R68, [R165+-0x2000] ;  /* 0xffe00000a544783b */ /* 0x000fee0000000200 */
[C---:B------:R-:W-:Y:S01]  /*3a30*/  HMMA.16816.F32 R24, R8.reuse, R76, R20 ;  /* 0x0000004c0818723c */ /* 0x040fe20000001814 */
[----:B------:R-:W1:Y:S07]  /*3a40*/  LDSM.16.M88.4 R20, [R175+0x4000] ;  /* 0x00400000af14783b */ /* 0x000e6e0000000200 */
[C---:B------:R-:W-:Y:S01]  /*3a50*/  HMMA.16816.F32 R16, R8.reuse, R78, R16 ;  /* 0x0000004e0810723c */ /* 0x040fe20000001810 */
[----:B------:R-:W3:Y:S07]  /*3a60*/  LDSM.16.M88.4 R76, [R165+-0x1800] ;  /* 0xffe80000a54c783b */ /* 0x000eee0000000200 */
[C---:B----4-:R-:W-:Y:S08]  /*3a70*/  HMMA.16816.F32 R12, R8.reuse, R92, R36 ;  /* 0x0000005c080c723c */ /* 0x050ff00000001824 */
[C---:B------:R-:W-:Y:S08]  /*3a80*/  HMMA.16816.F32 R56, R8.reuse, R94, R48 ;  /* 0x0000005e0838723c */ /* 0x040ff00000001830 */
[C---:B--2---:R-:W-:Y:S08]  /*3a90*/  HMMA.16816.F32 R48, R8.reuse, R60, R44 ;  /* 0x0000003c0830723c */ /* 0x044ff0000000182c */
[----:B------:R-:W-:Y:S01]  /*3aa0*/  HMMA.16816.F32 R44, R8, R62, R40 ;  /* 0x0000003e082c723c */ /* 0x000fe20000001828 */
[----:B------:R-:W-:Y:S04]  /*3ab0*/  LDSM.16.M88.4 R60, [R164+0x4000] ;  /* 0x00400000a43c783b */ /* 0x000fe80000000200 */
[----:B------:R-:W-:Y:S03]  /*3ac0*/  LDSM.16.M88.4 R40, [R165+-0x1000] ;  /* 0xfff00000a528783b */ /* 0x000fe60000000200 */
[C---:B-----5:R-:W-:Y:S08]  /*3ad0*/  HMMA.16816.F32 R36, R4.reuse, R72, R32 ;  /* 0x000000480424723c */ /* 0x060ff00000001820 */
[C---:B------:R-:W-:Y:S01]  /*3ae0*/  HMMA.16816.F32 R52, R4.reuse, R82, R16 ;  /* 0x000000520434723c */ /* 0x040fe20000001810 */
[----:B------:R-:W2:Y:S07]  /*3af0*/  LDSM.16.M88.4 R16, [R173+0x8000] ;  /* 0x00800000ad10783b */ /* 0x000eae0000000200 */
        /* <DEDUP_REMOVED lines=8> */
[C---:B------:R-:W-:Y:S08]  /*3b80*/  HMMA.16816.F32 R48, R4.reuse, R64, R48 ;  /* 0x000000400430723c */ /* 0x040ff00000001830 */
[----:B------:R-:W-:Y:S01]  /*3b90*/  HMMA.16816.F32 R92, R4, R66, R44 ;  /* 0x00000042045c723c */ /* 0x000fe2000000182c */
[----:B------:R-:W-:Y:S04]  /*3ba0*/  LDSM.16.M88.4 R64, [R103+0x4800] ;  /* 0x004800006740783b */ /* 0x000fe80000000200 */
[----:B------:R-:W-:Y:S03]  /*3bb0*/  LDSM.16.M88.4 R44, [R164+0x5000] ;  /* 0x00500000a42c783b */ /* 0x000fe60000000200 */
[C---:B-1----:R-:W-:Y:S01]  /*3bc0*/  HMMA.16816.F32 R4, R20.reuse, R68, R36 ;  /* 0x000000441404723c */ /* 0x042fe20000001824 */
[----:B------:R-:W1:Y:S07]  /*3bd0*/  LDSM.16.M88.4 R36, [R103+0x4000] ;  /* 0x004000006724783b */ /* 0x000e6e0000000200 */
[C---:B------:R-:W-:Y:S08]  /*3be0*/  HMMA.16816.F32 R28, R20.reuse, R70, R28 ;  /* 0x00000046141c723c */ /* 0x040ff0000000181c */
[----:B---3--:R-:W-:Y:S01]  /*3bf0*/  HMMA.16816.F32 R68, R20, R78, R52 ;  /* 0x0000004e1444723c */ /* 0x008fe20000001834 */
[----:B------:R-:W3:Y:S07]  /*3c00*/  LDSM.16.M88.4 R52, [R164+0x4800] ;  /* 0x00480000a434783b */ /* 0x000eee0000000200 */
[----:B--2---:R-:W-:Y:S08]  /*3c10*/  HMMA.16816.F32 R4, R16, R60, R4 ;  /* 0x0000003c1004723c */ /* 0x004ff00000001804 */
[C---:B------:R-:W-:Y:S08]  /*3c20*/  HMMA.16816.F32 R32, R20.reuse, R76, R32 ;  /* 0x0000004c1420723c */ /* 0x040ff00000001820 */
[C---:B------:R-:W-:Y:S01]  /*3c30*/  HMMA.16816.F32 R76, R20.reuse, R42, R8 ;  /* 0x0000002a144c723c */ /* 0x040fe20000001808 */
[----:B------:R-:W-:Y:S07]  /*3c40*/  LDSM.16.M88.4 R8, [R176+0x8000] ;  /* 0x00800000b008783b */ /* 0x000fee0000000200 */
[----:B----4-:R-:W-:Y:S01]  /*3c50*/  HMMA.16816.F32 R88, R20, R84, R48 ;  /* 0x000000541458723c */ /* 0x010fe20000001830 */
[----:B------:R-:W2:Y:S07]  /*3c60*/  LDSM.16.M88.4 R48, [R166+0x4000] ;  /* 0x00400000a630783b */ /* 0x000eae0000000200 */
[----:B------:R-:W-:Y:S01]  /*3c70*/  HMMA.16816.F32 R28, R16, R62, R28 ;  /* 0x0000003e101c723c */ /* 0x000fe2000000181c */
[----:B------:R-:W-:Y:S07]  /*3c80*/  LDSM.16.M88.4 R60, [R166+0x4800] ;  /* 0x00480000a63c783b */ /* 0x000fee0000000200 */
[----:B------:R-:W-:Y:S08]  /*3c90*/  HMMA.16816.F32 R80, R20, R40, R24 ;  /* 0x000000281450723c */ /* 0x000ff00000001818 */
[C---:B-1----:R-:W-:Y:S01]  /*3ca0*/  HMMA.16816.F32 R24, R12.reuse, R36, R4 ;  /* 0x000000240c18723c */ /* 0x042fe20000001804 */
[----:B------:R-:W1:Y:S07]  /*3cb0*/  LDSM.16.M88.4 R4, [R175+0x8000] ;  /* 0x00800000af04783b */ /* 0x000e6e0000000200 */
[----:B------:R-:W-:Y:S08]  /*3cc0*/  HMMA.16816.F32 R28, R12, R38, R28 ;  /* 0x000000260c1c723c */ /* 0x000ff0000000181c */
[----:B---3--:R-:W-:Y:S08]  /*3cd0*/  HMMA.16816.F32 R32, R16, R52, R32 ;  /* 0x000000341020723c */ /* 0x008ff00000001820 */
[----:B--2---:R-:W-:Y:S08]  /*3ce0*/  HMMA.16816.F32 R24, R8, R48, R24 ;  /* 0x000000300818723c */ /* 0x004ff00000001818 */
[----:B------:R-:W-:Y:S01]  /*3cf0*/  HMMA.16816.F32 R40, R16, R54, R68 ;  /* 0x000000361028723c */ /* 0x000fe20000001844 */
[----:B------:R-:W2:Y:S04]  /*3d00*/  LDSM.16.M88.4 R68, [R103+0x5000] ;  /* 0x005000006744783b */ /* 0x000ea80000000200 */
[----:B------:R-:W3:Y:S03]  /*3d10*/  LDSM.16.M88.4 R52, [R165+0x800] ;  /* 0x00080000a534783b */ /* 0x000ee60000000200 */
[----:B------:R-:W-:Y:S08]  /*3d20*/  HMMA.16816.F32 R28, R8, R50, R28 ;  /* 0x00000032081c723c */ /* 0x000ff0000000181c */
[----:B------:R-:W-:Y:S08]  /*3d30*/  HMMA.16816.F32 R36, R12, R64, R32 ;  /* 0x000000400c24723c */ /* 0x000ff00000001820 */
[----:B-1----:R-:W-:Y:S08]  /*3d40*/  HMMA.16816.F32 R48, R4, R56, R24 ;  /* 0x000000380430723c */ /* 0x002ff00000001818 */
[----:B------:R-:W-:Y:S08]  /*3d50*/  HMMA.16816.F32 R84, R20, R86, R92 ;  /* 0x000000561454723c */ /* 0x000ff0000000185c */
[----:B------:R-:W-:Y:S08]  /*3d60*/  HMMA.16816.F32 R20, R16, R44, R80 ;  /* 0x0000002c1014723c */ /* 0x000ff00000001850 */
[----:B------:R-:W-:Y:S01]  /*3d70*/  HMMA.16816.F32 R32, R12, R66, R40 ;  /* 0x000000420c20723c */ /* 0x000fe20000001828 */
[----:B------:R-:W-:-:S07]  /*3d80*/  FMUL.FTZ R0, R48, c[0x0][0x320] ;  /* 0x0000c80030007a20 */ /* 0x000fce0000410000 */
[----:B------:R-:W-:Y:S01]  /*3d90*/  HMMA.16816.F32 R28, R4, R58, R28 ;  /* 0x0000003a041c723c */ /* 0x000fe2000000181c */
[----:B------:R-:W1:Y:S07]  /*3da0*/  LDSM.16.M88.4 R56, [R166+0x5000] ;  /* 0x00500000a638783b */ /* 0x000e6e0000000200 */
[----:B------:R-:W-:Y:S08]  /*3db0*/  HMMA.16816.F32 R36, R8, R60, R36 ;  /* 0x0000003c0824723c */ /* 0x000ff00000001824 */
[----:B------:R-:W-:Y:S01]  /*3dc0*/  HMMA.16816.F32 R44, R16, R46, R76 ;  /* 0x0000002e102c723c */ /* 0x000fe2000000184c */
[----:B------:R4:W1:Y:S07]  /*3dd0*/  MUFU.TANH R76, R0 ;  /* 0x00000000004c7308 */ /* 0x00086e0000002400 */
[----:B--2---:R-:W-:Y:S08]  /*3de0*/  HMMA.16816.F32 R24, R12, R68, R20 ;  /* 0x000000440c18723c */ /* 0x004ff00000001814 */
[----:B------:R-:W-:Y:S01]  /*3df0*/  HMMA.16816.F32 R20, R8, R62, R32 ;  /* 0x0000003e0814723c */ /* 0x000fe20000001820 */
[----:B----4-:R-:W-:Y:S01]  /*3e00*/  FMUL.FTZ R0, R49, c[0x0][0x320] ;  /* 0x0000c80031007a20 */ /* 0x010fe20000410000 */
[----:B------:R-:W2:Y:S06]  /*3e10*/  LDSM.16.M88.4 R60, [R103+0x5800] ;  /* 0x00580000673c783b */ /* 0x000eac0000000200 */
[----:B------:R-:W-:Y:S01]  /*3e20*/  HMMA.16816.F32 R64, R16, R72, R88 ;  /* 0x000000481040723c */ /* 0x000fe20000001858 */
[----:B------:R4:W1:Y:S07]  /*3e30*/  MUFU.TANH R72, R0 ;  /* 0x0000000000487308 */ /* 0x00086e0000002400 */
[----:B---3--:R-:W-:Y:S08]  /*3e40*/  HMMA.16816.F32 R36, R4, R52, R36 ;  /* 0x000000340424723c */ /* 0x008ff00000001824 */
[----:B------:R-:W-:Y:S01]  /*3e50*/  HMMA.16816.F32 R40, R12, R70, R44 ;  /* 0x000000460c28723c */ /* 0x000fe2000000182c */
[----:B----4-:R-:W-:Y:S01]  /*3e60*/  FMUL.FTZ R0, R50, c[0x0][0x320] ;  /* 0x0000c80032007a20 */ /* 0x010fe20000410000 */
[----:B------:R-:W3:Y:S03]  /*3e70*/  LDSM.16.M88.4 R44, [R166+0x5800] ;  /* 0x00580000a62c783b */ /* 0x000ee60000000200 */
[----:B------:R4:W2:Y:S03]  /*3e80*/  MUFU.TANH R81, R0 ;  /* 0x0000000000517308 */ /* 0x0008a60000002400 */
[----:B-1----:R-:W-:Y:S08]  /*3e90*/  HMMA.16816.F32 R32, R8, R56, R24 ;  /* 0x000000380820723c */ /* 0x002ff00000001818 */
[----:B------:R-:W-:Y:S01]  /*3ea0*/  HMMA.16816.F32 R24, R4, R54, R20 ;  /* 0x000000360418723c */ /* 0x000fe20000001814 */
[----:B----4-:R-:W-:-:S02]  /*3eb0*/  FMUL.FTZ R0, R51, c[0x0][0x320] ;  /* 0x0000c80033007a20 */ /* 0x010fc40000410000 */
[----:B------:R-:W1:Y:S05]  /*3ec0*/  LDSM.16.M88.4 R48, [R165+0x1000] ;  /* 0x00100000a530783b */ /* 0x000e6a0000000200 */
[----:B------:R-:W-:Y:S01]  /*3ed0*/  HMMA.16816.F32 R16, R16, R74, R84 ;  /* 0x0000004a1010723c */ /* 0x000fe20000001854 */
[----:B------:R4:W1:Y:S07]  /*3ee0*/  MUFU.TANH R80, R0 ;  /* 0x0000000000507308 */ /* 0x00086e0000002400 */
[----:B--2---:R-:W-:Y:S01]  /*3ef0*/  HMMA.16816.F32 R20, R12, R60, R64 ;  /* 0x0000003c0c14723c */ /* 0x004fe20000001840 */
[----:B----4-:R-:W-:-:S04]  /*3f00*/  FMUL.FTZ R0, R28, c[0x0][0x320] ;  /* 0x0000c8001c007a20 */ /* 0x010fc80000410000 */
[----:B------:R2:W4:Y:S11]  /*3f10*/  MUFU.TANH R69, R0 ;  /* 0x0000000000457308 */ /* 0x0005360000002400 */
[----:B------:R-:W-:Y:S08]  /*3f20*/  HMMA.16816.F32 R12, R12, R62, R16 ;  /* 0x0000003e0c0c723c */ /* 0x000ff00000001810 */
[----:B---3--:R-:W-:Y:S01]  /*3f30*/  HMMA.16816.F32 R16, R8, R44, R20 ;  /* 0x0000002c0810723c */ /* 0x008fe20000001814 */
[----:B--2---:R-:W-:-:S07]  /*3f40*/  FMUL.FTZ R0, R29, c[0x0][0x320] ;  /* 0x0000c8001d007a20 */ /* 0x004fce0000410000 */
[----:B-1----:R-:W-:Y:S01]  /*3f50*/  HMMA.16816.F32 R32, R4, R48, R32 ;  /* 0x000000300420723c */ /* 0x002fe20000001820 */
        /* <DEDUP_REMOVED lines=90> */
.L_x_1223:
        /* <DEDUP_REMOVED lines=8> */
[----:B--2---:R-:W-:Y:S01]  /*4580*/  IMAD.X R7, R4, 0x1, R101, P0 ;  /* 0x0000000104077824 */ /* 0x004fe200000e0665 */
        /* <DEDUP_REMOVED lines=12> */
.L_x_1224:
        /* <DEDUP_REMOVED lines=21> */
.L_x_1125:
[----:B--234-:R-:W-:Y:S05]  /*47a0*/  BSYNC B0 ;  /* 0x0000000000007941 */ /* 0x01cfea0003800000 */
.L_x_1124:
[----:B-1----:R-:W-:Y:S01]  /*47b0*/  MOV R2, 0x1 ;  /* 0x0000000100027802 */ /* 0x002fe20000000f00 */
[----:B------:R-:W0:Y:S01]  /*47c0*/  LDGDEPBAR ;  /* 0x00000000000079af */ /* 0x000e220000000000 */
[----:B------:R-:W-:-:S02]  /*47d0*/  IADD3 R0, R212, R205, RZ ;  /* 0x000000cdd4007210 */ /* 0x000fc40007ffe0ff */
[----:B------:R-:W-:Y:S01]  /*47e0*/  IADD3 R6, -R206, R105, RZ ;  /* 0x00000069ce067210 */ /* 0x000fe20007ffe1ff */
[----:B------:R-:W-:Y:S02]  /*47f0*/  IMAD R2, R100, -0x40, R2 ;  /* 0xffffffc064027824 */ /* 0x000fe400078e0202 */
[----:B------:R-:W-:-:S04]  /*4800*/  @P4 IMAD.HI.U32 R3, R0, c[0x0][0x2c8], RZ ;  /* 0x0000b20000034a27 */ /* 0x000fc800078e00ff */
[----:B------:R-:W-:Y:S01]  /*4810*/  IMAD.MOV.U32 R4, RZ, RZ, R0 ;  /* 0x000000ffff047224 */ /* 0x000fe200078e0000 */
[----:B------:R-:W-:Y:S02]  /*4820*/  IADD3 R0, -R206, R2, R203 ;  /* 0x00000002ce007210 */ /* 0x000fe40007ffe1cb */
[----:B------:R-:W-:-:S03]  /*4830*/  @P4 SHF.R.U32.HI R4, RZ, c[0x0][0x2cc], R3 ;  /* 0x0000b300ff044a19 */ /* 0x000fc60000011603 */
[----:B------:R-:W-:Y:S01]  /*4840*/  IMAD.IADD R5, R0, 0x1, -R204 ;  /* 0x0000000100057824 */ /* 0x000fe200078e0acc */
[----:B------:R-:W-:Y:S05]  /*4850*/  BRA.DIV ~URZ, `(.L_x_1128) ;  /* 0x0000d5927f007947 */ /* 0x000fea000b800000 */
[----:B------:R1:W2:Y:S02]  /*4860*/  SHFL.IDX PT, R0, R4, RZ, 0x1c1f ;  /* 0x001c1fff04007589 */ /* 0x0002a400000e0000 */
.L_x_1225:
        /* <DEDUP_REMOVED lines=35> */
[----:B------:R-:W2:Y:S02]  /*4aa0*/  SHFL.IDX PT, R0, R4, 0x1, 0x1c1f ;  /* 0x003c1f0004007f89 */ /* 0x000ea400000e0000 */
[----:B--2---:R-:W-:-:S05]  /*4ab0*/  IMAD.IADD R0, R5, 0x1, R0 ;  /* 0x0000000105007824 */ /* 0x004fca00078e0200 */
[----:B------:R-:W-:Y:S02]  /*4ac0*/  IMNMX R3, R6, R0, PT ;  /* 0x0000000006037217 */ /* 0x000fe40003800200 */
[----:B------:R-:W-:Y:S02]  /*4ad0*/  FMNMX.FTZ R0, R9, R10, !PT ;  /* 0x0000000a09007209 */ /* 0x000fe40007810000 */
[C---:B------:R-:W-:Y:S02]  /*4ae0*/  ISETP.GT.AND P5, PT, R3.reuse, RZ, PT ;  /* 0x000000ff0300720c */ /* 0x040fe40003fa4270 */
[C---:B------:R-:W-:Y:S02]  /*4af0*/  ISETP.GT.AND P2, PT, R3.reuse, 0x1, PT ;  /* 0x000000010300780c */ /* 0x040fe40003f44270 */
[----:B------:R-:W-:Y:S02]  /*4b00*/  ISETP.GT.AND P0, PT, R3, 0x8, PT ;  /* 0x000000080300780c */ /* 0x000fe40003f04270 */
[----:B------:R-:W-:-:S02]  /*4b10*/  FSEL R6, R81, -INF , P5 ;  /* 0xff80000051067808 */ /* 0x000fc40002800000 */
        /* <DEDUP_REMOVED lines=55> */
[----:B------:R-:W-:Y:S01]  /*4e90*/  FMNMX.FTZ R2, R102, R2, !PT ;  /* 0x0000000266027209 */ /* 0x000fe20007810000 */
[----:B------:R-:W2:Y:S03]  /*4ea0*/  SHFL.BFLY PT, R3, R0, 0x2, 0x1f ;  /* 0x0c401f0000037f89 */ /* 0x000ea600000e0000 */
[----:B------:R-:W-:-:S05]  /*4eb0*/  FMNMX.FTZ R2, R101, R2, !PT ;  /* 0x0000000265027209 */ /* 0x000fca0007810000 */
[----:B-1----:R-:W1:Y:S01]  /*4ec0*/  SHFL.BFLY PT, R4, R2, 0x2, 0x1f ;  /* 0x0c401f0002047f89 */ /* 0x002e6200000e0000 */
[----:B--2---:R-:W-:-:S05]  /*4ed0*/  FMNMX.FTZ R0, R3, R0, !PT ;  /* 0x0000000003007209 */ /* 0x004fca0007810000 */
[----:B------:R-:W2:Y:S01]  /*4ee0*/  SHFL.BFLY PT, R3, R0, 0x1, 0x1f ;  /* 0x0c201f0000037f89 */ /* 0x000ea200000e0000 */
[----:B-1----:R-:W-:-:S05]  /*4ef0*/  FMNMX.FTZ R4, R2, R4, !PT ;  /* 0x0000000402047209 */ /* 0x002fca0007810000 */
[----:B------:R1:W3:Y:S01]  /*4f00*/  SHFL.BFLY PT, R5, R4, 0x1, 0x1f ;  /* 0x0c201f0004057f89 */ /* 0x0002e200000e0000 */
[----:B--2---:R-:W-:-:S05]  /*4f10*/  FMNMX.FTZ R100, R0, R3, !PT ;  /* 0x0000000300647209 */ /* 0x004fca0007810000 */
.L_x_1226:
[C---:B------:R-:W-:Y:S01]  /*4f20*/  FMUL.FTZ R0, R100.reuse, c[0x0][0x2d0] ;  /* 0x0000b40064007a20 */ /* 0x040fe20000410000 */
[----:B------:R-:W-:Y:S01]  /*4f30*/  FSETP.NEU.FTZ.AND P0, PT, R100, -INF , PT ;  /* 0xff8000006400780b */ /* 0x000fe20003f1d000 */
[----:B------:R-:W-:Y:S01]  /*4f40*/  WARPSYNC 0xffffffff ;  /* 0xffffffff00007948 */ /* 0x000fe20003800000 */
[----:B---3--:R-:W-:Y:S01]  /*4f50*/  FMNMX.FTZ R12, R5, R4, !PT ;  /* 0x00000004050c7209 */ /* 0x008fe20007810000 */
        /* <DEDUP_REMOVED lines=13> */
[----:B--2---:R-:W-:-:S04]  /*5030*/  FFMA.FTZ R2, R10, c[0x0][0x2d0], -R0 ;  /* 0x0000b4000a027a23 */ /* 0x004fc80000010800 */
[----:B------:R2:W-:Y:S01]  /*5040*/  MUFU.EX2 R152, R2 ;  /* 0x0000000200987308 */ /* 0x0005e20000000800 */
[--C-:B---3--:R-:W-:Y:S02]  /*5050*/  FFMA.FTZ R3, R14, c[0x0][0x2d0], -R0.reuse ;  /* 0x0000b4000e037a23 */ /* 0x108fe40000010800 */
[----:B------:R-:W-:-:S05]  /*5060*/  FFMA.FTZ R14, R78, c[0x0][0x2d0], -R0 ;  /* 0x0000b4004e0e7a23 */ /* 0x000fca0000010800 */
[----:B------:R-:W3:Y:S01]  /*5070*/  MUFU.EX2 R156, R3 ;  /* 0x00000003009c7308 */ /* 0x000ee20000000800 */
[----:B--2---:R-:W-:-:S07]  /*5080*/  FMUL.FTZ R2, R12, c[0x0][0x2d0] ;  /* 0x0000b4000c027a20 */ /* 0x004fce0000410000 */
[----:B------:R-:W-:Y:S01]  /*5090*/  MUFU.EX2 R14, R14 ;  /* 0x0000000e000e7308 */ /* 0x000fe20000000800 */
[----:B------:R-:W-:Y:S02]  /*50a0*/  FSEL R2, R2, RZ, P0 ;  /* 0x000000ff02027208 */ /* 0x000fe40000000000 */
[----:B---3--:R-:W-:-:S03]  /*50b0*/  F2FP.PACK_AB R10, R156, R13 ;  /* 0x0000000d9c0a723e */ /* 0x008fc600000000ff */
[----:B------:R-:W-:-:S04]  /*50c0*/  FFMA.FTZ R3, R6, c[0x0][0x2d0], -R2 ;  /* 0x0000b40006037a23 */ /* 0x000fc80000010802 */
[----:B------:R2:W-:Y:S02]  /*50d0*/  MUFU.EX2 R155, R3 ;  /* 0x00000003009b7308 */ /* 0x0005e40000000800 */
[--C-:B--2---:R-:W-:Y:S02]  /*50e0*/  FFMA.FTZ R3, R7, c[0x0][0x2d0], -R2.reuse ;  /* 0x0000b40007037a23 */ /* 0x104fe40000010802 */
[----:B-1----:R-:W1:Y:S04]  /*50f0*/  LDSM.16.MT88.4 R4, [R168] ;  /* 0x00000000a804783b */ /* 0x002e680000004200 */
[----:B------:R2:W3:Y:S02]  /*5100*/  MUFU.EX2 R153, R3 ;  /* 0x0000000300997308 */ /* 0x0004e40000000800 */
[----:B--2---:R-:W-:Y:S01]  /*5110*/  FFMA.FTZ R3, R8, c[0x0][0x2d0], -R2 ;  /* 0x0000b40008037a23 */ /* 0x004fe20000010802 */
[----:B------:R-:W-:-:S02]  /*5120*/  F2FP.PACK_AB R8, R152, R154 ;  /* 0x0000009a9808723e */ /* 0x000fc400000000ff */
[----:B---3--:R-:W-:-:S03]  /*5130*/  F2FP.PACK_AB R9, R153, R155 ;  /* 0x0000009b9909723e */ /* 0x008fc600000000ff */
        /* <DEDUP_REMOVED lines=12> */
[----:B-1----:R-:W-:Y:S01]  /*5200*/  FFMA.FTZ R3, R23, c[0x0][0x2d0], -R0 ;  /* 0x0000b40017037a23 */ /* 0x002fe20000010800 */
[----:B--2---:R-:W-:-:S03]  /*5210*/  F2FP.PACK_AB R4, R215, R183 ;  /* 0x000000b7d704723e */ /* 0x004fc600000000ff */
[----:B------:R1:W-:Y:S02]  /*5220*/  MUFU.EX2 R214, R3 ;  /* 0x0000000300d67308 */ /* 0x0003e40000000800 */
[----:B-1----:R-:W-:Y:S02]  /*5230*/  FFMA.FTZ R3, R24, c[0x0][0x2d0], -R0 ;  /* 0x0000b40018037a23 */ /* 0x002fe40000010800 */
[----:B------:R-:W-:Y:S04]  /*5240*/  HMMA.16816.F32 R24, R8, R6, RZ ;  /* 0x000000060818723c */ /* 0x000fe800000018ff */
[----:B------:R1:W2:Y:S02]  /*5250*/  MUFU.EX2 R219, R3 ;  /* 0x0000000300db7308 */ /* 0x0002a40000000800 */
[----:B-1----:R-:W-:Y:S01]  /*5260*/  FFMA.FTZ R3, R15, c[0x0][0x2d0], -R2 ;  /* 0x0000b4000f037a23 */ /* 0x002fe20000010802 */
[----:B--2---:R-:W-:Y:S01]  /*5270*/  F2FP.PACK_AB R6, R219, R214 ;  /* 0x000000d6db06723e */ /* 0x004fe200000000ff */
[----:B------:R-:W-:-:S04]  /*5280*/  FFMA.FTZ R15, R79, c[0x0][0x2d0], -R0 ;  /* 0x0000b4004f0f7a23 */ /* 0x000fc80000010800 */
[----:B------:R1:W-:Y:S08]  /*5290*/  MUFU.EX2 R213, R3 ;  /* 0x0000000300d57308 */ /* 0x0003f00000000800 */
[----:B------:R-:W-:Y:S01]  /*52a0*/  MUFU.EX2 R15, R15 ;  /* 0x0000000f000f7308 */ /* 0x000fe20000000800 */
[--C-:B-1----:R-:W-:Y:S02]  /*52b0*/  FFMA.FTZ R3, R22, c[0x0][0x2d0], -R2.reuse ;  /* 0x0000b40016037a23 */ /* 0x102fe40000010802 */
[----:B------:R-:W-:Y:S01]  /*52c0*/  HMMA.16816.F32 R20, R8, R40, RZ ;  /* 0x000000280814723c */ /* 0x000fe200000018ff */
[----:B------:R-:W-:Y:S04]  /*52d0*/  LDSM.16.MT88.4 R40, [R168+0x2800] ;  /* 0x00280000a828783b */ /* 0x000fe80000004200 */
        /* <DEDUP_REMOVED lines=16> */
[----:B------:R-:W-:Y:S01]  /*53e0*/  LDSM.16.MT88.4 R56, [R170+0x2000] ;  /* 0x00200000aa38783b */ /* 0x000fe20000004200 */
[----:B------:R2:W-:Y:S06]  /*53f0*/  MUFU.EX2 R172, R3 ;  /* 0x0000000300ac7308 */ /* 0x0005ec0000000800 */
[C---:B------:R-:W-:Y:S08]  /*5400*/  HMMA.16816.F32 R144, R4.reuse, R44, R20 ;  /* 0x0000002c0490723c */ /* 0x040ff00000001814 */
[----:B------:R-:W-:Y:S01]  /*5410*/  HMMA.16816.F32 R140, R4, R46, R16 ;  /* 0x0000002e048c723c */ /* 0x000fe20000001810 */
[----:B------:R-:W5:Y:S01]  /*5420*/  LDSM.16.MT88.4 R44, [R167+0x2800] ;  /* 0x00280000a72c783b */ /* 0x000f620000004200 */
[----:B--2---:R-:W-:-:S04]  /*5430*/  FFMA.FTZ R3, R73, c[0x0][0x2d0], -R0 ;  /* 0x0000b40049037a23 */ /* 0x004fc80000010800 */
[----:B------:R2:W-:Y:S02]  /*5440*/  MUFU.EX2 R177, R3 ;  /* 0x0000000300b17308 */ /* 0x0005e40000000800 */
[----:B-1----:R-:W-:Y:S08]  /*5450*/  HMMA.16816.F32 R20, R8, R52, RZ ;  /* 0x000000340814723c */ /* 0x002ff000000018ff */
[----:B------:R-:W-:Y:S01]  /*5460*/  HMMA.16816.F32 R124, R4, R38, R48 ;  /* 0x00000026047c723c */ /* 0x000fe20000001830 */
[----:B------:R-:W-:Y:S01]  /*5470*/  LDSM.16.MT88.4 R48, [R169+0x2800] ;  /* 0x00280000a930783b */ /* 0x000fe20000004200 */
[----:B--2---:R-:W-:-:S06]  /*5480*/  FFMA.FTZ R3, R72, c[0x0][0x2d0], -R0 ;  /* 0x0000b40048037a23 */ /* 0x004fcc0000010800 */
[C---:B------:R-:W-:Y:S01]  /*5490*/  HMMA.16816.F32 R16, R8.reuse, R54, RZ ;  /* 0x000000360810723c */ /* 0x040fe200000018ff */
[----:B------:R-:W1:Y:S01]  /*54a0*/  LDSM.16.MT88.4 R52, [R170+0x2800] ;  /* 0x00280000aa34783b */ /* 0x000e620000004200 */
[----:B------:R2:W1:Y:S06]  /*54b0*/  MUFU.EX2 R180, R3 ;  /* 0x0000000300b47308 */ /* 0x00046c0000000800 */
[----:B------:R-:W-:Y:S08]  /*54c0*/  HMMA.16816.F32 R36, R8, R64, RZ ;  /* 0x000000400824723c */ /* 0x000ff000000018ff */
[----:B---3--:R-:W-:Y:S01]  /*54d0*/  HMMA.16816.F32 R108, R4, R28, R20 ;  /* 0x0000001c046c723c */ /* 0x008fe20000001814 */
[----:B--2---:R-:W-:-:S04]  /*54e0*/  FFMA.FTZ R3, R70, c[0x0][0x2d0], -R2 ;  /* 0x0000b40046037a23 */ /* 0x004fc80000010802 */
[----:B------:R2:W-:Y:S03]  /*54f0*/  MUFU.EX2 R162, R3 ;  /* 0x0000000300a27308 */ /* 0x0005e60000000800 */
[C---:B------:R-:W-:Y:S01]  /*5500*/  HMMA.16816.F32 R32, R8.reuse, R66, RZ ;  /* 0x000000420820723c */ /* 0x040fe200000018ff */
[----:B------:R-:W3:Y:S07]  /*5510*/  LDSM.16.MT88.4 R64, [R167+0x4000] ;  /* 0x00400000a740783b */ /* 0x000eee0000004200 */
[----:B----4-:R-:W-:Y:S01]  /*5520*/  HMMA.16816.F32 R20, R8, R24, RZ ;  /* 0x000000180814723c */ /* 0x010fe200000018ff */
[----:B--2---:R-:W-:-:S07]  /*5530*/  FFMA.FTZ R3, R68, c[0x0][0x2d0], -R2 ;  /* 0x0000b40044037a23 */ /* 0x004fce0000010802 */
[C---:B------:R-:W-:Y:S08]  /*5540*/  HMMA.16816.F32 R136, R4.reuse, R30, R16 ;  /* 0x0000001e0488723c */ /* 0x040ff00000001810 */
[----:B-----5:R-:W-:Y:S01]  /*5550*/  HMMA.16816.F32 R128, R4, R44, R36 ;  /* 0x0000002c0480723c */ /* 0x020fe20000001824 */
[----:B------:R-:W2:Y:S07]  /*5560*/  LDSM.16.MT88.4 R36, [R168+0x4000] ;  /* 0x00400000a824783b */ /* 0x000eae0000004200 */
[C---:B------:R-:W-:Y:S08]  /*5570*/  HMMA.16816.F32 R28, R8.reuse, R58, RZ ;  /* 0x0000003a081c723c */ /* 0x040ff000000018ff */
[----:B------:R-:W-:Y:S08]  /*5580*/  HMMA.16816.F32 R16, R8, R26, RZ ;  /* 0x0000001a0810723c */ /* 0x000ff000000018ff */
[C---:B------:R-:W-:Y:S01]  /*5590*/  HMMA.16816.F32 R112, R4.reuse, R46, R32 ;  /* 0x0000002e0470723c */ /* 0x040fe20000001820 */
[----:B------:R-:W4:Y:S07]  /*55a0*/  LDSM.16.MT88.4 R44, [R167+0x4800] ;  /* 0x00480000a72c783b */ /* 0x000f2e0000004200 */
[----:B------:R-:W-:Y:S08]  /*55b0*/  HMMA.16816.F32 R120, R4, R40, R20 ;  /* 0x000000280478723c */ /* 0x000ff00000001814 */
[C---:B------:R-:W-:Y:S08]  /*55c0*/  HMMA.16816.F32 R20, R8.reuse, R62, RZ ;  /* 0x0000003e0814723c */ /* 0x040ff000000018ff */
[----:B------:R-:W-:Y:S08]  /*55d0*/  HMMA.16816.F32 R32, R8, R56, RZ ;  /* 0x000000380820723c */ /* 0x000ff000000018ff */
[C---:B-1----:R-:W-:Y:S01]  /*55e0*/  HMMA.16816.F32 R92, R4.reuse, R54, R28 ;  /* 0x00000036045c723c */ /* 0x042fe2000000181c */
[----:B------:R-:W1:Y:S07]  /*55f0*/  LDSM.16.MT88.4 R28, [R168+0x4800] ;  /* 0x00480000a81c783b */ /* 0x000e6e0000004200 */
[----:B------:R-:W-:Y:S08]  /*5600*/  HMMA.16816.F32 R104, R4, R42, R16 ;  /* 0x0000002a0468723c */ /* 0x000ff00000001810 */
[----:B---3--:R-:W-:Y:S08]  /*5610*/  HMMA.16816.F32 R16, R8, R64, RZ ;  /* 0x000000400810723c */ /* 0x008ff000000018ff */
[C---:B------:R-:W-:Y:S08]  /*5620*/  HMMA.16816.F32 R84, R4.reuse, R50, R20 ;  /* 0x000000320454723c */ /* 0x040ff00000001814 */
[----:B------:R-:W-:Y:S01]  /*5630*/  HMMA.16816.F32 R96, R4, R52, R32 ;  /* 0x000000340460723c */ /* 0x000fe20000001820 */
[----:B------:R-:W3:Y:S07]  /*5640*/  LDSM.16.MT88.4 R32, [R170+0x4000] ;  /* 0x00400000aa20783b */ /* 0x000eee0000004200 */
[C---:B--2---:R-:W-:Y:S08]  /*5650*/  HMMA.16816.F32 R20, R8.reuse, R36, RZ ;  /* 0x000000240814723c */ /* 0x044ff000000018ff */
[----:B------:R-:W-:Y:S08]  /*5660*/  HMMA.16816.F32 R24, R8, R60, RZ ;  /* 0x0000003c0818723c */ /* 0x000ff000000018ff */
[----:B----4-:R-:W-:Y:S08]  /*5670*/  HMMA.16816.F32 R80, R4, R44, R16 ;  /* 0x0000002c0450723c */ /* 0x010ff00000001810 */
[----:B------:R-:W-:Y:S08]  /*5680*/  HMMA.16816.F32 R16, R8, R38, RZ ;  /* 0x000000260810723c */ /* 0x000ff000000018ff */
[C---:B-1----:R-:W-:Y:S01]  /*5690*/  HMMA.16816.F32 R56, R4.reuse, R28, R20 ;  /* 0x0000001c0438723c */ /* 0x042fe20000001814 */
[----:B------:R-:W1:Y:S07]  /*56a0*/  LDSM.16.MT88.4 R20, [R170+0x4800] ;  /* 0x00480000aa14783b */ /* 0x000e6e0000004200 */
[----:B------:R-:W-:Y:S08]  /*56b0*/  HMMA.16816.F32 R88, R4, R48, R24 ;  /* 0x000000300458723c */ /* 0x000ff00000001818 */
[----:B------:R-:W-:Y:S08]  /*56c0*/  HMMA.16816.F32 R24, R8, R66, RZ ;  /* 0x000000420818723c */ /* 0x000ff000000018ff */
[----:B------:R-:W-:Y:S08]  /*56d0*/  HMMA.16816.F32 R48, R4, R30, R16 ;  /* 0x0000001e0430723c */ /* 0x000ff00000001810 */
[----:B---3--:R-:W-:Y:S08]  /*56e0*/  HMMA.16816.F32 R16, R8, R32, RZ ;  /* 0x000000200810723c */ /* 0x008ff000000018ff */
[C---:B------:R-:W-:Y:S11]  /*56f0*/  HMMA.16816.F32 R64, R4.reuse, R46, R24 ;  /* 0x0000002e0440723c */ /* 0x040ff60000001818 */
[----:B------:R-:W-:Y:S05]  /*5700*/  @!UPT UIADD3 URZ, URZ, URZ, URZ ;  /* 0x0000003f3f3ff290 */ /* 0x000fea000fffe03f */
[----:B-1----:R-:W-:Y:S08]  /*5710*/  HMMA.16816.F32 R44, R4, R20, R16 ;  /* 0x00000014042c723c */ /* 0x002ff00000001810 */
[----:B------:R-:W-:Y:S11]  /*5720*/  HMMA.16816.F32 R16, R8, R34, RZ ;  /* 0x000000220810723c */ /* 0x000ff600000018ff */
[----:B------:R-:W-:Y:S11]  /*5730*/  @!UPT UIADD3 URZ, URZ, URZ, URZ ;  /* 0x0000003f3f3ff290 */ /* 0x000ff6000fffe03f */
[----:B------:R-:W-:Y:S02]  /*5740*/  @!UPT UIADD3 URZ, URZ, URZ, URZ ;  /* 0x0000003f3f3ff290 */ /* 0x000fe4000fffe03f */
[----:B------:R-:W-:Y:S01]  /*5750*/  HMMA.16816.F32 R36, R4, R22, R16 ;  /* 0x000000160424723c */ /* 0x000fe20000001810 */
[----:B------:R-:W1:Y:S07]  /*5760*/  LDSM.16.MT88.4 R16, [R169+0x4000] ;  /* 0x00400000a910783b */ /* 0x000e6e0000004200 */
[C---:B-1----:R-:W-:Y:S08]  /*5770*/  HMMA.16816.F32 R20, R8.reuse, R16, RZ ;  /* 0x000000100814723c */ /* 0x042ff000000018ff */
[----:B------:R-:W-:Y:S01]  /*5780*/  HMMA.16816.F32 R8, R8, R18, RZ ;  /* 0x000000120808723c */ /* 0x000fe200000018ff */
[----:B------:R-:W1:Y:S11]  /*5790*/  LDSM.16.MT88.4 R16, [R169+0x4800] ;  /* 0x00480000a910783b */ /* 0x000e760000004200 */
[----:B------:R-:W-:Y:S04]  /*57a0*/  @!UPT UIADD3 URZ, URZ, URZ, URZ ;  /* 0x0000003f3f3ff290 */ /* 0x000fe8000fffe03f */
[C---:B-1----:R-:W-:Y:S01]  /*57b0*/  HMMA.16816.F32 R24, R4.reuse, R16, R20 ;  /* 0x000000100418723c */ /* 0x042fe20000001814 */
[----:B------:R1:W2:Y:S06]  /*57c0*/  MUFU.EX2 R22, R3 ;  /* 0x0000000300167308 */ /* 0x0002ac0000000800 */
[----:B------:R-:W-:Y:S01]  /*57d0*/  FADD.FTZ R21, R155, R153 ;  /* 0x000000999b157221 */ /* 0x000fe20000010000 */
[----:B------:R-:W-:Y:S01]  /*57e0*/  HMMA.16816.F32 R16, R4, R18, R8 ;  /* 0x000000120410723c */ /* 0x000fe20000001808 */
[----:B------:R-:W3:Y:S06]  /*57f0*/  LDSM.16.MT88.4 R8, [R167+0x1000] ;  /* 0x00100000a708783b */ /* 0x000eec0000004200 */
[----:B------:R-:W-:Y:S01]  /*5800*/  FADD.FTZ R4, R154, R152 ;  /* 0x000000989a047221 */ /* 0x000fe20000010000 */
[----:B------:R-:W-:Y:S01]  /*5810*/  F2FP.PACK_AB R6, R180, R177 ;  /* 0x000000b1b406723e */ /* 0x000fe200000000ff */
[----:B-1----:R-:W-:Y:S01]  /*5820*/  FFMA.FTZ R3, R71, c[0x0][0x2d0], -R2 ;  /* 0x0000b40047037a23 */ /* 0x002fe20000010802 */
[----:B--2---:R-:W-:-:S03]  /*5830*/  F2FP.PACK_AB R5, R22, R162 ;  /* 0x000000a21605723e */ /* 0x004fc600000000ff */
[----:B------:R1:W-:Y:S02]  /*5840*/  MUFU.EX2 R23, R3 ;  /* 0x0000000300177308 */ /* 0x0003e40000000800 */
[----:B-1----:R-:W-:-:S06]  /*5850*/  FFMA.FTZ R3, R69, c[0x0][0x2d0], -R2 ;  /* 0x0000b40045037a23 */ /* 0x002fcc0000010802 */
[----:B------:R1:W2:Y:S02]  /*5860*/  MUFU.EX2 R171, R3 ;  /* 0x0000000300ab7308 */ /* 0x0002a40000000800 */
[----:B-1----:R-:W-:Y:S01]  /*5870*/  FADD.FTZ R3, R13, R4 ;  /* 0x000000040d037221 */ /* 0x002fe20000010000 */
[----:B------:R-:W-:Y:S01]  /*5880*/  F2FP.PACK_AB R4, R172, R163 ;  /* 0x000000a3ac04723e */ /* 0x000fe200000000ff */
[--C-:B------:R-:W-:Y:S01]  /*5890*/  FFMA.FTZ R13, R77, c[0x0][0x2d0], -R0.reuse ;  /* 0x0000b4004d0d7a23 */ /* 0x100fe20000010800 */
[----:B--2---:R-:W-:Y:S01]  /*58a0*/  F2FP.PACK_AB R7, R171, R23 ;  /* 0x00000017ab07723e */ /* 0x004fe200000000ff */
[----:B------:R-:W-:Y:S02]  /*58b0*/  FFMA.FTZ R0, R76, c[0x0][0x2d0], -R0 ;  /* 0x0000b4004c007a23 */ /* 0x000fe40000010800 */
[----:B------:R-:W-:Y:S02]  /*58c0*/  FADD.FTZ R20, R156, R3 ;  /* 0x000000039c147221 */ /* 0x000fe40000010000 */
[----:B------:R1:W-:Y:S01]  /*58d0*/  MUFU.EX2 R185, R0 ;  /* 0x0000000000b97308 */ /* 0x0003e20000000800 */
[--C-:B------:R-:W-:Y:S01]  /*58e0*/  FFMA.FTZ R3, R102, c[0x0][0x2d0], -R2.reuse ;  /* 0x0000b40066037a23 */ /* 0x100fe20000010802 */
[C---:B---3--:R-:W-:Y:S06]  /*58f0*/  HMMA.16816.F32 R132, R4.reuse, R8, R132 ;  /* 0x000000080484723c */ /* 0x048fec0000001884 */
[----:B------:R-:W2:Y:S02]  /*5900*/  MUFU.EX2 R13, R13 ;  /* 0x0000000d000d7308 */ /* 0x000ea40000000800 */
[----:B------:R-:W-:Y:S01]  /*5910*/  HMMA.16816.F32 R28, R4, R10, R124 ;  /* 0x0000000a041c723c */ /* 0x000fe2000000187c */
[----:B------:R-:W3:Y:S01]  /*5920*/  LDSM.16.MT88.4 R8, [R168+0x1000] ;  /* 0x00100000a808783b */ /* 0x000ee20000004200 */
[----:B-1----:R-:W-:-:S06]  /*5930*/  FFMA.FTZ R0, R161, c[0x0][0x2d0], -R2 ;  /* 0x0000b400a1007a23 */ /* 0x002fcc0000010802 */
[C---:B---3--:R-:W-:Y:S08]  /*5940*/  HMMA.16816.F32 R124, R4.reuse, R8, R148 ;  /* 0x00000008047c723c */ /* 0x048ff00000001894 */
        /* <DEDUP_REMOVED lines=16> */
[----:B------:R-:W1:Y:S04]  /*5a50*/  LDSM.16.MT88.4 R8, [R170+0x3000] ;  /* 0x00300000aa08783b */ /* 0x000e680000004200 */
[----:B------:R-:W-:Y:S03]  /*5a60*/  LDSM.16.MT88.4 R104, [R169+0x1800] ;  /* 0x00180000a968783b */ /* 0x000fe60000004200 */
[C---:B-1----:R-:W-:Y:S07]  /*5a70*/  HMMA.16816.F32 R156, R4.reuse, R8, R96 ;  /* 0x00000008049c723c */ /* 0x042fee0000001860 */
[----:B------:R-:W-:Y:S01]  /*5a80*/  F2FP.PACK_AB R96, R14, R15 ;  /* 0x0000000f0e60723e */ /* 0x000fe200000000ff */
[----:B------:R-:W-:Y:S01]  /*5a90*/  HMMA.16816.F32 R148, R4, R10, R92 ;  /* 0x0000000a0494723c */ /* 0x000fe2000000185c */
[----:B------:R-:W1:Y:S01]  /*5aa0*/  LDSM.16.MT88.4 R8, [R169+0x3000] ;  /* 0x00300000a908783b */ /* 0x000e620000004200 */
[----:B--2---:R-:W-:-:S06]  /*5ab0*/  F2FP.PACK_AB R98, R185, R13 ;  /* 0x0000000db962723e */ /* 0x004fcc00000000ff */
        /* <DEDUP_REMOVED lines=18> */
[----:B------:R-:W-:Y:S06]  /*5be0*/  MUFU.EX2 R8, R3 ;  /* 0x0000000300087308 */ /* 0x000fec0000000800 */
[----:B------:R-:W-:-:S02]  /*5bf0*/  FADD.FTZ R4, R184, R21 ;  /* 0x00000015b8047221 */ /* 0x000fc40000010000 */
[--C-:B-1----:R-:W-:Y:S02]  /*5c00*/  FFMA.FTZ R0, R160, c[0x0][0x2d0], -R2.reuse ;  /* 0x0000b400a0007a23 */ /* 0x102fe40000010802 */
[----:B------:R-:W-:Y:S02]  /*5c10*/  FFMA.FTZ R2, R101, c[0x0][0x2d0], -R2 ;  /* 0x0000b40065027a23 */ /* 0x000fe40000010802 */
[----:B------:R-:W-:Y:S01]  /*5c20*/  FADD.FTZ R4, R186, R4 ;  /* 0x00000004ba047221 */ /* 0x000fe20000010000 */
[----:B------:R-:W1:Y:S08]  /*5c30*/  MUFU.EX2 R10, R0 ;  /* 0x00000000000a7308 */ /* 0x000e700000000800 */
[----:B------:R-:W2:Y:S01]  /*5c40*/  MUFU.EX2 R186, R2 ;  /* 0x0000000200ba7308 */ /* 0x000ea20000000800 */
[----:B-1----:R-:W-:Y:S01]  /*5c50*/  F2FP.PACK_AB R97, R10, R9 ;  /* 0x000000090a61723e */ /* 0x002fe200000000ff */
[----:B------:R-:W-:-:S04]  /*5c60*/  FADD.FTZ R0, R183, R20 ;  /* 0x00000014b7007221 */ /* 0x000fc80000010000 */
[----:B------:R-:W-:Y:S01]  /*5c70*/  FADD.FTZ R0, R215, R0 ;  /* 0x00000000d7007221 */ /* 0x000fe20000010000 */
[----:B--2---:R-:W-:Y:S01]  /*5c80*/  F2FP.PACK_AB R99, R186, R8 ;  /* 0x00000008ba63723e */ /* 0x004fe200000000ff */
[----:B------:R-:W-:Y:S02]  /*5c90*/  FADD.FTZ R2, R213, R4 ;  /* 0x00000004d5027221 */ /* 0x000fe40000010000 */
[----:B------:R-:W-:Y:S01]  /*5ca0*/  LDSM.16.MT88.4 R4, [R169+0x5800] ;  /* 0x00580000a904783b */ /* 0x000fe20000004200 */
[----:B------:R-:W-:Y:S02]  /*5cb0*/  FADD.FTZ R0, R214, R0 ;  /* 0x00000000d6007221 */ /* 0x000fe40000010000 */
[----:B------:R-:W-:Y:S01]  /*5cc0*/  FADD.FTZ R2, R192, R2 ;  /* 0x00000002c0027221 */ /* 0x000fe20000010000 */
[----:B------:R-:W-:Y:S01]  /*5cd0*/  HMMA.16816.F32 R116, R96, R112, R116 ;  /* 0x000000706074723c */ /* 0x000fe20000001874 */
[----:B------:R-:W-:Y:S02]  /*5ce0*/  FADD.FTZ R0, R219, R0 ;  /* 0x00000000db007221 */ /* 0x000fe40000010000 */
[----:B------:R-:W-:-:S04]  /*5cf0*/  FADD.FTZ R2, R217, R2 ;  /* 0x00000002d9027221 */ /* 0x000fc80000010000 */
[----:B------:R-:W-:Y:S01]  /*5d00*/  FADD.FTZ R3, R218, R2 ;  /* 0x00000002da037221 */ /* 0x000fe20000010000 */
[----:B------:R-:W-:Y:S01]  /*5d10*/  HMMA.16816.F32 R112, R96, R114, R40 ;  /* 0x000000726070723c */ /* 0x000fe20000001828 */
[----:B------:R-:W1:Y:S01]  /*5d20*/  LDSM.16.MT88.4 R40, [R167+0x3800] ;  /* 0x00380000a728783b */ /* 0x000e620000004200 */
[----:B------:R-:W-:-:S06]  /*5d30*/  @P4 IMAD.HI.U32 R2, R205, c[0x0][0x2c8], RZ ;  /* 0x0000b200cd024a27 */ /* 0x000fcc00078e00ff */
[C---:B------:R-:W-:Y:S01]  /*5d40*/  HMMA.16816.F32 R44, R96.reuse, R48, R72 ;  /* 0x00000030602c723c */ /* 0x040fe20000001848 */
[----:B------:R-:W2:Y:S07]  /*5d50*/  LDSM.16.MT88.4 R72, [R167+0x5800] ;  /* 0x00580000a748783b */ /* 0x000eae0000004200 */
[C---:B------:R-:W-:Y:S08]  /*5d60*/  HMMA.16816.F32 R108, R96.reuse, R104, R108 ;  /* 0x00000068606c723c */ /* 0x040ff0000000186c */
[C---:B------:R-:W-:Y:S08]  /*5d70*/  HMMA.16816.F32 R104, R96.reuse, R106, R52 ;  /* 0x0000006a6068723c */ /* 0x040ff00000001834 */
[C---:B------:R-:W-:Y:S08]  /*5d80*/  HMMA.16816.F32 R48, R96.reuse, R50, R76 ;  /* 0x000000326030723c */ /* 0x040ff0000000184c */
[C---:B------:R-:W-:Y:S08]  /*5d90*/  HMMA.16816.F32 R132, R96.reuse, R128, R132 ;  /* 0x000000806084723c */ /* 0x040ff00000001884 */
[C---:B-1----:R-:W-:Y:S08]  /*5da0*/  HMMA.16816.F32 R36, R96.reuse, R40, R60 ;  /* 0x000000286024723c */ /* 0x042ff0000000183c */
[C---:B------:R-:W-:Y:S08]  /*5db0*/  HMMA.16816.F32 R60, R96.reuse, R64, R140 ;  /* 0x00000040603c723c */ /* 0x040ff0000000188c */
[C---:B------:R-:W-:Y:S01]  /*5dc0*/  HMMA.16816.F32 R64, R96.reuse, R66, R88 ;  /* 0x000000426040723c */ /* 0x040fe20000001858 */
[----:B------:R-:W1:Y:S07]  /*5dd0*/  LDSM.16.MT88.4 R88, [R170+0x5800] ;  /* 0x00580000aa58783b */ /* 0x000e6e0000004200 */
[C---:B------:R-:W-:Y:S08]  /*5de0*/  HMMA.16816.F32 R40, R96.reuse, R42, R68 ;  /* 0x0000002a6028723c */ /* 0x040ff00000001844 */
[C---:B--2---:R-:W-:Y:S08]  /*5df0*/  HMMA.16816.F32 R68, R96.reuse, R72, R84 ;  /* 0x000000486044723c */ /* 0x044ff00000001854 */
[C---:B------:R-:W-:Y:S01]  /*5e00*/  HMMA.16816.F32 R72, R96.reuse, R74, R80 ;  /* 0x0000004a6048723c */ /* 0x040fe20000001850 */
[----:B------:R-:W2:Y:S07]  /*5e10*/  LDSM.16.MT88.4 R80, [R168+0x5800] ;  /* 0x00580000a850783b */ /* 0x000eae0000004200 */
[C---:B------:R-:W-:Y:S08]  /*5e20*/  HMMA.16816.F32 R124, R96.reuse, R120, R124 ;  /* 0x00000078607c723c */ /* 0x040ff0000000187c */
[C---:B------:R-:W-:Y:S08]  /*5e30*/  HMMA.16816.F32 R52, R96.reuse, R56, R156 ;  /* 0x000000386034723c */ /* 0x040ff0000000189c */
[C---:B-1----:R-:W-:Y:S08]  /*5e40*/  HMMA.16816.F32 R84, R96.reuse, R88, R136 ;  /* 0x000000586054723c */ /* 0x042ff00000001888 */
[C---:B------:R-:W-:Y:S08]  /*5e50*/  HMMA.16816.F32 R88, R96.reuse, R90, R92 ;  /* 0x0000005a6058723c */ /* 0x040ff0000000185c */
[C---:B------:R-:W-:Y:S07]  /*5e60*/  HMMA.16816.F32 R92, R96.reuse, R4, R24 ;  /* 0x00000004605c723c */ /* 0x040fee0000001818 */
[----:B------:R-:W-:Y:S01]  /*5e70*/  FADD.FTZ R4, R163, R0 ;  /* 0x00000000a3047221 */ /* 0x000fe20000010000 */
[----:B------:R-:W-:Y:S01]  /*5e80*/  MOV R0, R205 ;  /* 0x000000cd00007202 */ /* 0x000fe20000000f00 */
[----:B--2---:R-:W-:Y:S01]  /*5e90*/  HMMA.16816.F32 R76, R96, R80, R152 ;  /* 0x00000050604c723c */ /* 0x004fe20000001898 */
[----:B------:R-:W-:Y:S01]  /*5ea0*/  @P4 SHF.R.U32.HI R0, RZ, c[0x0][0x2cc], R2 ;  /* 0x0000b300ff004a19 */ /* 0x000fe20000011602 */
[----:B------:R-:W-:-:S02]  /*5eb0*/  FADD.FTZ R2, R162, R3 ;  /* 0x00000003a2027221 */ /* 0x000fc40000010000 */
[----:B------:R-:W-:Y:S01]  /*5ec0*/  FADD.FTZ R4, R172, R4 ;  /* 0x00000004ac047221 */ /* 0x000fe20000010000 */
[----:B------:R-:W-:Y:S01]  /*5ed0*/  IADD3 R0, R0, R203, -R204 ;  /* 0x000000cb00007210 */ /* 0x000fe20007ffe8cc */
[----:B------:R-:W-:Y:S02]  /*5ee0*/  FADD.FTZ R2, R22, R2 ;  /* 0x0000000216027221 */ /* 0x000fe40000010000 */
[----:B------:R-:W-:Y:S01]  /*5ef0*/  FADD.FTZ R4, R177, R4 ;  /* 0x00000004b1047221 */ /* 0x000fe20000010000 */
[----:B------:R-:W-:Y:S01]  /*5f00*/  SHF.R.S32.HI R5, RZ, 0x1f, R0 ;  /* 0x0000001fff057819 */ /* 0x000fe20000011400 */
[----:B------:R-:W-:Y:S01]  /*5f10*/  FADD.FTZ R3, R23, R2 ;  /* 0x0000000217037221 */ /* 0x000fe20000010000 */
[C---:B------:R-:W-:Y:S01]  /*5f20*/  HMMA.16816.F32 R128, R96.reuse, R130, R28 ;  /* 0x000000826080723c */ /* 0x040fe2000000181c */
[----:B------:R-:W-:Y:S01]  /*5f30*/  FADD.FTZ R2, R180, R4 ;  /* 0x00000004b4027221 */ /* 0x000fe20000010000 */
[----:B------:R-:W-:Y:S01]  /*5f40*/  LEA.HI R5, R5, R0, RZ, 0x6 ;  /* 0x0000000005057211 */ /* 0x000fe200078f30ff */
[----:B------:R-:W-:Y:S01]  /*5f50*/  FADD.FTZ R0, R171, R3 ;  /* 0x00000003ab007221 */ /* 0x000fe20000010000 */
[----:B------:R-:W-:Y:S01]  /*5f60*/  IADD3 R180, R209, -0x2, RZ ;  /* 0xfffffffed1b47810 */ /* 0x000fe20007ffe0ff */
[----:B------:R-:W-:Y:S01]  /*5f70*/  FADD.FTZ R2, R15, R2 ;  /* 0x000000020f027221 */ /* 0x000fe20000010000 */
[----:B------:R-:W-:Y:S01]  /*5f80*/  SHF.R.S32.HI R3, RZ, 0x6, R5 ;  /* 0x00000006ff037819 */ /* 0x000fe20000011405 */
[----:B------:R-:W-:Y:S01]  /*5f90*/  FADD.FTZ R0, R9, R0 ;  /* 0x0000000009007221 */ /* 0x000fe20000010000 */
[----:B------:R-:W-:Y:S01]  /*5fa0*/  HMMA.16816.F32 R120, R96, R122, R32 ;  /* 0x0000007a6078723c */ /* 0x000fe20000001820 */
[----:B------:R-:W-:Y:S01]  /*5fb0*/  FADD.FTZ R2, R14, R2 ;  /* 0x000000020e027221 */ /* 0x000fe20000010000 */
[----:B------:R-:W-:Y:S01]  /*5fc0*/  IMNMX R192, R189, R3, !PT ;  /* 0x00000003bdc07217 */ /* 0x000fe20007800200 */
[----:B------:R-:W-:-:S02]  /*5fd0*/  FADD.FTZ R0, R10, R0 ;  /* 0x000000000a007221 */ /* 0x000fc40000010000 */
[----:B------:R-:W-:Y:S01]  /*5fe0*/  FADD.FTZ R2, R13, R2 ;  /* 0x000000020d027221 */ /* 0x000fe20000010000 */
[----:B------:R-:W-:Y:S01]  /*5ff0*/  ISETP.GE.AND P0, PT, R180, R192, PT ;  /* 0x000000c0b400720c */ /* 0x000fe20003f06270 */
[----:B------:R-:W-:Y:S01]  /*6000*/  FADD.FTZ R0, R8, R0 ;  /* 0x0000000008007221 */ /* 0x000fe20000010000 */
[----:B------:R-:W-:Y:S01]  /*6010*/  HMMA.16816.F32 R56, R96, R58, R148 ;  /* 0x0000003a6038723c */ /* 0x000fe20000001894 */
[----:B------:R-:W-:Y:S02]  /*6020*/  FADD.FTZ R185, R185, R2 ;  /* 0x00000002b9b97221 */ /* 0x000fe40000010000 */
[----:B------:R-:W-:-:S05]  /*6030*/  FADD.FTZ R186, R186, R0 ;  /* 0x00000000baba7221 */ /* 0x000fca0000010000 */
[C---:B------:R-:W-:Y:S08]  /*6040*/  HMMA.16816.F32 R80, R96.reuse, R82, R144 ;  /* 0x000000526050723c */ /* 0x040ff00000001890 */
[----:B------:R-:W-:Y:S01]  /*6050*/  HMMA.16816.F32 R96, R96, R6, R16 ;  /* 0x000000066060723c */ /* 0x000fe20000001810 */
[----:B------:R-:W-:Y:S03]  /*6060*/  @!UPT UIADD3 URZ, URZ, URZ, URZ ;  /* 0x0000003f3f3ff290 */ /* 0x000fe6000fffe03f */
[----:B------:R-:W-:Y:S11]  /*6070*/  @!P0 BRA `(.L_x_1130) ;  /* 0x000036b000008947 */ /* 0x000ff60003800000 */
[----:B------:R-:W-:Y:S02]  /*6080*/  MOV R102, R12 ;  /* 0x0000000c00667202 */ /* 0x000fe40000000f00 */
[----:B------:R-:W-:-:S07]  /*6090*/  MOV R101, R100 ;  /* 0x0000006400657202 */ /* 0x000fce0000000f00 */
.L_x_1141:
        /* <DEDUP_REMOVED lines=16> */
[C---:B------:R-:W-:Y:S01]  /*61a0*/  IMAD.WIDE.U32 R2, R181.reuse, c[0x0][0x208], RZ ;  /* 0x00008200b5027a25 */ /* 0x040fe200078e00ff */
        /* <DEDUP_REMOVED lines=23> */
.L_x_1227:
[----:B------:R-:W-:-:S05]  /*6320*/  BRA.DIV ~URZ, `(.L_x_1134) ;  /* 0x0000c1327f007947 */ /* 0x000fca000b800000 */
[----:B------:R-:W5:Y:S01]  /*6330*/  SHFL.IDX PT, R0, R12, RZ, 0x181f ;  /* 0x00181fff0c007589 */ /* 0x000f6200000e0000 */
[----:B------:R-:W-:Y:S02]  /*6340*/  ISETP.GE.AND P5, PT, R182, c[0x0][0x1d4], PT ;  /* 0x00007500b6007a0c */ /* 0x000fe40003fa6270 */
[----:B------:R-:W-:Y:S02]  /*6350*/  ISETP.GE.AND P2, PT, R187, c[0x0][0x1d4], PT ;  /* 0x00007500bb007a0c */ /* 0x000fe40003f46270 */
[C---:B-----5:R-:W-:Y:S02]  /*6360*/  IADD3 R2, P0, R0.reuse, R20, RZ ;  /* 0x0000001400027210 */ /* 0x060fe40007f1e0ff */
[----:B------:R-:W-:Y:S03]  /*6370*/  IADD3 R6, P6, R0, R21, RZ ;  /* 0x0000001500067210 */ /* 0x000fe60007fde0ff */
[----:B---3--:R-:W-:Y:S01]  /*6380*/  IMAD.X R3, R4, 0x1, R13, P0 ;  /* 0x0000000104037824 */ /* 0x008fe200000e060d */
        /* <DEDUP_REMOVED lines=14> */
.L_x_1228:
[C---:B--23--:R-:W-:Y:S02]  /*6470*/  IADD3 R2, -R5.reuse, 0x10, RZ ;  /* 0x0000001005027810 */ /* 0x04cfe40007ffe1ff */
[----:B------:R-:W-:Y:S02]  /*6480*/  ISETP.NE.U32.AND P5, PT, R5, RZ, PT ;  /* 0x000000ff0500720c */ /* 0x000fe40003fa5070 */
[----:B------:R-:W-:Y:S02]  /*6490*/  LOP3.LUT R2, R2, 0xf, RZ, 0xc0, !PT ;  /* 0x0000000f02027812 */ /* 0x000fe400078ec0ff */
[----:B------:R-:W-:Y:S02]  /*64a0*/  ISETP.NE.U32.AND P6, PT, R6, RZ, PT ;  /* 0x000000ff0600720c */ /* 0x000fe40003fc5070 */
        /* <DEDUP_REMOVED lines=15> */
[----:B------:R-:W-:Y:S05]  /*65a0*/  IADD3.X R3, RZ, R4, R15, P2, P0 ;  /* 0x00000004ff037210 */ /* 0x000fea00017e040f */
[----:B------:R2:W-:Y:S04]  /*65b0*/  LDGSTS.E.BYPASS.LTC128B.128.ZFILL [R179+0x5100], [R2.64], P5 ;  /* 0x0510000002b37fae */ /* 0x0005e8000a941d46 */
.L_x_1132:
[----:B------:R-:W-:Y:S05]  /*65c0*/  BSYNC B0 ;  /* 0x0000000000007941 */ /* 0x000fea0003800000 */
.L_x_1131:
        /* <DEDUP_REMOVED lines=223> */
[----:B------:R-:W-:Y:S01]  /*73c0*/  IMAD.SHL.U32 R22, R188, 0x2, RZ ;  /* 0x00000002bc167824 */ /* 0x000fe200078e00ff */
[----:B------:R-:W-:Y:S01]  /*73d0*/  IADD3 R2, R2, -0x40, R190 ;  /* 0xffffffc002027810 */ /* 0x000fe20007ffe0be */
[C---:B------:R-:W-:Y:S01]  /*73e0*/  IMAD.SHL.U32 R21, R187.reuse, 0x2, RZ ;  /* 0x00000002bb157824 */ /* 0x040fe200078e00ff */
        /* <DEDUP_REMOVED lines=30> */
.L_x_1229:
[----:B------:R-:W-:-:S05]  /*75d0*/  BRA.DIV ~URZ, `(.L_x_1138) ;  /* 0x0000b1327f007947 */ /* 0x000fca000b800000 */
[----:B------:R-:W4:Y:S01]  /*75e0*/  SHFL.IDX PT, R0, R8, RZ, 0x181f ;  /* 0x00181fff08007589 */ /* 0x000f2200000e0000 */
[----:B------:R-:W-:Y:S02]  /*75f0*/  ISETP.GE.AND P5, PT, R182, c[0x0][0x1d4], PT ;  /* 0x00007500b6007a0c */ /* 0x000fe40003fa6270 */
[----:B------:R-:W-:Y:S02]  /*7600*/  ISETP.GE.AND P2, PT, R187, c[0x0][0x1d4], PT ;  /* 0x00007500bb007a0c */ /* 0x000fe40003f46270 */
[C---:B----4-:R-:W-:Y:S02]  /*7610*/  IADD3 R2, P0, R0.reuse, R20, RZ ;  /* 0x0000001400027210 */ /* 0x050fe40007f1e0ff */
        /* <DEDUP_REMOVED lines=10> */
[----:B----4-:R-:W-:Y:S01]  /*76c0*/  SEL R6, RZ, 0x10, P2 ;  /* 0x00000010ff067807 */ /* 0x010fe20001000000 */
[----:B------:R-:W-:Y:S01]  /*76d0*/  IMAD.X R3, R4, 0x1, R11, P6 ;  /* 0x0000000104037824 */ /* 0x000fe200030e060b */
[----:B------:R-:W-:Y:S01]  /*76e0*/  SEL R7, RZ, 0x10, P0 ;  /* 0x00000010ff077807 */ /* 0x000fe20000000000 */
[----:B------:R4:W2:Y:S04]  /*76f0*/  SHFL.IDX PT, R4, R5, 0x1, 0x181f ;  /* 0x00381f0005047f89 */ /* 0x0008a800000e0000 */
[----:B------:R1:W-:Y:S01]  /*7700*/  LDGSTS.E.BYPASS.LTC128B.128 [R179+0xa100], [R2.64], !P0 ;  /* 0x0a10000002b37fae */ /* 0x0003e2000c101d46 */
[----:B--2-4-:R-:W-:Y:S04]  /*7710*/  SEL R5, RZ, 0x10, P5 ;  /* 0x00000010ff057807 */ /* 0x014fe80002800000 */
.L_x_1230:
[C---:B-1-3--:R-:W-:Y:S02]  /*7720*/  IADD3 R2, -R5.reuse, 0x10, RZ ;  /* 0x0000001005027810 */ /* 0x04afe40007ffe1ff */
        /* <DEDUP_REMOVED lines=20> */
.L_x_1136:
[----:B---34-:R-:W-:Y:S05]  /*7870*/  BSYNC B0 ;  /* 0x0000000000007941 */ /* 0x018fea0003800000 */
.L_x_1135:
[----:B------:R-:W-:Y:S01]  /*7880*/  IADD3 R4, R212, R205, RZ ;  /* 0x000000cdd4047210 */ /* 0x000fe20007ffe0ff */
[----:B------:R-:W0:Y:S04]  /*7890*/  LDGDEPBAR ;  /* 0x00000000000079af */ /* 0x000e280000000000 */
[----:B--2---:R-:W-:Y:S05]  /*78a0*/  @P4 IMAD.HI.U32 R0, R4, c[0x0][0x2c8], RZ ;  /* 0x0000b20004004a27 */ /* 0x004fea00078e00ff */
[----:B------:R-:W-:Y:S02]  /*78b0*/  @P4 SHF.R.U32.HI R4, RZ, c[0x0][0x2cc], R0 ;  /* 0x0000b300ff044a19 */ /* 0x000fe40000011600 */
[----:B------:R-:W-:Y:S05]  /*78c0*/  MOV R0, 0x1 ;  /* 0x0000000100007802 */ /* 0x000fea0000000f00 */
[----:B------:R-:W-:Y:S05]  /*78d0*/  IMAD R0, R180, -0x40, R0 ;  /* 0xffffffc0b4007824 */ /* 0x000fea00078e0200 */
[----:B------:R-:W-:Y:S04]  /*78e0*/  IADD3 R0, R203, R0, -R206 ;  /* 0x00000000cb007210 */ /* 0x000fe80007ffe8ce */
[----:B------:R-:W-:Y:S01]  /*78f0*/  IADD3 R5, R0, -R204, RZ ;  /* 0x800000cc00057210 */ /* 0x000fe20007ffe0ff */
[----:B------:R-:W-:-:S05]  /*7900*/  BRA.DIV ~URZ, `(.L_x_1139) ;  /* 0x0000b0427f007947 */ /* 0x000fca000b800000 */
[----:B------:R2:W3:Y:S02]  /*7910*/  SHFL.IDX PT, R0, R4, RZ, 0x1c1f ;  /* 0x001c1fff04007589 */ /* 0x0004e400000e0000 */
.L_x_1231:
[----:B---3--:R-:W-:Y:S05]  /*7920*/  IMAD.IADD R0, R5, 0x1, R0 ;  /* 0x0000000105007824 */ /* 0x008fea00078e0200 */
        /* <DEDUP_REMOVED lines=8> */
[----:B-1----:R-:W-:Y:S02]  /*79b0*/  FSEL R35, R155, -INF , P2 ;  /* 0xff8000009b237808 */ /* 0x002fe40001000000 */
        /* <DEDUP_REMOVED lines=25> */
[----:B------:R-:W1:Y:S03]  /*7b50*/  SHFL.IDX PT, R0, R4, 0x1, 0x1c1f ;  /* 0x003c1f0004007f89 */ /* 0x000e6600000e0000 */
[----:B------:R-:W-:Y:S04]  /*7b60*/  FMNMX.FTZ R2, R136, R2, !PT ;  /* 0x0000000288027209 */ /* 0x000fe80007810000 */
[----:B------:R-:W-:Y:S04]  /*7b70*/  FMNMX.FTZ R2, R35, R2, !PT ;  /* 0x0000000223027209 */ /* 0x000fe80007810000 */
[----:B------:R-:W-:Y:S04]  /*7b80*/  FMNMX.FTZ R2, R34, R2, !PT ;  /* 0x0000000222027209 */ /* 0x000fe80007810000 */
[----:B------:R-:W-:Y:S04]  /*7b90*/  FMNMX.FTZ R2, R33, R2, !PT ;  /* 0x0000000221027209 */ /* 0x000fe80007810000 */
[----:B------:R-:W-:Y:S04]  /*7ba0*/  FMNMX.FTZ R2, R32, R2, !PT ;  /* 0x0000000220027209 */ /* 0x000fe80007810000 */
[----:B------:R-:W-:Y:S01]  /*7bb0*/  FMNMX.FTZ R2, R31, R2, !PT ;  /* 0x000000021f027209 */ /* 0x000fe20007810000 */
[----:B-1----:R-:W-:Y:S03]  /*7bc0*/  IMAD.IADD R0, R5, 0x1, R0 ;  /* 0x0000000105007824 */ /* 0x002fe600078e0200 */
[----:B------:R-:W-:Y:S02]  /*7bd0*/  FMNMX.FTZ R2, R30, R2, !PT ;  /* 0x000000021e027209 */ /* 0x000fe40007810000 */
[C---:B------:R-:W-:Y:S02]  /*7be0*/  ISETP.GT.AND P6, PT, R0.reuse, RZ, PT ;  /* 0x000000ff0000720c */ /* 0x040fe40003fc4270 */
[----:B------:R-:W-:Y:S02]  /*7bf0*/  FMNMX.FTZ R2, R29, R2, !PT ;  /* 0x000000021d027209 */ /* 0x000fe40007810000 */
[----:B------:R-:W-:Y:S02]  /*7c00*/  ISETP.GT.AND P5, PT, R0, 0x1, PT ;  /* 0x000000010000780c */ /* 0x000fe40003fa4270 */
[----:B------:R-:W-:Y:S02]  /*7c10*/  FMNMX.FTZ R2, R28, R2, !PT ;  /* 0x000000021c027209 */ /* 0x000fe40007810000 */
[C---:B------:R-:W-:Y:S02]  /*7c20*/  ISETP.GT.AND P2, PT, R0.reuse, 0x8, PT ;  /* 0x000000080000780c */ /* 0x040fe40003f44270 */
[----:B------:R-:W-:Y:S02]  /*7c30*/  FMNMX.FTZ R2, R27, R2, !PT ;  /* 0x000000021b027209 */ /* 0x000fe40007810000 */
[----:B------:R-:W-:Y:S02]  /*7c40*/  ISETP.GT.AND P0, PT, R0, 0x9, PT ;  /* 0x000000090000780c */ /* 0x000fe40003f04270 */
[----:B------:R-:W-:Y:S02]  /*7c50*/  FMNMX.FTZ R2, R26, R2, !PT ;  /* 0x000000021a027209 */ /* 0x000fe40007810000 */
[----:B------:R-:W-:Y:S02]  /*7c60*/  FSEL R9, R163, -INF , P6 ;  /* 0xff800000a3097808 */ /* 0x000fe40003000000 */
[----:B------:R-:W-:Y:S02]  /*7c70*/  FMNMX.FTZ R2, R14, R2, !PT ;  /* 0x000000020e027209 */ /* 0x000fe40007810000 */
[----:B------:R-:W-:Y:S02]  /*7c80*/  ISETP.GT.AND P6, PT, R0, 0x10, PT ;  /* 0x000000100000780c */ /* 0x000fe40003fc4270 */
[----:B------:R-:W-:Y:S02]  /*7c90*/  FMNMX.FTZ R2, R13, R2, !PT ;  /* 0x000000020d027209 */ /* 0x000fe40007810000 */
[----:B------:R-:W-:Y:S02]  /*7ca0*/  FSEL R25, R162, -INF , P5 ;  /* 0xff800000a2197808 */ /* 0x000fe40002800000 */
[C---:B------:R-:W-:Y:S02]  /*7cb0*/  ISETP.GT.AND P5, PT, R0.reuse, 0x11, PT ;  /* 0x000000110000780c */ /* 0x040fe40003fa4270 */
[----:B------:R-:W-:Y:S02]  /*7cc0*/  FSEL R24, R161, -INF , P2 ;  /* 0xff800000a1187808 */ /* 0x000fe40001000000 */
[----:B------:R-:W-:Y:S02]  /*7cd0*/  ISETP.GT.AND P2, PT, R0, 0x18, PT ;  /* 0x000000180000780c */ /* 0x000fe40003f44270 */
[----:B------:R-:W-:Y:S02]  /*7ce0*/  FSEL R23, R160, -INF , P0 ;  /* 0xff800000a0177808 */ /* 0x000fe40000000000 */
[----:B------:R-:W-:Y:S02]  /*7cf0*/  ISETP.GT.AND P0, PT, R0, 0x19, PT ;  /* 0x000000190000780c */ /* 0x000fe40003f04270 */
[----:B------:R-:W-:Y:S02]  /*7d00*/  FMNMX.FTZ R2, R12, R2, !PT ;  /* 0x000000020c027209 */ /* 0x000fe40007810000 */
[----:B------:R-:W-:Y:S02]  /*7d10*/  FSEL R22, R159, -INF , P6 ;  /* 0xff8000009f167808 */ /* 0x000fe40003000000 */
[----:B------:R-:W-:Y:S02]  /*7d20*/  ISETP.GT.AND P6, PT, R0, 0x20, PT ;  /* 0x000000200000780c */ /* 0x000fe40003fc4270 */
[----:B------:R-:W-:Y:S02]  /*7d30*/  FSEL R21, R158, -INF , P5 ;  /* 0xff8000009e157808 */ /* 0x000fe40002800000 */
[----:B------:R-:W-:Y:S02]  /*7d40*/  ISETP.GT.AND P5, PT, R0, 0x21, PT ;  /* 0x000000210000780c */ /* 0x000fe40003fa4270 */
[----:B------:R-:W-:Y:S02]  /*7d50*/  FSEL R20, R154, -INF , P2 ;  /* 0xff8000009a147808 */ /* 0x000fe40001000000 */
[C---:B------:R-:W-:Y:S02]  /*7d60*/  ISETP.GT.AND P2, PT, R0.reuse, 0x28, PT ;  /* 0x000000280000780c */ /* 0x040fe40003f44270 */
[----:B------:R-:W-:Y:S02]  /*7d70*/  FSEL R19, R153, -INF , P0 ;  /* 0xff80000099137808 */ /* 0x000fe40000000000 */
[C---:B------:R-:W-:Y:S02]  /*7d80*/  ISETP.GT.AND P0, PT, R0.reuse, 0x29, PT ;  /* 0x000000290000780c */ /* 0x040fe40003f04270 */
        /* <DEDUP_REMOVED lines=9> */
[----:B------:R-:W-:Y:S01]  /*7e20*/  FSEL R8, R140, -INF , P6 ;  /* 0xff8000008c087808 */ /* 0x000fe20003000000 */
[----:B------:R-:W1:Y:S01]  /*7e30*/  SHFL.BFLY PT, R0, R2, 0x2, 0x1f ;  /* 0x0c401f0002007f89 */ /* 0x000e6200000e0000 */
[----:B------:R-:W-:Y:S02]  /*7e40*/  FSEL R7, R139, -INF , P5 ;  /* 0xff8000008b077808 */ /* 0x000fe40002800000 */
[----:B------:R-:W-:Y:S02]  /*7e50*/  FSEL R6, R138, -INF , P2 ;  /* 0xff8000008a067808 */ /* 0x000fe40001000000 */
[----:B------:R-:W-:Y:S02]  /*7e60*/  FSEL R5, R137, -INF , P0 ;  /* 0xff80000089057808 */ /* 0x000fe40000000000 */
[----:B-1----:R-:W-:Y:S05]  /*7e70*/  FMNMX.FTZ R0, R0, R2, !PT ;  /* 0x0000000200007209 */ /* 0x002fea0007810000 */
[----:B------:R-:W1:Y:S02]  /*7e80*/  SHFL.BFLY PT, R2, R0, 0x1, 0x1f ;  /* 0x0c201f0000027f89 */ /* 0x000e6400000e0000 */
[----:B-1----:R-:W-:Y:S02]  /*7e90*/  FMNMX.FTZ R100, R0, R2, !PT ;  /* 0x0000000200647209 */ /* 0x002fe40007810000 */
[----:B------:R-:W-:Y:S04]  /*7ea0*/  FMNMX.FTZ R0, R9, R102, !PT ;  /* 0x0000006609007209 */ /* 0x000fe80007810000 */
        /* <DEDUP_REMOVED lines=14> */
[----:B------:R-:W-:Y:S05]  /*7f90*/  FMNMX.FTZ R0, R5, R0, !PT ;  /* 0x0000000005007209 */ /* 0x000fea0007810000 */
[----:B------:R-:W1:Y:S02]  /*7fa0*/  SHFL.BFLY PT, R2, R0, 0x2, 0x1f ;  /* 0x0c401f0000027f89 */ /* 0x000e6400000e0000 */
[----:B-12---:R-:W-:Y:S06]  /*7fb0*/  FMNMX.FTZ R4, R0, R2, !PT ;  /* 0x0000000200047209 */ /* 0x006fec0007810000 */
[----:B------:R1:W2:Y:S02]  /*7fc0*/  SHFL.BFLY PT, R0, R4, 0x1, 0x1f ;  /* 0x0c201f0004007f89 */ /* 0x0002a400000e0000 */
.L_x_1232:
[C---:B------:R-:W-:Y:S01]  /*7fd0*/  FMUL.FTZ R2, R100.reuse, c[0x0][0x2d0] ;  /* 0x0000b40064027a20 */ /* 0x040fe20000410000 */
[----:B------:R-:W-:Y:S01]  /*7fe0*/  FSETP.NEU.FTZ.AND P0, PT, R100, -INF , PT ;  /* 0xff8000006400780b */ /* 0x000fe20003f1d000 */
[----:B------:R-:W-:Y:S01]  /*7ff0*/  WARPSYNC 0xffffffff ;  /* 0xffffffff00007948 */ /* 0x000fe20003800000 */
[----:B--2---:R-:W-:Y:S02]  /*8000*/  FMNMX.FTZ R3, R0, R4, !PT ;  /* 0x0000000400037209 */ /* 0x004fe40007810000 */
[----:B------:R-:W-:Y:S02]  /*8010*/  FSEL R2, R2, RZ, P0 ;  /* 0x000000ff02027208 */ /* 0x000fe40000000000 */
[----:B------:R-:W-:Y:S02]  /*8020*/  FSEL R0, R100, RZ, P0 ;  /* 0x000000ff64007208 */ /* 0x000fe40000000000 */
[----:B------:R-:W-:Y:S01]  /*8030*/  FSETP.NEU.FTZ.AND P0, PT, R3, -INF , PT ;  /* 0xff8000000300780b */ /* 0x000fe20003f1d000 */
[--C-:B-1----:R-:W-:Y:S02]  /*8040*/  FFMA.FTZ R4, R35, c[0x0][0x2d0], -R2.reuse ;  /* 0x0000b40023047a23 */ /* 0x102fe40000010802 */
[----:B------:R-:W-:Y:S02]  /*8050*/  FADD.FTZ R0, -R0, R101 ;  /* 0x0000006500007221 */ /* 0x000fe40000010100 */
[----:B------:R1:W-:Y:S01]  /*8060*/  MUFU.EX2 R157, R4 ;  /* 0x00000004009d7308 */ /* 0x0003e20000000800 */
[--C-:B------:R-:W-:Y:S02]  /*8070*/  FFMA.FTZ R101, R10, c[0x0][0x2d0], -R2.reuse ;  /* 0x0000b4000a657a23 */ /* 0x100fe40000010802 */
[--C-:B------:R-:W-:Y:S02]  /*8080*/  FFMA.FTZ R10, R136, c[0x0][0x2d0], -R2.reuse ;  /* 0x0000b400880a7a23 */ /* 0x100fe40000010802 */
[----:B------:R-:W-:Y:S02]  /*8090*/  FMUL.FTZ R0, R0, c[0x0][0x2d0] ;  /* 0x0000b40000007a20 */ /* 0x000fe40000410000 */
[--C-:B------:R-:W-:Y:S02]  /*80a0*/  FFMA.FTZ R162, R11, c[0x0][0x2d0], -R2.reuse ;  /* 0x0000b4000ba27a23 */ /* 0x100fe40000010802 */
[--C-:B------:R-:W-:Y:S01]  /*80b0*/  FFMA.FTZ R34, R34, c[0x0][0x2d0], -R2.reuse ;  /* 0x0000b40022227a23 */ /* 0x100fe20000010802 */
[----:B------:R2:W-:Y:S01]  /*80c0*/  MUFU.EX2 R11, R10 ;  /* 0x0000000a000b7308 */ /* 0x0005e20000000800 */
[--C-:B------:R-:W-:Y:S02]  /*80d0*/  FFMA.FTZ R148, R33, c[0x0][0x2d0], -R2.reuse ;  /* 0x0000b40021947a23 */ /* 0x100fe40000010802 */
[--C-:B------:R-:W-:Y:S02]  /*80e0*/  FFMA.FTZ R147, R32, c[0x0][0x2d0], -R2.reuse ;  /* 0x0000b40020937a23 */ /* 0x100fe40000010802 */
[--C-:B------:R-:W-:Y:S02]  /*80f0*/  FFMA.FTZ R146, R31, c[0x0][0x2d0], -R2.reuse ;  /* 0x0000b4001f927a23 */ /* 0x100fe40000010802 */
[--C-:B------:R-:W-:Y:S02]  /*8100*/  FFMA.FTZ R145, R30, c[0x0][0x2d0], -R2.reuse ;  /* 0x0000b4001e917a23 */ /* 0x100fe40000010802 */
[--C-:B------:R-:W-:Y:S01]  /*8110*/  FFMA.FTZ R156, R29, c[0x0][0x2d0], -R2.reuse ;  /* 0x0000b4001d9c7a23 */ /* 0x100fe20000010802 */
[----:B------:R-:W3:Y:S01]  /*8120*/  MUFU.EX2 R0, R0 ;  /* 0x0000000000007308 */ /* 0x000ee20000000800 */
[--C-:B------:R-:W-:Y:S02]  /*8130*/  FFMA.FTZ R155, R28, c[0x0][0x2d0], -R2.reuse ;  /* 0x0000b4001c9b7a23 */ /* 0x100fe40000010802 */
[--C-:B------:R-:W-:Y:S02]  /*8140*/  FFMA.FTZ R154, R27, c[0x0][0x2d0], -R2.reuse ;  /* 0x0000b4001b9a7a23 */ /* 0x100fe40000010802 */
[--C-:B------:R-:W-:Y:S02]  /*8150*/  FFMA.FTZ R153, R26, c[0x0][0x2d0], -R2.reuse ;  /* 0x0000b4001a997a23 */ /* 0x100fe40000010802 */
[--C-:B------:R-:W-:Y:S02]  /*8160*/  FFMA.FTZ R172, R14, c[0x0][0x2d0], -R2.reuse ;  /* 0x0000b4000eac7a23 */ /* 0x100fe40000010802 */
[--C-:B------:R-:W-:Y:S01]  /*8170*/  FFMA.FTZ R171, R13, c[0x0][0x2d0], -R2.reuse ;  /* 0x0000b4000dab7a23 */ /* 0x100fe20000010802 */
[----:B------:R-:W-:Y:S01]  /*8180*/  MUFU.EX2 R158, R34 ;  /* 0x00000022009e7308 */ /* 0x000fe20000000800 */
[----:B------:R-:W-:Y:S01]  /*8190*/  FFMA.FTZ R163, R12, c[0x0][0x2d0], -R2 ;  /* 0x0000b4000ca37a23 */ /* 0x000fe20000010802 */
[C---:B------:R-:W-:Y:S01]  /*81a0*/  FSEL R2, R3.reuse, RZ, P0 ;  /* 0x000000ff03027208 */ /* 0x040fe20000000000 */
[----:B-1----:R-:W-:Y:S04]  /*81b0*/  FMUL.FTZ R4, R3, c[0x0][0x2d0] ;  /* 0x0000b40003047a20 */ /* 0x002fe80000410000 */
[----:B------:R-:W-:Y:S01]  /*81c0*/  FADD.FTZ R2, -R2, R102 ;  /* 0x0000006602027221 */ /* 0x000fe20000010100 */
[----:B------:R-:W-:Y:S02]  /*81d0*/  FSEL R4, R4, RZ, P0 ;  /* 0x000000ff04047208 */ /* 0x000fe40000000000 */
[----:B------:R1:W4:Y:S01]  /*81e0*/  MUFU.EX2 R12, R101 ;  /* 0x00000065000c7308 */ /* 0x0003220000000800 */
[----:B------:R-:W-:Y:S01]  /*81f0*/  FMUL.FTZ R2, R2, c[0x0][0x2d0] ;  /* 0x0000b40002027a20 */ /* 0x000fe20000410000 */
[C---:B------:R-:W-:Y:S01]  /*8200*/  ISETP.GT.AND P0, PT, R180.reuse, R192, PT ;  /* 0x000000c0b400720c */ /* 0x040fe20003f04270 */
[--C-:B------:R-:W-:Y:S01]  /*8210*/  FFMA.FTZ R9, R9, c[0x0][0x2d0], -R4.reuse ;  /* 0x0000b40009097a23 */ /* 0x100fe20000010804 */
[----:B------:R-:W-:Y:S01]  /*8220*/  IADD3 R180, R180, -0x1, RZ ;  /* 0xffffffffb4b47810 */ /* 0x000fe20007ffe0ff */
[--C-:B--2---:R-:W-:Y:S02]  /*8230*/  FFMA.FTZ R10, R25, c[0x0][0x2d0], -R4.reuse ;  /* 0x0000b400190a7a23 */ /* 0x104fe40000010804 */
        /* <DEDUP_REMOVED lines=11> */
[--C-:B-1----:R-:W-:Y:S02]  /*82f0*/  FFMA.FTZ R101, R24, c[0x0][0x2d0], -R4.reuse ;  /* 0x0000b40018657a23 */ /* 0x102fe40000010804 */
[--C-:B------:R-:W-:Y:S02]  /*8300*/  FFMA.FTZ R152, R15, c[0x0][0x2d0], -R4.reuse ;  /* 0x0000b4000f987a23 */ /* 0x100fe40000010804 */
[--C-:B------:R-:W-:Y:S01]  /*8310*/  FFMA.FTZ R160, R7, c[0x0][0x2d0], -R4.reuse ;  /* 0x0000b40007a07a23 */ /* 0x100fe20000010804 */
[----:B------:R-:W-:Y:S01]  /*8320*/  MUFU.EX2 R154, R154 ;  /* 0x0000009a009a7308 */ /* 0x000fe20000000800 */
[--C-:B------:R-:W-:Y:S02]  /*8330*/  FFMA.FTZ R161, R6, c[0x0][0x2d0], -R4.reuse ;  /* 0x0000b40006a17a23 */ /* 0x100fe40000010804 */
[----:B------:R-:W-:Y:S07]  /*8340*/  FFMA.FTZ R177, R5, c[0x0][0x2d0], -R4 ;  /* 0x0000b40005b17a23 */ /* 0x000fee0000010804 */
[----:B------:R-:W-:Y:S10]  /*8350*/  MUFU.EX2 R153, R153 ;  /* 0x0000009900997308 */ /* 0x000ff40000000800 */
[----:B------:R-:W-:Y:S10]  /*8360*/  MUFU.EX2 R149, R149 ;  /* 0x0000009500957308 */ /* 0x000ff40000000800 */
[----:B------:R-:W-:Y:S01]  /*8370*/  MUFU.EX2 R151, R151 ;  /* 0x0000009700977308 */ /* 0x000fe20000000800 */
[C---:B---3--:R-:W-:Y:S01]  /*8380*/  FMUL.FTZ R32, R0.reuse, R104 ;  /* 0x0000006800207220 */ /* 0x048fe20000410000 */
[C---:B----4-:R-:W-:Y:S01]  /*8390*/  F2FP.PACK_AB R136, R11.reuse, R12 ;  /* 0x0000000c0b88723e */ /* 0x050fe200000000ff */
[----:B------:R-:W-:Y:S01]  /*83a0*/  FFMA.FTZ R4, R0, R185, R12 ;  /* 0x000000b900047223 */ /* 0x000fe2000001000c */
[----:B------:R-:W-:Y:S01]  /*83b0*/  F2FP.PACK_AB R138, R158, R157 ;  /* 0x0000009d9e8a723e */ /* 0x000fe200000000ff */
[C---:B------:R-:W-:Y:S02]  /*83c0*/  FMUL.FTZ R8, R0.reuse, R128 ;  /* 0x0000008000087220 */ /* 0x040fe40000410000 */
[C---:B--2---:R-:W-:Y:S02]  /*83d0*/  FMUL.FTZ R9, R0.reuse, R129 ;  /* 0x0000008100097220 */ /* 0x044fe40000410000 */
[C---:B------:R-:W-:Y:S01]  /*83e0*/  FMUL.FTZ R17, R0.reuse, R121 ;  /* 0x0000007900117220 */ /* 0x040fe20000410000 */
[----:B------:R-:W-:Y:S01]  /*83f0*/  MUFU.EX2 R104, R10 ;  /* 0x0000000a00687308 */ /* 0x000fe20000000800 */
[C---:B------:R-:W-:Y:S02]  /*8400*/  FMUL.FTZ R25, R0.reuse, R113 ;  /* 0x0000007100197220 */ /* 0x040fe40000410000 */
[C---:B------:R-:W-:Y:S02]  /*8410*/  FMUL.FTZ R28, R0.reuse, R108 ;  /* 0x0000006c001c7220 */ /* 0x040fe40000410000 */
[C---:B------:R-:W-:Y:S02]  /*8420*/  FMUL.FTZ R29, R0.reuse, R109 ;  /* 0x0000006d001d7220 */ /* 0x040fe40000410000 */
[C---:B------:R-:W-:Y:S02]  /*8430*/  FMUL.FTZ R33, R0.reuse, R105 ;  /* 0x0000006900217220 */ /* 0x040fe40000410000 */
[----:B------:R-:W-:Y:S02]  /*8440*/  FADD.FTZ R140, R11, R4 ;  /* 0x000000040b8c7221 */ /* 0x000fe40000010000 */
        /* <DEDUP_REMOVED lines=28> */
[----:B------:R-:W-:Y:S01]  /*8610*/  FMUL.FTZ R65, R0, R65 ;  /* 0x0000004100417220 */ /* 0x000fe20000410000 */
[----:B-1----:R-:W-:Y:S01]  /*8620*/  F2FP.PACK_AB R139, R116, R112 ;  /* 0x00000070748b723e */ /* 0x002fe200000000ff */
        /* <DEDUP_REMOVED lines=18> */
[----:B------:R-:W-:Y:S02]  /*8750*/  FMUL.FTZ R97, R0, R97 ;  /* 0x0000006100617220 */ /* 0x000fe40000410000 */
[----:B------:R-:W-:Y:S01]  /*8760*/  FFMA.FTZ R0, R2, R186, R137 ;  /* 0x000000ba02007223 */ /* 0x000fe20000010089 */
[----:B------:R-:W-:Y:S01]  /*8770*/  F2FP.PACK_AB R137, R104, R137 ;  /* 0x000000896889723e */ /* 0x000fe200000000ff */
[C---:B------:R-:W-:Y:S01]  /*8780*/  FMUL.FTZ R34, R2.reuse, R106 ;  /* 0x0000006a02227220 */ /* 0x040fe20000410000 */
[----:B------:R-:W-:Y:S01]  /*8790*/  MUFU.EX2 R148, R155 ;  /* 0x0000009b00947308 */ /* 0x000fe20000000800 */
[----:B------:R-:W-:Y:S02]  /*87a0*/  FMUL.FTZ R35, R2, R107 ;  /* 0x0000006b02237220 */ /* 0x000fe40000410000 */
[----:B------:R-:W-:Y:S02]  /*87b0*/  FADD.FTZ R0, R104, R0 ;  /* 0x0000000068007221 */ /* 0x000fe40000010000 */
[----:B------:R-:W2:Y:S01]  /*87c0*/  LDSM.16.MT88.4 R104, [R167] ;  /* 0x00000000a768783b */ /* 0x000ea20000004200 */
[C---:B------:R-:W-:Y:S02]  /*87d0*/  FMUL.FTZ R6, R2.reuse, R134 ;  /* 0x0000008602067220 */ /* 0x040fe40000410000 */
[C---:B------:R-:W-:Y:S02]  /*87e0*/  FMUL.FTZ R7, R2.reuse, R135 ;  /* 0x0000008702077220 */ /* 0x040fe40000410000 */
[C---:B------:R-:W-:Y:S01]  /*87f0*/  FMUL.FTZ R10, R2.reuse, R130 ;  /* 0x00000082020a7220 */ /* 0x040fe20000410000 */
[----:B------:R-:W-:Y:S01]  /*8800*/  MUFU.EX2 R125, R150 ;  /* 0x00000096007d7308 */ /* 0x000fe20000000800 */
[C---:B------:R-:W-:Y:S02]  /*8810*/  FMUL.FTZ R11, R2.reuse, R131 ;  /* 0x00000083020b7220 */ /* 0x040fe40000410000 */
[----:B------:R-:W-:Y:S01]  /*8820*/  LDSM.16.MT88.4 R128, [R167+0x1800] ;  /* 0x00180000a780783b */ /* 0x000fe20000004200 */
        /* <DEDUP_REMOVED lines=8> */
[----:B------:R-:W-:Y:S01]  /*88b0*/  LDSM.16.MT88.4 R108, [R167+0x800] ;  /* 0x00080000a76c783b */ /* 0x000fe20000004200 */
[----:B------:R-:W-:Y:S02]  /*88c0*/  FADD.FTZ R0, R112, R0 ;  /* 0x0000000070007221 */ /* 0x000fe40000010000 */
[----:B------:R-:W-:Y:S01]  /*88d0*/  FMUL.FTZ R14, R2, R126 ;  /* 0x0000007e020e7220 */ /* 0x000fe20000410000 */
[----:B------:R-:W-:Y:S01]  /*88e0*/  MUFU.EX2 R145, R163 ;  /* 0x000000a300917308 */ /* 0x000fe20000000800 */
[----:B------:R-:W-:Y:S02]  /*88f0*/  FADD.FTZ R0, R116, R0 ;  /* 0x0000000074007221 */ /* 0x000fe40000010000 */
[C---:B------:R-:W-:Y:S01]  /*8900*/  FMUL.FTZ R15, R2.reuse, R127 ;  /* 0x0000007f020f7220 */ /* 0x040fe20000410000 */
[----:B------:R-:W-:Y:S01]  /*8910*/  LDSM.16.MT88.4 R112, [R168+0x800] ;  /* 0x00080000a870783b */ /* 0x000fe20000004200 */
[C---:B------:R-:W-:Y:S02]  /*8920*/  FMUL.FTZ R22, R2.reuse, R118 ;  /* 0x0000007602167220 */ /* 0x040fe40000410000 */
[C---:B------:R-:W-:Y:S02]  /*8930*/  FMUL.FTZ R38, R2.reuse, R38 ;  /* 0x0000002602267220 */ /* 0x040fe40000410000 */
[C---:B------:R-:W-:Y:S01]  /*8940*/  FMUL.FTZ R39, R2.reuse, R39 ;  /* 0x0000002702277220 */ /* 0x040fe20000410000 */
[----:B------:R-:W-:Y:S01]  /*8950*/  MUFU.EX2 R118, R147 ;  /* 0x0000009300767308 */ /* 0x000fe20000000800 */
[C---:B------:R-:W-:Y:S01]  /*8960*/  FMUL.FTZ R42, R2.reuse, R42 ;  /* 0x0000002a022a7220 */ /* 0x040fe20000410000 */
[C---:B--2---:R-:W-:Y:S05]  /*8970*/  HMMA.16816.F32 R4, R136.reuse, R104, R4 ;  /* 0x000000688804723c */ /* 0x044fea0000001804 */
[C---:B------:R-:W-:Y:S02]  /*8980*/  FMUL.FTZ R43, R2.reuse, R43 ;  /* 0x0000002b022b7220 */ /* 0x040fe40000410000 */
[C---:B------:R-:W-:Y:S01]  /*8990*/  FMUL.FTZ R46, R2.reuse, R46 ;  /* 0x0000002e022e7220 */ /* 0x040fe20000410000 */
[C---:B------:R-:W-:Y:S01]  /*89a0*/  HMMA.16816.F32 R8, R136.reuse, R106, R8 ;  /* 0x0000006a8808723c */ /* 0x040fe20000001808 */
[----:B------:R-:W2:Y:S01]  /*89b0*/  LDSM.16.MT88.4 R104, [R168] ;  /* 0x00000000a868783b */ /* 0x000ea20000004200 */
[----:B------:R-:W3:Y:S02]  /*89c0*/  MUFU.EX2 R126, R143 ;  /* 0x0000008f007e7308 */ /* 0x000ee40000000800 */
[C---:B------:R-:W-:Y:S02]  /*89d0*/  FMUL.FTZ R47, R2.reuse, R47 ;  /* 0x0000002f022f7220 */ /* 0x040fe40000410000 */
[C---:B------:R-:W-:Y:S02]  /*89e0*/  FMUL.FTZ R50, R2.reuse, R50 ;  /* 0x0000003202327220 */ /* 0x040fe40000410000 */
[C---:B------:R-:W-:Y:S04]  /*89f0*/  FMUL.FTZ R51, R2.reuse, R51 ;  /* 0x0000003302337220 */ /* 0x040fe80000410000 */
[C---:B------:R-:W-:Y:S01]  /*8a00*/  FMUL.FTZ R54, R2.reuse, R54 ;  /* 0x0000003602367220 */ /* 0x040fe20000410000 */
[----:B------:R-:W4:Y:S01]  /*8a10*/  MUFU.EX2 R127, R144 ;  /* 0x00000090007f7308 */ /* 0x000f220000000800 */
        /* <DEDUP_REMOVED lines=11> */
[----:B------:R-:W5:Y:S01]  /*8ad0*/  MUFU.EX2 R144, R171 ;  /* 0x000000ab00907308 */ /* 0x000f620000000800 */
[C---:B------:R-:W-:Y:S02]  /*8ae0*/  FMUL.FTZ R75, R2.reuse, R75 ;  /* 0x0000004b024b7220 */ /* 0x040fe40000410000 */
[C---:B------:R-:W-:Y:S02]  /*8af0*/  FMUL.FTZ R78, R2.reuse, R78 ;  /* 0x0000004e024e7220 */ /* 0x040fe40000410000 */
[C---:B------:R-:W-:Y:S02]  /*8b00*/  FMUL.FTZ R79, R2.reuse, R79 ;  /* 0x0000004f024f7220 */ /* 0x040fe40000410000 */
[C---:B------:R-:W-:Y:S01]  /*8b10*/  FMUL.FTZ R82, R2.reuse, R82 ;  /* 0x0000005202527220 */ /* 0x040fe20000410000 */
[C---:B--2---:R-:W-:Y:S02]  /*8b20*/  HMMA.16816.F32 R12, R136.reuse, R104, R12 ;  /* 0x00000068880c723c */ /* 0x044fe4000000180c */
[----:B------:R-:W2:Y:S01]  /*8b30*/  MUFU.EX2 R146, R162 ;  /* 0x000000a200927308 */ /* 0x000ea20000000800 */
[C---:B------:R-:W-:Y:S02]  /*8b40*/  FMUL.FTZ R83, R2.reuse, R83 ;  /* 0x0000005302537220 */ /* 0x040fe40000410000 */
[C---:B------:R-:W-:Y:S02]  /*8b50*/  FMUL.FTZ R86, R2.reuse, R86 ;  /* 0x0000005602567220 */ /* 0x040fe40000410000 */
[C---:B------:R-:W-:Y:S01]  /*8b60*/  FMUL.FTZ R87, R2.reuse, R87 ;  /* 0x0000005702577220 */ /* 0x040fe20000410000 */
[C---:B------:R-:W-:Y:S01]  /*8b70*/  HMMA.16816.F32 R16, R136.reuse, R106, R16 ;  /* 0x0000006a8810723c */ /* 0x040fe20000001810 */
[----:B------:R-:W2:Y:S03]  /*8b80*/  LDSM.16.MT88.4 R104, [R170] ;  /* 0x00000000aa68783b */ /* 0x000ea60000004200 */
[C---:B------:R-:W-:Y:S01]  /*8b90*/  FMUL.FTZ R90, R2.reuse, R90 ;  /* 0x0000005a025a7220 */ /* 0x040fe20000410000 */
[----:B------:R-:W-:Y:S01]  /*8ba0*/  MUFU.EX2 R143, R159 ;  /* 0x0000009f008f7308 */ /* 0x000fe20000000800 */
[C---:B------:R-:W-:Y:S02]  /*8bb0*/  FMUL.FTZ R91, R2.reuse, R91 ;  /* 0x0000005b025b7220 */ /* 0x040fe40000410000 */
[----:B-1----:R-:W-:Y:S04]  /*8bc0*/  FADD.FTZ R0, R101, R0 ;  /* 0x0000000065007221 */ /* 0x002fe80000010000 */
[----:B------:R-:W-:Y:S02]  /*8bd0*/  FADD.FTZ R0, R117, R0 ;  /* 0x0000000075007221 */ /* 0x000fe40000010000 */
[----:B------:R-:W-:Y:S01]  /*8be0*/  FMUL.FTZ R94, R2, R94 ;  /* 0x0000005e025e7220 */ /* 0x000fe20000410000 */
[----:B------:R-:W1:Y:S01]  /*8bf0*/  MUFU.EX2 R141, R160 ;  /* 0x000000a0008d7308 */ /* 0x000e620000000800 */
[----:B---3--:R-:W-:Y:S02]  /*8c00*/  FADD.FTZ R0, R126, R0 ;  /* 0x000000007e007221 */ /* 0x008fe40000010000 */
[C---:B------:R-:W-:Y:S02]  /*8c10*/  FMUL.FTZ R95, R2.reuse, R95 ;  /* 0x0000005f025f7220 */ /* 0x040fe40000410000 */
[----:B----4-:R-:W-:Y:S02]  /*8c20*/  FADD.FTZ R0, R127, R0 ;  /* 0x000000007f007221 */ /* 0x010fe40000010000 */
[C---:B------:R-:W-:Y:S02]  /*8c30*/  FMUL.FTZ R98, R2.reuse, R98 ;  /* 0x0000006202627220 */ /* 0x040fe40000410000 */
[----:B------:R-:W-:Y:S02]  /*8c40*/  FMUL.FTZ R99, R2, R99 ;  /* 0x0000006302637220 */ /* 0x000fe40000410000 */
[----:B------:R-:W-:Y:S02]  /*8c50*/  FADD.FTZ R2, R157, R140 ;  /* 0x0000008c9d027221 */ /* 0x000fe40000010000 */
[----:B------:R-:W-:Y:S02]  /*8c60*/  MUFU.EX2 R140, R161 ;  /* 0x000000a1008c7308 */ /* 0x000fe40000000800 */
[----:B------:R-:W-:Y:S04]  /*8c70*/  FADD.FTZ R2, R158, R2 ;  /* 0x000000029e027221 */ /* 0x000fe80000010000 */
[----:B------:R-:W-:Y:S04]  /*8c80*/  FADD.FTZ R2, R102, R2 ;  /* 0x0000000266027221 */ /* 0x000fe80000010000 */
[----:B------:R-:W-:Y:S01]  /*8c90*/  FADD.FTZ R2, R118, R2 ;  /* 0x0000000276027221 */ /* 0x000fe20000010000 */
[C---:B--2---:R-:W-:Y:S03]  /*8ca0*/  HMMA.16816.F32 R20, R136.reuse, R104, R20 ;  /* 0x000000688814723c */ /* 0x044fe60000001814 */
[----:B------:R-:W-:Y:S04]  /*8cb0*/  FADD.FTZ R2, R120, R2 ;  /* 0x0000000278027221 */ /* 0x000fe80000010000 */
[----:B------:R-:W-:Y:S01]  /*8cc0*/  FADD.FTZ R2, R132, R2 ;  /* 0x0000000284027221 */ /* 0x000fe20000010000 */
[C---:B------:R-:W-:Y:S01]  /*8cd0*/  HMMA.16816.F32 R24, R136.reuse, R106, R24 ;  /* 0x0000006a8818723c */ /* 0x040fe20000001818 */
[----:B------:R-:W2:Y:S07]  /*8ce0*/  LDSM.16.MT88.4 R104, [R169] ;  /* 0x00000000a968783b */ /* 0x000eae0000004200 */
        /* <DEDUP_REMOVED lines=28> */
[----:B------:R-:W-:Y:S01]  /*8eb0*/  F2FP.PACK_AB R105, R117, R101 ;  /* 0x000000657569723e */ /* 0x000fe200000000ff */
[----:B------:R-:W-:Y:S01]  /*8ec0*/  FADD.FTZ R101, R124, R2 ;  /* 0x000000027c657221 */ /* 0x000fe20000010000 */
[----:B------:R-:W-:Y:S01]  /*8ed0*/  LDSM.16.MT88.4 R116, [R168+0x1000] ;  /* 0x00100000a874783b */ /* 0x000fe20000004200 */
[----:B------:R-:W-:Y:S01]  /*8ee0*/  F2FP.PACK_AB R106, R132, R120 ;  /* 0x00000078846a723e */ /* 0x000fe200000000ff */
[----:B------:R-:W-:Y:S01]  /*8ef0*/  FADD.FTZ R2, R125, R0 ;  /* 0x000000007d027221 */ /* 0x000fe20000010000 */
[----:B------:R-:W-:Y:S03]  /*8f00*/  F2FP.PACK_AB R107, R127, R126 ;  /* 0x0000007e7f6b723e */ /* 0x000fe600000000ff */
[----:B-----5:R-:W-:Y:S01]  /*8f10*/  F2FP.PACK_AB R136, R144, R142 ;  /* 0x0000008e9088723e */ /* 0x020fe200000000ff */
[----:B------:R-:W-:Y:S01]  /*8f20*/  FADD.FTZ R0, R148, R101 ;  /* 0x0000006594007221 */ /* 0x000fe20000010000 */
[----:B------:R-:W-:Y:S01]  /*8f30*/  LDSM.16.MT88.4 R120, [R168+0x1800] ;  /* 0x00180000a878783b */ /* 0x000fe20000004200 */
[----:B------:R-:W-:Y:S01]  /*8f40*/  F2FP.PACK_AB R138, R146, R145 ;  /* 0x00000091928a723e */ /* 0x000fe200000000ff */
[C---:B------:R-:W-:Y:S05]  /*8f50*/  HMMA.16816.F32 R4, R104.reuse, R108, R4 ;  /* 0x0000006c6804723c */ /* 0x040fea0000001804 */
[----:B-1----:R-:W-:Y:S01]  /*8f60*/  F2FP.PACK_AB R137, R141, R143 ;  /* 0x0000008f8d89723e */ /* 0x002fe200000000ff */
[----:B------:R-:W-:Y:S01]  /*8f70*/  FADD.FTZ R2, R149, R2 ;  /* 0x0000000295027221 */ /* 0x000fe20000010000 */
[----:B------:R-:W-:Y:S01]  /*8f80*/  MOV R101, R100 ;  /* 0x0000006400657202 */ /* 0x000fe20000000f00 */
[C---:B------:R-:W-:Y:S01]  /*8f90*/  HMMA.16816.F32 R8, R104.reuse, R110, R8 ;  /* 0x0000006e6808723c */ /* 0x040fe20000001808 */
[----:B------:R-:W1:Y:S03]  /*8fa0*/  LDSM.16.MT88.4 R108, [R170+0x800] ;  /* 0x00080000aa6c783b */ /* 0x000e660000004200 */
[----:B--2---:R-:W-:Y:S01]  /*8fb0*/  F2FP.PACK_AB R139, R102, R140 ;  /* 0x0000008c668b723e */ /* 0x004fe200000000ff */
[----:B------:R-:W-:Y:S02]  /*8fc0*/  FADD.FTZ R0, R154, R0 ;  /* 0x000000009a007221 */ /* 0x000fe40000010000 */
[----:B------:R-:W-:Y:S01]  /*8fd0*/  FADD.FTZ R2, R151, R2 ;  /* 0x0000000297027221 */ /* 0x000fe20000010000 */
[C---:B------:R-:W-:Y:S04]  /*8fe0*/  HMMA.16816.F32 R12, R104.reuse, R112, R12 ;  /* 0x00000070680c723c */ /* 0x040fe8000000180c */
[C---:B------:R-:W-:Y:S04]  /*8ff0*/  FADD.FTZ R0, R153.reuse, R0 ;  /* 0x0000000099007221 */ /* 0x040fe80000010000 */
        /* <DEDUP_REMOVED lines=31> */
[----:B------:R-:W-:Y:S06]  /*91f0*/  LDSM.16.MT88.4 R112, [R169+0x1000] ;  /* 0x00100000a970783b */ /* 0x000fec0000004200 */
[----:B------:R-:W-:Y:S02]  /*9200*/  F2FP.PACK_AB R104, R148, R124 ;  /* 0x0000007c9468723e */ /* 0x000fe400000000ff */
[----:B------:R-:W-:Y:S03]  /*9210*/  F2FP.PACK_AB R106, R153, R154 ;  /* 0x0000009a996a723e */ /* 0x000fe600000000ff */
[----:B------:R-:W-:Y:S02]  /*9220*/  F2FP.PACK_AB R105, R149, R125 ;  /* 0x0000007d9569723e */ /* 0x000fe400000000ff */
[C---:B------:R-:W-:Y:S07]  /*9230*/  F2FP.PACK_AB R107, R147.reuse, R151 ;  /* 0x00000097936b723e */ /* 0x040fee00000000ff */
        /* <DEDUP_REMOVED lines=79> */
.L_x_1130:
[----:B------:R-:W-:-:S13]  /*9730*/  ISETP.GE.AND P0, PT, R180, R189, PT ;  /* 0x000000bdb400720c */ /* 0x000fda0003f06270 */
[----:B------:R-:W-:Y:S05]  /*9740*/  @!P0 BRA `(.L_x_1142) ;  /* 0x000030e000008947 */ /* 0x000fea0003800000 */
[----:B------:R-:W-:Y:S02]  /*9750*/  MOV R102, R12 ;  /* 0x0000000c00667202 */ /* 0x000fe40000000f00 */
[----:B------:R-:W-:Y:S02]  /*9760*/  MOV R101, R100 ;  /* 0x0000006400657202 */ /* 0x000fe40000000f00 */
.L_x_1149:
[----:B------:R-:W-:Y:S04]  /*9770*/  DEPBAR.LE SB0, 0x0 ;  /* 0x000080000000791a */ /* 0x000fe80000000000 */
[----:B------:R-:W-:Y:S01]  /*9780*/  WARPSYNC 0xffffffff ;  /* 0xffffffff00007948 */ /* 0x000fe20003800000 */
[----:B------:R-:W-:Y:S01]  /*9790*/  BAR.SYNC.DEFER_BLOCKING 0x0 ;  /* 0x0000000000007b1d */ /* 0x000fe20000010000 */
[----:B------:R-:W-:Y:S01]  /*97a0*/  SHF.R.S32.HI R0, RZ, 0x1f, R181 ;  /* 0x0000001fff007819 */ /* 0x000fe200000114b5 */
[C---:B------:R-:W-:Y:S01]  /*97b0*/  IMAD.WIDE.U32 R2, R181.reuse, c[0x0][0x208], RZ ;  /* 0x00008200b5027a25 */ /* 0x040fe200078e00ff */
        /* <DEDUP_REMOVED lines=9> */
[----:B------:R-:W-:Y:S01]  /*9850*/  IADD3 R172, R103, 0x5800, RZ ;  /* 0x0000580067ac7810 */ /* 0x000fe20007ffe0ff */
[----:B------:R-:W-:Y:S01]  /*9860*/  IMAD.IADD R3, R3, 0x1, R0 ;  /* 0x0000000103037824 */ /* 0x000fe200078e0200 */
[C---:B------:R-:W-:Y:S01]  /*9870*/  IADD3 R171, R103.reuse, 0x5000, RZ ;  /* 0x0000500067ab7810 */ /* 0x040fe20007ffe0ff */
[----:B------:R-:W-:Y:S01]  /*9880*/  IMAD.SHL.U32 R28, R188, 0x2, RZ ;  /* 0x00000002bc1c7824 */ /* 0x000fe200078e00ff */
[C---:B------:R-:W-:Y:S01]  /*9890*/  IADD3 R163, R103.reuse, 0x4800, RZ ;  /* 0x0000480067a37810 */ /* 0x040fe20007ffe0ff */
[----:B------:R-:W-:Y:S01]  /*98a0*/  IMAD.WIDE.U32 R2, R178, c[0x0][0x218], R2 ;  /* 0x00008600b2027a25 */ /* 0x000fe200078e0002 */
[C---:B------:R-:W-:Y:S02]  /*98b0*/  IADD3 R162, R103.reuse, 0x4000, RZ ;  /* 0x0000400067a27810 */ /* 0x040fe40007ffe0ff */
[----:B------:R-:W-:Y:S01]  /*98c0*/  IADD3 R161, R103, 0x3800, RZ ;  /* 0x0000380067a17810 */ /* 0x000fe20007ffe0ff */
[----:B------:R-:W-:Y:S01]  /*98d0*/  IMAD.SHL.U32 R15, R187, 0x2, RZ ;  /* 0x00000002bb0f7824 */ /* 0x000fe200078e00ff */
[----:B------:R-:W-:Y:S01]  /*98e0*/  IADD3 R0, P0, R198, R2, RZ ;  /* 0x00000002c6007210 */ /* 0x000fe20007f1e0ff */
[----:B------:R1:W2:Y:S01]  /*98f0*/  LDSM.16.M88.4 R32, [R173] ;  /* 0x00000000ad20783b */ /* 0x0002a20000000200 */
[C---:B------:R-:W-:Y:S02]  /*9900*/  IADD3 R160, R103.reuse, 0x3000, RZ ;  /* 0x0000300067a07810 */ /* 0x040fe40007ffe0ff */
        /* <DEDUP_REMOVED lines=8> */
[----:B------:R-:W-:Y:S01]  /*9990*/  SHF.L.U64.HI R14, R187, 0x1, R12 ;  /* 0x00000001bb0e7819 */ /* 0x000fe2000001020c */
[C---:B------:R-:W-:Y:S01]  /*99a0*/  IMAD.SHL.U32 R12, R182.reuse, 0x2, RZ ;  /* 0x00000002b60c7824 */ /* 0x040fe200078e00ff */
        /* <DEDUP_REMOVED lines=9> */
.L_x_1233:
[----:B------:R-:W5:Y:S01]  /*9a40*/  SHFL.IDX PT, R3, R6, RZ, 0x181f ;  /* 0x00181fff06037589 */ /* 0x000f6200000e0000 */
[----:B------:R-:W-:Y:S01]  /*9a50*/  ISETP.GE.AND P0, PT, R182, c[0x0][0x1d4], PT ;  /* 0x00007500b6007a0c */ /* 0x000fe20003f06270 */
[----:B------:R-:W-:Y:S01]  /*9a60*/  BSSY B0, `(.L_x_1144) ;  /* 0x0000141000007945 */ /* 0x000fe20003800000 */
[----:B------:R-:W-:Y:S02]  /*9a70*/  ISETP.GE.AND P4, PT, R187, c[0x0][0x1d4], PT ;  /* 0x00007500bb007a0c */ /* 0x000fe40003f86270 */
[----:B------:R-:W-:Y:S03]  /*9a80*/  SEL R177, RZ, 0x10, P0 ;  /* 0x00000010ffb17807 */ /* 0x000fe60000000000 */
[----:B------:R-:W4:Y:S08]  /*9a90*/  SHFL.IDX PT, R20, R6, 0x1, 0x181f ;  /* 0x00381f0006147f89 */ /* 0x000f3000000e0000 */
[----:B------:R-:W3:Y:S01]  /*9aa0*/  SHFL.IDX PT, R21, R7, 0x1, 0x181f ;  /* 0x00381f0007157f89 */ /* 0x000ee200000e0000 */
[C---:B-----5:R-:W-:Y:S04]  /*9ab0*/  IADD3 R4, P2, R3.reuse, R12, RZ ;  /* 0x0000000c03047210 */ /* 0x060fe80007f5e0ff */
[C---:B---3--:R-:W-:Y:S05]  /*9ac0*/  IADD3.X R5, R2.reuse, R13, RZ, P2, !PT ;  /* 0x0000000d02057210 */ /* 0x048fea00017fe4ff */
[----:B------:R3:W-:Y:S02]  /*9ad0*/  LDGSTS.E.BYPASS.LTC128B.128 [R179+0x100], [R4.64], !P0 ;  /* 0x0010000004b37fae */ /* 0x0007e4000c101d46 */
[----:B---3--:R-:W-:Y:S04]  /*9ae0*/  IADD3 R4, P2, R3, R15, RZ ;  /* 0x0000000f03047210 */ /* 0x008fe80007f5e0ff */
[----:B------:R-:W-:Y:S02]  /*9af0*/  IADD3.X R5, R2, R14, RZ, P2, !PT ;  /* 0x0000000e02057210 */ /* 0x000fe400017fe4ff */
[----:B------:R-:W-:Y:S03]  /*9b00*/  ISETP.GE.AND P2, PT, R188, c[0x0][0x1d4], PT ;  /* 0x00007500bc007a0c */ /* 0x000fe60003f46270 */
[----:B------:R3:W-:Y:S02]  /*9b10*/  LDGSTS.E.BYPASS.LTC128B.128 [R179+0x2100], [R4.64], !P4 ;  /* 0x0210000004b37fae */ /* 0x0007e4000e101d46 */
[----:B---3--:R-:W-:Y:S02]  /*9b20*/  IADD3 R5, -R177, 0x10, RZ ;  /* 0x00000010b1057810 */ /* 0x008fe40007ffe1ff */
[----:B------:R-:W-:Y:S02]  /*9b30*/  IADD3 R4, P5, R3, R28, RZ ;  /* 0x0000001c03047210 */ /* 0x000fe40007fbe0ff */
[----:B------:R-:W-:Y:S04]  /*9b40*/  LOP3.LUT R5, R5, 0xf, RZ, 0xc0, !PT ;  /* 0x0000000f05057812 */ /* 0x000fe800078ec0ff */
[----:B----4-:R-:W-:Y:S02]  /*9b50*/  IADD3 R12, P6, P0, R5, R20, R12 ;  /* 0x00000014050c7210 */ /* 0x010fe400078de00c */
[----:B------:R-:W-:Y:S02]  /*9b60*/  IADD3.X R5, R2, R22, RZ, P5, !PT ;  /* 0x0000001602057210 */ /* 0x000fe40002ffe4ff */
[----:B------:R-:W-:Y:S02]  /*9b70*/  ISETP.NE.U32.AND P5, PT, R177, RZ, PT ;  /* 0x000000ffb100720c */ /* 0x000fe40003fa5070 */
[----:B------:R-:W-:Y:S01]  /*9b80*/  SEL R2, RZ, 0x10, P4 ;  /* 0x00000010ff027807 */ /* 0x000fe20002000000 */
[----:B------:R3:W-:Y:S01]  /*9b90*/  LDGSTS.E.BYPASS.LTC128B.128 [R179+0x4100], [R4.64], !P2 ;  /* 0x0410000004b37fae */ /* 0x0007e2000d101d46 */
[-C--:B------:R-:W-:Y:S02]  /*9ba0*/  IADD3.X R13, RZ, R21.reuse, R13, P6, P0 ;  /* 0x00000015ff0d7210 */ /* 0x080fe400037e040d */
[C---:B------:R-:W-:Y:S02]  /*9bb0*/  ISETP.NE.U32.AND P0, PT, R2.reuse, RZ, PT ;  /* 0x000000ff0200720c */ /* 0x040fe40003f05070 */
[----:B------:R-:W-:Y:S04]  /*9bc0*/  IADD3 R2, -R2, 0x10, RZ ;  /* 0x0000001002027810 */ /* 0x000fe80007ffe1ff */
[----:B------:R-:W-:Y:S01]  /*9bd0*/  LOP3.LUT R2, R2, 0xf, RZ, 0xc0, !PT ;  /* 0x0000000f02027812 */ /* 0x000fe200078ec0ff */
[----:B------:R4:W-:Y:S03]  /*9be0*/  LDGSTS.E.BYPASS.LTC128B.128.ZFILL [R179+0x1100], [R12.64], P5 ;  /* 0x011000000cb37fae */ /* 0x0009e6000a941d46 */
[-C--:B------:R-:W-:Y:S04]  /*9bf0*/  IADD3 R2, P6, P5, R2, R20.reuse, R15 ;  /* 0x0000001402027210 */ /* 0x080fe80007dde00f */
[-C--:B------:R-:W-:Y:S05]  /*9c00*/  IADD3.X R3, RZ, R21.reuse, R14, P6, P5 ;  /* 0x00000015ff037210 */ /* 0x080fea00037ea40e */
[----:B------:R5:W-:Y:S01]  /*9c10*/  LDGSTS.E.BYPASS.LTC128B.128.ZFILL [R179+0x3100], [R2.64], P0 ;  /* 0x0310000002b37fae */ /* 0x000be20008141d46 */
[C---:B--23--:R-:W-:Y:S08]  /*9c20*/  HMMA.16816.F32 R4, R32.reuse, R8, RZ ;  /* 0x000000082004723c */ /* 0x04cff000000018ff */
[C---:B------:R-:W-:Y:S01]  /*9c30*/  HMMA.16816.F32 R8, R32.reuse, R10, RZ ;  /* 0x0000000a2008723c */ /* 0x040fe200000018ff */
[----:B----4-:R-:W-:Y:S04]  /*9c40*/  SEL R12, RZ, 0x10, P2 ;  /* 0x00000010ff0c7807 */ /* 0x010fe80001000000 */
[C---:B------:R-:W-:Y:S02]  /*9c50*/  ISETP.NE.U32.AND P6, PT, R12.reuse, RZ, PT ;  /* 0x000000ff0c00720c */ /* 0x040fe40003fc5070 */
[----:B------:R-:W-:Y:S02]  /*9c60*/  IADD3 R23, -R12, 0x10, RZ ;  /* 0x000000100c177810 */ /* 0x000fe40007ffe1ff */
[C---:B------:R-:W-:Y:S03]  /*9c70*/  HMMA.16816.F32 R12, R32.reuse, R16, RZ ;  /* 0x00000010200c723c */ /* 0x040fe600000018ff */
[----:B-----5:R-:W-:Y:S04]  /*9c80*/  LOP3.LUT R2, R23, 0xf, RZ, 0xc0, !PT ;  /* 0x0000000f17027812 */ /* 0x020fe800078ec0ff */
[----:B------:R-:W-:Y:S01]  /*9c90*/  IADD3 R2, P5, P0, R2, R20, R28 ;  /* 0x0000001402027210 */ /* 0x000fe200078be01c */
[C---:B------:R-:W-:Y:S04]  /*9ca0*/  HMMA.16816.F32 R16, R32.reuse, R18, RZ ;  /* 0x000000122010723c */ /* 0x040fe800000018ff */
[----:B------:R-:W-:Y:S02]  /*9cb0*/  IADD3.X R3, RZ, R21, R22, P5, P0 ;  /* 0x00000015ff037210 */ /* 0x000fe40002fe0416 */
[----:B------:R-:W-:Y:S02]  /*9cc0*/  ISETP.GT.AND P0, PT, R180, R189, PT ;  /* 0x000000bdb400720c */ /* 0x000fe40003f04270 */
[C---:B-1----:R-:W-:Y:S01]  /*9cd0*/  HMMA.16816.F32 R20, R32.reuse, R24, RZ ;  /* 0x000000182014723c */ /* 0x042fe200000018ff */
        /* <DEDUP_REMOVED lines=18> */
[C---:B--2---:R-:W-:Y:S01]  /*9e00*/  HMMA.16816.F32 R4, R136.reuse, R144, R4 ;  /* 0x000000908804723c */ /* 0x044fe20000001804 */
[----:B------:R-:W-:Y:S07]  /*9e10*/  LDSM.16.M88.4 R156, [R160] ;  /* 0x00000000a09c783b */ /* 0x000fee0000000200 */
[C---:B------:R-:W-:Y:S01]  /*9e20*/  HMMA.16816.F32 R8, R136.reuse, R146, R8 ;  /* 0x000000928808723c */ /* 0x040fe20000001808 */
[----:B------:R-:W-:Y:S07]  /*9e30*/  LDSM.16.M88.4 R144, [R165+-0x4000] ;  /* 0xffc00000a590783b */ /* 0x000fee0000000200 */
[C---:B---3--:R-:W-:Y:S08]  /*9e40*/  HMMA.16816.F32 R12, R136.reuse, R148, R12 ;  /* 0x00000094880c723c */ /* 0x048ff0000000180c */
[C---:B------:R-:W-:Y:S01]  /*9e50*/  HMMA.16816.F32 R16, R136.reuse, R150, R16 ;  /* 0x000000968810723c */ /* 0x040fe20000001810 */
[----:B------:R-:W-:Y:S07]  /*9e60*/  LDSM.16.M88.4 R148, [R165+-0x3800] ;  /* 0xffc80000a594783b */ /* 0x000fee0000000200 */
[C---:B----4-:R-:W-:Y:S08]  /*9e70*/  HMMA.16816.F32 R20, R136.reuse, R140, R20 ;  /* 0x0000008c8814723c */ /* 0x050ff00000001814 */
[C---:B------:R-:W-:Y:S01]  /*9e80*/  HMMA.16816.F32 R24, R136.reuse, R142, R24 ;  /* 0x0000008e8818723c */ /* 0x040fe20000001818 */
[----:B------:R-:W2:Y:S07]  /*9e90*/  LDSM.16.M88.4 R140, [R175] ;  /* 0x00000000af8c783b */ /* 0x000eae0000000200 */
[C---:B------:R-:W-:Y:S08]  /*9ea0*/  HMMA.16816.F32 R28, R136.reuse, R152, R28 ;  /* 0x00000098881c723c */ /* 0x040ff0000000181c */
[----:B------:R-:W-:Y:S01]  /*9eb0*/  HMMA.16816.F32 R32, R136, R154, R32 ;  /* 0x0000009a8820723c */ /* 0x000fe20000001820 */
[----:B------:R-:W3:Y:S08]  /*9ec0*/  LDSM.16.M88.4 R136, [R165+-0x3000] ;  /* 0xffd00000a588783b */ /* 0x000ef00000000200 */
[----:B------:R-:W4:Y:S01]  /*9ed0*/  LDSM.16.M88.4 R152, [R165+-0x2800] ;  /* 0xffd80000a598783b */ /* 0x000f220000000200 */
[C---:B--2---:R-:W-:Y:S08]  /*9ee0*/  HMMA.16816.F32 R4, R140.reuse, R144, R4 ;  /* 0x000000908c04723c */ /* 0x044ff00000001804 */
[C---:B------:R-:W-:Y:S01]  /*9ef0*/  HMMA.16816.F32 R8, R140.reuse, R146, R8 ;  /* 0x000000928c08723c */ /* 0x040fe20000001808 */
[----:B------:R-:W-:Y:S07]  /*9f00*/  LDSM.16.M88.4 R144, [R164+0x2000] ;  /* 0x00200000a490783b */ /* 0x000fee0000000200 */
[C---:B------:R-:W-:Y:S08]  /*9f10*/  HMMA.16816.F32 R12, R140.reuse, R148, R12 ;  /* 0x000000948c0c723c */ /* 0x040ff0000000180c */
[C---:B------:R-:W-:Y:S01]  /*9f20*/  HMMA.16816.F32 R16, R140.reuse, R150, R16 ;  /* 0x000000968c10723c */ /* 0x040fe20000001810 */
[----:B------:R-:W-:Y:S07]  /*9f30*/  LDSM.16.M88.4 R148, [R164+0x2800] ;  /* 0x00280000a494783b */ /* 0x000fee0000000200 */
[C---:B---3--:R-:W-:Y:S08]  /*9f40*/  HMMA.16816.F32 R20, R140.reuse, R136, R20 ;  /* 0x000000888c14723c */ /* 0x048ff00000001814 */
[C---:B------:R-:W-:Y:S01]  /*9f50*/  HMMA.16816.F32 R24, R140.reuse, R138, R24 ;  /* 0x0000008a8c18723c */ /* 0x040fe20000001818 */
[----:B------:R-:W2:Y:S07]  /*9f60*/  LDSM.16.M88.4 R136, [R173+0x4000] ;  /* 0x00400000ad88783b */ /* 0x000eae0000000200 */
[C---:B----4-:R-:W-:Y:S08]  /*9f70*/  HMMA.16816.F32 R28, R140.reuse, R152, R28 ;  /* 0x000000988c1c723c */ /* 0x050ff0000000181c */
[----:B------:R-:W-:Y:S01]  /*9f80*/  HMMA.16816.F32 R32, R140, R154, R32 ;  /* 0x0000009a8c20723c */ /* 0x000fe20000001820 */
[----:B------:R-:W3:Y:S08]  /*9f90*/  LDSM.16.M88.4 R140, [R164+0x3000] ;  /* 0x00300000a48c783b */ /* 0x000ef00000000200 */
[----:B------:R-:W4:Y:S01]  /*9fa0*/  LDSM.16.M88.4 R152, [R164+0x3800] ;  /* 0x00380000a498783b */ /* 0x000f220000000200 */
[C---:B--2---:R-:W-:Y:S08]  /*9fb0*/  HMMA.16816.F32 R4, R136.reuse, R144, R4 ;  /* 0x000000908804723c */ /* 0x044ff00000001804 */
[C---:B------:R-:W-:Y:S01]  /*9fc0*/  HMMA.16816.F32 R8, R136.reuse, R146, R8 ;  /* 0x000000928808723c */ /* 0x040fe20000001808 */
[----:B------:R-:W-:Y:S07]  /*9fd0*/  LDSM.16.M88.4 R144, [R0] ;  /* 0x000000000090783b */ /* 0x000fee0000000200 */
[C---:B------:R-:W-:Y:S08]  /*9fe0*/  HMMA.16816.F32 R12, R136.reuse, R148, R12 ;  /* 0x00000094880c723c */ /* 0x040ff0000000180c */
[C---:B------:R-:W-:Y:S01]  /*9ff0*/  HMMA.16816.F32 R16, R136.reuse, R150, R16 ;  /* 0x000000968810723c */ /* 0x040fe20000001810 */
[----:B------:R-:W-:Y:S07]  /*a000*/  LDSM.16.M88.4 R148, [R100] ;  /* 0x000000006494783b */ /* 0x000fee0000000200 */
[C---:B---3--:R-:W-:Y:S08]  /*a010*/  HMMA.16816.F32 R20, R136.reuse, R140, R20 ;  /* 0x0000008c8814723c */ /* 0x048ff00000001814 */
[C---:B------:R-:W-:Y:S01]  /*a020*/  HMMA.16816.F32 R24, R136.reuse, R142, R24 ;  /* 0x0000008e8818723c */ /* 0x040fe20000001818 */
[----:B------:R-:W2:Y:S07]  /*a030*/  LDSM.16.M88.4 R140, [R174+0x4000] ;  /* 0x00400000ae8c783b */ /* 0x000eae0000000200 */
[C---:B----4-:R-:W-:Y:S08]  /*a040*/  HMMA.16816.F32 R28, R136.reuse, R152, R28 ;  /* 0x00000098881c723c */ /* 0x050ff0000000181c */
[----:B------:R-:W-:Y:S01]  /*a050*/  HMMA.16816.F32 R32, R136, R154, R32 ;  /* 0x0000009a8820723c */ /* 0x000fe20000001820 */
[----:B------:R-:W3:Y:S08]  /*a060*/  LDSM.16.M88.4 R136, [R161] ;  /* 0x00000000a188783b */ /* 0x000ef00000000200 */
[----:B------:R-:W-:Y:S01]  /*a070*/  LDSM.16.M88.4 R152, [R166+0x2800] ;  /* 0x00280000a698783b */ /* 0x000fe20000000200 */
[C---:B--2---:R-:W-:Y:S08]  /*a080*/  HMMA.16816.F32 R4, R140.reuse, R144, R4 ;  /* 0x000000908c04723c */ /* 0x044ff00000001804 */
[C---:B------:R-:W-:Y:S01]  /*a090*/  HMMA.16816.F32 R8, R140.reuse, R146, R8 ;  /* 0x000000928c08723c */ /* 0x040fe20000001808 */
[----:B------:R-:W-:Y:S07]  /*a0a0*/  LDSM.16.M88.4 R144, [R176+0x4000] ;  /* 0x00400000b090783b */ /* 0x000fee0000000200 */
[C---:B------:R-:W-:Y:S08]  /*a0b0*/  HMMA.16816.F32 R12, R140.reuse, R148, R12 ;  /* 0x000000948c0c723c */ /* 0x040ff0000000180c */
[C---:B------:R-:W-:Y:S01]  /*a0c0*/  HMMA.16816.F32 R16, R140.reuse, R150, R16 ;  /* 0x000000968c10723c */ /* 0x040fe20000001810 */
[----:B------:R-:W2:Y:S07]  /*a0d0*/  LDSM.16.M88.4 R148, [R166+0x2000] ;  /* 0x00200000a694783b */ /* 0x000eae0000000200 */
[C---:B------:R-:W-:Y:S08]  /*a0e0*/  HMMA.16816.F32 R20, R140.reuse, R156, R20 ;  /* 0x0000009c8c14723c */ /* 0x040ff00000001814 */
[C---:B------:R-:W-:Y:S01]  /*a0f0*/  HMMA.16816.F32 R24, R140.reuse, R158, R24 ;  /* 0x0000009e8c18723c */ /* 0x040fe20000001818 */
[----:B------:R-:W4:Y:S07]  /*a100*/  LDSM.16.M88.4 R156, [R166+0x3000] ;  /* 0x00300000a69c783b */ /* 0x000f2e0000000200 */
[C---:B---3--:R-:W-:Y:S08]  /*a110*/  HMMA.16816.F32 R28, R140.reuse, R136, R28 ;  /* 0x000000888c1c723c */ /* 0x048ff0000000181c */
[----:B------:R-:W-:Y:S01]  /*a120*/  HMMA.16816.F32 R32, R140, R138, R32 ;  /* 0x0000008a8c20723c */ /* 0x000fe20000001820 */
[----:B------:R-:W3:Y:S07]  /*a130*/  LDSM.16.M88.4 R136, [R166+0x3800] ;  /* 0x00380000a688783b */ /* 0x000eee0000000200 */
[C---:B--2---:R-:W-:Y:S01]  /*a140*/  HMMA.16816.F32 R4, R144.reuse, R148, R4 ;  /* 0x000000949004723c */ /* 0x044fe20000001804 */
[----:B------:R-:W-:Y:S07]  /*a150*/  LDSM.16.M88.4 R140, [R175+0x4000] ;  /* 0x00400000af8c783b */ /* 0x000fee0000000200 */
[C---:B------:R-:W-:Y:S01]  /*a160*/  HMMA.16816.F32 R8, R144.reuse, R150, R8 ;  /* 0x000000969008723c */ /* 0x040fe20000001808 */
[----:B------:R-:W2:Y:S07]  /*a170*/  LDSM.16.M88.4 R148, [R165+-0x2000] ;  /* 0xffe00000a594783b */ /* 0x000eae0000000200 */
[C---:B------:R-:W-:Y:S08]  /*a180*/  HMMA.16816.F32 R12, R144.reuse, R152, R12 ;  /* 0x00000098900c723c */ /* 0x040ff0000000180c */
[C---:B------:R-:W-:Y:S01]  /*a190*/  HMMA.16816.F32 R16, R144.reuse, R154, R16 ;  /* 0x0000009a9010723c */ /* 0x040fe20000001810 */
[----:B------:R-:W5:Y:S07]  /*a1a0*/  LDSM.16.M88.4 R152, [R165+-0x1800] ;  /* 0xffe80000a598783b */ /* 0x000f6e0000000200 */
[C---:B----4-:R-:W-:Y:S08]  /*a1b0*/  HMMA.16816.F32 R20, R144.reuse, R156, R20 ;  /* 0x0000009c9014723c */ /* 0x050ff00000001814 */
[C---:B------:R-:W-:Y:S01]  /*a1c0*/  HMMA.16816.F32 R24, R144.reuse, R158, R24 ;  /* 0x0000009e9018723c */ /* 0x040fe20000001818 */
[----:B------:R-:W4:Y:S07]  /*a1d0*/  LDSM.16.M88.4 R156, [R165+-0x1000] ;  /* 0xfff00000a59c783b */ /* 0x000f2e0000000200 */
[C---:B---3--:R-:W-:Y:S08]  /*a1e0*/  HMMA.16816.F32 R28, R144.reuse, R136, R28 ;  /* 0x00000088901c723c */ /* 0x048ff0000000181c */
[----:B------:R-:W-:Y:S01]  /*a1f0*/  HMMA.16816.F32 R32, R144, R138, R32 ;  /* 0x0000008a9020723c */ /* 0x000fe20000001820 */
[----:B------:R-:W3:Y:S07]  /*a200*/  LDSM.16.M88.4 R136, [R165+-0x800] ;  /* 0xfff80000a588783b */ /* 0x000eee0000000200 */
[C---:B--2---:R-:W-:Y:S01]  /*a210*/  HMMA.16816.F32 R4, R140.reuse, R148, R4 ;  /* 0x000000948c04723c */ /* 0x044fe20000001804 */
[----:B------:R-:W-:Y:S07]  /*a220*/  LDSM.16.M88.4 R144, [R173+0x8000] ;  /* 0x00800000ad90783b */ /* 0x000fee0000000200 */
[C---:B------:R-:W-:Y:S01]  /*a230*/  HMMA.16816.F32 R8, R140.reuse, R150, R8 ;  /* 0x000000968c08723c */ /* 0x040fe20000001808 */
[----:B------:R-:W2:Y:S07]  /*a240*/  LDSM.16.M88.4 R148, [R164+0x4000] ;  /* 0x00400000a494783b */ /* 0x000eae0000000200 */
[C---:B-----5:R-:W-:Y:S08]  /*a250*/  HMMA.16816.F32 R12, R140.reuse, R152, R12 ;  /* 0x000000988c0c723c */ /* 0x060ff0000000180c */
[C---:B------:R-:W-:Y:S01]  /*a260*/  HMMA.16816.F32 R16, R140.reuse, R154, R16 ;  /* 0x0000009a8c10723c */ /* 0x040fe20000001810 */
[----:B------:R-:W5:Y:S07]  /*a270*/  LDSM.16.M88.4 R152, [R164+0x4800] ;  /* 0x00480000a498783b */ /* 0x000f6e0000000200 */
[C---:B----4-:R-:W-:Y:S08]  /*a280*/  HMMA.16816.F32 R20, R140.reuse, R156, R20 ;  /* 0x0000009c8c14723c */ /* 0x050ff00000001814 */
        /* <DEDUP_REMOVED lines=8> */
[----:B------:R-:W2:Y:S07]  /*a310*/  LDSM.16.M88.4 R148, [R162] ;  /* 0x00000000a294783b */ /* 0x000eae0000000200 */
[C---:B-----5:R-:W-:Y:S08]  /*a320*/  HMMA.16816.F32 R12, R144.reuse, R152, R12 ;  /* 0x00000098900c723c */ /* 0x060ff0000000180c */
[C---:B------:R-:W-:Y:S01]  /*a330*/  HMMA.16816.F32 R16, R144.reuse, R154, R16 ;  /* 0x0000009a9010723c */ /* 0x040fe20000001810 */
[----:B------:R-:W5:Y:S07]  /*a340*/  LDSM.16.M88.4 R152, [R163] ;  /* 0x00000000a398783b */ /* 0x000f6e0000000200 */
[C---:B----4-:R-:W-:Y:S01]  /*a350*/  HMMA.16816.F32 R20, R144.reuse, R156, R20 ;  /* 0x0000009c9014723c */ /* 0x050fe20000001814 */
[----:B------:R-:W-:Y:S07]  /*a360*/  LDSM.16.M88.4 R160, [R172] ;  /* 0x00000000aca0783b */ /* 0x000fee0000000200 */
[C---:B------:R-:W-:Y:S01]  /*a370*/  HMMA.16816.F32 R24, R144.reuse, R158, R24 ;  /* 0x0000009e9018723c */ /* 0x040fe20000001818 */
[----:B------:R-:W4:Y:S07]  /*a380*/  LDSM.16.M88.4 R156, [R171] ;  /* 0x00000000ab9c783b */ /* 0x000f2e0000000200 */
[C---:B---3--:R-:W-:Y:S08]  /*a390*/  HMMA.16816.F32 R28, R144.reuse, R136, R28 ;  /* 0x00000088901c723c */ /* 0x048ff0000000181c */
[----:B------:R-:W-:Y:S01]  /*a3a0*/  HMMA.16816.F32 R32, R144, R138, R32 ;  /* 0x0000008a9020723c */ /* 0x000fe20000001820 */
[----:B------:R-:W-:Y:S07]  /*a3b0*/  LDSM.16.M88.4 R136, [R176+0x8000] ;  /* 0x00800000b088783b */ /* 0x000fee0000000200 */
[C---:B--2---:R-:W-:Y:S01]  /*a3c0*/  HMMA.16816.F32 R4, R140.reuse, R148, R4 ;  /* 0x000000948c04723c */ /* 0x044fe20000001804 */
[----:B------:R-:W2:Y:S07]  /*a3d0*/  LDSM.16.M88.4 R144, [R166+0x4000] ;  /* 0x00400000a690783b */ /* 0x000eae0000000200 */
[C---:B------:R-:W-:Y:S01]  /*a3e0*/  HMMA.16816.F32 R8, R140.reuse, R150, R8 ;  /* 0x000000968c08723c */ /* 0x040fe20000001808 */
[----:B------:R-:W3:Y:S07]  /*a3f0*/  LDSM.16.M88.4 R148, [R166+0x4800] ;  /* 0x00480000a694783b */ /* 0x000eee0000000200 */
[C---:B-----5:R-:W-:Y:S08]  /*a400*/  HMMA.16816.F32 R12, R140.reuse, R152, R12 ;  /* 0x000000988c0c723c */ /* 0x060ff0000000180c */
[C---:B------:R-:W-:Y:S01]  /*a410*/  HMMA.16816.F32 R16, R140.reuse, R154, R16 ;  /* 0x0000009a8c10723c */ /* 0x040fe20000001810 */
[----:B------:R-:W5:Y:S07]  /*a420*/  LDSM.16.M88.4 R152, [R166+0x5000] ;  /* 0x00500000a698783b */ /* 0x000f6e0000000200 */
[C---:B----4-:R-:W-:Y:S08]  /*a430*/  HMMA.16816.F32 R20, R140.reuse, R156, R20 ;  /* 0x0000009c8c14723c */ /* 0x050ff00000001814 */
[C---:B------:R-:W-:Y:S01]  /*a440*/  HMMA.16816.F32 R24, R140.reuse, R158, R24 ;  /* 0x0000009e8c18723c */ /* 0x040fe20000001818 */
[----:B------:R-:W-:Y:S07]  /*a450*/  LDSM.16.M88.4 R156, [R175+0x8000] ;  /* 0x00800000af9c783b */ /* 0x000fee0000000200 */
[C---:B------:R-:W-:Y:S08]  /*a460*/  HMMA.16816.F32 R28, R140.reuse, R160, R28 ;  /* 0x000000a08c1c723c */ /* 0x040ff0000000181c */
[----:B------:R-:W-:Y:S01]  /*a470*/  HMMA.16816.F32 R32, R140, R162, R32 ;  /* 0x000000a28c20723c */ /* 0x000fe20000001820 */
[----:B------:R-:W4:Y:S07]  /*a480*/  LDSM.16.M88.4 R140, [R166+0x5800] ;  /* 0x00580000a68c783b */ /* 0x000f2e0000000200 */
[C---:B--2---:R-:W-:Y:S01]  /*a490*/  HMMA.16816.F32 R4, R136.reuse, R144, R4 ;  /* 0x000000908804723c */ /* 0x044fe20000001804 */
[----:B------:R-:W2:Y:S07]  /*a4a0*/  LDSM.16.M88.4 R160, [R165] ;  /* 0x00000000a5a0783b */ /* 0x000eae0000000200 */
[C---:B------:R-:W-:Y:S08]  /*a4b0*/  HMMA.16816.F32 R8, R136.reuse, R146, R8 ;  /* 0x000000928808723c */ /* 0x040ff00000001808 */
[C---:B---3--:R-:W-:Y:S08]  /*a4c0*/  HMMA.16816.F32 R12, R136.reuse, R148, R12 ;  /* 0x00000094880c723c */ /* 0x048ff0000000180c */
[C---:B------:R-:W-:Y:S08]  /*a4d0*/  HMMA.16816.F32 R16, R136.reuse, R150, R16 ;  /* 0x000000968810723c */ /* 0x040ff00000001810 */
[C---:B-----5:R-:W-:Y:S08]  /*a4e0*/  HMMA.16816.F32 R20, R136.reuse, R152, R20 ;  /* 0x000000988814723c */ /* 0x060ff00000001814 */
[C---:B------:R-:W-:Y:S08]  /*a4f0*/  HMMA.16816.F32 R24, R136.reuse, R154, R24 ;  /* 0x0000009a8818723c */ /* 0x040ff00000001818 */
[C---:B----4-:R-:W-:Y:S08]  /*a500*/  HMMA.16816.F32 R28, R136.reuse, R140, R28 ;  /* 0x0000008c881c723c */ /* 0x050ff0000000181c */
[----:B------:R-:W-:Y:S01]  /*a510*/  HMMA.16816.F32 R32, R136, R142, R32 ;  /* 0x0000008e8820723c */ /* 0x000fe20000001820 */
[----:B------:R-:W3:Y:S07]  /*a520*/  LDSM.16.M88.4 R136, [R165+0x800] ;  /* 0x00080000a588783b */ /* 0x000eee0000000200 */
[C---:B--2---:R-:W-:Y:S08]  /*a530*/  HMMA.16816.F32 R4, R156.reuse, R160, R4 ;  /* 0x000000a09c04723c */ /* 0x044ff00000001804 */
[C---:B------:R-:W-:Y:S11]  /*a540*/  HMMA.16816.F32 R8, R156.reuse, R162, R8 ;  /* 0x000000a29c08723c */ /* 0x040ff60000001808 */
[----:B------:R-:W-:Y:S05]  /*a550*/  @!UPT UIADD3 URZ, URZ, URZ, URZ ;  /* 0x0000003f3f3ff290 */ /* 0x000fea000fffe03f */
[----:B------:R-:W-:Y:S04]  /*a560*/  FMUL.FTZ R0, R4, c[0x0][0x320] ;  /* 0x0000c80004007a20 */ /* 0x000fe80000410000 */
[----:B------:R2:W4:Y:S04]  /*a570*/  MUFU.TANH R141, R0 ;  /* 0x00000000008d7308 */ /* 0x0005280000002400 */
[----:B-1----:R-:W-:Y:S01]  /*a580*/  FMUL.FTZ R3, R11, c[0x0][0x320] ;  /* 0x0000c8000b037a20 */ /* 0x002fe20000410000 */
[C---:B---3--:R-:W-:Y:S03]  /*a590*/  HMMA.16816.F32 R12, R156.reuse, R136, R12 ;  /* 0x000000889c0c723c */ /* 0x048fe6000000180c */
[----:B------:R-:W-:Y:S02]  /*a5a0*/  FMUL.FTZ R10, R10, c[0x0][0x320] ;  /* 0x0000c8000a0a7a20 */ /* 0x000fe40000410000 */
[----:B------:R1:W3:Y:S03]  /*a5b0*/  MUFU.TANH R147, R3 ;  /* 0x0000000300937308 */ /* 0x0002e60000002400 */
[C---:B------:R-:W-:Y:S07]  /*a5c0*/  HMMA.16816.F32 R16, R156.reuse, R138, R16 ;  /* 0x0000008a9c10723c */ /* 0x040fee0000001810 */
[----:B------:R-:W3:Y:S01]  /*a5d0*/  MUFU.TANH R146, R10 ;  /* 0x0000000a00927308 */ /* 0x000ee20000002400 */
[----:B--2---:R-:W-:Y:S08]  /*a5e0*/  FMUL.FTZ R0, R5, c[0x0][0x320] ;  /* 0x0000c80005007a20 */ /* 0x004ff00000410000 */
[----:B------:R-:W-:Y:S01]  /*a5f0*/  FMUL.FTZ R2, R12, c[0x0][0x320] ;  /* 0x0000c8000c027a20 */ /* 0x000fe20000410000 */
[----:B------:R2:W2:Y:S07]  /*a600*/  MUFU.TANH R144, R0 ;  /* 0x0000000000907308 */ /* 0x0004ae0000002400 */
[----:B-1----:R-:W-:Y:S03]  /*a610*/  FMUL.FTZ R3, R18, c[0x0][0x320] ;  /* 0x0000c80012037a20 */ /* 0x002fe60000410000 */
[----:B------:R1:W1:Y:S10]  /*a620*/  MUFU.TANH R139, R2 ;  /* 0x00000002008b7308 */ /* 0x0002740000002400 */
[----:B------:R-:W3:Y:S01]  /*a630*/  MUFU.TANH R161, R3 ;  /* 0x0000000300a17308 */ /* 0x000ee20000002400 */
[----:B--2---:R-:W-:Y:S09]  /*a640*/  FMUL.FTZ R0, R6, c[0x0][0x320] ;  /* 0x0000c80006007a20 */ /* 0x004ff20000410000 */
[----:B------:R2:W2:Y:S01]  /*a650*/  MUFU.TANH R143, R0 ;  /* 0x00000000008f7308 */ /* 0x0004a20000002400 */
[----:B-1----:R-:W-:Y:S09]  /*a660*/  FMUL.FTZ R2, R19, c[0x0][0x320] ;  /* 0x0000c80013027a20 */ /* 0x002ff20000410000 */
        /* <DEDUP_REMOVED lines=95> */
.L_x_1234:
        /* <DEDUP_REMOVED lines=18> */
.L_x_1235:
[C---:B----4-:R-:W-:Y:S02]  /*ad80*/  IADD3 R2, -R177.reuse, 0x10, RZ ;  /* 0x00000010b1027810 */ /* 0x050fe40007ffe1ff */
[----:B------:R-:W-:Y:S02]  /*ad90*/  ISETP.NE.U32.AND P0, PT, R177, RZ, PT ;  /* 0x000000ffb100720c */ /* 0x000fe40003f05070 */
[----:B------:R-:W-:Y:S04]  /*ada0*/  LOP3.LUT R2, R2, 0xf, RZ, 0xc0, !PT ;  /* 0x0000000f02027812 */ /* 0x000fe800078ec0ff */
[----:B---3--:R-:W-:Y:S04]  /*adb0*/  IADD3 R2, P6, P5, R2, R0, R20 ;  /* 0x0000000002027210 */ /* 0x008fe80007dde014 */
[----:B--2---:R-:W-:Y:S02]  /*adc0*/  IADD3.X R3, RZ, R4, R9, P6, P5 ;  /* 0x00000004ff037210 */ /* 0x004fe400037ea409 */
        /* <DEDUP_REMOVED lines=10> */
.L_x_1145:
[----:B---34-:R-:W-:Y:S05]  /*ae70*/  BSYNC B0 ;  /* 0x0000000000007941 */ /* 0x018fea0003800000 */
.L_x_1144:
[----:B------:R-:W-:Y:S01]  /*ae80*/  FMNMX.FTZ R2, R141, R101, !PT ;  /* 0x000000658d027209 */ /* 0x000fe20007810000 */
[----:B------:R-:W0:Y:S01]  /*ae90*/  LDGDEPBAR ;  /* 0x00000000000079af */ /* 0x000e220000000000 */
[----:B--2---:R-:W-:Y:S02]  /*aea0*/  FMNMX.FTZ R0, R143, R102, !PT ;  /* 0x000000668f007209 */ /* 0x004fe40007810000 */
        /* <DEDUP_REMOVED lines=38> */
.L_x_1236:
[C---:B------:R-:W-:Y:S01]  /*b110*/  FMUL.FTZ R5, R100.reuse, c[0x0][0x2d0] ;  /* 0x0000b40064057a20 */ /* 0x040fe20000410000 */
[----:B------:R-:W-:Y:S01]  /*b120*/  WARPSYNC 0xffffffff ;  /* 0xffffffff00007948 */ /* 0x000fe20003800000 */
[----:B------:R-:W-:Y:S01]  /*b130*/  FADD.FTZ R2, -R100, R101 ;  /* 0x0000006564027221 */ /* 0x000fe20000010100 */
[----:B------:R-:W-:Y:S01]  /*b140*/  ISETP.GT.AND P0, PT, R180, R189, PT ;  /* 0x000000bdb400720c */ /* 0x000fe20003f04270 */
[--C-:B------:R-:W-:Y:S02]  /*b150*/  FFMA.FTZ R3, R141, c[0x0][0x2d0], -R5.reuse ;  /* 0x0000b4008d037a23 */ /* 0x100fe40000010805 */
[----:B------:R-:W-:Y:S02]  /*b160*/  FMUL.FTZ R2, R2, c[0x0][0x2d0] ;  /* 0x0000b40002027a20 */ /* 0x000fe40000410000 */
[----:B------:R1:W-:Y:S01]  /*b170*/  MUFU.EX2 R141, R3 ;  /* 0x00000003008d7308 */ /* 0x0003e20000000800 */
[--C-:B------:R-:W-:Y:S02]  /*b180*/  FFMA.FTZ R139, R139, c[0x0][0x2d0], -R5.reuse ;  /* 0x0000b4008b8b7a23 */ /* 0x100fe40000010805 */
[--C-:B------:R-:W-:Y:S02]  /*b190*/  FFMA.FTZ R138, R138, c[0x0][0x2d0], -R5.reuse ;  /* 0x0000b4008a8a7a23 */ /* 0x100fe40000010805 */
[--C-:B------:R-:W-:Y:S02]  /*b1a0*/  FFMA.FTZ R137, R137, c[0x0][0x2d0], -R5.reuse ;  /* 0x0000b40089897a23 */ /* 0x100fe40000010805 */
[--C-:B------:R-:W-:Y:S02]  /*b1b0*/  FFMA.FTZ R136, R136, c[0x0][0x2d0], -R5.reuse ;  /* 0x0000b40088887a23 */ /* 0x100fe40000010805 */
[--C-:B------:R-:W-:Y:S01]  /*b1c0*/  FFMA.FTZ R156, R19, c[0x0][0x2d0], -R5.reuse ;  /* 0x0000b400139c7a23 */ /* 0x100fe20000010805 */
[----:B------:R-:W4:Y:S01]  /*b1d0*/  MUFU.EX2 R2, R2 ;  /* 0x0000000200027308 */ /* 0x000f220000000800 */
[--C-:B------:R-:W-:Y:S02]  /*b1e0*/  FFMA.FTZ R171, R15, c[0x0][0x2d0], -R5.reuse ;  /* 0x0000b4000fab7a23 */ /* 0x100fe40000010805 */
[--C-:B------:R-:W-:Y:S02]  /*b1f0*/  FFMA.FTZ R159, R14, c[0x0][0x2d0], -R5.reuse ;  /* 0x0000b4000e9f7a23 */ /* 0x100fe40000010805 */
[--C-:B------:R-:W-:Y:S05]  /*b200*/  FFMA.FTZ R158, R13, c[0x0][0x2d0], -R5.reuse ;  /* 0x0000b4000d9e7a23 */ /* 0x100fea0000010805 */
[----:B------:R-:W-:Y:S01]  /*b210*/  MUFU.EX2 R136, R136 ;  /* 0x0000008800887308 */ /* 0x000fe20000000800 */
[--C-:B-1----:R-:W-:Y:S02]  /*b220*/  FFMA.FTZ R3, R144, c[0x0][0x2d0], -R5.reuse ;  /* 0x0000b40090037a23 */ /* 0x102fe40000010805 */
[--C-:B------:R-:W-:Y:S07]  /*b230*/  FFMA.FTZ R144, R18, c[0x0][0x2d0], -R5.reuse ;  /* 0x0000b40012907a23 */ /* 0x100fee0000010805 */
[----:B------:R1:W5:Y:S02]  /*b240*/  MUFU.EX2 R157, R3 ;  /* 0x00000003009d7308 */ /* 0x0003640000000800 */
[----:B-1----:R-:W-:Y:S02]  /*b250*/  FFMA.FTZ R3, R142, c[0x0][0x2d0], -R5 ;  /* 0x0000b4008e037a23 */ /* 0x002fe40000010805 */
        /* <DEDUP_REMOVED lines=11> */
[C---:B------:R-:W-:Y:S01]  /*b310*/  FMUL.FTZ R32, R2.reuse, R104 ;  /* 0x0000006802207220 */ /* 0x040fe20000410000 */
[----:B-----5:R-:W-:Y:S01]  /*b320*/  F2FP.PACK_AB R104, R157, R141 ;  /* 0x0000008d9d68723e */ /* 0x020fe200000000ff */
[C---:B------:R-:W-:Y:S02]  /*b330*/  FMUL.FTZ R33, R2.reuse, R105 ;  /* 0x0000006902217220 */ /* 0x040fe40000410000 */
[----:B------:R-:W-:Y:S01]  /*b340*/  FMUL.FTZ R36, R2, R36 ;  /* 0x0000002402247220 */ /* 0x000fe20000410000 */
[----:B-1-3--:R-:W-:Y:S01]  /*b350*/  FMNMX.FTZ R3, R0, R4, !PT ;  /* 0x0000000400037209 */ /* 0x00afe20007810000 */
[--C-:B------:R-:W-:Y:S02]  /*b360*/  FFMA.FTZ R0, R140, c[0x0][0x2d0], -R5.reuse ;  /* 0x0000b4008c007a23 */ /* 0x100fe40000010805 */
[--C-:B------:R-:W-:Y:S02]  /*b370*/  FFMA.FTZ R140, R16, c[0x0][0x2d0], -R5.reuse ;  /* 0x0000b400108c7a23 */ /* 0x100fe40000010805 */
        /* <DEDUP_REMOVED lines=13> */
[C---:B-1----:R-:W-:Y:S02]  /*b450*/  FADD.FTZ R0, -R3.reuse, R102 ;  /* 0x0000006603007221 */ /* 0x042fe40000010100 */
[----:B------:R-:W-:Y:S02]  /*b460*/  FMUL.FTZ R102, R3, c[0x0][0x2d0] ;  /* 0x0000b40003667a20 */ /* 0x000fe40000410000 */
[----:B------:R-:W-:Y:S02]  /*b470*/  FMUL.FTZ R0, R0, c[0x0][0x2d0] ;  /* 0x0000b40000007a20 */ /* 0x000fe40000410000 */
[--C-:B--2---:R-:W-:Y:S02]  /*b480*/  FFMA.FTZ R4, R143, c[0x0][0x2d0], -R102.reuse ;  /* 0x0000b4008f047a23 */ /* 0x104fe40000010866 */
[--C-:B------:R-:W-:Y:S02]  /*b490*/  FFMA.FTZ R6, R145, c[0x0][0x2d0], -R102.reuse ;  /* 0x0000b40091067a23 */ /* 0x100fe40000010866 */
[----:B------:R-:W1:Y:S01]  /*b4a0*/  MUFU.EX2 R0, R0 ;  /* 0x0000000000007308 */ /* 0x000e620000000800 */
[----:B------:R-:W-:Y:S02]  /*b4b0*/  FFMA.FTZ R143, R12, c[0x0][0x2d0], -R5 ;  /* 0x0000b4000c8f7a23 */ /* 0x000fe40000010805 */
[C---:B------:R-:W-:Y:S02]  /*b4c0*/  FMUL.FTZ R12, R2.reuse, R124 ;  /* 0x0000007c020c7220 */ /* 0x040fe40000410000 */
        /* <DEDUP_REMOVED lines=8> */
[C---:B------:R-:W-:Y:S01]  /*b550*/  FMUL.FTZ R73, R2.reuse, R73 ;  /* 0x0000004902497220 */ /* 0x040fe20000410000 */
[----:B------:R-:W3:Y:S01]  /*b560*/  MUFU.EX2 R124, R6 ;  /* 0x00000006007c7308 */ /* 0x000ee20000000800 */
        /* <DEDUP_REMOVED lines=9> */
[----:B------:R-:W-:Y:S01]  /*b600*/  FMUL.FTZ R27, R0, R115 ;  /* 0x00000073001b7220 */ /* 0x000fe20000410000 */
[----:B------:R-:W-:Y:S01]  /*b610*/  LDSM.16.MT88.4 R128, [R167+0x1800] ;  /* 0x00180000a780783b */ /* 0x000fe20000004200 */
[C---:B--2---:R-:W-:Y:S02]  /*b620*/  FMUL.FTZ R4, R2.reuse, R132 ;  /* 0x0000008402047220 */ /* 0x044fe40000410000 */
[C---:B------:R-:W-:Y:S02]  /*b630*/  FMUL.FTZ R80, R2.reuse, R80 ;  /* 0x0000005002507220 */ /* 0x040fe40000410000 */
[C---:B------:R-:W-:Y:S02]  /*b640*/  FMUL.FTZ R81, R2.reuse, R81 ;  /* 0x0000005102517220 */ /* 0x040fe40000410000 */
[----:B------:R-:W-:Y:S01]  /*b650*/  FMUL.FTZ R84, R2, R84 ;  /* 0x0000005402547220 */ /* 0x000fe20000410000 */
        /* <DEDUP_REMOVED lines=17> */
[C---:B------:R-:W-:Y:S02]  /*b770*/  FFMA.FTZ R118, R0.reuse, R186, R101 ;  /* 0x000000ba00767223 */ /* 0x040fe40000010065 */
[C---:B------:R-:W-:Y:S02]  /*b780*/  FMUL.FTZ R23, R0.reuse, R119 ;  /* 0x0000007700177220 */ /* 0x040fe40000410000 */
[C---:B------:R-:W-:Y:S01]  /*b790*/  FMUL.FTZ R34, R0.reuse, R106 ;  /* 0x0000006a00227220 */ /* 0x040fe20000410000 */
[----:B------:R-:W-:Y:S01]  /*b7a0*/  F2FP.PACK_AB R106, R177, R172 ;  /* 0x000000acb16a723e */ /* 0x000fe200000000ff */
[C---:B------:R-:W-:Y:S02]  /*b7b0*/  FMUL.FTZ R35, R0.reuse, R107 ;  /* 0x0000006b00237220 */ /* 0x040fe40000410000 */
[C---:B------:R-:W-:Y:S01]  /*b7c0*/  FMUL.FTZ R38, R0.reuse, R38 ;  /* 0x0000002600267220 */ /* 0x040fe20000410000 */
[----:B------:R-:W-:Y:S01]  /*b7d0*/  MUFU.EX2 R119, R139 ;  /* 0x0000008b00777308 */ /* 0x000fe20000000800 */
        /* <DEDUP_REMOVED lines=32> */
[----:B------:R-:W-:Y:S02]  /*b9e0*/  FFMA.FTZ R142, R17, c[0x0][0x2d0], -R5 ;  /* 0x0000b400118e7a23 */ /* 0x000fe40000010805 */
[C---:B------:R-:W-:Y:S01]  /*b9f0*/  FMUL.FTZ R5, R2.reuse, R133 ;  /* 0x0000008502057220 */ /* 0x040fe20000410000 */
[----:B------:R2:W-:Y:S01]  /*ba00*/  MUFU.EX2 R126, R0 ;  /* 0x00000000007e7308 */ /* 0x0005e20000000800 */
[----:B------:R-:W-:Y:S02]  /*ba10*/  FMUL.FTZ R17, R2, R121 ;  /* 0x0000007902117220 */ /* 0x000fe40000410000 */
        /* <DEDUP_REMOVED lines=8> */
[--C-:B------:R-:W-:Y:S03]  /*baa0*/  FFMA.FTZ R123, R149, c[0x0][0x2d0], -R102.reuse ;  /* 0x0000b400957b7a23 */ /* 0x100fe60000010866 */
[----:B------:R4:W-:Y:S01]  /*bab0*/  MUFU.EX2 R155, R101 ;  /* 0x00000065009b7308 */ /* 0x0009e20000000800 */
[--C-:B--2---:R-:W-:Y:S09]  /*bac0*/  FFMA.FTZ R0, R163, c[0x0][0x2d0], -R102.reuse ;  /* 0x0000b400a3007a23 */ /* 0x104ff20000010866 */
[----:B------:R2:W5:Y:S01]  /*bad0*/  MUFU.EX2 R133, R0 ;  /* 0x0000000000857308 */ /* 0x0005620000000800 */
[----:B---3--:R-:W-:Y:S01]  /*bae0*/  F2FP.PACK_AB R107, R126, R125 ;  /* 0x0000007d7e6b723e */ /* 0x008fe200000000ff */
[----:B------:R-:W-:Y:S08]  /*baf0*/  FFMA.FTZ R2, R162, c[0x0][0x2d0], -R102 ;  /* 0x0000b400a2027a23 */ /* 0x000ff00000010866 */
[----:B------:R-:W-:Y:S01]  /*bb00*/  MUFU.EX2 R150, R116 ;  /* 0x0000007400967308 */ /* 0x000fe20000000800 */
[C---:B-1----:R-:W-:Y:S05]  /*bb10*/  HMMA.16816.F32 R4, R104.reuse, R108, R4 ;  /* 0x0000006c6804723c */ /* 0x042fea0000001804 */
[----:B----4-:R-:W-:Y:S03]  /*bb20*/  FADD.FTZ R101, R124, R118 ;  /* 0x000000767c657221 */ /* 0x010fe60000010000 */
[C---:B------:R-:W-:Y:S01]  /*bb30*/  HMMA.16816.F32 R8, R104.reuse, R110, R8 ;  /* 0x0000006e6808723c */ /* 0x040fe20000001808 */
[----:B------:R-:W1:Y:S01]  /*bb40*/  LDSM.16.MT88.4 R108, [R168] ;  /* 0x00000000a86c783b */ /* 0x000e620000004200 */
[----:B------:R-:W-:Y:S02]  /*bb50*/  MUFU.EX2 R147, R120 ;  /* 0x0000007800937308 */ /* 0x000fe40000000800 */
[----:B--2---:R-:W-:Y:S08]  /*bb60*/  FFMA.FTZ R0, R161, c[0x0][0x2d0], -R102 ;  /* 0x0000b400a1007a23 */ /* 0x004ff00000010866 */
[----:B------:R-:W-:Y:S10]  /*bb70*/  MUFU.EX2 R141, R122 ;  /* 0x0000007a008d7308 */ /* 0x000ff40000000800 */
[----:B------:R2:W-:Y:S10]  /*bb80*/  MUFU.EX2 R127, R0 ;  /* 0x00000000007f7308 */ /* 0x0005f40000000800 */
[----:B------:R3:W4:Y:S01]  /*bb90*/  MUFU.EX2 R132, R2 ;  /* 0x0000000200847308 */ /* 0x0007220000000800 */
[C---:B-1----:R-:W-:Y:S09]  /*bba0*/  HMMA.16816.F32 R12, R104.reuse, R108, R12 ;  /* 0x0000006c680c723c */ /* 0x042ff2000000180c */
[----:B------:R-:W1:Y:S03]  /*bbb0*/  MUFU.EX2 R149, R156 ;  /* 0x0000009c00957308 */ /* 0x000e660000000800 */
[----:B--2---:R-:W-:Y:S02]  /*bbc0*/  FADD.FTZ R0, R157, R112 ;  /* 0x000000709d007221 */ /* 0x004fe40000010000 */
[----:B------:R-:W-:Y:S01]  /*bbd0*/  LDSM.16.MT88.4 R112, [R168+0x800] ;  /* 0x00080000a870783b */ /* 0x000fe20000004200 */
[C---:B------:R-:W-:Y:S04]  /*bbe0*/  HMMA.16816.F32 R16, R104.reuse, R110, R16 ;  /* 0x0000006e6810723c */ /* 0x040fe80000001810 */
[----:B------:R-:W2:Y:S01]  /*bbf0*/  MUFU.EX2 R152, R144 ;  /* 0x0000009000987308 */ /* 0x000ea20000000800 */
[----:B------:R-:W-:Y:S02]  /*bc00*/  FADD.FTZ R0, R172, R0 ;  /* 0x00000000ac007221 */ /* 0x000fe40000010000 */
[----:B------:R-:W1:Y:S02]  /*bc10*/  LDSM.16.MT88.4 R108, [R170] ;  /* 0x00000000aa6c783b */ /* 0x000e640000004200 */
[----:B------:R-:W-:Y:S03]  /*bc20*/  FADD.FTZ R0, R177, R0 ;  /* 0x00000000b1007221 */ /* 0x000fe60000010000 */
[--C-:B---3--:R-:W-:Y:S02]  /*bc30*/  FFMA.FTZ R2, R154, c[0x0][0x2d0], -R102.reuse ;  /* 0x0000b4009a027a23 */ /* 0x108fe40000010866 */
[----:B------:R-:W-:Y:S01]  /*bc40*/  MUFU.EX2 R153, R142 ;  /* 0x0000008e00997308 */ /* 0x000fe20000000800 */
[----:B------:R-:W-:Y:S09]  /*bc50*/  FFMA.FTZ R102, R148, c[0x0][0x2d0], -R102 ;  /* 0x0000b40094667a23 */ /* 0x000ff20000010866 */
[----:B------:R-:W-:Y:S10]  /*bc60*/  MUFU.EX2 R148, R117 ;  /* 0x0000007500947308 */ /* 0x000ff40000000800 */
[----:B------:R3:W-:Y:S10]  /*bc70*/  MUFU.EX2 R151, R2 ;  /* 0x0000000200977308 */ /* 0x0007f40000000800 */
[----:B------:R-:W-:Y:S01]  /*bc80*/  MUFU.EX2 R154, R140 ;  /* 0x0000008c009a7308 */ /* 0x000fe20000000800 */
[C---:B-1----:R-:W-:Y:S09]  /*bc90*/  HMMA.16816.F32 R20, R104.reuse, R108, R20 ;  /* 0x0000006c6814723c */ /* 0x042ff20000001814 */
[----:B------:R-:W-:Y:S01]  /*bca0*/  MUFU.EX2 R140, R123 ;  /* 0x0000007b008c7308 */ /* 0x000fe20000000800 */
[C---:B------:R-:W-:Y:S01]  /*bcb0*/  HMMA.16816.F32 R24, R104.reuse, R110, R24 ;  /* 0x0000006e6818723c */ /* 0x040fe20000001818 */
[----:B------:R-:W1:Y:S02]  /*bcc0*/  LDSM.16.MT88.4 R108, [R169] ;  /* 0x00000000a96c783b */ /* 0x000e640000004200 */
[----:B---3--:R-:W-:Y:S04]  /*bcd0*/  FADD.FTZ R2, R125, R101 ;  /* 0x000000657d027221 */ /* 0x008fe80000010000 */
[----:B------:R-:W-:Y:S02]  /*bce0*/  FADD.FTZ R101, R126, R2 ;  /* 0x000000027e657221 */ /* 0x000fe40000010000 */
[----:B------:R-:W3:Y:S03]  /*bcf0*/  MUFU.EX2 R146, R143 ;  /* 0x0000008f00927308 */ /* 0x000ee60000000800 */
[----:B------:R-:W-:Y:S02]  /*bd00*/  FADD.FTZ R2, R119, R0 ;  /* 0x0000000077027221 */ /* 0x000fe40000010000 */
[----:B-----5:R-:W-:Y:S02]  /*bd10*/  FADD.FTZ R0, R133, R101 ;  /* 0x0000006585007221 */ /* 0x020fe40000010000 */
[----:B------:R-:W-:Y:S02]  /*bd20*/  FADD.FTZ R101, R134, R2 ;  /* 0x0000000286657221 */ /* 0x000fe40000010000 */
[----:B----4-:R-:W-:Y:S01]  /*bd30*/  FADD.FTZ R2, R132, R0 ;  /* 0x0000000084027221 */ /* 0x010fe20000010000 */
[----:B------:R4:W5:Y:S01]  /*bd40*/  MUFU.EX2 R143, R121 ;  /* 0x00000079008f7308 */ /* 0x0009620000000800 */
[----:B------:R-:W-:Y:S01]  /*bd50*/  FADD.FTZ R0, R135, R101 ;  /* 0x0000006587007221 */ /* 0x000fe20000010000 */
[----:B------:R-:W-:Y:S01]  /*bd60*/  MOV R101, R100 ;  /* 0x0000006400657202 */ /* 0x000fe20000000f00 */
[----:B------:R-:W-:Y:S02]  /*bd70*/  FADD.FTZ R2, R127, R2 ;  /* 0x000000027f027221 */ /* 0x000fe40000010000 */
[----:B------:R-:W-:Y:S02]  /*bd80*/  FADD.FTZ R0, R136, R0 ;  /* 0x0000000088007221 */ /* 0x000fe40000010000 */
[----:B------:R-:W-:Y:S02]  /*bd90*/  FADD.FTZ R2, R155, R2 ;  /* 0x000000029b027221 */ /* 0x000fe40000010000 */
[----:B------:R-:W-:Y:S01]  /*bda0*/  FADD.FTZ R0, R149, R0 ;  /* 0x0000000095007221 */ /* 0x000fe20000010000 */
[----:B------:R-:W-:Y:S01]  /*bdb0*/  MUFU.EX2 R142, R171 ;  /* 0x000000ab008e7308 */ /* 0x000fe20000000800 */
[----:B------:R-:W-:Y:S02]  /*bdc0*/  FADD.FTZ R2, R150, R2 ;  /* 0x0000000296027221 */ /* 0x000fe40000010000 */
[----:B--2---:R-:W-:Y:S01]  /*bdd0*/  FADD.FTZ R0, R152, R0 ;  /* 0x0000000098007221 */ /* 0x004fe20000010000 */
[----:B---3--:R-:W-:Y:S01]  /*bde0*/  F2FP.PACK_AB R138, R146, R145 ;  /* 0x00000091928a723e */ /* 0x008fe200000000ff */
[----:B------:R-:W-:Y:S02]  /*bdf0*/  FADD.FTZ R2, R151, R2 ;  /* 0x0000000297027221 */ /* 0x000fe40000010000 */
[----:B------:R-:W-:Y:S02]  /*be00*/  FADD.FTZ R0, R153, R0 ;  /* 0x0000000099007221 */ /* 0x000fe40000010000 */
[----:B------:R-:W-:Y:S01]  /*be10*/  FADD.FTZ R2, R148, R2 ;  /* 0x0000000294027221 */ /* 0x000fe20000010000 */
[----:B------:R-:W-:Y:S01]  /*be20*/  MUFU.EX2 R144, R159 ;  /* 0x0000009f00907308 */ /* 0x000fe20000000800 */
[----:B------:R-:W-:Y:S01]  /*be30*/  FADD.FTZ R0, R154, R0 ;  /* 0x000000009a007221 */ /* 0x000fe20000010000 */
[C---:B-1----:R-:W-:Y:S01]  /*be40*/  HMMA.16816.F32 R28, R104.reuse, R108, R28 ;  /* 0x0000006c681c723c */ /* 0x042fe2000000181c */
[----:B----4-:R-:W-:Y:S02]  /*be50*/  LDSM.16.MT88.4 R120, [R168+0x1800] ;  /* 0x00180000a878783b */ /* 0x010fe40000004200 */
[----:B-----5:R-:W-:Y:S05]  /*be60*/  F2FP.PACK_AB R137, R141, R143 ;  /* 0x0000008f8d89723e */ /* 0x020fea00000000ff */
[C---:B------:R-:W-:Y:S01]  /*be70*/  HMMA.16816.F32 R32, R104.reuse, R110, R32 ;  /* 0x0000006e6820723c */ /* 0x040fe20000001820 */
[----:B------:R-:W1:Y:S01]  /*be80*/  MUFU.EX2 R102, R102 ;  /* 0x0000006600667308 */ /* 0x000e620000000800 */
[----:B------:R-:W2:Y:S02]  /*be90*/  LDSM.16.MT88.4 R108, [R167+0x2000] ;  /* 0x00200000a76c783b */ /* 0x000ea40000004200 */
[----:B-1----:R-:W-:Y:S04]  /*bea0*/  F2FP.PACK_AB R139, R102, R140 ;  /* 0x0000008c668b723e */ /* 0x002fe800000000ff */
[C---:B--2---:R-:W-:Y:S08]  /*beb0*/  HMMA.16816.F32 R36, R104.reuse, R108, R36 ;  /* 0x0000006c6824723c */ /* 0x044ff00000001824 */
        /* <DEDUP_REMOVED lines=21> */
[----:B------:R-:W-:Y:S01]  /*c010*/  HMMA.16816.F32 R96, R104, R110, R96 ;  /* 0x0000006e6860723c */ /* 0x000fe20000001860 */
[----:B------:R-:W1:Y:S06]  /*c020*/  LDSM.16.MT88.4 R108, [R167+0x800] ;  /* 0x00080000a76c783b */ /* 0x000e6c0000004200 */
[----:B------:R-:W-:Y:S02]  /*c030*/  F2FP.PACK_AB R104, R134, R119 ;  /* 0x000000778668723e */ /* 0x000fe400000000ff */
[----:B------:R-:W-:Y:S01]  /*c040*/  F2FP.PACK_AB R106, R136, R135 ;  /* 0x00000087886a723e */ /* 0x000fe200000000ff */
[----:B------:R-:W-:Y:S02]  /*c050*/  LDSM.16.MT88.4 R116, [R168+0x1000] ;  /* 0x00100000a874783b */ /* 0x000fe40000004200 */
[----:B------:R-:W-:Y:S02]  /*c060*/  F2FP.PACK_AB R105, R132, R133 ;  /* 0x000000858469723e */ /* 0x000fe400000000ff */
[----:B------:R-:W-:Y:S02]  /*c070*/  F2FP.PACK_AB R107, R155, R127 ;  /* 0x0000007f9b6b723e */ /* 0x000fe400000000ff */
[----:B------:R-:W-:Y:S05]  /*c080*/  F2FP.PACK_AB R136, R144, R142 ;  /* 0x0000008e9088723e */ /* 0x000fea00000000ff */
[C---:B-1----:R-:W-:Y:S08]  /*c090*/  HMMA.16816.F32 R4, R104.reuse, R108, R4 ;  /* 0x0000006c6804723c */ /* 0x042ff00000001804 */
[C---:B------:R-:W-:Y:S01]  /*c0a0*/  HMMA.16816.F32 R8, R104.reuse, R110, R8 ;  /* 0x0000006e6808723c */ /* 0x040fe20000001808 */
[----:B------:R-:W1:Y:S07]  /*c0b0*/  LDSM.16.MT88.4 R108, [R170+0x800] ;  /* 0x00080000aa6c783b */ /* 0x000e6e0000004200 */
[C---:B------:R-:W-:Y:S08]  /*c0c0*/  HMMA.16816.F32 R12, R104.reuse, R112, R12 ;  /* 0x00000070680c723c */ /* 0x040ff0000000180c */
        /* <DEDUP_REMOVED lines=105> */
[----:B------:R-:W-:Y:S01]  /*c760*/  FADD.FTZ R2, R140, R0 ;  /* 0x000000008c027221 */ /* 0x000fe20000010000 */
[----:B------:R-:W-:Y:S01]  /*c770*/  IADD3 R0, R180, -0x1, RZ ;  /* 0xffffffffb4007810 */ /* 0x000fe20007ffe0ff */
[C---:B----4-:R-:W-:Y:S04]  /*c780*/  HMMA.16816.F32 R84, R136.reuse, R12, R84 ;  /* 0x0000000c8854723c */ /* 0x050fe80000001854 */
[----:B------:R-:W-:Y:S01]  /*c790*/  FADD.FTZ R185, R146, R4 ;  /* 0x0000000492b97221 */ /* 0x000fe20000010000 */
[----:B------:R-:W-:Y:S01]  /*c7a0*/  MOV R180, R0 ;  /* 0x0000000000b47202 */ /* 0x000fe20000000f00 */
[----:B------:R-:W-:Y:S01]  /*c7b0*/  FADD.FTZ R186, R102, R2 ;  /* 0x0000000266ba7221 */ /* 0x000fe20000010000 */
[-C--:B------:R-:W-:Y:S01]  /*c7c0*/  MOV R12, R3.reuse ;  /* 0x00000003000c7202 */ /* 0x080fe20000000f00 */
[C---:B------:R-:W-:Y:S04]  /*c7d0*/  HMMA.16816.F32 R88, R136.reuse, R14, R88 ;  /* 0x0000000e8858723c */ /* 0x040fe80000001858 */
[----:B------:R-:W-:Y:S04]  /*c7e0*/  MOV R102, R3 ;  /* 0x0000000300667202 */ /* 0x000fe80000000f00 */
[C---:B-1----:R-:W-:Y:S08]  /*c7f0*/  HMMA.16816.F32 R92, R136.reuse, R16, R92 ;  /* 0x00000010885c723c */ /* 0x042ff0000000185c */
[----:B------:R-:W-:Y:S01]  /*c800*/  HMMA.16816.F32 R96, R136, R18, R96 ;  /* 0x000000128860723c */ /* 0x000fe20000001860 */
[----:B------:R-:W-:Y:S07]  /*c810*/  @!UPT UIADD3 URZ, URZ, URZ, URZ ;  /* 0x0000003f3f3ff290 */ /* 0x000fee000fffe03f */
[----:B------:R-:W-:-:S11]  /*c820*/  @P0 BRA `(.L_x_1149) ;  /* 0xffffcf4000000947 */ /* 0x000fd6000383ffff */
.L_x_1142:
[----:B------:R-:W-:Y:S05]  /*c830*/  BRA.DIV ~URZ, `(.L_x_1150) ;  /* 0x00006af27f007947 */ /* 0x000fea000b800000 */
[----:B------:R1:W2:Y:S02]  /*c840*/  SHFL.BFLY PT, R0, R185, 0x2, 0x1f ;  /* 0x0c401f00b9007f89 */ /* 0x0002a400000e0000 */
.L_x_1237:
[----:B--2---:R-:W-:Y:S01]  /*c850*/  FADD.FTZ R5, R0, R185 ;  /* 0x000000b900057221 */ /* 0x004fe20000010000 */
[----:B------:R-:W-:Y:S05]  /*c860*/  BRA.DIV ~URZ, `(.L_x_1151) ;  /* 0x00006b127f007947 */ /* 0x000fea000b800000 */
[----:B------:R-:W2:Y:S04]  /*c870*/  SHFL.BFLY PT, R0, R186, 0x2, 0x1f ;  /* 0x0c401f00ba007f89 */ /* 0x000ea800000e0000 */
[----:B------:R-:W3:Y:S01]  /*c880*/  SHFL.BFLY PT, R2, R5, 0x1, 0x1f ;  /* 0x0c201f0005027f89 */ /* 0x000ee200000e0000 */
[----:B--2---:R-:W-:-:S02]  /*c890*/  FADD.FTZ R4, R0, R186 ;  /* 0x000000ba00047221 */ /* 0x004fc40000010000 */
[----:B---3--:R-:W-:-:S03]  /*c8a0*/  FADD.FTZ R5, R5, R2 ;  /* 0x0000000205057221 */ /* 0x008fc60000010000 */
[----:B------:R2:W3:Y:S04]  /*c8b0*/  SHFL.BFLY PT, R3, R4, 0x1, 0x1f ;  /* 0x0c201f0004037f89 */ /* 0x0004e800000e0000 */
.L_x_1238:
[----:B------:R-:W-:Y:S01]  /*c8c0*/  FSETP.NE.FTZ.AND P1, PT, R5, RZ, PT ;  /* 0x000000ff0500720b */ /* 0x000fe20003f35000 */
[----:B---3--:R-:W-:Y:S01]  /*c8d0*/  FADD.FTZ R3, R3, R4 ;  /* 0x0000000403037221 */ /* 0x008fe20000010000 */
[----:B------:R-:W-:Y:S02]  /*c8e0*/  MOV R2, RZ ;  /* 0x000000ff00027202 */ /* 0x000fe40000000f00 */
[----:B------:R-:W-:Y:S02]  /*c8f0*/  MOV R0, RZ ;  /* 0x000000ff00007202 */ /* 0x000fe40000000f00 */
[----:B------:R-:W-:Y:S02]  /*c900*/  FSETP.NE.FTZ.AND P0, PT, R3, RZ, PT ;  /* 0x000000ff0300720b */ /* 0x000fe40003f15000 */
[----:B------:R-:W-:Y:S02]  /*c910*/  MOV R23, 0xff800000 ;  /* 0xff80000000177802 */ /* 0x000fe40000000f00 */
        /* <DEDUP_REMOVED lines=111> */
.L_x_1111:
        /* <DEDUP_REMOVED lines=17> */
.L_x_1153:
[----:B------:R-:W-:Y:S05]  /*d120*/  BSYNC B0 ;  /* 0x0000000000007941 */ /* 0x000fea0003800000 */
.L_x_1152:
[----:B------:R-:W-:Y:S01]  /*d130*/  PRMT R0, R0, 0x9910, RZ ;  /* 0x0000991000007816 */ /* 0x000fe200000000ff */
[----:B------:R-:W-:Y:S01]  /*d140*/  BSSY B1, `(.L_x_1154) ;  /* 0x000032c000017945 */ /* 0x000fe20003800000 */
[----:B------:R-:W-:Y:S02]  /*d150*/  IMAD.MOV.U32 R78, RZ, RZ, R208 ;  /* 0x000000ffff4e7224 */ /* 0x000fe400078e00d0 */
[----:B------:R-:W-:-:S13]  /*d160*/  ISETP.NE.AND P0, PT, R0, RZ, PT ;  /* 0x000000ff0000720c */ /* 0x000fda0003f05270 */
[----:B------:R-:W-:Y:S05]  /*d170*/  @!P0 BRA `(.L_x_1155) ;  /* 0x0000260000008947 */ /* 0x000fea0003800000 */
[----:B------:R-:W2:Y:S04]  /*d180*/  LDL R7, [R1+0x8] ;  /* 0x0000080001077983 */ /* 0x000ea80000100800 */
[----:B------:R-:W3:Y:S04]  /*d190*/  LDL R5, [R1] ;  /* 0x0000000001057983 */ /* 0x000ee80000100800 */
[----:B------:R-:W4:Y:S01]  /*d1a0*/  LDL R6, [R1+0x4] ;  /* 0x0000040001067983 */ /* 0x000f220000100800 */
        /* <DEDUP_REMOVED lines=99> */
[----:B----4-:R-:W-:Y:S02]  /*d7e0*/  F2FP.PACK_AB R2, R43, R42 ;  /* 0x0000002a2b02723e */ /* 0x010fe400000000ff */
[----:B------:R-:W-:-:S03]  /*d7f0*/  @P3 IADD3.X R5, R221, c[0x0][0x50c], RZ, P0, !PT ;  /* 0x00014300dd053a10 */ /* 0x000fc600007fe4ff */
        /* <DEDUP_REMOVED lines=17> */
.L_x_1156:
[----:B------:R-:W3:Y:S01]  /*d910*/  LDL R82, [R1+0x10] ;  /* 0x0000100001527983 */ /* 0x000ee20000100800 */
[----:B------:R-:W-:Y:S01]  /*d920*/  IMAD.MOV.U32 R9, RZ, RZ, 0x368 ;  /* 0x00000368ff097424 */ /* 0x000fe200078e00ff */
[----:B------:R-:W-:Y:S01]  /*d930*/  ISETP.GT.AND P3, PT, R5, 0x1, PT ;  /* 0x000000010500780c */ /* 0x000fe20003f64270 */
[----:B--2---:R-:W-:Y:S01]  /*d940*/  IMAD.MOV.U32 R2, RZ, RZ, c[0x0][0x4e8] ;  /* 0x00013a00ff027624 */ /* 0x004fe200078e00ff */
[----:B------:R-:W-:Y:S01]  /*d950*/  ISETP.NE.U32.AND P0, PT, RZ, c[0x0][0x500], PT ;  /* 0x00014000ff007a0c */ /* 0x000fe20003f05070 */
[----:B------:R-:W1:Y:S01]  /*d960*/  S2R R83, SR_TID.X ;  /* 0x0000000000537919 */ /* 0x000e620000002100 */
[----:B------:R-:W-:-:S02]  /*d970*/  SEL R9, R9, 0x328, P3 ;  /* 0x0000032809097807 */ /* 0x000fc40001800000 */
[----:B------:R-:W-:Y:S02]  /*d980*/  ISETP.NE.AND.EX P0, PT, RZ, c[0x0][0x504], PT, P0 ;  /* 0x00014100ff007a0c */ /* 0x000fe40003f05300 */
[----:B------:R2:W4:Y:S01]  /*d990*/  LDC.64 R4, c[0x0][R9+0x170] ;  /* 0x00005c0009047b82 */ /* 0x0005220000000a00 */
[----:B------:R-:W-:Y:S02]  /*d9a0*/  ISETP.NE.AND P2, PT, R2, 0x1, PT ;  /* 0x000000010200780c */ /* 0x000fe40003f45270 */
[----:B------:R-:W-:Y:S02]  /*d9b0*/  SEL R8, R216, RZ, !P0 ;  /* 0x000000ffd8087207 */ /* 0x000fe40004000000 */
[----:B------:R-:W-:Y:S02]  /*d9c0*/  SEL R3, R224, RZ, !P0 ;  /* 0x000000ffe0037207 */ /* 0x000fe40004000000 */
[----:B------:R-:W-:Y:S01]  /*d9d0*/  LOP3.LUT R10, R210, 0xffff, RZ, 0xc0, !PT ;  /* 0x0000ffffd20a7812 */ /* 0x000fe200078ec0ff */
[----:B------:R2:W4:Y:S08]  /*d9e0*/  LDC.64 R16, c[0x0][R9+0x168] ;  /* 0x00005a0009107b82 */ /* 0x0005300000000a00 */
[----:B------:R2:W4:Y:S01]  /*d9f0*/  LDC.64 R18, c[0x0][R9+0x178] ;  /* 0x00005e0009127b82 */ /* 0x0005220000000a00 */
[----:B-1----:R-:W-:-:S04]  /*da00*/  SHF.R.S32.HI R79, RZ, 0x1f, R83 ;  /* 0x0000001fff4f7819 */ /* 0x002fc80000011453 */
[----:B------:R-:W-:-:S03]  /*da10*/  LEA.HI R79, R79, R83, RZ, 0x5 ;  /* 0x000000534f4f7211 */ /* 0x000fc600078f28ff */
[----:B------:R2:W1:Y:S01]  /*da20*/  LDC.64 R20, c[0x0][R9+0x160] ;  /* 0x0000580009147b82 */ /* 0x0004620000000a00 */
[----:B------:R-:W-:-:S05]  /*da30*/  LOP3.LUT R79, R79, 0xffffffe0, RZ, 0xc0, !PT ;  /* 0xffffffe04f4f7812 */ /* 0x000fca00078ec0ff */
[----:B------:R-:W-:Y:S02]  /*da40*/  IMAD.IADD R79, R83, 0x1, -R79 ;  /* 0x00000001534f7824 */ /* 0x000fe400078e0a4f */
[----:B--2---:R-:W-:Y:S02]  /*da50*/  IMAD.IADD R9, R212, 0x1, R205 ;  /* 0x00000001d4097824 */ /* 0x004fe400078e02cd */
[----:B----4-:R-:W-:-:S04]  /*da60*/  IMAD R2, R5, R8, RZ ;  /* 0x0000000805027224 */ /* 0x010fc800078e02ff */
[----:B------:R-:W-:Y:S02]  /*da70*/  IMAD R12, R4, R3, R2 ;  /* 0x00000003040c7224 */ /* 0x000fe400078e0202 */
[----:B------:R-:W-:-:S04]  /*da80*/  @P2 IMAD.HI.U32 R3, R9, c[0x0][0x4ec], RZ ;  /* 0x00013b0009032a27 */ /* 0x000fc800078e00ff */
[----:B------:R-:W-:-:S04]  /*da90*/  IMAD.WIDE.U32 R4, R4, R8, RZ ;  /* 0x0000000804047225 */ /* 0x000fc800078e00ff */
[----:B------:R-:W-:-:S04]  /*daa0*/  IMAD.WIDE.U32 R6, R16, R10, RZ ;  /* 0x0000000a10067225 */ /* 0x000fc800078e00ff */
[----:B------:R-:W-:Y:S01]  /*dab0*/  IMAD.MOV.U32 R2, RZ, RZ, R9 ;  /* 0x000000ffff027224 */ /* 0x000fe200078e0009 */
[----:B------:R-:W-:Y:S01]  /*dac0*/  @P2 SHF.R.U32.HI R2, RZ, c[0x0][0x4f0], R3 ;  /* 0x00013c00ff022a19 */ /* 0x000fe20000011603 */
[----:B------:R-:W-:Y:S01]  /*dad0*/  IMAD R11, R17, R10, RZ ;  /* 0x0000000a110b7224 */ /* 0x000fe200078e02ff */
        /* <DEDUP_REMOVED lines=13> */
[----:B-1----:R-:W-:Y:S01]  /*dbb0*/  IMAD R2, R21, R3, RZ ;  /* 0x0000000315027224 */ /* 0x002fe200078e02ff */
        /* <DEDUP_REMOVED lines=69> */
.L_x_1239:
[----:B------:R-:W-:Y:S05]  /*e010*/  BRA.DIV ~URZ, `(.L_x_1159) ;  /* 0x000054c27f007947 */ /* 0x000fea000b800000 */
[----:B------:R4:W2:Y:S02]  /*e020*/  SHFL.IDX PT, R0, R11, RZ, 0x181f ;  /* 0x00181fff0b007589 */ /* 0x0008a400000e0000 */
.L_x_1240:
        /* <DEDUP_REMOVED lines=19> */
.L_x_1161:
[----:B------:R-:W-:Y:S05]  /*e160*/  BSYNC B0 ;  /* 0x0000000000007941 */ /* 0x000fea0003800000 */
.L_x_1160:
[----:B------:R-:W-:Y:S05]  /*e170*/  BRA.DIV ~URZ, `(.L_x_1162) ;  /* 0x000053d27f007947 */ /* 0x000fea000b800000 */
[----:B---3--:R3:W4:Y:S04]  /*e180*/  SHFL.IDX PT, R8, R9, 0x1, 0x181f ;  /* 0x00381f0009087f89 */ /* 0x00872800000e0000 */
[----:B--2---:R3:W2:Y:S02]  /*e190*/  SHFL.IDX PT, R0, R11, 0x1, 0x181f ;  /* 0x00381f000b007f89 */ /* 0x0046a400000e0000 */
.L_x_1241:
        /* <DEDUP_REMOVED lines=19> */
.L_x_1164:
[----:B------:R-:W-:Y:S05]  /*e2d0*/  BSYNC B0 ;  /* 0x0000000000007941 */ /* 0x000fea0003800000 */
.L_x_1163:
[----:B------:R-:W-:Y:S05]  /*e2e0*/  BRA.DIV ~URZ, `(.L_x_1165) ;  /* 0x000053327f007947 */ /* 0x000fea000b800000 */
[----:B----4-:R4:W3:Y:S02]  /*e2f0*/  SHFL.IDX PT, R8, R9, 0x2, 0x181f ;  /* 0x00581f0009087f89 */ /* 0x0108e400000e0000 */
.L_x_1242:
[----:B------:R-:W-:Y:S05]  /*e300*/  BRA.DIV ~URZ, `(.L_x_1166) ;  /* 0x000053827f007947 */ /* 0x000fea000b800000 */
[----:B--2---:R2:W4:Y:S02]  /*e310*/  SHFL.IDX PT, R0, R11, 0x2, 0x181f ;  /* 0x00581f000b007f89 */ /* 0x00452400000e0000 */
.L_x_1243:
        /* <DEDUP_REMOVED lines=19> */
.L_x_1168:
[----:B------:R-:W-:Y:S05]  /*e450*/  BSYNC B0 ;  /* 0x0000000000007941 */ /* 0x000fea0003800000 */
.L_x_1167:
[----:B------:R-:W-:Y:S05]  /*e460*/  BRA.DIV ~URZ, `(.L_x_1169) ;  /* 0x000052927f007947 */ /* 0x000fea000b800000 */
[----:B---3--:R3:W2:Y:S04]  /*e470*/  SHFL.IDX PT, R6, R9, 0x3, 0x181f ;  /* 0x00781f0009067f89 */ /* 0x0086a800000e0000 */
[----:B----4-:R3:W4:Y:S02]  /*e480*/  SHFL.IDX PT, R0, R11, 0x3, 0x181f ;  /* 0x00781f000b007f89 */ /* 0x01072400000e0000 */
.L_x_1244:
        /* <DEDUP_REMOVED lines=20> */
.L_x_1157:
[----:B------:R-:W-:Y:S02]  /*e5d0*/  IMAD R11, R11, c[0x0][0x408], RZ ;  /* 0x000102000b0b7a24 */ /* 0x000fe400078e02ff */
[----:B------:R-:W-:-:S04]  /*e5e0*/  IMAD.WIDE.U32 R2, R0, c[0x0][0x408], RZ ;  /* 0x0001020000027a25 */ /* 0x000fc800078e00ff */
[----:B------:R-:W-:Y:S02]  /*e5f0*/  IMAD R0, R0, c[0x0][0x40c], R11 ;  /* 0x0001030000007a24 */ /* 0x000fe400078e020b */
[----:B-1----:R-:W-:-:S03]  /*e600*/  @P2 IMAD.HI.U32 R5, R9, c[0x0][0x4ec], RZ ;  /* 0x00013b0009052a27 */ /* 0x002fc600078e00ff */
        /* <DEDUP_REMOVED lines=28> */
.L_x_1245:
[----:B------:R-:W-:Y:S05]  /*e7d0*/  BRA.DIV ~URZ, `(.L_x_1172) ;  /* 0x000050627f007947 */ /* 0x000fea000b800000 */
[----:B------:R3:W4:Y:S02]  /*e7e0*/  SHFL.IDX PT, R0, R12, RZ, 0x1c1f ;  /* 0x001c1fff0c007589 */ /* 0x00072400000e0000 */
.L_x_1246:
        /* <DEDUP_REMOVED lines=122> */
.L_x_1174:
[----:B------:R-:W-:Y:S05]  /*ef90*/  BSYNC B0 ;  /* 0x0000000000007941 */ /* 0x000fea0003800000 */
.L_x_1173:
[----:B------:R-:W-:Y:S05]  /*efa0*/  BRA.DIV ~URZ, `(.L_x_1175) ;  /* 0x000049027f007947 */ /* 0x000fea000b800000 */
[----:B--2---:R2:W1:Y:S04]  /*efb0*/  SHFL.IDX PT, R4, R5, 0x1, 0x1c1f ;  /* 0x003c1f0005047f89 */ /* 0x00446800000e0000 */
[----:B----4-:R2:W4:Y:S02]  /*efc0*/  SHFL.IDX PT, R0, R12, 0x1, 0x1c1f ;  /* 0x003c1f000c007f89 */ /* 0x01052400000e0000 */
.L_x_1247:
        /* <DEDUP_REMOVED lines=123> */
.L_x_1155:
        /* <DEDUP_REMOVED lines=19> */
.L_x_1176:
        /* <DEDUP_REMOVED lines=55> */
.L_x_1178:
[----:B------:R-:W-:Y:S05]  /*fc20*/  BSYNC B0 ;  /* 0x0000000000007941 */ /* 0x000fea0003800000 */
.L_x_1177:
        /* <DEDUP_REMOVED lines=34> */
.L_x_1248:
[----:B------:R-:W-:Y:S05]  /*fe50*/  BRA.DIV ~URZ, `(.L_x_1180) ;  /* 0x00003b927f007947 */ /* 0x000fea000b800000 */
[----:B------:R3:W4:Y:S02]  /*fe60*/  SHFL.IDX PT, R0, R12, RZ, 0x181f ;  /* 0x00181fff0c007589 */ /* 0x00072400000e0000 */
.L_x_1249:
        /* <DEDUP_REMOVED lines=20> */
.L_x_1182:
[----:B------:R-:W-:Y:S05]  /*ffb0*/  BSYNC B0 ;  /* 0x0000000000007941 */ /* 0x000fea0003800000 */
.L_x_1181:
[----:B------:R-:W-:Y:S05]  /*ffc0*/  BRA.DIV ~URZ, `(.L_x_1183) ;  /* 0x00003a927f007947 */ /* 0x000fea000b800000 */
[----:B--2---:R2:W1:Y:S04]  /*ffd0*/  SHFL.IDX PT, R8, R9, 0x1, 0x181f ;  /* 0x00381f0009087f89 */ /* 0x00446800000e0000 */
[----:B----4-:R2:W4:Y:S02]  /*ffe0*/  SHFL.IDX PT, R0, R12, 0x1, 0x181f ;  /* 0x00381f000c007f89 */ /* 0x01052400000e0000 */
.L_x_1250:
        /* <DEDUP_REMOVED lines=19> */
.L_x_1185:
[----:B------:R-:W-:Y:S05]  /*10120*/  BSYNC B0 ;  /* 0x0000000000007941 */ /* 0x000fea0003800000 */
.L_x_1184:
[----:B------:R-:W-:Y:S05]  /*10130*/  BRA.DIV ~URZ, `(.L_x_1186) ;  /* 0x000039f27f007947 */ /* 0x000fea000b800000 */
[----:B-1----:R1:W2:Y:S02]  /*10140*/  SHFL.IDX PT, R8, R9, 0x2, 0x181f ;  /* 0x00581f0009087f89 */ /* 0x0022a400000e0000 */
.L_x_1251:
[----:B------:R-:W-:Y:S05]  /*10150*/  BRA.DIV ~URZ, `(.L_x_1187) ;  /* 0x00003a427f007947 */ /* 0x000fea000b800000 */
[----:B----4-:R4:W1:Y:S02]  /*10160*/  SHFL.IDX PT, R0, R12, 0x2, 0x181f ;  /* 0x00581f000c007f89 */ /* 0x01086400000e0000 */
.L_x_1252:
        /* <DEDUP_REMOVED lines=19> */
.L_x_1189:
[----:B------:R-:W-:Y:S05]  /*102a0*/  BSYNC B0 ;  /* 0x0000000000007941 */ /* 0x000fea0003800000 */
.L_x_1188:
[----:B------:R-:W-:Y:S05]  /*102b0*/  BRA.DIV ~URZ, `(.L_x_1190) ;  /* 0x000039527f007947 */ /* 0x000fea000b800000 */
[----:B--2---:R2:W3:Y:S04]  /*102c0*/  SHFL.IDX PT, R8, R9, 0x3, 0x181f ;  /* 0x00781f0009087f89 */ /* 0x0044e800000e0000 */
[----:B-1----:R2:W1:Y:S02]  /*102d0*/  SHFL.IDX PT, R0, R12, 0x3, 0x181f ;  /* 0x00781f000c007f89 */ /* 0x00246400000e0000 */
.L_x_1253:
        /* <DEDUP_REMOVED lines=18> */
.L_x_1170:
[----:B------:R-:W-:Y:S05]  /*10400*/  BSYNC B1 ;  /* 0x0000000000017941 */ /* 0x000fea0003800000 */
.L_x_1154:
        /* <DEDUP_REMOVED lines=9> */
[----:B--2-4-:R-:W-:-:S04]  /*104a0*/  LOP3.LUT R12, R0, 0x1f, RZ, 0xc0, !PT ;  /* 0x0000001f000c7812 */ /* 0x014fc800078ec0ff */
[----:B------:R-:W-:Y:S01]  /*104b0*/  ISETP.NE.AND P5, PT, R12, 0x1f, PT ;  /* 0x0000001f0c00780c */ /* 0x000fe20003fa5270 */
[----:B------:R-:W-:Y:S10]  /*104c0*/  BRA.DIV ~URZ, `(.L_x_1192) ;  /* 0x000038127f007947 */ /* 0x000ff4000b800000 */
[----:B------:R2:W3:Y:S02]  /*104d0*/  SHFL.IDX PT, R9, R78, RZ, 0x1f ;  /* 0x00001fff4e097589 */ /* 0x0004e400000e0000 */
.L_x_1254:
[----:B------:R-:W-:Y:S05]  /*104e0*/  BRA.DIV ~URZ, `(.L_x_1193) ;  /* 0x000038627f007947 */ /* 0x000fea000b800000 */
[----:B------:R4:W2:Y:S02]  /*104f0*/  SHFL.IDX PT, R8, R78, 0x1, 0x1f ;  /* 0x00201f004e087f89 */ /* 0x0008a400000e0000 */
.L_x_1255:
        /* <DEDUP_REMOVED lines=18> */
.L_x_1256:
        /* <DEDUP_REMOVED lines=16> */
.L_x_1257:
[----:B----4-:R-:W-:Y:S01]  /*10720*/  IMAD R0, R0, c[0x0][0x538], RZ ;  /* 0x00014e0000007a24 */ /* 0x010fe200078e02ff */
[----:B------:R-:W-:Y:S04]  /*10730*/  BSSY B1, `(.L_x_1196) ;  /* 0x00000c5000017945 */ /* 0x000fe80003800000 */
[----:B--2---:R-:W-:-:S04]  /*10740*/  IADD3 R8, R0, R8, RZ ;  /* 0x0000000800087210 */ /* 0x004fc80007ffe0ff */
[----:B---3--:R-:W-:-:S13]  /*10750*/  ISETP.GT.AND P6, PT, R8, R9, PT ;  /* 0x000000090800720c */ /* 0x008fda0003fc4270 */
[----:B------:R-:W-:Y:S05]  /*10760*/  @P6 BRA `(.L_x_1197) ;  /* 0x0000024000006947 */ /* 0x000fea0003800000 */
.L_x_1201:
        /* <DEDUP_REMOVED lines=16> */
.L_x_1258:
        /* <DEDUP_REMOVED lines=16> */
.L_x_1259:
[----:B--2---:R-:W-:-:S05]  /*10970*/  IMAD R0, R0, c[0x0][0x538], RZ ;  /* 0x00014e0000007a24 */ /* 0x004fca00078e02ff */
[----:B------:R-:W-:-:S04]  /*10980*/  IADD3 R8, R0, R8, RZ ;  /* 0x0000000800087210 */ /* 0x000fc80007ffe0ff */
[----:B------:R-:W-:-:S13]  /*10990*/  ISETP.GT.AND P6, PT, R8, R9, PT ;  /* 0x000000090800720c */ /* 0x000fda0003fc4270 */
[----:B-1----:R-:W-:Y:S05]  /*109a0*/  @!P6 BRA `(.L_x_1201) ;  /* 0xfffffdc00000e947 */ /* 0x002fea000383ffff */
.L_x_1197:
[----:B------:R-:W-:-:S05]  /*109b0*/  IADD3 R8, -R0, R8, RZ ;  /* 0x0000000800087210 */ /* 0x000fca0007ffe1ff */
[----:B------:R-:W-:-:S05]  /*109c0*/  IMAD R0, R4, c[0x0][0x538], R8 ;  /* 0x00014e0004007a24 */ /* 0x000fca00078e0208 */
[----:B------:R-:W-:Y:S01]  /*109d0*/  ISETP.GT.AND P0, PT, R0, R9, PT ;  /* 0x000000090000720c */ /* 0x000fe20003f04270 */
[----:B------:R-:W-:-:S12]  /*109e0*/  BRA.DIV ~URZ, `(.L_x_1202) ;  /* 0x000037c27f007947 */ /* 0x000fd8000b800000 */
[----:B------:R-:W-:-:S04]  /*109f0*/  VOTE.ANY R5, PT, !P0 ;  /* 0x0000000000057806 */ /* 0x000fc800040e0100 */
.L_x_1260:
[----:B------:R-:W2:Y:S02]  /*10a00*/  POPC R0, R5 ;  /* 0x0000000500007309 */ /* 0x000ea40000000000 */
[----:B--2---:R-:W-:Y:S01]  /*10a10*/  IADD3 R211, R0, R211, RZ ;  /* 0x000000d300d37210 */ /* 0x004fe20007ffe0ff */
[----:B------:R-:W-:Y:S05]  /*10a20*/  BRA.DIV ~URZ, `(.L_x_1203) ;  /* 0x000037d27f007947 */ /* 0x000fea000b800000 */
[----:B------:R2:W3:Y:S04]  /*10a30*/  SHFL.IDX PT, R10, R6, R0, 0x1f ;  /* 0x00001f00060a7589 */ /* 0x0004e800000e0000 */
[----:B------:R2:W4:Y:S02]  /*10a40*/  SHFL.IDX PT, R7, R7, R0, 0x1f ;  /* 0x00001f0007077589 */ /* 0x00052400000e0000 */
.L_x_1261:
[----:B------:R-:W-:Y:S01]  /*10a50*/  ISETP.NE.AND P0, PT, R5, RZ, PT ;  /* 0x000000ff0500720c */ /* 0x000fe20003f05270 */
[----:B------:R-:W-:-:S12]  /*10a60*/  BSSY B0, `(.L_x_1204) ;  /* 0x0000005000007945 */ /* 0x000fd80003800000 */
[----:B------:R-:W-:Y:S05]  /*10a70*/  @!P0 BRA `(.L_x_1205) ;  /* 0x0000003000008947 */ /* 0x000fea0003800000 */
[----:B--2---:R-:W-:Y:S01]  /*10a80*/  IADD3 R0, R0, -0x1, RZ ;  /* 0xffffffff00007810 */ /* 0x004fe20007ffe0ff */
[----:B------:R-:W-:Y:S05]  /*10a90*/  BRA.DIV ~URZ, `(.L_x_1206) ;  /* 0x000038327f007947 */ /* 0x000fea000b800000 */
[----:B------:R2:W1:Y:S02]  /*10aa0*/  SHFL.IDX PT, R11, R4, R0, 0x1f ;  /* 0x00001f00040b7589 */ /* 0x00046400000e0000 */
.L_x_1205:
[----:B------:R-:W-:Y:S05]  /*10ab0*/  BSYNC B0 ;  /* 0x0000000000007941 */ /* 0x000fea0003800000 */
.L_x_1204:
        /* <DEDUP_REMOVED lines=66> */
.L_x_1208:
        /* <DEDUP_REMOVED lines=66> */
.L_x_1209:
[----:B------:R-:W-:Y:S05]  /*11300*/  BSYNC B0 ;  /* 0x0000000000007941 */ /* 0x000fea0003800000 */
.L_x_1207:
[----:B------:R-:W-:-:S04]  /*11310*/  LOP3.LUT R0, RZ, R0, RZ, 0x33, !PT ;  /* 0x00000000ff007212 */ /* 0x000fc800078e33ff */
[----:B------:R-:W-:Y:S01]  /*11320*/  IADD3 R209, R0, R10, RZ ;  /* 0x0000000a00d17210 */ /* 0x000fe20007ffe0ff */
[----:B------:R-:W-:Y:S05]  /*11330*/  BRA `(.L_x_1210) ;  /* 0x0000004000007947 */ /* 0x000fea0003800000 */
.L_x_1198:
[----:B------:R-:W-:Y:S01]  /*11340*/  IMAD.MOV.U32 R208, RZ, RZ, R9 ;  /* 0x000000ffffd07224 */ /* 0x000fe200078e0009 */
[----:B------:R-:W-:Y:S01]  /*11350*/  MOV R210, RZ ;  /* 0x000000ff00d27202 */ /* 0x000fe20000000f00 */
[----:B------:R-:W-:Y:S01]  /*11360*/  IMAD.MOV.U32 R209, RZ, RZ, RZ ;  /* 0x000000ffffd17224 */ /* 0x000fe200078e00ff */
[----:B------:R-:W-:Y:S02]  /*11370*/  MOV R211, c[0x0][0x53c] ;  /* 0x00014f0000d37a02 */ /* 0x000fe40000000f00 */
.L_x_1210:
[----:B------:R-:W-:Y:S05]  /*11380*/  BSYNC B1 ;  /* 0x0000000000017941 */ /* 0x000fea0003800000 */
.L_x_1196:
[----:B------:R-:W-:Y:S01]  /*11390*/  WARPSYNC 0xffffffff ;  /* 0xffffffff00007948 */ /* 0x000fe20003800000 */
[----:B------:R-:W-:Y:S01]  /*113a0*/  BAR.SYNC.DEFER_BLOCKING 0x4, 0x100 ;  /* 0x0104000000007b1d */ /* 0x000fe20000010000 */
[----:B------:R-:W-:-:S13]  /*113b0*/  ISETP.NE.AND P0, PT, R12, RZ, PT ;  /* 0x000000ff0c00720c */ /* 0x000fda0003f05270 */
[----:B------:R2:W-:Y:S04]  /*113c0*/  @!P0 STS.128 [0x18100], R208 ;  /* 0x018100d0ff008388 */ /* 0x0005e80000000c00 */
[----:B------:R-:W-:Y:S06]  /*113d0*/  BAR.ARV 0x5, 0x100 ;  /* 0x0144000000007b1d */ /* 0x000fec0000002000 */
.L_x_1191:
[----:B-1----:R-:W-:-:S13]  /*113e0*/  ISETP.GE.AND P0, PT, R211, c[0x0][0x53c], PT ;  /* 0x00014f00d3007a0c */ /* 0x002fda0003f06270 */
[----:B--23--:R-:W-:Y:S01]  /*113f0*/  @P0 CALL.REL.NOINC `(.L_x_1211) ;  /* 0x0000001000000944 */ /* 0x00cfe20003c00000 */
[----:B------:R-:W-:Y:S05]  /*11400*/  BRA `(.L_x_1212) ;  /* 0xffff062000007947 */ /* 0x000fea000383ffff */
.L_x_1211:
[----:B------:R-:W-:Y:S05]  /*11410*/  EXIT ;  /* 0x000000000000794d */ /* 0x000fea0003800000 */
.L_x_1094:
[----:B------:R-:W-:Y:S01]  /*11420*/  IMAD.MOV.U32 R0, RZ, RZ, R5 ;  /* 0x000000ffff007224 */ /* 0x000fe200078e0005 */
[----:B------:R-:W-:Y:S02]  /*11430*/  MOV R2, 0x1 ;  /* 0x0000000100027802 */ /* 0x000fe40000000f00 */
[----:B------:R-:W-:Y:S02]  /*11440*/  MOV R3, 0x11460 ;  /* 0x0001146000037802 */ /* 0x000fe40000000f00 */
[----:B--2---:R-:W-:Y:S05]  /*11450*/  CALL.REL.NOINC `($__internal_20_$__cuda_sm70_shflsync_up_p) ;  /* 0x00002fa000007944 */ /* 0x004fea0003c00000 */
[----:B------:R-:W-:Y:S01]  /*11460*/  MOV R0, R4 ;  /* 0x0000000400007202 */ /* 0x000fe20000000f00 */
[----:B------:R-:W-:Y:S05]  /*11470*/  BRA `(.L_x_1213) ;  /* 0xfffeefc000007947 */ /* 0x000fea000383ffff */
.L_x_1095:
[----:B------:R-:W-:Y:S01]  /*11480*/  IMAD.MOV.U32 R0, RZ, RZ, R5 ;  /* 0x000000ffff007224 */ /* 0x000fe200078e0005 */
[----:B------:R-:W-:Y:S02]  /*11490*/  MOV R2, 0x2 ;  /* 0x0000000200027802 */ /* 0x000fe40000000f00 */
[----:B------:R-:W-:Y:S02]  /*114a0*/  MOV R3, 0x114c0 ;  /* 0x000114c000037802 */ /* 0x000fe40000000f00 */
[----:B--2---:R-:W-:Y:S05]  /*114b0*/  CALL.REL.NOINC `($__internal_20_$__cuda_sm70_shflsync_up_p) ;  /* 0x00002f4000007944 */ /* 0x004fea0003c00000 */
[----:B------:R-:W-:Y:S01]  /*114c0*/  SEL R0, R4, RZ, P4 ;  /* 0x000000ff04007207 */ /* 0x000fe20002000000 */
[----:B------:R-:W-:Y:S01]  /*114d0*/  IMAD.MOV.U32 R2, RZ, RZ, 0x4 ;  /* 0x00000004ff027424 */ /* 0x000fe200078e00ff */
[----:B------:R-:W-:-:S03]  /*114e0*/  MOV R3, 0x11510 ;  /* 0x0001151000037802 */ /* 0x000fc60000000f00 */
[----:B------:R-:W-:Y:S02]  /*114f0*/  IMAD.IADD R0, R5, 0x1, R0 ;  /* 0x0000000105007824 */ /* 0x000fe400078e0200 */
[----:B------:R-:W-:Y:S05]  /*11500*/  CALL.REL.NOINC `($__internal_20_$__cuda_sm70_shflsync_up_p) ;  /* 0x00002ef000007944 */ /* 0x000fea0003c00000 */
        /* <DEDUP_REMOVED lines=12> */
[----:B------:R-:W-:Y:S02]  /*115d0*/  MOV R184, 0x1f ;  /* 0x0000001f00b87802 */ /* 0x000fe40000000f00 */
[----:B------:R-:W-:Y:S01]  /*115e0*/  MOV R3, 0x11620 ;  /* 0x0001162000037802 */ /* 0x000fe20000000f00 */
[----:B------:R-:W-:-:S04]  /*115f0*/  IMAD.IADD R4, R0, 0x1, R4 ;  /* 0x0000000100047824 */ /* 0x000fc800078e0204 */
[----:B------:R-:W-:Y:S02]  /*11600*/  IMAD.MOV.U32 R183, RZ, RZ, R4 ;  /* 0x000000ffffb77224 */ /* 0x000fe400078e0004 */
[----:B------:R-:W-:Y:S05]  /*11610*/  CALL.REL.NOINC `($__internal_19_$__cuda_sm70_shflsync_idx_p) ;  /* 0x00002d8000007944 */ /* 0x000fea0003c00000 */
[----:B------:R-:W-:Y:S01]  /*11620*/  MOV R0, R183 ;  /* 0x000000b700007202 */ /* 0x000fe20000000f00 */
[----:B------:R-:W-:Y:S05]  /*11630*/  BRA `(.L_x_1214) ;  /* 0xfffeef0000007947 */ /* 0x000fea000383ffff */
.L_x_1097:
[----:B------:R-:W-:Y:S02]  /*11640*/  SEL R0, RZ, 0x1, P0 ;  /* 0x00000001ff007807 */ /* 0x000fe40000000000 */
[----:B------:R-:W-:Y:S02]  /*11650*/  MOV R2, 0x11670 ;  /* 0x0001167000027802 */ /* 0x000fe40000000f00 */
[----:B--2---:R-:W-:Y:S05]  /*11660*/  CALL.REL.NOINC `($__internal_21_$__cuda_sm70_votesync_ballot) ;  /* 0x00002e0000007944 */ /* 0x004fea0003c00000 */
[----:B------:R-:W-:Y:S01]  /*11670*/  MOV R6, R0 ;  /* 0x0000000000067202 */ /* 0x000fe20000000f00 */
[----:B------:R-:W-:Y:S05]  /*11680*/  BRA `(.L_x_1215) ;  /* 0xfffeef4000007947 */ /* 0x000fea000383ffff */
.L_x_1098:
[----:B------:R-:W-:Y:S01]  /*11690*/  IMAD.MOV.U32 R183, RZ, RZ, R9 ;  /* 0x000000ffffb77224 */ /* 0x000fe200078e0009 */
[----:B------:R-:W-:Y:S01]  /*116a0*/  MOV R2, R0 ;  /* 0x0000000000027202 */ /* 0x000fe20000000f00 */
[----:B------:R-:W-:Y:S01]  /*116b0*/  IMAD.MOV.U32 R184, RZ, RZ, 0x1f ;  /* 0x0000001fffb87424 */ /* 0x000fe200078e00ff */
[----:B------:R-:W-:Y:S02]  /*116c0*/  MOV R3, 0x116e0 ;  /* 0x000116e000037802 */ /* 0x000fe40000000f00 */
[----:B------:R-:W-:Y:S05]  /*116d0*/  CALL.REL.NOINC `($__internal_19_$__cuda_sm70_shflsync_idx_p) ;  /* 0x00002cc000007944 */ /* 0x000fea0003c00000 */
[----:B------:R-:W-:Y:S01]  /*116e0*/  IMAD.MOV.U32 R209, RZ, RZ, R183 ;  /* 0x000000ffffd17224 */ /* 0x000fe200078e00b7 */
[----:B------:R-:W-:Y:S01]  /*116f0*/  MOV R183, R8 ;  /* 0x0000000800b77202 */ /* 0x000fe20000000f00 */
[----:B------:R-:W-:Y:S01]  /*11700*/  IMAD.MOV.U32 R5, RZ, RZ, RZ ;  /* 0x000000ffff057224 */ /* 0x000fe200078e00ff */
[----:B------:R-:W-:Y:S01]  /*11710*/  MOV R2, R0 ;  /* 0x0000000000027202 */ /* 0x000fe20000000f00 */
[----:B------:R-:W-:Y:S01]  /*11720*/  IMAD.MOV.U32 R184, RZ, RZ, 0x1f ;  /* 0x0000001fffb87424 */ /* 0x000fe200078e00ff */
[----:B------:R-:W-:-:S02]  /*11730*/  MOV R3, 0x11750 ;  /* 0x0001175000037802 */ /* 0x000fc40000000f00 */
[----:B------:R-:W-:Y:S05]  /*11740*/  CALL.REL.NOINC `($__internal_19_$__cuda_sm70_shflsync_idx_p) ;  /* 0x00002c5000007944 */ /* 0x000fea0003c00000 */
[----:B------:R-:W-:Y:S01]  /*11750*/  MOV R9, R183 ;  /* 0x000000b700097202 */ /* 0x000fe20000000f00 */
[----:B------:R-:W-:Y:S05]  /*11760*/  BRA `(.L_x_1216) ;  /* 0xfffeeec000007947 */ /* 0x000fea000383ffff */
.L_x_1101:
[----:B------:R-:W-:Y:S01]  /*11770*/  IMAD.MOV.U32 R183, RZ, RZ, R4 ;  /* 0x000000ffffb77224 */ /* 0x000fe200078e0004 */
[----:B------:R-:W-:Y:S01]  /*11780*/  MOV R2, R0 ;  /* 0x0000000000027202 */ /* 0x000fe20000000f00 */
[----:B------:R-:W-:Y:S01]  /*11790*/  IMAD.MOV.U32 R184, RZ, RZ, 0x1f ;  /* 0x0000001fffb87424 */ /* 0x000fe200078e00ff */
[----:B------:R-:W-:-:S02]  /*117a0*/  MOV R3, 0x117c0 ;  /* 0x000117c000037802 */ /* 0x000fc40000000f00 */
[----:B--23--:R-:W-:Y:S05]  /*117b0*/  CALL.REL.NOINC `($__internal_19_$__cuda_sm70_shflsync_idx_p) ;  /* 0x00002be000007944 */ /* 0x00cfea0003c00000 */
[----:B------:R-:W-:Y:S01]  /*117c0*/  MOV R5, R183 ;  /* 0x000000b700057202 */ /* 0x000fe20000000f00 */
[----:B------:R-:W-:Y:S05]  /*117d0*/  BRA `(.L_x_1100) ;  /* 0xfffeeeb000007947 */ /* 0x000fea000383ffff */
.L_x_1112:
[----:B------:R-:W-:Y:S01]  /*117e0*/  IMAD.MOV.U32 R183, RZ, RZ, R9 ;  /* 0x000000ffffb77224 */ /* 0x000fe200078e0009 */
[----:B------:R-:W-:Y:S01]  /*117f0*/  MOV R2, RZ ;  /* 0x000000ff00027202 */ /* 0x000fe20000000f00 */
[----:B------:R-:W-:Y:S01]  /*11800*/  IMAD.MOV.U32 R184, RZ, RZ, 0x181f ;  /* 0x0000181fffb87424 */ /* 0x000fe200078e00ff */
[----:B------:R-:W-:-:S02]  /*11810*/  MOV R3, 0x11830 ;  /* 0x0001183000037802 */ /* 0x000fc40000000f00 */
[----:B-----5:R-:W-:Y:S05]  /*11820*/  CALL.REL.NOINC `($__internal_19_$__cuda_sm70_shflsync_idx_p) ;  /* 0x00002b7000007944 */ /* 0x020fea0003c00000 */
[----:B------:R-:W-:Y:S01]  /*11830*/  MOV R8, R183 ;  /* 0x000000b700087202 */ /* 0x000fe20000000f00 */
[----:B------:R-:W-:Y:S05]  /*11840*/  BRA `(.L_x_1217) ;  /* 0xffff0e9000007947 */ /* 0x000fea000383ffff */
.L_x_1113:
[----:B------:R-:W-:Y:S01]  /*11850*/  IMAD.MOV.U32 R183, RZ, RZ, R12 ;  /* 0x000000ffffb77224 */ /* 0x000fe200078e000c */
[----:B------:R-:W-:Y:S01]  /*11860*/  MOV R2, RZ ;  /* 0x000000ff00027202 */ /* 0x000fe20000000f00 */
[----:B------:R-:W-:Y:S01]  /*11870*/  IMAD.MOV.U32 R184, RZ, RZ, 0x181f ;  /* 0x0000181fffb87424 */ /* 0x000fe200078e00ff */
[----:B------:R-:W-:-:S02]  /*11880*/  MOV R3, 0x118a0 ;  /* 0x000118a000037802 */ /* 0x000fc40000000f00 */
[----:B-12--5:R-:W-:Y:S05]  /*11890*/  CALL.REL.NOINC `($__internal_19_$__cuda_sm70_shflsync_idx_p) ;  /* 0x00002b0000007944 */ /* 0x026fea0003c00000 */
[----:B------:R-:W-:Y:S01]  /*118a0*/  MOV R0, R183 ;  /* 0x000000b700007202 */ /* 0x000fe20000000f00 */
[----:B------:R-:W-:Y:S05]  /*118b0*/  BRA `(.L_x_1218) ;  /* 0xffff0e4000007947 */ /* 0x000fea000383ffff */
.L_x_1116:
[----:B------:R-:W-:Y:S01]  /*118c0*/  IMAD.MOV.U32 R183, RZ, RZ, R9 ;  /* 0x000000ffffb77224 */ /* 0x000fe200078e0009 */
[----:B--2---:R-:W-:Y:S01]  /*118d0*/  MOV R2, 0x1 ;  /* 0x0000000100027802 */ /* 0x004fe20000000f00 */
[----:B------:R-:W-:Y:S01]  /*118e0*/  IMAD.MOV.U32 R184, RZ, RZ, 0x181f ;  /* 0x0000181fffb87424 */ /* 0x000fe200078e00ff */
[----:B------:R-:W-:-:S02]  /*118f0*/  MOV R3, 0x11910 ;  /* 0x0001191000037802 */ /* 0x000fc40000000f00 */
[----:B-1-345:R-:W-:Y:S05]  /*11900*/  CALL.REL.NOINC `($__internal_19_$__cuda_sm70_shflsync_idx_p) ;  /* 0x00002a9000007944 */ /* 0x03afea0003c00000 */
[----:B------:R-:W-:Y:S01]  /*11910*/  IMAD.MOV.U32 R8, RZ, RZ, R183 ;  /* 0x000000ffff087224 */ /* 0x000fe200078e00b7 */
[----:B------:R-:W-:Y:S01]  /*11920*/  MOV R2, 0x1 ;  /* 0x0000000100027802 */ /* 0x000fe20000000f00 */
[----:B------:R-:W-:Y:S01]  /*11930*/  IMAD.MOV.U32 R183, RZ, RZ, R12 ;  /* 0x000000ffffb77224 */ /* 0x000fe200078e000c */
[----:B------:R-:W-:-:S02]  /*11940*/  MOV R184, 0x181f ;  /* 0x0000181f00b87802 */ /* 0x000fc40000000f00 */
[----:B------:R-:W-:Y:S02]  /*11950*/  MOV R3, 0x11970 ;  /* 0x0001197000037802 */ /* 0x000fe40000000f00 */
[----:B------:R-:W-:Y:S05]  /*11960*/  CALL.REL.NOINC `($__internal_19_$__cuda_sm70_shflsync_idx_p) ;  /* 0x00002a3000007944 */ /* 0x000fea0003c00000 */
[----:B------:R-:W-:Y:S01]  /*11970*/  MOV R0, R183 ;  /* 0x000000b700007202 */ /* 0x000fe20000000f00 */
[----:B------:R-:W-:Y:S05]  /*11980*/  BRA `(.L_x_1219) ;  /* 0xffff0ef000007947 */ /* 0x000fea000383ffff */
.L_x_1119:
[----:B------:R-:W-:Y:S01]  /*11990*/  IMAD.MOV.U32 R183, RZ, RZ, R9 ;  /* 0x000000ffffb77224 */ /* 0x000fe200078e0009 */
[----:B-1----:R-:W-:Y:S01]  /*119a0*/  MOV R2, 0x2 ;  /* 0x0000000200027802 */ /* 0x002fe20000000f00 */
[----:B------:R-:W-:Y:S01]  /*119b0*/  IMAD.MOV.U32 R184, RZ, RZ, 0x181f ;  /* 0x0000181fffb87424 */ /* 0x000fe200078e00ff */
[----:B------:R-:W-:Y:S02]  /*119c0*/  MOV R3, 0x119e0 ;  /* 0x000119e000037802 */ /* 0x000fe40000000f00 */
[----:B--2345:R-:W-:Y:S05]  /*119d0*/  CALL.REL.NOINC `($__internal_19_$__cuda_sm70_shflsync_idx_p) ;  /* 0x000029c000007944 */ /* 0x03cfea0003c00000 */
[----:B------:R-:W-:Y:S01]  /*119e0*/  MOV R8, R183 ;  /* 0x000000b700087202 */ /* 0x000fe20000000f00 */
[----:B------:R-:W-:Y:S05]  /*119f0*/  BRA `(.L_x_1220) ;  /* 0xffff0fe000007947 */ /* 0x000fea000383ffff */
.L_x_1120:
[----:B------:R-:W-:Y:S01]  /*11a00*/  IMAD.MOV.U32 R183, RZ, RZ, R12 ;  /* 0x000000ffffb77224 */ /* 0x000fe200078e000c */
[----:B------:R-:W-:Y:S01]  /*11a10*/  MOV R2, 0x2 ;  /* 0x0000000200027802 */ /* 0x000fe20000000f00 */
[----:B------:R-:W-:Y:S01]  /*11a20*/  IMAD.MOV.U32 R184, RZ, RZ, 0x181f ;  /* 0x0000181fffb87424 */ /* 0x000fe200078e00ff */
[----:B------:R-:W-:Y:S02]  /*11a30*/  MOV R3, 0x11a50 ;  /* 0x00011a5000037802 */ /* 0x000fe40000000f00 */
[----:B-12345:R-:W-:Y:S05]  /*11a40*/  CALL.REL.NOINC `($__internal_19_$__cuda_sm70_shflsync_idx_p) ;  /* 0x0000295000007944 */ /* 0x03efea0003c00000 */
[----:B------:R-:W-:Y:S01]  /*11a50*/  MOV R0, R183 ;  /* 0x000000b700007202 */ /* 0x000fe20000000f00 */
[----:B------:R-:W-:Y:S05]  /*11a60*/  BRA `(.L_x_1221) ;  /* 0xffff0f9000007947 */ /* 0x000fea000383ffff */
.L_x_1123:
[----:B------:R-:W-:Y:S01]  /*11a70*/  IMAD.MOV.U32 R183, RZ, RZ, R9 ;  /* 0x000000ffffb77224 */ /* 0x000fe200078e0009 */
[----:B-1----:R-:W-:Y:S01]  /*11a80*/  MOV R2, 0x3 ;  /* 0x0000000300027802 */ /* 0x002fe20000000f00 */
[----:B------:R-:W-:Y:S01]  /*11a90*/  IMAD.MOV.U32 R184, RZ, RZ, 0x181f ;  /* 0x0000181fffb87424 */ /* 0x000fe200078e00ff */
[----:B------:R-:W-:-:S02]  /*11aa0*/  MOV R3, 0x11ac0 ;  /* 0x00011ac000037802 */ /* 0x000fc40000000f00 */
[----:B--2345:R-:W-:Y:S05]  /*11ab0*/  CALL.REL.NOINC `($__internal_19_$__cuda_sm70_shflsync_idx_p) ;  /* 0x000028e000007944 */ /* 0x03cfea0003c00000 */
        /* <DEDUP_REMOVED lines=8> */
.L_x_1126:
[----:B------:R-:W-:Y:S01]  /*11b40*/  IMAD.MOV.U32 R183, RZ, RZ, R5 ;  /* 0x000000ffffb77224 */ /* 0x000fe200078e0005 */
[----:B------:R-:W-:Y:S01]  /*11b50*/  MOV R2, RZ ;  /* 0x000000ff00027202 */ /* 0x000fe20000000f00 */
[----:B------:R-:W-:Y:S01]  /*11b60*/  IMAD.MOV.U32 R184, RZ, RZ, 0x181f ;  /* 0x0000181fffb87424 */ /* 0x000fe200078e00ff */
[----:B------:R-:W-:Y:S02]  /*11b70*/  MOV R3, 0x11b90 ;  /* 0x00011b9000037802 */ /* 0x000fe40000000f00 */
[----:B------:R-:W-:Y:S05]  /*11b80*/  CALL.REL.NOINC `($__internal_19_$__cuda_sm70_shflsync_idx_p) ;  /* 0x0000281000007944 */ /* 0x000fea0003c00000 */
[----:B------:R-:W-:Y:S01]  /*11b90*/  MOV R4, R183 ;  /* 0x000000b700047202 */ /* 0x000fe20000000f00 */
[----:B------:R-:W-:Y:S05]  /*11ba0*/  BRA `(.L_x_1223) ;  /* 0xffff295000007947 */ /* 0x000fea000383ffff */
.L_x_1127:
[----:B------:R-:W-:Y:S01]  /*11bb0*/  IMAD.MOV.U32 R183, RZ, RZ, R12 ;  /* 0x000000ffffb77224 */ /* 0x000fe200078e000c */
[----:B------:R-:W-:Y:S01]  /*11bc0*/  MOV R2, RZ ;  /* 0x000000ff00027202 */ /* 0x000fe20000000f00 */
[----:B------:R-:W-:Y:S01]  /*11bd0*/  IMAD.MOV.U32 R184, RZ, RZ, 0x181f ;  /* 0x0000181fffb87424 */ /* 0x000fe200078e00ff */
[----:B------:R-:W-:Y:S02]  /*11be0*/  MOV R3, 0x11c00 ;  /* 0x00011c0000037802 */ /* 0x000fe40000000f00 */
[----:B-12---:R-:W-:Y:S05]  /*11bf0*/  CALL.REL.NOINC `($__internal_19_$__cuda_sm70_shflsync_idx_p) ;  /* 0x000027a000007944 */ /* 0x006fea0003c00000 */
[C---:B------:R-:W-:Y:S01]  /*11c00*/  IADD3 R8, P0, R183.reuse, R106, RZ ;  /* 0x0000006ab7087210 */ /* 0x040fe20007f1e0ff */
[----:B------:R-:W-:Y:S01]  /*11c10*/  IMAD.MOV.U32 R184, RZ, RZ, 0x181f ;  /* 0x0000181fffb87424 */ /* 0x000fe200078e00ff */
[----:B------:R-:W-:-:S02]  /*11c20*/  IADD3 R6, P6, R183, R107, RZ ;  /* 0x0000006bb7067210 */ /* 0x000fc40007fde0ff */
[----:B------:R-:W-:Y:S01]  /*11c30*/  ISETP.GE.AND P5, PT, R182, c[0x0][0x1d4], PT ;  /* 0x00007500b6007a0c */ /* 0x000fe20003fa6270 */
[C---:B------:R-:W-:Y:S01]  /*11c40*/  IMAD.X R9, R4.reuse, 0x1, R101, P0 ;  /* 0x0000000104097824 */ /* 0x040fe200000e0665 */
[----:B------:R-:W-:Y:S01]  /*11c50*/  ISETP.GE.AND P2, PT, R187, c[0x0][0x1d4], PT ;  /* 0x00007500bb007a0c */ /* 0x000fe20003f46270 */
[----:B------:R-:W-:Y:S01]  /*11c60*/  IMAD.X R7, R4, 0x1, R102, P6 ;  /* 0x0000000104077824 */ /* 0x000fe200030e0666 */
[----:B------:R-:W-:Y:S02]  /*11c70*/  ISETP.GE.AND P0, PT, R188, c[0x0][0x1d4], PT ;  /* 0x00007500bc007a0c */ /* 0x000fe40003f06270 */
[----:B------:R-:W-:Y:S01]  /*11c80*/  IADD3 R2, P6, R183, R108, RZ ;  /* 0x0000006cb7027210 */ /* 0x000fe20007fde0ff */
[----:B------:R-:W-:Y:S01]  /*11c90*/  IMAD.MOV.U32 R183, RZ, RZ, R5 ;  /* 0x000000ffffb77224 */ /* 0x000fe200078e0005 */
        /* <DEDUP_REMOVED lines=12> */
[----:B-1----:R-:W-:Y:S05]  /*11d60*/  CALL.REL.NOINC `($__internal_19_$__cuda_sm70_shflsync_idx_p) ;  /* 0x0000263000007944 */ /* 0x002fea0003c00000 */
        /* <DEDUP_REMOVED lines=8> */
.L_x_1128:
[----:B------:R-:W-:Y:S01]  /*11df0*/  IMAD.MOV.U32 R183, RZ, RZ, R4 ;  /* 0x000000ffffb77224 */ /* 0x000fe200078e0004 */
[----:B------:R-:W-:Y:S01]  /*11e00*/  MOV R2, RZ ;  /* 0x000000ff00027202 */ /* 0x000fe20000000f00 */
[----:B------:R-:W-:Y:S01]  /*11e10*/  IMAD.MOV.U32 R184, RZ, RZ, 0x1c1f ;  /* 0x00001c1fffb87424 */ /* 0x000fe200078e00ff */
[----:B------:R-:W-:Y:S02]  /*11e20*/  MOV R3, 0x11e40 ;  /* 0x00011e4000037802 */ /* 0x000fe40000000f00 */
[----:B------:R-:W-:Y:S05]  /*11e30*/  CALL.REL.NOINC `($__internal_19_$__cuda_sm70_shflsync_idx_p) ;  /* 0x0000256000007944 */ /* 0x000fea0003c00000 */
[----:B------:R-:W-:Y:S01]  /*11e40*/  MOV R0, R183 ;  /* 0x000000b700007202 */ /* 0x000fe20000000f00 */
[----:B------:R-:W-:Y:S05]  /*11e50*/  BRA `(.L_x_1225) ;  /* 0xffff2a1000007947 */ /* 0x000fea000383ffff */
.L_x_1129:
[----:B------:R-:W-:Y:S01]  /*11e60*/  IMAD.MOV.U32 R183, RZ, RZ, R4 ;  /* 0x000000ffffb77224 */ /* 0x000fe200078e0004 */
[----:B------:R-:W-:Y:S01]  /*11e70*/  MOV R2, 0x1 ;  /* 0x0000000100027802 */ /* 0x000fe20000000f00 */
[----:B------:R-:W-:Y:S01]  /*11e80*/  IMAD.MOV.U32 R184, RZ, RZ, 0x1c1f ;  /* 0x00001c1fffb87424 */ /* 0x000fe200078e00ff */
[----:B------:R-:W-:Y:S02]  /*11e90*/  MOV R3, 0x11eb0 ;  /* 0x00011eb000037802 */ /* 0x000fe40000000f00 */
[----:B-1----:R-:W-:Y:S05]  /*11ea0*/  CALL.REL.NOINC `($__internal_19_$__cuda_sm70_shflsync_idx_p) ;  /* 0x000024f000007944 */ /* 0x002fea0003c00000 */
        /* <DEDUP_REMOVED lines=21> */
[C---:B------:R-:W-:Y:S02]  /*12000*/  ISETP.GT.AND P0, PT, R0.reuse, 0x18, PT ;  /* 0x000000180000780c */ /* 0x040fe40003f04270 */
        /* <DEDUP_REMOVED lines=45> */
[----:B------:R-:W-:Y:S05]  /*122e0*/  CALL.REL.NOINC `($__internal_18_$__cuda_sm70_shflsync_bfly_p) ;  /* 0x0000205000007944 */ /* 0x000fea0003c00000 */
[----:B------:R-:W-:Y:S01]  /*122f0*/  FMNMX.FTZ R100, R100, R0, !PT ;  /* 0x0000000064647209 */ /* 0x000fe20007810000 */
[----:B------:R-:W-:Y:S01]  /*12300*/  IMAD.MOV.U32 R0, RZ, RZ, 0x1 ;  /* 0x00000001ff007424 */ /* 0x000fe200078e00ff */
[----:B------:R-:W-:-:S03]  /*12310*/  MOV R2, 0x12340 ;  /* 0x0001234000027802 */ /* 0x000fc60000000f00 */
[----:B------:R-:W-:Y:S02]  /*12320*/  IMAD.MOV.U32 R4, RZ, RZ, R100 ;  /* 0x000000ffff047224 */ /* 0x000fe400078e0064 */
[----:B------:R-:W-:Y:S05]  /*12330*/  CALL.REL.NOINC `($__internal_18_$__cuda_sm70_shflsync_bfly_p) ;  /* 0x0000200000007944 */ /* 0x000fea0003c00000 */
[----:B------:R-:W-:Y:S01]  /*12340*/  FMNMX.FTZ R100, R100, R0, !PT ;  /* 0x0000000064647209 */ /* 0x000fe20007810000 */
[----:B------:R-:W-:Y:S01]  /*12350*/  IMAD.MOV.U32 R4, RZ, RZ, R5 ;  /* 0x000000ffff047224 */ /* 0x000fe200078e0005 */
[----:B------:R-:W-:Y:S01]  /*12360*/  MOV R2, 0x12390 ;  /* 0x0001239000027802 */ /* 0x000fe20000000f00 */
[----:B------:R-:W-:Y:S02]  /*12370*/  IMAD.MOV.U32 R0, RZ, RZ, 0x2 ;  /* 0x00000002ff007424 */ /* 0x000fe400078e00ff */
[----:B------:R-:W-:Y:S05]  /*12380*/  CALL.REL.NOINC `($__internal_18_$__cuda_sm70_shflsync_bfly_p) ;  /* 0x00001fb000007944 */ /* 0x000fea0003c00000 */
[----:B------:R-:W-:Y:S01]  /*12390*/  FMNMX.FTZ R4, R5, R0, !PT ;  /* 0x0000000005047209 */ /* 0x000fe20007810000 */
[----:B------:R-:W-:Y:S01]  /*123a0*/  IMAD.MOV.U32 R0, RZ, RZ, 0x1 ;  /* 0x00000001ff007424 */ /* 0x000fe200078e00ff */
[----:B------:R-:W-:Y:S02]  /*123b0*/  MOV R2, 0x123d0 ;  /* 0x000123d000027802 */ /* 0x000fe40000000f00 */
[----:B------:R-:W-:Y:S05]  /*123c0*/  CALL.REL.NOINC `($__internal_18_$__cuda_sm70_shflsync_bfly_p) ;  /* 0x00001f7000007944 */ /* 0x000fea0003c00000 */
[----:B------:R-:W-:Y:S01]  /*123d0*/  MOV R5, R0 ;  /* 0x0000000000057202 */ /* 0x000fe20000000f00 */
[----:B------:R-:W-:Y:S05]  /*123e0*/  BRA `(.L_x_1226) ;  /* 0xffff2b3000007947 */ /* 0x000fea000383ffff */
.L_x_1133:
[----:B------:R-:W-:Y:S01]  /*123f0*/  MOV R2, RZ ;  /* 0x000000ff00027202 */ /* 0x000fe20000000f00 */
[----:B------:R-:W-:Y:S01]  /*12400*/  IMAD.MOV.U32 R183, RZ, RZ, R5 ;  /* 0x000000ffffb77224 */ /* 0x000fe200078e0005 */
[----:B------:R-:W-:Y:S01]  /*12410*/  MOV R3, 0x12440 ;  /* 0x0001244000037802 */ /* 0x000fe20000000f00 */
[----:B------:R-:W-:Y:S02]  /*12420*/  IMAD.MOV.U32 R184, RZ, RZ, 0x181f ;  /* 0x0000181fffb87424 */ /* 0x000fe400078e00ff */
[----:B-1234-:R-:W-:Y:S05]  /*12430*/  CALL.REL.NOINC `($__internal_19_$__cuda_sm70_shflsync_idx_p) ;  /* 0x00001f6000007944 */ /* 0x01efea0003c00000 */
[----:B------:R-:W-:Y:S01]  /*12440*/  MOV R4, R183 ;  /* 0x000000b700047202 */ /* 0x000fe20000000f00 */
[----:B------:R-:W-:-:S05]  /*12450*/  BRA `(.L_x_1227) ;  /* 0xffff3ec000007947 */ /* 0x000fca000383ffff */
.L_x_1134:
[----:B------:R-:W-:Y:S01]  /*12460*/  MOV R2, RZ ;  /* 0x000000ff00027202 */ /* 0x000fe20000000f00 */
[----:B------:R-:W-:Y:S01]  /*12470*/  IMAD.MOV.U32 R183, RZ, RZ, R12 ;  /* 0x000000ffffb77224 */ /* 0x000fe200078e000c */
[----:B------:R-:W-:Y:S01]  /*12480*/  MOV R3, 0x124b0 ;  /* 0x000124b000037802 */ /* 0x000fe20000000f00 */
[----:B------:R-:W-:Y:S02]  /*12490*/  IMAD.MOV.U32 R184, RZ, RZ, 0x181f ;  /* 0x0000181fffb87424 */ /* 0x000fe400078e00ff */
[----:B-1234-:R-:W-:Y:S05]  /*124a0*/  CALL.REL.NOINC `($__internal_19_$__cuda_sm70_shflsync_idx_p) ;  /* 0x00001ef000007944 */ /* 0x01efea0003c00000 */
[----:B------:R-:W-:Y:S01]  /*124b0*/  ISETP.GE.AND P6, PT, R182, c[0x0][0x1d4], PT ;  /* 0x00007500b6007a0c */ /* 0x000fe20003fc6270 */
[----:B------:R-:W-:Y:S01]  /*124c0*/  IMAD.MOV.U32 R184, RZ, RZ, 0x181f ;  /* 0x0000181fffb87424 */ /* 0x000fe200078e00ff */
[----:B------:R-:W-:Y:S02]  /*124d0*/  IADD3 R2, P0, R183, R20, RZ ;  /* 0x00000014b7027210 */ /* 0x000fe40007f1e0ff */
[----:B------:R-:W-:Y:S02]  /*124e0*/  ISETP.GE.AND P5, PT, R187, c[0x0][0x1d4], PT ;  /* 0x00007500bb007a0c */ /* 0x000fe40003fa6270 */
[C---:B------:R-:W-:Y:S01]  /*124f0*/  IADD3 R6, P2, R183.reuse, R21, RZ ;  /* 0x00000015b7067210 */ /* 0x040fe20007f5e0ff */
[----:B------:R-:W-:Y:S01]  /*12500*/  IMAD.X R3, R4, 0x1, R13, P0 ;  /* 0x0000000104037824 */ /* 0x000fe200000e060d */
[----:B------:R-:W-:Y:S03]  /*12510*/  ISETP.GE.AND P0, PT, R188, c[0x0][0x1d4], PT ;  /* 0x00007500bc007a0c */ /* 0x000fe60003f06270 */
[C---:B------:R-:W-:Y:S02]  /*12520*/  IMAD.X R7, R4.reuse, 0x1, R14, P2 ;  /* 0x0000000104077824 */ /* 0x040fe400010e060e */
[----:B------:R-:W-:Y:S01]  /*12530*/  @!PT LDS RZ, [RZ] ;  /* 0x00000000fffff984 */ /* 0x000fe20000000800 */
[----:B------:R-:W-:Y:S01]  /*12540*/  @!PT LDS RZ, [RZ] ;  /* 0x00000000fffff984 */ /* 0x000fe20000000800 */
[----:B------:R-:W-:Y:S01]  /*12550*/  @!PT LDS RZ, [RZ] ;  /* 0x00000000fffff984 */ /* 0x000fe20000000800 */
[----:B------:R1:W-:Y:S04]  /*12560*/  LDGSTS.E.BYPASS.LTC128B.128 [R179+0x100], [R2.64], !P6 ;  /* 0x0010000002b37fae */ /* 0x0003e8000f101d46 */
[----:B------:R2:W-:Y:S01]  /*12570*/  LDGSTS.E.BYPASS.LTC128B.128 [R179+0x2100], [R6.64], !P5 ;  /* 0x0210000006b37fae */ /* 0x0005e2000e901d46 */
[----:B-1----:R-:W-:Y:S01]  /*12580*/  IADD3 R2, P2, R183, R22, RZ ;  /* 0x00000016b7027210 */ /* 0x002fe20007f5e0ff */
[----:B------:R-:W-:Y:S01]  /*12590*/  IMAD.MOV.U32 R183, RZ, RZ, R5 ;  /* 0x000000ffffb77224 */ /* 0x000fe200078e0005 */
[----:B------:R-:W-:Y:S02]  /*125a0*/  SEL R5, RZ, 0x10, P6 ;  /* 0x00000010ff057807 */ /* 0x000fe40003000000 */
[----:B--2---:R-:W-:Y:S01]  /*125b0*/  SEL R6, RZ, 0x10, P5 ;  /* 0x00000010ff067807 */ /* 0x004fe20002800000 */
[----:B------:R-:W-:Y:S01]  /*125c0*/  IMAD.X R3, R4, 0x1, R15, P2 ;  /* 0x0000000104037824 */ /* 0x000fe200010e060f */
[----:B------:R-:W-:Y:S04]  /*125d0*/  SEL R7, RZ, 0x10, P0 ;  /* 0x00000010ff077807 */ /* 0x000fe80000000000 */
[----:B------:R1:W-:Y:S02]  /*125e0*/  LDGSTS.E.BYPASS.LTC128B.128 [R179+0x4100], [R2.64], !P0 ;  /* 0x0410000002b37fae */ /* 0x0003e4000c101d46 */
[----:B-1----:R-:W-:Y:S01]  /*125f0*/  MOV R3, 0x12620 ;  /* 0x0001262000037802 */ /* 0x002fe20000000f00 */
[----:B------:R-:W-:Y:S02]  /*12600*/  IMAD.MOV.U32 R2, RZ, RZ, 0x1 ;  /* 0x00000001ff027424 */ /* 0x000fe400078e00ff */
[----:B------:R-:W-:Y:S05]  /*12610*/  CALL.REL.NOINC `($__internal_19_$__cuda_sm70_shflsync_idx_p) ;  /* 0x00001d8000007944 */ /* 0x000fea0003c00000 */
[----:B------:R-:W-:Y:S01]  /*12620*/  MOV R2, 0x1 ;  /* 0x0000000100027802 */ /* 0x000fe20000000f00 */
[----:B------:R-:W-:Y:S01]  /*12630*/  IMAD.MOV.U32 R4, RZ, RZ, R183 ;  /* 0x000000ffff047224 */ /* 0x000fe200078e00b7 */
[----:B------:R-:W-:Y:S01]  /*12640*/  MOV R184, 0x181f ;  /* 0x0000181f00b87802 */ /* 0x000fe20000000f00 */
[----:B------:R-:W-:Y:S01]  /*12650*/  IMAD.MOV.U32 R183, RZ, RZ, R12 ;  /* 0x000000ffffb77224 */ /* 0x000fe200078e000c */
[----:B------:R-:W-:Y:S02]  /*12660*/  MOV R3, 0x12680 ;  /* 0x0001268000037802 */ /* 0x000fe40000000f00 */
[----:B------:R-:W-:Y:S05]  /*12670*/  CALL.REL.NOINC `($__internal_19_$__cuda_sm70_shflsync_idx_p) ;  /* 0x00001d2000007944 */ /* 0x000fea0003c00000 */
[----:B------:R-:W-:Y:S01]  /*12680*/  MOV R0, R183 ;  /* 0x000000b700007202 */ /* 0x000fe20000000f00 */
[----:B------:R-:W-:-:S05]  /*12690*/  BRA `(.L_x_1228) ;  /* 0xffff3dd000007947 */ /* 0x000fca000383ffff */
.L_x_1137:
[----:B------:R-:W-:Y:S01]  /*126a0*/  MOV R2, RZ ;  /* 0x000000ff00027202 */ /* 0x000fe20000000f00 */
[----:B------:R-:W-:Y:S01]  /*126b0*/  IMAD.MOV.U32 R183, RZ, RZ, R5 ;  /* 0x000000ffffb77224 */ /* 0x000fe200078e0005 */
[----:B------:R-:W-:Y:S01]  /*126c0*/  MOV R3, 0x126f0 ;  /* 0x000126f000037802 */ /* 0x000fe20000000f00 */
[----:B------:R-:W-:Y:S02]  /*126d0*/  IMAD.MOV.U32 R184, RZ, RZ, 0x181f ;  /* 0x0000181fffb87424 */ /* 0x000fe400078e00ff */
[----:B-1----:R-:W-:Y:S05]  /*126e0*/  CALL.REL.NOINC `($__internal_19_$__cuda_sm70_shflsync_idx_p) ;  /* 0x00001cb000007944 */ /* 0x002fea0003c00000 */
[----:B------:R-:W-:Y:S01]  /*126f0*/  MOV R4, R183 ;  /* 0x000000b700047202 */ /* 0x000fe20000000f00 */
[----:B------:R-:W-:-:S05]  /*12700*/  BRA `(.L_x_1229) ;  /* 0xffff4ec000007947 */ /* 0x000fca000383ffff */
.L_x_1138:
[----:B------:R-:W-:Y:S01]  /*12710*/  MOV R2, RZ ;  /* 0x000000ff00027202 */ /* 0x000fe20000000f00 */
[----:B------:R-:W-:Y:S01]  /*12720*/  IMAD.MOV.U32 R183, RZ, RZ, R8 ;  /* 0x000000ffffb77224 */ /* 0x000fe200078e0008 */
[----:B------:R-:W-:Y:S01]  /*12730*/  MOV R3, 0x12760 ;  /* 0x0001276000037802 */ /* 0x000fe20000000f00 */
[----:B------:R-:W-:Y:S02]  /*12740*/  IMAD.MOV.U32 R184, RZ, RZ, 0x181f ;  /* 0x0000181fffb87424 */ /* 0x000fe400078e00ff */
[----:B-123--:R-:W-:Y:S05]  /*12750*/  CALL.REL.NOINC `($__internal_19_$__cuda_sm70_shflsync_idx_p) ;  /* 0x00001c4000007944 */ /* 0x00efea0003c00000 */
        /* <DEDUP_REMOVED lines=31> */
.L_x_1139:
[----:B-1----:R-:W-:Y:S01]  /*12950*/  MOV R2, RZ ;  /* 0x000000ff00027202 */ /* 0x002fe20000000f00 */
[----:B------:R-:W-:Y:S01]  /*12960*/  IMAD.MOV.U32 R183, RZ, RZ, R4 ;  /* 0x000000ffffb77224 */ /* 0x000fe200078e0004 */
[----:B------:R-:W-:Y:S01]  /*12970*/  MOV R3, 0x129a0 ;  /* 0x000129a000037802 */ /* 0x000fe20000000f00 */
[----:B------:R-:W-:Y:S02]  /*12980*/  IMAD.MOV.U32 R184, RZ, RZ, 0x1c1f ;  /* 0x00001c1fffb87424 */ /* 0x000fe400078e00ff */
[----:B------:R-:W-:Y:S05]  /*12990*/  CALL.REL.NOINC `($__internal_19_$__cuda_sm70_shflsync_idx_p) ;  /* 0x00001a0000007944 */ /* 0x000fea0003c00000 */
[----:B------:R-:W-:Y:S01]  /*129a0*/  MOV R0, R183 ;  /* 0x000000b700007202 */ /* 0x000fe20000000f00 */
[----:B------:R-:W-:-:S05]  /*129b0*/  BRA `(.L_x_1231) ;  /* 0xffff4f6000007947 */ /* 0x000fca000383ffff */
.L_x_1140:
[----:B------:R-:W-:Y:S01]  /*129c0*/  MOV R2, 0x1 ;  /* 0x0000000100027802 */ /* 0x000fe20000000f00 */
[----:B------:R-:W-:Y:S01]  /*129d0*/  IMAD.MOV.U32 R183, RZ, RZ, R4 ;  /* 0x000000ffffb77224 */ /* 0x000fe200078e0004 */
[----:B------:R-:W-:Y:S01]  /*129e0*/  MOV R3, 0x12a10 ;  /* 0x00012a1000037802 */ /* 0x000fe20000000f00 */
[----:B------:R-:W-:Y:S02]  /*129f0*/  IMAD.MOV.U32 R184, RZ, RZ, 0x1c1f ;  /* 0x00001c1fffb87424 */ /* 0x000fe400078e00ff */
[----:B--2---:R-:W-:Y:S05]  /*12a00*/  CALL.REL.NOINC `($__internal_19_$__cuda_sm70_shflsync_idx_p) ;  /* 0x0000199000007944 */ /* 0x004fea0003c00000 */
[----:B------:R-:W-:Y:S01]  /*12a10*/  FMNMX.FTZ R0, R10, R101, !PT ;  /* 0x000000650a007209 */ /* 0x000fe20007810000 */
[----:B------:R-:W-:Y:S03]  /*12a20*/  IMAD.IADD R5, R5, 0x1, R183 ;  /* 0x0000000105057824 */ /* 0x000fe600078e02b7 */
[----:B------:R-:W-:Y:S02]  /*12a30*/  FMNMX.FTZ R0, R136, R0, !PT ;  /* 0x0000000088007209 */ /* 0x000fe40007810000 */
[C---:B------:R-:W-:Y:S02]  /*12a40*/  ISETP.GT.AND P6, PT, R5.reuse, RZ, PT ;  /* 0x000000ff0500720c */ /* 0x040fe40003fc4270 */
[----:B------:R-:W-:Y:S02]  /*12a50*/  ISETP.GT.AND P5, PT, R5, 0x1, PT ;  /* 0x000000010500780c */ /* 0x000fe40003fa4270 */
[----:B------:R-:W-:Y:S02]  /*12a60*/  FSEL R9, R163, -INF , P6 ;  /* 0xff800000a3097808 */ /* 0x000fe40003000000 */
[----:B------:R-:W-:Y:S02]  /*12a70*/  ISETP.GT.AND P2, PT, R5, 0x8, PT ;  /* 0x000000080500780c */ /* 0x000fe40003f44270 */
[----:B------:R-:W-:Y:S02]  /*12a80*/  FSEL R25, R162, -INF , P5 ;  /* 0xff800000a2197808 */ /* 0x000fe40002800000 */
[----:B------:R-:W-:Y:S02]  /*12a90*/  FMNMX.FTZ R2, R9, R102, !PT ;  /* 0x0000006609027209 */ /* 0x000fe40007810000 */
[----:B------:R-:W-:Y:S02]  /*12aa0*/  ISETP.GT.AND P0, PT, R5, 0x9, PT ;  /* 0x000000090500780c */ /* 0x000fe40003f04270 */
[----:B------:R-:W-:Y:S02]  /*12ab0*/  FSEL R24, R161, -INF , P2 ;  /* 0xff800000a1187808 */ /* 0x000fe40001000000 */
[----:B------:R-:W-:Y:S02]  /*12ac0*/  FMNMX.FTZ R0, R35, R0, !PT ;  /* 0x0000000023007209 */ /* 0x000fe40007810000 */
[----:B------:R-:W-:Y:S02]  /*12ad0*/  FMNMX.FTZ R2, R25, R2, !PT ;  /* 0x0000000219027209 */ /* 0x000fe40007810000 */
[C---:B------:R-:W-:Y:S02]  /*12ae0*/  ISETP.GT.AND P6, PT, R5.reuse, 0x10, PT ;  /* 0x000000100500780c */ /* 0x040fe40003fc4270 */
[----:B------:R-:W-:Y:S02]  /*12af0*/  FSEL R23, R160, -INF , P0 ;  /* 0xff800000a0177808 */ /* 0x000fe40000000000 */
[----:B------:R-:W-:Y:S02]  /*12b00*/  FMNMX.FTZ R0, R34, R0, !PT ;  /* 0x0000000022007209 */ /* 0x000fe40007810000 */
        /* <DEDUP_REMOVED lines=40> */
[----:B------:R-:W-:Y:S02]  /*12d90*/  ISETP.GT.AND P0, PT, R5, 0x39, PT ;  /* 0x000000390500780c */ /* 0x000fe40003f04270 */
[----:B------:R-:W-:Y:S02]  /*12da0*/  FMNMX.FTZ R4, R13, R4, !PT ;  /* 0x000000040d047209 */ /* 0x000fe40007810000 */
[----:B------:R-:W-:Y:S02]  /*12db0*/  FSEL R6, R138, -INF , P2 ;  /* 0xff8000008a067808 */ /* 0x000fe40001000000 */
[----:B------:R-:W-:Y:S02]  /*12dc0*/  FMNMX.FTZ R0, R7, R0, !PT ;  /* 0x0000000007007209 */ /* 0x000fe40007810000 */
[----:B------:R-:W-:Y:S02]  /*12dd0*/  FMNMX.FTZ R4, R12, R4, !PT ;  /* 0x000000040c047209 */ /* 0x000fe40007810000 */
[----:B------:R-:W-:Y:S02]  /*12de0*/  FSEL R5, R137, -INF , P0 ;  /* 0xff80000089057808 */ /* 0x000fe40000000000 */
[----:B------:R-:W-:Y:S01]  /*12df0*/  FMNMX.FTZ R137, R6, R0, !PT ;  /* 0x0000000006897209 */ /* 0x000fe20007810000 */
[----:B------:R-:W-:Y:S01]  /*12e00*/  IMAD.MOV.U32 R0, RZ, RZ, 0x2 ;  /* 0x00000002ff007424 */ /* 0x000fe200078e00ff */
[----:B------:R-:W-:Y:S02]  /*12e10*/  FMNMX.FTZ R4, R11, R4, !PT ;  /* 0x000000040b047209 */ /* 0x000fe40007810000 */
[----:B------:R-:W-:Y:S02]  /*12e20*/  FMNMX.FTZ R137, R5, R137, !PT ;  /* 0x0000008905897209 */ /* 0x000fe40007810000 */
[----:B------:R-:W-:Y:S02]  /*12e30*/  MOV R2, 0x12e50 ;  /* 0x00012e5000027802 */ /* 0x000fe40000000f00 */
[----:B------:R-:W-:Y:S05]  /*12e40*/  CALL.REL.NOINC `($__internal_18_$__cuda_sm70_shflsync_bfly_p) ;  /* 0x000014f000007944 */ /* 0x000fea0003c00000 */
[----:B------:R-:W-:Y:S01]  /*12e50*/  FMNMX.FTZ R4, R4, R0, !PT ;  /* 0x0000000004047209 */ /* 0x000fe20007810000 */
[----:B------:R-:W-:Y:S01]  /*12e60*/  IMAD.MOV.U32 R0, RZ, RZ, 0x1 ;  /* 0x00000001ff007424 */ /* 0x000fe200078e00ff */
[----:B------:R-:W-:Y:S02]  /*12e70*/  MOV R2, 0x12e90 ;  /* 0x00012e9000027802 */ /* 0x000fe40000000f00 */
        /* <DEDUP_REMOVED lines=10> */
[----:B------:R-:W-:-:S05]  /*12f20*/  BRA `(.L_x_1232) ;  /* 0xffff50a000007947 */ /* 0x000fca000383ffff */
.L_x_1143:
[----:B------:R-:W-:Y:S01]  /*12f30*/  MOV R2, RZ ;  /* 0x000000ff00027202 */ /* 0x000fe20000000f00 */
[----:B------:R-:W-:Y:S01]  /*12f40*/  IMAD.MOV.U32 R183, RZ, RZ, R7 ;  /* 0x000000ffffb77224 */ /* 0x000fe200078e0007 */
[----:B------:R-:W-:Y:S01]  /*12f50*/  MOV R3, 0x12f80 ;  /* 0x00012f8000037802 */ /* 0x000fe20000000f00 */
[----:B------:R-:W-:Y:S02]  /*12f60*/  IMAD.MOV.U32 R184, RZ, RZ, 0x181f ;  /* 0x0000181fffb87424 */ /* 0x000fe400078e00ff */
[----:B-1234-:R-:W-:Y:S05]  /*12f70*/  CALL.REL.NOINC `($__internal_19_$__cuda_sm70_shflsync_idx_p) ;  /* 0x0000142000007944 */ /* 0x01efea0003c00000 */
[----:B------:R-:W-:Y:S01]  /*12f80*/  MOV R2, R183 ;  /* 0x000000b700027202 */ /* 0x000fe20000000f00 */
[----:B------:R-:W-:-:S05]  /*12f90*/  BRA `(.L_x_1233) ;  /* 0xffff6aa000007947 */ /* 0x000fca000383ffff */
.L_x_1146:
[----:B------:R-:W-:Y:S01]  /*12fa0*/  MOV R2, RZ ;  /* 0x000000ff00027202 */ /* 0x000fe20000000f00 */
[----:B------:R-:W-:Y:S01]  /*12fb0*/  IMAD.MOV.U32 R183, RZ, RZ, R5 ;  /* 0x000000ffffb77224 */ /* 0x000fe200078e0005 */
[----:B------:R-:W-:Y:S01]  /*12fc0*/  MOV R3, 0x12ff0 ;  /* 0x00012ff000037802 */ /* 0x000fe20000000f00 */
[----:B------:R-:W-:Y:S02]  /*12fd0*/  IMAD.MOV.U32 R184, RZ, RZ, 0x181f ;  /* 0x0000181fffb87424 */ /* 0x000fe400078e00ff */
[----:B-1----:R-:W-:Y:S05]  /*12fe0*/  CALL.REL.NOINC `($__internal_19_$__cuda_sm70_shflsync_idx_p) ;  /* 0x000013b000007944 */ /* 0x002fea0003c00000 */
[----:B------:R-:W-:Y:S01]  /*12ff0*/  MOV R4, R183 ;  /* 0x000000b700047202 */ /* 0x000fe20000000f00 */
[----:B------:R-:W-:-:S05]  /*13000*/  BRA `(.L_x_1234) ;  /* 0xffff7c5000007947 */ /* 0x000fca000383ffff */
.L_x_1147:
[----:B------:R-:W-:Y:S01]  /*13010*/  MOV R2, RZ ;  /* 0x000000ff00027202 */ /* 0x000fe20000000f00 */
[----:B------:R-:W-:Y:S01]  /*13020*/  IMAD.MOV.U32 R183, RZ, RZ, R8 ;  /* 0x000000ffffb77224 */ /* 0x000fe200078e0008 */
[----:B------:R-:W-:Y:S01]  /*13030*/  MOV R3, 0x13060 ;  /* 0x0001306000037802 */ /* 0x000fe20000000f00 */
[----:B------:R-:W-:Y:S02]  /*13040*/  IMAD.MOV.U32 R184, RZ, RZ, 0x181f ;  /* 0x0000181fffb87424 */ /* 0x000fe400078e00ff */
[----:B-123--:R-:W-:Y:S05]  /*13050*/  CALL.REL.NOINC `($__internal_19_$__cuda_sm70_shflsync_idx_p) ;  /* 0x0000134000007944 */ /* 0x00efea0003c00000 */
        /* <DEDUP_REMOVED lines=19> */
[----:B--2---:R-:W-:Y:S05]  /*13190*/  CALL.REL.NOINC `($__internal_19_$__cuda_sm70_shflsync_idx_p) ;  /* 0x0000120000007944 */ /* 0x004fea0003c00000 */
        /* <DEDUP_REMOVED lines=8> */
.L_x_1148:
[----:B------:R-:W-:Y:S02]  /*13220*/  MOV R0, 0x2 ;  /* 0x0000000200007802 */ /* 0x000fe40000000f00 */
        /* <DEDUP_REMOVED lines=16> */
.L_x_1150:
[----:B------:R-:W-:Y:S01]  /*13330*/  IMAD.MOV.U32 R4, RZ, RZ, R185 ;  /* 0x000000ffff047224 */ /* 0x000fe200078e00b9 */
[----:B------:R-:W-:-:S02]  /*13340*/  MOV R0, 0x2 ;  /* 0x0000000200007802 */ /* 0x000fc40000000f00 */
[----:B------:R-:W-:Y:S02]  /*13350*/  MOV R2, 0x13370 ;  /* 0x0001337000027802 */ /* 0x000fe40000000f00 */
[----:B------:R-:W-:Y:S05]  /*13360*/  CALL.REL.NOINC `($__internal_18_$__cuda_sm70_shflsync_bfly_p) ;  /* 0x00000fd000007944 */ /* 0x000fea0003c00000 */
[----:B------:R-:W-:Y:S05]  /*13370*/  BRA `(.L_x_1237) ;  /* 0xffff94d000007947 */ /* 0x000fea000383ffff */
.L_x_1151:
[----:B------:R-:W-:Y:S01]  /*13380*/  IMAD.MOV.U32 R4, RZ, RZ, R5 ;  /* 0x000000ffff047224 */ /* 0x000fe200078e0005 */
[----:B------:R-:W-:Y:S02]  /*13390*/  MOV R0, 0x1 ;  /* 0x0000000100007802 */ /* 0x000fe40000000f00 */
[----:B------:R-:W-:Y:S02]  /*133a0*/  MOV R2, 0x133c0 ;  /* 0x000133c000027802 */ /* 0x000fe40000000f00 */
[----:B-1----:R-:W-:Y:S05]  /*133b0*/  CALL.REL.NOINC `($__internal_18_$__cuda_sm70_shflsync_bfly_p) ;  /* 0x00000f8000007944 */ /* 0x002fea0003c00000 */
[----:B------:R-:W-:Y:S01]  /*133c0*/  FADD.FTZ R5, R5, R0 ;  /* 0x0000000005057221 */ /* 0x000fe20000010000 */
[----:B------:R-:W-:Y:S02]  /*133d0*/  MOV R4, R186 ;  /* 0x000000ba00047202 */ /* 0x000fe40000000f00 */
[----:B------:R-:W-:Y:S02]  /*133e0*/  MOV R0, 0x2 ;  /* 0x0000000200007802 */ /* 0x000fe40000000f00 */
[----:B------:R-:W-:Y:S02]  /*133f0*/  MOV R2, 0x13410 ;  /* 0x0001341000027802 */ /* 0x000fe40000000f00 */
[----:B------:R-:W-:Y:S05]  /*13400*/  CALL.REL.NOINC `($__internal_18_$__cuda_sm70_shflsync_bfly_p) ;  /* 0x00000f3000007944 */ /* 0x000fea0003c00000 */
[----:B------:R-:W-:Y:S01]  /*13410*/  FADD.FTZ R4, R186, R0 ;  /* 0x00000000ba047221 */ /* 0x000fe20000010000 */
[----:B------:R-:W-:Y:S02]  /*13420*/  MOV R0, 0x1 ;  /* 0x0000000100007802 */ /* 0x000fe40000000f00 */
[----:B------:R-:W-:-:S02]  /*13430*/  MOV R2, 0x13450 ;  /* 0x0001345000027802 */ /* 0x000fc40000000f00 */
[----:B------:R-:W-:Y:S05]  /*13440*/  CALL.REL.NOINC `($__internal_18_$__cuda_sm70_shflsync_bfly_p) ;  /* 0x00000ef000007944 */ /* 0x000fea0003c00000 */
[----:B------:R-:W-:Y:S01]  /*13450*/  MOV R3, R0 ;  /* 0x0000000000037202 */ /* 0x000fe20000000f00 */
[----:B------:R-:W-:Y:S05]  /*13460*/  BRA `(.L_x_1238) ;  /* 0xffff945000007947 */ /* 0x000fea000383ffff */
.L_x_1158:
[----:B--234-:R-:W-:Y:S01]  /*13470*/  IMAD.MOV.U32 R183, RZ, RZ, R9 ;  /* 0x000000ffffb77224 */ /* 0x01cfe200078e0009 */
[----:B------:R-:W-:Y:S01]  /*13480*/  MOV R2, RZ ;  /* 0x000000ff00027202 */ /* 0x000fe20000000f00 */
[----:B------:R-:W-:Y:S01]  /*13490*/  IMAD.MOV.U32 R184, RZ, RZ, 0x181f ;  /* 0x0000181fffb87424 */ /* 0x000fe200078e00ff */
[----:B------:R-:W-:-:S02]  /*134a0*/  MOV R3, 0x134c0 ;  /* 0x000134c000037802 */ /* 0x000fc40000000f00 */
[----:B-1----:R-:W-:Y:S05]  /*134b0*/  CALL.REL.NOINC `($__internal_19_$__cuda_sm70_shflsync_idx_p) ;  /* 0x00000ee000007944 */ /* 0x002fea0003c00000 */
[----:B------:R-:W-:Y:S01]  /*134c0*/  MOV R8, R183 ;  /* 0x000000b700087202 */ /* 0x000fe20000000f00 */
[----:B------:R-:W-:Y:S05]  /*134d0*/  BRA `(.L_x_1239) ;  /* 0xffffab3000007947 */ /* 0x000fea000383ffff */
.L_x_1159:
[----:B------:R-:W-:Y:S01]  /*134e0*/  IMAD.MOV.U32 R183, RZ, RZ, R11 ;  /* 0x000000ffffb77224 */ /* 0x000fe200078e000b */
[----:B------:R-:W-:Y:S01]  /*134f0*/  MOV R2, RZ ;  /* 0x000000ff00027202 */ /* 0x000fe20000000f00 */
[----:B------:R-:W-:Y:S01]  /*13500*/  IMAD.MOV.U32 R184, RZ, RZ, 0x181f ;  /* 0x0000181fffb87424 */ /* 0x000fe200078e00ff */
[----:B------:R-:W-:-:S02]  /*13510*/  MOV R3, 0x13530 ;  /* 0x0001353000037802 */ /* 0x000fc40000000f00 */
[----:B-123--:R-:W-:Y:S05]  /*13520*/  CALL.REL.NOINC `($__internal_19_$__cuda_sm70_shflsync_idx_p) ;  /* 0x00000e7000007944 */ /* 0x00efea0003c00000 */
[----:B------:R-:W-:Y:S01]  /*13530*/  MOV R0, R183 ;  /* 0x000000b700007202 */ /* 0x000fe20000000f00 */
[----:B------:R-:W-:Y:S05]  /*13540*/  BRA `(.L_x_1240) ;  /* 0xffffaae000007947 */ /* 0x000fea000383ffff */
.L_x_1162:
[----:B------:R-:W-:Y:S01]  /*13550*/  IMAD.MOV.U32 R183, RZ, RZ, R9 ;  /* 0x000000ffffb77224 */ /* 0x000fe200078e0009 */
[----:B--2---:R-:W-:Y:S01]  /*13560*/  MOV R2, 0x1 ;  /* 0x0000000100027802 */ /* 0x004fe20000000f00 */
[----:B------:R-:W-:Y:S01]  /*13570*/  IMAD.MOV.U32 R184, RZ, RZ, 0x181f ;  /* 0x0000181fffb87424 */ /* 0x000fe200078e00ff */
[----:B------:R-:W-:-:S02]  /*13580*/  MOV R3, 0x135a0 ;  /* 0x000135a000037802 */ /* 0x000fc40000000f00 */
[----:B-1-34-:R-:W-:Y:S05]  /*13590*/  CALL.REL.NOINC `($__internal_19_$__cuda_sm70_shflsync_idx_p) ;  /* 0x00000e0000007944 */ /* 0x01afea0003c00000 */
        /* <DEDUP_REMOVED lines=8> */
.L_x_1165:
[----:B------:R-:W-:Y:S01]  /*13620*/  IMAD.MOV.U32 R183, RZ, RZ, R9 ;  /* 0x000000ffffb77224 */ /* 0x000fe200078e0009 */
[----:B--2---:R-:W-:Y:S01]  /*13630*/  MOV R2, 0x2 ;  /* 0x0000000200027802 */ /* 0x004fe20000000f00 */
[----:B------:R-:W-:Y:S01]  /*13640*/  IMAD.MOV.U32 R184, RZ, RZ, 0x181f ;  /* 0x0000181fffb87424 */ /* 0x000fe200078e00ff */
[----:B------:R-:W-:Y:S02]  /*13650*/  MOV R3, 0x13670 ;  /* 0x0001367000037802 */ /* 0x000fe40000000f00 */
[----:B-1-34-:R-:W-:Y:S05]  /*13660*/  CALL.REL.NOINC `($__internal_19_$__cuda_sm70_shflsync_idx_p) ;  /* 0x00000d3000007944 */ /* 0x01afea0003c00000 */
[----:B------:R-:W-:Y:S01]  /*13670*/  MOV R8, R183 ;  /* 0x000000b700087202 */ /* 0x000fe20000000f00 */
[----:B------:R-:W-:Y:S05]  /*13680*/  BRA `(.L_x_1242) ;  /* 0xffffac7000007947 */ /* 0x000fea000383ffff */
.L_x_1166:
[----:B------:R-:W-:Y:S01]  /*13690*/  IMAD.MOV.U32 R183, RZ, RZ, R11 ;  /* 0x000000ffffb77224 */ /* 0x000fe200078e000b */
[----:B--2---:R-:W-:Y:S01]  /*136a0*/  MOV R2, 0x2 ;  /* 0x0000000200027802 */ /* 0x004fe20000000f00 */
[----:B------:R-:W-:Y:S01]  /*136b0*/  IMAD.MOV.U32 R184, RZ, RZ, 0x181f ;  /* 0x0000181fffb87424 */ /* 0x000fe200078e00ff */
[----:B------:R-:W-:Y:S02]  /*136c0*/  MOV R3, 0x136e0 ;  /* 0x000136e000037802 */ /* 0x000fe40000000f00 */
[----:B-1-34-:R-:W-:Y:S05]  /*136d0*/  CALL.REL.NOINC `($__internal_19_$__cuda_sm70_shflsync_idx_p) ;  /* 0x00000cc000007944 */ /* 0x01afea0003c00000 */
[----:B------:R-:W-:Y:S01]  /*136e0*/  MOV R0, R183 ;  /* 0x000000b700007202 */ /* 0x000fe20000000f00 */
[----:B------:R-:W-:Y:S05]  /*136f0*/  BRA `(.L_x_1243) ;  /* 0xffffac2000007947 */ /* 0x000fea000383ffff */
.L_x_1169:
[----:B------:R-:W-:Y:S01]  /*13700*/  IMAD.MOV.U32 R183, RZ, RZ, R9 ;  /* 0x000000ffffb77224 */ /* 0x000fe200078e0009 */
[----:B---3--:R-:W-:Y:S01]  /*13710*/  MOV R2, 0x3 ;  /* 0x0000000300027802 */ /* 0x008fe20000000f00 */
        /* <DEDUP_REMOVED lines=11> */
.L_x_1171:
[----:B------:R-:W-:Y:S01]  /*137d0*/  IMAD.MOV.U32 R183, RZ, RZ, R5 ;  /* 0x000000ffffb77224 */ /* 0x000fe200078e0005 */
[----:B------:R-:W-:Y:S01]  /*137e0*/  MOV R2, RZ ;  /* 0x000000ff00027202 */ /* 0x000fe20000000f00 */
[----:B------:R-:W-:Y:S01]  /*137f0*/  IMAD.MOV.U32 R184, RZ, RZ, 0x1c1f ;  /* 0x00001c1fffb87424 */ /* 0x000fe200078e00ff */
[----:B------:R-:W-:Y:S02]  /*13800*/  MOV R3, 0x13820 ;  /* 0x0001382000037802 */ /* 0x000fe40000000f00 */
[----:B------:R-:W-:Y:S05]  /*13810*/  CALL.REL.NOINC `($__internal_19_$__cuda_sm70_shflsync_idx_p) ;  /* 0x00000b8000007944 */ /* 0x000fea0003c00000 */
[----:B------:R-:W-:Y:S01]  /*13820*/  MOV R4, R183 ;  /* 0x000000b700047202 */ /* 0x000fe20000000f00 */
[----:B------:R-:W-:Y:S05]  /*13830*/  BRA `(.L_x_1245) ;  /* 0xffffaf9000007947 */ /* 0x000fea000383ffff */
.L_x_1172:
[----:B------:R-:W-:Y:S01]  /*13840*/  IMAD.MOV.U32 R183, RZ, RZ, R12 ;  /* 0x000000ffffb77224 */ /* 0x000fe200078e000c */
[----:B------:R-:W-:Y:S01]  /*13850*/  MOV R2, RZ ;  /* 0x000000ff00027202 */ /* 0x000fe20000000f00 */
[----:B------:R-:W-:Y:S01]  /*13860*/  IMAD.MOV.U32 R184, RZ, RZ, 0x1c1f ;  /* 0x00001c1fffb87424 */ /* 0x000fe200078e00ff */
[----:B------:R-:W-:Y:S02]  /*13870*/  MOV R3, 0x13890 ;  /* 0x0001389000037802 */ /* 0x000fe40000000f00 */
[----:B-12---:R-:W-:Y:S05]  /*13880*/  CALL.REL.NOINC `($__internal_19_$__cuda_sm70_shflsync_idx_p) ;  /* 0x00000b1000007944 */ /* 0x006fea0003c00000 */
[----:B------:R-:W-:Y:S01]  /*13890*/  MOV R0, R183 ;  /* 0x000000b700007202 */ /* 0x000fe20000000f00 */
[----:B------:R-:W-:Y:S05]  /*138a0*/  BRA `(.L_x_1246) ;  /* 0xffffaf4000007947 */ /* 0x000fea000383ffff */
.L_x_1175:
[----:B------:R-:W-:Y:S01]  /*138b0*/  IMAD.MOV.U32 R183, RZ, RZ, R5 ;  /* 0x000000ffffb77224 */ /* 0x000fe200078e0005 */
[----:B----4-:R-:W-:Y:S01]  /*138c0*/  MOV R2, 0x1 ;  /* 0x0000000100027802 */ /* 0x010fe20000000f00 */
[----:B------:R-:W-:Y:S01]  /*138d0*/  IMAD.MOV.U32 R184, RZ, RZ, 0x1c1f ;  /* 0x00001c1fffb87424 */ /* 0x000fe200078e00ff */
[----:B------:R-:W-:-:S02]  /*138e0*/  MOV R3, 0x13900 ;  /* 0x0001390000037802 */ /* 0x000fc40000000f00 */
[----:B-123--:R-:W-:Y:S05]  /*138f0*/  CALL.REL.NOINC `($__internal_19_$__cuda_sm70_shflsync_idx_p) ;  /* 0x00000aa000007944 */ /* 0x00efea0003c00000 */
        /* <DEDUP_REMOVED lines=8> */
.L_x_1179:
[----:B------:R-:W-:Y:S01]  /*13980*/  IMAD.MOV.U32 R183, RZ, RZ, R9 ;  /* 0x000000ffffb77224 */ /* 0x000fe200078e0009 */
[----:B------:R-:W-:Y:S01]  /*13990*/  MOV R2, RZ ;  /* 0x000000ff00027202 */ /* 0x000fe20000000f00 */
[----:B------:R-:W-:Y:S01]  /*139a0*/  IMAD.MOV.U32 R184, RZ, RZ, 0x181f ;  /* 0x0000181fffb87424 */ /* 0x000fe200078e00ff */
[----:B------:R-:W-:Y:S02]  /*139b0*/  MOV R3, 0x139d0 ;  /* 0x000139d000037802 */ /* 0x000fe40000000f00 */
[----:B------:R-:W-:Y:S05]  /*139c0*/  CALL.REL.NOINC `($__internal_19_$__cuda_sm70_shflsync_idx_p) ;  /* 0x000009d000007944 */ /* 0x000fea0003c00000 */
[----:B------:R-:W-:Y:S01]  /*139d0*/  MOV R8, R183 ;  /* 0x000000b700087202 */ /* 0x000fe20000000f00 */
[----:B------:R-:W-:Y:S05]  /*139e0*/  BRA `(.L_x_1248) ;  /* 0xffffc46000007947 */ /* 0x000fea000383ffff */
.L_x_1180:
[----:B------:R-:W-:Y:S01]  /*139f0*/  IMAD.MOV.U32 R183, RZ, RZ, R12 ;  /* 0x000000ffffb77224 */ /* 0x000fe200078e000c */
[----:B------:R-:W-:Y:S01]  /*13a00*/  MOV R2, RZ ;  /* 0x000000ff00027202 */ /* 0x000fe20000000f00 */
[----:B------:R-:W-:Y:S01]  /*13a10*/  IMAD.MOV.U32 R184, RZ, RZ, 0x181f ;  /* 0x0000181fffb87424 */ /* 0x000fe200078e00ff */
[----:B------:R-:W-:Y:S02]  /*13a20*/  MOV R3, 0x13a40 ;  /* 0x00013a4000037802 */ /* 0x000fe40000000f00 */
[----:B-12---:R-:W-:Y:S05]  /*13a30*/  CALL.REL.NOINC `($__internal_19_$__cuda_sm70_shflsync_idx_p) ;  /* 0x0000096000007944 */ /* 0x006fea0003c00000 */
[----:B------:R-:W-:Y:S01]  /*13a40*/  MOV R0, R183 ;  /* 0x000000b700007202 */ /* 0x000fe20000000f00 */
[----:B------:R-:W-:Y:S05]  /*13a50*/  BRA `(.L_x_1249) ;  /* 0xffffc41000007947 */ /* 0x000fea000383ffff */
.L_x_1183:
        /* <DEDUP_REMOVED lines=13> */
.L_x_1186:
[----:B------:R-:W-:Y:S01]  /*13b30*/  IMAD.MOV.U32 R183, RZ, RZ, R9 ;  /* 0x000000ffffb77224 */ /* 0x000fe200078e0009 */
[----:B-1----:R-:W-:Y:S01]  /*13b40*/  MOV R2, 0x2 ;  /* 0x0000000200027802 */ /* 0x002fe20000000f00 */
[----:B------:R-:W-:Y:S01]  /*13b50*/  IMAD.MOV.U32 R184, RZ, RZ, 0x181f ;  /* 0x0000181fffb87424 */ /* 0x000fe200078e00ff */
[----:B------:R-:W-:Y:S02]  /*13b60*/  MOV R3, 0x13b80 ;  /* 0x00013b8000037802 */ /* 0x000fe40000000f00 */
[----:B--234-:R-:W-:Y:S05]  /*13b70*/  CALL.REL.NOINC `($__internal_19_$__cuda_sm70_shflsync_idx_p) ;  /* 0x0000082000007944 */ /* 0x01cfea0003c00000 */
[----:B------:R-:W-:Y:S01]  /*13b80*/  MOV R8, R183 ;  /* 0x000000b700087202 */ /* 0x000fe20000000f00 */
[----:B------:R-:W-:Y:S05]  /*13b90*/  BRA `(.L_x_1251) ;  /* 0xffffc5b000007947 */ /* 0x000fea000383ffff */
.L_x_1187:
[----:B------:R-:W-:Y:S01]  /*13ba0*/  IMAD.MOV.U32 R183, RZ, RZ, R12 ;  /* 0x000000ffffb77224 */ /* 0x000fe200078e000c */
[----:B------:R-:W-:Y:S01]  /*13bb0*/  MOV R2, 0x2 ;  /* 0x0000000200027802 */ /* 0x000fe20000000f00 */
[----:B------:R-:W-:Y:S01]  /*13bc0*/  IMAD.MOV.U32 R184, RZ, RZ, 0x181f ;  /* 0x0000181fffb87424 */ /* 0x000fe200078e00ff */
[----:B------:R-:W-:Y:S02]  /*13bd0*/  MOV R3, 0x13bf0 ;  /* 0x00013bf000037802 */ /* 0x000fe40000000f00 */
[----:B-1234-:R-:W-:Y:S05]  /*13be0*/  CALL.REL.NOINC `($__internal_19_$__cuda_sm70_shflsync_idx_p) ;  /* 0x000007b000007944 */ /* 0x01efea0003c00000 */
[----:B------:R-:W-:Y:S01]  /*13bf0*/  MOV R0, R183 ;  /* 0x000000b700007202 */ /* 0x000fe20000000f00 */
[----:B------:R-:W-:Y:S05]  /*13c00*/  BRA `(.L_x_1252) ;  /* 0xffffc56000007947 */ /* 0x000fea000383ffff */
.L_x_1190:
[----:B------:R-:W-:Y:S01]  /*13c10*/  IMAD.MOV.U32 R183, RZ, RZ, R9 ;  /* 0x000000ffffb77224 */ /* 0x000fe200078e0009 */
[----:B-1----:R-:W-:Y:S01]  /*13c20*/  MOV R2, 0x3 ;  /* 0x0000000300027802 */ /* 0x002fe20000000f00 */
[----:B------:R-:W-:Y:S01]  /*13c30*/  IMAD.MOV.U32 R184, RZ, RZ, 0x181f ;  /* 0x0000181fffb87424 */ /* 0x000fe200078e00ff */
[----:B------:R-:W-:-:S02]  /*13c40*/  MOV R3, 0x13c60 ;  /* 0x00013c6000037802 */ /* 0x000fc40000000f00 */
[----:B--234-:R-:W-:Y:S05]  /*13c50*/  CALL.REL.NOINC `($__internal_19_$__cuda_sm70_shflsync_idx_p) ;  /* 0x0000074000007944 */ /* 0x01cfea0003c00000 */
        /* <DEDUP_REMOVED lines=8> */
.L_x_1192:
[----:B------:R-:W-:Y:S01]  /*13ce0*/  IMAD.MOV.U32 R183, RZ, RZ, R78 ;  /* 0x000000ffffb77224 */ /* 0x000fe200078e004e */
[----:B------:R-:W-:Y:S01]  /*13cf0*/  MOV R2, RZ ;  /* 0x000000ff00027202 */ /* 0x000fe20000000f00 */
[----:B------:R-:W-:Y:S01]  /*13d00*/  IMAD.MOV.U32 R184, RZ, RZ, 0x1f ;  /* 0x0000001fffb87424 */ /* 0x000fe200078e00ff */
[----:B------:R-:W-:Y:S02]  /*13d10*/  MOV R3, 0x13d30 ;  /* 0x00013d3000037802 */ /* 0x000fe40000000f00 */
[----:B-1----:R-:W-:Y:S05]  /*13d20*/  CALL.REL.NOINC `($__internal_19_$__cuda_sm70_shflsync_idx_p) ;  /* 0x0000067000007944 */ /* 0x002fea0003c00000 */
[----:B------:R-:W-:Y:S01]  /*13d30*/  MOV R9, R183 ;  /* 0x000000b700097202 */ /* 0x000fe20000000f00 */
[----:B------:R-:W-:Y:S05]  /*13d40*/  BRA `(.L_x_1254) ;  /* 0xffffc79000007947 */ /* 0x000fea000383ffff */
.L_x_1193:
[----:B------:R-:W-:Y:S01]  /*13d50*/  IMAD.MOV.U32 R183, RZ, RZ, R78 ;  /* 0x000000ffffb77224 */ /* 0x000fe200078e004e */
[----:B------:R-:W-:Y:S01]  /*13d60*/  MOV R2, 0x1 ;  /* 0x0000000100027802 */ /* 0x000fe20000000f00 */
[----:B------:R-:W-:Y:S01]  /*13d70*/  IMAD.MOV.U32 R184, RZ, RZ, 0x1f ;  /* 0x0000001fffb87424 */ /* 0x000fe200078e00ff */
[----:B------:R-:W-:Y:S02]  /*13d80*/  MOV R3, 0x13da0 ;  /* 0x00013da000037802 */ /* 0x000fe40000000f00 */
[----:B-123--:R-:W-:Y:S05]  /*13d90*/  CALL.REL.NOINC `($__internal_19_$__cuda_sm70_shflsync_idx_p) ;  /* 0x0000060000007944 */ /* 0x00efea0003c00000 */
[----:B------:R-:W-:Y:S01]  /*13da0*/  MOV R8, R183 ;  /* 0x000000b700087202 */ /* 0x000fe20000000f00 */
[----:B------:R-:W-:Y:S05]  /*13db0*/  BRA `(.L_x_1255) ;  /* 0xffffc74000007947 */ /* 0x000fea000383ffff */
.L_x_1194:
[----:B------:R-:W-:Y:S02]  /*13dc0*/  MOV R2, 0x1 ;  /* 0x0000000100027802 */ /* 0x000fe40000000f00 */
[----:B------:R-:W-:-:S02]  /*13dd0*/  MOV R3, 0x13df0 ;  /* 0x00013df000037802 */ /* 0x000fc40000000f00 */
[----:B--234-:R-:W-:Y:S05]  /*13de0*/  CALL.REL.NOINC `($__internal_20_$__cuda_sm70_shflsync_up_p) ;  /* 0x0000061000007944 */ /* 0x01cfea0003c00000 */
[----:B------:R-:W-:Y:S05]  /*13df0*/  BRA `(.L_x_1256) ;  /* 0xffffc82000007947 */ /* 0x000fea000383ffff */
.L_x_1195:
[----:B------:R-:W-:Y:S02]  /*13e00*/  MOV R2, 0x2 ;  /* 0x0000000200027802 */ /* 0x000fe40000000f00 */
[----:B------:R-:W-:-:S02]  /*13e10*/  MOV R3, 0x13e30 ;  /* 0x00013e3000037802 */ /* 0x000fc40000000f00 */
[----:B--23--:R-:W-:Y:S05]  /*13e20*/  CALL.REL.NOINC `($__internal_20_$__cuda_sm70_shflsync_up_p) ;  /* 0x000005d000007944 */ /* 0x00cfea0003c00000 */
        /* <DEDUP_REMOVED lines=24> */
.L_x_1199:
[----:B------:R-:W-:Y:S02]  /*13fb0*/  MOV R2, 0x1 ;  /* 0x0000000100027802 */ /* 0x000fe40000000f00 */
[----:B------:R-:W-:Y:S02]  /*13fc0*/  MOV R3, 0x13fe0 ;  /* 0x00013fe000037802 */ /* 0x000fe40000000f00 */
[----:B------:R-:W-:Y:S05]  /*13fd0*/  CALL.REL.NOINC `($__internal_20_$__cuda_sm70_shflsync_up_p) ;  /* 0x0000042000007944 */ /* 0x000fea0003c00000 */
[----:B------:R-:W-:Y:S01]  /*13fe0*/  MOV R2, R4 ;  /* 0x0000000400027202 */ /* 0x000fe20000000f00 */
[----:B------:R-:W-:Y:S05]  /*13ff0*/  BRA `(.L_x_1258) ;  /* 0xffffc87000007947 */ /* 0x000fea000383ffff */
.L_x_1200:
[----:B------:R-:W-:Y:S02]  /*14000*/  MOV R2, 0x2 ;  /* 0x0000000200027802 */ /* 0x000fe40000000f00 */
[----:B------:R-:W-:Y:S02]  /*14010*/  MOV R3, 0x14030 ;  /* 0x0001403000037802 */ /* 0x000fe40000000f00 */
        /* <DEDUP_REMOVED lines=25> */
.L_x_1202:
[----:B------:R-:W-:Y:S02]  /*141b0*/  SEL R0, RZ, 0x1, P0 ;  /* 0x00000001ff007807 */ /* 0x000fe40000000000 */
[----:B------:R-:W-:Y:S02]  /*141c0*/  MOV R2, 0x141e0 ;  /* 0x000141e000027802 */ /* 0x000fe40000000f00 */
[----:B-1----:R-:W-:Y:S05]  /*141d0*/  CALL.REL.NOINC `($__internal_21_$__cuda_sm70_votesync_ballot) ;  /* 0x0000029000007944 */ /* 0x002fea0003c00000 */
[----:B------:R-:W-:Y:S01]  /*141e0*/  MOV R5, R0 ;  /* 0x0000000000057202 */ /* 0x000fe20000000f00 */
[----:B------:R-:W-:Y:S05]  /*141f0*/  BRA `(.L_x_1260) ;  /* 0xffffc80000007947 */ /* 0x000fea000383ffff */
.L_x_1203:
[----:B------:R-:W-:Y:S01]  /*14200*/  IMAD.MOV.U32 R183, RZ, RZ, R6 ;  /* 0x000000ffffb77224 */ /* 0x000fe200078e0006 */
[----:B------:R-:W-:Y:S01]  /*14210*/  MOV R2, R0 ;  /* 0x0000000000027202 */ /* 0x000fe20000000f00 */
[----:B------:R-:W-:Y:S01]  /*14220*/  IMAD.MOV.U32 R184, RZ, RZ, 0x1f ;  /* 0x0000001fffb87424 */ /* 0x000fe200078e00ff */
[----:B------:R-:W-:Y:S02]  /*14230*/  MOV R3, 0x14250 ;  /* 0x0001425000037802 */ /* 0x000fe40000000f00 */
[----:B-1----:R-:W-:Y:S05]  /*14240*/  CALL.REL.NOINC `($__internal_19_$__cuda_sm70_shflsync_idx_p) ;  /* 0x0000015000007944 */ /* 0x002fea0003c00000 */
[----:B------:R-:W-:Y:S01]  /*14250*/  IMAD.MOV.U32 R10, RZ, RZ, R183 ;  /* 0x000000ffff0a7224 */ /* 0x000fe200078e00b7 */
[----:B------:R-:W-:Y:S01]  /*14260*/  MOV R2, R0 ;  /* 0x0000000000027202 */ /* 0x000fe20000000f00 */
[----:B------:R-:W-:Y:S01]  /*14270*/  IMAD.MOV.U32 R183, RZ, RZ, R7 ;  /* 0x000000ffffb77224 */ /* 0x000fe200078e0007 */
[----:B------:R-:W-:-:S02]  /*14280*/  MOV R184, 0x1f ;  /* 0x0000001f00b87802 */ /* 0x000fc40000000f00 */
[----:B------:R-:W-:Y:S02]  /*14290*/  MOV R3, 0x142b0 ;  /* 0x000142b000037802 */ /* 0x000fe40000000f00 */
[----:B------:R-:W-:Y:S05]  /*142a0*/  CALL.REL.NOINC `($__internal_19_$__cuda_sm70_shflsync_idx_p) ;  /* 0x000000f000007944 */ /* 0x000fea0003c00000 */
[----:B------:R-:W-:Y:S01]  /*142b0*/  MOV R7, R183 ;  /* 0x000000b700077202 */ /* 0x000fe20000000f00 */
[----:B------:R-:W-:Y:S05]  /*142c0*/  BRA `(.L_x_1261) ;  /* 0xffffc78000007947 */ /* 0x000fea000383ffff */
.L_x_1206:
[----:B------:R-:W-:Y:S01]  /*142d0*/  IMAD.MOV.U32 R183, RZ, RZ, R4 ;  /* 0x000000ffffb77224 */ /* 0x000fe200078e0004 */
[----:B------:R-:W-:Y:S01]  /*142e0*/  MOV R2, R0 ;  /* 0x0000000000027202 */ /* 0x000fe20000000f00 */
[----:B------:R-:W-:Y:S01]  /*142f0*/  IMAD.MOV.U32 R184, RZ, RZ, 0x1f ;  /* 0x0000001fffb87424 */ /* 0x000fe200078e00ff */
[----:B------:R-:W-:Y:S02]  /*14300*/  MOV R3, 0x14320 ;  /* 0x0001432000037802 */ /* 0x000fe40000000f00 */
[----:B-1-34-:R-:W-:Y:S05]  /*14310*/  CALL.REL.NOINC `($__internal_19_$__cuda_sm70_shflsync_idx_p) ;  /* 0x0000008000007944 */ /* 0x01afea0003c00000 */
[----:B------:R-:W-:Y:S01]  /*14320*/  MOV R11, R183 ;  /* 0x000000b7000b7202 */ /* 0x000fe20000000f00 */
[----:B------:R-:W-:Y:S05]  /*14330*/  BRA `(.L_x_1205) ;  /* 0xffffc77000007947 */ /* 0x000fea000383ffff */
        .weak           $__internal_18_$__cuda_sm70_shflsync_bfly_p
        .type           $__internal_18_$__cuda_sm70_shflsync_bfly_p,@function
        .size           $__internal_18_$__cuda_sm70_shflsync_bfly_p,($__internal_19_$__cuda_sm70_shflsync_idx_p - $__internal_18_$__cuda_sm70_shflsync_bfly_p)
$__internal_18_$__cuda_sm70_shflsync_bfly_p:
[----:B------:R-:W-:Y:S02]  /*14340*/  MOV R156, 0xffffffff ;  /* 0xffffffff009c7802 */ /* 0x000fe40000000f00 */
[----:B------:R-:W-:Y:S02]  /*14350*/  MOV R3, 0x1f ;  /* 0x0000001f00037802 */ /* 0x000fe40000000f00 */
[----:B------:R-:W-:Y:S04]  /*14360*/  WARPSYNC R156 ;  /* 0x0000009c00007348 */ /* 0x000fe80003800000 */
[----:B------:R1:W2:Y:S02]  /*14370*/  SHFL.BFLY PT, R0, R4, R0, R3 ;  /* 0x0c00000004007389 */ /* 0x0002a400000e0003 */
[----:B-1----:R-:W-:-:S04]  /*14380*/  MOV R3, 0x0 ;  /* 0x0000000000037802 */ /* 0x002fc80000000f00 */
[----:B--2---:R-:W-:Y:S05]  /*14390*/  RET.REL.NODEC R2 `(_ZN7cutlass13device_kernelIN5flash19enable_sm80_to_sm89INS1_16FlashAttnFwdSm80INS1_25CollectiveMainloopFwdSm80ILi8ELi1ELb0EN4cute5tupleIJNS5_1CILi128EEENS7_ILi64EEENS7_ILi192EEEEEELi192ENS_6half_tEfNS_4arch4Sm80ELb1ELb0ELb1ELb1ELb1ELb0ELb1ELb1EEENS1_21CollectiveEpilogueFwdINS6_IJS8_SA_S9_EEENS6_IJNS7_ILi1EEESI_SI_EEESC_SE_Li256ELb1ELb1ELb1ELb0EEENS1_36VarlenDynamicPersistentTileSchedulerILi128ELi64ELi256ELi256ELb1ELb1ELb0ELb1ELb1ELb1EEEEEEEEEvNT_6ParamsE) ;  /* 0xfffebc6002007950 */ /* 0x004fea0003c3ffff */
        .weak           $__internal_19_$__cuda_sm70_shflsync_idx_p
        .type           $__internal_19_$__cuda_sm70_shflsync_idx_p,@function
        .size           $__internal_19_$__cuda_sm70_shflsync_idx_p,($__internal_20_$__cuda_sm70_shflsync_up_p - $__internal_19_$__cuda_sm70_shflsync_idx_p)
$__internal_19_$__cuda_sm70_shflsync_idx_p:
[----:B------:R-:W-:-:S04]  /*143a0*/  MOV R213, 0xffffffff ;  /* 0xffffffff00d57802 */ /* 0x000fc80000000f00 */
[----:B------:R-:W-:Y:S04]  /*143b0*/  WARPSYNC R213 ;  /* 0x000000d500007348 */ /* 0x000fe80003800000 */
[----:B------:R1:W2:Y:S02]  /*143c0*/  SHFL.IDX PT, R183, R183, R2, R184 ;  /* 0x00000002b7b77389 */ /* 0x0002a400000e00b8 */
[----:B-1----:R-:W-:Y:S02]  /*143d0*/  MOV R2, R3 ;  /* 0x0000000300027202 */ /* 0x002fe40000000f00 */
[----:B------:R-:W-:-:S04]  /*143e0*/  MOV R3, 0x0 ;  /* 0x0000000000037802 */ /* 0x000fc80000000f00 */
[----:B--2---:R-:W-:Y:S05]  /*143f0*/  RET.REL.NODEC R2 `(_ZN7cutlass13device_kernelIN5flash19enable_sm80_to_sm89INS1_16FlashAttnFwdSm80INS1_25CollectiveMainloopFwdSm80ILi8ELi1ELb0EN4cute5tupleIJNS5_1CILi128EEENS7_ILi64EEENS7_ILi192EEEEEELi192ENS_6half_tEfNS_4arch4Sm80ELb1ELb0ELb1ELb1ELb1ELb0ELb1ELb1EEENS1_21CollectiveEpilogueFwdINS6_IJS8_SA_S9_EEENS6_IJNS7_ILi1EEESI_SI_EEESC_SE_Li256ELb1ELb1ELb1ELb0EEENS1_36VarlenDynamicPersistentTileSchedulerILi128ELi64ELi256ELi256ELb1ELb1ELb0ELb1ELb1ELb1EEEEEEEEEvNT_6ParamsE) ;  /* 0xfffebc0002007950 */ /* 0x004fea0003c3ffff */
        .weak           $__internal_20_$__cuda_sm70_shflsync_up_p
        .type           $__internal_20_$__cuda_sm70_shflsync_up_p,@function
        .size           $__internal_20_$__cuda_sm70_shflsync_up_p,($__internal_21_$__cuda_sm70_votesync_ballot - $__internal_20_$__cuda_sm70_shflsync_up_p)
$__internal_20_$__cuda_sm70_shflsync_up_p:
[----:B------:R-:W-:Y:S02]  /*14400*/  IMAD.MOV.U32 R4, RZ, RZ, RZ ;  /* 0x000000ffff047224 */ /* 0x000fe400078e00ff */
[----:B------:R-:W-:-:S04]  /*14410*/  IMAD.MOV.U32 R10, RZ, RZ, -0x1 ;  /* 0xffffffffff0a7424 */ /* 0x000fc800078e00ff */
[----:B------:R-:W-:Y:S04]  /*14420*/  WARPSYNC R10 ;  /* 0x0000000a00007348 */ /* 0x000fe80003800000 */
[----:B------:R1:W2:Y:S02]  /*14430*/  SHFL.UP PT, R4, R0, R2, R4 ;  /* 0x0400000200047389 */ /* 0x0002a400000e0004 */
[----:B-1----:R-:W-:Y:S02]  /*14440*/  MOV R2, R3 ;  /* 0x0000000300027202 */ /* 0x002fe40000000f00 */
[----:B------:R-:W-:-:S04]  /*14450*/  MOV R3, 0x0 ;  /* 0x0000000000037802 */ /* 0x000fc80000000f00 */
[----:B--2---:R-:W-:Y:S05]  /*14460*/  RET.REL.NODEC R2 `(_ZN7cutlass13device_kernelIN5flash19enable_sm80_to_sm89INS1_16FlashAttnFwdSm80INS1_25CollectiveMainloopFwdSm80ILi8ELi1ELb0EN4cute5tupleIJNS5_1CILi128EEENS7_ILi64EEENS7_ILi192EEEEEELi192ENS_6half_tEfNS_4arch4Sm80ELb1ELb0ELb1ELb1ELb1ELb0ELb1ELb1EEENS1_21CollectiveEpilogueFwdINS6_IJS8_SA_S9_EEENS6_IJNS7_ILi1EEESI_SI_EEESC_SE_Li256ELb1ELb1ELb1ELb0EEENS1_36VarlenDynamicPersistentTileSchedulerILi128ELi64ELi256ELi256ELb1ELb1ELb0ELb1ELb1ELb1EEEEEEEEEvNT_6ParamsE) ;  /* 0xfffebb9002007950 */ /* 0x004fea0003c3ffff */
        .weak           $__internal_21_$__cuda_sm70_votesync_ballot
        .type           $__internal_21_$__cuda_sm70_votesync_ballot,@function
        .size           $__internal_21_$__cuda_sm70_votesync_ballot,(.L_x_6195 - $__internal_21_$__cuda_sm70_votesync_ballot)
$__internal_21_$__cuda_sm70_votesync_ballot:
[----:B------:R-:W-:Y:S01]  /*14470*/  ISETP.NE.U32.AND P0, PT, R0, 0x1, PT ;  /* 0x000000010000780c */ /* 0x000fe20003f05070 */
[----:B------:R-:W-:-:S04]  /*14480*/  IMAD.MOV.U32 R3, RZ, RZ, -0x1 ;  /* 0xffffffffff037424 */ /* 0x000fc800078e00ff */
[----:B------:R-:W-:Y:S08]  /*14490*/  WARPSYNC R3 ;  /* 0x0000000300007348 */ /* 0x000ff00003800000 */
[----:B------:R-:W-:-:S04]  /*144a0*/  VOTE.ANY R0, PT, !P0 ;  /* 0x0000000000007806 */ /* 0x000fc800040e0100 */
[----:B------:R-:W-:Y:S01]  /*144b0*/  LOP3.LUT R0, R0, R3, RZ, 0xc0, !PT ;  /* 0x0000000300007212 */ /* 0x000fe200078ec0ff */
[----:B------:R-:W-:-:S04]  /*144c0*/  IMAD.MOV.U32 R3, RZ, RZ, 0x0 ;  /* 0x00000000ff037424 */ /* 0x000fc800078e00ff */
[----:B------:R-:W-:Y:S05]  /*144d0*/  RET.REL.NODEC R2 `(_ZN7cutlass13device_kernelIN5flash19enable_sm80_to_sm89INS1_16FlashAttnFwdSm80INS1_25CollectiveMainloopFwdSm80ILi8ELi1ELb0EN4cute5tupleIJNS5_1CILi128EEENS7_ILi64EEENS7_ILi192EEEEEELi192ENS_6half_tEfNS_4arch4Sm80ELb1ELb0ELb1ELb1ELb1ELb0ELb1ELb1EEENS1_21CollectiveEpilogueFwdINS6_IJS8_SA_S9_EEENS6_IJNS7_ILi1EEESI_SI_EEESC_SE_Li256ELb1ELb1ELb1ELb0EEENS1_36VarlenDynamicPersistentTileSchedulerILi128ELi64ELi256ELi256ELb1ELb1ELb0ELb1ELb1ELb1EEEEEEEEEvNT_6ParamsE) ;  /* 0xfffebb2002007950 */ /* 0x000fea0003c3ffff */
.L_x_1262:
        /* <DEDUP_REMOVED lines=10> */
.L_x_6195:


//--------------------- .text._ZN7cutlass13device_kernelIN5flash19enable_sm80_to_sm89INS1_16FlashAttnFwdSm80INS1_25CollectiveMainloopFwdSm80ILi8ELi1ELb0EN4cute5tupleIJNS5_1CILi128EEENS7_ILi64EEENS7_ILi192EEEEEELi192ENS_6half_tEfNS_4arch4Sm80ELb1ELb0ELb1ELb1ELb1ELb1ELb1ELb1EEENS1_21CollectiveEpilogueFwdINS6_IJS8_SA_S9_EEENS6_IJNS7_ILi1EEESI_SI_EEESC_SE_Li256ELb1ELb1ELb1ELb0EEENS1_36VarlenDynamicPersistentTileSchedulerILi128ELi64ELi256ELi256ELb1ELb1ELb0ELb1ELb1ELb1EEEEEEEEEvNT_6ParamsE --------------------------
	.section	.text._ZN7cutlass13device_kernelIN5flash19enable_sm80_to_sm89INS1_16FlashAttnFwdSm80INS1_25CollectiveMainloopFwdSm80ILi8ELi1ELb0EN4cute5tupleIJNS5_1CILi128EEENS7_ILi64EEENS7_ILi192EEEEEELi192ENS_6half_tEfNS_4arch4Sm80ELb1ELb0ELb1ELb1ELb1ELb1ELb1ELb1EEENS1_21CollectiveEpilogueFwdINS6_IJS8_SA_S9_EEENS6_IJNS7_ILi1EEESI_SI_EEESC_SE_Li256ELb1ELb1ELb1ELb0EEENS1_36VarlenDynamicPersistentTileSchedulerILi128ELi64ELi256ELi256ELb1ELb1ELb0ELb1ELb1ELb1EEEEEEEEEvNT_6ParamsE,"ax",@progbits
	.sectioninfo	@"SHI_REGISTERS=255"
	.align	128
.text._ZN7cutlass13device_kernelIN5flash19enable_sm80_to_sm89INS1_16FlashAttnFwdSm80INS1_25CollectiveMainloopFwdSm80ILi8ELi1ELb0EN4cute5tupleIJNS5_1CILi128EEENS7_ILi64EEENS7_ILi192EEEEEELi192ENS_6half_tEfNS_4arch4Sm80ELb1ELb0ELb1ELb1ELb1ELb1ELb1ELb1EEENS1_21CollectiveEpilogueFwdINS6_IJS8_SA_S9_EEENS6_IJNS7_ILi1EEESI_SI_EEESC_SE_Li256ELb1ELb1ELb1ELb0EEENS1_36VarlenDynamicPersistentTileSchedulerILi128ELi64ELi256ELi256ELb1ELb1ELb0ELb1ELb1ELb1EEEEEEEEEvNT_6ParamsE:
        .type           _ZN7cutlass13device_kernelIN5flash19enable_sm80_to_sm89INS1_16FlashAttnFwdSm80INS1_25CollectiveMainloopFwdSm80ILi8ELi1ELb0EN4cute5tupleIJNS5_1CILi128EEENS7_ILi64EEENS7_ILi192EEEEEELi192ENS_6half_tEfNS_4arch4Sm80ELb1ELb0ELb1ELb1ELb1ELb1ELb1ELb1EEENS1_21CollectiveEpilogueFwdINS6_IJS8_SA_S9_EEENS6_IJNS7_ILi1EEESI_SI_EEESC_SE_Li256ELb1ELb1ELb1ELb0EEENS1_36VarlenDynamicPersistentTileSchedulerILi128ELi64ELi256ELi256ELb1ELb1ELb0ELb1ELb1ELb1EEEEEEEEEvNT_6ParamsE,@function
        .size           _ZN7cutlass13device_kernelIN5flash19enable_sm80_to_sm89INS1_16FlashAttnFwdSm80INS1_25CollectiveMainloopFwdSm80ILi8ELi1ELb0EN4cute5tupleIJNS5_1CILi128EEENS7_ILi64EEENS7_ILi192EEEEEELi192ENS_6half_tEfNS_4arch4Sm80ELb1ELb0ELb1ELb1ELb1ELb1ELb1ELb1EEENS1_21CollectiveEpilogueFwdINS6_IJS8_SA_S9_EEENS6_IJNS7_ILi1EEESI_SI_EEESC_SE_Li256ELb1ELb1ELb1ELb0EEENS1_36VarlenDynamicPersistentTileSchedulerILi128ELi64ELi256ELi256ELb1ELb1ELb0ELb1ELb1ELb1EEEEEEEEEvNT_6ParamsE,(.L_x_6200 - _ZN7cutlass13device_kernelIN5flash19enable_sm80_to_sm89INS1_16FlashAttnFwdSm80INS1_25CollectiveMainloopFwdSm80ILi8ELi1ELb0EN4cute5tupleIJNS5_1CILi128EEENS7_ILi64EEENS7_ILi192EEEEEELi192ENS_6half_tEfNS_4arch4Sm80ELb1ELb0ELb1ELb1ELb1ELb1ELb1ELb1EEENS1_21CollectiveEpilogueFwdINS6_IJS8_SA_S9_EEENS6_IJNS7_ILi1EEESI_SI_EEESC_SE_Li256ELb1ELb1ELb1ELb0EEENS1_36VarlenDynamicPersistentTileSchedulerILi128ELi64ELi256ELi256ELb1ELb1ELb0ELb1ELb1ELb1EEEEEEEEEvNT_6ParamsE)
        .other          _ZN7cutlass13device_kernelIN5flash19enable_sm80_to_sm89INS1_16FlashAttnFwdSm80INS1_25CollectiveMainloopFwdSm80ILi8ELi1ELb0EN4cute5tupleIJNS5_1CILi128EEENS7_ILi64EEENS7_ILi192EEEEEELi192ENS_6half_tEfNS_4arch4Sm80ELb1ELb0ELb1ELb1ELb1ELb1ELb1ELb1EEENS1_21CollectiveEpilogueFwdINS6_IJS8_SA_S9_EEENS6_IJNS7_ILi1EEESI_SI_EEESC_SE_Li256ELb1ELb1ELb1ELb0EEENS1_36VarlenDynamicPersistentTileSchedulerILi128ELi64ELi256ELi256ELb1ELb1ELb0ELb1ELb1ELb1EEEEEEEEEvNT_6ParamsE,@"STO_CUDA_ENTRY STV_DEFAULT"
_ZN7cutlass13device_kernelIN5flash19enable_sm80_to_sm89INS1_16FlashAttnFwdSm80INS1_25CollectiveMainloopFwdSm80ILi8ELi1ELb0EN4cute5tupleIJNS5_1CILi128EEENS7_ILi64EEENS7_ILi192EEEEEELi192ENS_6half_tEfNS_4arch4Sm80ELb1ELb0ELb1ELb1ELb1ELb1ELb1ELb1EEENS1_21CollectiveEpilogueFwdINS6_IJS8_SA_S9_EEENS6_IJNS7_ILi1EEESI_SI_EEESC_SE_Li256ELb1ELb1ELb1ELb0EEENS1_36VarlenDynamicPersistentTileSchedulerILi128ELi64ELi256ELi256ELb1ELb1ELb0ELb1ELb1ELb1EEEEEEEEEvNT_6ParamsE:
        /* <DEDUP_REMOVED lines=52> */
.L_x_1268:
        /* <DEDUP_REMOVED lines=16> */
.L_x_1457:
        /* <DEDUP_REMOVED lines=16> */
.L_x_1458:
[----:B---3--:R-:W-:-:S05]  /*0540*/  IMAD R0, R0, c[0x0][0x538], RZ ;  /* 0x00014e0000007a24 */ /* 0x008fca00078e02ff */
[----:B------:R-:W-:-:S04]  /*0550*/  IADD3 R6, R0, R6, RZ ;  /* 0x0000000600067210 */ /* 0x000fc80007ffe0ff */
[----:B------:R-:W-:-:S13]  /*0560*/  ISETP.GT.AND P0, PT, R6, UR4, PT ;  /* 0x0000000406007c0c */ /* 0x000fda000bf04270 */
[----:B-12---:R-:W-:Y:S05]  /*0570*/  @!P0 BRA `(.L_x_1268) ;  /* 0xfffffdc000008947 */ /* 0x006fea000383ffff */
.L_x_1264:
[----:B------:R-:W-:-:S05]  /*0580*/  IADD3 R11, -R0, R6, RZ ;  /* 0x00000006000b7210 */ /* 0x000fca0007ffe1ff */
[----:B------:R-:W-:-:S05]  /*0590*/  IMAD R0, R4, c[0x0][0x538], R11 ;  /* 0x00014e0004007a24 */ /* 0x000fca00078e020b */
[----:B------:R-:W-:Y:S01]  /*05a0*/  ISETP.GT.AND P0, PT, R0, UR4, PT ;  /* 0x0000000400007c0c */ /* 0x000fe2000bf04270 */
[----:B------:R-:W-:-:S12]  /*05b0*/  BRA.DIV ~URZ, `(.L_x_1269) ;  /* 0x0001db127f007947 */ /* 0x000fd8000b800000 */
[----:B------:R-:W-:-:S04]  /*05c0*/  VOTE.ANY R10, PT, !P0 ;  /* 0x00000000000a7806 */ /* 0x000fc800040e0100 */
.L_x_1459:
[----:B------:R-:W1:Y:S02]  /*05d0*/  POPC R5, R10 ;  /* 0x0000000a00057309 */ /* 0x000e640000000000 */
[----:B-12---:R-:W-:Y:S01]  /*05e0*/  IADD3 R247, R5, R7, RZ ;  /* 0x0000000705f77210 */ /* 0x006fe20007ffe0ff */
[----:B------:R-:W-:Y:S05]  /*05f0*/  BRA.DIV ~URZ, `(.L_x_1270) ;  /* 0x0001db227f007947 */ /* 0x000fea000b800000 */
[----:B------:R1:W2:Y:S01]  /*0600*/  SHFL.IDX PT, R12, R9, R5, 0x1f ;  /* 0x00001f05090c7589 */ /* 0x0002a200000e0000 */
[----:B------:R-:W-:-:S03]  /*0610*/  MOV R6, RZ ;  /* 0x000000ff00067202 */ /* 0x000fc60000000f00 */
[----:B------:R1:W3:Y:S04]  /*0620*/  SHFL.IDX PT, R9, R8, R5, 0x1f ;  /* 0x00001f0508097589 */ /* 0x0002e800000e0000 */
.L_x_1460:
[----:B------:R-:W-:Y:S01]  /*0630*/  ISETP.NE.AND P0, PT, R10, RZ, PT ;  /* 0x000000ff0a00720c */ /* 0x000fe20003f05270 */
[----:B------:R-:W-:-:S12]  /*0640*/  BSSY B0, `(.L_x_1271) ;  /* 0x0000005000007945 */ /* 0x000fd80003800000 */
[----:B------:R-:W-:Y:S05]  /*0650*/  @!P0 BRA `(.L_x_1272) ;  /* 0x0000003000008947 */ /* 0x000fea0003800000 */
[----:B------:R-:W-:Y:S01]  /*0660*/  IADD3 R0, R5, -0x1, RZ ;  /* 0xffffffff05007810 */ /* 0x000fe20007ffe0ff */
[----:B------:R-:W-:Y:S05]  /*0670*/  BRA.DIV ~URZ, `(.L_x_1273) ;  /* 0x0001db827f007947 */ /* 0x000fea000b800000 */
[----:B------:R4:W1:Y:S02]  /*0680*/  SHFL.IDX PT, R6, R4, R0, 0x1f ;  /* 0x00001f0004067589 */ /* 0x00086400000e0000 */
.L_x_1272:
[----:B------:R-:W-:Y:S05]  /*0690*/  BSYNC B0 ;  /* 0x0000000000007941 */ /* 0x000fea0003800000 */
.L_x_1271:
        /* <DEDUP_REMOVED lines=67> */
.L_x_1275:
        /* <DEDUP_REMOVED lines=68> */
.L_x_1276:
[----:B------:R-:W-:Y:S05]  /*0f10*/  BSYNC B0 ;  /* 0x0000000000007941 */ /* 0x000fea0003800000 */
.L_x_1274:
[----:B------:R-:W-:-:S04]  /*0f20*/  LOP3.LUT R0, RZ, R0, RZ, 0x33, !PT ;  /* 0x00000000ff007212 */ /* 0x000fc800078e33ff */
[----:B------:R-:W-:Y:S01]  /*0f30*/  IADD3 R245, R0, R12, RZ ;  /* 0x0000000c00f57210 */ /* 0x000fe20007ffe0ff */
[----:B------:R-:W-:Y:S05]  /*0f40*/  BRA `(.L_x_1277) ;  /* 0x0000004000007947 */ /* 0x000fea0003800000 */
.L_x_1265:
[----:B--2---:R-:W-:Y:S01]  /*0f50*/  IMAD.MOV.U32 R245, RZ, RZ, RZ ;  /* 0x000000fffff57224 */ /* 0x004fe200078e00ff */
[----:B------:R-:W-:Y:S01]  /*0f60*/  MOV R246, RZ ;  /* 0x000000ff00f67202 */ /* 0x000fe20000000f00 */
[----:B------:R-:W-:Y:S01]  /*0f70*/  IMAD.U32 R244, RZ, RZ, UR4 ;  /* 0x00000004fff47e24 */ /* 0x000fe2000f8e00ff */
[----:B------:R-:W-:Y:S02]  /*0f80*/  MOV R247, c[0x0][0x53c] ;  /* 0x00014f0000f77a02 */ /* 0x000fe40000000f00 */
.L_x_1277:
[----:B------:R-:W-:Y:S01]  /*0f90*/  ISETP.NE.AND P0, PT, R13, RZ, PT ;  /* 0x000000ff0d00720c */ /* 0x000fe20003f05270 */
[----:B------:R-:W-:-:S12]  /*0fa0*/  WARPSYNC 0xffffffff ;  /* 0xffffffff00007948 */ /* 0x000fd80003800000 */
[----:B------:R1:W-:Y:S04]  /*0fb0*/  @!P0 STS.128 [0x18100], R244 ;  /* 0x018100f4ff008388 */ /* 0x0003e80000000c00 */
[----:B------:R-:W-:Y:S06]  /*0fc0*/  BAR.ARV 0x5, 0x100 ;  /* 0x0144000000007b1d */ /* 0x000fec0000002000 */
.L_x_1263:
        /* <DEDUP_REMOVED lines=11> */
[----:B------:R-:W-:Y:S02]  /*1080*/  SHF.R.S32.HI R25, RZ, 0x3, R6 ;  /* 0x00000003ff197819 */ /* 0x000fe40000011406 */
[----:B------:R-:W-:Y:S02]  /*1090*/  LOP3.LUT R3, R6, 0xfffffff8, RZ, 0xc0, !PT ;  /* 0xfffffff806037812 */ /* 0x000fe400078ec0ff */
[C---:B------:R-:W-:Y:S01]  /*10a0*/  LEA.HI R0, R2.reuse, R4, RZ, 0x1 ;  /* 0x0000000402007211 */ /* 0x040fe200078f08ff */
[----:B------:R-:W-:Y:S01]  /*10b0*/  IMAD.SHL.U32 R5, R25, 0x40, RZ ;  /* 0x0000004019057824 */ /* 0x000fe200078e00ff */
[----:B------:R-:W-:Y:S01]  /*10c0*/  LOP3.LUT R2, R2, 0xfffffff0, RZ, 0xc0, !PT ;  /* 0xfffffff002027812 */ /* 0x000fe200078ec0ff */
[----:B------:R-:W-:Y:S01]  /*10d0*/  IMAD.IADD R8, R16, 0x1, -R3 ;  /* 0x0000000110087824 */ /* 0x000fe200078e0a03 */
[----:B------:R-:W-:-:S02]  /*10e0*/  LOP3.LUT R3, R0, 0xfffffffe, RZ, 0xc0, !PT ;  /* 0xfffffffe00037812 */ /* 0x000fc400078ec0ff */
[----:B------:R-:W-:Y:S01]  /*10f0*/  LOP3.LUT R0, R5, 0x1c0, RZ, 0xc0, !PT ;  /* 0x000001c005007812 */ /* 0x000fe200078ec0ff */
[----:B------:R-:W-:Y:S01]  /*1100*/  IMAD.SHL.U32 R202, R8, 0x8, RZ ;  /* 0x0000000808ca7824 */ /* 0x000fe200078e00ff */
[-C--:B------:R-:W-:Y:S01]  /*1110*/  LEA.HI R14, R12, R16.reuse, RZ, 0x2 ;  /* 0x000000100c0e7211 */ /* 0x080fe200078f10ff */
[----:B------:R-:W-:Y:S01]  /*1120*/  IMAD.IADD R2, R16, 0x1, -R2 ;  /* 0x0000000110027824 */ /* 0x000fe200078e0a02 */
[----:B------:R-:W-:Y:S01]  /*1130*/  LEA.HI R13, R12, R16, RZ, 0x5 ;  /* 0x000000100c0d7211 */ /* 0x000fe200078f28ff */
[----:B------:R-:W-:Y:S01]  /*1140*/  IMAD.IADD R10, R4, 0x1, -R3 ;  /* 0x00000001040a7824 */ /* 0x000fe200078e0a03 */
[----:B------:R-:W-:Y:S01]  /*1150*/  LOP3.LUT R3, R0, 0x38, R202, 0xf8, !PT ;  /* 0x0000003800037812 */ /* 0x000fe200078ef8ca */
[C---:B------:R-:W-:Y:S01]  /*1160*/  IMAD.SHL.U32 R4, R8.reuse, 0x40, RZ ;  /* 0x0000004008047824 */ /* 0x040fe200078e00ff */
[----:B------:R-:W-:Y:S01]  /*1170*/  SHF.R.U32.HI R0, RZ, 0x3, R0 ;  /* 0x00000003ff007819 */ /* 0x000fe20000011600 */
[----:B------:R-:W-:Y:S01]  /*1180*/  IMAD R220, R8, 0x20, R25 ;  /* 0x0000002008dc7824 */ /* 0x000fe200078e0219 */
[----:B------:R-:W-:-:S02]  /*1190*/  SHF.R.S32.HI R5, RZ, 0x1f, R2 ;  /* 0x0000001fff057819 */ /* 0x000fc40000011402 */
[----:B------:R-:W-:Y:S02]  /*11a0*/  LOP3.LUT R9, R3, R0, RZ, 0x3c, !PT ;  /* 0x0000000003097212 */ /* 0x000fe400078e3cff */
[----:B------:R-:W-:Y:S02]  /*11b0*/  LOP3.LUT R0, R4, 0x1c0, RZ, 0xc0, !PT ;  /* 0x000001c004007812 */ /* 0x000fe400078ec0ff */
[--C-:B------:R-:W-:Y:S02]  /*11c0*/  SHF.R.S32.HI R215, RZ, 0x2, R14.reuse ;  /* 0x00000002ffd77819 */ /* 0x100fe4000001140e */
[----:B------:R-:W-:Y:S02]  /*11d0*/  SHF.R.S32.HI R7, RZ, 0x1f, R14 ;  /* 0x0000001fff077819 */ /* 0x000fe4000001140e */
[----:B------:R-:W-:Y:S02]  /*11e0*/  LEA.HI R11, R5, R2, RZ, 0x3 ;  /* 0x00000002050b7211 */ /* 0x000fe400078f18ff */
[----:B------:R-:W-:-:S02]  /*11f0*/  LOP3.LUT R5, R0, 0x8, R6, 0xf8, !PT ;  /* 0x0000000800057812 */ /* 0x000fc400078ef806 */
[----:B------:R-:W-:Y:S02]  /*1200*/  SHF.R.U32.HI R3, RZ, 0x3, R0 ;  /* 0x00000003ff037819 */ /* 0x000fe40000011600 */
[----:B------:R-:W-:Y:S02]  /*1210*/  LEA.HI R0, R7, R215, RZ, 0x3 ;  /* 0x000000d707007211 */ /* 0x000fe400078f18ff */
[----:B------:R-:W-:Y:S02]  /*1220*/  LOP3.LUT R4, R11, 0xfffffff8, RZ, 0xc0, !PT ;  /* 0xfffffff80b047812 */ /* 0x000fe400078ec0ff */
[----:B------:R-:W-:Y:S02]  /*1230*/  LOP3.LUT R0, R0, 0xfffffff8, RZ, 0xc0, !PT ;  /* 0xfffffff800007812 */ /* 0x000fe400078ec0ff */
[----:B------:R-:W-:Y:S01]  /*1240*/  LOP3.LUT R7, R5, R3, RZ, 0x3c, !PT ;  /* 0x0000000305077212 */ /* 0x000fe200078e3cff */
[----:B------:R-:W-:Y:S01]  /*1250*/  IMAD.IADD R6, R2, 0x1, -R4 ;  /* 0x0000000102067824 */ /* 0x000fe200078e0a04 */
[----:B------:R-:W-:Y:S01]  /*1260*/  LOP3.LUT R2, R13, 0xffffffe0, RZ, 0xc0, !PT ;  /* 0xffffffe00d027812 */ /* 0x000fe200078ec0ff */
[----:B------:R-:W-:Y:S01]  /*1270*/  IMAD.IADD R0, R215, 0x1, -R0 ;  /* 0x00000001d7007824 */ /* 0x000fe200078e0a00 */
[----:B------:R-:W-:-:S02]  /*1280*/  SHF.R.S32.HI R5, RZ, 0x5, R13 ;  /* 0x00000005ff057819 */ /* 0x000fc4000001140d */
[----:B------:R-:W-:Y:S01]  /*1290*/  SHF.R.S32.HI R3, RZ, 0x1f, R13 ;  /* 0x0000001fff037819 */ /* 0x000fe2000001140d */
[----:B------:R-:W-:Y:S01]  /*12a0*/  IMAD.IADD R23, R16, 0x1, -R2 ;  /* 0x0000000110177824 */ /* 0x000fe200078e0a02 */
[----:B------:R-:W-:Y:S01]  /*12b0*/  LEA.HI R4, R12, R16, RZ, 0x6 ;  /* 0x000000100c047211 */ /* 0x000fe200078f30ff */
[----:B------:R-:W-:Y:S01]  /*12c0*/  IMAD.SHL.U32 R228, R5, 0x200, RZ ;  /* 0x0000020005e47824 */ /* 0x000fe200078e00ff */
[----:B------:R-:W-:Y:S01]  /*12d0*/  LEA.HI R2, R3, R5, RZ, 0x3 ;  /* 0x0000000503027211 */ /* 0x000fe200078f18ff */
[----:B------:R-:W-:Y:S01]  /*12e0*/  IMAD.SHL.U32 R13, R11, 0x40, RZ ;  /* 0x000000400b0d7824 */ /* 0x000fe200078e00ff */
[----:B------:R-:W-:Y:S01]  /*12f0*/  LOP3.LUT R3, R0, 0x1, RZ, 0xc0, !PT ;  /* 0x0000000100037812 */ /* 0x000fe200078ec0ff */
[----:B------:R-:W-:Y:S01]  /*1300*/  IMAD.SHL.U32 R4, R4, 0x8, RZ ;  /* 0x0000000804047824 */ /* 0x000fe200078e00ff */
[----:B------:R-:W-:Y:S02]  /*1310*/  SHF.R.S32.HI R12, RZ, 0x1f, R23 ;  /* 0x0000001fff0c7819 */ /* 0x000fe40000011417 */
[----:B------:R-:W-:-:S02]  /*1320*/  ISETP.NE.U32.AND P0, PT, R3, 0x1, PT ;  /* 0x000000010300780c */ /* 0x000fc40003f05070 */
[----:B------:R-:W-:Y:S02]  /*1330*/  LOP3.LUT R2, R2, 0xffffff8, RZ, 0xc0, !PT ;  /* 0x0ffffff802027812 */ /* 0x000fe400078ec0ff */
[C---:B------:R-:W-:Y:S01]  /*1340*/  R2P PR, R0.reuse, 0x6 ;  /* 0x0000000600007804 */ /* 0x040fe20000000000 */
[----:B------:R-:W-:Y:S01]  /*1350*/  IMAD.SHL.U32 R0, R0, 0x40, RZ ;  /* 0x0000004000007824 */ /* 0x000fe200078e00ff */
[----:B------:R-:W-:Y:S01]  /*1360*/  LEA.HI R15, R12, R23, RZ, 0x2 ;  /* 0x000000170c0f7211 */ /* 0x000fe200078f10ff */
[----:B------:R-:W-:Y:S01]  /*1370*/  IMAD.IADD R3, R5, 0x1, -R2 ;  /* 0x0000000105037824 */ /* 0x000fe200078e0a02 */
[----:B------:R-:W-:Y:S02]  /*1380*/  LOP3.LUT R193, R9, 0x7ffffe00, R4, 0xf8, !PT ;  /* 0x7ffffe0009c17812 */ /* 0x000fe400078ef804 */
[----:B------:R-:W-:Y:S02]  /*1390*/  SHF.R.S32.HI R2, RZ, 0x2, R15 ;  /* 0x00000002ff027819 */ /* 0x000fe4000001140f */
[----:B------:R-:W-:Y:S01]  /*13a0*/  LOP3.LUT R226, R0, 0x1c0, RZ, 0xc0, !PT ;  /* 0x000001c000e27812 */ /* 0x000fe200078ec0ff */
[----:B------:R-:W-:Y:S01]  /*13b0*/  IMAD.SHL.U32 R0, R6, 0x40, RZ ;  /* 0x0000004006007824 */ /* 0x000fe200078e00ff */
[----:B------:R-:W-:Y:S01]  /*13c0*/  LOP3.LUT R4, R14, 0xfffffffc, RZ, 0xc0, !PT ;  /* 0xfffffffc0e047812 */ /* 0x000fe200078ec0ff */
[----:B------:R-:W-:Y:S01]  /*13d0*/  IMAD R22, R3, 0x10, R2 ;  /* 0x0000001003167824 */ /* 0x000fe200078e0202 */
[----:B------:R-:W-:Y:S01]  /*13e0*/  IADD3 R9, R215, 0x40, RZ ;  /* 0x00000040d7097810 */ /* 0x000fe20007ffe0ff */
[----:B------:R-:W-:Y:S01]  /*13f0*/  IMAD.SHL.U32 R2, R10, 0x8, RZ ;  /* 0x000000080a027824 */ /* 0x000fe200078e00ff */
[----:B------:R-:W-:Y:S01]  /*1400*/  LOP3.LUT R0, R0, 0x1c0, RZ, 0xc0, !PT ;  /* 0x000001c000007812 */ /* 0x000fe200078ec0ff */
[----:B------:R-:W-:Y:S01]  /*1410*/  IMAD.IADD R243, R16, 0x1, -R4 ;  /* 0x0000000110f37824 */ /* 0x000fe200078e0a04 */
[----:B------:R-:W-:Y:S01]  /*1420*/  SHF.R.U32.HI R227, RZ, 0x3, R226 ;  /* 0x00000003ffe37819 */ /* 0x000fe200000116e2 */
[----:B------:R-:W-:Y:S01]  /*1430*/  IMAD.SHL.U32 R14, R5, 0x400, RZ ;  /* 0x00000400050e7824 */ /* 0x000fe200078e00ff */
[----:B------:R-:W-:Y:S01]  /*1440*/  LOP3.LUT R3, R0, 0x8, R2, 0xf8, !PT ;  /* 0x0000000800037812 */ /* 0x000fe200078ef802 */
[C---:B------:R-:W-:Y:S01]  /*1450*/  IMAD.SHL.U32 R140, R243.reuse, 0x4, RZ ;  /* 0x00000004f38c7824 */ /* 0x040fe200078e00ff */
[----:B------:R-:W-:Y:S01]  /*1460*/  SHF.R.U32.HI R0, RZ, 0x3, R0 ;  /* 0x00000003ff007819 */ /* 0x000fe20000011600 */
[----:B------:R-:W-:Y:S01]  /*1470*/  IMAD R2, R10, 0x200, R7 ;  /* 0x000002000a027824 */ /* 0x000fe200078e0207 */
[----:B------:R-:W-:Y:S01]  /*1480*/  LOP3.LUT P6, RZ, R6, 0x2, RZ, 0xc0, !PT ;  /* 0x0000000206ff7812 */ /* 0x000fe200078cc0ff */
[----:B------:R-:W-:Y:S01]  /*1490*/  IMAD.SHL.U32 R102, R243, 0x8, RZ ;  /* 0x00000008f3667824 */ /* 0x000fe200078e00ff */
[----:B------:R-:W-:Y:S01]  /*14a0*/  LOP3.LUT R7, R3, R0, RZ, 0x3c, !PT ;  /* 0x0000000003077212 */ /* 0x000fe200078e3cff */
[----:B------:R-:W-:Y:S01]  /*14b0*/  IMAD.SHL.U32 R3, R9, 0x40, RZ ;  /* 0x0000004009037824 */ /* 0x000fe200078e00ff */
[----:B------:R-:W-:Y:S01]  /*14c0*/  SHF.R.S32.HI R0, RZ, 0x1f, R9 ;  /* 0x0000001fff007819 */ /* 0x000fe20000011409 */
[----:B------:R-:W-:Y:S01]  /*14d0*/  STL [R1+0x58], R22 ;  /* 0x0000581601007387 */ /* 0x000fe20000100800 */
[----:B------:R-:W-:Y:S01]  /*14e0*/  IADD3 R142, R140, 0x20, RZ ;  /* 0x000000208c8e7810 */ /* 0x000fe20007ffe0ff */
[----:B------:R-:W-:Y:S01]  /*14f0*/  IMAD.SHL.U32 R193, R193, 0x2, RZ ;  /* 0x00000002c1c17824 */ /* 0x000fe200078e00ff */
[----:B------:R-:W-:Y:S01]  /*1500*/  LOP3.LUT P5, RZ, R6, 0x4, RZ, 0xc0, !PT ;  /* 0x0000000406ff7812 */ /* 0x000fe200078ac0ff */
[----:B------:R-:W-:Y:S01]  /*1510*/  IMAD R6, R243, 0x2, R14 ;  /* 0x00000002f3067824 */ /* 0x000fe200078e020e */
[----:B------:R-:W-:Y:S01]  /*1520*/  LOP3.LUT R4, R227, R226, RZ, 0xfc, !PT ;  /* 0x000000e2e3047212 */ /* 0x000fe200078efcff */
[C---:B------:R-:W-:Y:S01]  /*1530*/  IMAD.IADD R106, R140.reuse, 0x1, R142 ;  /* 0x000000018c6a7824 */ /* 0x040fe200078e028e */
[----:B------:R-:W-:-:S02]  /*1540*/  IADD3 R107, R140, 0x40, RZ ;  /* 0x000000408c6b7810 */ /* 0x000fc40007ffe0ff */
[----:B------:R-:W-:Y:S01]  /*1550*/  LEA.HI R0, R0, R9, RZ, 0x3 ;  /* 0x0000000900007211 */ /* 0x000fe200078f18ff */
[----:B------:R-:W-:Y:S01]  /*1560*/  IMAD.IADD R18, R6, 0x1, R4 ;  /* 0x0000000106127824 */ /* 0x000fe200078e0204 */
[----:B------:R-:W-:Y:S01]  /*1570*/  LOP3.LUT R24, R3, 0x1c0, RZ, 0xc0, !PT ;  /* 0x000001c003187812 */ /* 0x000fe200078ec0ff */
[----:B------:R-:W-:Y:S01]  /*1580*/  IMAD.IADD R105, R140, 0x1, R107 ;  /* 0x000000018c697824 */ /* 0x000fe200078e026b */
[----:B------:R-:W-:Y:S01]  /*1590*/  SHF.R.S32.HI R3, RZ, 0x1f, R106 ;  /* 0x0000001fff037819 */ /* 0x000fe2000001146a */
[----:B------:R-:W-:Y:S01]  /*15a0*/  IMAD.SHL.U32 R4, R0, 0x40, RZ ;  /* 0x0000004000047824 */ /* 0x000fe200078e00ff */
[----:B------:R-:W-:Y:S02]  /*15b0*/  SHF.R.U32.HI R21, RZ, 0x3, R24 ;  /* 0x00000003ff157819 */ /* 0x000fe40000011618 */
[----:B------:R-:W-:Y:S02]  /*15c0*/  SHF.R.S32.HI R0, RZ, 0x1f, R105 ;  /* 0x0000001fff007819 */ /* 0x000fe40000011469 */
[----:B------:R-:W-:-:S02]  /*15d0*/  LOP3.LUT R20, R4, 0xfffffe00, RZ, 0xc0, !PT ;  /* 0xfffffe0004147812 */ /* 0x000fc400078ec0ff */
[CC--:B------:R-:W-:Y:S02]  /*15e0*/  LEA.HI R4, R3.reuse, R106.reuse, RZ, 0x6 ;  /* 0x0000006a03047211 */ /* 0x0c0fe400078f30ff */
[-C--:B------:R-:W-:Y:S01]  /*15f0*/  LEA.HI R5, R0, R105.reuse, RZ, 0x6 ;  /* 0x0000006900057211 */ /* 0x080fe200078f30ff */
[----:B------:R-:W-:Y:S01]  /*1600*/  STL [R1+0x24], R20 ;  /* 0x0000241401007387 */ /* 0x000fe20000100800 */
[----:B------:R-:W-:Y:S01]  /*1610*/  LEA.HI R12, R3, R106, RZ, 0x3 ;  /* 0x0000006a030c7211 */ /* 0x000fe200078f18ff */
[----:B------:R-:W-:Y:S01]  /*1620*/  IMAD.SHL.U32 R3, R4, 0x80, RZ ;  /* 0x0000008004037824 */ /* 0x000fe200078e00ff */
[----:B------:R-:W-:Y:S01]  /*1630*/  LEA.HI R11, R0, R105, RZ, 0x3 ;  /* 0x00000069000b7211 */ /* 0x000fe200078f18ff */
[----:B------:R-:W-:Y:S01]  /*1640*/  IMAD.SHL.U32 R5, R5, 0x80, RZ ;  /* 0x0000008005057824 */ /* 0x000fe200078e00ff */
[--C-:B------:R-:W-:Y:S02]  /*1650*/  LOP3.LUT R4, R226, 0x38, R12.reuse, 0xf8, !PT ;  /* 0x00000038e2047812 */ /* 0x100fe400078ef80c */
[----:B------:R-:W-:-:S02]  /*1660*/  LOP3.LUT R0, R24, 0x38, R12, 0xf8, !PT ;  /* 0x0000003818007812 */ /* 0x000fc400078ef80c */
[--C-:B------:R-:W-:Y:S02]  /*1670*/  LOP3.LUT R6, R226, 0x38, R11.reuse, 0xf8, !PT ;  /* 0x00000038e2067812 */ /* 0x100fe400078ef80b */
[----:B------:R-:W-:Y:S02]  /*1680*/  LOP3.LUT R10, R24, 0x38, R11, 0xf8, !PT ;  /* 0x00000038180a7812 */ /* 0x000fe400078ef80b */
[----:B------:R-:W-:Y:S02]  /*1690*/  LOP3.LUT R9, R4, R227, RZ, 0x3c, !PT ;  /* 0x000000e304097212 */ /* 0x000fe400078e3cff */
[----:B------:R-:W-:Y:S02]  /*16a0*/  LOP3.LUT R3, R3, 0xffffe000, RZ, 0xc0, !PT ;  /* 0xffffe00003037812 */ /* 0x000fe400078ec0ff */
[----:B------:R-:W-:Y:S02]  /*16b0*/  LOP3.LUT R4, R0, R21, RZ, 0x3c, !PT ;  /* 0x0000001500047212 */ /* 0x000fe400078e3cff */
[----:B------:R-:W-:-:S02]  /*16c0*/  LOP3.LUT R0, R5, 0xffffe000, RZ, 0xc0, !PT ;  /* 0xffffe00005007812 */ /* 0x000fc400078ec0ff */
[----:B------:R-:W-:Y:S02]  /*16d0*/  LOP3.LUT R6, R6, R227, RZ, 0x3c, !PT ;  /* 0x000000e306067212 */ /* 0x000fe400078e3cff */
[----:B------:R-:W-:Y:S02]  /*16e0*/  LOP3.LUT R5, R10, R21, RZ, 0x3c, !PT ;  /* 0x000000150a057212 */ /* 0x000fe400078e3cff */
[-C--:B------:R-:W-:Y:S02]  /*16f0*/  IADD3 R17, R9, R3.reuse, R228 ;  /* 0x0000000309117210 */ /* 0x080fe40007ffe0e4 */
[----:B------:R-:W-:Y:S02]  /*1700*/  IADD3 R16, R4, R3, R20 ;  /* 0x0000000304107210 */ /* 0x000fe40007ffe014 */
[----:B------:R-:W-:Y:S02]  /*1710*/  LOP3.LUT R3, R13, 0xfffffe00, RZ, 0xc0, !PT ;  /* 0xfffffe000d037812 */ /* 0x000fe400078ec0ff */
[----:B------:R-:W-:-:S02]  /*1720*/  IADD3 R13, R6, R0, R228 ;  /* 0x00000000060d7210 */ /* 0x000fc40007ffe0e4 */
[----:B------:R-:W-:Y:S02]  /*1730*/  IADD3 R10, R5, R0, R20 ;  /* 0x00000000050a7210 */ /* 0x000fe40007ffe014 */
[----:B------:R-:W-:Y:S02]  /*1740*/  LEA.HI R0, R243, R243, RZ, 0x1 ;  /* 0x000000f3f3007211 */ /* 0x000fe400078f08ff */
[CC--:B------:R-:W-:Y:S01]  /*1750*/  IADD3 R4, R7.reuse, R3.reuse, R14 ;  /* 0x0000000307047210 */ /* 0x0c0fe20007ffe00e */
[----:B------:R-:W-:Y:S01]  /*1760*/  IMAD.MOV.U32 R14, RZ, RZ, 0x40 ;  /* 0x00000040ff0e7424 */ /* 0x000fe200078e00ff */
[----:B------:R-:W-:Y:S02]  /*1770*/  LOP3.LUT R5, R7, R3, RZ, 0xfc, !PT ;  /* 0x0000000307057212 */ /* 0x000fe400078efcff */
[----:B------:R-:W-:Y:S02]  /*1780*/  LOP3.LUT R3, R0, 0x1ffffffe, RZ, 0xc0, !PT ;  /* 0x1ffffffe00037812 */ /* 0x000fe400078ec0ff */
[----:B------:R-:W-:-:S02]  /*1790*/  IADD3 R145, R140, 0x10, RZ ;  /* 0x000000108c917810 */ /* 0x000fc40007ffe0ff */
[C---:B------:R-:W-:Y:S02]  /*17a0*/  LOP3.LUT P4, RZ, R8.reuse, 0x2, RZ, 0xc0, !PT ;  /* 0x0000000208ff7812 */ /* 0x040fe4000788c0ff */
[----:B------:R-:W-:Y:S01]  /*17b0*/  LOP3.LUT P3, RZ, R8, 0x4, RZ, 0xc0, !PT ;  /* 0x0000000408ff7812 */ /* 0x000fe2000786c0ff */
[----:B------:R-:W-:Y:S01]  /*17c0*/  IMAD.IADD R8, R243, 0x1, -R3 ;  /* 0x00000001f3087824 */ /* 0x000fe200078e0a03 */
[----:B------:R-:W-:Y:S02]  /*17d0*/  SHF.R.S32.HI R9, RZ, 0x1f, R145 ;  /* 0x0000001fff097819 */ /* 0x000fe40000011491 */
[----:B------:R-:W-:Y:S01]  /*17e0*/  IADD3 R144, R140, 0x30, RZ ;  /* 0x000000308c907810 */ /* 0x000fe20007ffe0ff */
[----:B------:R-:W-:Y:S01]  /*17f0*/  IMAD R248, R8, 0x8, R22 ;  /* 0x0000000808f87824 */ /* 0x000fe200078e0216 */
[----:B------:R-:W-:Y:S01]  /*1800*/  SHF.R.S32.HI R3, RZ, 0x1f, R142 ;  /* 0x0000001fff037819 */ /* 0x000fe2000001148e */
[----:B------:R1:W-:Y:S01]  /*1810*/  STL [R1+0x38], R9 ;  /* 0x0000380901007387 */ /* 0x0003e20000100800 */
[----:B------:R-:W-:-:S02]  /*1820*/  IADD3 R143, R140, 0x50, RZ ;  /* 0x000000508c8f7810 */ /* 0x000fc40007ffe0ff */
[----:B------:R-:W-:Y:S01]  /*1830*/  LOP3.LUT R6, R15, 0x7ffffffc, RZ, 0xc0, !PT ;  /* 0x7ffffffc0f067812 */ /* 0x000fe200078ec0ff */
[----:B------:R2:W-:Y:S01]  /*1840*/  STL [R1+0x34], R3 ;  /* 0x0000340301007387 */ /* 0x0005e20000100800 */
[----:B------:R-:W-:Y:S02]  /*1850*/  SHF.R.S32.HI R15, RZ, 0x1f, R144 ;  /* 0x0000001fff0f7819 */ /* 0x000fe40000011490 */
[--C-:B------:R-:W-:Y:S02]  /*1860*/  LOP3.LUT R7, R24, 0x38, R102.reuse, 0xf8, !PT ;  /* 0x0000003818077812 */ /* 0x100fe400078ef866 */
[----:B------:R-:W-:Y:S01]  /*1870*/  SHF.R.S32.HI R224, RZ, 0x3, R11 ;  /* 0x00000003ffe07819 */ /* 0x000fe2000001140b */
[----:B------:R-:W-:Y:S01]  /*1880*/  STL [R1+0x30], R15 ;  /* 0x0000300f01007387 */ /* 0x000fe20000100800 */
[----:B------:R-:W-:Y:S02]  /*1890*/  LOP3.LUT R8, R20, R7, R21, 0xf6, !PT ;  /* 0x0000000714087212 */ /* 0x000fe400078ef615 */
[----:B------:R-:W-:-:S02]  /*18a0*/  LOP3.LUT R7, R226, 0x38, R102, 0xf8, !PT ;  /* 0x00000038e2077812 */ /* 0x000fc400078ef866 */
[----:B------:R-:W-:Y:S02]  /*18b0*/  LEA R8, R8, 0xc100, 0x1 ;  /* 0x0000c10008087811 */ /* 0x000fe400078e08ff */
[----:B------:R-:W-:Y:S02]  /*18c0*/  LOP3.LUT R7, R228, R7, R227, 0xf6, !PT ;  /* 0x00000007e4077212 */ /* 0x000fe400078ef6e3 */
[----:B------:R-:W-:Y:S02]  /*18d0*/  SHF.R.S32.HI R225, RZ, 0x3, R12 ;  /* 0x00000003ffe17819 */ /* 0x000fe4000001140c */
[----:B------:R-:W-:Y:S02]  /*18e0*/  LEA R7, R7, 0xc100, 0x1 ;  /* 0x0000c10007077811 */ /* 0x000fe400078e08ff */
[----:B------:R-:W-:Y:S02]  /*18f0*/  LEA R146, R2, 0x6100, 0x1 ;  /* 0x0000610002927811 */ /* 0x000fe400078e08ff */
[----:B-1----:R-:W-:-:S02]  /*1900*/  SHF.R.S32.HI R9, RZ, 0x1f, R107 ;  /* 0x0000001fff097819 */ /* 0x002fc4000001146b */
[----:B------:R-:W-:Y:S02]  /*1910*/  IADD3 R181, R146, 0x20, RZ ;  /* 0x0000002092b57810 */ /* 0x000fe40007ffe0ff */
[----:B--2---:R-:W-:Y:S01]  /*1920*/  SHF.R.S32.HI R3, RZ, 0x1f, R143 ;  /* 0x0000001fff037819 */ /* 0x004fe2000001148f */
[----:B------:R1:W-:Y:S01]  /*1930*/  STL [R1+0x2c], R9 ;  /* 0x00002c0901007387 */ /* 0x0003e20000100800 */
[----:B------:R-:W-:Y:S02]  /*1940*/  SEL R0, R14, 0xffffffc0, !P3 ;  /* 0xffffffc00e007807 */ /* 0x000fe40005800000 */
[----:B------:R-:W-:Y:S01]  /*1950*/  @P4 IADD3 R181, R146, -0x20, RZ ;  /* 0xffffffe092b54810 */ /* 0x000fe20007ffe0ff */
[----:B------:R2:W-:Y:S01]  /*1960*/  STL [R1+0x28], R3 ;  /* 0x0000280301007387 */ /* 0x0005e20000100800 */
[----:B------:R-:W-:Y:S01]  /*1970*/  LEA R177, R4, 0xc100, 0x1 ;  /* 0x0000c10004b17811 */ /* 0x000fe200078e08ff */
[----:B------:R-:W-:Y:S01]  /*1980*/  IMAD.IADD R176, R146, 0x1, R0 ;  /* 0x0000000192b07824 */ /* 0x000fe200078e0200 */
[----:B------:R-:W-:Y:S01]  /*1990*/  LEA R147, R5, 0x100, 0x1 ;  /* 0x0000010005937811 */ /* 0x000fe200078e08ff */
[----:B------:R-:W-:Y:S01]  /*19a0*/  STL [R1+0x50], R8 ;  /* 0x0000500801007387 */ /* 0x000fe20000100800 */
[----:B------:R-:W-:Y:S01]  /*19b0*/  IMAD.IADD R173, R0, 0x1, R181 ;  /* 0x0000000100ad7824 */ /* 0x000fe200078e02b5 */
[----:B------:R-:W-:-:S02]  /*19c0*/  LOP3.LUT R209, R226, 0x18, R102, 0xf8, !PT ;  /* 0x00000018e2d17812 */ /* 0x000fc400078ef866 */
[----:B------:R3:W-:Y:S01]  /*19d0*/  STL [R1+0x4c], R7 ;  /* 0x00004c0701007387 */ /* 0x0007e20000100800 */
[----:B------:R-:W-:Y:S02]  /*19e0*/  SEL R2, R14, 0xffffffc0, !P5 ;  /* 0xffffffc00e027807 */ /* 0x000fe40006800000 */
[----:B------:R-:W-:Y:S02]  /*19f0*/  LOP3.LUT R209, R228, R209, R227, 0xf6, !PT ;  /* 0x000000d1e4d17212 */ /* 0x000fe400078ef6e3 */
[----:B------:R-:W-:Y:S01]  /*1a00*/  IADD3 R205, R202, 0x40, RZ ;  /* 0x00000040cacd7810 */ /* 0x000fe20007ffe0ff */
[----:B------:R-:W-:Y:S01]  /*1a10*/  IMAD.IADD R180, R177, 0x1, R2 ;  /* 0x00000001b1b47824 */ /* 0x000fe200078e0202 */
[----:B------:R-:W-:Y:S01]  /*1a20*/  LEA R209, R209, 0x100, 0x1 ;  /* 0x00000100d1d17811 */ /* 0x000fe200078e08ff */
[----:B------:R-:W-:Y:S01]  /*1a30*/  IMAD.IADD R175, R2, 0x1, R147 ;  /* 0x0000000102af7824 */ /* 0x000fe200078e0293 */
[----:B------:R-:W-:Y:S02]  /*1a40*/  IADD3 R206, R202, 0x80, RZ ;  /* 0x00000080cace7810 */ /* 0x000fe40007ffe0ff */
[----:B------:R-:W-:-:S02]  /*1a50*/  IADD3 R213, R102, 0x60, RZ ;  /* 0x0000006066d57810 */ /* 0x000fc40007ffe0ff */
[----:B-1----:R-:W-:Y:S02]  /*1a60*/  SEL R9, R19, 0xffffffe0, !P1 ;  /* 0xffffffe013097807 */ /* 0x002fe40004800000 */
[----:B------:R-:W-:Y:S01]  /*1a70*/  IADD3 R212, R102, 0x80, RZ ;  /* 0x0000008066d47810 */ /* 0x000fe20007ffe0ff */
[----:B--2---:R-:W-:Y:S01]  /*1a80*/  IMAD.IADD R3, R23, 0x1, -R6 ;  /* 0x0000000117037824 */ /* 0x004fe200078e0a06 */
[----:B------:R-:W-:Y:S02]  /*1a90*/  SEL R6, R14, 0xffffffc0, !P2 ;  /* 0xffffffc00e067807 */ /* 0x000fe40005000000 */
[----:B------:R-:W-:Y:S01]  /*1aa0*/  IADD3 R211, R102, 0xa0, RZ ;  /* 0x000000a066d37810 */ /* 0x000fe20007ffe0ff */
[----:B------:R-:W-:Y:S01]  /*1ab0*/  IMAD.SHL.U32 R242, R3, 0x2, RZ ;  /* 0x0000000203f27824 */ /* 0x000fe200078e00ff */
[----:B------:R-:W-:Y:S01]  /*1ac0*/  SEL R3, R19, 0xffffffe0, !P6 ;  /* 0xffffffe013037807 */ /* 0x000fe20007000000 */
[----:B------:R-:W-:Y:S01]  /*1ad0*/  IMAD.IADD R210, R209, 0x1, R6 ;  /* 0x00000001d1d27824 */ /* 0x000fe200078e0206 */
[----:B------:R-:W-:-:S02]  /*1ae0*/  SHF.R.S32.HI R203, RZ, 0x1f, R202 ;  /* 0x0000001fffcb7819 */ /* 0x000fc400000114ca */
[C---:B------:R-:W-:Y:S01]  /*1af0*/  IADD3 R36, R242.reuse, 0x10, RZ ;  /* 0x00000010f2247810 */ /* 0x040fe20007ffe0ff */
[----:B------:R-:W-:Y:S01]  /*1b00*/  IMAD.IADD R178, R177, 0x1, R3 ;  /* 0x00000001b1b27824 */ /* 0x000fe200078e0203 */
[C---:B------:R-:W-:Y:S01]  /*1b10*/  IADD3 R33, R242.reuse, 0x28, RZ ;  /* 0x00000028f2217810 */ /* 0x040fe20007ffe0ff */
[----:B------:R-:W-:Y:S01]  /*1b20*/  IMAD.IADD R172, R3, 0x1, R147 ;  /* 0x0000000103ac7824 */ /* 0x000fe200078e0293 */
[----:B------:R-:W-:Y:S01]  /*1b30*/  IADD3 R30, R242, 0x40, RZ ;  /* 0x00000040f21e7810 */ /* 0x000fe20007ffe0ff */
[----:B------:R-:W-:Y:S01]  /*1b40*/  IMAD.IADD R179, R178, 0x1, R2 ;  /* 0x00000001b2b37824 */ /* 0x000fe200078e0202 */
[----:B------:R-:W-:Y:S01]  /*1b50*/  IADD3 R27, R242, 0x58, RZ ;  /* 0x00000058f21b7810 */ /* 0x000fe20007ffe0ff */
[----:B------:R-:W-:Y:S01]  /*1b60*/  IMAD.IADD R174, R2, 0x1, R172 ;  /* 0x0000000102ae7824 */ /* 0x000fe200078e02ac */
[----:B------:R-:W-:Y:S02]  /*1b70*/  IADD3 R24, R242, 0x70, RZ ;  /* 0x00000070f2187810 */ /* 0x000fe40007ffe0ff */
[----:B---3--:R-:W-:-:S02]  /*1b80*/  SHF.R.S32.HI R7, RZ, 0x1f, R36 ;  /* 0x0000001fff077819 */ /* 0x008fc40000011424 */
[C---:B------:R-:W-:Y:S02]  /*1b90*/  IADD3 R21, R242.reuse, 0x88, RZ ;  /* 0x00000088f2157810 */ /* 0x040fe40007ffe0ff */
[----:B------:R-:W-:Y:S02]  /*1ba0*/  SHF.R.S32.HI R7, RZ, 0x1f, R33 ;  /* 0x0000001fff077819 */ /* 0x000fe40000011421 */
[C---:B------:R-:W-:Y:S02]  /*1bb0*/  IADD3 R37, R242.reuse, 0x8, RZ ;  /* 0x00000008f2257810 */ /* 0x040fe40007ffe0ff */
[C---:B------:R-:W-:Y:S02]  /*1bc0*/  IADD3 R15, R242.reuse, 0xa0, RZ ;  /* 0x000000a0f20f7810 */ /* 0x040fe40007ffe0ff */
[----:B------:R-:W-:Y:S02]  /*1bd0*/  SHF.R.S32.HI R7, RZ, 0x1f, R30 ;  /* 0x0000001fff077819 */ /* 0x000fe4000001141e */
[----:B------:R-:W-:-:S02]  /*1be0*/  IADD3 R34, R242, 0x20, RZ ;  /* 0x00000020f2227810 */ /* 0x000fc40007ffe0ff */
        /* <DEDUP_REMOVED lines=8> */
[----:B------:R-:W-:Y:S02]  /*1c70*/  SHF.R.S32.HI R7, RZ, 0x1f, R15 ;  /* 0x0000001fff077819 */ /* 0x000fe4000001140f */
[----:B------:R-:W-:Y:S02]  /*1c80*/  IADD3 R22, R242, 0x80, RZ ;  /* 0x00000080f2167810 */ /* 0x000fe40007ffe0ff */
[----:B------:R-:W-:Y:S02]  /*1c90*/  SHF.R.S32.HI R8, RZ, 0x1f, R34 ;  /* 0x0000001fff087819 */ /* 0x000fe40000011422 */
[----:B------:R-:W-:-:S02]  /*1ca0*/  SHF.R.S32.HI R7, RZ, 0x1f, R11 ;  /* 0x0000001fff077819 */ /* 0x000fc4000001140b */
[----:B------:R-:W-:Y:S02]  /*1cb0*/  IADD3 R19, R242, 0x98, RZ ;  /* 0x00000098f2137810 */ /* 0x000fe40007ffe0ff */
[----:B------:R-:W-:Y:S02]  /*1cc0*/  SHF.R.S32.HI R8, RZ, 0x1f, R31 ;  /* 0x0000001fff087819 */ /* 0x000fe4000001141f */
[----:B------:R-:W-:Y:S02]  /*1cd0*/  LEA R11, R18, 0x80, 0x1 ;  /* 0x00000080120b7811 */ /* 0x000fe400078e08ff */
[----:B------:R-:W-:Y:S02]  /*1ce0*/  IADD3 R12, R242, 0xb0, RZ ;  /* 0x000000b0f20c7810 */ /* 0x000fe40007ffe0ff */
[----:B------:R-:W-:Y:S01]  /*1cf0*/  SHF.R.S32.HI R8, RZ, 0x1f, R28 ;  /* 0x0000001fff087819 */ /* 0x000fe2000001141c */
[----:B------:R-:W-:Y:S01]  /*1d00*/  STL [R1+0x4], R11 ;  /* 0x0000040b01007387 */ /* 0x000fe20000100800 */
[----:B------:R-:W-:Y:S01]  /*1d10*/  LEA R7, R17, 0xc100, 0x1 ;  /* 0x0000c10011077811 */ /* 0x000fe200078e08ff */
[----:B------:R-:W-:Y:S01]  /*1d20*/  IMAD.IADD R0, R11, 0x1, R6 ;  /* 0x000000010b007824 */ /* 0x000fe200078e0206 */
[----:B------:R-:W-:-:S02]  /*1d30*/  SHF.R.S32.HI R8, RZ, 0x1f, R25 ;  /* 0x0000001fff087819 */ /* 0x000fc40000011419 */
[----:B------:R-:W-:Y:S01]  /*1d40*/  SHF.R.S32.HI R8, RZ, 0x1f, R22 ;  /* 0x0000001fff087819 */ /* 0x000fe20000011416 */
[----:B------:R1:W-:Y:S01]  /*1d50*/  STL [R1+0x48], R7 ;  /* 0x0000480701007387 */ /* 0x0003e20000100800 */
[----:B------:R-:W-:Y:S02]  /*1d60*/  SHF.R.S32.HI R8, RZ, 0x1f, R19 ;  /* 0x0000001fff087819 */ /* 0x000fe40000011413 */
[----:B------:R-:W-:Y:S02]  /*1d70*/  SHF.R.S32.HI R8, RZ, 0x1f, R12 ;  /* 0x0000001fff087819 */ /* 0x000fe4000001140c */
[----:B------:R-:W-:Y:S02]  /*1d80*/  LEA R12, R16, 0xc100, 0x1 ;  /* 0x0000c100100c7811 */ /* 0x000fe400078e08ff */
[----:B------:R-:W-:Y:S02]  /*1d90*/  LEA R8, R10, 0xc100, 0x1 ;  /* 0x0000c1000a087811 */ /* 0x000fe400078e08ff */
        /* <DEDUP_REMOVED lines=9> */
[----:B-1----:R-:W-:Y:S02]  /*1e30*/  LEA R7, R13, 0xc100, 0x1 ;  /* 0x0000c1000d077811 */ /* 0x002fe400078e08ff */
[----:B------:R-:W-:Y:S02]  /*1e40*/  SHF.R.S32.HI R235, RZ, 0x1f, R213 ;  /* 0x0000001fffeb7819 */ /* 0x000fe400000114d5 */
[----:B------:R-:W-:Y:S01]  /*1e50*/  SHF.R.S32.HI R234, RZ, 0x1f, R212 ;  /* 0x0000001fffea7819 */ /* 0x000fe200000114d4 */
[----:B------:R1:W-:Y:S01]  /*1e60*/  STL [R1+0x40], R7 ;  /* 0x0000400701007387 */ /* 0x0003e20000100800 */
[----:B------:R-:W-:Y:S02]  /*1e70*/  SHF.R.S32.HI R229, RZ, 0x1f, R211 ;  /* 0x0000001fffe57819 */ /* 0x000fe400000114d3 */
[----:B------:R-:W-:Y:S01]  /*1e80*/  SHF.R.S32.HI R219, RZ, 0x1f, R205 ;  /* 0x0000001fffdb7819 */ /* 0x000fe200000114cd */
[----:B------:R2:W-:Y:S01]  /*1e90*/  STL [R1+0x3c], R8 ;  /* 0x00003c0801007387 */ /* 0x0005e20000100800 */
[----:B------:R-:W-:-:S02]  /*1ea0*/  SHF.R.S32.HI R218, RZ, 0x1f, R206 ;  /* 0x0000001fffda7819 */ /* 0x000fc400000114ce */
[----:B------:R-:W-:Y:S01]  /*1eb0*/  SHF.R.S32.HI R35, RZ, 0x1f, R35 ;  /* 0x0000001fff237819 */ /* 0x000fe20000011423 */
[----:B------:R3:W-:Y:S01]  /*1ec0*/  STL [R1+0x20], R0 ;  /* 0x0000200001007387 */ /* 0x0007e20000100800 */
[----:B------:R-:W-:Y:S02]  /*1ed0*/  SHF.R.S32.HI R32, RZ, 0x1f, R32 ;  /* 0x0000001fff207819 */ /* 0x000fe40000011420 */
[----:B------:R-:W-:Y:S02]  /*1ee0*/  SHF.R.S32.HI R29, RZ, 0x1f, R29 ;  /* 0x0000001fff1d7819 */ /* 0x000fe4000001141d */
[----:B------:R-:W-:Y:S02]  /*1ef0*/  SHF.R.S32.HI R26, RZ, 0x1f, R26 ;  /* 0x0000001fff1a7819 */ /* 0x000fe4000001141a */
[----:B------:R-:W-:Y:S02]  /*1f00*/  SHF.R.S32.HI R23, RZ, 0x1f, R23 ;  /* 0x0000001fff177819 */ /* 0x000fe40000011417 */
[----:B------:R-:W-:-:S02]  /*1f10*/  SHF.R.S32.HI R20, RZ, 0x1f, R20 ;  /* 0x0000001fff147819 */ /* 0x000fc40000011414 */
[----:B------:R-:W-:Y:S02]  /*1f20*/  SHF.R.S32.HI R14, RZ, 0x1f, R14 ;  /* 0x0000001fff0e7819 */ /* 0x000fe4000001140e */
[C---:B------:R-:W-:Y:S02]  /*1f30*/  IADD3 R192, R181.reuse, 0x800, RZ ;  /* 0x00000800b5c07810 */ /* 0x040fe40007ffe0ff */
[----:B------:R-:W-:Y:S02]  /*1f40*/  IADD3 R191, R181, 0x1000, RZ ;  /* 0x00001000b5bf7810 */ /* 0x000fe40007ffe0ff */
[C---:B-1----:R-:W-:Y:S02]  /*1f50*/  IADD3 R7, R11.reuse, -0x10, RZ ;  /* 0xfffffff00b077810 */ /* 0x042fe40007ffe0ff */
[C---:B------:R-:W-:Y:S01]  /*1f60*/  @P0 IADD3 R7, R11.reuse, 0x10, RZ ;  /* 0x000000100b070810 */ /* 0x040fe20007ffe0ff */
[----:B--2---:R-:W-:Y:S01]  /*1f70*/  IMAD.IADD R8, R11, 0x1, R9 ;  /* 0x000000010b087824 */ /* 0x004fe200078e0209 */
[----:B------:R-:W-:-:S03]  /*1f80*/  IADD3 R190, R181, 0x1800, RZ ;  /* 0x00001800b5be7810 */ /* 0x000fc60007ffe0ff */
[C---:B------:R-:W-:Y:S01]  /*1f90*/  IMAD.IADD R3, R6.reuse, 0x1, R7 ;  /* 0x0000000106037824 */ /* 0x040fe200078e0207 */
[C---:B------:R-:W-:Y:S01]  /*1fa0*/  IADD3 R189, R181.reuse, 0x2000, RZ ;  /* 0x00002000b5bd7810 */ /* 0x040fe20007ffe0ff */
[----:B---3--:R-:W-:Y:S01]  /*1fb0*/  IMAD.IADD R0, R6, 0x1, R8 ;  /* 0x0000000106007824 */ /* 0x008fe200078e0208 */
[----:B------:R-:W-:Y:S01]  /*1fc0*/  STL [R1+0x10], R8 ;  /* 0x0000100801007387 */ /* 0x000fe20000100800 */
[C---:B------:R-:W-:Y:S02]  /*1fd0*/  IADD3 R188, R181.reuse, 0x2800, RZ ;  /* 0x00002800b5bc7810 */ /* 0x040fe40007ffe0ff */
[C---:B------:R-:W-:Y:S01]  /*1fe0*/  IADD3 R187, R181.reuse, 0x3000, RZ ;  /* 0x00003000b5bb7810 */ /* 0x040fe20007ffe0ff */
[----:B------:R1:W-:Y:S01]  /*1ff0*/  STL [R1+0x1c], R0 ;  /* 0x00001c0001007387 */ /* 0x0003e20000100800 */
[C---:B------:R-:W-:Y:S02]  /*2000*/  IADD3 R186, R181.reuse, 0x3800, RZ ;  /* 0x00003800b5ba7810 */ /* 0x040fe40007ffe0ff */
[C---:B------:R-:W-:Y:S01]  /*2010*/  IADD3 R185, R181.reuse, 0x4000, RZ ;  /* 0x00004000b5b97810 */ /* 0x040fe20007ffe0ff */
[----:B------:R-:W-:Y:S01]  /*2020*/  STL [R1+0x8], R7 ;  /* 0x0000080701007387 */ /* 0x000fe20000100800 */
[----:B------:R-:W-:-:S02]  /*2030*/  IADD3 R184, R181, 0x4800, RZ ;  /* 0x00004800b5b87810 */ /* 0x000fc40007ffe0ff */
[C---:B------:R-:W-:Y:S02]  /*2040*/  IADD3 R183, R181.reuse, 0x5000, RZ ;  /* 0x00005000b5b77810 */ /* 0x040fe40007ffe0ff */
[----:B------:R-:W-:Y:S01]  /*2050*/  IADD3 R182, R181, 0x5800, RZ ;  /* 0x00005800b5b67810 */ /* 0x000fe20007ffe0ff */
[----:B-1----:R-:W-:-:S05]  /*2060*/  IMAD.IADD R0, R9, 0x1, R7 ;  /* 0x0000000109007824 */ /* 0x002fca00078e0207 */
[----:B------:R1:W-:Y:S04]  /*2070*/  STL [R1+0xc], R0 ;  /* 0x00000c0001007387 */ /* 0x0003e80000100800 */
[----:B------:R2:W-:Y:S01]  /*2080*/  STL [R1+0x18], R3 ;  /* 0x0000180301007387 */ /* 0x0005e20000100800 */
[----:B-1----:R-:W-:-:S05]  /*2090*/  IMAD.IADD R0, R6, 0x1, R0 ;  /* 0x0000000106007824 */ /* 0x002fca00078e0200 */
[----:B------:R2:W-:Y:S02]  /*20a0*/  STL [R1+0x14], R0 ;  /* 0x0000140001007387 */ /* 0x0005e40000100800 */
.L_x_1456:
[----:B------:R-:W-:-:S04]  /*20b0*/  IMAD.MOV.U32 R2, RZ, RZ, 0x4 ;  /* 0x00000004ff027424 */ /* 0x000fc800078e00ff */
[----:B--2---:R-:W-:-:S05]  /*20c0*/  IMAD.WIDE R2, R247, R2, c[0x0][0x588] ;  /* 0x00016200f7027625 */ /* 0x004fca00078e0202 */
        /* <DEDUP_REMOVED lines=12> */
[----:B------:R-:W-:Y:S01]  /*2190*/  IMAD.MOV.U32 R129, RZ, RZ, RZ ;  /* 0x000000ffff817224 */ /* 0x000fe200078e00ff */
[----:B------:R-:W-:Y:S01]  /*21a0*/  CS2R R12, SRZ ;  /* 0x00000000000c7805 */ /* 0x000fe2000001ff00 */
        /* <DEDUP_REMOVED lines=25> */
.L_x_1278:
[----:B------:R-:W-:-:S04]  /*2340*/  ISETP.NE.U32.AND P0, PT, RZ, c[0x0][0x368], PT ;  /* 0x0000da00ff007a0c */ /* 0x000fc80003f05070 */
[----:B------:R-:W-:-:S13]  /*2350*/  ISETP.NE.AND.EX P0, PT, RZ, c[0x0][0x36c], PT, P0 ;  /* 0x0000db00ff007a0c */ /* 0x000fda0003f05300 */
[----:B------:R-:W-:Y:S05]  /*2360*/  @!P0 BRA `(.L_x_1279) ;  /* 0x0000004000008947 */ /* 0x000fea0003800000 */
[----:B---3--:R-:W-:-:S04]  /*2370*/  IADD3 R4, P0, R249, c[0x0][0x368], RZ ;  /* 0x0000da00f9047a10 */ /* 0x008fc80007f1e0ff */
[----:B------:R-:W-:-:S05]  /*2380*/  IADD3.X R5, R250, c[0x0][0x36c], RZ, P0, !PT ;  /* 0x0000db00fa057a10 */ /* 0x000fca00007fe4ff */
[----:B------:R1:W5:Y:S01]  /*2390*/  LDG.E R8, [R4.64] ;  /* 0x0000000804087981 */ /* 0x000362000c1e1900 */
[----:B------:R-:W-:Y:S05]  /*23a0*/  BRA `(.L_x_1280) ;  /* 0x0000005000007947 */ /* 0x000fea0003800000 */
.L_x_1279:
[----:B------:R-:W-:Y:S01]  /*23b0*/  MOV R8, UR6 ;  /* 0x0000000600087c02 */ /* 0x000fe20008000f00 */
[----:B------:R-:W-:Y:S05]  /*23c0*/  @!P5 BRA `(.L_x_1280) ;  /* 0x000000300000d947 */ /* 0x000fea0003800000 */
[----:B---3--:R-:W2:Y:S04]  /*23d0*/  LDG.E R6, [R4.64] ;  /* 0x0000000804067981 */ /* 0x008ea8000c1e1900 */
[----:B------:R-:W2:Y:S02]  /*23e0*/  LDG.E R0, [R4.64+0x4] ;  /* 0x0000040804007981 */ /* 0x000ea4000c1e1900 */
[----:B--2---:R-:W-:Y:S02]  /*23f0*/  IADD3 R8, -R6, R0, RZ ;  /* 0x0000000006087210 */ /* 0x004fe40007ffe1ff */
.L_x_1280:
[----:B-1-3--:R1:W2:Y:S04]  /*2400*/  @P6 LDG.E R5, [R2.64] ;  /* 0x0000000802056981 */ /* 0x00a2a8000c1e1900 */
[----:B------:R1:W2:Y:S01]  /*2410*/  @P6 LDG.E R4, [R2.64+0x4] ;  /* 0x0000040802046981 */ /* 0x0002a2000c1e1900 */
[----:B------:R-:W-:Y:S01]  /*2420*/  ISETP.NE.U32.AND P0, PT, RZ, c[0x0][0x378], PT ;  /* 0x0000de00ff007a0c */ /* 0x000fe20003f05070 */
[----:B-----5:R-:W-:-:S03]  /*2430*/  IMAD.MOV.U32 R128, RZ, RZ, R8 ;  /* 0x000000ffff807224 */ /* 0x020fc600078e0008 */
[----:B------:R-:W-:Y:S01]  /*2440*/  ISETP.NE.AND.EX P1, PT, RZ, c[0x0][0x37c], PT, P0 ;  /* 0x0000df00ff007a0c */ /* 0x000fe20003f25300 */
[----:B------:R-:W-:Y:S02]  /*2450*/  IMAD.MOV.U32 R0, RZ, RZ, c[0x0][0x2c4] ;  /* 0x0000b100ff007624 */ /* 0x000fe400078e00ff */
[----:B------:R-:W-:-:S03]  /*2460*/  IMAD.SHL.U32 R239, R245, 0x80, RZ ;  /* 0x00000080f5ef7824 */ /* 0x000fc600078e00ff */
[----:B------:R-:W-:Y:S01]  /*2470*/  ISETP.NE.AND P2, PT, R0, 0x1, PT ;  /* 0x000000010000780c */ /* 0x000fe20003f45270 */
[----:B------:R-:W-:Y:S01]  /*2480*/  IMAD.MOV.U32 R67, RZ, RZ, c[0x0][0x228] ;  /* 0x00008a00ff437624 */ /* 0x000fe200078e00ff */
[----:B------:R-:W-:Y:S01]  /*2490*/  IADD3 R0, R239, 0x7f, RZ ;  /* 0x0000007fef007810 */ /* 0x000fe20007ffe0ff */
[----:B------:R-:W-:-:S04]  /*24a0*/  IMAD.IADD R7, R8, 0x1, -R238 ;  /* 0x0000000108077824 */ /* 0x000fc800078e0aee */
[----:B-1----:R-:W-:-:S04]  /*24b0*/  @P1 IADD3 R2, P0, R249, c[0x0][0x378], RZ ;  /* 0x0000de00f9021a10 */ /* 0x002fc80007f1e0ff */
[----:B------:R-:W-:-:S05]  /*24c0*/  @P1 IADD3.X R3, R250, c[0x0][0x37c], RZ, P0, !PT ;  /* 0x0000df00fa031a10 */ /* 0x000fca00007fe4ff */
[----:B------:R1:W5:Y:S01]  /*24d0*/  @P1 LDG.E R128, [R2.64] ;  /* 0x0000000802801981 */ /* 0x000362000c1e1900 */
[----:B------:R-:W-:Y:S01]  /*24e0*/  LOP3.LUT R9, R246, 0xff0000, RZ, 0xc0, !PT ;  /* 0x00ff0000f6097812 */ /* 0x000fe200078ec0ff */
[----:B------:R-:W-:Y:S01]  /*24f0*/  BSSY B0, `(.L_x_1281) ;  /* 0x0000038000007945 */ /* 0x000fe20003800000 */
[----:B------:R-:W-:-:S04]  /*2500*/  LOP3.LUT R217, R217, 0xffffffdf, RZ, 0xc0, !PT ;  /* 0xffffffdfd9d97812 */ /* 0x000fc800078ec0ff */
[----:B------:R-:W-:Y:S01]  /*2510*/  @P2 LOP3.LUT R217, R217, 0x20, RZ, 0xfc, !PT ;  /* 0x00000020d9d92812 */ /* 0x000fe200078efcff */
[----:B-1----:R-:W-:Y:S01]  /*2520*/  @P2 IMAD.HI.U32 R2, R0, c[0x0][0x2c8], RZ ;  /* 0x0000b20000022a27 */ /* 0x002fe200078e00ff */
[----:B------:R-:W-:-:S04]  /*2530*/  LOP3.LUT R3, R246, 0xff000000, RZ, 0xc0, !PT ;  /* 0xff000000f6037812 */ /* 0x000fc800078ec0ff */
[----:B------:R-:W-:Y:S02]  /*2540*/  @P2 SHF.R.U32.HI R0, RZ, c[0x0][0x2cc], R2 ;  /* 0x0000b300ff002a19 */ /* 0x000fe40000011602 */
[----:B------:R-:W-:Y:S01]  /*2550*/  SHF.R.U32.HI R6, RZ, 0x8, R3 ;  /* 0x00000008ff067819 */ /* 0x000fe20000011603 */
[----:B--2---:R-:W-:-:S04]  /*2560*/  @P6 IMAD.IADD R67, R4, 0x1, -R5 ;  /* 0x0000000104436824 */ /* 0x004fc800078e0a05 */
[----:B------:R-:W-:-:S05]  /*2570*/  IMAD.IADD R240, R7, 0x1, R67 ;  /* 0x0000000107f07824 */ /* 0x000fca00078e0243 */
[C---:B------:R-:W-:Y:S02]  /*2580*/  IADD3 R122, R240.reuse, 0x40, -R241 ;  /* 0x00000040f07a7810 */ /* 0x040fe40007ffe8f1 */
[----:B------:R-:W-:-:S03]  /*2590*/  IADD3 R2, R240, 0x3f, RZ ;  /* 0x0000003ff0027810 */ /* 0x000fc60007ffe0ff */
[----:B------:R-:W-:Y:S01]  /*25a0*/  IMAD.IADD R0, R122, 0x1, R0 ;  /* 0x000000017a007824 */ /* 0x000fe200078e0200 */
[----:B------:R-:W-:-:S04]  /*25b0*/  SHF.R.S32.HI R4, RZ, 0x1f, R2 ;  /* 0x0000001fff047819 */ /* 0x000fc80000011402 */
[----:B------:R-:W-:Y:S02]  /*25c0*/  SHF.R.S32.HI R5, RZ, 0x1f, R0 ;  /* 0x0000001fff057819 */ /* 0x000fe40000011400 */
[----:B------:R-:W-:Y:S02]  /*25d0*/  LEA.HI R3, R4, R2, RZ, 0x6 ;  /* 0x0000000204037211 */ /* 0x000fe400078f30ff */
[----:B------:R-:W-:Y:S02]  /*25e0*/  LEA.HI R2, R9, R6, RZ, 0x10 ;  /* 0x0000000609027211 */ /* 0x000fe400078f80ff */
[----:B------:R-:W-:Y:S02]  /*25f0*/  LEA.HI R0, R5, R0, RZ, 0x6 ;  /* 0x0000000005007211 */ /* 0x000fe400078f30ff */
[----:B------:R-:W-:Y:S02]  /*2600*/  LOP3.LUT R14, R2, 0xff, RZ, 0xc0, !PT ;  /* 0x000000ff020e7812 */ /* 0x000fe400078ec0ff */
[----:B------:R-:W-:-:S02]  /*2610*/  SHF.R.S32.HI R121, RZ, 0x6, R3 ;  /* 0x00000006ff797819 */ /* 0x000fc40000011403 */
[----:B------:R-:W-:Y:S01]  /*2620*/  SHF.R.S32.HI R0, RZ, 0x6, R0 ;  /* 0x00000006ff007819 */ /* 0x000fe20000011400 */
[----:B------:R1:W-:Y:S01]  /*2630*/  STL [R1], R14 ;  /* 0x0000000e01007387 */ /* 0x0003e20000100800 */
[----:B------:R-:W-:Y:S02]  /*2640*/  SHF.R.U32.HI R245, RZ, 0x10, R2 ;  /* 0x00000010fff57819 */ /* 0x000fe40000011602 */
[----:B------:R-:W-:Y:S01]  /*2650*/  IMNMX R6, R121, R0, PT ;  /* 0x0000000079067217 */ /* 0x000fe20003800200 */
[----:B------:R-:W-:Y:S01]  /*2660*/  IMAD.MOV.U32 R0, RZ, RZ, RZ ;  /* 0x000000ffff007224 */ /* 0x000fe200078e00ff */
[C---:B------:R-:W-:Y:S02]  /*2670*/  ISETP.NE.AND P1, PT, R245.reuse, RZ, PT ;  /* 0x000000fff500720c */ /* 0x040fe40003f25270 */
[----:B------:R-:W-:Y:S02]  /*2680*/  ISETP.GE.AND P0, PT, R6, 0x1, PT ;  /* 0x000000010600780c */ /* 0x000fe40003f06270 */
[----:B------:R-:W-:-:S11]  /*2690*/  SEL R119, R245, c[0x0][0x338], P1 ;  /* 0x0000ce00f5777a07 */ /* 0x000fd60000800000 */
[----:B------:R-:W-:Y:S05]  /*26a0*/  @!P0 BRA `(.L_x_1282) ;  /* 0x000001c000008947 */ /* 0x000fea0003800000 */
[----:B------:R-:W-:Y:S01]  /*26b0*/  IABS R2, R119 ;  /* 0x0000007700027213 */ /* 0x000fe20000000000 */
[----:B------:R-:W-:Y:S01]  /*26c0*/  IMAD.MOV.U32 R4, RZ, RZ, RZ ;  /* 0x000000ffff047224 */ /* 0x000fe200078e00ff */
[----:B------:R-:W-:Y:S02]  /*26d0*/  IADD3 R9, R119, -0x1, R6 ;  /* 0xffffffff77097810 */ /* 0x000fe40007ffe006 */
[----:B------:R-:W2:Y:S02]  /*26e0*/  I2F.RP R0, R2 ;  /* 0x0000000200007306 */ /* 0x000ea40000209400 */
[----:B------:R-:W-:-:S06]  /*26f0*/  IABS R11, R9 ;  /* 0x00000009000b7213 */ /* 0x000fcc0000000000 */
[----:B--2---:R-:W2:Y:S02]  /*2700*/  MUFU.RCP R0, R0 ;  /* 0x0000000000007308 */ /* 0x004ea40000001000 */
[----:B--2---:R-:W-:-:S06]  /*2710*/  IADD3 R0, R0, 0xffffffe, RZ ;  /* 0x0ffffffe00007810 */ /* 0x004fcc0007ffe0ff */
[----:B------:R-:W2:Y:S02]  /*2720*/  F2I.FTZ.U32.TRUNC.NTZ R5, R0 ;  /* 0x0000000000057305 */ /* 0x000ea4000021f000 */
[----:B--2---:R-:W-:-:S04]  /*2730*/  IMAD.MOV R0, RZ, RZ, -R5 ;  /* 0x000000ffff007224 */ /* 0x004fc800078e0a05 */
        /* <DEDUP_REMOVED lines=19> */
.L_x_1282:
[----:B------:R-:W-:Y:S05]  /*2870*/  BSYNC B0 ;  /* 0x0000000000007941 */ /* 0x000fea0003800000 */
.L_x_1281:
        /* <DEDUP_REMOVED lines=16> */
[----:B------:R-:W2:Y:S01]  /*2980*/  S2R R4, SR_TID.X ;  /* 0x0000000000047919 */ /* 0x000ea20000002100 */
[----:B------:R-:W-:Y:S01]  /*2990*/  SHF.R.S32.HI R2, RZ, 0x1f, R12 ;  /* 0x0000001fff027819 */ /* 0x000fe2000001140c */
[----:B------:R-:W-:Y:S01]  /*29a0*/  IMAD.MOV.U32 R5, RZ, RZ, c[0x0][0x238] ;  /* 0x00008e00ff057624 */ /* 0x000fe200078e00ff */
[----:B------:R-:W-:Y:S01]  /*29b0*/  LOP3.LUT R23, R246, 0xffff, RZ, 0xc0, !PT ;  /* 0x0000fffff6177812 */ /* 0x000fe200078ec0ff */
[----:B------:R-:W-:Y:S01]  /*29c0*/  IMAD.MOV.U32 R124, RZ, RZ, 0x6 ;  /* 0x00000006ff7c7424 */ /* 0x000fe200078e00ff */
[----:B------:R-:W-:Y:S01]  /*29d0*/  IADD3 R57, R0, -0x1, RZ ;  /* 0xffffffff00397810 */ /* 0x000fe20007ffe0ff */
[C---:B------:R-:W-:Y:S01]  /*29e0*/  IMAD.SHL.U32 R127, R5.reuse, 0x40, RZ ;  /* 0x00000040057f7824 */ /* 0x040fe200078e00ff */
[----:B------:R-:W-:Y:S01]  /*29f0*/  SEL R9, R252, RZ, !P6 ;  /* 0x000000fffc097207 */ /* 0x000fe20007000000 */
[----:B------:R-:W-:Y:S01]  /*2a00*/  IMAD.MOV.U32 R125, RZ, RZ, 0x5 ;  /* 0x00000005ff7d7424 */ /* 0x000fe200078e00ff */
[C---:B------:R-:W-:Y:S01]  /*2a10*/  SHF.L.U64.HI R126, R5.reuse, R124, c[0x0][0x23c] ;  /* 0x00008f00057e7619 */ /* 0x040fe2000001027c */
[----:B------:R-:W-:Y:S01]  /*2a20*/  IMAD.SHL.U32 R132, R5, 0x20, RZ ;  /* 0x0000002005847824 */ /* 0x000fe200078e00ff */
[----:B------:R-:W-:-:S02]  /*2a30*/  ISETP.NE.U32.AND P2, PT, RZ, c[0x0][0x340], PT ;  /* 0x0000d000ff007a0c */ /* 0x000fc40003f45070 */
[----:B------:R-:W-:Y:S02]  /*2a40*/  SHF.L.U64.HI R125, R5, R125, c[0x0][0x23c] ;  /* 0x00008f00057d7619 */ /* 0x000fe4000001027d */
[----:B------:R-:W-:Y:S02]  /*2a50*/  ISETP.NE.AND.EX P4, PT, RZ, c[0x0][0x344], PT, P2 ;  /* 0x0000d100ff007a0c */ /* 0x000fe40003f85320 */
[----:B------:R-:W-:Y:S02]  /*2a60*/  ISETP.GE.AND P5, PT, R205, c[0x0][0x1d4], PT ;  /* 0x00007500cd007a0c */ /* 0x000fe40003fa6270 */
[----:B------:R-:W-:Y:S02]  /*2a70*/  P2R R11, PR, RZ, 0x10 ;  /* 0x00000010ff0b7803 */ /* 0x000fe40000000000 */
[----:B--2---:R-:W-:-:S04]  /*2a80*/  SHF.R.S32.HI R10, RZ, 0x1f, R4 ;  /* 0x0000001fff0a7819 */ /* 0x004fc80000011404 */
[----:B------:R-:W-:-:S04]  /*2a90*/  LEA.HI R10, R10, R4, RZ, 0x3 ;  /* 0x000000040a0a7211 */ /* 0x000fc800078f18ff */
[----:B------:R-:W-:-:S04]  /*2aa0*/  SHF.R.S32.HI R10, RZ, 0x3, R10 ;  /* 0x00000003ff0a7819 */ /* 0x000fc8000001140a */
[----:B------:R-:W-:Y:S01]  /*2ab0*/  IADD3 R68, P0, R10, R12, RZ ;  /* 0x0000000c0a447210 */ /* 0x000fe20007f1e0ff */
[----:B------:R-:W-:-:S03]  /*2ac0*/  IMAD.IADD R116, R67, 0x1, -R10 ;  /* 0x0000000143747824 */ /* 0x000fc600078e0a0a */
[----:B------:R-:W-:Y:S01]  /*2ad0*/  LEA.HI.X.SX32 R69, R10, R2, 0x1, P0 ;  /* 0x000000020a457211 */ /* 0x000fe200000f0eff */
[----:B------:R-:W-:Y:S01]  /*2ae0*/  IMAD.WIDE.U32 R2, R68, c[0x0][0x238], R202 ;  /* 0x00008e0044027a25 */ /* 0x000fe200078e00ca */
[----:B------:R-:W-:Y:S02]  /*2af0*/  SEL R10, R251, RZ, !P6 ;  /* 0x000000fffb0a7207 */ /* 0x000fe40007000000 */
[----:B------:R-:W-:Y:S01]  /*2b00*/  ISETP.GE.AND P6, PT, R202, c[0x0][0x1d4], PT ;  /* 0x00007500ca007a0c */ /* 0x000fe20003fc6270 */
[----:B------:R-:W-:Y:S02]  /*2b10*/  IMAD R4, R69, c[0x0][0x238], RZ ;  /* 0x00008e0045047a24 */ /* 0x000fe400078e02ff */
[----:B------:R-:W-:Y:S02]  /*2b20*/  IMAD R0, R57, -0x40, R116 ;  /* 0xffffffc039007824 */ /* 0x000fe400078e0274 */
[----:B------:R-:W-:-:S03]  /*2b30*/  IMAD R4, R68, c[0x0][0x23c], R4 ;  /* 0x00008f0044047a24 */ /* 0x000fc600078e0204 */
[C---:B------:R-:W-:Y:S01]  /*2b40*/  ISETP.GT.AND P0, PT, R0.reuse, 0x20, PT ;  /* 0x000000200000780c */ /* 0x040fe20003f04270 */
[----:B------:R-:W-:Y:S01]  /*2b50*/  IMAD.IADD R3, R3, 0x1, R4 ;  /* 0x0000000103037824 */ /* 0x000fe200078e0204 */
[----:B------:R-:W-:Y:S01]  /*2b60*/  ISETP.GE.AND P1, PT, R0, 0x1, PT ;  /* 0x000000010000780c */ /* 0x000fe20003f26270 */
[----:B------:R-:W-:Y:S02]  /*2b70*/  IMAD R4, R9, c[0x0][0x248], RZ ;  /* 0x0000920009047a24 */ /* 0x000fe400078e02ff */
[----:B------:R-:W-:-:S04]  /*2b80*/  IMAD.WIDE.U32 R2, R23, c[0x0][0x240], R2 ;  /* 0x0000900017027a25 */ /* 0x000fc800078e0002 */
[----:B------:R-:W-:Y:S02]  /*2b90*/  IMAD R3, R23, c[0x0][0x244], R3 ;  /* 0x0000910017037a24 */ /* 0x000fe400078e0203 */
[C---:B------:R-:W-:Y:S02]  /*2ba0*/  IMAD R4, R10.reuse, c[0x0][0x24c], R4 ;  /* 0x000093000a047a24 */ /* 0x040fe400078e0204 */
[----:B------:R-:W-:Y:S01]  /*2bb0*/  IMAD.WIDE.U32 R78, R10, c[0x0][0x248], R2 ;  /* 0x000092000a4e7a25 */ /* 0x000fe200078e0002 */
[----:B------:R-:W-:-:S03]  /*2bc0*/  SHF.R.S32.HI R3, RZ, 0x1f, R57 ;  /* 0x0000001fff037819 */ /* 0x000fc60000011439 */
[----:B------:R-:W-:Y:S02]  /*2bd0*/  IMAD.IADD R77, R79, 0x1, R4 ;  /* 0x000000014f4d7824 */ /* 0x000fe400078e0204 */
[----:B------:R-:W-:Y:S02]  /*2be0*/  IMAD.MOV.U32 R76, RZ, RZ, R78 ;  /* 0x000000ffff4c7224 */ /* 0x000fe400078e004e */
[----:B------:R-:W-:Y:S02]  /*2bf0*/  IMAD R2, R126, R57, RZ ;  /* 0x000000397e027224 */ /* 0x000fe400078e02ff */
[----:B------:R-:W-:-:S04]  /*2c00*/  IMAD.WIDE.U32 R6, R57, R127, R76 ;  /* 0x0000007f39067225 */ /* 0x000fc800078e004c */
[----:B------:R-:W-:Y:S01]  /*2c10*/  IMAD R0, R3, R127, R2 ;  /* 0x0000007f03007224 */ /* 0x000fe200078e0202 */
[----:B------:R-:W-:Y:S02]  /*2c20*/  @P0 IADD3 R3, P2, R132, R6, RZ ;  /* 0x0000000684030210 */ /* 0x000fe40007f5e0ff */
[----:B------:R-:W-:Y:S01]  /*2c30*/  @P1 LEA R4, P3, R6, c[0x0][0x220], 0x1 ;  /* 0x0000880006041a11 */ /* 0x000fe200078608ff */
[----:B------:R-:W-:-:S04]  /*2c40*/  IMAD.IADD R0, R7, 0x1, R0 ;  /* 0x0000000107007824 */ /* 0x000fc800078e0200 */
[----:B------:R-:W-:Y:S01]  /*2c50*/  @P0 IMAD.X R7, R0, 0x1, R125, P2 ;  /* 0x0000000100070824 */ /* 0x000fe200010e067d */
[----:B------:R-:W-:Y:S02]  /*2c60*/  @P0 LEA R2, P2, R3, c[0x0][0x220], 0x1 ;  /* 0x0000880003020a11 */ /* 0x000fe400078408ff */
[----:B------:R-:W-:Y:S02]  /*2c70*/  @P1 LEA.HI.X R5, R6, c[0x0][0x224], R0, 0x1, P3 ;  /* 0x0000890006051a11 */ /* 0x000fe400018f0c00 */
[----:B------:R-:W-:Y:S02]  /*2c80*/  @P4 IADD3 R6, P3, R249, c[0x0][0x340], RZ ;  /* 0x0000d000f9064a10 */ /* 0x000fe40007f7e0ff */
[----:B------:R-:W-:Y:S01]  /*2c90*/  @P0 LEA.HI.X R3, R3, c[0x0][0x224], R7, 0x1, P2 ;  /* 0x0000890003030a11 */ /* 0x000fe200010f0c07 */
[----:B------:R-:W-:Y:S01]  /*2ca0*/  @!PT LDS RZ, [RZ] ;  /* 0x00000000fffff984 */ /* 0x000fe20000000800 */
[----:B------:R-:W-:Y:S01]  /*2cb0*/  @!PT LDS RZ, [RZ] ;  /* 0x00000000fffff984 */ /* 0x000fe20000000800 */
[----:B------:R-:W-:Y:S01]  /*2cc0*/  @!PT LDS RZ, [RZ] ;  /* 0x00000000fffff984 */ /* 0x000fe20000000800 */
[----:B------:R2:W-:Y:S01]  /*2cd0*/  @P1 LDGSTS.E.BYPASS.LTC128B.128 [R193+0x6100], [R4.64], !P6 ;  /* 0x0610000004c11fae */ /* 0x0005e2000f101d48 */
[----:B------:R-:W-:Y:S02]  /*2ce0*/  @P4 IADD3.X R7, R250, c[0x0][0x344], RZ, P3, !PT ;  /* 0x0000d100fa074a10 */ /* 0x000fe40001ffe4ff */
[----:B------:R-:W-:Y:S01]  /*2cf0*/  ISETP.NE.AND P3, PT, R11, RZ, PT ;  /* 0x000000ff0b00720c */ /* 0x000fe20003f65270 */
[----:B------:R2:W-:Y:S01]  /*2d00*/  @P1 LDGSTS.E.BYPASS.LTC128B.128 [R193+0x8100], [R4.64+0x80], !P5 ;  /* 0x0810008004c11fae */ /* 0x0005e2000e901d48 */
[----:B------:R-:W-:-:S11]  /*2d10*/  ISETP.GE.AND P4, PT, R206, c[0x0][0x1d4], PT ;  /* 0x00007500ce007a0c */ /* 0x000fd60003f86270 */
[----:B------:R-:W3:Y:S01]  /*2d20*/  @P3 LDG.E R0, [R6.64] ;  /* 0x0000000806003981 */ /* 0x000ee2000c1e1900 */
[----:B------:R-:W-:-:S03]  /*2d30*/  ISETP.GE.AND P2, PT, R102, c[0x0][0x27c], PT ;  /* 0x00009f0066007a0c */ /* 0x000fc60003f46270 */
[----:B------:R2:W-:Y:S01]  /*2d40*/  @P1 LDGSTS.E.BYPASS.LTC128B.128 [R193+0xa100], [R4.64+0x100], !P4 ;  /* 0x0a10010004c11fae */ /* 0x0005e2000e101d48 */
[----:B------:R-:W-:Y:S01]  /*2d50*/  IMAD.MOV.U32 R120, RZ, RZ, c[0x0][0x27c] ;  /* 0x00009f00ff787624 */ /* 0x000fe200078e00ff */
[----:B------:R-:W-:Y:S02]  /*2d60*/  LOP3.LUT R217, R217, 0xfffffffd, RZ, 0xc0, !PT ;  /* 0xfffffffdd9d97812 */ /* 0x000fe400078ec0ff */
[----:B------:R2:W-:Y:S04]  /*2d70*/  @P0 LDGSTS.E.BYPASS.LTC128B.128 [R193+0x7100], [R2.64], !P6 ;  /* 0x0710000002c10fae */ /* 0x0005e8000f101d48 */
[----:B------:R2:W-:Y:S04]  /*2d80*/  @P0 LDGSTS.E.BYPASS.LTC128B.128 [R193+0x9100], [R2.64+0x80], !P5 ;  /* 0x0910008002c10fae */ /* 0x0005e8000e901d48 */
[----:B------:R2:W-:Y:S01]  /*2d90*/  @P0 LDGSTS.E.BYPASS.LTC128B.128 [R193+0xb100], [R2.64+0x100], !P4 ;  /* 0x0b10010002c10fae */ /* 0x0005e2000e101d48 */
[----:B------:R-:W-:-:S03]  /*2da0*/  SHF.R.S32.HI R141, RZ, 0x1f, R140 ;  /* 0x0000001fff8d7819 */ /* 0x000fc6000001148c */
[----:B------:R-:W0:Y:S01]  /*2db0*/  LDGDEPBAR ;  /* 0x00000000000079af */ /* 0x000e220000000000 */
[----:B------:R-:W-:Y:S01]  /*2dc0*/  WARPSYNC 0xffffffff ;  /* 0xffffffff00007948 */ /* 0x000fe20003800000 */
[----:B------:R-:W-:Y:S01]  /*2dd0*/  SHF.R.S32.HI R11, RZ, 0x1f, R215 ;  /* 0x0000001fff0b7819 */ /* 0x000fe200000114d7 */
[----:B------:R-:W-:Y:S01]  /*2de0*/  IMAD.SHL.U32 R120, R120, 0x2, RZ ;  /* 0x0000000278787824 */ /* 0x000fe200078e00ff */
[----:B------:R-:W-:Y:S02]  /*2df0*/  @P2 LOP3.LUT R217, R217, 0x2, RZ, 0xfc, !PT ;  /* 0x00000002d9d92812 */ /* 0x000fe400078efcff */
[----:B-----5:R-:W-:Y:S02]  /*2e00*/  SHF.R.S32.HI R17, RZ, 0x1f, R128 ;  /* 0x0000001fff117819 */ /* 0x020fe40000011480 */
[----:B---3--:R-:W-:Y:S01]  /*2e10*/  @P3 SHF.R.S32.HI R16, RZ, 0x1f, R0 ;  /* 0x0000001fff103819 */ /* 0x008fe20000011400 */
[----:B------:R-:W-:Y:S02]  /*2e20*/  @!P3 IMAD.MOV.U32 R0, RZ, RZ, R251 ;  /* 0x000000ffff00b224 */ /* 0x000fe400078e00fb */
[----:B------:R-:W-:-:S02]  /*2e30*/  @!P3 IMAD.MOV.U32 R16, RZ, RZ, R252 ;  /* 0x000000ffff10b224 */ /* 0x000fc400078e00fc */
[----:B--2---:R-:W-:Y:S01]  /*2e40*/  IMAD R6, R11, c[0x0][0x280], RZ ;  /* 0x0000a0000b067a24 */ /* 0x004fe200078e02ff */
[----:B------:R-:W-:Y:S01]  /*2e50*/  ISETP.GE.AND P1, PT, R106, c[0x0][0x27c], PT ;  /* 0x00009f006a007a0c */ /* 0x000fe20003f26270 */
[----:B------:R-:W-:Y:S01]  /*2e60*/  IMAD.WIDE.U32 R4, R215, c[0x0][0x280], R140 ;  /* 0x0000a000d7047a25 */ /* 0x000fe200078e008c */
[----:B------:R-:W-:Y:S01]  /*2e70*/  ISETP.GE.AND P0, PT, R105, c[0x0][0x27c], PT ;  /* 0x00009f0069007a0c */ /* 0x000fe20003f06270 */
[----:B------:R-:W-:Y:S01]  /*2e80*/  BAR.SYNC.DEFER_BLOCKING 0x0 ;  /* 0x0000000000007b1d */ /* 0x000fe20000010000 */
[----:B------:R-:W-:Y:S01]  /*2e90*/  LOP3.LUT R217, R217, 0xfffffffe, RZ, 0xc0, !PT ;  /* 0xfffffffed9d97812 */ /* 0x000fe200078ec0ff */
[----:B------:R-:W-:Y:S01]  /*2ea0*/  IMAD R6, R215, c[0x0][0x284], R6 ;  /* 0x0000a100d7067a24 */ /* 0x000fe200078e0206 */
[----:B------:R-:W-:Y:S01]  /*2eb0*/  MOV R131, c[0x0][0x290] ;  /* 0x0000a40000837a02 */ /* 0x000fe20000000f00 */
[----:B------:R-:W-:-:S02]  /*2ec0*/  IMAD.WIDE.U32 R2, R23, c[0x0][0x260], R202 ;  /* 0x0000980017027a25 */ /* 0x000fc400078e00ca */
[----:B------:R-:W-:Y:S02]  /*2ed0*/  ULDC.U8 UR5, c[0x0][0x298] ;  /* 0x0000a60000057ab9 */ /* 0x000fe40000000000 */
[----:B------:R-:W-:Y:S02]  /*2ee0*/  IMAD R7, R9, c[0x0][0x268], RZ ;  /* 0x00009a0009077a24 */ /* 0x000fe400078e02ff */
[----:B------:R-:W-:Y:S01]  /*2ef0*/  IMAD.IADD R9, R5, 0x1, R6 ;  /* 0x0000000105097824 */ /* 0x000fe200078e0206 */
[----:B------:R-:W-:Y:S01]  /*2f00*/  @P1 LOP3.LUT R217, R217, 0x1, RZ, 0xfc, !PT ;  /* 0x00000001d9d91812 */ /* 0x000fe200078efcff */
[----:B------:R-:W-:Y:S01]  /*2f10*/  IMAD R5, R11, c[0x0][0x290], RZ ;  /* 0x0000a4000b057a24 */ /* 0x000fe200078e02ff */
[----:B------:R-:W-:Y:S01]  /*2f20*/  SEL R11, RZ, c[0x0][0x27c], !P1 ;  /* 0x00009f00ff0b7a07 */ /* 0x000fe20004800000 */
[----:B------:R-:W-:Y:S01]  /*2f30*/  IMAD R3, R23, c[0x0][0x264], R3 ;  /* 0x0000990017037a24 */ /* 0x000fe200078e0203 */
[----:B------:R-:W-:Y:S01]  /*2f40*/  LOP3.LUT R217, R217, 0xfffffffb, RZ, 0xc0, !PT ;  /* 0xfffffffbd9d97812 */ /* 0x000fe200078ec0ff */
[----:B------:R-:W-:Y:S01]  /*2f50*/  IMAD.IADD R117, R8, 0x1, R13 ;  /* 0x0000000108757824 */ /* 0x000fe200078e020d */
[----:B------:R-:W-:Y:S01]  /*2f60*/  SEL R13, RZ, c[0x0][0x27c], !P0 ;  /* 0x00009f00ff0d7a07 */ /* 0x000fe20004000000 */
[----:B------:R-:W-:Y:S01]  /*2f70*/  IMAD.MOV.U32 R8, RZ, RZ, R4 ;  /* 0x000000ffff087224 */ /* 0x000fe200078e0004 */
[----:B------:R-:W-:Y:S01]  /*2f80*/  @P0 LOP3.LUT R217, R217, 0x4, RZ, 0xfc, !PT ;  /* 0x00000004d9d90812 */ /* 0x000fe200078efcff */
[----:B-1----:R-:W-:-:S02]  /*2f90*/  IMAD R14, R215, c[0x0][0x294], R5 ;  /* 0x0000a500d70e7a24 */ /* 0x002fc400078e0205 */
[----:B------:R-:W-:Y:S01]  /*2fa0*/  IMAD.WIDE.U32 R70, R10, c[0x0][0x268], R2 ;  /* 0x00009a000a467a25 */ /* 0x000fe200078e0002 */
[----:B------:R-:W-:-:S03]  /*2fb0*/  LOP3.LUT R217, R217, 0xffffffef, RZ, 0xc0, !PT ;  /* 0xffffffefd9d97812 */ /* 0x000fc600078ec0ff */
[----:B------:R-:W-:Y:S01]  /*2fc0*/  IMAD.WIDE.U32 R4, R215, c[0x0][0x280], R102 ;  /* 0x0000a000d7047a25 */ /* 0x000fe200078e0066 */
[----:B------:R-:W-:-:S03]  /*2fd0*/  LOP3.LUT R217, R217, 0xfffffff7, RZ, 0xc0, !PT ;  /* 0xfffffff7d9d97812 */ /* 0x000fc600078ec0ff */
[----:B------:R-:W-:Y:S01]  /*2fe0*/  IMAD R24, R10, c[0x0][0x26c], R7 ;  /* 0x00009b000a187a24 */ /* 0x000fe200078e0207 */
[----:B------:R-:W-:Y:S01]  /*2ff0*/  SEL R10, RZ, c[0x0][0x27c], !P2 ;  /* 0x00009f00ff0a7a07 */ /* 0x000fe20005000000 */
[----:B------:R-:W-:-:S04]  /*3000*/  IMAD.WIDE.U32 R2, R215, c[0x0][0x290], R140 ;  /* 0x0000a400d7027a25 */ /* 0x000fc800078e008c */
[----:B------:R-:W-:Y:S02]  /*3010*/  IMAD.IADD R5, R6, 0x1, R5 ;  /* 0x0000000106057824 */ /* 0x000fe400078e0205 */
[----:B------:R-:W-:Y:S01]  /*3020*/  IMAD.IADD R7, R3, 0x1, R14 ;  /* 0x0000000103077824 */ /* 0x000fe200078e020e */
[----:B------:R-:W-:Y:S01]  /*3030*/  IADD3 R3, R102, R10, RZ ;  /* 0x0000000a66037210 */ /* 0x000fe20007ffe0ff */
[----:B------:R-:W-:Y:S02]  /*3040*/  IMAD.MOV.U32 R6, RZ, RZ, R2 ;  /* 0x000000ffff067224 */ /* 0x000fe400078e0002 */
[----:B------:R-:W-:Y:S01]  /*3050*/  IMAD.IADD R2, R106, 0x1, R11 ;  /* 0x000000016a027824 */ /* 0x000fe200078e020b */
[----:B------:R-:W-:Y:S01]  /*3060*/  SHF.R.S32.HI R11, RZ, 0x1f, R3 ;  /* 0x0000001fff0b7819 */ /* 0x000fe20000011403 */
[----:B------:R-:W-:Y:S02]  /*3070*/  IMAD.IADD R13, R105, 0x1, R13 ;  /* 0x00000001690d7824 */ /* 0x000fe400078e020d */
[----:B------:R-:W-:Y:S01]  /*3080*/  IMAD.MOV.U32 R135, RZ, RZ, c[0x0][0x2b8] ;  /* 0x0000ae00ff877624 */ /* 0x000fe200078e00ff */
[----:B------:R-:W-:Y:S01]  /*3090*/  SHF.R.S32.HI R10, RZ, 0x1f, R2 ;  /* 0x0000001fff0a7819 */ /* 0x000fe20000011402 */
[----:B------:R-:W-:Y:S01]  /*30a0*/  IMAD.MOV.U32 R134, RZ, RZ, c[0x0][0x27c] ;  /* 0x00009f00ff867624 */ /* 0x000fe200078e00ff */
[----:B------:R-:W-:Y:S01]  /*30b0*/  SHF.R.S32.HI R15, RZ, 0x1f, R13 ;  /* 0x0000001fff0f7819 */ /* 0x000fe2000001140d */
[----:B------:R-:W-:Y:S01]  /*30c0*/  IMAD.MOV.U32 R130, RZ, RZ, c[0x0][0x280] ;  /* 0x0000a000ff827624 */ /* 0x000fe200078e00ff */
[CC--:B------:R-:W-:Y:S01]  /*30d0*/  LEA.HI R12, R11.reuse, R3.reuse, RZ, 0x3 ;  /* 0x000000030b0c7211 */ /* 0x0c0fe200078f18ff */
[----:B------:R-:W-:Y:S01]  /*30e0*/  IMAD.WIDE.U32 R92, R0, c[0x0][0x2b0], RZ ;  /* 0x0000ac00005c7a25 */ /* 0x000fe200078e00ff */
[----:B------:R-:W-:-:S02]  /*30f0*/  LEA.HI R18, R11, R3, RZ, 0x6 ;  /* 0x000000030b127211 */ /* 0x000fc400078f30ff */
[-C--:B------:R-:W-:Y:S01]  /*3100*/  LEA.HI R11, R10, R2.reuse, RZ, 0x3 ;  /* 0x000000020a0b7211 */ /* 0x080fe200078f18ff */
[----:B------:R-:W-:Y:S01]  /*3110*/  IMAD.WIDE.U32 R84, R128, c[0x0][0x290], R6 ;  /* 0x0000a40080547a25 */ /* 0x000fe200078e0006 */
[----:B------:R-:W-:Y:S02]  /*3120*/  LEA.HI R20, R10, R2, RZ, 0x6 ;  /* 0x000000020a147211 */ /* 0x000fe400078f30ff */
[-C--:B------:R-:W-:Y:S01]  /*3130*/  LEA.HI R10, R15, R13.reuse, RZ, 0x3 ;  /* 0x0000000d0f0a7211 */ /* 0x080fe200078f18ff */
[----:B------:R-:W-:Y:S01]  /*3140*/  IMAD.WIDE.U32 R2, R215, c[0x0][0x290], R102 ;  /* 0x0000a400d7027a25 */ /* 0x000fe200078e0066 */
[----:B------:R-:W-:Y:S02]  /*3150*/  LEA.HI R13, R15, R13, RZ, 0x6 ;  /* 0x0000000d0f0d7211 */ /* 0x000fe400078f30ff */
[----:B------:R-:W-:Y:S01]  /*3160*/  SHF.L.U32 R18, R18, 0x6, RZ ;  /* 0x0000000612127819 */ /* 0x000fe200000006ff */
[----:B------:R-:W-:Y:S01]  /*3170*/  IMAD.IADD R3, R14, 0x1, R3 ;  /* 0x000000010e037824 */ /* 0x000fe200078e0203 */
[----:B------:R-:W-:Y:S01]  /*3180*/  LOP3.LUT R19, R226, 0x38, R12, 0xf8, !PT ;  /* 0x00000038e2137812 */ /* 0x000fe200078ef80c */
[----:B------:R-:W-:Y:S01]  /*3190*/  IMAD.SHL.U32 R14, R20, 0x40, RZ ;  /* 0x00000040140e7824 */ /* 0x000fe200078e00ff */
[----:B------:R-:W-:Y:S01]  /*31a0*/  LOP3.LUT R22, R18, 0x7ffff000, RZ, 0xc0, !PT ;  /* 0x7ffff00012167812 */ /* 0x000fe200078ec0ff */
[----:B------:R-:W-:Y:S01]  /*31b0*/  IMAD.SHL.U32 R13, R13, 0x40, RZ ;  /* 0x000000400d0d7824 */ /* 0x000fe200078e00ff */
[----:B------:R-:W-:Y:S01]  /*31c0*/  LOP3.LUT R18, R226, 0x38, R10, 0xf8, !PT ;  /* 0x00000038e2127812 */ /* 0x000fe200078ef80a */
[----:B------:R-:W-:Y:S01]  /*31d0*/  IMAD.WIDE.U32 R90, R23, c[0x0][0x1e8], RZ ;  /* 0x00007a00175a7a25 */ /* 0x000fe200078e00ff */
[----:B------:R-:W-:-:S02]  /*31e0*/  LOP3.LUT R21, R19, R227, RZ, 0x3c, !PT ;  /* 0x000000e313157212 */ /* 0x000fc400078e3cff */
[----:B------:R-:W-:Y:S01]  /*31f0*/  LOP3.LUT R15, R226, 0x38, R11, 0xf8, !PT ;  /* 0x00000038e20f7812 */ /* 0x000fe200078ef80b */
[----:B------:R-:W-:Y:S01]  /*3200*/  IMAD.WIDE.U32 R88, R23, c[0x0][0x210], RZ ;  /* 0x0000840017587a25 */ /* 0x000fe200078e00ff */
[----:B------:R-:W-:Y:S02]  /*3210*/  LOP3.LUT R19, R14, 0x7ffff000, RZ, 0xc0, !PT ;  /* 0x7ffff0000e137812 */ /* 0x000fe400078ec0ff */
[----:B------:R-:W-:Y:S01]  /*3220*/  ISETP.NE.AND P1, PT, R135, 0x1, PT ;  /* 0x000000018700780c */ /* 0x000fe20003f25270 */
[----:B------:R-:W-:Y:S01]  /*3230*/  IMAD.WIDE.U32 R86, R128, c[0x0][0x280], R8 ;  /* 0x0000a00080567a25 */ /* 0x000fe200078e0008 */
[----:B------:R-:W-:Y:S02]  /*3240*/  LOP3.LUT R14, R13, 0x7ffff000, RZ, 0xc0, !PT ;  /* 0x7ffff0000d0e7812 */ /* 0x000fe400078ec0ff */
[-C--:B------:R-:W-:Y:S01]  /*3250*/  LOP3.LUT R13, R18, R227.reuse, RZ, 0x3c, !PT ;  /* 0x000000e3120d7212 */ /* 0x080fe200078e3cff */
[----:B------:R-:W-:Y:S01]  /*3260*/  IMAD.WIDE.U32 R82, R128, c[0x0][0x280], R4 ;  /* 0x0000a00080527a25 */ /* 0x000fe200078e0004 */
[----:B------:R-:W-:-:S02]  /*3270*/  LOP3.LUT R15, R15, R227, RZ, 0x3c, !PT ;  /* 0x000000e30f0f7212 */ /* 0x000fc400078e3cff */
[----:B------:R-:W-:Y:S01]  /*3280*/  ISETP.GE.AND P0, PT, R134, 0x1, PT ;  /* 0x000000018600780c */ /* 0x000fe20003f06270 */
[----:B------:R-:W-:Y:S01]  /*3290*/  IMAD.WIDE.U32 R80, R128, c[0x0][0x290], R2 ;  /* 0x0000a40080507a25 */ /* 0x000fe200078e0002 */
[--C-:B------:R-:W-:Y:S02]  /*32a0*/  IADD3 R18, R13, R14, R228.reuse ;  /* 0x0000000e0d127210 */ /* 0x100fe40007ffe0e4 */
[--C-:B------:R-:W-:Y:S01]  /*32b0*/  IADD3 R19, R15, R19, R228.reuse ;  /* 0x000000130f137210 */ /* 0x100fe20007ffe0e4 */
[----:B------:R-:W-:Y:S01]  /*32c0*/  IMAD R13, R16, c[0x0][0x2b0], RZ ;  /* 0x0000ac00100d7a24 */ /* 0x000fe200078e02ff */
[----:B------:R-:W-:Y:S01]  /*32d0*/  IADD3 R21, R21, R22, R228 ;  /* 0x0000001615157210 */ /* 0x000fe20007ffe0e4 */
[C---:B------:R-:W-:Y:S01]  /*32e0*/  IMAD R15, R17.reuse, c[0x0][0x290], RZ ;  /* 0x0000a400110f7a24 */ /* 0x040fe200078e02ff */
[----:B------:R-:W-:Y:S01]  /*32f0*/  LOP3.LUT R75, R12, 0xfffffff8, RZ, 0xc0, !PT ;  /* 0xfffffff80c4b7812 */ /* 0x000fe200078ec0ff */
[----:B------:R-:W-:Y:S01]  /*3300*/  IMAD R16, R17, c[0x0][0x280], RZ ;  /* 0x0000a00011107a24 */ /* 0x000fe200078e02ff */
[----:B------:R-:W-:Y:S01]  /*3310*/  LOP3.LUT R74, R11, 0xfffffff8, RZ, 0xc0, !PT ;  /* 0xfffffff80b4a7812 */ /* 0x000fe200078ec0ff */
[----:B------:R-:W-:Y:S01]  /*3320*/  IMAD R14, R0, c[0x0][0x2b4], R13 ;  /* 0x0000ad00000e7a24 */ /* 0x000fe200078e020d */
[----:B------:R-:W-:Y:S01]  /*3330*/  LOP3.LUT R73, R10, 0xfffffff8, RZ, 0xc0, !PT ;  /* 0xfffffff80a497812 */ /* 0x000fe200078ec0ff */
[C---:B------:R-:W-:Y:S01]  /*3340*/  IMAD R0, R128.reuse, c[0x0][0x294], R15 ;  /* 0x0000a50080007a24 */ /* 0x040fe200078e020f */
[----:B------:R-:W-:Y:S01]  /*3350*/  @P1 LOP3.LUT R217, R217, 0x8, RZ, 0xfc, !PT ;  /* 0x00000008d9d91812 */ /* 0x000fe200078efcff */
[----:B------:R-:W-:Y:S01]  /*3360*/  IMAD R13, R128, c[0x0][0x284], R16 ;  /* 0x0000a100800d7a24 */ /* 0x000fe200078e0210 */
[CC--:B------:R-:W-:Y:S01]  /*3370*/  SHF.L.U64.HI R123, R130.reuse, R124.reuse, c[0x0][0x284] ;  /* 0x0000a100827b7619 */ /* 0x0c0fe2000001027c */
[----:B------:R-:W-:Y:S01]  /*3380*/  IMAD R133, R243, 0x40, R215 ;  /* 0x00000040f3857824 */ /* 0x000fe200078e02d7 */
[----:B------:R-:W-:Y:S01]  /*3390*/  SHF.L.U64.HI R124, R131, R124, c[0x0][0x294] ;  /* 0x0000a500837c7619 */ /* 0x000fe2000001027c */
[----:B------:R-:W-:Y:S01]  /*33a0*/  IMAD.SHL.U32 R130, R130, 0x40, RZ ;  /* 0x0000004082827824 */ /* 0x000fe200078e00ff */
[----:B------:R-:W-:Y:S01]  /*33b0*/  IADD3 R113, R93, R14, RZ ;  /* 0x0000000e5d717210 */ /* 0x000fe20007ffe0ff */
[----:B------:R-:W-:Y:S01]  /*33c0*/  IMAD.SHL.U32 R131, R131, 0x40, RZ ;  /* 0x0000004083837824 */ /* 0x000fe200078e00ff */
[----:B------:R-:W-:Y:S01]  /*33d0*/  SHF.R.S32.HI R112, RZ, 0x3, R12 ;  /* 0x00000003ff707819 */ /* 0x000fe2000001140c */
[C---:B------:R-:W-:Y:S01]  /*33e0*/  IMAD R115, R23.reuse, c[0x0][0x1ec], R91 ;  /* 0x00007b0017737a24 */ /* 0x040fe200078e025b */
[----:B------:R-:W-:Y:S01]  /*33f0*/  SHF.R.S32.HI R111, RZ, 0x3, R11 ;  /* 0x00000003ff6f7819 */ /* 0x000fe2000001140b */
[----:B------:R-:W-:Y:S01]  /*3400*/  IMAD R114, R23, c[0x0][0x214], R89 ;  /* 0x0000850017727a24 */ /* 0x000fe200078e0259 */
[----:B------:R-:W-:Y:S01]  /*3410*/  SHF.R.S32.HI R110, RZ, 0x3, R10 ;  /* 0x00000003ff6e7819 */ /* 0x000fe2000001140a */
[----:B------:R-:W-:Y:S01]  /*3420*/  IMAD.IADD R72, R71, 0x1, R24 ;  /* 0x0000000147487824 */ /* 0x000fe200078e0218 */
[----:B------:R-:W-:Y:S01]  /*3430*/  IADD3 R108, R85, R0, RZ ;  /* 0x00000000556c7210 */ /* 0x000fe20007ffe0ff */
[----:B------:R-:W-:Y:S01]  /*3440*/  IMAD.IADD R109, R87, 0x1, R13 ;  /* 0x00000001576d7824 */ /* 0x000fe200078e020d */
[----:B------:R-:W-:Y:S01]  /*3450*/  SHF.R.S32.HI R101, RZ, 0x1f, R75 ;  /* 0x0000001fff657819 */ /* 0x000fe2000001144b */
[----:B------:R-:W-:Y:S01]  /*3460*/  IMAD.IADD R104, R13, 0x1, R83 ;  /* 0x000000010d687824 */ /* 0x000fe200078e0253 */
[----:B------:R-:W-:Y:S01]  /*3470*/  SHF.R.S32.HI R100, RZ, 0x1f, R74 ;  /* 0x0000001fff647819 */ /* 0x000fe2000001144a */
[----:B------:R-:W-:Y:S01]  /*3480*/  IMAD.IADD R98, R0, 0x1, R81 ;  /* 0x0000000100627824 */ /* 0x000fe200078e0251 */
[----:B------:R-:W-:Y:S01]  /*3490*/  SHF.R.S32.HI R99, RZ, 0x1f, R73 ;  /* 0x0000001fff637819 */ /* 0x000fe20000011449 */
[----:B------:R-:W-:Y:S01]  /*34a0*/  IMAD.SHL.U32 R97, R21, 0x2, RZ ;  /* 0x0000000215617824 */ /* 0x000fe200078e00ff */
[----:B------:R-:W-:Y:S01]  /*34b0*/  SHF.L.U32 R95, R18, 0x1, RZ ;  /* 0x00000001125f7819 */ /* 0x000fe200000006ff */
[----:B------:R-:W-:Y:S01]  /*34c0*/  IMAD.SHL.U32 R96, R19, 0x2, RZ ;  /* 0x0000000213607824 */ /* 0x000fe200078e00ff */
[----:B------:R-:W-:-:S02]  /*34d0*/  @P0 LOP3.LUT R217, R217, 0x10, RZ, 0xfc, !PT ;  /* 0x00000010d9d90812 */ /* 0x000fc400078efcff */
.L_x_1308:
        /* <DEDUP_REMOVED lines=108> */
.L_x_1288:
[----:B------:R-:W-:Y:S05]  /*3ba0*/  BSYNC B0 ;  /* 0x0000000000007941 */ /* 0x000fea0003800000 */
.L_x_1287:
        /* <DEDUP_REMOVED lines=96> */
.L_x_1291:
[----:B------:R-:W-:Y:S05]  /*41b0*/  BSYNC B0 ;  /* 0x0000000000007941 */ /* 0x000fea0003800000 */
.L_x_1290:
        /* <DEDUP_REMOVED lines=59> */
.L_x_1293:
[----:B------:R-:W-:Y:S05]  /*4570*/  BSYNC B0 ;  /* 0x0000000000007941 */ /* 0x000fea0003800000 */
.L_x_1292:
        /* <DEDUP_REMOVED lines=8> */
[--C-:B------:R-:W-:Y:S01]  /*4600*/  @!P0 SHF.R.U64 R6, R32, 0x10, R33.reuse ;  /* 0x0000001020068819 */ /* 0x100fe20000001221 */
[----:B------:R-:W-:Y:S01]  /*4610*/  @!P0 HADD2.F32 R4, -RZ, R40.H0_H0 ;  /* 0x20000028ff048230 */ /* 0x000fe20000004100 */
[----:B------:R-:W-:Y:S03]  /*4620*/  @!P0 SHF.R.U32.HI R12, RZ, 0x10, R33 ;  /* 0x00000010ff0c8819 */ /* 0x000fe60000011621 */
[----:B------:R-:W-:Y:S01]  /*4630*/  @!P0 HADD2.F32 R6, -RZ, R6.H0_H0 ;  /* 0x20000006ff068230 */ /* 0x000fe20000004100 */
[----:B-1----:R-:W-:Y:S05]  /*4640*/  @!P0 MOV R0, R8 ;  /* 0x0000000800008202 */ /* 0x002fea0000000f00 */
[--C-:B------:R-:W-:Y:S02]  /*4650*/  @!P0 HADD2.F32 R3, -RZ, R0.reuse.H1_H1 ;  /* 0x30000000ff038230 */ /* 0x100fe40000004100 */
[----:B------:R-:W-:Y:S03]  /*4660*/  @!P0 HADD2.F32 R0, -RZ, R0.H0_H0 ;  /* 0x20000000ff008230 */ /* 0x000fe60000004100 */
[C---:B------:R-:W-:Y:S04]  /*4670*/  @!P0 FMUL.FTZ R5, R3.reuse, R2 ;  /* 0x0000000203058220 */ /* 0x040fe80000410000 */
[C---:B------:R-:W-:Y:S01]  /*4680*/  @!P0 FFMA.FTZ R22, R0.reuse, R4, -R5 ;  /* 0x0000000400168223 */ /* 0x040fe20000010805 */
[--C-:B------:R-:W-:Y:S01]  /*4690*/  @!P0 SHF.R.U32.HI R5, RZ, 0x10, R15.reuse ;  /* 0x00000010ff058819 */ /* 0x100fe2000001160f */
[----:B------:R-:W-:Y:S01]  /*46a0*/  @!P0 FMUL.FTZ R0, R0, R2 ;  /* 0x0000000200008220 */ /* 0x000fe20000410000 */
[----:B------:R-:W-:Y:S03]  /*46b0*/  @!P0 MOV R2, R9 ;  /* 0x0000000900028202 */ /* 0x000fe60000000f00 */
[----:B------:R-:W-:Y:S01]  /*46c0*/  @!P0 FFMA.FTZ R0, R3, R4, R0 ;  /* 0x0000000403008223 */ /* 0x000fe20000010000 */
[----:B------:R-:W-:Y:S01]  /*46d0*/  @!P0 SHF.R.U64 R3, R14, 0x10, R15 ;  /* 0x000000100e038819 */ /* 0x000fe2000000120f */
[--C-:B------:R-:W-:Y:S02]  /*46e0*/  @!P0 HADD2.F32 R4, -RZ, R2.reuse.H1_H1 ;  /* 0x30000002ff048230 */ /* 0x100fe40000004100 */
[----:B------:R-:W-:Y:S02]  /*46f0*/  @!P0 HADD2.F32 R2, -RZ, R2.H0_H0 ;  /* 0x20000002ff028230 */ /* 0x000fe40000004100 */
[----:B------:R-:W-:Y:S02]  /*4700*/  @!P0 HADD2.F32 R3, -RZ, R3.H0_H0 ;  /* 0x20000003ff038230 */ /* 0x000fe40000004100 */
[----:B------:R-:W-:Y:S03]  /*4710*/  @!P0 HADD2.F32 R5, -RZ, R5.H0_H0 ;  /* 0x20000005ff058230 */ /* 0x000fe60000004100 */
[-C--:B------:R-:W-:Y:S04]  /*4720*/  @!P0 FMUL.FTZ R7, R4, R3.reuse ;  /* 0x0000000304078220 */ /* 0x080fe80000410000 */
[CC--:B------:R-:W-:Y:S01]  /*4730*/  @!P0 FFMA.FTZ R15, R2.reuse, R6.reuse, -R7 ;  /* 0x00000006020f8223 */ /* 0x0c0fe20000010807 */
[----:B------:R-:W-:Y:S01]  /*4740*/  @!P0 HADD2.F32 R7, -RZ, R40.H1_H1 ;  /* 0x30000028ff078230 */ /* 0x000fe20000004100 */
[----:B------:R-:W-:Y:S02]  /*4750*/  @!P0 FMUL.FTZ R2, R2, R3 ;  /* 0x0000000302028220 */ /* 0x000fe40000410000 */
        /* <DEDUP_REMOVED lines=8> */
[C---:B------:R-:W-:Y:S02]  /*47e0*/  @!P0 FFMA.FTZ R13, R3.reuse, R7, -R13 ;  /* 0x00000007030d8223 */ /* 0x040fe4000001080d */
[----:B------:R-:W-:Y:S01]  /*47f0*/  @!P0 FMUL.FTZ R3, R3, R4 ;  /* 0x0000000403038220 */ /* 0x000fe20000410000 */
[----:B------:R-:W-:Y:S03]  /*4800*/  @!P0 MOV R4, R11 ;  /* 0x0000000b00048202 */ /* 0x000fe60000000f00 */
[----:B------:R-:W-:Y:S01]  /*4810*/  @!P0 FFMA.FTZ R3, R6, R7, R3 ;  /* 0x0000000706038223 */ /* 0x000fe20000010003 */
[----:B------:R-:W-:Y:S02]  /*4820*/  @!P0 HADD2.F32 R7, -RZ, R12.H0_H0 ;  /* 0x2000000cff078230 */ /* 0x000fe40000004100 */
[--C-:B------:R-:W-:Y:S02]  /*4830*/  @!P0 HADD2.F32 R6, -RZ, R4.reuse.H1_H1 ;  /* 0x30000004ff068230 */ /* 0x100fe40000004100 */
[----:B------:R-:W-:Y:S01]  /*4840*/  @!P0 F2FP.PACK_AB R3, R3, R13 ;  /* 0x0000000d0303823e */ /* 0x000fe200000000ff */
[----:B------:R-:W-:Y:S02]  /*4850*/  @!P0 HADD2.F32 R4, -RZ, R4.H0_H0 ;  /* 0x20000004ff048230 */ /* 0x000fe40000004100 */
[----:B------:R-:W-:Y:S01]  /*4860*/  @!P0 FMUL.FTZ R12, R6, R5 ;  /* 0x00000005060c8220 */ /* 0x000fe20000410000 */
[----:B------:R-:W-:Y:S03]  /*4870*/  @!P0 MOV R10, R3 ;  /* 0x00000003000a8202 */ /* 0x000fe60000000f00 */
[----:B------:R-:W-:Y:S01]  /*4880*/  @!P0 FFMA.FTZ R14, R4, R7, -R12 ;  /* 0x00000007040e8223 */ /* 0x000fe2000001080c */
[----:B------:R-:W-:Y:S01]  /*4890*/  @!P0 F2FP.PACK_AB R12, R0, R22 ;  /* 0x00000016000c823e */ /* 0x000fe200000000ff */
[----:B------:R-:W-:Y:S01]  /*48a0*/  @!P0 FMUL.FTZ R4, R4, R5 ;  /* 0x0000000504048220 */ /* 0x000fe20000410000 */
[----:B------:R-:W-:Y:S02]  /*48b0*/  SHF.L.U32 R5, R224, 0x3, RZ ;  /* 0x00000003e0057819 */ /* 0x000fe400000006ff */
[----:B------:R-:W-:Y:S01]  /*48c0*/  @!P0 MOV R8, R12 ;  /* 0x0000000c00088202 */ /* 0x000fe20000000f00 */
[----:B------:R-:W-:Y:S01]  /*48d0*/  @!P0 FFMA.FTZ R4, R6, R7, R4 ;  /* 0x0000000706048223 */ /* 0x000fe20000010004 */
[----:B---3--:R-:W-:Y:S01]  /*48e0*/  MOV R7, R45 ;  /* 0x0000002d00077202 */ /* 0x008fe20000000f00 */
[----:B----4-:R-:W-:Y:S03]  /*48f0*/  IMAD.MOV.U32 R6, RZ, RZ, R44 ;  /* 0x000000ffff067224 */ /* 0x010fe600078e002c */
[----:B------:R-:W-:Y:S02]  /*4900*/  @!P0 F2FP.PACK_AB R0, R4, R14 ;  /* 0x0000000e0400823e */ /* 0x000fe400000000ff */
[C---:B------:R-:W-:Y:S02]  /*4910*/  LEA R6, P1, R5.reuse, R6, 0x1 ;  /* 0x0000000605067211 */ /* 0x040fe400078208ff */
[----:B------:R-:W-:Y:S02]  /*4920*/  @!P0 MOV R11, R0 ;  /* 0x00000000000b8202 */ /* 0x000fe40000000f00 */
[----:B------:R-:W-:Y:S05]  /*4930*/  LEA.HI.X.SX32 R7, R5, R7, 0x1, P1 ;  /* 0x0000000705077211 */ /* 0x000fea00008f0eff */
[----:B------:R1:W-:Y:S04]  /*4940*/  ST.E.128 [R6.64], R8 ;  /* 0x0000000806007985 */ /* 0x0003e8000c101d08 */
.L_x_1295:
[----:B------:R-:W-:Y:S05]  /*4950*/  BSYNC B0 ;  /* 0x0000000000007941 */ /* 0x000fea0003800000 */
.L_x_1294:
        /* <DEDUP_REMOVED lines=13> */
[----:B------:R-:W-:Y:S01]  /*4a30*/  @!P0 SHF.R.U32.HI R7, RZ, 0x10, R17 ;  /* 0x00000010ff078819 */ /* 0x000fe20000011611 */
[----:B------:R-:W-:Y:S01]  /*4a40*/  @!P0 HADD2.F32 R4, -RZ, R4.H0_H0 ;  /* 0x20000004ff048230 */ /* 0x000fe20000004100 */
[----:B------:R-:W-:Y:S03]  /*4a50*/  @!P0 SHF.R.U32.HI R15, RZ, 0x10, R35 ;  /* 0x00000010ff0f8819 */ /* 0x000fe60000011623 */
[----:B------:R-:W-:Y:S01]  /*4a60*/  @!P0 HADD2.F32 R7, -RZ, R7.H0_H0 ;  /* 0x20000007ff078230 */ /* 0x000fe20000004100 */
[----:B-1----:R-:W-:Y:S02]  /*4a70*/  @!P0 MOV R2, R8 ;  /* 0x0000000800028202 */ /* 0x002fe40000000f00 */
[----:B------:R-:W-:Y:S03]  /*4a80*/  @!P0 MOV R3, R9 ;  /* 0x0000000900038202 */ /* 0x000fe60000000f00 */
[--C-:B------:R-:W-:Y:S02]  /*4a90*/  @!P0 HADD2.F32 R6, -RZ, R2.reuse.H1_H1 ;  /* 0x30000002ff068230 */ /* 0x100fe40000004100 */
[----:B------:R-:W-:Y:S02]  /*4aa0*/  @!P0 HADD2.F32 R2, -RZ, R2.H0_H0 ;  /* 0x20000002ff028230 */ /* 0x000fe40000004100 */
[--C-:B------:R-:W-:Y:S01]  /*4ab0*/  @!P0 HADD2.F32 R13, -RZ, R3.reuse.H1_H1 ;  /* 0x30000003ff0d8230 */ /* 0x100fe20000004100 */
[-C--:B------:R-:W-:Y:S01]  /*4ac0*/  @!P0 FMUL.FTZ R14, R6, R0.reuse ;  /* 0x00000000060e8220 */ /* 0x080fe20000410000 */
[----:B------:R-:W-:Y:S01]  /*4ad0*/  @!P0 HADD2.F32 R3, -RZ, R3.H0_H0 ;  /* 0x20000003ff038230 */ /* 0x000fe20000004100 */
[C---:B------:R-:W-:Y:S02]  /*4ae0*/  @!P0 FMUL.FTZ R0, R2.reuse, R0 ;  /* 0x0000000002008220 */ /* 0x040fe40000410000 */
[----:B------:R-:W-:Y:S01]  /*4af0*/  @!P0 FFMA.FTZ R27, R2, R12, -R14 ;  /* 0x0000000c021b8223 */ /* 0x000fe2000001080e */
[----:B------:R-:W-:Y:S01]  /*4b00*/  @!P0 HADD2.F32 R14, -RZ, R5.H0_H0 ;  /* 0x20000005ff0e8230 */ /* 0x000fe20000004100 */
[----:B------:R-:W-:Y:S01]  /*4b10*/  @!P0 FMUL.FTZ R16, R13, R4 ;  /* 0x000000040d108220 */ /* 0x000fe20000410000 */
[----:B------:R-:W-:Y:S01]  /*4b20*/  @!P0 MOV R5, R10 ;  /* 0x0000000a00058202 */ /* 0x000fe20000000f00 */
[C---:B------:R-:W-:Y:S01]  /*4b30*/  @!P0 FMUL.FTZ R2, R3.reuse, R4 ;  /* 0x0000000403028220 */ /* 0x040fe20000410000 */
[----:B------:R-:W-:Y:S01]  /*4b40*/  @!P0 MOV R4, R11 ;  /* 0x0000000b00048202 */ /* 0x000fe20000000f00 */
[----:B------:R-:W-:Y:S02]  /*4b50*/  @!P0 FFMA.FTZ R0, R6, R12, R0 ;  /* 0x0000000c06008223 */ /* 0x000fe40000010000 */
[-C--:B------:R-:W-:Y:S01]  /*4b60*/  @!P0 FFMA.FTZ R17, R3, R14.reuse, -R16 ;  /* 0x0000000e03118223 */ /* 0x080fe20000010810 */
[--C-:B------:R-:W-:Y:S01]  /*4b70*/  @!P0 HADD2.F32 R12, -RZ, R5.reuse.H1_H1 ;  /* 0x30000005ff0c8230 */ /* 0x100fe20000004100 */
[----:B------:R-:W-:Y:S01]  /*4b80*/  @!P0 FFMA.FTZ R2, R13, R14, R2 ;  /* 0x0000000e0d028223 */ /* 0x000fe20000010002 */
[----:B------:R-:W-:Y:S02]  /*4b90*/  @!P0 HADD2.F32 R3, -RZ, R24.H1_H1 ;  /* 0x30000018ff038230 */ /* 0x000fe40000004100 */
[----:B------:R-:W-:Y:S02]  /*4ba0*/  @!P0 HADD2.F32 R6, -RZ, R5.H0_H0 ;  /* 0x20000005ff068230 */ /* 0x000fe40000004100 */
[----:B------:R-:W-:Y:S01]  /*4bb0*/  @!P0 F2FP.PACK_AB R2, R2, R17 ;  /* 0x000000110202823e */ /* 0x000fe200000000ff */
[-C--:B------:R-:W-:Y:S01]  /*4bc0*/  @!P0 FMUL.FTZ R16, R12, R3.reuse ;  /* 0x000000030c108220 */ /* 0x080fe20000410000 */
[----:B------:R-:W-:Y:S01]  /*4bd0*/  @!P0 HADD2.F32 R13, -RZ, R41.H1_H1 ;  /* 0x30000029ff0d8230 */ /* 0x000fe20000004100 */
[C---:B------:R-:W-:Y:S01]  /*4be0*/  @!P0 FMUL.FTZ R3, R6.reuse, R3 ;  /* 0x0000000306038220 */ /* 0x040fe20000410000 */
[----:B------:R-:W-:Y:S01]  /*4bf0*/  @!P0 MOV R9, R2 ;  /* 0x0000000200098202 */ /* 0x000fe20000000f00 */
[--C-:B------:R-:W-:Y:S02]  /*4c00*/  @!P0 HADD2.F32 R5, -RZ, R4.reuse.H0_H0 ;  /* 0x20000004ff058230 */ /* 0x100fe40000004100 */
[----:B------:R-:W-:Y:S01]  /*4c10*/  @!P0 HADD2.F32 R14, -RZ, R4.H1_H1 ;  /* 0x30000004ff0e8230 */ /* 0x000fe20000004100 */
[----:B------:R-:W-:Y:S01]  /*4c20*/  @!P0 FFMA.FTZ R16, R6, R13, -R16 ;  /* 0x0000000d06108223 */ /* 0x000fe20000010810 */
[----:B------:R-:W-:Y:S01]  /*4c30*/  @!P0 HADD2.F32 R6, -RZ, R15.H0_H0 ;  /* 0x2000000fff068230 */ /* 0x000fe20000004100 */
        /* <DEDUP_REMOVED lines=12> */
.L_x_1297:
[----:B------:R-:W-:Y:S05]  /*4d00*/  BSYNC B0 ;  /* 0x0000000000007941 */ /* 0x000fea0003800000 */
.L_x_1296:
        /* <DEDUP_REMOVED lines=58> */
.L_x_1299:
[----:B------:R-:W-:Y:S05]  /*50b0*/  BSYNC B0 ;  /* 0x0000000000007941 */ /* 0x000fea0003800000 */
.L_x_1298:
        /* <DEDUP_REMOVED lines=58> */
.L_x_1286:
        /* <DEDUP_REMOVED lines=47> */
.L_x_1301:
[----:B------:R-:W-:Y:S05]  /*5750*/  BSYNC B0 ;  /* 0x0000000000007941 */ /* 0x000fea0003800000 */
.L_x_1300:
        /* <DEDUP_REMOVED lines=159> */
.L_x_1303:
[----:B------:R-:W-:Y:S05]  /*6150*/  BSYNC B0 ;  /* 0x0000000000007941 */ /* 0x000fea0003800000 */
.L_x_1302:
        /* <DEDUP_REMOVED lines=123> */
.L_x_1305:
[----:B------:R-:W-:Y:S05]  /*6910*/  BSYNC B0 ;  /* 0x0000000000007941 */ /* 0x000fea0003800000 */
.L_x_1304:
        /* <DEDUP_REMOVED lines=20> */
[--C-:B------:R-:W-:Y:S02]  /*6a60*/  @!P0 SHF.R.U32.HI R16, RZ, 0x10, R45.reuse ;  /* 0x00000010ff108819 */ /* 0x100fe4000001162d */
[----:B------:R-:W-:Y:S01]  /*6a70*/  IADD3 R0, R2, R0, R228 ;  /* 0x0000000002007210 */ /* 0x000fe20007ffe0e4 */
[----:B------:R-:W-:Y:S01]  /*6a80*/  @!P0 HADD2.F32 R2, -RZ, R25.H0_H0 ;  /* 0x20000019ff028230 */ /* 0x000fe20000004100 */
[----:B------:R-:W-:Y:S01]  /*6a90*/  @!P0 SHF.R.U64 R18, R44, 0x10, R45 ;  /* 0x000000102c128819 */ /* 0x000fe2000000122d */
[----:B------:R-:W-:Y:S01]  /*6aa0*/  @!P0 HADD2.F32 R16, -RZ, R16.H0_H0 ;  /* 0x20000010ff108230 */ /* 0x000fe20000004100 */
[----:B------:R-:W-:Y:S01]  /*6ab0*/  @!P0 SHF.R.U64 R7, R20, 0x10, R21 ;  /* 0x0000001014078819 */ /* 0x000fe20000001215 */
[----:B------:R-:W-:Y:S01]  /*6ac0*/  IMAD.SHL.U32 R0, R0, 0x2, RZ ;  /* 0x0000000200007824 */ /* 0x000fe200078e00ff */
[----:B-1----:R-:W-:Y:S02]  /*6ad0*/  @!P0 MOV R5, R12 ;  /* 0x0000000c00058202 */ /* 0x002fe40000000f00 */
[--C-:B------:R-:W-:Y:S02]  /*6ae0*/  @!P0 SHF.R.U32.HI R20, RZ, 0x10, R47.reuse ;  /* 0x00000010ff148819 */ /* 0x100fe4000001162f */
[----:B------:R1:W2:Y:S01]  /*6af0*/  LDS.128 R28, [R0+0x6100] ;  /* 0x00610000001c7984 */ /* 0x0002a20000000c00 */
[----:B------:R-:W-:Y:S01]  /*6b00*/  @!P0 HADD2.F32 R3, -RZ, R5.H0_H0 ;  /* 0x20000005ff038230 */ /* 0x000fe20000004100 */
[----:B------:R-:W-:Y:S01]  /*6b10*/  @!P0 SHF.R.U64 R24, R46, 0x10, R47 ;  /* 0x000000102e188819 */ /* 0x000fe2000000122f */
[----:B------:R-:W-:Y:S03]  /*6b20*/  @!P0 HADD2.F32 R20, -RZ, R20.H0_H0 ;  /* 0x20000014ff148230 */ /* 0x000fe60000004100 */
        /* <DEDUP_REMOVED lines=20> */
[----:B------:R-:W-:Y:S01]  /*6c70*/  @!P0 FMUL.FTZ R4, R11, R8 ;  /* 0x000000080b048220 */ /* 0x000fe20000410000 */
[----:B------:R-:W-:Y:S03]  /*6c80*/  @!P0 MOV R19, R31 ;  /* 0x0000001f00138202 */ /* 0x000fe60000000f00 */
[C---:B------:R-:W-:Y:S02]  /*6c90*/  @!P0 FFMA.FTZ R17, R2.reuse, R16, -R4 ;  /* 0x0000001002118223 */ /* 0x040fe40000010804 */
[----:B------:R-:W-:Y:S01]  /*6ca0*/  @!P0 FMUL.FTZ R4, R2, R8 ;  /* 0x0000000802048220 */ /* 0x000fe20000410000 */
[----:B------:R-:W-:Y:S02]  /*6cb0*/  @!P0 HADD2.F32 R8, -RZ, R18.H0_H0 ;  /* 0x20000012ff088230 */ /* 0x000fe40000004100 */
[----:B------:R-:W-:Y:S01]  /*6cc0*/  @!P0 HADD2.F32 R2, -RZ, R5.H1_H1 ;  /* 0x30000005ff028230 */ /* 0x000fe20000004100 */
[----:B------:R-:W-:Y:S01]  /*6cd0*/  @!P0 FMUL.FTZ R5, R7, R6 ;  /* 0x0000000607058220 */ /* 0x000fe20000410000 */
[----:B------:R-:W-:Y:S01]  /*6ce0*/  @!P0 F2FP.PACK_AB R32, R17, R25 ;  /* 0x000000191120823e */ /* 0x000fe200000000ff */
[--C-:B------:R-:W-:Y:S02]  /*6cf0*/  @!P0 HADD2.F32 R17, -RZ, R19.reuse.H0_H0 ;  /* 0x20000013ff118230 */ /* 0x100fe40000004100 */
[C---:B------:R-:W-:Y:S01]  /*6d00*/  @!P0 FFMA.FTZ R18, R2.reuse, R8, -R5 ;  /* 0x0000000802128223 */ /* 0x040fe20000010805 */
[----:B------:R-:W-:Y:S01]  /*6d10*/  @!P0 HADD2.F32 R5, -RZ, R26.H0_H0 ;  /* 0x2000001aff058230 */ /* 0x000fe20000004100 */
[----:B------:R-:W-:Y:S01]  /*6d20*/  @!P0 FMUL.FTZ R2, R2, R6 ;  /* 0x0000000602028220 */ /* 0x000fe20000410000 */
[----:B------:R-:W-:Y:S01]  /*6d30*/  @!P0 HADD2.F32 R19, -RZ, R19.H1_H1 ;  /* 0x30000013ff138230 */ /* 0x000fe20000004100 */
        /* <DEDUP_REMOVED lines=10> */
[----:B------:R-:W-:Y:S01]  /*6de0*/  @!P0 HADD2.F32 R18, -RZ, R51.H1_H1 ;  /* 0x30000033ff128230 */ /* 0x000fe20000004100 */
[----:B------:R-:W-:Y:S01]  /*6df0*/  @!P0 SHF.R.U64 R11, R22, 0x10, R23 ;  /* 0x00000010160b8819 */ /* 0x000fe20000001217 */
[C---:B------:R-:W-:Y:S01]  /*6e00*/  @!P0 FMUL.FTZ R16, R7.reuse, R5 ;  /* 0x0000000507108220 */ /* 0x040fe20000410000 */
[----:B------:R-:W-:Y:S01]  /*6e10*/  @!P0 HADD2.F32 R6, -RZ, R9.H0_H0 ;  /* 0x20000009ff068230 */ /* 0x000fe20000004100 */
[----:B------:R-:W-:Y:S04]  /*6e20*/  @!P0 F2FP.PACK_AB R3, R4, R3 ;  /* 0x000000030403823e */ /* 0x000fe800000000ff */
[C---:B------:R-:W-:Y:S02]  /*6e30*/  @!P0 FMUL.FTZ R5, R6.reuse, R5 ;  /* 0x0000000506058220 */ /* 0x040fe40000410000 */
[-C--:B------:R-:W-:Y:S01]  /*6e40*/  @!P0 FFMA.FTZ R33, R6, R8.reuse, -R16 ;  /* 0x0000000806218223 */ /* 0x080fe20000010810 */
[----:B------:R-:W-:Y:S01]  /*6e50*/  @!P0 HADD2.F32 R16, -RZ, R10.H0_H0 ;  /* 0x2000000aff108230 */ /* 0x000fe20000004100 */
[----:B------:R-:W-:Y:S01]  /*6e60*/  @!P0 FFMA.FTZ R5, R7, R8, R5 ;  /* 0x0000000807058223 */ /* 0x000fe20000010005 */
[----:B------:R-:W-:Y:S01]  /*6e70*/  @!P0 HADD2.F32 R7, -RZ, R26.H1_H1 ;  /* 0x3000001aff078230 */ /* 0x000fe20000004100 */
[----:B------:R-:W-:Y:S01]  /*6e80*/  @!P0 IMAD.MOV.U32 R8, RZ, RZ, R15 ;  /* 0x000000ffff088224 */ /* 0x000fe200078e000f */
[----:B------:R-:W-:Y:S01]  /*6e90*/  @!P0 HADD2.F32 R10, -RZ, R11.H0_H0 ;  /* 0x2000000bff0a8230 */ /* 0x000fe20000004100 */
[----:B------:R-:W-:Y:S01]  /*6ea0*/  @!P0 IMAD.MOV.U32 R29, RZ, RZ, R3 ;  /* 0x000000ffff1d8224 */ /* 0x000fe200078e0003 */
[----:B------:R-:W-:Y:S01]  /*6eb0*/  @!P0 HADD2.F32 R11, -RZ, R21.H1_H1 ;  /* 0x30000015ff0b8230 */ /* 0x000fe20000004100 */
[-C--:B------:R-:W-:Y:S01]  /*6ec0*/  @!P0 FMUL.FTZ R22, R17, R7.reuse ;  /* 0x0000000711168220 */ /* 0x080fe20000410000 */
[--C-:B------:R-:W-:Y:S05]  /*6ed0*/  @!P0 HADD2.F32 R6, -RZ, R8.reuse.H0_H0 ;  /* 0x20000008ff068230 */ /* 0x100fea0000004100 */
[C---:B------:R-:W-:Y:S01]  /*6ee0*/  @!P0 FFMA.FTZ R26, R6.reuse, R18, -R22 ;  /* 0x00000012061a8223 */ /* 0x040fe20000010816 */
[----:B----4-:R-:W-:Y:S01]  /*6ef0*/  LEA R22, P1, R73, R52, 0x1 ;  /* 0x0000003449167211 */ /* 0x010fe200078208ff */
[----:B------:R-:W-:Y:S01]  /*6f00*/  @!P0 FMUL.FTZ R7, R6, R7 ;  /* 0x0000000706078220 */ /* 0x000fe20000410000 */
[----:B------:R-:W-:Y:S01]  /*6f10*/  @!P0 HADD2.F32 R6, -RZ, R8.H1_H1 ;  /* 0x30000008ff068230 */ /* 0x000fe20000004100 */
[----:B------:R-:W-:Y:S01]  /*6f20*/  @!P0 FMUL.FTZ R8, R19, R16 ;  /* 0x0000001013088220 */ /* 0x000fe20000410000 */
[----:B---3--:R-:W-:Y:S03]  /*6f30*/  LEA.HI.X R23, R73, R53, R99, 0x1, P1 ;  /* 0x0000003549177211 */ /* 0x008fe600008f0c63 */
[C---:B------:R-:W-:Y:S02]  /*6f40*/  @!P0 FFMA.FTZ R21, R6.reuse, R20, -R8 ;  /* 0x0000001406158223 */ /* 0x040fe40000010808 */
[----:B------:R-:W-:Y:S01]  /*6f50*/  @!P0 FMUL.FTZ R8, R6, R16 ;  /* 0x0000001006088220 */ /* 0x000fe20000410000 */
[----:B------:R-:W-:Y:S02]  /*6f60*/  @!P0 HADD2.F32 R16, -RZ, R24.H0_H0 ;  /* 0x20000018ff108230 */ /* 0x000fe40000004100 */
        /* <DEDUP_REMOVED lines=25> */
.L_x_1285:
        /* <DEDUP_REMOVED lines=39> */
.L_x_1289:
[----:B------:R-:W-:Y:S05]  /*7370*/  BSYNC B1 ;  /* 0x0000000000017941 */ /* 0x000fea0003800000 */
.L_x_1284:
        /* <DEDUP_REMOVED lines=56> */
[CC--:B--2---:R-:W-:Y:S04]  /*7700*/  @!P1 LEA R4, P0, R102.reuse, R2.reuse, 0x1 ;  /* 0x0000000266049211 */ /* 0x0c4fe800078008ff */
[-C--:B---3--:R-:W-:Y:S02]  /*7710*/  @!P1 LEA.HI.X R5, R102, R3.reuse, R103, 0x1, P0 ;  /* 0x0000000366059211 */ /* 0x088fe400000f0c67 */
[CC--:B------:R-:W-:Y:S04]  /*7720*/  @!P3 LEA R8, P0, R213.reuse, R2.reuse, 0x1 ;  /* 0x00000002d508b211 */ /* 0x0c0fe800078008ff */
[-C--:B------:R-:W-:Y:S02]  /*7730*/  @!P3 LEA.HI.X R9, R213, R3.reuse, R235, 0x1, P0 ;  /* 0x00000003d509b211 */ /* 0x080fe400000f0ceb */
[CC--:B-1----:R-:W-:Y:S04]  /*7740*/  @!P2 LEA R6, P0, R212.reuse, R2.reuse, 0x1 ;  /* 0x00000002d406a211 */ /* 0x0c2fe800078008ff */
        /* <DEDUP_REMOVED lines=23> */
.L_x_1307:
[----:B------:R-:W-:Y:S05]  /*78c0*/  BSYNC B0 ;  /* 0x0000000000007941 */ /* 0x000fea0003800000 */
.L_x_1306:
        /* <DEDUP_REMOVED lines=26> */
.L_x_1283:
[----:B------:R-:W-:Y:S01]  /*7a70*/  IMAD.MOV.U32 R0, RZ, RZ, c[0x0][0x2c4] ;  /* 0x0000b100ff007624 */ /* 0x000fe200078e00ff */
[----:B------:R-:W-:Y:S04]  /*7a80*/  BSSY B0, `(.L_x_1309) ;  /* 0x0000029000007945 */ /* 0x000fe80003800000 */
[----:B------:R-:W-:-:S02]  /*7a90*/  ISETP.NE.AND P3, PT, R0, 0x1, PT ;  /* 0x000000010000780c */ /* 0x000fc40003f65270 */
[----:B------:R-:W-:-:S11]  /*7aa0*/  IADD3 R0, R239, 0x7f, RZ ;  /* 0x0000007fef007810 */ /* 0x000fd60007ffe0ff */
[----:B-1----:R-:W-:-:S05]  /*7ab0*/  @P3 IMAD.HI.U32 R2, R0, c[0x0][0x2c8], RZ ;  /* 0x0000b20000023a27 */ /* 0x002fca00078e00ff */
[----:B------:R-:W-:-:S05]  /*7ac0*/  @P3 SHF.R.U32.HI R0, RZ, c[0x0][0x2cc], R2 ;  /* 0x0000b300ff003a19 */ /* 0x000fca0000011602 */
[----:B------:R-:W-:-:S05]  /*7ad0*/  IMAD.IADD R0, R122, 0x1, R0 ;  /* 0x000000017a007824 */ /* 0x000fca00078e0200 */
[----:B------:R-:W-:-:S04]  /*7ae0*/  SHF.R.S32.HI R2, RZ, 0x1f, R0 ;  /* 0x0000001fff027819 */ /* 0x000fc80000011400 */
[----:B------:R-:W-:-:S04]  /*7af0*/  LEA.HI R0, R2, R0, RZ, 0x6 ;  /* 0x0000000002007211 */ /* 0x000fc800078f30ff */
[----:B------:R-:W-:-:S04]  /*7b00*/  SHF.R.S32.HI R0, RZ, 0x6, R0 ;  /* 0x00000006ff007819 */ /* 0x000fc80000011400 */
[----:B------:R-:W-:Y:S01]  /*7b10*/  IMNMX R6, R121, R0, PT ;  /* 0x0000000079067217 */ /* 0x000fe20003800200 */
[----:B------:R-:W-:-:S03]  /*7b20*/  IMAD.MOV.U32 R0, RZ, RZ, RZ ;  /* 0x000000ffff007224 */ /* 0x000fc600078e00ff */
[----:B------:R-:W-:-:S13]  /*7b30*/  ISETP.GE.AND P0, PT, R6, 0x1, PT ;  /* 0x000000010600780c */ /* 0x000fda0003f06270 */
        /* <DEDUP_REMOVED lines=29> */
.L_x_1310:
[----:B------:R-:W-:Y:S05]  /*7d10*/  BSYNC B0 ;  /* 0x0000000000007941 */ /* 0x000fea0003800000 */
.L_x_1309:
[----:B------:R-:W2:Y:S01]  /*7d20*/  LDL R2, [R1] ;  /* 0x0000000001027983 */ /* 0x000ea20000100800 */
[----:B------:R-:W-:Y:S01]  /*7d30*/  MOV R18, RZ ;  /* 0x000000ff00127202 */ /* 0x000fe20000000f00 */
[----:B------:R-:W-:Y:S01]  /*7d40*/  IMAD.MOV.U32 R15, RZ, RZ, RZ ;  /* 0x000000ffff0f7224 */ /* 0x000fe200078e00ff */
        /* <DEDUP_REMOVED lines=48> */
[----:B--2---:R-:W-:-:S04]  /*8050*/  IMAD R214, R2, R0, RZ ;  /* 0x0000000002d67224 */ /* 0x004fc800078e02ff */
[--C-:B------:R-:W-:Y:S01]  /*8060*/  IMAD.IADD R2, R214, 0x1, R0.reuse ;  /* 0x00000001d6027824 */ /* 0x100fe200078e0200 */
[----:B------:R-:W-:-:S04]  /*8070*/  PRMT R0, RZ, 0x7610, R0 ;  /* 0x00007610ff007816 */ /* 0x000fc80000000000 */
[----:B------:R-:W-:-:S04]  /*8080*/  IMNMX R194, R6, R2, PT ;  /* 0x0000000206c27217 */ /* 0x000fc80003800200 */
[----:B------:R-:W-:-:S13]  /*8090*/  ISETP.GT.AND P0, PT, R194, R214, PT ;  /* 0x000000d6c200720c */ /* 0x000fda0003f04270 */
        /* <DEDUP_REMOVED lines=8> */
[----:B------:R-:W-:Y:S01]  /*8120*/  ISETP.NE.U32.AND P0, PT, RZ, c[0x0][0x348], PT ;  /* 0x0000d200ff007a0c */ /* 0x000fe20003f05070 */
[----:B------:R-:W2:Y:S01]  /*8130*/  S2R R9, SR_TID.X ;  /* 0x0000000000097919 */ /* 0x000ea20000002100 */
[----:B------:R-:W-:Y:S01]  /*8140*/  LOP3.LUT R85, R246, 0xffff, RZ, 0xc0, !PT ;  /* 0x0000fffff6557812 */ /* 0x000fe200078ec0ff */
[----:B------:R-:W-:Y:S01]  /*8150*/  IMAD R0, R0, c[0x0][0x178], RZ ;  /* 0x00005e0000007a24 */ /* 0x000fe200078e02ff */
[----:B------:R-:W-:Y:S01]  /*8160*/  ISETP.NE.AND.EX P0, PT, RZ, c[0x0][0x34c], PT, P0 ;  /* 0x0000d300ff007a0c */ /* 0x000fe20003f05300 */
[----:B------:R-:W-:Y:S01]  /*8170*/  @P3 IMAD.HI.U32 R7, R4, c[0x0][0x2c8], RZ ;  /* 0x0000b20004073a27 */ /* 0x000fe200078e00ff */
[----:B------:R-:W-:Y:S02]  /*8180*/  ISETP.GE.AND P5, PT, R202, c[0x0][0x198], PT ;  /* 0x00006600ca007a0c */ /* 0x000fe40003fa6270 */
[----:B------:R-:W-:Y:S01]  /*8190*/  SEL R6, R252, RZ, !P0 ;  /* 0x000000fffc067207 */ /* 0x000fe20004000000 */
[----:B------:R-:W-:Y:S01]  /*81a0*/  IMAD R0, R129, c[0x0][0x17c], R0 ;  /* 0x00005f0081007a24 */ /* 0x000fe200078e0200 */
[----:B------:R-:W-:-:S02]  /*81b0*/  SEL R5, R251, RZ, !P0 ;  /* 0x000000fffb057207 */ /* 0x000fc40004000000 */
[----:B------:R-:W-:Y:S01]  /*81c0*/  ISETP.GE.AND P4, PT, R205, c[0x0][0x198], PT ;  /* 0x00006600cd007a0c */ /* 0x000fe20003f86270 */
[----:B------:R-:W-:Y:S01]  /*81d0*/  IMAD R6, R6, c[0x0][0x1c0], RZ ;  /* 0x0000700006067a24 */ /* 0x000fe200078e02ff */
[----:B------:R-:W-:-:S03]  /*81e0*/  IADD3 R95, R194, -0x1, RZ ;  /* 0xffffffffc25f7810 */ /* 0x000fc60007ffe0ff */
[----:B------:R-:W-:Y:S02]  /*81f0*/  IMAD R6, R5, c[0x0][0x1c4], R6 ;  /* 0x0000710005067a24 */ /* 0x000fe400078e0206 */
[----:B-1----:R-:W-:Y:S01]  /*8200*/  IMAD.WIDE.U32 R2, R129, c[0x0][0x178], RZ ;  /* 0x00005e0081027a25 */ /* 0x002fe200078e00ff */
[----:B--2---:R-:W-:-:S03]  /*8210*/  SHF.R.S32.HI R8, RZ, 0x1f, R9 ;  /* 0x0000001fff087819 */ /* 0x004fc60000011409 */
[----:B------:R-:W-:Y:S02]  /*8220*/  IMAD.IADD R3, R3, 0x1, R0 ;  /* 0x0000000103037824 */ /* 0x000fe400078e0200 */
[----:B------:R-:W-:Y:S01]  /*8230*/  IMAD.MOV.U32 R0, RZ, RZ, R4 ;  /* 0x000000ffff007224 */ /* 0x000fe200078e0004 */
[----:B------:R-:W-:Y:S01]  /*8240*/  @P3 SHF.R.U32.HI R0, RZ, c[0x0][0x2cc], R7 ;  /* 0x0000b300ff003a19 */ /* 0x000fe20000011607 */
[C---:B------:R-:W-:Y:S01]  /*8250*/  IMAD.WIDE.U32 R2, R85.reuse, c[0x0][0x1b8], R2 ;  /* 0x00006e0055027a25 */ /* 0x040fe200078e0002 */
[----:B------:R-:W-:Y:S02]  /*8260*/  LEA.HI R8, R8, R9, RZ, 0x3 ;  /* 0x0000000908087211 */ /* 0x000fe400078f18ff */
[----:B------:R-:W-:Y:S01]  /*8270*/  SHF.R.S32.HI R7, RZ, 0x1f, R0 ;  /* 0x0000001fff077819 */ /* 0x000fe20000011400 */
[----:B------:R-:W-:Y:S01]  /*8280*/  IMAD R3, R85, c[0x0][0x1bc], R3 ;  /* 0x00006f0055037a24 */ /* 0x000fe200078e0203 */
[----:B------:R-:W-:Y:S02]  /*8290*/  SHF.R.S32.HI R8, RZ, 0x3, R8 ;  /* 0x00000003ff087819 */ /* 0x000fe40000011408 */
[----:B------:R-:W-:Y:S01]  /*82a0*/  ISETP.GE.AND P3, PT, R206, c[0x0][0x198], PT ;  /* 0x00006600ce007a0c */ /* 0x000fe20003f66270 */
[----:B------:R-:W-:Y:S01]  /*82b0*/  IMAD.WIDE.U32 R2, R5, c[0x0][0x1c0], R2 ;  /* 0x0000700005027a25 */ /* 0x000fe200078e0002 */
[----:B------:R-:W-:-:S03]  /*82c0*/  IADD3 R5, -R0, RZ, RZ ;  /* 0x000000ff00057210 */ /* 0x000fc60007ffe1ff */
[----:B------:R-:W-:Y:S02]  /*82d0*/  IMAD.IADD R3, R3, 0x1, R6 ;  /* 0x0000000103037824 */ /* 0x000fe400078e0206 */
        /* <DEDUP_REMOVED lines=10> */
[----:B------:R-:W-:-:S03]  /*8380*/  IMAD.IADD R4, R8, 0x1, R239 ;  /* 0x0000000108047824 */ /* 0x000fc600078e02ef */
[----:B------:R-:W-:-:S04]  /*8390*/  IADD3 R0, R3, R0, RZ ;  /* 0x0000000003007210 */ /* 0x000fc80007ffe0ff */
[----:B------:R-:W-:Y:S02]  /*83a0*/  LEA.HI.X R5, R2, c[0x0][0x164], R0, 0x1, P0 ;  /* 0x0000590002057a11 */ /* 0x000fe400000f0c00 */
[----:B------:R-:W-:Y:S01]  /*83b0*/  @!P1 MOV R12, R251 ;  /* 0x000000fb000c9202 */ /* 0x000fe20000000f00 */
[----:B------:R-:W-:Y:S05]  /*83c0*/  BRA.DIV ~URZ, `(.L_x_1312) ;  /* 0x00015e927f007947 */ /* 0x000fea000b800000 */
[----:B------:R1:W2:Y:S02]  /*83d0*/  SHFL.IDX PT, R6, R5, RZ, 0x181f ;  /* 0x00181fff05067589 */ /* 0x0002a400000e0000 */
.L_x_1461:
[----:B------:R-:W-:Y:S05]  /*83e0*/  BRA.DIV ~URZ, `(.L_x_1313) ;  /* 0x00015ee27f007947 */ /* 0x000fea000b800000 */
[----:B------:R3:W4:Y:S02]  /*83f0*/  SHFL.IDX PT, R0, R7, RZ, 0x181f ;  /* 0x00181fff07007589 */ /* 0x00072400000e0000 */
.L_x_1462:
        /* <DEDUP_REMOVED lines=16> */
.L_x_1315:
[----:B------:R-:W-:Y:S05]  /*8500*/  BSYNC B0 ;  /* 0x0000000000007941 */ /* 0x000fea0003800000 */
.L_x_1314:
[----:B------:R-:W-:Y:S05]  /*8510*/  BRA.DIV ~URZ, `(.L_x_1316) ;  /* 0x00015e127f007947 */ /* 0x000fea000b800000 */
[----:B--2---:R2:W1:Y:S04]  /*8520*/  SHFL.IDX PT, R6, R5, 0x1, 0x181f ;  /* 0x00381f0005067f89 */ /* 0x00446800000e0000 */
[----:B----4-:R2:W4:Y:S02]  /*8530*/  SHFL.IDX PT, R0, R7, 0x1, 0x181f ;  /* 0x00381f0007007f89 */ /* 0x01052400000e0000 */
.L_x_1463:
        /* <DEDUP_REMOVED lines=16> */
.L_x_1318:
[----:B------:R-:W-:Y:S05]  /*8640*/  BSYNC B0 ;  /* 0x0000000000007941 */ /* 0x000fea0003800000 */
.L_x_1317:
[----:B------:R-:W-:Y:S05]  /*8650*/  BRA.DIV ~URZ, `(.L_x_1319) ;  /* 0x00015d927f007947 */ /* 0x000fea000b800000 */
[----:B-1----:R1:W2:Y:S02]  /*8660*/  SHFL.IDX PT, R6, R5, 0x2, 0x181f ;  /* 0x00581f0005067f89 */ /* 0x0022a400000e0000 */
.L_x_1464:
[----:B------:R-:W-:Y:S05]  /*8670*/  BRA.DIV ~URZ, `(.L_x_1320) ;  /* 0x00015de27f007947 */ /* 0x000fea000b800000 */
[----:B----4-:R4:W1:Y:S02]  /*8680*/  SHFL.IDX PT, R0, R7, 0x2, 0x181f ;  /* 0x00581f0007007f89 */ /* 0x01086400000e0000 */
.L_x_1465:
        /* <DEDUP_REMOVED lines=16> */
.L_x_1322:
[----:B------:R-:W-:Y:S05]  /*8790*/  BSYNC B0 ;  /* 0x0000000000007941 */ /* 0x000fea0003800000 */
.L_x_1321:
[----:B------:R-:W-:Y:S05]  /*87a0*/  BRA.DIV ~URZ, `(.L_x_1323) ;  /* 0x00015d127f007947 */ /* 0x000fea000b800000 */
[----:B-12---:R-:W1:Y:S04]  /*87b0*/  SHFL.IDX PT, R5, R5, 0x3, 0x181f ;  /* 0x00781f0005057f89 */ /* 0x006e6800000e0000 */
[----:B------:R2:W3:Y:S02]  /*87c0*/  SHFL.IDX PT, R0, R7, 0x3, 0x181f ;  /* 0x00781f0007007f89 */ /* 0x0004e400000e0000 */
.L_x_1466:
[----:B------:R-:W-:Y:S01]  /*87d0*/  IADD3 R2, R4, 0x60, RZ ;  /* 0x0000006004027810 */ /* 0x000fe20007ffe0ff */
[----:B-----5:R-:W-:-:S03]  /*87e0*/  IMAD.WIDE.U32 R232, R12, c[0x0][0x2b0], RZ ;  /* 0x0000ac000ce87a25 */ /* 0x020fc600078e00ff */
[----:B------:R-:W-:-:S13]  /*87f0*/  ISETP.GE.AND P0, PT, R2, R36, PT ;  /* 0x000000240200720c */ /* 0x000fda0003f06270 */
[CC--:B---3--:R-:W-:Y:S02]  /*8800*/  @!P0 LEA R8, P1, R202.reuse, R0.reuse, 0x1 ;  /* 0x00000000ca088211 */ /* 0x0c8fe400078208ff */
[CC--:B------:R-:W-:Y:S02]  /*8810*/  @!P0 LEA R6, P2, R205.reuse, R0.reuse, 0x1 ;  /* 0x00000000cd068211 */ /* 0x0c0fe400078408ff */
[-C--:B-1----:R-:W-:Y:S02]  /*8820*/  @!P0 LEA.HI.X R9, R202, R5.reuse, R203, 0x1, P1 ;  /* 0x00000005ca098211 */ /* 0x082fe400008f0ccb */
[----:B------:R-:W-:Y:S02]  /*8830*/  @!P0 LEA R2, P1, R206, R0, 0x1 ;  /* 0x00000000ce028211 */ /* 0x000fe400078208ff */
[----:B------:R-:W-:Y:S01]  /*8840*/  SHF.R.S32.HI R0, RZ, 0x1f, R12 ;  /* 0x0000001fff007819 */ /* 0x000fe2000001140c */
[----:B------:R-:W-:Y:S01]  /*8850*/  @!PT LDS RZ, [RZ] ;  /* 0x00000000fffff984 */ /* 0x000fe20000000800 */
[----:B------:R-:W-:Y:S01]  /*8860*/  @!PT LDS RZ, [RZ] ;  /* 0x00000000fffff984 */ /* 0x000fe20000000800 */
[----:B------:R-:W-:Y:S01]  /*8870*/  @!PT LDS RZ, [RZ] ;  /* 0x00000000fffff984 */ /* 0x000fe20000000800 */
[----:B------:R1:W-:Y:S01]  /*8880*/  @!P0 LDGSTS.E.BYPASS.LTC128B.128 [R193+0xf100], [R8.64], !P5 ;  /* 0x0f10000008c18fae */ /* 0x0003e2000e901d48 */
[----:B--2-4-:R-:W-:-:S02]  /*8890*/  @!P0 LEA.HI.X R7, R205, R5, R219, 0x1, P2 ;  /* 0x00000005cd078211 */ /* 0x014fc400010f0cdb */
        /* <DEDUP_REMOVED lines=10> */
[----:B-1----:R-:W-:Y:S01]  /*8940*/  IMAD R2, R95, 0x40, R220 ;  /* 0x000000405f027824 */ /* 0x002fe200078e02dc */
[----:B------:R-:W-:Y:S01]  /*8950*/  LOP3.LUT R217, R217, 0xfffffffd, RZ, 0xc0, !PT ;  /* 0xfffffffdd9d97812 */ /* 0x000fe200078ec0ff */
[----:B------:R-:W-:Y:S01]  /*8960*/  IMAD.MOV.U32 R195, RZ, RZ, RZ ;  /* 0x000000ffffc37224 */ /* 0x000fe200078e00ff */
[----:B------:R-:W-:-:S02]  /*8970*/  ISETP.NE.AND P1, PT, R99, 0x1, PT ;  /* 0x000000016300780c */ /* 0x000fc40003f25270 */
[C---:B------:R-:W-:Y:S01]  /*8980*/  ISETP.GE.AND P0, PT, R2.reuse, R240, PT ;  /* 0x000000f00200720c */ /* 0x040fe20003f06270 */
[----:B------:R-:W-:-:S03]  /*8990*/  IMAD.IADD R2, R2, 0x1, R238 ;  /* 0x0000000102027824 */ /* 0x000fc600078e02ee */
[----:B------:R-:W-:Y:S01]  /*89a0*/  ISETP.GT.OR P0, PT, R220, 0x3f, P0 ;  /* 0x0000003fdc00780c */ /* 0x000fe20000704670 */
[----:B------:R-:W-:-:S06]  /*89b0*/  IMAD.MOV.U32 R0, RZ, RZ, R2 ;  /* 0x000000ffff007224 */ /* 0x000fcc00078e0002 */
[----:B------:R-:W-:Y:S01]  /*89c0*/  @P1 IMAD.HI.U32 R3, R2, c[0x0][0x2bc], RZ ;  /* 0x0000af0002031a27 */ /* 0x000fe200078e00ff */
[----:B------:R-:W-:-:S04]  /*89d0*/  @P1 LOP3.LUT R217, R217, 0x2, RZ, 0xfc, !PT ;  /* 0x00000002d9d91812 */ /* 0x000fc800078efcff */
[----:B------:R-:W-:-:S04]  /*89e0*/  @P1 SHF.R.U32.HI R0, RZ, c[0x0][0x2c0], R3 ;  /* 0x0000b000ff001a19 */ /* 0x000fc80000011603 */
[----:B------:R-:W-:-:S04]  /*89f0*/  @!P0 IADD3 R3, P1, R0, R232, RZ ;  /* 0x000000e800038210 */ /* 0x000fc80007f3e0ff */
[----:B------:R-:W-:Y:S02]  /*8a00*/  @!P0 LEA.HI.X.SX32 R5, R0, R237, 0x1, P1 ;  /* 0x000000ed00058211 */ /* 0x000fe400008f0eff */
[----:B------:R-:W-:-:S04]  /*8a10*/  @!P0 LEA R4, P1, R3, c[0x0][0x2a0], 0x2 ;  /* 0x0000a80003048a11 */ /* 0x000fc800078210ff */
[----:B------:R-:W-:-:S05]  /*8a20*/  @!P0 LEA.HI.X R5, R3, c[0x0][0x2a4], R5, 0x2, P1 ;  /* 0x0000a90003058a11 */ /* 0x000fca00008f1405 */
[----:B------:R-:W2:Y:S01]  /*8a30*/  @!P0 LDG.E R195, [R4.64] ;  /* 0x0000000804c38981 */ /* 0x000ea2000c1e1900 */
[----:B------:R-:W-:Y:S01]  /*8a40*/  IMAD.MOV R0, RZ, RZ, -R0 ;  /* 0x000000ffff007224 */ /* 0x000fe200078e0a00 */
[----:B------:R-:W-:Y:S01]  /*8a50*/  ISETP.GT.AND P6, PT, R220, 0x3f, PT ;  /* 0x0000003fdc00780c */ /* 0x000fe20003fc4270 */
[----:B------:R-:W-:Y:S01]  /*8a60*/  IMAD.WIDE.U32 R230, R85, c[0x0][0x1e8], RZ ;  /* 0x00007a0055e67a25 */ /* 0x000fe200078e00ff */
[----:B------:R-:W1:Y:S01]  /*8a70*/  S2R R11, SR_TID.X ;  /* 0x00000000000b7919 */ /* 0x000e620000002100 */
[----:B------:R-:W-:Y:S02]  /*8a80*/  LOP3.LUT R217, R217, 0xfffffffe, RZ, 0xc0, !PT ;  /* 0xfffffffed9d97812 */ /* 0x000fe400078ec0ff */
[----:B------:R-:W-:Y:S02]  /*8a90*/  IMAD R197, R0, c[0x0][0x2b8], R2 ;  /* 0x0000ae0000c57a24 */ /* 0x000fe400078e0202 */
[----:B------:R-:W-:Y:S02]  /*8aa0*/  IMAD R236, R85, c[0x0][0x1ec], R231 ;  /* 0x00007b0055ec7a24 */ /* 0x000fe400078e02e7 */
[----:B------:R-:W-:Y:S01]  /*8ab0*/  IMAD.WIDE.U32 R2, R197, c[0x0][0x1e0], RZ ;  /* 0x00007800c5027a25 */ /* 0x000fe200078e00ff */
[----:B------:R-:W-:-:S03]  /*8ac0*/  SHF.R.S32.HI R96, RZ, 0x1f, R197 ;  /* 0x0000001fff607819 */ /* 0x000fc600000114c5 */
[----:B------:R-:W-:Y:S01]  /*8ad0*/  IMAD R98, R95, -0x40, R240 ;  /* 0xffffffc05f627824 */ /* 0x000fe200078e02f0 */
[----:B------:R-:W-:Y:S01]  /*8ae0*/  @P6 LOP3.LUT R217, R217, 0x1, RZ, 0xfc, !PT ;  /* 0x00000001d9d96812 */ /* 0x000fe200078efcff */
[----:B------:R-:W-:-:S04]  /*8af0*/  IMAD R0, R96, c[0x0][0x1e0], RZ ;  /* 0x0000780060007a24 */ /* 0x000fc800078e02ff */
[----:B------:R-:W-:-:S04]  /*8b00*/  IMAD R0, R197, c[0x0][0x1e4], R0 ;  /* 0x00007900c5007a24 */ /* 0x000fc800078e0200 */
[----:B------:R-:W-:Y:S01]  /*8b10*/  IMAD.IADD R3, R3, 0x1, R0 ;  /* 0x0000000103037824 */ /* 0x000fe200078e0200 */
[----:B-1----:R-:W-:-:S04]  /*8b20*/  SHF.R.S32.HI R10, RZ, 0x1f, R11 ;  /* 0x0000001fff0a7819 */ /* 0x002fc8000001140b */
[----:B------:R-:W-:-:S04]  /*8b30*/  LEA.HI R10, R10, R11, RZ, 0x3 ;  /* 0x0000000b0a0a7211 */ /* 0x000fc800078f18ff */
[----:B------:R-:W-:-:S05]  /*8b40*/  SHF.R.S32.HI R10, RZ, 0x3, R10 ;  /* 0x00000003ff0a7819 */ /* 0x000fca000001140a */
[----:B------:R-:W-:-:S05]  /*8b50*/  IMAD.IADD R76, R98, 0x1, -R10 ;  /* 0x00000001624c7824 */ /* 0x000fca00078e0a0a */
[----:B------:R-:W-:-:S13]  /*8b60*/  ISETP.GE.AND P1, PT, R76, 0x1, PT ;  /* 0x000000014c00780c */ /* 0x000fda0003f26270 */
        /* <DEDUP_REMOVED lines=14> */
[----:B-1----:R-:W-:-:S02]  /*8c50*/  @P1 LEA R6, P0, R202, R3, 0x1 ;  /* 0x00000003ca061211 */ /* 0x002fc400078008ff */
[C---:B------:R-:W-:Y:S02]  /*8c60*/  @P1 LEA R8, P3, R205.reuse, R3, 0x1 ;  /* 0x00000003cd081211 */ /* 0x040fe400078608ff */
[-C--:B--2---:R-:W-:Y:S02]  /*8c70*/  @P1 LEA.HI.X R7, R202, R4.reuse, R203, 0x1, P0 ;  /* 0x00000004ca071211 */ /* 0x084fe400000f0ccb */
[----:B------:R-:W-:Y:S02]  /*8c80*/  ISETP.GE.AND P0, PT, R76, 0x21, PT ;  /* 0x000000214c00780c */ /* 0x000fe40003f06270 */
[----:B------:R-:W-:Y:S01]  /*8c90*/  @P1 LEA.HI.X R9, R205, R4, R219, 0x1, P3 ;  /* 0x00000004cd091211 */ /* 0x000fe200018f0cdb */
[----:B------:R1:W-:Y:S01]  /*8ca0*/  @P1 LDGSTS.E.BYPASS.LTC128B.128 [R193+0x6100], [R6.64], !P2 ;  /* 0x0610000006c11fae */ /* 0x0003e2000d101d48 */
[----:B------:R-:W-:-:S03]  /*8cb0*/  @P1 ISETP.GE.AND P2, PT, R206, c[0x0][0x1d4], PT ;  /* 0x00007500ce001a0c */ /* 0x000fc60003f46270 */
[----:B------:R3:W-:Y:S06]  /*8cc0*/  @P1 LDGSTS.E.BYPASS.LTC128B.128 [R193+0x8100], [R8.64], !P4 ;  /* 0x0810000008c11fae */ /* 0x0007ec000e101d48 */
[----:B------:R-:W-:Y:S02]  /*8cd0*/  @P0 ISETP.GE.AND P4, PT, R202, c[0x0][0x1d4], PT ;  /* 0x00007500ca000a0c */ /* 0x000fe40003f86270 */
[----:B-1----:R-:W-:-:S04]  /*8ce0*/  @P1 LEA R6, P3, R206, R3, 0x1 ;  /* 0x00000003ce061211 */ /* 0x002fc800078608ff */
[----:B------:R-:W-:Y:S02]  /*8cf0*/  @P1 LEA.HI.X R7, R206, R4, R218, 0x1, P3 ;  /* 0x00000004ce071211 */ /* 0x000fe400018f0cda */
[----:B------:R-:W-:Y:S02]  /*8d00*/  @P0 ISETP.GE.AND P3, PT, R205, c[0x0][0x1d4], PT ;  /* 0x00007500cd000a0c */ /* 0x000fe40003f66270 */
[----:B---3--:R-:W-:Y:S01]  /*8d10*/  @P0 LEA R8, P5, R202, R0, 0x1 ;  /* 0x00000000ca080211 */ /* 0x008fe200078a08ff */
[----:B------:R1:W-:Y:S01]  /*8d20*/  @P1 LDGSTS.E.BYPASS.LTC128B.128 [R193+0xa100], [R6.64], !P2 ;  /* 0x0a10000006c11fae */ /* 0x0003e2000d101d48 */
[----:B------:R-:W-:Y:S02]  /*8d30*/  @P0 ISETP.GE.AND P2, PT, R206, c[0x0][0x1d4], PT ;  /* 0x00007500ce000a0c */ /* 0x000fe40003f46270 */
[----:B----4-:R-:W-:-:S05]  /*8d40*/  @P0 LEA.HI.X R9, R202, R2, R203, 0x1, P5 ;  /* 0x00000002ca090211 */ /* 0x010fca00028f0ccb */
        /* <DEDUP_REMOVED lines=12> */
.L_x_1324:
        /* <DEDUP_REMOVED lines=9> */
[C---:B------:R-:W-:Y:S01]  /*8ea0*/  IMAD R6, R128.reuse, c[0x0][0x294], R0 ;  /* 0x0000a50080067a24 */ /* 0x040fe200078e0200 */
        /* <DEDUP_REMOVED lines=52> */
[----:B------:R-:W-:-:S11]  /*91f0*/  ISETP.GE.AND P2, PT, R142, c[0x0][0x27c], PT ;  /* 0x00009f008e007a0c */ /* 0x000fd60003f46270 */
[C---:B------:R-:W-:Y:S01]  /*9200*/  @!P0 IMAD.SHL.U32 R0, R145.reuse, 0x2, RZ ;  /* 0x0000000291008824 */ /* 0x040fe200078e00ff */
[----:B-----5:R-:W-:Y:S01]  /*9210*/  @!P0 SHF.L.U64.HI R8, R145, 0x1, R82 ;  /* 0x0000000191088819 */ /* 0x020fe20000010252 */
[----:B------:R-:W-:Y:S01]  /*9220*/  CS2R R24, SRZ ;  /* 0x0000000000187805 */ /* 0x000fe2000001ff00 */
[----:B------:R-:W-:Y:S02]  /*9230*/  @!P2 IMAD.SHL.U32 R12, R142, 0x2, RZ ;  /* 0x000000028e0ca824 */ /* 0x000fe400078e00ff */
[-C--:B---3--:R-:W-:Y:S02]  /*9240*/  @!P0 IADD3 R6, P3, R4, R0.reuse, RZ ;  /* 0x0000000004068210 */ /* 0x088fe40007f7e0ff */
[----:B------:R-:W-:-:S03]  /*9250*/  @!P0 IADD3 R10, P1, R2, R0, RZ ;  /* 0x00000000020a8210 */ /* 0x000fc60007f3e0ff */
[--C-:B----4-:R-:W-:Y:S01]  /*9260*/  @!P0 IMAD.X R7, R5, 0x1, R8.reuse, P3 ;  /* 0x0000000105078824 */ /* 0x110fe200018e0608 */
[----:B------:R-:W-:Y:S01]  /*9270*/  ISETP.GE.AND P3, PT, R144, c[0x0][0x27c], PT ;  /* 0x00009f0090007a0c */ /* 0x000fe20003f66270 */
[----:B-1----:R-:W-:Y:S01]  /*9280*/  @!P0 IMAD.X R11, R3, 0x1, R8, P1 ;  /* 0x00000001030b8824 */ /* 0x002fe200008e0608 */
[----:B------:R-:W-:Y:S02]  /*9290*/  ISETP.GE.AND P1, PT, R107, c[0x0][0x27c], PT ;  /* 0x00009f006b007a0c */ /* 0x000fe40003f26270 */
[----:B------:R1:W5:Y:S01]  /*92a0*/  @!P0 LD.E.64 R26, [R6.64] ;  /* 0x00000008061a8980 */ /* 0x000362000c101b00 */
[----:B------:R-:W-:Y:S02]  /*92b0*/  @!P2 SHF.L.U64.HI R0, R142, 0x1, R81 ;  /* 0x000000018e00a819 */ /* 0x000fe40000010251 */
[----:B------:R-:W-:Y:S01]  /*92c0*/  @!P2 IADD3 R8, P4, R4, R12, RZ ;  /* 0x0000000c0408a210 */ /* 0x000fe20007f9e0ff */
[----:B------:R2:W5:Y:S01]  /*92d0*/  @!P0 LD.E.64 R24, [R10.64] ;  /* 0x000000080a188980 */ /* 0x000562000c101b00 */
[----:B------:R-:W-:Y:S01]  /*92e0*/  CS2R R30, SRZ ;  /* 0x00000000001e7805 */ /* 0x000fe2000001ff00 */
[----:B------:R-:W-:-:S02]  /*92f0*/  CS2R R28, SRZ ;  /* 0x00000000001c7805 */ /* 0x000fc4000001ff00 */
[----:B------:R-:W-:-:S05]  /*9300*/  @!P2 IMAD.X R9, R5, 0x1, R0, P4 ;  /* 0x000000010509a824 */ /* 0x000fca00020e0600 */
[----:B------:R3:W5:Y:S01]  /*9310*/  @!P2 LD.E.64 R28, [R8.64] ;  /* 0x00000008081ca980 */ /* 0x000762000c101b00 */
[----:B-1----:R-:W-:-:S05]  /*9320*/  @!P2 IADD3 R6, P0, R2, R12, RZ ;  /* 0x0000000c0206a210 */ /* 0x002fca0007f1e0ff */
[----:B------:R-:W-:Y:S02]  /*9330*/  @!P2 IMAD.X R7, R3, 0x1, R0, P0 ;  /* 0x000000010307a824 */ /* 0x000fe400000e0600 */
[----:B------:R-:W-:-:S03]  /*9340*/  @!P3 IMAD.SHL.U32 R0, R144, 0x2, RZ ;  /* 0x000000029000b824 */ /* 0x000fc600078e00ff */
[----:B------:R1:W5:Y:S02]  /*9350*/  @!P2 LD.E.64 R30, [R6.64] ;  /* 0x00000008061ea980 */ /* 0x000364000c101b00 */
[-C--:B------:R-:W-:Y:S02]  /*9360*/  @!P3 IADD3 R16, P0, R4, R0.reuse, RZ ;  /* 0x000000000410b210 */ /* 0x080fe40007f1e0ff */
[C---:B---3--:R-:W-:Y:S02]  /*9370*/  @!P1 SHF.L.U64.HI R8, R107.reuse, 0x1, R79 ;  /* 0x000000016b089819 */ /* 0x048fe4000001024f */
[----:B------:R-:W-:Y:S02]  /*9380*/  @!P3 IADD3 R14, P2, R2, R0, RZ ;  /* 0x00000000020eb210 */ /* 0x000fe40007f5e0ff */
[----:B-1----:R-:W-:Y:S01]  /*9390*/  @!P3 SHF.L.U64.HI R6, R144, 0x1, R80 ;  /* 0x000000019006b819 */ /* 0x002fe20000010250 */
[----:B------:R-:W-:-:S04]  /*93a0*/  @!P1 IMAD.SHL.U32 R7, R107, 0x2, RZ ;  /* 0x000000026b079824 */ /* 0x000fc800078e00ff */
[----:B------:R-:W-:Y:S01]  /*93b0*/  @!P3 IMAD.X R17, R5, 0x1, R6, P0 ;  /* 0x000000010511b824 */ /* 0x000fe200000e0606 */
[----:B------:R-:W-:-:S05]  /*93c0*/  @!P1 IADD3 R12, P0, R4, R7, RZ ;  /* 0x00000007040c9210 */ /* 0x000fca0007f1e0ff */
[----:B------:R-:W-:Y:S01]  /*93d0*/  @!P1 IMAD.X R13, R5, 0x1, R8, P0 ;  /* 0x00000001050d9824 */ /* 0x000fe200000e0608 */
[----:B--2---:R-:W-:Y:S01]  /*93e0*/  @!P1 IADD3 R10, P0, R2, R7, RZ ;  /* 0x00000007020a9210 */ /* 0x004fe20007f1e0ff */
[----:B------:R-:W-:Y:S01]  /*93f0*/  @!P3 IMAD.X R15, R3, 0x1, R6, P2 ;  /* 0x00000001030fb824 */ /* 0x000fe200010e0606 */
[----:B------:R-:W-:-:S03]  /*9400*/  ISETP.GE.AND P2, PT, R140, c[0x0][0x27c], PT ;  /* 0x00009f008c007a0c */ /* 0x000fc60003f46270 */
[----:B------:R-:W-:Y:S01]  /*9410*/  @!P1 IMAD.X R11, R3, 0x1, R8, P0 ;  /* 0x00000001030b9824 */ /* 0x000fe200000e0608 */
[----:B------:R-:W-:Y:S01]  /*9420*/  ISETP.GE.AND P0, PT, R143, c[0x0][0x27c], PT ;  /* 0x00009f008f007a0c */ /* 0x000fe20003f06270 */
[----:B------:R-:W-:Y:S01]  /*9430*/  CS2R R8, SRZ ;  /* 0x0000000000087805 */ /* 0x000fe2000001ff00 */
[----:B------:R-:W-:-:S07]  /*9440*/  CS2R R6, SRZ ;  /* 0x0000000000067805 */ /* 0x000fce000001ff00 */
[----:B------:R-:W-:-:S04]  /*9450*/  @!P2 IMAD.WIDE R22, R140, 0x2, R4 ;  /* 0x000000028c16a825 */ /* 0x000fc800078e0204 */
[----:B------:R-:W-:Y:S01]  /*9460*/  @!P2 IMAD.WIDE R20, R140, 0x2, R2 ;  /* 0x000000028c14a825 */ /* 0x000fe200078e0202 */
[----:B------:R1:W5:Y:S03]  /*9470*/  @!P2 LD.E.64 R8, [R22.64] ;  /* 0x000000081608a980 */ /* 0x000366000c101b00 */
[C---:B------:R-:W-:Y:S01]  /*9480*/  @!P0 IMAD.SHL.U32 R0, R143.reuse, 0x2, RZ ;  /* 0x000000028f008824 */ /* 0x040fe200078e00ff */
[----:B------:R2:W5:Y:S01]  /*9490*/  @!P2 LD.E.64 R6, [R20.64] ;  /* 0x000000081406a980 */ /* 0x000562000c101b00 */
[----:B------:R-:W-:-:S03]  /*94a0*/  @!P0 SHF.L.U64.HI R19, R143, 0x1, R74 ;  /* 0x000000018f138819 */ /* 0x000fc6000001024a */
[----:B------:R-:W-:-:S05]  /*94b0*/  @!P0 IADD3 R4, P2, R4, R0, RZ ;  /* 0x0000000004048210 */ /* 0x000fca0007f5e0ff */
[--C-:B------:R-:W-:Y:S01]  /*94c0*/  @!P0 IMAD.X R5, R5, 0x1, R19.reuse, P2 ;  /* 0x0000000105058824 */ /* 0x100fe200010e0613 */
[----:B------:R-:W-:Y:S01]  /*94d0*/  @!P0 IADD3 R2, P2, R2, R0, RZ ;  /* 0x0000000002028210 */ /* 0x000fe20007f5e0ff */
[----:B------:R-:W-:Y:S01]  /*94e0*/  CS2R R32, SRZ ;  /* 0x0000000000207805 */ /* 0x000fe2000001ff00 */
[----:B------:R-:W-:Y:S01]  /*94f0*/  CS2R R38, SRZ ;  /* 0x0000000000267805 */ /* 0x000fe2000001ff00 */
[----:B------:R-:W-:Y:S01]  /*9500*/  CS2R R40, SRZ ;  /* 0x0000000000287805 */ /* 0x000fe2000001ff00 */
[----:B------:R-:W-:Y:S01]  /*9510*/  CS2R R44, SRZ ;  /* 0x00000000002c7805 */ /* 0x000fe2000001ff00 */
[----:B------:R-:W-:Y:S01]  /*9520*/  CS2R R46, SRZ ;  /* 0x00000000002e7805 */ /* 0x000fe2000001ff00 */
[----:B------:R-:W-:Y:S01]  /*9530*/  @!P0 IMAD.X R3, R3, 0x1, R19, P2 ;  /* 0x0000000103038824 */ /* 0x000fe200010e0613 */
[----:B------:R2:W5:Y:S01]  /*9540*/  @!P3 LD.E.64 R32, [R14.64] ;  /* 0x000000080e20b980 */ /* 0x000562000c101b00 */
[----:B-1----:R-:W-:-:S03]  /*9550*/  CS2R R22, SRZ ;  /* 0x0000000000167805 */ /* 0x002fc6000001ff00 */
[----:B------:R2:W5:Y:S04]  /*9560*/  @!P1 LD.E.64 R38, [R12.64] ;  /* 0x000000080c269980 */ /* 0x000568000c101b00 */
[----:B------:R2:W5:Y:S04]  /*9570*/  @!P1 LD.E.64 R40, [R10.64] ;  /* 0x000000080a289980 */ /* 0x000568000c101b00 */
[----:B------:R2:W5:Y:S04]  /*9580*/  @!P3 LD.E.64 R22, [R16.64] ;  /* 0x000000081016b980 */ /* 0x000568000c101b00 */
[----:B------:R2:W5:Y:S04]  /*9590*/  @!P0 LD.E.64 R44, [R4.64] ;  /* 0x00000008042c8980 */ /* 0x000568000c101b00 */
[----:B------:R2:W5:Y:S02]  /*95a0*/  @!P0 LD.E.64 R46, [R2.64] ;  /* 0x00000008022e8980 */ /* 0x000564000c101b00 */
.L_x_1328:
[----:B--2---:R-:W-:Y:S05]  /*95b0*/  BSYNC B0 ;  /* 0x0000000000007941 */ /* 0x004fea0003800000 */
.L_x_1327:
[----:B------:R-:W-:Y:S01]  /*95c0*/  IADD3 R0, R18, 0x40, RZ ;  /* 0x0000004012007810 */ /* 0x000fe20007ffe0ff */
[----:B-----5:R-:W-:Y:S01]  /*95d0*/  IMAD.MOV.U32 R2, RZ, RZ, R38 ;  /* 0x000000ffff027224 */ /* 0x020fe200078e0026 */
[----:B------:R-:W-:Y:S01]  /*95e0*/  MOV R11, R25 ;  /* 0x00000019000b7202 */ /* 0x000fe20000000f00 */
[----:B-1----:R-:W-:Y:S01]  /*95f0*/  IMAD.MOV.U32 R3, RZ, RZ, R45 ;  /* 0x000000ffff037224 */ /* 0x002fe200078e002d */
[----:B------:R-:W-:Y:S01]  /*9600*/  ISETP.GE.AND P0, PT, R0, R36, PT ;  /* 0x000000240000720c */ /* 0x000fe20003f06270 */
[----:B------:R-:W-:Y:S01]  /*9610*/  IMAD.MOV.U32 R0, RZ, RZ, R39 ;  /* 0x000000ffff007224 */ /* 0x000fe200078e0027 */
[----:B------:R-:W-:Y:S01]  /*9620*/  PRMT R72, R72, 0x5410, R2 ;  /* 0x0000541048487816 */ /* 0x000fe20000000002 */
        /* <DEDUP_REMOVED lines=13> */
[----:B------:R-:W-:Y:S01]  /*9700*/  MOV R3, R27 ;  /* 0x0000001b00037202 */ /* 0x000fe20000000f00 */
[----:B------:R-:W-:Y:S01]  /*9710*/  IMAD.MOV.U32 R4, RZ, RZ, R26 ;  /* 0x000000ffff047224 */ /* 0x000fe200078e001a */
[----:B----4-:R-:W1:Y:S01]  /*9720*/  SHFL.IDX PT, R5, R35, 0x1, 0x1c1f ;  /* 0x003c1f0023057f89 */ /* 0x010e6200000e0000 */
        /* <DEDUP_REMOVED lines=26> */
[----:B------:R-:W-:Y:S01]  /*98d0*/  CS2R R18, SRZ ;  /* 0x0000000000127805 */ /* 0x000fe2000001ff00 */
[----:B------:R-:W-:Y:S01]  /*98e0*/  CS2R R54, SRZ ;  /* 0x0000000000367805 */ /* 0x000fe2000001ff00 */
[----:B------:R-:W-:Y:S01]  /*98f0*/  CS2R R48, SRZ ;  /* 0x0000000000307805 */ /* 0x000fe2000001ff00 */
[----:B------:R1:W3:Y:S01]  /*9900*/  SHFL.IDX PT, R3, R34, 0x1, 0x1c1f ;  /* 0x003c1f0022037f89 */ /* 0x0002e200000e0000 */
[----:B--2---:R-:W-:Y:S01]  /*9910*/  CS2R R42, SRZ ;  /* 0x00000000002a7805 */ /* 0x004fe2000001ff00 */
[----:B----4-:R-:W-:Y:S01]  /*9920*/  PRMT R37, R10, 0x5410, R0 ;  /* 0x000054100a257816 */ /* 0x010fe20000000000 */
[----:B-1----:R-:W-:Y:S01]  /*9930*/  CS2R R34, SRZ ;  /* 0x0000000000227805 */ /* 0x002fe2000001ff00 */
[----:B------:R-:W-:Y:S05]  /*9940*/  @P0 BRA `(.L_x_1330) ;  /* 0x000003e000000947 */ /* 0x000fea0003800000 */
[----:B---3--:R-:W-:Y:S01]  /*9950*/  ISETP.GE.AND P0, PT, R145, c[0x0][0x27c], PT ;  /* 0x00009f0091007a0c */ /* 0x008fe20003f06270 */
[----:B------:R-:W-:Y:S01]  /*9960*/  CS2R R50, SRZ ;  /* 0x0000000000327805 */ /* 0x000fe2000001ff00 */
[----:B------:R-:W-:-:S11]  /*9970*/  ISETP.GE.AND P2, PT, R142, c[0x0][0x27c], PT ;  /* 0x00009f008e007a0c */ /* 0x000fd60003f46270 */
[C---:B------:R-:W-:Y:S01]  /*9980*/  @!P0 IMAD.SHL.U32 R0, R145.reuse, 0x2, RZ ;  /* 0x0000000291008824 */ /* 0x040fe200078e00ff */
[----:B------:R-:W-:Y:S01]  /*9990*/  @!P0 SHF.L.U64.HI R12, R145, 0x1, R82 ;  /* 0x00000001910c8819 */ /* 0x000fe20000010252 */
[----:B------:R-:W-:Y:S01]  /*99a0*/  CS2R R48, SRZ ;  /* 0x0000000000307805 */ /* 0x000fe2000001ff00 */
[----:B------:R-:W-:Y:S02]  /*99b0*/  @!P2 IMAD.SHL.U32 R16, R142, 0x2, RZ ;  /* 0x000000028e10a824 */ /* 0x000fe400078e00ff */
[-C--:B------:R-:W-:Y:S02]  /*99c0*/  @!P0 IADD3 R10, P3, R4, R0.reuse, RZ ;  /* 0x00000000040a8210 */ /* 0x080fe40007f7e0ff */
[----:B------:R-:W-:-:S03]  /*99d0*/  @!P0 IADD3 R14, P1, R2, R0, RZ ;  /* 0x00000000020e8210 */ /* 0x000fc60007f3e0ff */
[--C-:B------:R-:W-:Y:S01]  /*99e0*/  @!P0 IMAD.X R11, R5, 0x1, R12.reuse, P3 ;  /* 0x00000001050b8824 */ /* 0x100fe200018e060c */
[----:B------:R-:W-:Y:S01]  /*99f0*/  ISETP.GE.AND P3, PT, R144, c[0x0][0x27c], PT ;  /* 0x00009f0090007a0c */ /* 0x000fe20003f66270 */
[----:B------:R-:W-:Y:S01]  /*9a00*/  @!P0 IMAD.X R15, R3, 0x1, R12, P1 ;  /* 0x00000001030f8824 */ /* 0x000fe200008e060c */
[----:B------:R-:W-:Y:S02]  /*9a10*/  ISETP.GE.AND P1, PT, R107, c[0x0][0x27c], PT ;  /* 0x00009f006b007a0c */ /* 0x000fe40003f26270 */
[----:B------:R1:W5:Y:S01]  /*9a20*/  @!P0 LD.E.64 R50, [R10.64] ;  /* 0x000000080a328980 */ /* 0x000362000c101b00 */
[----:B------:R-:W-:Y:S02]  /*9a30*/  @!P2 SHF.L.U64.HI R0, R142, 0x1, R81 ;  /* 0x000000018e00a819 */ /* 0x000fe40000010251 */
[----:B------:R-:W-:Y:S01]  /*9a40*/  @!P2 IADD3 R12, P4, R4, R16, RZ ;  /* 0x00000010040ca210 */ /* 0x000fe20007f9e0ff */
[----:B------:R2:W5:Y:S01]  /*9a50*/  @!P0 LD.E.64 R48, [R14.64] ;  /* 0x000000080e308980 */ /* 0x000562000c101b00 */
[----:B------:R-:W-:Y:S01]  /*9a60*/  CS2R R54, SRZ ;  /* 0x0000000000367805 */ /* 0x000fe2000001ff00 */
[----:B------:R-:W-:-:S02]  /*9a70*/  CS2R R52, SRZ ;  /* 0x0000000000347805 */ /* 0x000fc4000001ff00 */
[----:B------:R-:W-:-:S03]  /*9a80*/  @!P2 IMAD.X R13, R5, 0x1, R0, P4 ;  /* 0x00000001050da824 */ /* 0x000fc600020e0600 */
[----:B------:R-:W-:Y:S02]  /*9a90*/  @!P1 SHF.L.U64.HI R18, R107, 0x1, R79 ;  /* 0x000000016b129819 */ /* 0x000fe4000001024f */
[----:B------:R3:W5:Y:S01]  /*9aa0*/  @!P2 LD.E.64 R52, [R12.64] ;  /* 0x000000080c34a980 */ /* 0x000762000c101b00 */
[----:B-1----:R-:W-:-:S05]  /*9ab0*/  @!P2 IADD3 R10, P0, R2, R16, RZ ;  /* 0x00000010020aa210 */ /* 0x002fca0007f1e0ff */
[----:B------:R-:W-:Y:S02]  /*9ac0*/  @!P2 IMAD.X R11, R3, 0x1, R0, P0 ;  /* 0x00000001030ba824 */ /* 0x000fe400000e0600 */
[----:B------:R-:W-:-:S03]  /*9ad0*/  @!P3 IMAD.SHL.U32 R0, R144, 0x2, RZ ;  /* 0x000000029000b824 */ /* 0x000fc600078e00ff */
[----:B------:R1:W5:Y:S02]  /*9ae0*/  @!P2 LD.E.64 R54, [R10.64] ;  /* 0x000000080a36a980 */ /* 0x000364000c101b00 */
[-C--:B------:R-:W-:Y:S02]  /*9af0*/  @!P3 IADD3 R16, P0, R4, R0.reuse, RZ ;  /* 0x000000000410b210 */ /* 0x080fe40007f1e0ff */
[----:B--2---:R-:W-:Y:S02]  /*9b00*/  @!P3 IADD3 R14, P2, R2, R0, RZ ;  /* 0x00000000020eb210 */ /* 0x004fe40007f5e0ff */
[----:B-1----:R-:W-:Y:S01]  /*9b10*/  @!P3 SHF.L.U64.HI R11, R144, 0x1, R80 ;  /* 0x00000001900bb819 */ /* 0x002fe20000010250 */
[----:B------:R-:W-:-:S04]  /*9b20*/  @!P1 IMAD.SHL.U32 R10, R107, 0x2, RZ ;  /* 0x000000026b0a9824 */ /* 0x000fc800078e00ff */
[----:B------:R-:W-:Y:S01]  /*9b30*/  @!P3 IMAD.X R17, R5, 0x1, R11, P0 ;  /* 0x000000010511b824 */ /* 0x000fe200000e060b */
[----:B---3--:R-:W-:-:S05]  /*9b40*/  @!P1 IADD3 R12, P0, R4, R10, RZ ;  /* 0x0000000a040c9210 */ /* 0x008fca0007f1e0ff */
[----:B------:R-:W-:Y:S01]  /*9b50*/  @!P1 IMAD.X R13, R5, 0x1, R18, P0 ;  /* 0x00000001050d9824 */ /* 0x000fe200000e0612 */
[----:B------:R-:W-:Y:S01]  /*9b60*/  @!P1 IADD3 R10, P0, R2, R10, RZ ;  /* 0x0000000a020a9210 */ /* 0x000fe20007f1e0ff */
        /* <DEDUP_REMOVED lines=20> */
[----:B------:R-:W-:Y:S01]  /*9cb0*/  @!P0 IADD3 R2, P2, R2, R0, RZ ;  /* 0x0000000002028210 */ /* 0x000fe20007f5e0ff */
[----:B-1----:R-:W-:-:S03]  /*9cc0*/  CS2R R20, SRZ ;  /* 0x0000000000147805 */ /* 0x002fc6000001ff00 */
[----:B------:R3:W5:Y:S01]  /*9cd0*/  @!P0 LD.E.64 R62, [R4.64] ;  /* 0x00000008043e8980 */ /* 0x000762000c101b00 */
[----:B------:R-:W-:Y:S02]  /*9ce0*/  @!P0 IMAD.X R3, R3, 0x1, R18, P2 ;  /* 0x0000000103038824 */ /* 0x000fe400010e0612 */
[----:B------:R-:W-:Y:S01]  /*9cf0*/  CS2R R18, SRZ ;  /* 0x0000000000127805 */ /* 0x000fe2000001ff00 */
[----:B------:R3:W5:Y:S04]  /*9d00*/  @!P3 LD.E.64 R20, [R16.64] ;  /* 0x000000081014b980 */ /* 0x000768000c101b00 */
[----:B------:R3:W5:Y:S04]  /*9d10*/  @!P0 LD.E.64 R60, [R2.64] ;  /* 0x00000008023c8980 */ /* 0x000768000c101b00 */
[----:B------:R3:W5:Y:S02]  /*9d20*/  @!P3 LD.E.64 R18, [R14.64] ;  /* 0x000000080e12b980 */ /* 0x000764000c101b00 */
.L_x_1330:
[----:B---3--:R-:W-:Y:S05]  /*9d30*/  BSYNC B0 ;  /* 0x0000000000007941 */ /* 0x008fea0003800000 */
.L_x_1329:
[----:B-----5:R-:W-:Y:S01]  /*9d40*/  IMAD.MOV.U32 R2, RZ, RZ, R56 ;  /* 0x000000ffff027224 */ /* 0x020fe200078e0038 */
[----:B------:R-:W-:-:S04]  /*9d50*/  DEPBAR.LE SB0, 0x1 ;  /* 0x000080400000791a */ /* 0x000fc80000000000 */
        /* <DEDUP_REMOVED lines=9> */
[----:B------:R-:W-:-:S02]  /*9df0*/  MOV R4, R20 ;  /* 0x0000001400047202 */ /* 0x000fc40000000f00 */
        /* <DEDUP_REMOVED lines=10> */
[----:B------:R-:W-:Y:S01]  /*9ea0*/  IMAD.IADD R3, R36, 0x1, -R239 ;  /* 0x0000000124037824 */ /* 0x000fe200078e0aef */
[----:B------:R-:W-:Y:S01]  /*9eb0*/  PRMT R87, R2, 0x5410, R0 ;  /* 0x0000541002577816 */ /* 0x000fe20000000000 */
[----:B------:R-:W-:Y:S02]  /*9ec0*/  IMAD.MOV.U32 R2, RZ, RZ, R58 ;  /* 0x000000ffff027224 */ /* 0x000fe400078e003a */
[----:B------:R-:W-:Y:S01]  /*9ed0*/  IMAD.MOV.U32 R0, RZ, RZ, R59 ;  /* 0x000000ffff007224 */ /* 0x000fe200078e003b */
[----:B------:R-:W-:-:S04]  /*9ee0*/  IMNMX R36, R3, 0x80, PT ;  /* 0x0000008003247817 */ /* 0x000fc80003800200 */
[----:B------:R-:W-:Y:S01]  /*9ef0*/  PRMT R84, R2, 0x5410, R0 ;  /* 0x0000541002547816 */ /* 0x000fe20000000000 */
[----:B------:R-:W-:Y:S01]  /*9f00*/  IMAD.MOV.U32 R0, RZ, RZ, R19 ;  /* 0x000000ffff007224 */ /* 0x000fe200078e0013 */
[----:B------:R-:W-:Y:S01]  /*9f10*/  MOV R2, R18 ;  /* 0x0000001200027202 */ /* 0x000fe20000000f00 */
[----:B------:R-:W-:Y:S01]  /*9f20*/  BAR.SYNC.DEFER_BLOCKING 0x0 ;  /* 0x0000000000007b1d */ /* 0x000fe20000010000 */
[----:B------:R-:W-:Y:S02]  /*9f30*/  ISETP.GE.AND P0, PT, R215, R36, PT ;  /* 0x00000024d700720c */ /* 0x000fe40003f06270 */
[----:B------:R-:W-:Y:S01]  /*9f40*/  PRMT R82, R2, 0x5410, R0 ;  /* 0x0000541002527816 */ /* 0x000fe20000000000 */
[----:B------:R-:W-:Y:S01]  /*9f50*/  IMAD.MOV.U32 R2, RZ, RZ, R54 ;  /* 0x000000ffff027224 */ /* 0x000fe200078e0036 */
[----:B------:R-:W-:-:S04]  /*9f60*/  MOV R0, R55 ;  /* 0x0000003700007202 */ /* 0x000fc80000000f00 */
[----:B------:R-:W-:Y:S01]  /*9f70*/  PRMT R80, R2, 0x5410, R0 ;  /* 0x0000541002507816 */ /* 0x000fe20000000000 */
[----:B------:R-:W-:Y:S02]  /*9f80*/  IMAD.MOV.U32 R0, RZ, RZ, R49 ;  /* 0x000000ffff007224 */ /* 0x000fe400078e0031 */
[----:B------:R-:W-:-:S03]  /*9f90*/  IMAD.MOV.U32 R2, RZ, RZ, R48 ;  /* 0x000000ffff027224 */ /* 0x000fc600078e0030 */
[----:B------:R-:W-:Y:S01]  /*9fa0*/  PRMT R78, R0, 0x7610, R78 ;  /* 0x00007610004e7816 */ /* 0x000fe2000000004e */
[----:B------:R-:W-:Y:S01]  /*9fb0*/  IMAD.MOV.U32 R0, RZ, RZ, R43 ;  /* 0x000000ffff007224 */ /* 0x000fe200078e002b */
[----:B------:R-:W-:Y:S02]  /*9fc0*/  PRMT R77, R2, 0x7610, R77 ;  /* 0x00007610024d7816 */ /* 0x000fe4000000004d */
[----:B------:R-:W-:Y:S02]  /*9fd0*/  MOV R2, R42 ;  /* 0x0000002a00027202 */ /* 0x000fe40000000f00 */
[----:B------:R-:W-:Y:S02]  /*9fe0*/  PRMT R73, R0, 0x7610, R73 ;  /* 0x0000761000497816 */ /* 0x000fe40000000049 */
        /* <DEDUP_REMOVED lines=47> */
.L_x_1334:
[----:B------:R-:W-:Y:S05]  /*a2e0*/  BSYNC B0 ;  /* 0x0000000000007941 */ /* 0x000fea0003800000 */
.L_x_1333:
        /* <DEDUP_REMOVED lines=42> */
[----:B------:R-:W-:-:S05]  /*a590*/  FFMA.FTZ R3, R0, R9, R3 ;  /* 0x0000000900037223 */ /* 0x000fca0000010003 */
[----:B------:R-:W-:-:S05]  /*a5a0*/  F2FP.PACK_AB R5, R3, R2 ;  /* 0x000000020305723e */ /* 0x000fca00000000ff */
[----:B------:R1:W-:Y:S02]  /*a5b0*/  STS.128 [R210+0xc000], R4 ;  /* 0x00c00004d2007388 */ /* 0x0003e40000000c00 */
.L_x_1336:
[----:B------:R-:W-:Y:S05]  /*a5c0*/  BSYNC B0 ;  /* 0x0000000000007941 */ /* 0x000fea0003800000 */
.L_x_1335:
[----:B------:R-:W-:Y:S01]  /*a5d0*/  ISETP.GE.AND P0, PT, R142, c[0x0][0x27c], PT ;  /* 0x00009f008e007a0c */ /* 0x000fe20003f06270 */
[----:B------:R-:W-:-:S12]  /*a5e0*/  BSSY B0, `(.L_x_1337) ;  /* 0x000002c000007945 */ /* 0x000fd80003800000 */
[----:B------:R-:W-:Y:S05]  /*a5f0*/  @P0 BRA `(.L_x_1338) ;  /* 0x000002a000000947 */ /* 0x000fea0003800000 */
[----:B------:R-:W2:Y:S01]  /*a600*/  LDS.128 R8, [R209+0x10000] ;  /* 0x01000000d1087984 */ /* 0x000ea20000000c00 */
[----:B------:R-:W-:Y:S02]  /*a610*/  SHF.R.U32.HI R0, RZ, 0x10, R31 ;  /* 0x00000010ff007819 */ /* 0x000fe4000001161f */
[----:B------:R-:W-:Y:S02]  /*a620*/  SHF.R.U32.HI R2, RZ, 0x10, R29 ;  /* 0x00000010ff027819 */ /* 0x000fe4000001161d */
[----:B-1----:R-:W-:Y:S01]  /*a630*/  SHF.R.U64 R7, R30, 0x10, R31 ;  /* 0x000000101e077819 */ /* 0x002fe2000000121f */
[----:B------:R-:W-:Y:S01]  /*a640*/  HADD2.F32 R0, -RZ, R0.H0_H0 ;  /* 0x20000000ff007230 */ /* 0x000fe20000004100 */
[----:B------:R-:W-:Y:S01]  /*a650*/  SHF.R.U64 R12, R28, 0x10, R29 ;  /* 0x000000101c0c7819 */ /* 0x000fe2000000121d */
[----:B------:R-:W-:Y:S02]  /*a660*/  HADD2.F32 R2, -RZ, R2.H0_H0 ;  /* 0x20000002ff027230 */ /* 0x000fe40000004100 */
[----:B--2---:R-:W-:-:S02]  /*a670*/  HADD2.F32 R3, -RZ, R11.H1_H1 ;  /* 0x3000000bff037230 */ /* 0x004fc40000004100 */
[----:B------:R-:W-:Y:S02]  /*a680*/  HADD2.F32 R4, -RZ, R11.H0_H0 ;  /* 0x2000000bff047230 */ /* 0x000fe40000004100 */
[----:B------:R-:W-:Y:S01]  /*a690*/  HADD2.F32 R6, -RZ, R10.H1_H1 ;  /* 0x3000000aff067230 */ /* 0x000fe20000004100 */
[CC--:B------:R-:W-:Y:S02]  /*a6a0*/  FMUL.FTZ R5, R3.reuse, R0.reuse ;  /* 0x0000000003057220 */ /* 0x0c0fe40000410000 */
[C---:B------:R-:W-:Y:S02]  /*a6b0*/  FMUL.FTZ R0, R4.reuse, R0 ;  /* 0x0000000004007220 */ /* 0x040fe40000410000 */
[-C--:B------:R-:W-:Y:S01]  /*a6c0*/  FFMA.FTZ R15, R4, R2.reuse, -R5 ;  /* 0x00000002040f7223 */ /* 0x080fe20000010805 */
[----:B------:R-:W-:Y:S01]  /*a6d0*/  HADD2.F32 R4, -RZ, R8.H0_H0 ;  /* 0x20000008ff047230 */ /* 0x000fe20000004100 */
[----:B------:R-:W-:Y:S01]  /*a6e0*/  FFMA.FTZ R14, R3, R2, R0 ;  /* 0x00000002030e7223 */ /* 0x000fe20000010000 */
[----:B------:R-:W-:-:S02]  /*a6f0*/  HADD2.F32 R0, -RZ, R67.H0_H0 ;  /* 0x20000043ff007230 */ /* 0x000fc40000004100 */
[----:B------:R-:W-:Y:S02]  /*a700*/  HADD2.F32 R3, -RZ, R8.H1_H1 ;  /* 0x30000008ff037230 */ /* 0x000fe40000004100 */
[----:B------:R-:W-:-:S03]  /*a710*/  HADD2.F32 R2, -RZ, R68.H0_H0 ;  /* 0x20000044ff027230 */ /* 0x000fc60000004100 */
[CC--:B------:R-:W-:Y:S02]  /*a720*/  FMUL.FTZ R5, R3.reuse, R0.reuse ;  /* 0x0000000003057220 */ /* 0x0c0fe40000410000 */
[C---:B------:R-:W-:Y:S02]  /*a730*/  FMUL.FTZ R0, R4.reuse, R0 ;  /* 0x0000000004007220 */ /* 0x040fe40000410000 */
[-C--:B------:R-:W-:Y:S01]  /*a740*/  FFMA.FTZ R13, R4, R2.reuse, -R5 ;  /* 0x00000002040d7223 */ /* 0x080fe20000010805 */
[----:B------:R-:W-:Y:S01]  /*a750*/  HADD2.F32 R5, -RZ, R67.H1_H1 ;  /* 0x30000043ff057230 */ /* 0x000fe20000004100 */
[----:B------:R-:W-:Y:S01]  /*a760*/  FFMA.FTZ R11, R3, R2, R0 ;  /* 0x00000002030b7223 */ /* 0x000fe20000010000 */
[----:B------:R-:W-:Y:S02]  /*a770*/  HADD2.F32 R2, -RZ, R10.H0_H0 ;  /* 0x2000000aff027230 */ /* 0x000fe40000004100 */
[----:B------:R-:W-:Y:S02]  /*a780*/  HADD2.F32 R0, -RZ, R68.H1_H1 ;  /* 0x30000044ff007230 */ /* 0x000fe40000004100 */
[----:B------:R-:W-:Y:S01]  /*a790*/  HADD2.F32 R10, -RZ, R7.H0_H0 ;  /* 0x20000007ff0a7230 */ /* 0x000fe20000004100 */
[-C--:B------:R-:W-:Y:S01]  /*a7a0*/  FMUL.FTZ R7, R6, R5.reuse ;  /* 0x0000000506077220 */ /* 0x080fe20000410000 */
[--C-:B------:R-:W-:Y:S01]  /*a7b0*/  HADD2.F32 R3, -RZ, R9.reuse.H1_H1 ;  /* 0x30000009ff037230 */ /* 0x100fe20000004100 */
[C---:B------:R-:W-:Y:S01]  /*a7c0*/  FMUL.FTZ R5, R2.reuse, R5 ;  /* 0x0000000502057220 */ /* 0x040fe20000410000 */
[----:B------:R-:W-:Y:S01]  /*a7d0*/  HADD2.F32 R4, -RZ, R9.H0_H0 ;  /* 0x20000009ff047230 */ /* 0x000fe20000004100 */
[----:B------:R-:W-:Y:S01]  /*a7e0*/  FFMA.FTZ R8, R2, R0, -R7 ;  /* 0x0000000002087223 */ /* 0x000fe20000010807 */
[----:B------:R-:W-:Y:S01]  /*a7f0*/  HADD2.F32 R9, -RZ, R12.H0_H0 ;  /* 0x2000000cff097230 */ /* 0x000fe20000004100 */
[----:B------:R-:W-:-:S02]  /*a800*/  FMUL.FTZ R2, R3, R10 ;  /* 0x0000000a03027220 */ /* 0x000fc40000410000 */
[----:B------:R-:W-:Y:S02]  /*a810*/  FMUL.FTZ R7, R4, R10 ;  /* 0x0000000a04077220 */ /* 0x000fe40000410000 */
[----:B------:R-:W-:Y:S02]  /*a820*/  FFMA.FTZ R0, R6, R0, R5 ;  /* 0x0000000006007223 */ /* 0x000fe40000010005 */
[----:B------:R-:W-:Y:S01]  /*a830*/  FFMA.FTZ R2, R4, R9, -R2 ;  /* 0x0000000904027223 */ /* 0x000fe20000010802 */
[----:B------:R-:W-:Y:S01]  /*a840*/  F2FP.PACK_AB R4, R11, R13 ;  /* 0x0000000d0b04723e */ /* 0x000fe200000000ff */
[----:B------:R-:W-:Y:S01]  /*a850*/  FFMA.FTZ R3, R3, R9, R7 ;  /* 0x0000000903037223 */ /* 0x000fe20000010007 */
[----:B------:R-:W-:Y:S02]  /*a860*/  F2FP.PACK_AB R7, R14, R15 ;  /* 0x0000000f0e07723e */ /* 0x000fe400000000ff */
[----:B------:R-:W-:Y:S02]  /*a870*/  F2FP.PACK_AB R6, R0, R8 ;  /* 0x000000080006723e */ /* 0x000fe400000000ff */
[----:B------:R-:W-:-:S05]  /*a880*/  F2FP.PACK_AB R5, R3, R2 ;  /* 0x000000020305723e */ /* 0x000fca00000000ff */
[----:B------:R1:W-:Y:S02]  /*a890*/  STS.128 [R209+0x10000], R4 ;  /* 0x01000004d1007388 */ /* 0x0003e40000000c00 */
.L_x_1338:
[----:B------:R-:W-:Y:S05]  /*a8a0*/  BSYNC B0 ;  /* 0x0000000000007941 */ /* 0x000fea0003800000 */
.L_x_1337:
        /* <DEDUP_REMOVED lines=45> */
.L_x_1340:
[----:B------:R-:W-:Y:S05]  /*ab80*/  BSYNC B0 ;  /* 0x0000000000007941 */ /* 0x000fea0003800000 */
.L_x_1339:
        /* <DEDUP_REMOVED lines=45> */
.L_x_1342:
[----:B------:R-:W-:Y:S05]  /*ae60*/  BSYNC B0 ;  /* 0x0000000000007941 */ /* 0x000fea0003800000 */
.L_x_1341:
        /* <DEDUP_REMOVED lines=44> */
.L_x_1332:
[----:B------:R-:W-:Y:S05]  /*b130*/  BSYNC B1 ;  /* 0x0000000000017941 */ /* 0x000fea0003800000 */
.L_x_1331:
        /* <DEDUP_REMOVED lines=48> */
.L_x_1345:
[----:B------:R-:W-:Y:S05]  /*b440*/  BSYNC B0 ;  /* 0x0000000000007941 */ /* 0x000fea0003800000 */
.L_x_1344:
        /* <DEDUP_REMOVED lines=45> */
.L_x_1347:
[----:B------:R-:W-:Y:S05]  /*b720*/  BSYNC B0 ;  /* 0x0000000000007941 */ /* 0x000fea0003800000 */
.L_x_1346:
        /* <DEDUP_REMOVED lines=45> */
.L_x_1349:
[----:B------:R-:W-:Y:S05]  /*ba00*/  BSYNC B0 ;  /* 0x0000000000007941 */ /* 0x000fea0003800000 */
.L_x_1348:
        /* <DEDUP_REMOVED lines=45> */
.L_x_1351:
[----:B------:R-:W-:Y:S05]  /*bce0*/  BSYNC B0 ;  /* 0x0000000000007941 */ /* 0x000fea0003800000 */
.L_x_1350:
        /* <DEDUP_REMOVED lines=45> */
.L_x_1353:
[----:B------:R-:W-:Y:S05]  /*bfc0*/  BSYNC B0 ;  /* 0x0000000000007941 */ /* 0x000fea0003800000 */
.L_x_1352:
        /* <DEDUP_REMOVED lines=45> */
.L_x_1326:
        /* <DEDUP_REMOVED lines=44> */
[----:B------:R-:W-:Y:S01]  /*c560*/  ISETP.GE.AND P2, PT, R106, c[0x0][0x27c], PT ;  /* 0x00009f006a007a0c */ /* 0x000fe20003f46270 */
[----:B------:R-:W-:Y:S01]  /*c570*/  CS2R R30, SRZ ;  /* 0x00000000001e7805 */ /* 0x000fe2000001ff00 */
[----:B------:R-:W-:Y:S01]  /*c580*/  CS2R R28, SRZ ;  /* 0x00000000001c7805 */ /* 0x000fe2000001ff00 */
[----:B------:R-:W-:Y:S01]  /*c590*/  CS2R R46, SRZ ;  /* 0x00000000002e7805 */ /* 0x000fe2000001ff00 */
[----:B------:R-:W-:-:S05]  /*c5a0*/  CS2R R44, SRZ ;  /* 0x00000000002c7805 */ /* 0x000fca000001ff00 */
[C---:B------:R-:W-:Y:S01]  /*c5b0*/  @!P0 IMAD.SHL.U32 R0, R102.reuse, 0x2, RZ ;  /* 0x0000000266008824 */ /* 0x040fe200078e00ff */
[----:B------:R-:W-:-:S03]  /*c5c0*/  @!P0 SHF.L.U64.HI R5, R102, 0x1, R103 ;  /* 0x0000000166058819 */ /* 0x000fc60000010267 */
[----:B------:R-:W-:Y:S01]  /*c5d0*/  @!P2 IMAD.SHL.U32 R4, R225, 0x8, RZ ;  /* 0x00000008e104a824 */ /* 0x000fe200078e00ff */
[----:B------:R-:W-:-:S03]  /*c5e0*/  @!P0 IADD3 R16, P3, R12, R0, RZ ;  /* 0x000000000c108210 */ /* 0x000fc60007f7e0ff */
[----:B----4-:R-:W-:Y:S01]  /*c5f0*/  @!P2 IMAD.WIDE R10, R4, 0x2, R12 ;  /* 0x00000002040aa825 */ /* 0x010fe200078e020c */
[----:B------:R-:W-:Y:S02]  /*c600*/  @!P0 IADD3.X R17, R13, R5, RZ, P3, !PT ;  /* 0x000000050d118210 */ /* 0x000fe40001ffe4ff */
[----:B---3--:R-:W-:Y:S01]  /*c610*/  @!P0 IADD3 R14, P3, R2, R0, RZ ;  /* 0x00000000020e8210 */ /* 0x008fe20007f7e0ff */
[----:B-1----:R-:W-:Y:S01]  /*c620*/  @!P2 IMAD.WIDE R8, R4, 0x2, R2 ;  /* 0x000000020408a825 */ /* 0x002fe200078e0202 */
[----:B------:R-:W-:Y:S01]  /*c630*/  @!P1 SHF.L.U32 R0, R224, 0x3, RZ ;  /* 0x00000003e0009819 */ /* 0x000fe200000006ff */
[----:B------:R1:W5:Y:S01]  /*c640*/  @!P2 LD.E.128 R32, [R10.64] ;  /* 0x000000080a20a980 */ /* 0x000362000c101d00 */
[----:B------:R-:W-:Y:S01]  /*c650*/  CS2R R42, SRZ ;  /* 0x00000000002a7805 */ /* 0x000fe2000001ff00 */
[----:B------:R-:W-:Y:S02]  /*c660*/  @!P0 IMAD.X R15, R3, 0x1, R5, P3 ;  /* 0x00000001030f8824 */ /* 0x000fe400018e0605 */
[C---:B------:R-:W-:Y:S01]  /*c670*/  @!P1 IMAD.WIDE R6, R0.reuse, 0x2, R12 ;  /* 0x0000000200069825 */ /* 0x040fe200078e020c */
[----:B------:R2:W5:Y:S01]  /*c680*/  @!P2 LD.E.128 R28, [R8.64] ;  /* 0x00000008081ca980 */ /* 0x000562000c101d00 */
[----:B------:R-:W-:Y:S01]  /*c690*/  CS2R R40, SRZ ;  /* 0x0000000000287805 */ /* 0x000fe2000001ff00 */
[----:B------:R-:W-:Y:S01]  /*c6a0*/  CS2R R4, SRZ ;  /* 0x0000000000047805 */ /* 0x000fe2000001ff00 */
[----:B------:R-:W-:Y:S01]  /*c6b0*/  @!P1 IMAD.WIDE R12, R0, 0x2, R2 ;  /* 0x00000002000c9825 */ /* 0x000fe200078e0202 */
[----:B------:R3:W5:Y:S04]  /*c6c0*/  @!P1 LD.E.128 R44, [R6.64] ;  /* 0x00000008062c9980 */ /* 0x000768000c101d00 */
[----:B------:R4:W5:Y:S01]  /*c6d0*/  @!P1 LD.E.128 R40, [R12.64] ;  /* 0x000000080c289980 */ /* 0x000962000c101d00 */
[----:B-1----:R-:W-:Y:S01]  /*c6e0*/  CS2R R10, SRZ ;  /* 0x00000000000a7805 */ /* 0x002fe2000001ff00 */
[----:B--2---:R-:W-:Y:S01]  /*c6f0*/  CS2R R8, SRZ ;  /* 0x0000000000087805 */ /* 0x004fe2000001ff00 */
[----:B---3--:R-:W-:-:S05]  /*c700*/  CS2R R6, SRZ ;  /* 0x0000000000067805 */ /* 0x008fca000001ff00 */
[----:B------:R4:W5:Y:S04]  /*c710*/  @!P0 LD.E.128 R8, [R16.64] ;  /* 0x0000000810088980 */ /* 0x000968000c101d00 */
[----:B------:R4:W5:Y:S02]  /*c720*/  @!P0 LD.E.128 R4, [R14.64] ;  /* 0x000000080e048980 */ /* 0x000964000c101d00 */
.L_x_1355:
[----:B--2---:R-:W-:Y:S05]  /*c730*/  BSYNC B0 ;  /* 0x0000000000007941 */ /* 0x004fea0003800000 */
.L_x_1354:
[----:B------:R-:W-:Y:S01]  /*c740*/  IADD3 R0, R18, 0x40, RZ ;  /* 0x0000004012007810 */ /* 0x000fe20007ffe0ff */
[----:B---3-5:R-:W-:Y:S01]  /*c750*/  IMAD.MOV.U32 R2, RZ, RZ, R44 ;  /* 0x000000ffff027224 */ /* 0x028fe200078e002c */
[----:B----4-:R-:W-:Y:S01]  /*c760*/  MOV R16, R6 ;  /* 0x0000000600107202 */ /* 0x010fe20000000f00 */
[----:B------:R-:W-:Y:S01]  /*c770*/  IMAD.MOV.U32 R12, RZ, RZ, R46 ;  /* 0x000000ffff0c7224 */ /* 0x000fe200078e002e */
[----:B------:R-:W-:Y:S01]  /*c780*/  ISETP.GE.AND P0, PT, R0, R36, PT ;  /* 0x000000240000720c */ /* 0x000fe20003f06270 */
[----:B------:R-:W-:Y:S01]  /*c790*/  IMAD.MOV.U32 R0, RZ, RZ, R45 ;  /* 0x000000ffff007224 */ /* 0x000fe200078e002d */
[----:B------:R-:W-:Y:S01]  /*c7a0*/  PRMT R80, R80, 0x5410, R2 ;  /* 0x0000541050507816 */ /* 0x000fe20000000002 */
[----:B-1----:R-:W-:Y:S01]  /*c7b0*/  IMAD.MOV.U32 R3, RZ, RZ, R47 ;  /* 0x000000ffff037224 */ /* 0x002fe200078e002f */
[----:B------:R1:W2:Y:S01]  /*c7c0*/  SHFL.IDX PT, R13, R20, 0x1, 0x1c1f ;  /* 0x003c1f00140d7f89 */ /* 0x0002a200000e0000 */
        /* <DEDUP_REMOVED lines=9> */
[----:B------:R-:W-:Y:S01]  /*c860*/  BSSY B0, `(.L_x_1356) ;  /* 0x000004c000007945 */ /* 0x000fe20003800000 */
        /* <DEDUP_REMOVED lines=52> */
[----:B------:R-:W-:Y:S01]  /*cbb0*/  @!P0 SHF.L.U64.HI R18, R102, 0x1, R103 ;  /* 0x0000000166128819 */ /* 0x000fe20000010267 */
[----:B------:R-:W-:-:S03]  /*cbc0*/  @!P2 IMAD.SHL.U32 R15, R225, 0x8, RZ ;  /* 0x00000008e10fa824 */ /* 0x000fc600078e00ff */
[----:B----4-:R-:W-:Y:S01]  /*cbd0*/  @!P0 IADD3 R16, P3, R12, R0, RZ ;  /* 0x000000000c108210 */ /* 0x010fe20007f7e0ff */
[----:B------:R-:W-:-:S03]  /*cbe0*/  @!P2 IMAD.WIDE R24, R15, 0x2, R12 ;  /* 0x000000020f18a825 */ /* 0x000fc600078e020c */
[----:B------:R-:W-:Y:S01]  /*cbf0*/  @!P0 IADD3.X R17, R13, R18, RZ, P3, !PT ;  /* 0x000000120d118210 */ /* 0x000fe20001ffe4ff */
[----:B-1-3--:R-:W-:Y:S01]  /*cc00*/  @!P2 IMAD.WIDE R22, R15, 0x2, R2 ;  /* 0x000000020f16a825 */ /* 0x00afe200078e0202 */
[----:B------:R-:W-:Y:S01]  /*cc10*/  @!P0 IADD3 R14, P3, R2, R0, RZ ;  /* 0x00000000020e8210 */ /* 0x000fe20007f7e0ff */
[----:B------:R1:W5:Y:S01]  /*cc20*/  @!P2 LD.E.128 R52, [R24.64] ;  /* 0x000000081834a980 */ /* 0x000362000c101d00 */
[----:B------:R-:W-:Y:S01]  /*cc30*/  @!P1 SHF.L.U32 R0, R224, 0x3, RZ ;  /* 0x00000003e0009819 */ /* 0x000fe200000006ff */
[----:B------:R-:W-:Y:S01]  /*cc40*/  CS2R R66, SRZ ;  /* 0x0000000000427805 */ /* 0x000fe2000001ff00 */
[----:B------:R-:W-:Y:S01]  /*cc50*/  CS2R R64, SRZ ;  /* 0x0000000000407805 */ /* 0x000fe2000001ff00 */
[----:B------:R-:W-:Y:S01]  /*cc60*/  CS2R R26, SRZ ;  /* 0x00000000001a7805 */ /* 0x000fe2000001ff00 */
[----:B------:R-:W-:Y:S01]  /*cc70*/  CS2R R50, SRZ ;  /* 0x0000000000327805 */ /* 0x000fe2000001ff00 */
[C---:B------:R-:W-:Y:S01]  /*cc80*/  @!P1 IMAD.WIDE R20, R0.reuse, 0x2, R12 ;  /* 0x0000000200149825 */ /* 0x040fe200078e020c */
[----:B------:R-:W-:Y:S01]  /*cc90*/  CS2R R48, SRZ ;  /* 0x0000000000307805 */ /* 0x000fe2000001ff00 */
[----:B------:R2:W5:Y:S02]  /*cca0*/  @!P2 LD.E.128 R56, [R22.64] ;  /* 0x000000081638a980 */ /* 0x000564000c101d00 */
[----:B------:R-:W-:-:S02]  /*ccb0*/  @!P1 IMAD.WIDE R12, R0, 0x2, R2 ;  /* 0x00000002000c9825 */ /* 0x000fc400078e0202 */
[----:B------:R2:W5:Y:S02]  /*ccc0*/  @!P1 LD.E.128 R68, [R20.64] ;  /* 0x0000000814449980 */ /* 0x000564000c101d00 */
[----:B------:R-:W-:Y:S02]  /*ccd0*/  @!P0 IMAD.X R15, R3, 0x1, R18, P3 ;  /* 0x00000001030f8824 */ /* 0x000fe400018e0612 */
[----:B------:R2:W5:Y:S04]  /*cce0*/  @!P1 LD.E.128 R64, [R12.64] ;  /* 0x000000080c409980 */ /* 0x000568000c101d00 */
[----:B------:R2:W5:Y:S01]  /*ccf0*/  @!P0 LD.E.128 R48, [R14.64] ;  /* 0x000000080e308980 */ /* 0x000562000c101d00 */
[----:B-1----:R-:W-:-:S06]  /*cd00*/  CS2R R24, SRZ ;  /* 0x0000000000187805 */ /* 0x002fcc000001ff00 */
[----:B------:R2:W5:Y:S02]  /*cd10*/  @!P0 LD.E.128 R24, [R16.64] ;  /* 0x0000000810188980 */ /* 0x000564000c101d00 */
.L_x_1357:
[----:B--2---:R-:W-:Y:S05]  /*cd20*/  BSYNC B0 ;  /* 0x0000000000007941 */ /* 0x004fea0003800000 */
.L_x_1356:
[----:B-1---5:R-:W-:Y:S01]  /*cd30*/  IMAD.MOV.U32 R2, RZ, RZ, R68 ;  /* 0x000000ffff027224 */ /* 0x022fe200078e0044 */
[----:B------:R-:W-:-:S04]  /*cd40*/  DEPBAR.LE SB0, 0x1 ;  /* 0x000080400000791a */ /* 0x000fc80000000000 */
[----:B------:R-:W-:Y:S01]  /*cd50*/  IMAD.MOV.U32 R0, RZ, RZ, R69 ;  /* 0x000000ffff007224 */ /* 0x000fe200078e0045 */
[----:B------:R-:W-:Y:S01]  /*cd60*/  PRMT R93, R93, 0x5410, R2 ;  /* 0x000054105d5d7816 */ /* 0x000fe20000000002 */
[----:B----4-:R-:W-:Y:S01]  /*cd70*/  IMAD.MOV.U32 R12, RZ, RZ, R70 ;  /* 0x000000ffff0c7224 */ /* 0x010fe200078e0046 */
[----:B------:R-:W-:Y:S01]  /*cd80*/  MOV R2, R52 ;  /* 0x0000003400027202 */ /* 0x000fe20000000f00 */
[----:B---3--:R-:W-:Y:S01]  /*cd90*/  IMAD.MOV.U32 R3, RZ, RZ, R71 ;  /* 0x000000ffff037224 */ /* 0x008fe200078e0047 */
        /* <DEDUP_REMOVED lines=9> */
[----:B------:R-:W-:Y:S01]  /*ce30*/  BSSY B1, `(.L_x_1358) ;  /* 0x000014b000017945 */ /* 0x000fe20003800000 */
        /* <DEDUP_REMOVED lines=19> */
[----:B------:R-:W-:Y:S01]  /*cf70*/  PRMT R89, R0, 0x7610, R89 ;  /* 0x0000761000597816 */ /* 0x000fe20000000059 */
[----:B------:R-:W-:Y:S01]  /*cf80*/  IMAD.MOV.U32 R0, RZ, RZ, R57 ;  /* 0x000000ffff007224 */ /* 0x000fe200078e0039 */
[----:B------:R-:W-:Y:S01]  /*cf90*/  BAR.SYNC.DEFER_BLOCKING 0x0 ;  /* 0x0000000000007b1d */ /* 0x000fe20000010000 */
[----:B------:R-:W-:-:S03]  /*cfa0*/  ISETP.GE.AND P0, PT, R215, R72, PT ;  /* 0x00000048d700720c */ /* 0x000fc60003f06270 */
[----:B------:R-:W-:Y:S01]  /*cfb0*/  PRMT R87, R0, 0x5410, R2 ;  /* 0x0000541000577816 */ /* 0x000fe20000000002 */
[----:B------:R-:W-:Y:S01]  /*cfc0*/  IMAD.MOV.U32 R0, RZ, RZ, R51 ;  /* 0x000000ffff007224 */ /* 0x000fe200078e0033 */
[----:B------:R-:W-:-:S04]  /*cfd0*/  MOV R2, R50 ;  /* 0x0000003200027202 */ /* 0x000fc80000000f00 */
[----:B------:R-:W-:Y:S01]  /*cfe0*/  PRMT R83, R83, 0x5410, R2 ;  /* 0x0000541053537816 */ /* 0x000fe20000000002 */
[----:B------:R-:W-:Y:S01]  /*cff0*/  IMAD.MOV.U32 R2, RZ, RZ, R48 ;  /* 0x000000ffff027224 */ /* 0x000fe200078e0030 */
[----:B------:R-:W-:Y:S01]  /*d000*/  PRMT R84, R0, 0x7610, R84 ;  /* 0x0000761000547816 */ /* 0x000fe20000000054 */
[----:B------:R-:W-:-:S05]  /*d010*/  IMAD.MOV.U32 R0, RZ, RZ, R49 ;  /* 0x000000ffff007224 */ /* 0x000fca00078e0031 */
[----:B------:R-:W-:Y:S01]  /*d020*/  PRMT R82, R0, 0x5410, R2 ;  /* 0x0000541000527816 */ /* 0x000fe20000000002 */
[----:B------:R-:W-:Y:S05]  /*d030*/  @P0 BRA `(.L_x_1359) ;  /* 0x000012a000000947 */ /* 0x000fea0003800000 */
[----:B------:R-:W-:Y:S01]  /*d040*/  ISETP.GE.AND P0, PT, R102, c[0x0][0x27c], PT ;  /* 0x00009f0066007a0c */ /* 0x000fe20003f06270 */
[----:B------:R-:W-:-:S12]  /*d050*/  BSSY B0, `(.L_x_1360) ;  /* 0x0000062000007945 */ /* 0x000fd80003800000 */
[----:B------:R-:W-:Y:S05]  /*d060*/  @P0 BRA `(.L_x_1361) ;  /* 0x0000060000000947 */ /* 0x000fea0003800000 */
[----:B------:R-:W2:Y:S01]  /*d070*/  LDL R100, [R1+0x4c] ;  /* 0x00004c0001647983 */ /* 0x000ea20000100800 */
[----:B------:R-:W-:Y:S02]  /*d080*/  MOV R2, c[0x0][0x27c] ;  /* 0x00009f0000027a02 */ /* 0x000fe40000000f00 */
[----:B------:R-:W-:Y:S02]  /*d090*/  SHF.R.U64 R36, R8, 0x10, R9 ;  /* 0x0000001008247819 */ /* 0x000fe40000001209 */
[----:B------:R-:W-:Y:S02]  /*d0a0*/  LEA.HI R2, R2, R243, RZ, 0x1d ;  /* 0x000000f302027211 */ /* 0x000fe400078fe8ff */
[----:B------:R-:W-:Y:S02]  /*d0b0*/  SHF.R.U64 R8, R4, 0x10, R5 ;  /* 0x0000001004087819 */ /* 0x000fe40000001205 */
        /* <DEDUP_REMOVED lines=10> */
[----:B------:R-:W-:-:S04]  /*d160*/  HADD2.F32 R0, -RZ, R37.H0_H0 ;  /* 0x20000025ff007230 */ /* 0x000fc80000004100 */
[----:B------:R-:W1:Y:S02]  /*d170*/  LDS.128 R20, [R14+0xc100] ;  /* 0x00c100000e147984 */ /* 0x000e640000000c00 */
        /* <DEDUP_REMOVED lines=8> */
[----:B------:R-:W-:Y:S01]  /*d200*/  HADD2.F32 R2, -RZ, R17.H1_H1 ;  /* 0x30000011ff027230 */ /* 0x000fe20000004100 */
[----:B------:R-:W-:Y:S02]  /*d210*/  SHF.R.U32.HI R3, RZ, 0x10, R9 ;  /* 0x00000010ff037819 */ /* 0x000fe40000011609 */
[----:B------:R-:W-:Y:S01]  /*d220*/  SHF.R.U64 R9, R10, 0x10, R11 ;  /* 0x000000100a097819 */ /* 0x000fe2000000120b */
[----:B------:R-:W-:-:S02]  /*d230*/  HADD2.F32 R4, -RZ, R0.H0_H0 ;  /* 0x20000000ff047230 */ /* 0x000fc40000004100 */
[----:B------:R-:W-:Y:S02]  /*d240*/  HADD2.F32 R0, -RZ, R21.H1_H1 ;  /* 0x30000015ff007230 */ /* 0x000fe40000004100 */
[----:B------:R-:W-:Y:S01]  /*d250*/  HADD2.F32 R5, -RZ, R3.H0_H0 ;  /* 0x20000003ff057230 */ /* 0x000fe20000004100 */
[-C--:B------:R-:W-:Y:S01]  /*d260*/  FMUL.FTZ R3, R2, R4.reuse ;  /* 0x0000000402037220 */ /* 0x080fe20000410000 */
[----:B------:R-:W-:Y:S01]  /*d270*/  HADD2.F32 R9, -RZ, R9.H0_H0 ;  /* 0x20000009ff097230 */ /* 0x000fe20000004100 */
[C---:B------:R-:W-:Y:S02]  /*d280*/  FMUL.FTZ R4, R0.reuse, R4 ;  /* 0x0000000400047220 */ /* 0x040fe40000410000 */
[-C--:B------:R-:W-:Y:S01]  /*d290*/  FFMA.FTZ R37, R0, R5.reuse, R3 ;  /* 0x0000000500257223 */ /* 0x080fe20000010003 */
[----:B------:R-:W-:Y:S01]  /*d2a0*/  HADD2.F32 R0, -RZ, R39.H0_H0 ;  /* 0x20000027ff007230 */ /* 0x000fe20000004100 */
[----:B------:R-:W-:Y:S01]  /*d2b0*/  FFMA.FTZ R38, R2, R5, -R4 ;  /* 0x0000000502267223 */ /* 0x000fe20000010804 */
[----:B------:R-:W-:-:S02]  /*d2c0*/  HADD2.F32 R3, -RZ, R20.H0_H0 ;  /* 0x20000014ff037230 */ /* 0x000fc40000004100 */
        /* <DEDUP_REMOVED lines=8> */
[----:B------:R-:W-:Y:S02]  /*d350*/  HADD2.F32 R3, -RZ, R22.H0_H0 ;  /* 0x20000016ff037230 */ /* 0x000fe40000004100 */
[----:B------:R-:W-:-:S03]  /*d360*/  HADD2.F32 R2, -RZ, R63.H0_H0 ;  /* 0x2000003fff027230 */ /* 0x000fc60000004100 */
[CC--:B------:R-:W-:Y:S02]  /*d370*/  FMUL.FTZ R5, R3.reuse, R0.reuse ;  /* 0x0000000003057220 */ /* 0x0c0fe40000410000 */
[C---:B------:R-:W-:Y:S02]  /*d380*/  FMUL.FTZ R0, R4.reuse, R0 ;  /* 0x0000000004007220 */ /* 0x040fe40000410000 */
[-C--:B------:R-:W-:Y:S01]  /*d390*/  FFMA.FTZ R21, R4, R2.reuse, -R5 ;  /* 0x0000000204157223 */ /* 0x080fe20000010805 */
[----:B------:R-:W-:Y:S01]  /*d3a0*/  HADD2.F32 R4, -RZ, R19.H0_H0 ;  /* 0x20000013ff047230 */ /* 0x000fe20000004100 */
[----:B------:R-:W-:Y:S01]  /*d3b0*/  FFMA.FTZ R15, R3, R2, R0 ;  /* 0x00000002030f7223 */ /* 0x000fe20000010000 */
[----:B------:R-:W-:Y:S02]  /*d3c0*/  HADD2.F32 R0, -RZ, R62.H1_H1 ;  /* 0x3000003eff007230 */ /* 0x000fe40000004100 */
[----:B------:R-:W-:Y:S02]  /*d3d0*/  HADD2.F32 R3, -RZ, R23.H0_H0 ;  /* 0x20000017ff037230 */ /* 0x000fe40000004100 */
        /* <DEDUP_REMOVED lines=12> */
[----:B------:R-:W-:-:S03]  /*d4a0*/  HADD2.F32 R7, -RZ, R3.H0_H0 ;  /* 0x20000003ff077230 */ /* 0x000fc60000004100 */
[----:B------:R-:W-:-:S04]  /*d4b0*/  FMUL.FTZ R3, R0, R4 ;  /* 0x0000000400037220 */ /* 0x000fc80000410000 */
[CC--:B------:R-:W-:Y:S02]  /*d4c0*/  FFMA.FTZ R11, R2.reuse, R7.reuse, -R3 ;  /* 0x00000007020b7223 */ /* 0x0c0fe40000010803 */
[----:B------:R-:W-:Y:S01]  /*d4d0*/  FMUL.FTZ R2, R2, R4 ;  /* 0x0000000402027220 */ /* 0x000fe20000410000 */
[----:B------:R-:W-:Y:S02]  /*d4e0*/  HADD2.F32 R4, -RZ, R8.H0_H0 ;  /* 0x20000008ff047230 */ /* 0x000fe40000004100 */
[----:B------:R-:W-:Y:S01]  /*d4f0*/  HADD2.F32 R8, -RZ, R36.H0_H0 ;  /* 0x20000024ff087230 */ /* 0x000fe20000004100 */
[----:B------:R-:W-:Y:S01]  /*d500*/  FFMA.FTZ R7, R0, R7, R2 ;  /* 0x0000000700077223 */ /* 0x000fe20000010002 */
[----:B------:R-:W-:Y:S01]  /*d510*/  HADD2.F32 R2, -RZ, R16.H1_H1 ;  /* 0x30000010ff027230 */ /* 0x000fe20000004100 */
[----:B------:R-:W-:Y:S01]  /*d520*/  F2FP.PACK_AB R11, R11, R13 ;  /* 0x0000000d0b0b723e */ /* 0x000fe200000000ff */
[----:B------:R-:W-:Y:S02]  /*d530*/  HADD2.F32 R0, -RZ, R20.H1_H1 ;  /* 0x30000014ff007230 */ /* 0x000fe40000004100 */
[----:B------:R-:W-:Y:S01]  /*d540*/  F2FP.PACK_AB R7, R7, R12 ;  /* 0x0000000c0707723e */ /* 0x000fe200000000ff */
[----:B------:R-:W-:-:S02]  /*d550*/  FMUL.FTZ R3, R2, R4 ;  /* 0x0000000402037220 */ /* 0x000fc40000410000 */
[C---:B------:R-:W-:Y:S02]  /*d560*/  FMUL.FTZ R4, R0.reuse, R4 ;  /* 0x0000000400047220 */ /* 0x040fe40000410000 */
[-C--:B------:R-:W-:Y:S01]  /*d570*/  FFMA.FTZ R6, R0, R8.reuse, R3 ;  /* 0x0000000800067223 */ /* 0x080fe20000010003 */
[----:B------:R-:W-:Y:S01]  /*d580*/  HADD2.F32 R0, -RZ, R22.H1_H1 ;  /* 0x30000016ff007230 */ /* 0x000fe20000004100 */
[----:B------:R-:W-:Y:S01]  /*d590*/  FFMA.FTZ R8, R2, R8, -R4 ;  /* 0x0000000802087223 */ /* 0x000fe20000010804 */
[----:B------:R-:W-:-:S03]  /*d5a0*/  HADD2.F32 R2, -RZ, R18.H1_H1 ;  /* 0x30000012ff027230 */ /* 0x000fc60000004100 */
[----:B------:R-:W-:Y:S01]  /*d5b0*/  FMUL.FTZ R4, R0, R5 ;  /* 0x0000000500047220 */ /* 0x000fe20000410000 */
[----:B------:R-:W-:Y:S01]  /*d5c0*/  F2FP.PACK_AB R8, R8, R39 ;  /* 0x000000270808723e */ /* 0x000fe200000000ff */
[C---:B------:R-:W-:Y:S01]  /*d5d0*/  FMUL.FTZ R3, R2.reuse, R5 ;  /* 0x0000000502037220 */ /* 0x040fe20000410000 */
        /* <DEDUP_REMOVED lines=9> */
.L_x_1361:
[----:B------:R-:W-:Y:S05]  /*d670*/  BSYNC B0 ;  /* 0x0000000000007941 */ /* 0x000fea0003800000 */
.L_x_1360:
[----:B------:R-:W-:Y:S01]  /*d680*/  ISETP.GE.AND P0, PT, R106, c[0x0][0x27c], PT ;  /* 0x00009f006a007a0c */ /* 0x000fe20003f06270 */
[----:B------:R-:W-:-:S12]  /*d690*/  BSSY B0, `(.L_x_1362) ;  /* 0x0000062000007945 */ /* 0x000fd80003800000 */
[----:B------:R-:W-:Y:S05]  /*d6a0*/  @P0 BRA `(.L_x_1363) ;  /* 0x0000060000000947 */ /* 0x000fea0003800000 */
[----:B------:R-:W2:Y:S01]  /*d6b0*/  LDL R37, [R1+0x48] ;  /* 0x0000480001257983 */ /* 0x000ea20000100800 */
[----:B------:R-:W-:-:S04]  /*d6c0*/  MOV R0, c[0x0][0x27c] ;  /* 0x00009f0000007a02 */ /* 0x000fc80000000f00 */
        /* <DEDUP_REMOVED lines=12> */
[----:B-1----:R-:W1:Y:S02]  /*d790*/  LDS.128 R12, [R16+0xc100] ;  /* 0x00c10000100c7984 */ /* 0x002e640000000c00 */
        /* <DEDUP_REMOVED lines=47> */
[-C--:B------:R-:W-:Y:S02]  /*da90*/  FMUL.FTZ R5, R4, R0.reuse ;  /* 0x0000000004057220 */ /* 0x080fe40000410000 */
[C---:B------:R-:W-:Y:S02]  /*daa0*/  FMUL.FTZ R0, R3.reuse, R0 ;  /* 0x0000000003007220 */ /* 0x040fe40000410000 */
[-C--:B------:R-:W-:Y:S01]  /*dab0*/  FFMA.FTZ R7, R3, R2.reuse, R5 ;  /* 0x0000000203077223 */ /* 0x080fe20000010005 */
[----:B------:R-:W-:Y:S01]  /*dac0*/  SHF.R.U64 R3, R32, 0x10, R33 ;  /* 0x0000001020037819 */ /* 0x000fe20000001221 */
[----:B------:R-:W-:Y:S01]  /*dad0*/  FFMA.FTZ R11, R4, R2, -R0 ;  /* 0x00000002040b7223 */ /* 0x000fe20000010800 */
[----:B------:R-:W-:Y:S01]  /*dae0*/  SHF.R.U64 R0, R28, 0x10, R29 ;  /* 0x000000101c007819 */ /* 0x000fe2000000121d */
[----:B------:R-:W-:Y:S01]  /*daf0*/  HADD2.F32 R2, -RZ, R8.H1_H1 ;  /* 0x30000008ff027230 */ /* 0x000fe20000004100 */
[----:B------:R-:W-:Y:S01]  /*db00*/  SHF.R.U64 R5, R30, 0x10, R31 ;  /* 0x000000101e057819 */ /* 0x000fe2000000121f */
[----:B------:R-:W-:Y:S01]  /*db10*/  HADD2.F32 R8, -RZ, R3.H0_H0 ;  /* 0x20000003ff087230 */ /* 0x000fe20000004100 */
[----:B------:R-:W-:Y:S01]  /*db20*/  F2FP.PACK_AB R7, R7, R9 ;  /* 0x000000090707723e */ /* 0x000fe200000000ff */
[----:B------:R-:W-:Y:S01]  /*db30*/  HADD2.F32 R4, -RZ, R0.H0_H0 ;  /* 0x20000000ff047230 */ /* 0x000fe20000004100 */
[----:B------:R-:W-:Y:S01]  /*db40*/  F2FP.PACK_AB R11, R11, R13 ;  /* 0x0000000d0b0b723e */ /* 0x000fe200000000ff */
[----:B------:R-:W-:Y:S01]  /*db50*/  HADD2.F32 R0, -RZ, R12.H1_H1 ;  /* 0x3000000cff007230 */ /* 0x000fe20000004100 */
[----:B------:R-:W-:Y:S01]  /*db60*/  F2FP.PACK_AB R9, R22, R36 ;  /* 0x000000241609723e */ /* 0x000fe200000000ff */
[----:B------:R-:W-:Y:S01]  /*db70*/  HADD2.F32 R5, -RZ, R5.H0_H0 ;  /* 0x20000005ff057230 */ /* 0x000fe20000004100 */
[----:B------:R-:W-:-:S02]  /*db80*/  FMUL.FTZ R3, R2, R4 ;  /* 0x0000000402037220 */ /* 0x000fc40000410000 */
[C---:B------:R-:W-:Y:S02]  /*db90*/  FMUL.FTZ R4, R0.reuse, R4 ;  /* 0x0000000400047220 */ /* 0x040fe40000410000 */
[-C--:B------:R-:W-:Y:S01]  /*dba0*/  FFMA.FTZ R6, R0, R8.reuse, R3 ;  /* 0x0000000800067223 */ /* 0x080fe20000010003 */
[----:B------:R-:W-:Y:S01]  /*dbb0*/  SHF.R.U64 R3, R34, 0x10, R35 ;  /* 0x0000001022037819 */ /* 0x000fe20000001223 */
[----:B------:R-:W-:Y:S01]  /*dbc0*/  FFMA.FTZ R8, R2, R8, -R4 ;  /* 0x0000000802087223 */ /* 0x000fe20000010804 */
[----:B------:R-:W-:Y:S02]  /*dbd0*/  HADD2.F32 R0, -RZ, R14.H1_H1 ;  /* 0x3000000eff007230 */ /* 0x000fe40000004100 */
[----:B------:R-:W-:Y:S02]  /*dbe0*/  HADD2.F32 R2, -RZ, R10.H1_H1 ;  /* 0x3000000aff027230 */ /* 0x000fe40000004100 */
[----:B------:R-:W-:Y:S01]  /*dbf0*/  HADD2.F32 R10, -RZ, R3.H0_H0 ;  /* 0x20000003ff0a7230 */ /* 0x000fe20000004100 */
[-C--:B------:R-:W-:Y:S01]  /*dc00*/  FMUL.FTZ R4, R0, R5.reuse ;  /* 0x0000000500047220 */ /* 0x080fe20000410000 */
[----:B------:R-:W-:Y:S01]  /*dc10*/  F2FP.PACK_AB R8, R8, R20 ;  /* 0x000000140808723e */ /* 0x000fe200000000ff */
[C---:B------:R-:W-:Y:S01]  /*dc20*/  FMUL.FTZ R3, R2.reuse, R5 ;  /* 0x0000000502037220 */ /* 0x040fe20000410000 */
[----:B------:R-:W-:Y:S01]  /*dc30*/  F2FP.PACK_AB R5, R21, R23 ;  /* 0x000000171505723e */ /* 0x000fe200000000ff */
[-C--:B------:R-:W-:Y:S01]  /*dc40*/  FFMA.FTZ R2, R2, R10.reuse, -R4 ;  /* 0x0000000a02027223 */ /* 0x080fe20000010804 */
[----:B------:R-:W-:Y:S01]  /*dc50*/  F2FP.PACK_AB R4, R6, R19 ;  /* 0x000000130604723e */ /* 0x000fe200000000ff */
[----:B------:R-:W-:-:S03]  /*dc60*/  FFMA.FTZ R3, R0, R10, R3 ;  /* 0x0000000a00037223 */ /* 0x000fc60000010003 */
[----:B------:R-:W-:Y:S02]  /*dc70*/  F2FP.PACK_AB R10, R2, R17 ;  /* 0x00000011020a723e */ /* 0x000fe400000000ff */
[----:B------:R-:W-:-:S03]  /*dc80*/  F2FP.PACK_AB R6, R3, R18 ;  /* 0x000000120306723e */ /* 0x000fc600000000ff */
[----:B------:R1:W-:Y:S04]  /*dc90*/  STS.128 [R37], R8 ;  /* 0x0000000825007388 */ /* 0x0003e80000000c00 */
[----:B------:R1:W-:Y:S02]  /*dca0*/  STS.128 [R16+0xc100], R4 ;  /* 0x00c1000410007388 */ /* 0x0003e40000000c00 */
.L_x_1363:
[----:B------:R-:W-:Y:S05]  /*dcb0*/  BSYNC B0 ;  /* 0x0000000000007941 */ /* 0x000fea0003800000 */
.L_x_1362:
[----:B------:R-:W-:-:S13]  /*dcc0*/  ISETP.GE.AND P0, PT, R105, c[0x0][0x27c], PT ;  /* 0x00009f0069007a0c */ /* 0x000fda0003f06270 */
[----:B------:R-:W-:Y:S05]  /*dcd0*/  @P0 BRA `(.L_x_1359) ;  /* 0x0000060000000947 */ /* 0x000fea0003800000 */
[----:B------:R-:W2:Y:S01]  /*dce0*/  LDL R60, [R1+0x40] ;  /* 0x00004000013c7983 */ /* 0x000ea20000100800 */
[----:B------:R-:W-:Y:S01]  /*dcf0*/  MOV R0, c[0x0][0x27c] ;  /* 0x00009f0000007a02 */ /* 0x000fe20000000f00 */
[----:B-1----:R-:W-:Y:S01]  /*dd00*/  HADD2.F32 R4, -RZ, R79.H0_H0 ;  /* 0x2000004fff047230 */ /* 0x002fe20000004100 */
[----:B------:R-:W-:Y:S02]  /*dd10*/  SHF.R.U32.HI R7, RZ, 0x10, R45 ;  /* 0x00000010ff077819 */ /* 0x000fe4000001162d */
[----:B------:R-:W-:Y:S02]  /*dd20*/  LEA.HI R0, R0, R224, RZ, 0x1d ;  /* 0x000000e000007211 */ /* 0x000fe400078fe8ff */
[----:B------:R-:W-:Y:S02]  /*dd30*/  SHF.R.U64 R31, R40, 0x10, R41 ;  /* 0x00000010281f7819 */ /* 0x000fe40000001229 */
[----:B------:R-:W-:Y:S02]  /*dd40*/  SHF.R.S32.HI R2, RZ, 0x1f, R0 ;  /* 0x0000001fff027819 */ /* 0x000fe40000011400 */
[----:B------:R-:W-:-:S02]  /*dd50*/  SHF.L.U32 R3, R0, 0x3, RZ ;  /* 0x0000000300037819 */ /* 0x000fc400000006ff */
[----:B------:R-:W-:Y:S02]  /*dd60*/  LEA.HI R0, R2, R0, RZ, 0x3 ;  /* 0x0000000002007211 */ /* 0x000fe400078f18ff */
[----:B------:R-:W-:Y:S02]  /*dd70*/  LOP3.LUT R2, R226, 0x38, R3, 0xf8, !PT ;  /* 0x00000038e2027812 */ /* 0x000fe400078ef803 */
[----:B------:R-:W-:Y:S02]  /*dd80*/  SHF.L.U32 R0, R0, 0xa, RZ ;  /* 0x0000000a00007819 */ /* 0x000fe400000006ff */
[----:B------:R-:W-:Y:S02]  /*dd90*/  LOP3.LUT R2, R2, R227, RZ, 0x3c, !PT ;  /* 0x000000e302027212 */ /* 0x000fe400078e3cff */
[----:B------:R-:W-:Y:S02]  /*dda0*/  LOP3.LUT R0, R0, 0x7fffe000, RZ, 0xc0, !PT ;  /* 0x7fffe00000007812 */ /* 0x000fe400078ec0ff */
[----:B------:R-:W-:Y:S01]  /*ddb0*/  SHF.R.U32.HI R3, RZ, 0x10, R41 ;  /* 0x00000010ff037819 */ /* 0x000fe20000011629 */
[----:B------:R-:W-:Y:S01]  /*ddc0*/  HADD2.F32 R41, -RZ, R7.H0_H0 ;  /* 0x20000007ff297230 */ /* 0x000fe20000004100 */
[----:B------:R-:W-:-:S02]  /*ddd0*/  IADD3 R0, R2, R0, R228 ;  /* 0x0000000002007210 */ /* 0x000fc40007ffe0e4 */
[----:B------:R-:W-:Y:S02]  /*dde0*/  SHF.R.U32.HI R20, RZ, 0x10, R43 ;  /* 0x00000010ff147819 */ /* 0x000fe4000001162b */
[----:B------:R-:W-:Y:S01]  /*ddf0*/  SHF.L.U32 R19, R0, 0x1, RZ ;  /* 0x0000000100137819 */ /* 0x000fe200000006ff */
[----:B------:R-:W-:Y:S01]  /*de00*/  HADD2.F32 R0, -RZ, R78.H0_H0 ;  /* 0x2000004eff007230 */ /* 0x000fe20000004100 */
[----:B------:R-:W-:Y:S02]  /*de10*/  SHF.R.U32.HI R28, RZ, 0x10, R47 ;  /* 0x00000010ff1c7819 */ /* 0x000fe4000001162f */
[----:B------:R-:W-:Y:S01]  /*de20*/  SHF.R.U64 R37, R44, 0x10, R45 ;  /* 0x000000102c257819 */ /* 0x000fe2000000122d */
[----:B------:R-:W1:Y:S01]  /*de30*/  LDS.128 R8, [R19+0xc100] ;  /* 0x00c1000013087984 */ /* 0x000e620000000c00 */
[----:B------:R-:W-:Y:S01]  /*de40*/  SHF.R.U64 R32, R42, 0x10, R43 ;  /* 0x000000102a207819 */ /* 0x000fe2000000122b */
[----:B------:R-:W-:Y:S01]  /*de50*/  HADD2.F32 R40, -RZ, R28.H0_H0 ;  /* 0x2000001cff287230 */ /* 0x000fe20000004100 */
[----:B------:R-:W-:-:S05]  /*de60*/  SHF.R.U64 R38, R46, 0x10, R47 ;  /* 0x000000102e267819 */ /* 0x000fca000000122f */
[----:B------:R-:W-:Y:S02]  /*de70*/  HADD2.F32 R28, -RZ, R38.H0_H0 ;  /* 0x20000026ff1c7230 */ /* 0x000fe40000004100 */
[----:B-1----:R-:W-:-:S05]  /*de80*/  HADD2.F32 R2, -RZ, R9.H0_H0 ;  /* 0x20000009ff027230 */ /* 0x002fca0000004100 */
[CC--:B------:R-:W-:Y:S01]  /*de90*/  FMUL.FTZ R18, R2.reuse, R0.reuse ;  /* 0x0000000002127220 */ /* 0x0c0fe20000410000 */
[----:B--2---:R-:W1:Y:S02]  /*dea0*/  LDS.128 R12, [R60] ;  /* 0x000000003c0c7984 */ /* 0x004e640000000c00 */
[--C-:B-1----:R-:W-:Y:S02]  /*deb0*/  HADD2.F32 R5, -RZ, R13.reuse.H0_H0 ;  /* 0x2000000dff057230 */ /* 0x102fe40000004100 */
[----:B------:R-:W-:Y:S02]  /*dec0*/  HADD2.F32 R17, -RZ, R13.H1_H1 ;  /* 0x3000000dff117230 */ /* 0x000fe40000004100 */
[----:B------:R-:W-:Y:S01]  /*ded0*/  HADD2.F32 R13, -RZ, R3.H0_H0 ;  /* 0x20000003ff0d7230 */ /* 0x000fe20000004100 */
[C---:B------:R-:W-:Y:S01]  /*dee0*/  FMUL.FTZ R6, R5.reuse, R0 ;  /* 0x0000000005067220 */ /* 0x040fe20000410000 */
[----:B------:R-:W-:Y:S01]  /*def0*/  HADD2.F32 R0, -RZ, R9.H1_H1 ;  /* 0x30000009ff007230 */ /* 0x000fe20000004100 */
[-C--:B------:R-:W-:Y:S01]  /*df00*/  FFMA.FTZ R34, R5, R4.reuse, -R18 ;  /* 0x0000000405227223 */ /* 0x080fe20000010812 */
[----:B------:R-:W-:Y:S01]  /*df10*/  HADD2.F32 R16, -RZ, R12.H0_H0 ;  /* 0x2000000cff107230 */ /* 0x000fe20000004100 */
[----:B------:R-:W-:Y:S01]  /*df20*/  FFMA.FTZ R39, R2, R4, R6 ;  /* 0x0000000402277223 */ /* 0x000fe20000010006 */
[----:B------:R-:W-:Y:S01]  /*df30*/  HADD2.F32 R2, -RZ, R78.H1_H1 ;  /* 0x3000004eff027230 */ /* 0x000fe20000004100 */
[-C--:B------:R-:W-:Y:S01]  /*df40*/  FMUL.FTZ R3, R17, R13.reuse ;  /* 0x0000000d11037220 */ /* 0x080fe20000410000 */
[----:B------:R-:W-:Y:S01]  /*df50*/  HADD2.F32 R9, -RZ, R80.H1_H1 ;  /* 0x30000050ff097230 */ /* 0x000fe20000004100 */
[C---:B------:R-:W-:Y:S01]  /*df60*/  FMUL.FTZ R30, R0.reuse, R13 ;  /* 0x0000000d001e7220 */ /* 0x040fe20000410000 */
[----:B------:R-:W-:Y:S01]  /*df70*/  HADD2.F32 R13, -RZ, R14.H0_H0 ;  /* 0x2000000eff0d7230 */ /* 0x000fe20000004100 */
[----:B------:R-:W-:Y:S01]  /*df80*/  FFMA.FTZ R36, R0, R41, R3 ;  /* 0x0000002900247223 */ /* 0x000fe20000010003 */
[----:B------:R-:W-:Y:S01]  /*df90*/  HADD2.F32 R0, -RZ, R8.H0_H0 ;  /* 0x20000008ff007230 */ /* 0x000fe20000004100 */
[----:B------:R-:W-:Y:S01]  /*dfa0*/  FMUL.FTZ R6, R16, R2 ;  /* 0x0000000210067220 */ /* 0x000fe20000410000 */
[----:B------:R-:W-:-:S02]  /*dfb0*/  HADD2.F32 R3, -RZ, R79.H1_H1 ;  /* 0x3000004fff037230 */ /* 0x000fc40000004100 */
[----:B------:R-:W-:Y:S01]  /*dfc0*/  HADD2.F32 R7, -RZ, R15.H0_H0 ;  /* 0x2000000fff077230 */ /* 0x000fe20000004100 */
[C---:B------:R-:W-:Y:S01]  /*dfd0*/  FMUL.FTZ R29, R0.reuse, R2 ;  /* 0x00000002001d7220 */ /* 0x040fe20000410000 */
[----:B------:R-:W-:Y:S01]  /*dfe0*/  HADD2.F32 R2, -RZ, R80.H0_H0 ;  /* 0x20000050ff027230 */ /* 0x000fe20000004100 */
[----:B------:R-:W-:Y:S01]  /*dff0*/  FFMA.FTZ R35, R0, R9, R6 ;  /* 0x0000000900237223 */ /* 0x000fe20000010006 */
[----:B------:R-:W-:Y:S01]  /*e000*/  HADD2.F32 R0, -RZ, R10.H0_H0 ;  /* 0x2000000aff007230 */ /* 0x000fe20000004100 */
[-C--:B------:R-:W-:Y:S01]  /*e010*/  FMUL.FTZ R4, R13, R3.reuse ;  /* 0x000000030d047220 */ /* 0x080fe20000410000 */
[----:B------:R-:W-:Y:S02]  /*e020*/  HADD2.F32 R6, -RZ, R81.H0_H0 ;  /* 0x20000051ff067230 */ /* 0x000fe40000004100 */
[----:B------:R-:W-:Y:S01]  /*e030*/  HADD2.F32 R5, -RZ, R15.H1_H1 ;  /* 0x3000000fff057230 */ /* 0x000fe20000004100 */
[C---:B------:R-:W-:Y:S01]  /*e040*/  FMUL.FTZ R23, R0.reuse, R3 ;  /* 0x0000000300177220 */ /* 0x040fe20000410000 */
[----:B------:R-:W-:Y:S01]  /*e050*/  HADD2.F32 R15, -RZ, R20.H0_H0 ;  /* 0x20000014ff0f7230 */ /* 0x000fe20000004100 */
[----:B------:R-:W-:Y:S01]  /*e060*/  FFMA.FTZ R33, R0, R6, R4 ;  /* 0x0000000600217223 */ /* 0x000fe20000010004 */
[----:B------:R-:W-:Y:S01]  /*e070*/  HADD2.F32 R0, -RZ, R11.H0_H0 ;  /* 0x2000000bff007230 */ /* 0x000fe20000004100 */
[----:B------:R-:W-:Y:S01]  /*e080*/  FMUL.FTZ R3, R7, R2 ;  /* 0x0000000207037220 */ /* 0x000fe20000410000 */
[----:B------:R-:W-:Y:S01]  /*e090*/  HADD2.F32 R4, -RZ, R81.H1_H1 ;  /* 0x30000051ff047230 */ /* 0x000fe20000004100 */
[----:B------:R-:W-:-:S02]  /*e0a0*/  FFMA.FTZ R13, R13, R6, -R23 ;  /* 0x000000060d0d7223 */ /* 0x000fc40000010817 */
[C---:B------:R-:W-:Y:S02]  /*e0b0*/  FMUL.FTZ R21, R0.reuse, R2 ;  /* 0x0000000200157220 */ /* 0x040fe40000410000 */
[-C--:B------:R-:W-:Y:S01]  /*e0c0*/  FFMA.FTZ R22, R0, R4.reuse, R3 ;  /* 0x0000000400167223 */ /* 0x080fe20000010003 */
[----:B------:R-:W-:Y:S01]  /*e0d0*/  HADD2.F32 R0, -RZ, R11.H1_H1 ;  /* 0x3000000bff007230 */ /* 0x000fe20000004100 */
[-C--:B------:R-:W-:Y:S01]  /*e0e0*/  FMUL.FTZ R2, R5, R15.reuse ;  /* 0x0000000f05027220 */ /* 0x080fe20000410000 */
[----:B------:R-:W-:Y:S01]  /*e0f0*/  HADD2.F32 R3, -RZ, R12.H1_H1 ;  /* 0x3000000cff037230 */ /* 0x000fe20000004100 */
[----:B------:R-:W-:Y:S01]  /*e100*/  FFMA.FTZ R6, R7, R4, -R21 ;  /* 0x0000000407067223 */ /* 0x000fe20000010815 */
[----:B------:R-:W-:Y:S01]  /*e110*/  HADD2.F32 R11, -RZ, R31.H0_H0 ;  /* 0x2000001fff0b7230 */ /* 0x000fe20000004100 */
[C---:B------:R-:W-:Y:S01]  /*e120*/  FMUL.FTZ R15, R0.reuse, R15 ;  /* 0x0000000f000f7220 */ /* 0x040fe20000410000 */
[----:B------:R-:W-:Y:S01]  /*e130*/  HADD2.F32 R31, -RZ, R37.H0_H0 ;  /* 0x20000025ff1f7230 */ /* 0x000fe20000004100 */
[----:B------:R-:W-:Y:S01]  /*e140*/  FFMA.FTZ R18, R0, R40, R2 ;  /* 0x0000002800127223 */ /* 0x000fe20000010002 */
[----:B------:R-:W-:Y:S01]  /*e150*/  HADD2.F32 R0, -RZ, R8.H1_H1 ;  /* 0x30000008ff007230 */ /* 0x000fe20000004100 */
[----:B------:R-:W-:Y:S01]  /*e160*/  FMUL.FTZ R8, R3, R11 ;  /* 0x0000000b03087220 */ /* 0x000fe20000410000 */
[----:B------:R-:W-:-:S02]  /*e170*/  HADD2.F32 R2, -RZ, R14.H1_H1 ;  /* 0x3000000eff027230 */ /* 0x000fc40000004100 */
[----:B------:R-:W-:Y:S01]  /*e180*/  HADD2.F32 R12, -RZ, R32.H0_H0 ;  /* 0x20000020ff0c7230 */ /* 0x000fe20000004100 */
[----:B------:R-:W-:Y:S01]  /*e190*/  FMUL.FTZ R11, R0, R11 ;  /* 0x0000000b000b7220 */ /* 0x000fe20000410000 */
[----:B------:R-:W-:Y:S01]  /*e1a0*/  F2FP.PACK_AB R7, R18, R22 ;  /* 0x000000161207723e */ /* 0x000fe200000000ff */
[-C--:B------:R-:W-:Y:S01]  /*e1b0*/  FFMA.FTZ R14, R0, R31.reuse, R8 ;  /* 0x0000001f000e7223 */ /* 0x080fe20000010008 */
[----:B------:R-:W-:Y:S01]  /*e1c0*/  HADD2.F32 R0, -RZ, R10.H1_H1 ;  /* 0x3000000aff007230 */ /* 0x000fe20000004100 */
[-C--:B------:R-:W-:Y:S02]  /*e1d0*/  FMUL.FTZ R8, R2, R12.reuse ;  /* 0x0000000c02087220 */ /* 0x080fe40000410000 */
[----:B------:R-:W-:Y:S01]  /*e1e0*/  FFMA.FTZ R3, R3, R31, -R11 ;  /* 0x0000001f03037223 */ /* 0x000fe2000001080b */
[----:B------:R-:W-:Y:S01]  /*e1f0*/  F2FP.PACK_AB R4, R14, R35 ;  /* 0x000000230e04723e */ /* 0x000fe200000000ff */
[C---:B------:R-:W-:Y:S02]  /*e200*/  FMUL.FTZ R10, R0.reuse, R12 ;  /* 0x0000000c000a7220 */ /* 0x040fe40000410000 */
[----:B------:R-:W-:-:S02]  /*e210*/  FFMA.FTZ R20, R0, R28, R8 ;  /* 0x0000001c00147223 */ /* 0x000fc40000010008 */
[----:B------:R-:W-:Y:S02]  /*e220*/  FFMA.FTZ R12, R17, R41, -R30 ;  /* 0x00000029110c7223 */ /* 0x000fe4000001081e */
[----:B------:R-:W-:Y:S02]  /*e230*/  FFMA.FTZ R8, R16, R9, -R29 ;  /* 0x0000000910087223 */ /* 0x000fe4000001081d */
        /* <DEDUP_REMOVED lines=10> */
.L_x_1359:
[----:B------:R-:W-:Y:S05]  /*e2e0*/  BSYNC B1 ;  /* 0x0000000000017941 */ /* 0x000fea0003800000 */
.L_x_1358:
[----:B------:R-:W-:-:S04]  /*e2f0*/  IADD3 R0, R215, 0x40, RZ ;  /* 0x00000040d7007810 */ /* 0x000fc80007ffe0ff */
[----:B------:R-:W-:-:S13]  /*e300*/  ISETP.GE.AND P0, PT, R0, R72, PT ;  /* 0x000000480000720c */ /* 0x000fda0003f06270 */
[----:B------:R-:W-:Y:S05]  /*e310*/  @P0 BRA `(.L_x_1343) ;  /* 0x0000132000000947 */ /* 0x000fea0003800000 */
[----:B------:R2:W5:Y:S01]  /*e320*/  LDL R42, [R1+0x24] ;  /* 0x00002400012a7983 */ /* 0x0005620000100800 */
        /* <DEDUP_REMOVED lines=14> */
[----:B------:R-:W-:Y:S02]  /*e410*/  SHF.R.U64 R38, R24, 0x10, R25 ;  /* 0x0000001018267819 */ /* 0x000fe40000001219 */
        /* <DEDUP_REMOVED lines=10> */
[----:B------:R-:W-:Y:S01]  /*e4c0*/  SHF.R.U32.HI R25, RZ, 0x10, R51 ;  /* 0x00000010ff197819 */ /* 0x000fe20000011633 */
[----:B------:R-:W-:Y:S01]  /*e4d0*/  HADD2.F32 R40, -RZ, R24.H0_H0 ;  /* 0x20000018ff287230 */ /* 0x000fe20000004100 */
[----:B------:R-:W-:Y:S01]  /*e4e0*/  SHF.L.U32 R22, R0, 0x1, RZ ;  /* 0x0000000100167819 */ /* 0x000fe200000006ff */
[----:B------:R-:W-:Y:S01]  /*e4f0*/  HADD2.F32 R0, -RZ, R82.H0_H0 ;  /* 0x20000052ff007230 */ /* 0x000fe20000004100 */
[----:B------:R-:W-:-:S02]  /*e500*/  SHF.R.U64 R36, R48, 0x10, R49 ;  /* 0x0000001030247819 */ /* 0x000fc40000001231 */
[--C-:B-1----:R-:W-:Y:S01]  /*e510*/  SHF.R.U64 R37, R26, 0x10, R27.reuse ;  /* 0x000000101a257819 */ /* 0x102fe2000000121b */
[----:B------:R-:W1:Y:S01]  /*e520*/  LDS.128 R8, [R22+0xc100] ;  /* 0x00c1000016087984 */ /* 0x000e620000000c00 */
[----:B------:R-:W-:Y:S02]  /*e530*/  SHF.R.U32.HI R27, RZ, 0x10, R27 ;  /* 0x00000010ff1b7819 */ /* 0x000fe4000001161b */
[----:B------:R-:W-:-:S03]  /*e540*/  SHF.R.U64 R33, R50, 0x10, R51 ;  /* 0x0000001032217819 */ /* 0x000fc60000001233 */
[----:B------:R-:W-:Y:S02]  /*e550*/  HADD2.F32 R39, -RZ, R27.H0_H0 ;  /* 0x2000001bff277230 */ /* 0x000fe40000004100 */
[--C-:B-1----:R-:W-:Y:S02]  /*e560*/  HADD2.F32 R3, -RZ, R9.reuse.H0_H0 ;  /* 0x20000009ff037230 */ /* 0x102fe40000004100 */
[----:B------:R-:W-:Y:S02]  /*e570*/  HADD2.F32 R2, -RZ, R9.H1_H1 ;  /* 0x30000009ff027230 */ /* 0x000fe40000004100 */
[--C-:B------:R-:W-:Y:S01]  /*e580*/  HADD2.F32 R9, -RZ, R8.reuse.H0_H0 ;  /* 0x20000008ff097230 */ /* 0x100fe20000004100 */
[----:B------:R-:W-:Y:S01]  /*e590*/  FMUL.FTZ R30, R3, R0 ;  /* 0x00000000031e7220 */ /* 0x000fe20000410000 */
[----:B------:R-:W-:Y:S02]  /*e5a0*/  HADD2.F32 R13, -RZ, R8.H1_H1 ;  /* 0x30000008ff0d7230 */ /* 0x000fe40000004100 */
[----:B------:R-:W-:-:S02]  /*e5b0*/  HADD2.F32 R8, -RZ, R11.H0_H0 ;  /* 0x2000000bff087230 */ /* 0x000fc40000004100 */
[--C-:B------:R-:W-:Y:S02]  /*e5c0*/  HADD2.F32 R12, -RZ, R10.reuse.H0_H0 ;  /* 0x2000000aff0c7230 */ /* 0x100fe40000004100 */
[----:B------:R-:W-:Y:S01]  /*e5d0*/  HADD2.F32 R10, -RZ, R10.H1_H1 ;  /* 0x3000000aff0a7230 */ /* 0x000fe20000004100 */
[----:B---3--:R-:W1:Y:S02]  /*e5e0*/  LDS.128 R4, [R41] ;  /* 0x0000000029047984 */ /* 0x008e640000000c00 */
[----:B-1----:R-:W-:Y:S02]  /*e5f0*/  HADD2.F32 R20, -RZ, R5.H0_H0 ;  /* 0x20000005ff147230 */ /* 0x002fe40000004100 */
[--C-:B------:R-:W-:Y:S02]  /*e600*/  HADD2.F32 R15, -RZ, R7.reuse.H0_H0 ;  /* 0x20000007ff0f7230 */ /* 0x100fe40000004100 */
[----:B------:R-:W-:Y:S02]  /*e610*/  HADD2.F32 R14, -RZ, R7.H1_H1 ;  /* 0x30000007ff0e7230 */ /* 0x000fe40000004100 */
[----:B------:R-:W-:-:S02]  /*e620*/  HADD2.F32 R7, -RZ, R11.H1_H1 ;  /* 0x3000000bff077230 */ /* 0x000fc40000004100 */
        /* <DEDUP_REMOVED lines=58> */
.L_x_1365:
[----:B------:R-:W-:Y:S05]  /*e9d0*/  BSYNC B0 ;  /* 0x0000000000007941 */ /* 0x000fea0003800000 */
.L_x_1364:
        /* <DEDUP_REMOVED lines=99> */
.L_x_1367:
[----:B------:R-:W-:Y:S05]  /*f010*/  BSYNC B0 ;  /* 0x0000000000007941 */ /* 0x000fea0003800000 */
.L_x_1366:
        /* <DEDUP_REMOVED lines=98> */
.L_x_1343:
[----:B------:R-:W-:Y:S05]  /*f640*/  BSYNC B2 ;  /* 0x0000000000027941 */ /* 0x000fea0003800000 */
.L_x_1325:
[----:B------:R-:W-:Y:S01]  /*f650*/  IMAD R0, R96, c[0x0][0x208], RZ ;  /* 0x0000820060007a24 */ /* 0x000fe200078e02ff */
[----:B------:R-:W-:-:S04]  /*f660*/  DEPBAR.LE SB0, 0x0 ;  /* 0x000080000000791a */ /* 0x000fc80000000000 */
[C---:B------:R-:W-:Y:S01]  /*f670*/  IMAD.WIDE.U32 R2, R197.reuse, c[0x0][0x208], RZ ;  /* 0x00008200c5027a25 */ /* 0x040fe200078e00ff */
[----:B------:R-:W-:Y:S01]  /*f680*/  BAR.SYNC.DEFER_BLOCKING 0x0 ;  /* 0x0000000000007b1d */ /* 0x000fe20000010000 */
[C---:B------:R-:W-:Y:S02]  /*f690*/  SHF.L.U32 R84, R202.reuse, 0x1, RZ ;  /* 0x00000001ca547819 */ /* 0x040fe400000006ff */
[----:B------:R-:W-:Y:S01]  /*f6a0*/  IMAD R0, R197, c[0x0][0x20c], R0 ;  /* 0x00008300c5007a24 */ /* 0x000fe200078e0200 */
[----:B------:R-:W-:Y:S01]  /*f6b0*/  SHF.L.U64.HI R87, R202, 0x1, R203 ;  /* 0x00000001ca577819 */ /* 0x000fe200000102cb */
[----:B------:R-:W-:Y:S01]  /*f6c0*/  IMAD.WIDE.U32 R222, R85, c[0x0][0x210], RZ ;  /* 0x0000840055de7a25 */ /* 0x000fe200078e00ff */
[----:B------:R-:W-:Y:S01]  /*f6d0*/  SHF.L.U64.HI R88, R205, 0x1, R219 ;  /* 0x00000001cd587819 */ /* 0x000fe200000102db */
[----:B------:R-:W-:Y:S01]  /*f6e0*/  BSSY B0, `(.L_x_1368) ;  /* 0x0000157000007945 */ /* 0x000fe20003800000 */
[----:B------:R-:W-:Y:S01]  /*f6f0*/  IADD3 R3, R3, R0, RZ ;  /* 0x0000000003037210 */ /* 0x000fe20007ffe0ff */
[----:B------:R-:W-:Y:S01]  /*f700*/  IMAD R0, R97, c[0x0][0x218], RZ ;  /* 0x0000860061007a24 */ /* 0x000fe200078e02ff */
[----:B------:R-:W-:Y:S01]  /*f710*/  SHF.L.U32 R86, R206, 0x1, RZ ;  /* 0x00000001ce567819 */ /* 0x000fe200000006ff */
[----:B------:R-:W-:Y:S01]  /*f720*/  IMAD R221, R85, c[0x0][0x214], R223 ;  /* 0x0000850055dd7a24 */ /* 0x000fe200078e02df */
[----:B------:R-:W-:Y:S01]  /*f730*/  SHF.L.U32 R85, R205, 0x1, RZ ;  /* 0x00000001cd557819 */ /* 0x000fe200000006ff */
[----:B------:R-:W-:Y:S01]  /*f740*/  IMAD.WIDE.U32 R2, R195, c[0x0][0x218], R2 ;  /* 0x00008600c3027a25 */ /* 0x000fe200078e0002 */
[----:B------:R-:W-:-:S02]  /*f750*/  ISETP.GE.AND P4, PT, R202, c[0x0][0x1d4], PT ;  /* 0x00007500ca007a0c */ /* 0x000fc40003f86270 */
[----:B------:R-:W-:Y:S01]  /*f760*/  SHF.L.U64.HI R89, R206, 0x1, R218 ;  /* 0x00000001ce597819 */ /* 0x000fe200000102da */
[----:B-12---:R-:W-:Y:S01]  /*f770*/  IMAD R8, R195, c[0x0][0x21c], R0 ;  /* 0x00008700c3087a24 */ /* 0x006fe200078e0200 */
[----:B------:R-:W-:Y:S02]  /*f780*/  IADD3 R0, P0, R2, R222, RZ ;  /* 0x000000de02007210 */ /* 0x000fe40007f1e0ff */
[----:B------:R-:W-:Y:S02]  /*f790*/  ISETP.LT.OR P3, PT, R76, 0x1, P4 ;  /* 0x000000014c00780c */ /* 0x000fe40002761670 */
[----:B------:R-:W-:Y:S02]  /*f7a0*/  IADD3.X R3, R221, R3, R8, P0, !PT ;  /* 0x00000003dd037210 */ /* 0x000fe400007fe408 */
[C---:B------:R-:W-:Y:S01]  /*f7b0*/  LEA R2, P0, R0.reuse, c[0x0][0x1f8], 0x1 ;  /* 0x00007e0000027a11 */ /* 0x040fe200078008ff */
[----:B------:R-:W-:Y:S03]  /*f7c0*/  LDSM.16.M88.4 R4, [R177] ;  /* 0x00000000b104783b */ /* 0x000fe60000000200 */
[----:B------:R-:W-:Y:S01]  /*f7d0*/  LEA.HI.X R9, R0, c[0x0][0x1fc], R3, 0x1, P0 ;  /* 0x00007f0000097a11 */ /* 0x000fe200000f0c03 */
[----:B------:R-:W-:Y:S04]  /*f7e0*/  LDSM.16.M88.4 R12, [R146] ;  /* 0x00000000920c783b */ /* 0x000fe80000000200 */
[----:B------:R-:W1:Y:S04]  /*f7f0*/  SHFL.IDX PT, R3, R2, RZ, 0x181f ;  /* 0x00181fff02037589 */ /* 0x000e6800000e0000 */
[----:B------:R-:W2:Y:S04]  /*f800*/  SHFL.IDX PT, R8, R9, RZ, 0x181f ;  /* 0x00181fff09087589 */ /* 0x000ea800000e0000 */
[----:B------:R-:W3:Y:S04]  /*f810*/  SHFL.IDX PT, R0, R2, 0x1, 0x181f ;  /* 0x00381f0002007f89 */ /* 0x000ee800000e0000 */
[----:B------:R-:W4:Y:S04]  /*f820*/  SHFL.IDX PT, R2, R9, 0x1, 0x181f ;  /* 0x00381f0009027f89 */ /* 0x000f2800000e0000 */
[----:B------:R-:W4:Y:S04]  /*f830*/  LDSM.16.M88.4 R28, [R146+0x800] ;  /* 0x00080000921c783b */ /* 0x000f280000000200 */
[----:B------:R-:W4:Y:S01]  /*f840*/  LDSM.16.M88.4 R24, [R146+0x1000] ;  /* 0x001000009218783b */ /* 0x000f220000000200 */
[----:B-1----:R-:W-:-:S03]  /*f850*/  IADD3 R22, P1, R3, R84, RZ ;  /* 0x0000005403167210 */ /* 0x002fc60007f3e0ff */
[----:B------:R-:W1:Y:S01]  /*f860*/  LDSM.16.M88.4 R44, [R146+0x1800] ;  /* 0x00180000922c783b */ /* 0x000e620000000200 */
[C---:B------:R-:W-:Y:S02]  /*f870*/  IADD3 R20, P0, R3.reuse, R85, RZ ;  /* 0x0000005503147210 */ /* 0x040fe40007f1e0ff */
[----:B--2---:R-:W-:Y:S01]  /*f880*/  IADD3.X R23, R8, R87, RZ, P1, !PT ;  /* 0x0000005708177210 */ /* 0x004fe20000ffe4ff */
[----:B------:R-:W-:Y:S01]  /*f890*/  LDSM.16.M88.4 R36, [R181] ;  /* 0x00000000b524783b */ /* 0x000fe20000000200 */
[----:B------:R-:W-:Y:S02]  /*f8a0*/  IADD3 R18, P2, R3, R86, RZ ;  /* 0x0000005603127210 */ /* 0x000fe40007f5e0ff */
[----:B---3--:R-:W-:Y:S01]  /*f8b0*/  IADD3 R10, P1, R0, R85, RZ ;  /* 0x00000055000a7210 */ /* 0x008fe20007f3e0ff */
[----:B------:R-:W-:Y:S01]  /*f8c0*/  LDSM.16.M88.4 R32, [R192] ;  /* 0x00000000c020783b */ /* 0x000fe20000000200 */
[-C--:B------:R-:W-:Y:S02]  /*f8d0*/  IADD3.X R21, R8, R88.reuse, RZ, P0, !PT ;  /* 0x0000005808157210 */ /* 0x080fe400007fe4ff */
[----:B----4-:R-:W-:Y:S01]  /*f8e0*/  IADD3.X R11, R2, R88, RZ, P1, !PT ;  /* 0x00000058020b7210 */ /* 0x010fe20000ffe4ff */
[----:B------:R-:W-:Y:S01]  /*f8f0*/  HMMA.16816.F32 R56, R4, R12, RZ ;  /* 0x0000000c0438723c */ /* 0x000fe200000018ff */
[----:B------:R-:W-:Y:S01]  /*f900*/  ISETP.GE.AND P1, PT, R205, c[0x0][0x1d4], PT ;  /* 0x00007500cd007a0c */ /* 0x000fe20003f26270 */
[----:B------:R-:W-:Y:S01]  /*f910*/  LDSM.16.M88.4 R60, [R191] ;  /* 0x00000000bf3c783b */ /* 0x000fe20000000200 */
[----:B------:R-:W-:-:S02]  /*f920*/  IADD3 R16, P0, R0, R84, RZ ;  /* 0x0000005400107210 */ /* 0x000fc40007f1e0ff */
[----:B------:R-:W-:Y:S01]  /*f930*/  IADD3.X R19, R8, R89, RZ, P2, !PT ;  /* 0x0000005908137210 */ /* 0x000fe200017fe4ff */
[----:B------:R-:W-:Y:S01]  /*f940*/  LDSM.16.M88.4 R68, [R190] ;  /* 0x00000000be44783b */ /* 0x000fe20000000200 */
[----:B------:R-:W-:Y:S01]  /*f950*/  ISETP.LT.OR P2, PT, R76, 0x1, P1 ;  /* 0x000000014c00780c */ /* 0x000fe20000f41670 */
[----:B------:R-:W-:Y:S01]  /*f960*/  HMMA.16816.F32 R52, R4, R14, RZ ;  /* 0x0000000e0434723c */ /* 0x000fe200000018ff */
[----:B------:R-:W-:Y:S01]  /*f970*/  IADD3.X R17, R2, R87, RZ, P0, !PT ;  /* 0x0000005702117210 */ /* 0x000fe200007fe4ff */
[----:B------:R-:W2:Y:S01]  /*f980*/  LDSM.16.M88.4 R12, [R178] ;  /* 0x00000000b20c783b */ /* 0x000ea20000000200 */
[----:B------:R-:W-:Y:S02]  /*f990*/  IADD3 R8, P0, R0, R86, RZ ;  /* 0x0000005600087210 */ /* 0x000fe40007f1e0ff */
[----:B------:R-:W-:Y:S01]  /*f9a0*/  ISETP.LT.OR P1, PT, R76, 0x21, P1 ;  /* 0x000000214c00780c */ /* 0x000fe20000f21670 */
[----:B------:R-:W-:Y:S01]  /*f9b0*/  @!PT LDS RZ, [RZ] ;  /* 0x00000000fffff984 */ /* 0x000fe20000000800 */
[----:B------:R-:W-:Y:S01]  /*f9c0*/  @!PT LDS RZ, [RZ] ;  /* 0x00000000fffff984 */ /* 0x000fe20000000800 */
[----:B------:R-:W-:Y:S01]  /*f9d0*/  @!PT LDS RZ, [RZ] ;  /* 0x00000000fffff984 */ /* 0x000fe20000000800 */
[----:B------:R1:W-:Y:S01]  /*f9e0*/  LDGSTS.E.BYPASS.LTC128B.128 [R193+0x100], [R22.64], !P3 ;  /* 0x0010000016c17fae */ /* 0x0003e2000d901d48 */
[----:B------:R-:W-:-:S02]  /*f9f0*/  IADD3.X R9, R2, R89, RZ, P0, !PT ;  /* 0x0000005902097210 */ /* 0x000fc400007fe4ff */
[----:B------:R-:W-:Y:S01]  /*fa00*/  ISETP.GE.AND P0, PT, R206, c[0x0][0x1d4], PT ;  /* 0x00007500ce007a0c */ /* 0x000fe20003f06270 */
[C---:B------:R-:W-:Y:S02]  /*fa10*/  HMMA.16816.F32 R48, R4.reuse, R28, RZ ;  /* 0x0000001c0430723c */ /* 0x040fe400000018ff */
[----:B------:R1:W-:Y:S01]  /*fa20*/  LDGSTS.E.BYPASS.LTC128B.128 [R193+0x2100], [R20.64], !P2 ;  /* 0x0210000014c17fae */ /* 0x0003e2000d101d48 */
[C---:B------:R-:W-:Y:S02]  /*fa30*/  ISETP.LT.OR P3, PT, R76.reuse, 0x1, P0 ;  /* 0x000000014c00780c */ /* 0x040fe40000761670 */
[C---:B------:R-:W-:Y:S02]  /*fa40*/  ISETP.LT.OR P2, PT, R76.reuse, 0x21, P4 ;  /* 0x000000214c00780c */ /* 0x040fe40002741670 */
[----:B------:R-:W-:Y:S01]  /*fa50*/  ISETP.LT.OR P0, PT, R76, 0x21, P0 ;  /* 0x000000214c00780c */ /* 0x000fe20000701670 */
[C---:B-----5:R-:W-:Y:S08]  /*fa60*/  HMMA.16816.F32 R40, R4.reuse, R30, RZ ;  /* 0x0000001e0428723c */ /* 0x060ff000000018ff */
[----:B------:R3:W-:Y:S01]  /*fa70*/  LDGSTS.E.BYPASS.LTC128B.128 [R193+0x4100], [R18.64], !P3 ;  /* 0x0410000012c17fae */ /* 0x0007e2000d901d48 */
[C---:B------:R-:W-:Y:S03]  /*fa80*/  HMMA.16816.F32 R28, R4.reuse, R24, RZ ;  /* 0x00000018041c723c */ /* 0x040fe600000018ff */
[----:B------:R3:W-:Y:S04]  /*fa90*/  LDGSTS.E.BYPASS.LTC128B.128 [R193+0x1100], [R16.64], !P2 ;  /* 0x0110000010c17fae */ /* 0x0007e8000d101d48 */
[----:B------:R4:W-:Y:S01]  /*faa0*/  LDGSTS.E.BYPASS.LTC128B.128 [R193+0x3100], [R10.64], !P1 ;  /* 0x031000000ac17fae */ /* 0x0009e2000c901d48 */
[----:B------:R-:W-:Y:S03]  /*fab0*/  HMMA.16816.F32 R24, R4, R26, RZ ;  /* 0x0000001a0418723c */ /* 0x000fe600000018ff */
[----:B------:R4:W-:Y:S01]  /*fac0*/  LDGSTS.E.BYPASS.LTC128B.128 [R193+0x5100], [R8.64], !P0 ;  /* 0x0510000008c17fae */ /* 0x0009e2000c101d48 */
[----:B------:R-:W-:-:S03]  /*fad0*/  ISETP.GT.AND P0, PT, R95, R214, PT ;  /* 0x000000d65f00720c */ /* 0x000fc60003f04270 */
[----:B------:R-:W-:Y:S01]  /*fae0*/  LDSM.16.M88.4 R72, [R176] ;  /* 0x00000000b048783b */ /* 0x000fe20000000200 */
[C---:B-1----:R-:W-:Y:S03]  /*faf0*/  HMMA.16816.F32 R20, R4.reuse, R44, RZ ;  /* 0x0000002c0414723c */ /* 0x042fe600000018ff */
[----:B------:R-:W-:Y:S04]  /*fb00*/  LDSM.16.M88.4 R76, [R176+0x800] ;  /* 0x00080000b04c783b */ /* 0x000fe80000000200 */
[----:B------:R-:W-:Y:S01]  /*fb10*/  LDSM.16.M88.4 R80, [R146+0x3800] ;  /* 0x003800009250783b */ /* 0x000fe20000000200 */
[----:B------:R-:W-:Y:S03]  /*fb20*/  HMMA.16816.F32 R4, R4, R46, RZ ;  /* 0x0000002e0404723c */ /* 0x000fe600000018ff */
[----:B------:R-:W0:Y:S05]  /*fb30*/  LDGDEPBAR ;  /* 0x00000000000079af */ /* 0x000e2a0000000000 */
[C---:B--2---:R-:W-:Y:S01]  /*fb40*/  HMMA.16816.F32 R64, R12.reuse, R36, R56 ;  /* 0x000000240c40723c */ /* 0x044fe20000001838 */
[----:B----4-:R-:W1:Y:S07]  /*fb50*/  LDSM.16.M88.4 R8, [R180] ;  /* 0x00000000b408783b */ /* 0x010e6e0000000200 */
[C---:B---3--:R-:W-:Y:S08]  /*fb60*/  HMMA.16816.F32 R16, R12.reuse, R38, R52 ;  /* 0x000000260c10723c */ /* 0x048ff00000001834 */
[C---:B------:R-:W-:Y:S08]  /*fb70*/  HMMA.16816.F32 R56, R12.reuse, R32, R48 ;  /* 0x000000200c38723c */ /* 0x040ff00000001830 */
[C---:B------:R-:W-:Y:S01]  /*fb80*/  HMMA.16816.F32 R52, R12.reuse, R34, R40 ;  /* 0x000000220c34723c */ /* 0x040fe20000001828 */
[----:B------:R-:W2:Y:S04]  /*fb90*/  LDSM.16.M88.4 R40, [R176+0x1000] ;  /* 0x00100000b028783b */ /* 0x000ea80000000200 */
[----:B------:R-:W-:Y:S03]  /*fba0*/  LDSM.16.M88.4 R32, [R176+0x1800] ;  /* 0x00180000b020783b */ /* 0x000fe60000000200 */
[C---:B------:R-:W-:Y:S08]  /*fbb0*/  HMMA.16816.F32 R48, R12.reuse, R60, R28 ;  /* 0x0000003c0c30723c */ /* 0x040ff0000000181c */
[C---:B------:R-:W-:Y:S01]  /*fbc0*/  HMMA.16816.F32 R44, R12.reuse, R62, R24 ;  /* 0x0000003e0c2c723c */ /* 0x040fe20000001818 */
[----:B------:R-:W-:Y:S07]  /*fbd0*/  LDSM.16.M88.4 R24, [R173] ;  /* 0x00000000ad18783b */ /* 0x000fee0000000200 */
[C---:B------:R-:W-:Y:S01]  /*fbe0*/  HMMA.16816.F32 R28, R12.reuse, R70, R4 ;  /* 0x000000460c1c723c */ /* 0x040fe20000001804 */
[----:B------:R-:W3:Y:S07]  /*fbf0*/  LDSM.16.M88.4 R4, [R179] ;  /* 0x00000000b304783b */ /* 0x000eee0000000200 */
[----:B------:R-:W-:Y:S01]  /*fc00*/  HMMA.16816.F32 R36, R12, R68, R20 ;  /* 0x000000440c24723c */ /* 0x000fe20000001814 */
[----:B------:R-:W4:Y:S07]  /*fc10*/  LDSM.16.M88.4 R68, [R173+0x800] ;  /* 0x00080000ad44783b */ /* 0x000f2e0000000200 */
[C---:B-1----:R-:W-:Y:S08]  /*fc20*/  HMMA.16816.F32 R20, R8.reuse, R72, R64 ;  /* 0x000000480814723c */ /* 0x042ff00000001840 */
[C---:B------:R-:W-:Y:S01]  /*fc30*/  HMMA.16816.F32 R16, R8.reuse, R74, R16 ;  /* 0x0000004a0810723c */ /* 0x040fe20000001810 */
[----:B------:R-:W1:Y:S07]  /*fc40*/  LDSM.16.M88.4 R72, [R173+0x1000] ;  /* 0x00100000ad48783b */ /* 0x000e6e0000000200 */
[C---:B------:R-:W-:Y:S08]  /*fc50*/  HMMA.16816.F32 R12, R8.reuse, R76, R56 ;  /* 0x0000004c080c723c */ /* 0x040ff00000001838 */
[C---:B------:R-:W-:Y:S01]  /*fc60*/  HMMA.16816.F32 R64, R8.reuse, R78, R52 ;  /* 0x0000004e0840723c */ /* 0x040fe20000001834 */
[----:B------:R-:W1:Y:S07]  /*fc70*/  LDSM.16.M88.4 R76, [R173+0x1800] ;  /* 0x00180000ad4c783b */ /* 0x000e6e0000000200 */
[C---:B--2---:R-:W-:Y:S08]  /*fc80*/  HMMA.16816.F32 R60, R8.reuse, R40, R48 ;  /* 0x00000028083c723c */ /* 0x044ff00000001830 */
[----:B------:R-:W-:Y:S08]  /*fc90*/  HMMA.16816.F32 R56, R8, R42, R44 ;  /* 0x0000002a0838723c */ /* 0x000ff0000000182c */
[C---:B---3--:R-:W-:Y:S08]  /*fca0*/  HMMA.16816.F32 R44, R4.reuse, R24, R20 ;  /* 0x00000018042c723c */ /* 0x048ff00000001814 */
[----:B------:R-:W-:Y:S08]  /*fcb0*/  HMMA.16816.F32 R40, R4, R26, R16 ;  /* 0x0000001a0428723c */ /* 0x000ff00000001810 */
[----:B------:R-:W-:Y:S01]  /*fcc0*/  HMMA.16816.F32 R52, R8, R32, R36 ;  /* 0x000000200834723c */ /* 0x000fe20000001824 */
[----:B------:R-:W-:Y:S07]  /*fcd0*/  LDSM.16.M88.4 R36, [R146+0x2000] ;  /* 0x002000009224783b */ /* 0x000fee0000000200 */
[----:B----4-:R-:W-:Y:S01]  /*fce0*/  HMMA.16816.F32 R24, R4, R68, R12 ;  /* 0x000000440418723c */ /* 0x010fe2000000180c */
[----:B------:R-:W2:Y:S07]  /*fcf0*/  LDSM.16.M88.4 R12, [R177+0x4000] ;  /* 0x00400000b10c783b */ /* 0x000eae0000000200 */
[----:B------:R-:W-:Y:S01]  /*fd00*/  HMMA.16816.F32 R48, R8, R34, R28 ;  /* 0x000000220830723c */ /* 0x000fe2000000181c */
[----:B------:R-:W3:Y:S04]  /*fd10*/  LDSM.16.M88.4 R32, [R146+0x2800] ;  /* 0x002800009220783b */ /* 0x000ee80000000200 */
[----:B------:R-:W4:Y:S03]  /*fd20*/  LDSM.16.M88.4 R28, [R146+0x3000] ;  /* 0x00300000921c783b */ /* 0x000f260000000200 */
[C---:B------:R-:W-:Y:S01]  /*fd30*/  HMMA.16816.F32 R20, R4.reuse, R70, R64 ;  /* 0x000000460414723c */ /* 0x040fe20000001840 */
[----:B------:R-:W-:Y:S04]  /*fd40*/  LDSM.16.M88.4 R64, [R189] ;  /* 0x00000000bd40783b */ /* 0x000fe80000000200 */
[----:B------:R-:W-:Y:S03]  /*fd50*/  LDSM.16.M88.4 R68, [R188] ;  /* 0x00000000bc44783b */ /* 0x000fe60000000200 */
[C---:B-1----:R-:W-:Y:S08]  /*fd60*/  HMMA.16816.F32 R16, R4.reuse, R72, R60 ;  /* 0x000000480410723c */ /* 0x042ff0000000183c */
[C---:B------:R-:W-:Y:S01]  /*fd70*/  HMMA.16816.F32 R8, R4.reuse, R74, R56 ;  /* 0x0000004a0408723c */ /* 0x040fe20000001838 */
[----:B------:R-:W-:Y:S07]  /*fd80*/  LDSM.16.M88.4 R72, [R176+0x3000] ;  /* 0x00300000b048783b */ /* 0x000fee0000000200 */
[C---:B------:R-:W-:Y:S08]  /*fd90*/  HMMA.16816.F32 R52, R4.reuse, R76, R52 ;  /* 0x0000004c0434723c */ /* 0x040ff00000001834 */
[----:B------:R-:W-:Y:S01]  /*fda0*/  HMMA.16816.F32 R60, R4, R78, R48 ;  /* 0x0000004e043c723c */ /* 0x000fe20000001830 */
[----:B------:R-:W1:Y:S04]  /*fdb0*/  LDSM.16.M88.4 R4, [R178+0x4000] ;  /* 0x00400000b204783b */ /* 0x000e680000000200 */
[----:B------:R-:W-:Y:S03]  /*fdc0*/  LDSM.16.M88.4 R76, [R176+0x2000] ;  /* 0x00200000b04c783b */ /* 0x000fe60000000200 */
[C---:B--2---:R-:W-:Y:S08]  /*fdd0*/  HMMA.16816.F32 R56, R12.reuse, R36, R44 ;  /* 0x000000240c38723c */ /* 0x044ff0000000182c */
[C---:B------:R-:W-:Y:S08]  /*fde0*/  HMMA.16816.F32 R48, R12.reuse, R38, R40 ;  /* 0x000000260c30723c */ /* 0x040ff00000001828 */
[C---:B---3--:R-:W-:Y:S08]  /*fdf0*/  HMMA.16816.F32 R44, R12.reuse, R32, R24 ;  /* 0x000000200c2c723c */ /* 0x048ff00000001818 */
[C---:B------:R-:W-:Y:S01]  /*fe00*/  HMMA.16816.F32 R40, R12.reuse, R34, R20 ;  /* 0x000000220c28723c */ /* 0x040fe20000001814 */
[----:B------:R-:W2:Y:S07]  /*fe10*/  LDSM.16.M88.4 R32, [R187] ;  /* 0x00000000bb20783b */ /* 0x000eae0000000200 */
[C---:B----4-:R-:W-:Y:S08]  /*fe20*/  HMMA.16816.F32 R36, R12.reuse, R28, R16 ;  /* 0x0000001c0c24723c */ /* 0x050ff00000001810 */
[C---:B------:R-:W-:Y:S01]  /*fe30*/  HMMA.16816.F32 R24, R12.reuse, R30, R8 ;  /* 0x0000001e0c18723c */ /* 0x040fe20000001808 */
[----:B------:R-:W3:Y:S04]  /*fe40*/  LDSM.16.M88.4 R28, [R186] ;  /* 0x00000000ba1c783b */ /* 0x000ee80000000200 */
[----:B------:R-:W4:Y:S03]  /*fe50*/  LDSM.16.M88.4 R8, [R180+0x4000] ;  /* 0x00400000b408783b */ /* 0x000f260000000200 */
[C---:B------:R-:W-:Y:S08]  /*fe60*/  HMMA.16816.F32 R20, R12.reuse, R80, R52 ;  /* 0x000000500c14723c */ /* 0x040ff00000001834 */
[----:B------:R-:W-:Y:S01]  /*fe70*/  HMMA.16816.F32 R16, R12, R82, R60 ;  /* 0x000000520c10723c */ /* 0x000fe2000000183c */
[----:B------:R-:W-:Y:S07]  /*fe80*/  LDSM.16.M88.4 R80, [R176+0x3800] ;  /* 0x00380000b050783b */ /* 0x000fee0000000200 */
[C---:B-1----:R-:W-:Y:S08]  /*fe90*/  HMMA.16816.F32 R12, R4.reuse, R64, R56 ;  /* 0x00000040040c723c */ /* 0x042ff00000001838 */
[C---:B------:R-:W-:Y:S01]  /*fea0*/  HMMA.16816.F32 R60, R4.reuse, R66, R48 ;  /* 0x00000042043c723c */ /* 0x040fe20000001830 */
[----:B------:R-:W1:Y:S07]  /*feb0*/  LDSM.16.M88.4 R64, [R176+0x2800] ;  /* 0x00280000b040783b */ /* 0x000e6e0000000200 */
[C---:B------:R-:W-:Y:S08]  /*fec0*/  HMMA.16816.F32 R56, R4.reuse, R68, R44 ;  /* 0x000000440438723c */ /* 0x040ff0000000182c */
[C---:B------:R-:W-:Y:S01]  /*fed0*/  HMMA.16816.F32 R48, R4.reuse, R70, R40 ;  /* 0x000000460430723c */ /* 0x040fe20000001828 */
[----:B------:R-:W-:Y:S07]  /*fee0*/  LDSM.16.M88.4 R68, [R173+0x2800] ;  /* 0x00280000ad44783b */ /* 0x000fee0000000200 */
[C---:B--2---:R-:W-:Y:S08]  /*fef0*/  HMMA.16816.F32 R52, R4.reuse, R32, R36 ;  /* 0x000000200434723c */ /* 0x044ff00000001824 */
[C---:B------:R-:W-:Y:S01]  /*ff00*/  HMMA.16816.F32 R44, R4.reuse, R34, R24 ;  /* 0x00000022042c723c */ /* 0x040fe20000001818 */
[----:B------:R-:W-:Y:S07]  /*ff10*/  LDSM.16.M88.4 R24, [R173+0x2000] ;  /* 0x00200000ad18783b */ /* 0x000fee0000000200 */
[C---:B---3--:R-:W-:Y:S08]  /*ff20*/  HMMA.16816.F32 R40, R4.reuse, R28, R20 ;  /* 0x0000001c0428723c */ /* 0x048ff00000001814 */
[----:B------:R-:W-:Y:S01]  /*ff30*/  HMMA.16816.F32 R36, R4, R30, R16 ;  /* 0x0000001e0424723c */ /* 0x000fe20000001810 */
[----:B------:R-:W2:Y:S04]  /*ff40*/  LDSM.16.M88.4 R4, [R179+0x4000] ;  /* 0x00400000b304783b */ /* 0x000ea80000000200 */
[----:B------:R-:W-:Y:S03]  /*ff50*/  LDSM.16.M88.4 R16, [R177+0x8000] ;  /* 0x00800000b110783b */ /* 0x000fe60000000200 */
[C---:B----4-:R-:W-:Y:S08]  /*ff60*/  HMMA.16816.F32 R20, R8.reuse, R76, R12 ;  /* 0x0000004c0814723c */ /* 0x050ff0000000180c */
[C---:B------:R-:W-:Y:S01]  /*ff70*/  HMMA.16816.F32 R12, R8.reuse, R78, R60 ;  /* 0x0000004e080c723c */ /* 0x040fe2000000183c */
[----:B------:R-:W3:Y:S04]  /*ff80*/  LDSM.16.M88.4 R76, [R173+0x3000] ;  /* 0x00300000ad4c783b */ /* 0x000ee80000000200 */
[----:B------:R-:W-:Y:S03]  /*ff90*/  LDSM.16.M88.4 R60, [R173+0x3800] ;  /* 0x00380000ad3c783b */ /* 0x000fe60000000200 */
[C---:B-1----:R-:W-:Y:S08]  /*ffa0*/  HMMA.16816.F32 R32, R8.reuse, R64, R56 ;  /* 0x000000400820723c */ /* 0x042ff00000001838 */
[C---:B------:R-:W-:Y:S01]  /*ffb0*/  HMMA.16816.F32 R28, R8.reuse, R66, R48 ;  /* 0x00000042081c723c */ /* 0x040fe20000001830 */
[----:B------:R-:W1:Y:S07]  /*ffc0*/  LDSM.16.M88.4 R64, [R146+0x4000] ;  /* 0x004000009240783b */ /* 0x000e6e0000000200 */
[C---:B------:R-:W-:Y:S08]  /*ffd0*/  HMMA.16816.F32 R52, R8.reuse, R72, R52 ;  /* 0x000000480834723c */ /* 0x040ff00000001834 */
[----:B------:R-:W-:Y:S08]  /*ffe0*/  HMMA.16816.F32 R48, R8, R82, R36 ;  /* 0x000000520830723c */ /* 0x000ff00000001824 */
[----:B--2---:R-:W-:Y:S08]  /*fff0*/  HMMA.16816.F32 R36, R4, R24, R20 ;  /* 0x000000180424723c */ /* 0x004ff00000001814 */
[C---:B------:R-:W-:Y:S08]  /*10000*/  HMMA.16816.F32 R72, R8.reuse, R74, R44 ;  /* 0x0000004a0848723c */ /* 0x040ff0000000182c */
[----:B------:R-:W-:Y:S01]  /*10010*/  HMMA.16816.F32 R56, R8, R80, R40 ;  /* 0x000000500838723c */ /* 0x000fe20000001828 */
[----:B------:R-:W-:Y:S07]  /*10020*/  LDSM.16.M88.4 R40, [R185] ;  /* 0x00000000b928783b */ /* 0x000fee0000000200 */
[C---:B------:R-:W-:Y:S01]  /*10030*/  HMMA.16816.F32 R44, R4.reuse, R68, R32 ;  /* 0x00000044042c723c */ /* 0x040fe20000001820 */
[----:B------:R-:W2:Y:S07]  /*10040*/  LDSM.16.M88.4 R32, [R146+0x4800] ;  /* 0x004800009220783b */ /* 0x000eae0000000200 */
[C---:B------:R-:W-:Y:S01]  /*10050*/  HMMA.16816.F32 R8, R4.reuse, R26, R12 ;  /* 0x0000001a0408723c */ /* 0x040fe2000000180c */
[----:B------:R-:W4:Y:S07]  /*10060*/  LDSM.16.M88.4 R12, [R178+0x8000] ;  /* 0x00800000b20c783b */ /* 0x000f2e0000000200 */
[C---:B---3--:R-:W-:Y:S01]  /*10070*/  HMMA.16816.F32 R20, R4.reuse, R76, R52 ;  /* 0x0000004c0414723c */ /* 0x048fe20000001834 */
[----:B------:R-:W3:Y:S07]  /*10080*/  LDSM.16.M88.4 R52, [R146+0x5000] ;  /* 0x005000009234783b */ /* 0x000eee0000000200 */
[----:B------:R-:W-:Y:S08]  /*10090*/  HMMA.16816.F32 R28, R4, R70, R28 ;  /* 0x00000046041c723c */ /* 0x000ff0000000181c */
[----:B-1----:R-:W-:Y:S01]  /*100a0*/  HMMA.16816.F32 R24, R16, R64, R36 ;  /* 0x000000401018723c */ /* 0x002fe20000001824 */
[----:B------:R-:W-:Y:S07]  /*100b0*/  LDSM.16.M88.4 R36, [R176+0x4000] ;  /* 0x00400000b024783b */ /* 0x000fee0000000200 */
[C---:B------:R-:W-:Y:S08]  /*100c0*/  HMMA.16816.F32 R72, R4.reuse, R78, R72 ;  /* 0x0000004e0448723c */ /* 0x040ff00000001848 */
[C---:B------:R-:W-:Y:S08]  /*100d0*/  HMMA.16816.F32 R76, R4.reuse, R60, R56 ;  /* 0x0000003c044c723c */ /* 0x040ff00000001838 */
[----:B------:R-:W-:Y:S01]  /*100e0*/  HMMA.16816.F32 R80, R4, R62, R48 ;  /* 0x0000003e0450723c */ /* 0x000fe20000001830 */
[----:B------:R-:W-:Y:S04]  /*100f0*/  LDSM.16.M88.4 R48, [R183] ;  /* 0x00000000b730783b */ /* 0x000fe80000000200 */
[----:B------:R-:W-:Y:S03]  /*10100*/  LDSM.16.M88.4 R60, [R146+0x5800] ;  /* 0x00580000923c783b */ /* 0x000fe60000000200 */
[C---:B------:R-:W-:Y:S01]  /*10110*/  HMMA.16816.F32 R4, R16.reuse, R66, R8 ;  /* 0x000000421004723c */ /* 0x040fe20000001808 */
[----:B------:R-:W1:Y:S07]  /*10120*/  LDSM.16.M88.4 R8, [R180+0x8000] ;  /* 0x00800000b408783b */ /* 0x000e6e0000000200 */
[C---:B--2---:R-:W-:Y:S08]  /*10130*/  HMMA.16816.F32 R44, R16.reuse, R32, R44 ;  /* 0x00000020102c723c */ /* 0x044ff0000000182c */
[----:B------:R-:W-:Y:S01]  /*10140*/  HMMA.16816.F32 R56, R16, R34, R28 ;  /* 0x000000221038723c */ /* 0x000fe2000000181c */
[----:B------:R-:W2:Y:S07]  /*10150*/  LDSM.16.M88.4 R32, [R184] ;  /* 0x00000000b820783b */ /* 0x000eae0000000200 */
[----:B----4-:R-:W-:Y:S08]  /*10160*/  HMMA.16816.F32 R24, R12, R40, R24 ;  /* 0x000000280c18723c */ /* 0x010ff00000001818 */
[----:B---3--:R-:W-:Y:S08]  /*10170*/  HMMA.16816.F32 R68, R16, R52, R20 ;  /* 0x000000341044723c */ /* 0x008ff00000001814 */
[----:B------:R-:W-:Y:S01]  /*10180*/  HMMA.16816.F32 R20, R12, R42, R4 ;  /* 0x0000002a0c14723c */ /* 0x000fe20000001804 */
[----:B------:R-:W-:Y:S04]  /*10190*/  LDSM.16.M88.4 R4, [R179+0x8000] ;  /* 0x00800000b304783b */ /* 0x000fe80000000200 */
[----:B------:R-:W3:Y:S03]  /*101a0*/  LDSM.16.M88.4 R40, [R173+0x4000] ;  /* 0x00400000ad28783b */ /* 0x000ee60000000200 */
[----:B------:R-:W-:Y:S01]  /*101b0*/  HMMA.16816.F32 R64, R16, R54, R72 ;  /* 0x000000361040723c */ /* 0x000fe20000001848 */
[----:B------:R-:W4:Y:S07]  /*101c0*/  LDSM.16.M88.4 R52, [R176+0x4800] ;  /* 0x00480000b034783b */ /* 0x000f2e0000000200 */
[----:B-1----:R-:W-:Y:S08]  /*101d0*/  HMMA.16816.F32 R24, R8, R36, R24 ;  /* 0x000000240818723c */ /* 0x002ff00000001818 */
[----:B--2---:R-:W-:Y:S01]  /*101e0*/  HMMA.16816.F32 R28, R12, R32, R44 ;  /* 0x000000200c1c723c */ /* 0x004fe2000000182c */
[----:B------:R-:W1:Y:S07]  /*101f0*/  LDSM.16.M88.4 R44, [R173+0x4800] ;  /* 0x00480000ad2c783b */ /* 0x000e6e0000000200 */
[----:B------:R-:W-:Y:S08]  /*10200*/  HMMA.16816.F32 R20, R8, R38, R20 ;  /* 0x000000260814723c */ /* 0x000ff00000001814 */
[----:B------:R-:W-:Y:S08]  /*10210*/  HMMA.16816.F32 R76, R16, R60, R76 ;  /* 0x0000003c104c723c */ /* 0x000ff0000000184c */
[----:B---3--:R-:W-:Y:S08]  /*10220*/  HMMA.16816.F32 R36, R4, R40, R24 ;  /* 0x000000280424723c */ /* 0x008ff00000001818 */
[----:B------:R-:W-:Y:S01]  /*10230*/  HMMA.16816.F32 R24, R12, R34, R56 ;  /* 0x000000220c18723c */ /* 0x000fe20000001838 */
[----:B------:R-:W2:Y:S07]  /*10240*/  LDSM.16.M88.4 R56, [R176+0x5000] ;  /* 0x00500000b038783b */ /* 0x000eae0000000200 */
[----:B----4-:R-:W-:Y:S08]  /*10250*/  HMMA.16816.F32 R32, R8, R52, R28 ;  /* 0x000000340820723c */ /* 0x010ff0000000181c */
[----:B------:R-:W-:Y:S01]  /*10260*/  HMMA.16816.F32 R20, R4, R42, R20 ;  /* 0x0000002a0414723c */ /* 0x000fe20000001814 */
[----:B------:R-:W-:-:S04]  /*10270*/  FMUL.FTZ R0, R36, c[0x0][0x320] ;  /* 0x0000c80024007a20 */ /* 0x000fc80000410000 */
[----:B------:R3:W4:Y:S03]  /*10280*/  MUFU.TANH R73, R0 ;  /* 0x0000000000497308 */ /* 0x0007260000002400 */
[----:B------:R-:W-:Y:S08]  /*10290*/  HMMA.16816.F32 R28, R12, R48, R68 ;  /* 0x000000300c1c723c */ /* 0x000ff00000001844 */
[----:B------:R-:W-:Y:S01]  /*102a0*/  HMMA.16816.F32 R24, R8, R54, R24 ;  /* 0x000000360818723c */ /* 0x000fe20000001818 */
[----:B------:R-:W2:Y:S01]  /*102b0*/  LDSM.16.M88.4 R52, [R182] ;  /* 0x00000000b634783b */ /* 0x000ea20000000200 */
[----:B---3--:R-:W-:-:S06]  /*102c0*/  FMUL.FTZ R0, R37, c[0x0][0x320] ;  /* 0x0000c80025007a20 */ /* 0x008fcc0000410000 */
[----:B------:R-:W-:Y:S01]  /*102d0*/  HMMA.16816.F32 R40, R12, R50, R64 ;  /* 0x000000320c28723c */ /* 0x000fe20000001840 */
[----:B------:R3:W2:Y:S01]  /*102e0*/  MUFU.TANH R72, R0 ;  /* 0x0000000000487308 */ /* 0x0006a20000002400 */
[----:B------:R-:W-:Y:S06]  /*102f0*/  LDSM.16.M88.4 R48, [R173+0x5000] ;  /* 0x00500000ad30783b */ /* 0x000fec0000000200 */
[C---:B-1----:R-:W-:Y:S08]  /*10300*/  HMMA.16816.F32 R32, R4.reuse, R44, R32 ;  /* 0x0000002c0420723c */ /* 0x042ff00000001820 */
[----:B------:R-:W-:Y:S01]  /*10310*/  HMMA.16816.F32 R24, R4, R46, R24 ;  /* 0x0000002e0418723c */ /* 0x000fe20000001818 */
[----:B---3--:R-:W-:Y:S01]  /*10320*/  FMUL.FTZ R0, R38, c[0x0][0x320] ;  /* 0x0000c80026007a20 */ /* 0x008fe20000410000 */
[----:B------:R-:W1:Y:S03]  /*10330*/  LDSM.16.M88.4 R44, [R176+0x5800] ;  /* 0x00580000b02c783b */ /* 0x000e660000000200 */
[----:B------:R3:W1:Y:S03]  /*10340*/  MUFU.TANH R70, R0 ;  /* 0x0000000000467308 */ /* 0x0006660000002400 */
[----:B------:R-:W-:Y:S01]  /*10350*/  HMMA.16816.F32 R16, R16, R62, R80 ;  /* 0x0000003e1010723c */ /* 0x000fe20000001850 */
[----:B---3--:R-:W-:-:S07]  /*10360*/  FMUL.FTZ R0, R39, c[0x0][0x320] ;  /* 0x0000c80027007a20 */ /* 0x008fce0000410000 */
[C---:B--2---:R-:W-:Y:S01]  /*10370*/  HMMA.16816.F32 R36, R8.reuse, R56, R28 ;  /* 0x000000380824723c */ /* 0x044fe2000000181c */
[----:B------:R2:W3:Y:S07]  /*10380*/  MUFU.TANH R69, R0 ;  /* 0x0000000000457308 */ /* 0x0004ee0000002400 */
[----:B------:R-:W-:Y:S01]  /*10390*/  HMMA.16816.F32 R28, R8, R58, R40 ;  /* 0x0000003a081c723c */ /* 0x000fe20000001828 */
[----:B--2---:R-:W-:-:S04]  /*103a0*/  FMUL.FTZ R0, R20, c[0x0][0x320] ;  /* 0x0000c80014007a20 */ /* 0x004fc80000410000 */
[----:B------:R2:W1:Y:S02]  /*103b0*/  MUFU.TANH R68, R0 ;  /* 0x0000000000447308 */ /* 0x0004640000002400 */
[----:B--2---:R-:W-:-:S06]  /*103c0*/  FMUL.FTZ R0, R21, c[0x0][0x320] ;  /* 0x0000c80015007a20 */ /* 0x004fcc0000410000 */
[----:B------:R2:W1:Y:S02]  /*103d0*/  MUFU.TANH R60, R0 ;  /* 0x00000000003c7308 */ /* 0x0004640000002400 */
[----:B--2---:R-:W-:-:S06]  /*103e0*/  FMUL.FTZ R0, R22, c[0x0][0x320] ;  /* 0x0000c80016007a20 */ /* 0x004fcc0000410000 */
[----:B------:R2:W1:Y:S02]  /*103f0*/  MUFU.TANH R64, R0 ;  /* 0x0000000000407308 */ /* 0x0004640000002400 */
[----:B--2---:R-:W-:Y:S02]  /*10400*/  FMUL.FTZ R0, R23, c[0x0][0x320] ;  /* 0x0000c80017007a20 */ /* 0x004fe40000410000 */
[C---:B------:R-:W-:Y:S04]  /*10410*/  HMMA.16816.F32 R20, R12.reuse, R52, R76 ;  /* 0x000000340c14723c */ /* 0x040fe8000000184c */
[----:B------:R2:W1:Y:S04]  /*10420*/  MUFU.TANH R61, R0 ;  /* 0x00000000003d7308 */ /* 0x0004680000002400 */
[----:B------:R-:W-:Y:S01]  /*10430*/  HMMA.16816.F32 R12, R12, R54, R16 ;  /* 0x000000360c0c723c */ /* 0x000fe20000001810 */
[----:B--2---:R-:W-:-:S04]  /*10440*/  FMUL.FTZ R0, R32, c[0x0][0x320] ;  /* 0x0000c80020007a20 */ /* 0x004fc80000410000 */
[----:B------:R2:W2:Y:S11]  /*10450*/  MUFU.TANH R57, R0 ;  /* 0x0000000000397308 */ /* 0x0004b60000002400 */
[----:B-1----:R-:W-:Y:S08]  /*10460*/  HMMA.16816.F32 R16, R8, R44, R20 ;  /* 0x0000002c0810723c */ /* 0x002ff00000001814 */
[----:B------:R-:W-:Y:S01]  /*10470*/  HMMA.16816.F32 R20, R4, R50, R28 ;  /* 0x000000320414723c */ /* 0x000fe2000000181c */
[----:B--2---:R-:W-:-:S07]  /*10480*/  FMUL.FTZ R0, R33, c[0x0][0x320] ;  /* 0x0000c80021007a20 */ /* 0x004fce0000410000 */
[----:B------:R-:W-:Y:S01]  /*10490*/  HMMA.16816.F32 R8, R8, R46, R12 ;  /* 0x0000002e0808723c */ /* 0x000fe2000000180c */
        /* <DEDUP_REMOVED lines=8> */
[----:B--2---:R-:W-:-:S04]  /*10520*/  FMUL.FTZ R0, R24, c[0x0][0x320] ;  /* 0x0000c80018007a20 */ /* 0x004fc80000410000 */
[----:B------:R2:W1:Y:S02]  /*10530*/  MUFU.TANH R41, R0 ;  /* 0x0000000000297308 */ /* 0x0004640000002400 */
[----:B--2---:R-:W-:Y:S01]  /*10540*/  FMUL.FTZ R0, R25, c[0x0][0x320] ;  /* 0x0000c80019007a20 */ /* 0x004fe20000410000 */
[C---:B-1----:R-:W-:Y:S05]  /*10550*/  HMMA.16816.F32 R12, R4.reuse, R36, R16 ;  /* 0x00000024040c723c */ /* 0x042fea0000001810 */
[----:B------:R1:W2:Y:S03]  /*10560*/  MUFU.TANH R40, R0 ;  /* 0x0000000000287308 */ /* 0x0002a60000002400 */
        /* <DEDUP_REMOVED lines=39> */
[----:B--234-:R-:W-:Y:S01]  /*107e0*/  ISETP.NE.AND P5, PT, R99, 0x1, PT ;  /* 0x000000016300780c */ /* 0x01cfe20003fa5270 */
[----:B------:R-:W-:Y:S02]  /*107f0*/  IMAD R2, R95, 0x40, R238 ;  /* 0x000000405f027824 */ /* 0x000fe400078e02ee */
[----:B------:R-:W-:-:S03]  /*10800*/  IMAD.MOV.U32 R195, RZ, RZ, RZ ;  /* 0x000000ffffc37224 */ /* 0x000fc600078e00ff */
[----:B------:R-:W-:-:S05]  /*10810*/  IADD3 R2, R2, -0x40, R220 ;  /* 0xffffffc002027810 */ /* 0x000fca0007ffe0dc */
[----:B-1----:R-:W-:Y:S02]  /*10820*/  IMAD.MOV.U32 R0, RZ, RZ, R2 ;  /* 0x000000ffff007224 */ /* 0x002fe400078e0002 */
[----:B------:R-:W-:-:S05]  /*10830*/  @P5 IMAD.HI.U32 R3, R2, c[0x0][0x2bc], RZ ;  /* 0x0000af0002035a27 */ /* 0x000fca00078e00ff */
        /* <DEDUP_REMOVED lines=23> */
.L_x_1467:
        /* <DEDUP_REMOVED lines=21> */
.L_x_1468:
        /* <DEDUP_REMOVED lines=21> */
.L_x_1369:
[----:B--234-:R-:W-:Y:S05]  /*10c50*/  BSYNC B0 ;  /* 0x0000000000007941 */ /* 0x01cfea0003800000 */
.L_x_1368:
[----:B-1----:R-:W-:Y:S01]  /*10c60*/  IMAD.MOV.U32 R0, RZ, RZ, c[0x0][0x2c4] ;  /* 0x0000b100ff007624 */ /* 0x002fe200078e00ff */
[----:B------:R-:W0:Y:S01]  /*10c70*/  LDGDEPBAR ;  /* 0x00000000000079af */ /* 0x000e220000000000 */
[----:B------:R-:W-:Y:S01]  /*10c80*/  IMAD.MOV.U32 R2, RZ, RZ, 0x1 ;  /* 0x00000001ff027424 */ /* 0x000fe200078e00ff */
[----:B------:R-:W-:-:S02]  /*10c90*/  IADD3 R6, -R242, R98, RZ ;  /* 0x00000062f2067210 */ /* 0x000fc40007ffe1ff */
[----:B------:R-:W-:Y:S01]  /*10ca0*/  ISETP.NE.AND P0, PT, R0, 0x1, PT ;  /* 0x000000010000780c */ /* 0x000fe20003f05270 */
[----:B------:R-:W-:Y:S01]  /*10cb0*/  IMAD R2, R95, -0x40, R2 ;  /* 0xffffffc05f027824 */ /* 0x000fe200078e0202 */
[----:B------:R-:W-:-:S05]  /*10cc0*/  IADD3 R0, R248, R239, RZ ;  /* 0x000000eff8007210 */ /* 0x000fca0007ffe0ff */
[----:B------:R-:W-:-:S06]  /*10cd0*/  IMAD.MOV.U32 R4, RZ, RZ, R0 ;  /* 0x000000ffff047224 */ /* 0x000fcc00078e0000 */
[----:B------:R-:W-:Y:S01]  /*10ce0*/  @P0 IMAD.HI.U32 R3, R0, c[0x0][0x2c8], RZ ;  /* 0x0000b20000030a27 */ /* 0x000fe200078e00ff */
[----:B------:R-:W-:-:S04]  /*10cf0*/  IADD3 R0, -R242, R2, R240 ;  /* 0x00000002f2007210 */ /* 0x000fc80007ffe1f0 */
[----:B------:R-:W-:Y:S02]  /*10d00*/  @P0 SHF.R.U32.HI R4, RZ, c[0x0][0x2cc], R3 ;  /* 0x0000b300ff040a19 */ /* 0x000fe40000011603 */
[----:B------:R-:W-:Y:S01]  /*10d10*/  IADD3 R5, R0, -R241, RZ ;  /* 0x800000f100057210 */ /* 0x000fe20007ffe0ff */
[----:B------:R-:W-:Y:S05]  /*10d20*/  BRA.DIV ~URZ, `(.L_x_1372) ;  /* 0x0000daf27f007947 */ /* 0x000fea000b800000 */
[----:B------:R1:W2:Y:S02]  /*10d30*/  SHFL.IDX PT, R0, R4, RZ, 0x1c1f ;  /* 0x001c1fff04007589 */ /* 0x0002a400000e0000 */
.L_x_1469:
[----:B--2---:R-:W-:-:S05]  /*10d40*/  IMAD.IADD R0, R5, 0x1, R0 ;  /* 0x0000000105007824 */ /* 0x004fca00078e0200 */
[----:B------:R-:W-:-:S04]  /*10d50*/  IMNMX R0, R6, R0, PT ;  /* 0x0000000006007217 */ /* 0x000fc80003800200 */
[C---:B------:R-:W-:Y:S02]  /*10d60*/  ISETP.GT.AND P0, PT, R0.reuse, RZ, PT ;  /* 0x000000ff0000720c */ /* 0x040fe40003f04270 */
[C---:B------:R-:W-:Y:S02]  /*10d70*/  ISETP.GT.AND P2, PT, R0.reuse, 0x1, PT ;  /* 0x000000010000780c */ /* 0x040fe40003f44270 */
[----:B------:R-:W-:Y:S02]  /*10d80*/  FSEL R8, R73, -INF , P0 ;  /* 0xff80000049087808 */ /* 0x000fe40000000000 */
[C---:B------:R-:W-:Y:S02]  /*10d90*/  ISETP.GT.AND P3, PT, R0.reuse, 0x8, PT ;  /* 0x000000080000780c */ /* 0x040fe40003f64270 */
[C---:B------:R-:W-:Y:S02]  /*10da0*/  ISETP.GT.AND P4, PT, R0.reuse, 0x9, PT ;  /* 0x000000090000780c */ /* 0x040fe40003f84270 */
[----:B------:R-:W-:-:S02]  /*10db0*/  ISETP.GT.AND P1, PT, R0, 0x10, PT ;  /* 0x000000100000780c */ /* 0x000fc40003f24270 */
[----:B------:R-:W-:Y:S02]  /*10dc0*/  ISETP.GT.AND P0, PT, R0, 0x11, PT ;  /* 0x000000110000780c */ /* 0x000fe40003f04270 */
[----:B------:R-:W-:Y:S02]  /*10dd0*/  FSEL R9, R72, -INF , P2 ;  /* 0xff80000048097808 */ /* 0x000fe40001000000 */
[----:B------:R-:W-:Y:S02]  /*10de0*/  FSEL R10, R68, -INF , P3 ;  /* 0xff800000440a7808 */ /* 0x000fe40001800000 */
[----:B------:R-:W-:Y:S02]  /*10df0*/  FSEL R11, R60, -INF , P4 ;  /* 0xff8000003c0b7808 */ /* 0x000fe40002000000 */
[----:B------:R-:W-:Y:S02]  /*10e00*/  FSEL R14, R57, -INF , P1 ;  /* 0xff800000390e7808 */ /* 0x000fe40000800000 */
[----:B------:R-:W-:-:S02]  /*10e10*/  FSEL R15, R56, -INF , P0 ;  /* 0xff800000380f7808 */ /* 0x000fc40000000000 */
[C---:B------:R-:W-:Y:S02]  /*10e20*/  ISETP.GT.AND P3, PT, R0.reuse, 0x18, PT ;  /* 0x000000180000780c */ /* 0x040fe40003f64270 */
[C---:B------:R-:W-:Y:S02]  /*10e30*/  ISETP.GT.AND P4, PT, R0.reuse, 0x19, PT ;  /* 0x000000190000780c */ /* 0x040fe40003f84270 */
[C---:B------:R-:W-:Y:S02]  /*10e40*/  ISETP.GT.AND P2, PT, R0.reuse, 0x20, PT ;  /* 0x000000200000780c */ /* 0x040fe40003f44270 */
[C---:B------:R-:W-:Y:S02]  /*10e50*/  ISETP.GT.AND P1, PT, R0.reuse, 0x21, PT ;  /* 0x000000210000780c */ /* 0x040fe40003f24270 */
[----:B------:R-:W-:Y:S02]  /*10e60*/  ISETP.GT.AND P0, PT, R0, 0x28, PT ;  /* 0x000000280000780c */ /* 0x000fe40003f04270 */
[----:B------:R-:W-:-:S02]  /*10e70*/  FSEL R19, R41, -INF , P3 ;  /* 0xff80000029137808 */ /* 0x000fc40001800000 */
[----:B------:R-:W-:Y:S02]  /*10e80*/  FSEL R21, R40, -INF , P4 ;  /* 0xff80000028157808 */ /* 0x000fe40002000000 */
[----:B------:R-:W-:Y:S02]  /*10e90*/  FSEL R83, R28, -INF , P2 ;  /* 0xff8000001c537808 */ /* 0x000fe40001000000 */
[----:B------:R-:W-:Y:S02]  /*10ea0*/  FSEL R82, R27, -INF , P1 ;  /* 0xff8000001b527808 */ /* 0x000fe40000800000 */
[----:B------:R-:W-:Y:S02]  /*10eb0*/  FSEL R81, R24, -INF , P0 ;  /* 0xff80000018517808 */ /* 0x000fe40000000000 */
[C---:B------:R-:W-:Y:S02]  /*10ec0*/  ISETP.GT.AND P4, PT, R0.reuse, 0x29, PT ;  /* 0x000000290000780c */ /* 0x040fe40003f84270 */
[----:B------:R-:W-:-:S02]  /*10ed0*/  ISETP.GT.AND P3, PT, R0, 0x30, PT ;  /* 0x000000300000780c */ /* 0x000fc40003f64270 */
[C---:B------:R-:W-:Y:S02]  /*10ee0*/  ISETP.GT.AND P2, PT, R0.reuse, 0x31, PT ;  /* 0x000000310000780c */ /* 0x040fe40003f44270 */
[C---:B------:R-:W-:Y:S02]  /*10ef0*/  ISETP.GT.AND P1, PT, R0.reuse, 0x38, PT ;  /* 0x000000380000780c */ /* 0x040fe40003f24270 */
[----:B------:R-:W-:Y:S02]  /*10f00*/  ISETP.GT.AND P0, PT, R0, 0x39, PT ;  /* 0x000000390000780c */ /* 0x000fe40003f04270 */
[----:B------:R-:W-:Y:S02]  /*10f10*/  FSEL R80, R20, -INF , P4 ;  /* 0xff80000014507808 */ /* 0x000fe40002000000 */
        /* <DEDUP_REMOVED lines=27> */
[C---:B------:R-:W-:Y:S02]  /*110d0*/  ISETP.GT.AND P0, PT, R0.reuse, 0x11, PT ;  /* 0x000000110000780c */ /* 0x040fe40003f04270 */
        /* <DEDUP_REMOVED lines=43> */
[----:B-1----:R-:W1:Y:S01]  /*11390*/  SHFL.BFLY PT, R4, R2, 0x2, 0x1f ;  /* 0x0c401f0002047f89 */ /* 0x002e6200000e0000 */
[----:B--2---:R-:W-:-:S05]  /*113a0*/  FMNMX.FTZ R0, R3, R0, !PT ;  /* 0x0000000003007209 */ /* 0x004fca0007810000 */
[----:B------:R-:W2:Y:S01]  /*113b0*/  SHFL.BFLY PT, R3, R0, 0x1, 0x1f ;  /* 0x0c201f0000037f89 */ /* 0x000ea200000e0000 */
[----:B-1----:R-:W-:-:S05]  /*113c0*/  FMNMX.FTZ R4, R2, R4, !PT ;  /* 0x0000000402047209 */ /* 0x002fca0007810000 */
[----:B------:R1:W3:Y:S01]  /*113d0*/  SHFL.BFLY PT, R5, R4, 0x1, 0x1f ;  /* 0x0c201f0004057f89 */ /* 0x0002e200000e0000 */
[----:B--2---:R-:W-:-:S05]  /*113e0*/  FMNMX.FTZ R100, R0, R3, !PT ;  /* 0x0000000300647209 */ /* 0x004fca0007810000 */
.L_x_1470:
[C---:B------:R-:W-:Y:S01]  /*113f0*/  FMUL.FTZ R2, R100.reuse, c[0x0][0x2d0] ;  /* 0x0000b40064027a20 */ /* 0x040fe20000410000 */
[----:B------:R-:W-:Y:S01]  /*11400*/  FSETP.NEU.FTZ.AND P0, PT, R100, -INF , PT ;  /* 0xff8000006400780b */ /* 0x000fe20003f1d000 */
[----:B------:R-:W-:Y:S01]  /*11410*/  WARPSYNC 0xffffffff ;  /* 0xffffffff00007948 */ /* 0x000fe20003800000 */
[----:B---3--:R-:W-:Y:S01]  /*11420*/  FMNMX.FTZ R16, R5, R4, !PT ;  /* 0x0000000405107209 */ /* 0x008fe20007810000 */
        /* <DEDUP_REMOVED lines=11> */
[----:B------:R-:W-:Y:S04]  /*114e0*/  LDSM.16.MT88.4 R32, [R147+0x800] ;  /* 0x000800009320783b */ /* 0x000fe80000004200 */
        /* <DEDUP_REMOVED lines=39> */
[----:B------:R-:W-:-:S04]  /*11760*/  FFMA.FTZ R18, R81, c[0x0][0x2d0], -R2 ;  /* 0x0000b40051127a23 */ /* 0x000fc80000010802 */
[----:B------:R1:W-:Y:S02]  /*11770*/  MUFU.EX2 R94, R3 ;  /* 0x00000003005e7308 */ /* 0x0003e40000000800 */
[----:B-1----:R-:W-:Y:S02]  /*11780*/  FFMA.FTZ R3, R17, c[0x0][0x2d0], -R0 ;  /* 0x0000b40011037a23 */ /* 0x002fe40000010800 */
[----:B------:R-:W-:-:S04]  /*11790*/  FADD.FTZ R17, R87, R85 ;  /* 0x0000005557117221 */ /* 0x000fc80000010000 */
[----:B------:R1:W2:Y:S01]  /*117a0*/  MUFU.EX2 R97, R3 ;  /* 0x0000000300617308 */ /* 0x0002a20000000800 */
[----:B------:R-:W-:Y:S02]  /*117b0*/  FADD.FTZ R17, R89, R17 ;  /* 0x0000001159117221 */ /* 0x000fe40000010000 */
[--C-:B-1----:R-:W-:Y:S01]  /*117c0*/  FFMA.FTZ R3, R20, c[0x0][0x2d0], -R0.reuse ;  /* 0x0000b40014037a23 */ /* 0x102fe20000010800 */
[----:B--2---:R-:W-:Y:S01]  /*117d0*/  F2FP.PACK_AB R9, R97, R94 ;  /* 0x0000005e6109723e */ /* 0x004fe200000000ff */
[C---:B------:R-:W-:Y:S03]  /*117e0*/  HMMA.16816.F32 R20, R12.reuse, R6, RZ ;  /* 0x000000060c14723c */ /* 0x040fe600000018ff */
[----:B------:R1:W-:Y:S05]  /*117f0*/  MUFU.EX2 R98, R3 ;  /* 0x0000000300627308 */ /* 0x0003ea0000000800 */
        /* <DEDUP_REMOVED lines=10> */
[----:B------:R-:W-:Y:S02]  /*118a0*/  HMMA.16816.F32 R120, R8, R30, R20 ;  /* 0x0000001e0878723c */ /* 0x000fe40000001814 */
[----:B------:R-:W-:-:S06]  /*118b0*/  FADD.FTZ R3, R93, R3 ;  /* 0x000000035d037221 */ /* 0x000fcc0000010000 */
[C---:B------:R-:W-:Y:S08]  /*118c0*/  HMMA.16816.F32 R24, R12.reuse, R40, RZ ;  /* 0x000000280c18723c */ /* 0x040ff000000018ff */
[----:B------:R-:W-:Y:S01]  /*118d0*/  HMMA.16816.F32 R20, R12, R42, RZ ;  /* 0x0000002a0c14723c */ /* 0x000fe200000018ff */
[----:B------:R-:W2:Y:S07]  /*118e0*/  LDSM.16.MT88.4 R40, [R172+0x2000] ;  /* 0x00200000ac28783b */ /* 0x000eae0000004200 */
[C---:B------:R-:W-:Y:S01]  /*118f0*/  HMMA.16816.F32 R136, R8.reuse, R32, R44 ;  /* 0x000000200888723c */ /* 0x040fe2000000182c */
[----:B------:R-:W3:Y:S07]  /*11900*/  LDSM.16.MT88.4 R44, [R175+0x2000] ;  /* 0x00200000af2c783b */ /* 0x000eee0000004200 */
[C---:B------:R-:W-:Y:S01]  /*11910*/  HMMA.16816.F32 R128, R8.reuse, R34, R36 ;  /* 0x000000220880723c */ /* 0x040fe20000001824 */
[----:B------:R-:W4:Y:S04]  /*11920*/  LDSM.16.MT88.4 R32, [R172+0x2800] ;  /* 0x00280000ac20783b */ /* 0x000f280000004200 */
[----:B------:R-:W5:Y:S03]  /*11930*/  LDSM.16.MT88.4 R36, [R175+0x2800] ;  /* 0x00280000af24783b */ /* 0x000f660000004200 */
[----:B------:R-:W-:Y:S08]  /*11940*/  HMMA.16816.F32 R160, R8, R56, R4 ;  /* 0x0000003808a0723c */ /* 0x000ff00000001804 */
[C---:B------:R-:W-:Y:S08]  /*11950*/  HMMA.16816.F32 R4, R12.reuse, R60, RZ ;  /* 0x0000003c0c04723c */ /* 0x040ff000000018ff */
        /* <DEDUP_REMOVED lines=9> */
[----:B----4-:R-:W-:Y:S01]  /*119f0*/  HMMA.16816.F32 R56, R8, R32, R24 ;  /* 0x000000200838723c */ /* 0x010fe20000001818 */
[----:B------:R-:W2:Y:S06]  /*11a00*/  LDSM.16.MT88.4 R24, [R174+0x2800] ;  /* 0x00280000ae18783b */ /* 0x000eac0000004200 */
[--C-:B------:R-:W-:Y:S01]  /*11a10*/  FFMA.FTZ R32, R70, c[0x0][0x2d0], -R0.reuse ;  /* 0x0000b40046207a23 */ /* 0x100fe20000010800 */
[----:B------:R-:W-:Y:S01]  /*11a20*/  HMMA.16816.F32 R28, R12, R62, RZ ;  /* 0x0000003e0c1c723c */ /* 0x000fe200000018ff */
[----:B------:R-:W-:-:S07]  /*11a30*/  FFMA.FTZ R33, R68, c[0x0][0x2d0], -R0 ;  /* 0x0000b40044217a23 */ /* 0x000fce0000010800 */
[----:B-----5:R-:W-:Y:S07]  /*11a40*/  HMMA.16816.F32 R124, R8, R36, R4 ;  /* 0x00000024087c723c */ /* 0x020fee0000001804 */
        /* <DEDUP_REMOVED lines=93> */
[----:B------:R-:W-:-:S04]  /*12020*/  @P1 SHF.R.U32.HI R0, RZ, c[0x0][0x2cc], R2 ;  /* 0x0000b300ff001a19 */ /* 0x000fc80000011602 */
[----:B------:R-:W-:Y:S01]  /*12030*/  IADD3 R0, R0, R240, -R241 ;  /* 0x000000f000007210 */ /* 0x000fe20007ffe8f1 */
[----:B----4-:R-:W-:Y:S03]  /*12040*/  HMMA.16816.F32 R24, R12, R20, RZ ;  /* 0x000000140c18723c */ /* 0x010fe600000018ff */
[----:B------:R-:W-:-:S04]  /*12050*/  SHF.R.S32.HI R2, RZ, 0x1f, R0 ;  /* 0x0000001fff027819 */ /* 0x000fc80000011400 */
[----:B------:R-:W-:Y:S01]  /*12060*/  LEA.HI R0, R2, R0, RZ, 0x6 ;  /* 0x0000000002007211 */ /* 0x000fe200078f30ff */
[----:B------:R-:W-:Y:S01]  /*12070*/  HMMA.16816.F32 R12, R12, R22, RZ ;  /* 0x000000160c0c723c */ /* 0x000fe200000018ff */
[----:B------:R-:W1:Y:S02]  /*12080*/  LDSM.16.MT88.4 R20, [R174+0x4800] ;  /* 0x00480000ae14783b */ /* 0x000e640000004200 */
[----:B------:R-:W-:-:S04]  /*12090*/  SHF.R.S32.HI R0, RZ, 0x6, R0 ;  /* 0x00000006ff007819 */ /* 0x000fc80000011400 */
[----:B------:R-:W-:-:S04]  /*120a0*/  IMNMX R216, R214, R0, !PT ;  /* 0x00000000d6d87217 */ /* 0x000fc80007800200 */
[----:B------:R-:W-:-:S05]  /*120b0*/  ISETP.GE.AND P0, PT, R194, R216, PT ;  /* 0x000000d8c200720c */ /* 0x000fca0003f06270 */
        /* <DEDUP_REMOVED lines=74> */
[----:B------:R-:W-:Y:S01]  /*12560*/  @!UPT UIADD3 URZ, URZ, URZ, URZ ;  /* 0x0000003f3f3ff290 */ /* 0x000fe2000fffe03f */
[----:B------:R-:W-:Y:S11]  /*12570*/  @!P0 BRA `(.L_x_1374) ;  /* 0x000036b000008947 */ /* 0x000ff60003800000 */
[----:B------:R-:W-:Y:S02]  /*12580*/  MOV R104, R16 ;  /* 0x0000001000687202 */ /* 0x000fe40000000f00 */
[----:B------:R-:W-:-:S02]  /*12590*/  MOV R101, R100 ;  /* 0x0000006400657202 */ /* 0x000fc40000000f00 */
[----:B------:R-:W-:-:S07]  /*125a0*/  MOV R196, R194 ;  /* 0x000000c200c47202 */ /* 0x000fce0000000f00 */
.L_x_1385:
        /* <DEDUP_REMOVED lines=22> */
[C---:B------:R-:W-:Y:S01]  /*12710*/  SHF.L.U64.HI R21, R205.reuse, 0x1, R219 ;  /* 0x00000001cd157819 */ /* 0x040fe200000102db */
[----:B------:R-:W-:Y:S01]  /*12720*/  IMAD R4, R4, c[0x0][0x218], RZ ;  /* 0x0000860004047a24 */ /* 0x000fe200078e02ff */
[----:B------:R-:W-:Y:S01]  /*12730*/  SHF.L.U32 R20, R205, 0x1, RZ ;  /* 0x00000001cd147819 */ /* 0x000fe200000006ff */
[----:B------:R-:W-:Y:S01]  /*12740*/  IMAD R0, R197, c[0x0][0x20c], R0 ;  /* 0x00008300c5007a24 */ /* 0x000fe200078e0200 */
[C---:B------:R-:W-:Y:S01]  /*12750*/  SHF.L.U64.HI R15, R202.reuse, 0x1, R203 ;  /* 0x00000001ca0f7819 */ /* 0x040fe200000102cb */
        /* <DEDUP_REMOVED lines=10> */
.L_x_1471:
[----:B------:R-:W-:-:S05]  /*12800*/  BRA.DIV ~URZ, `(.L_x_1378) ;  /* 0x0000c6727f007947 */ /* 0x000fca000b800000 */
[----:B------:R-:W5:Y:S01]  /*12810*/  SHFL.IDX PT, R0, R13, RZ, 0x181f ;  /* 0x00181fff0d007589 */ /* 0x000f6200000e0000 */
[----:B------:R-:W-:Y:S02]  /*12820*/  ISETP.GE.AND P3, PT, R202, c[0x0][0x1d4], PT ;  /* 0x00007500ca007a0c */ /* 0x000fe40003f66270 */
[----:B------:R-:W-:Y:S04]  /*12830*/  ISETP.GE.AND P1, PT, R205, c[0x0][0x1d4], PT ;  /* 0x00007500cd007a0c */ /* 0x000fe80003f26270 */
[----:B------:R-:W-:Y:S02]  /*12840*/  SEL R12, RZ, 0x10, P1 ;  /* 0x00000010ff0c7807 */ /* 0x000fe40000800000 */
[----:B-----5:R-:W-:Y:S05]  /*12850*/  IADD3 R2, P0, R0, R14, RZ ;  /* 0x0000000e00027210 */ /* 0x020fea0007f1e0ff */
[----:B---3--:R-:W-:Y:S01]  /*12860*/  IMAD.X R3, R4, 0x1, R15, P0 ;  /* 0x0000000104037824 */ /* 0x008fe200000e060f */
[----:B------:R-:W-:Y:S04]  /*12870*/  ISETP.GE.AND P0, PT, R206, c[0x0][0x1d4], PT ;  /* 0x00007500ce007a0c */ /* 0x000fe80003f06270 */
[----:B------:R-:W-:Y:S01]  /*12880*/  @!PT LDS RZ, [RZ] ;  /* 0x00000000fffff984 */ /* 0x000fe20000000800 */
[----:B------:R-:W-:Y:S01]  /*12890*/  @!PT LDS RZ, [RZ] ;  /* 0x00000000fffff984 */ /* 0x000fe20000000800 */
[----:B------:R3:W-:Y:S02]  /*128a0*/  LDGSTS.E.BYPASS.LTC128B.128 [R193+0x100], [R2.64], !P3 ;  /* 0x0010000002c17fae */ /* 0x0007e4000d901d48 */
[----:B---3--:R-:W-:Y:S05]  /*128b0*/  IADD3 R2, P2, R0, R20, RZ ;  /* 0x0000001400027210 */ /* 0x008fea0007f5e0ff */
[----:B------:R-:W-:Y:S01]  /*128c0*/  IMAD.X R3, R4, 0x1, R21, P2 ;  /* 0x0000000104037824 */ /* 0x000fe200010e0615 */
[----:B------:R-:W-:Y:S02]  /*128d0*/  IADD3 R6, P2, R0, R22, RZ ;  /* 0x0000001600067210 */ /* 0x000fe40007f5e0ff */
[----:B------:R-:W3:Y:S03]  /*128e0*/  SHFL.IDX PT, R0, R13, 0x1, 0x181f ;  /* 0x00381f000d007f89 */ /* 0x000ee600000e0000 */
[----:B------:R-:W-:Y:S01]  /*128f0*/  IMAD.X R7, R4, 0x1, R23, P2 ;  /* 0x0000000104077824 */ /* 0x000fe200010e0617 */
[----:B------:R4:W-:Y:S04]  /*12900*/  LDGSTS.E.BYPASS.LTC128B.128 [R193+0x2100], [R2.64], !P1 ;  /* 0x0210000002c17fae */ /* 0x0009e8000c901d48 */
[----:B------:R5:W-:Y:S04]  /*12910*/  LDGSTS.E.BYPASS.LTC128B.128 [R193+0x4100], [R6.64], !P0 ;  /* 0x0410000006c17fae */ /* 0x000be8000c101d48 */
[----:B------:R2:W1:Y:S02]  /*12920*/  SHFL.IDX PT, R4, R5, 0x1, 0x181f ;  /* 0x00381f0005047f89 */ /* 0x00046400000e0000 */
[----:B--2-4-:R-:W-:Y:S02]  /*12930*/  SEL R5, RZ, 0x10, P3 ;  /* 0x00000010ff057807 */ /* 0x014fe40001800000 */
[----:B-----5:R-:W-:Y:S02]  /*12940*/  SEL R7, RZ, 0x10, P0 ;  /* 0x00000010ff077807 */ /* 0x020fe40000000000 */
.L_x_1472:
        /* <DEDUP_REMOVED lines=21> */
.L_x_1376:
[----:B------:R-:W-:Y:S05]  /*12aa0*/  BSYNC B0 ;  /* 0x0000000000007941 */ /* 0x000fea0003800000 */
.L_x_1375:
        /* <DEDUP_REMOVED lines=217> */
[----:B--2-4-:R-:W-:Y:S01]  /*13840*/  IMAD.MOV.U32 R198, RZ, RZ, c[0x0][0x2b8] ;  /* 0x0000ae00ffc67624 */ /* 0x014fe200078e00ff */
[----:B------:R-:W-:Y:S01]  /*13850*/  ISETP.GT.AND P1, PT, R220, 0x3f, PT ;  /* 0x0000003fdc00780c */ /* 0x000fe20003f24270 */
[----:B------:R-:W-:Y:S01]  /*13860*/  IMAD R2, R196, 0x40, R238 ;  /* 0x00000040c4027824 */ /* 0x000fe200078e02ee */
[----:B------:R-:W-:Y:S01]  /*13870*/  SHF.L.U64.HI R14, R206, 0x1, R218 ;  /* 0x00000001ce0e7819 */ /* 0x000fe200000102da */
[----:B------:R-:W-:Y:S01]  /*13880*/  IMAD.MOV.U32 R195, RZ, RZ, RZ ;  /* 0x000000ffffc37224 */ /* 0x000fe200078e00ff */
[----:B------:R-:W-:Y:S01]  /*13890*/  ISETP.NE.AND P2, PT, R198, 0x1, PT ;  /* 0x00000001c600780c */ /* 0x000fe20003f45270 */
[----:B------:R-:W-:Y:S01]  /*138a0*/  IMAD.SHL.U32 R13, R206, 0x2, RZ ;  /* 0x00000002ce0d7824 */ /* 0x000fe200078e00ff */
[----:B------:R-:W-:Y:S01]  /*138b0*/  IADD3 R2, R2, -0x40, R220 ;  /* 0xffffffc002027810 */ /* 0x000fe20007ffe0dc */
[C---:B------:R-:W-:Y:S01]  /*138c0*/  IMAD.SHL.U32 R11, R205.reuse, 0x2, RZ ;  /* 0x00000002cd0b7824 */ /* 0x040fe200078e00ff */
[----:B------:R-:W-:Y:S01]  /*138d0*/  SHF.L.U64.HI R12, R205, 0x1, R219 ;  /* 0x00000001cd0c7819 */ /* 0x000fe200000102db */
[C---:B------:R-:W-:Y:S01]  /*138e0*/  IMAD.SHL.U32 R9, R202.reuse, 0x2, RZ ;  /* 0x00000002ca097824 */ /* 0x040fe200078e00ff */
[----:B------:R-:W-:Y:S01]  /*138f0*/  SHF.L.U64.HI R10, R202, 0x1, R203 ;  /* 0x00000001ca0a7819 */ /* 0x000fe200000102cb */
[----:B---3--:R-:W-:Y:S06]  /*13900*/  IMAD.MOV.U32 R0, RZ, RZ, R2 ;  /* 0x000000ffff007224 */ /* 0x008fec00078e0002 */
        /* <DEDUP_REMOVED lines=24> */
.L_x_1473:
        /* <DEDUP_REMOVED lines=21> */
.L_x_1474:
        /* <DEDUP_REMOVED lines=21> */
.L_x_1380:
[----:B--2-4-:R-:W-:Y:S05]  /*13d30*/  BSYNC B0 ;  /* 0x0000000000007941 */ /* 0x014fea0003800000 */
.L_x_1379:
[----:B---3--:R-:W-:Y:S01]  /*13d40*/  IMAD.MOV.U32 R0, RZ, RZ, c[0x0][0x2c4] ;  /* 0x0000b100ff007624 */ /* 0x008fe200078e00ff */
[----:B------:R-:W0:Y:S01]  /*13d50*/  LDGDEPBAR ;  /* 0x00000000000079af */ /* 0x000e220000000000 */
[----:B------:R-:W-:Y:S03]  /*13d60*/  IMAD.IADD R4, R248, 0x1, R239 ;  /* 0x00000001f8047824 */ /* 0x000fe600078e02ef */
[----:B------:R-:W-:Y:S11]  /*13d70*/  ISETP.NE.AND P0, PT, R0, 0x1, PT ;  /* 0x000000010000780c */ /* 0x000ff60003f05270 */
[----:B------:R-:W-:Y:S02]  /*13d80*/  @!UPT UIADD3 URZ, URZ, URZ, URZ ;  /* 0x0000003f3f3ff290 */ /* 0x000fe4000fffe03f */
[----:B------:R-:W-:Y:S05]  /*13d90*/  @P0 IMAD.HI.U32 R0, R4, c[0x0][0x2c8], RZ ;  /* 0x0000b20004000a27 */ /* 0x000fea00078e00ff */
[----:B------:R-:W-:Y:S02]  /*13da0*/  @P0 SHF.R.U32.HI R4, RZ, c[0x0][0x2cc], R0 ;  /* 0x0000b300ff040a19 */ /* 0x000fe40000011600 */
[----:B------:R-:W-:Y:S05]  /*13db0*/  MOV R0, 0x1 ;  /* 0x0000000100007802 */ /* 0x000fea0000000f00 */
[----:B------:R-:W-:Y:S05]  /*13dc0*/  IMAD R0, R196, -0x40, R0 ;  /* 0xffffffc0c4007824 */ /* 0x000fea00078e0200 */
[----:B------:R-:W-:Y:S04]  /*13dd0*/  IADD3 R0, R240, R0, -R242 ;  /* 0x00000000f0007210 */ /* 0x000fe80007ffe8f2 */
[----:B------:R-:W-:Y:S01]  /*13de0*/  IADD3 R5, R0, -R241, RZ ;  /* 0x800000f100057210 */ /* 0x000fe20007ffe0ff */
[----:B------:R-:W-:-:S05]  /*13df0*/  BRA.DIV ~URZ, `(.L_x_1383) ;  /* 0x0000b5527f007947 */ /* 0x000fca000b800000 */
[----:B------:R2:W3:Y:S02]  /*13e00*/  SHFL.IDX PT, R0, R4, RZ, 0x1c1f ;  /* 0x001c1fff04007589 */ /* 0x0004e400000e0000 */
.L_x_1475:
[----:B---3--:R-:W-:Y:S05]  /*13e10*/  IMAD.IADD R0, R5, 0x1, R0 ;  /* 0x0000000105007824 */ /* 0x008fea00078e0200 */
[C---:B------:R-:W-:Y:S02]  /*13e20*/  ISETP.GT.AND P0, PT, R0.reuse, RZ, PT ;  /* 0x000000ff0000720c */ /* 0x040fe40003f04270 */
[C---:B------:R-:W-:Y:S02]  /*13e30*/  ISETP.GT.AND P2, PT, R0.reuse, 0x1, PT ;  /* 0x000000010000780c */ /* 0x040fe40003f44270 */
[C---:B------:R-:W-:Y:S02]  /*13e40*/  ISETP.GT.AND P3, PT, R0.reuse, 0x8, PT ;  /* 0x000000080000780c */ /* 0x040fe40003f64270 */
[----:B------:R-:W-:Y:S02]  /*13e50*/  ISETP.GT.AND P4, PT, R0, 0x9, PT ;  /* 0x000000090000780c */ /* 0x000fe40003f84270 */
[----:B-1----:R-:W-:Y:S02]  /*13e60*/  FSEL R6, R168, -INF , P0 ;  /* 0xff800000a8067808 */ /* 0x002fe40000000000 */
[C---:B------:R-:W-:Y:S02]  /*13e70*/  ISETP.GT.AND P1, PT, R0.reuse, 0x10, PT ;  /* 0x000000100000780c */ /* 0x040fe40003f24270 */
[----:B------:R-:W-:Y:S02]  /*13e80*/  ISETP.GT.AND P0, PT, R0, 0x11, PT ;  /* 0x000000110000780c */ /* 0x000fe40003f04270 */
[----:B------:R-:W-:Y:S02]  /*13e90*/  FSEL R25, R167, -INF , P2 ;  /* 0xff800000a7197808 */ /* 0x000fe40001000000 */
[----:B------:R-:W-:Y:S02]  /*13ea0*/  FSEL R24, R166, -INF , P3 ;  /* 0xff800000a6187808 */ /* 0x000fe40001800000 */
[C---:B------:R-:W-:Y:S02]  /*13eb0*/  ISETP.GT.AND P3, PT, R0.reuse, 0x18, PT ;  /* 0x000000180000780c */ /* 0x040fe40003f64270 */
[----:B------:R-:W-:Y:S02]  /*13ec0*/  FSEL R23, R163, -INF , P4 ;  /* 0xff800000a3177808 */ /* 0x000fe40002000000 */
[----:B------:R-:W-:Y:S02]  /*13ed0*/  ISETP.GT.AND P4, PT, R0, 0x19, PT ;  /* 0x000000190000780c */ /* 0x000fe40003f84270 */
[----:B------:R-:W-:Y:S02]  /*13ee0*/  FSEL R22, R160, -INF , P1 ;  /* 0xff800000a0167808 */ /* 0x000fe40000800000 */
[C---:B------:R-:W-:Y:S02]  /*13ef0*/  ISETP.GT.AND P2, PT, R0.reuse, 0x20, PT ;  /* 0x000000200000780c */ /* 0x040fe40003f44270 */
[----:B------:R-:W-:Y:S02]  /*13f00*/  FSEL R21, R159, -INF , P0 ;  /* 0xff8000009f157808 */ /* 0x000fe40000000000 */
[C---:B------:R-:W-:Y:S02]  /*13f10*/  ISETP.GT.AND P1, PT, R0.reuse, 0x21, PT ;  /* 0x000000210000780c */ /* 0x040fe40003f24270 */
[----:B------:R-:W-:Y:S02]  /*13f20*/  ISETP.GT.AND P0, PT, R0, 0x28, PT ;  /* 0x000000280000780c */ /* 0x000fe40003f04270 */
[----:B------:R-:W-:Y:S02]  /*13f30*/  FSEL R20, R158, -INF , P3 ;  /* 0xff8000009e147808 */ /* 0x000fe40001800000 */
        /* <DEDUP_REMOVED lines=8> */
[----:B------:R-:W-:Y:S02]  /*13fc0*/  ISETP.GT.AND P0, PT, R0, 0x39, PT ;  /* 0x000000390000780c */ /* 0x000fe40003f04270 */
[----:B------:R-:W-:Y:S02]  /*13fd0*/  FSEL R15, R15, -INF , P4 ;  /* 0xff8000000f0f7808 */ /* 0x000fe40002000000 */
[----:B------:R-:W-:Y:S02]  /*13fe0*/  FSEL R14, R100, -INF , P3 ;  /* 0xff800000640e7808 */ /* 0x000fe40001800000 */
[----:B------:R-:W-:Y:S02]  /*13ff0*/  FSEL R13, R28, -INF , P2 ;  /* 0xff8000001c0d7808 */ /* 0x000fe40001000000 */
[----:B------:R-:W-:Y:S02]  /*14000*/  FSEL R12, R27, -INF , P1 ;  /* 0xff8000001b0c7808 */ /* 0x000fe40000800000 */
[----:B------:R-:W-:Y:S01]  /*14010*/  FSEL R11, R26, -INF , P0 ;  /* 0xff8000001a0b7808 */ /* 0x000fe20000000000 */
[----:B------:R-:W-:-:S05]  /*14020*/  BRA.DIV ~URZ, `(.L_x_1384) ;  /* 0x0000b3827f007947 */ /* 0x000fca000b800000 */
[----:B------:R-:W1:Y:S02]  /*14030*/  SHFL.IDX PT, R0, R4, 0x1, 0x1c1f ;  /* 0x003c1f0004007f89 */ /* 0x000e6400000e0000 */
[----:B-1----:R-:W-:Y:S05]  /*14040*/  IMAD.IADD R0, R5, 0x1, R0 ;  /* 0x0000000105007824 */ /* 0x002fea00078e0200 */
[C---:B------:R-:W-:Y:S02]  /*14050*/  ISETP.GT.AND P0, PT, R0.reuse, RZ, PT ;  /* 0x000000ff0000720c */ /* 0x040fe40003f04270 */
[C---:B------:R-:W-:Y:S02]  /*14060*/  ISETP.GT.AND P2, PT, R0.reuse, 0x1, PT ;  /* 0x000000010000780c */ /* 0x040fe40003f44270 */
[C---:B------:R-:W-:Y:S02]  /*14070*/  ISETP.GT.AND P3, PT, R0.reuse, 0x8, PT ;  /* 0x000000080000780c */ /* 0x040fe40003f64270 */
[----:B------:R-:W-:Y:S02]  /*14080*/  ISETP.GT.AND P4, PT, R0, 0x9, PT ;  /* 0x000000090000780c */ /* 0x000fe40003f84270 */
[----:B------:R-:W-:Y:S02]  /*14090*/  FSEL R5, R194, -INF , P0 ;  /* 0xff800000c2057808 */ /* 0x000fe40000000000 */
[C---:B------:R-:W-:Y:S02]  /*140a0*/  ISETP.GT.AND P1, PT, R0.reuse, 0x10, PT ;  /* 0x000000100000780c */ /* 0x040fe40003f24270 */
[----:B------:R-:W-:Y:S02]  /*140b0*/  ISETP.GT.AND P0, PT, R0, 0x11, PT ;  /* 0x000000110000780c */ /* 0x000fe40003f04270 */
[----:B------:R-:W-:Y:S02]  /*140c0*/  FSEL R149, R171, -INF , P2 ;  /* 0xff800000ab957808 */ /* 0x000fe40001000000 */
[----:B------:R-:W-:Y:S02]  /*140d0*/  FSEL R35, R170, -INF , P3 ;  /* 0xff800000aa237808 */ /* 0x000fe40001800000 */
[C---:B------:R-:W-:Y:S02]  /*140e0*/  ISETP.GT.AND P3, PT, R0.reuse, 0x18, PT ;  /* 0x000000180000780c */ /* 0x040fe40003f64270 */
        /* <DEDUP_REMOVED lines=13> */
[C---:B------:R-:W-:Y:S02]  /*141c0*/  ISETP.GT.AND P2, PT, R0.reuse, 0x31, PT ;  /* 0x000000310000780c */ /* 0x040fe40003f44270 */
[----:B------:R-:W-:Y:S02]  /*141d0*/  FSEL R27, R153, -INF , P0 ;  /* 0xff800000991b7808 */ /* 0x000fe40000000000 */
[C---:B------:R-:W-:Y:S02]  /*141e0*/  ISETP.GT.AND P1, PT, R0.reuse, 0x38, PT ;  /* 0x000000380000780c */ /* 0x040fe40003f24270 */
[----:B------:R-:W-:Y:S02]  /*141f0*/  ISETP.GT.AND P0, PT, R0, 0x39, PT ;  /* 0x000000390000780c */ /* 0x000fe40003f04270 */
[----:B------:R-:W-:Y:S02]  /*14200*/  FMNMX.FTZ R0, R6, R101, !PT ;  /* 0x0000006506007209 */ /* 0x000fe40007810000 */
[----:B------:R-:W-:Y:S02]  /*14210*/  FSEL R26, R152, -INF , P4 ;  /* 0xff800000981a7808 */ /* 0x000fe40002000000 */
        /* <DEDUP_REMOVED lines=20> */
[----:B-1----:R-:W-:Y:S06]  /*14360*/  FMNMX.FTZ R0, R2, R0, !PT ;  /* 0x0000000002007209 */ /* 0x002fec0007810000 */
        /* <DEDUP_REMOVED lines=21> */
.L_x_1476:
        /* <DEDUP_REMOVED lines=8> */
[--C-:B------:R-:W-:Y:S02]  /*14540*/  FFMA.FTZ R6, R6, c[0x0][0x2d0], -R2.reuse ;  /* 0x0000b40006067a23 */ /* 0x100fe40000010802 */
[----:B------:R-:W-:Y:S02]  /*14550*/  FMUL.FTZ R0, R0, c[0x0][0x2d0] ;  /* 0x0000b40000007a20 */ /* 0x000fe40000410000 */
[--C-:B-1----:R-:W-:Y:S02]  /*14560*/  FFMA.FTZ R4, R25, c[0x0][0x2d0], -R2.reuse ;  /* 0x0000b40019047a23 */ /* 0x102fe40000010802 */
        /* <DEDUP_REMOVED lines=22> */
[----:B------:R-:W-:Y:S02]  /*146d0*/  FMUL.FTZ R17, R0, R125 ;  /* 0x0000007d00117220 */ /* 0x000fe40000410000 */
[----:B------:R-:W-:Y:S01]  /*146e0*/  FADD.FTZ R11, R4, R2 ;  /* 0x00000002040b7221 */ /* 0x000fe20000010000 */
[C---:B------:R-:W-:Y:S01]  /*146f0*/  FSEL R2, R3.reuse, RZ, P0 ;  /* 0x000000ff03027208 */ /* 0x040fe20000000000 */
[----:B------:R-:W-:Y:S02]  /*14700*/  FMUL.FTZ R4, R3, c[0x0][0x2d0] ;  /* 0x0000b40003047a20 */ /* 0x000fe40000410000 */
[----:B------:R-:W-:Y:S02]  /*14710*/  FMUL.FTZ R16, R0, R124 ;  /* 0x0000007c00107220 */ /* 0x000fe40000410000 */
[----:B------:R-:W-:Y:S01]  /*14720*/  FADD.FTZ R2, -R2, R104 ;  /* 0x0000006802027221 */ /* 0x000fe20000010100 */
[----:B------:R-:W-:Y:S01]  /*14730*/  FSEL R4, R4, RZ, P0 ;  /* 0x000000ff04047208 */ /* 0x000fe20000000000 */
[----:B------:R-:W-:Y:S01]  /*14740*/  FMUL.FTZ R21, R0, R121 ;  /* 0x0000007900157220 */ /* 0x000fe20000410000 */
[----:B------:R-:W-:Y:S01]  /*14750*/  MUFU.EX2 R124, R171 ;  /* 0x000000ab007c7308 */ /* 0x000fe20000000800 */
[----:B------:R-:W-:Y:S01]  /*14760*/  FMUL.FTZ R2, R2, c[0x0][0x2d0] ;  /* 0x0000b40002027a20 */ /* 0x000fe20000410000 */
[----:B------:R-:W-:Y:S01]  /*14770*/  ISETP.GT.AND P0, PT, R196, R216, PT ;  /* 0x000000d8c400720c */ /* 0x000fe20003f04270 */
[--C-:B------:R-:W-:Y:S02]  /*14780*/  FFMA.FTZ R101, R35, c[0x0][0x2d0], -R4.reuse ;  /* 0x0000b40023657a23 */ /* 0x100fe40000010804 */
[--C-:B------:R-:W-:Y:S02]  /*14790*/  FFMA.FTZ R104, R34, c[0x0][0x2d0], -R4.reuse ;  /* 0x0000b40022687a23 */ /* 0x100fe40000010804 */
[--C-:B------:R-:W-:Y:S02]  /*147a0*/  FFMA.FTZ R154, R33, c[0x0][0x2d0], -R4.reuse ;  /* 0x0000b400219a7a23 */ /* 0x100fe40000010804 */
[----:B------:R-:W-:Y:S01]  /*147b0*/  FMUL.FTZ R33, R0, R109 ;  /* 0x0000006d00217220 */ /* 0x000fe20000410000 */
[----:B------:R-:W1:Y:S01]  /*147c0*/  MUFU.EX2 R2, R2 ;  /* 0x0000000200027308 */ /* 0x000e620000000800 */
[--C-:B------:R-:W-:Y:S02]  /*147d0*/  FFMA.FTZ R153, R32, c[0x0][0x2d0], -R4.reuse ;  /* 0x0000b40020997a23 */ /* 0x100fe40000010804 */
[----:B------:R-:W-:Y:S02]  /*147e0*/  FMUL.FTZ R32, R0, R108 ;  /* 0x0000006c00207220 */ /* 0x000fe40000410000 */
        /* <DEDUP_REMOVED lines=12> */
[C---:B-1----:R-:W-:Y:S02]  /*148b0*/  FMUL.FTZ R34, R2.reuse, R110 ;  /* 0x0000006e02227220 */ /* 0x042fe40000410000 */
[C---:B------:R-:W-:Y:S02]  /*148c0*/  FMUL.FTZ R35, R2.reuse, R111 ;  /* 0x0000006f02237220 */ /* 0x040fe40000410000 */
[----:B------:R-:W1:Y:S01]  /*148d0*/  LDSM.16.MT88.4 R108, [R147] ;  /* 0x00000000936c783b */ /* 0x000e620000004200 */
[----:B------:R-:W-:Y:S01]  /*148e0*/  FMUL.FTZ R18, R2, R126 ;  /* 0x0000007e02127220 */ /* 0x000fe20000410000 */
[----:B------:R-:W3:Y:S01]  /*148f0*/  MUFU.EX2 R6, R6 ;  /* 0x0000000600067308 */ /* 0x000ee20000000800 */
[--C-:B------:R-:W-:Y:S02]  /*14900*/  FFMA.FTZ R170, R9, c[0x0][0x2d0], -R4.reuse ;  /* 0x0000b40009aa7a23 */ /* 0x100fe40000010804 */
[----:B------:R-:W-:Y:S02]  /*14910*/  FFMA.FTZ R198, R8, c[0x0][0x2d0], -R4 ;  /* 0x0000b40008c67a23 */ /* 0x000fe40000010804 */
[----:B------:R-:W-:Y:S02]  /*14920*/  FADD.FTZ R4, R13, R11 ;  /* 0x0000000b0d047221 */ /* 0x000fe40000010000 */
[----:B------:R-:W-:Y:S02]  /*14930*/  FMUL.FTZ R8, R0, R132 ;  /* 0x0000008400087220 */ /* 0x000fe40000410000 */
[----:B------:R-:W-:Y:S01]  /*14940*/  FADD.FTZ R152, R12, R4 ;  /* 0x000000040c987221 */ /* 0x000fe20000010000 */
[----:B------:R-:W4:Y:S01]  /*14950*/  MUFU.EX2 R126, R104 ;  /* 0x00000068007e7308 */ /* 0x000f220000000800 */
[----:B------:R-:W-:Y:S02]  /*14960*/  FMUL.FTZ R4, R0, R136 ;  /* 0x0000008800047220 */ /* 0x000fe40000410000 */
[----:B--2---:R-:W-:Y:S02]  /*14970*/  FFMA.FTZ R5, R2, R204, R7 ;  /* 0x000000cc02057223 */ /* 0x004fe40000010007 */
[----:B------:R-:W-:Y:S02]  /*14980*/  FMUL.FTZ R9, R0, R133 ;  /* 0x0000008500097220 */ /* 0x000fe40000410000 */
[C---:B------:R-:W-:Y:S02]  /*14990*/  FMUL.FTZ R10, R2.reuse, R134 ;  /* 0x00000086020a7220 */ /* 0x040fe40000410000 */
[----:B------:R-:W-:Y:S01]  /*149a0*/  FMUL.FTZ R11, R2, R135 ;  /* 0x00000087020b7220 */ /* 0x000fe20000410000 */
[----:B------:R-:W-:Y:S01]  /*149b0*/  MUFU.EX2 R104, R157 ;  /* 0x0000009d00687308 */ /* 0x000fe20000000800 */
[C---:B------:R-:W-:Y:S01]  /*149c0*/  FMUL.FTZ R12, R0.reuse, R128 ;  /* 0x00000080000c7220 */ /* 0x040fe20000410000 */
[----:B------:R-:W-:Y:S01]  /*149d0*/  LDSM.16.MT88.4 R132, [R147+0x1800] ;  /* 0x001800009384783b */ /* 0x000fe20000004200 */
[----:B------:R-:W-:Y:S01]  /*149e0*/  FMUL.FTZ R13, R0, R129 ;  /* 0x00000081000d7220 */ /* 0x000fe20000410000 */
[C---:B---3--:R-:W-:Y:S01]  /*149f0*/  F2FP.PACK_AB R149, R6.reuse, R7 ;  /* 0x000000070695723e */ /* 0x048fe200000000ff */
[----:B------:R-:W-:Y:S02]  /*14a00*/  FADD.FTZ R204, R6, R5 ;  /* 0x0000000506cc7221 */ /* 0x000fe40000010000 */
[----:B------:R-:W-:Y:S02]  /*14a10*/  FMUL.FTZ R5, R0, R137 ;  /* 0x0000008900057220 */ /* 0x000fe40000410000 */
[C---:B------:R-:W-:Y:S01]  /*14a20*/  FMUL.FTZ R6, R2.reuse, R138 ;  /* 0x0000008a02067220 */ /* 0x040fe20000410000 */
[----:B------:R-:W-:Y:S01]  /*14a30*/  MUFU.EX2 R157, R162 ;  /* 0x000000a2009d7308 */ /* 0x000fe20000000800 */
[C---:B------:R-:W-:Y:S02]  /*14a40*/  FMUL.FTZ R7, R2.reuse, R139 ;  /* 0x0000008b02077220 */ /* 0x040fe40000410000 */
[----:B------:R-:W-:Y:S01]  /*14a50*/  FMUL.FTZ R14, R2, R130 ;  /* 0x00000082020e7220 */ /* 0x000fe20000410000 */
[----:B----4-:R-:W-:Y:S01]  /*14a60*/  F2FP.PACK_AB R151, R126, R125 ;  /* 0x0000007d7e97723e */ /* 0x010fe200000000ff */
[C---:B------:R-:W-:Y:S02]  /*14a70*/  FMUL.FTZ R19, R2.reuse, R127 ;  /* 0x0000007f02137220 */ /* 0x040fe40000410000 */
[C---:B------:R-:W-:Y:S02]  /*14a80*/  FMUL.FTZ R22, R2.reuse, R122 ;  /* 0x0000007a02167220 */ /* 0x040fe40000410000 */
[----:B------:R-:W-:Y:S01]  /*14a90*/  FMUL.FTZ R23, R2, R123 ;  /* 0x0000007b02177220 */ /* 0x000fe20000410000 */
[----:B------:R-:W2:Y:S01]  /*14aa0*/  MUFU.EX2 R101, R160 ;  /* 0x000000a000657308 */ /* 0x000ea20000000800 */
[C---:B-1----:R-:W-:Y:S05]  /*14ab0*/  HMMA.16816.F32 R4, R148.reuse, R108, R4 ;  /* 0x0000006c9404723c */ /* 0x042fea0000001804 */
[----:B------:R-:W-:Y:S02]  /*14ac0*/  FMUL.FTZ R25, R0, R117 ;  /* 0x0000007500197220 */ /* 0x000fe40000410000 */
[C---:B------:R-:W-:Y:S01]  /*14ad0*/  FMUL.FTZ R26, R2.reuse, R118 ;  /* 0x00000076021a7220 */ /* 0x040fe20000410000 */
[C---:B------:R-:W-:Y:S01]  /*14ae0*/  HMMA.16816.F32 R8, R148.reuse, R110, R8 ;  /* 0x0000006e9408723c */ /* 0x040fe20000001808 */
[----:B------:R-:W1:Y:S01]  /*14af0*/  LDSM.16.MT88.4 R108, [R172] ;  /* 0x00000000ac6c783b */ /* 0x000e620000004200 */
[----:B------:R-:W-:Y:S02]  /*14b00*/  MUFU.EX2 R207, R154 ;  /* 0x0000009a00cf7308 */ /* 0x000fe40000000800 */
[C---:B------:R-:W-:Y:S02]  /*14b10*/  FMUL.FTZ R15, R2.reuse, R131 ;  /* 0x00000083020f7220 */ /* 0x040fe40000410000 */
[----:B------:R-:W-:Y:S02]  /*14b20*/  FMUL.FTZ R27, R2, R119 ;  /* 0x00000077021b7220 */ /* 0x000fe40000410000 */
[C---:B------:R-:W-:Y:S04]  /*14b30*/  FMUL.FTZ R28, R0.reuse, R112 ;  /* 0x00000070001c7220 */ /* 0x040fe80000410000 */
[----:B------:R-:W-:Y:S01]  /*14b40*/  FMUL.FTZ R29, R0, R113 ;  /* 0x00000071001d7220 */ /* 0x000fe20000410000 */
[----:B------:R-:W-:Y:S01]  /*14b50*/  MUFU.EX2 R154, R164 ;  /* 0x000000a4009a7308 */ /* 0x000fe20000000800 */
[C---:B------:R-:W-:Y:S02]  /*14b60*/  FMUL.FTZ R30, R2.reuse, R114 ;  /* 0x00000072021e7220 */ /* 0x040fe40000410000 */
[----:B------:R-:W-:Y:S02]  /*14b70*/  FMUL.FTZ R31, R2, R115 ;  /* 0x00000073021f7220 */ /* 0x000fe40000410000 */
[----:B------:R-:W-:Y:S01]  /*14b80*/  LDSM.16.MT88.4 R112, [R147+0x800] ;  /* 0x000800009370783b */ /* 0x000fe20000004200 */
[C---:B------:R-:W-:Y:S02]  /*14b90*/  FMUL.FTZ R20, R0.reuse, R120 ;  /* 0x0000007800147220 */ /* 0x040fe40000410000 */
[C---:B------:R-:W-:Y:S02]  /*14ba0*/  FMUL.FTZ R24, R0.reuse, R116 ;  /* 0x0000007400187220 */ /* 0x040fe40000410000 */
        /* <DEDUP_REMOVED lines=18> */
[C---:B------:R-:W-:Y:S01]  /*14cd0*/  FMUL.FTZ R48, R0.reuse, R48 ;  /* 0x0000003000307220 */ /* 0x040fe20000410000 */
[----:B------:R-:W-:Y:S01]  /*14ce0*/  MUFU.EX2 R158, R156 ;  /* 0x0000009c009e7308 */ /* 0x000fe20000000800 */
[----:B------:R-:W-:Y:S02]  /*14cf0*/  FMUL.FTZ R49, R0, R49 ;  /* 0x0000003100317220 */ /* 0x000fe40000410000 */
[C---:B------:R-:W-:Y:S04]  /*14d00*/  FMUL.FTZ R50, R2.reuse, R50 ;  /* 0x0000003202327220 */ /* 0x040fe80000410000 */
        /* <DEDUP_REMOVED lines=48> */
[C---:B------:R-:W-:Y:S02]  /*15010*/  FMUL.FTZ R91, R2.reuse, R91 ;  /* 0x0000005b025b7220 */ /* 0x040fe40000410000 */
[C---:B------:R-:W-:Y:S04]  /*15020*/  FMUL.FTZ R94, R2.reuse, R94 ;  /* 0x0000005e025e7220 */ /* 0x040fe80000410000 */
[C---:B------:R-:W-:Y:S02]  /*15030*/  FMUL.FTZ R95, R2.reuse, R95 ;  /* 0x0000005f025f7220 */ /* 0x040fe40000410000 */
[C---:B------:R-:W-:Y:S02]  /*15040*/  FMUL.FTZ R98, R2.reuse, R98 ;  /* 0x0000006202627220 */ /* 0x040fe40000410000 */
[----:B------:R-:W-:Y:S02]  /*15050*/  FMUL.FTZ R99, R2, R99 ;  /* 0x0000006302637220 */ /* 0x000fe40000410000 */
[----:B------:R-:W3:Y:S01]  /*15060*/  MUFU.EX2 R2, R159 ;  /* 0x0000009f00027308 */ /* 0x000ee20000000800 */
[C---:B------:R-:W-:Y:S02]  /*15070*/  FMUL.FTZ R92, R0.reuse, R92 ;  /* 0x0000005c005c7220 */ /* 0x040fe40000410000 */
[C---:B------:R-:W-:Y:S02]  /*15080*/  FMUL.FTZ R93, R0.reuse, R93 ;  /* 0x0000005d005d7220 */ /* 0x040fe40000410000 */
[C---:B------:R-:W-:Y:S02]  /*15090*/  FMUL.FTZ R96, R0.reuse, R96 ;  /* 0x0000006000607220 */ /* 0x040fe40000410000 */
[----:B------:R-:W-:Y:S02]  /*150a0*/  FMUL.FTZ R97, R0, R97 ;  /* 0x0000006100617220 */ /* 0x000fe40000410000 */
[----:B--2---:R-:W-:Y:S01]  /*150b0*/  FADD.FTZ R0, R101, R152 ;  /* 0x0000009865007221 */ /* 0x004fe20000010000 */
[----:B------:R-:W2:Y:S10]  /*150c0*/  MUFU.EX2 R159, R155 ;  /* 0x0000009b009f7308 */ /* 0x000eb40000000800 */
[----:B------:R-:W-:Y:S01]  /*150d0*/  MUFU.EX2 R155, R163 ;  /* 0x000000a3009b7308 */ /* 0x000fe20000000800 */
[C---:B-1----:R-:W-:Y:S03]  /*150e0*/  HMMA.16816.F32 R36, R148.reuse, R108, R36 ;  /* 0x0000006c9424723c */ /* 0x042fe60000001824 */
[----:B---3--:R-:W-:Y:S04]  /*150f0*/  FADD.FTZ R0, R2, R0 ;  /* 0x0000000002007221 */ /* 0x008fe80000010000 */
[----:B------:R-:W-:Y:S01]  /*15100*/  FADD.FTZ R0, R116, R0 ;  /* 0x0000000074007221 */ /* 0x000fe20000010000 */
[C---:B------:R-:W-:Y:S01]  /*15110*/  HMMA.16816.F32 R40, R148.reuse, R110, R40 ;  /* 0x0000006e9428723c */ /* 0x040fe20000001828 */
[----:B------:R-:W1:Y:S01]  /*15120*/  LDSM.16.MT88.4 R108, [R172+0x2000] ;  /* 0x00200000ac6c783b */ /* 0x000e620000004200 */
[----:B------:R-:W3:Y:S02]  /*15130*/  MUFU.EX2 R152, R170 ;  /* 0x000000aa00987308 */ /* 0x000ee40000000800 */
[----:B------:R-:W-:Y:S04]  /*15140*/  FADD.FTZ R0, R104, R0 ;  /* 0x0000000068007221 */ /* 0x000fe80000010000 */
        /* <DEDUP_REMOVED lines=24> */
[----:B------:R-:W4:Y:S02]  /*152d0*/  LDSM.16.MT88.4 R116, [R172+0x800] ;  /* 0x00080000ac74783b */ /* 0x000f240000004200 */
[----:B------:R-:W5:Y:S01]  /*152e0*/  MUFU.EX2 R2, R167 ;  /* 0x000000a700027308 */ /* 0x000f620000000800 */
[----:B--2---:R-:W-:Y:S02]  /*152f0*/  F2FP.PACK_AB R111, R158, R159 ;  /* 0x0000009f9e6f723e */ /* 0x004fe400000000ff */
[----:B---3--:R-:W-:Y:S05]  /*15300*/  F2FP.PACK_AB R149, R152, R153 ;  /* 0x000000999895723e */ /* 0x008fea00000000ff */
        /* <DEDUP_REMOVED lines=8> */
[C---:B----4-:R-:W-:Y:S03]  /*15390*/  HMMA.16816.F32 R12, R108.reuse, R116, R12 ;  /* 0x000000746c0c723c */ /* 0x050fe6000000180c */
        /* <DEDUP_REMOVED lines=46> */
[----:B------:R-:W-:Y:S01]  /*15680*/  FADD.FTZ R0, R2, R0 ;  /* 0x0000000002007221 */ /* 0x000fe20000010000 */
[----:B------:R-:W-:Y:S01]  /*15690*/  IADD3 R194, R196, -0x1, RZ ;  /* 0xffffffffc4c27810 */ /* 0x000fe20007ffe0ff */
[----:B------:R-:W-:Y:S01]  /*156a0*/  FADD.FTZ R2, R125, R204 ;  /* 0x000000cc7d027221 */ /* 0x000fe20000010000 */
[C---:B------:R-:W-:Y:S01]  /*156b0*/  HMMA.16816.F32 R16, R108.reuse, R118, R16 ;  /* 0x000000766c10723c */ /* 0x040fe20000001810 */
[----:B------:R-:W2:Y:S03]  /*156c0*/  LDSM.16.MT88.4 R116, [R147+0x3000] ;  /* 0x003000009374783b */ /* 0x000ea60000004200 */
[----:B------:R-:W-:Y:S01]  /*156d0*/  FADD.FTZ R0, R104, R0 ;  /* 0x0000000068007221 */ /* 0x000fe20000010000 */
[C---:B-1----:R-:W-:Y:S02]  /*156e0*/  F2FP.PACK_AB R150, R101.reuse, R104 ;  /* 0x000000686596723e */ /* 0x042fe400000000ff */
[----:B------:R-:W-:Y:S01]  /*156f0*/  MOV R196, R194 ;  /* 0x000000c200c47202 */ /* 0x000fe20000000f00 */
[C---:B---3--:R-:W-:Y:S04]  /*15700*/  HMMA.16816.F32 R20, R108.reuse, R120, R20 ;  /* 0x000000786c14723c */ /* 0x048fe80000001814 */
[----:B------:R-:W-:Y:S01]  /*15710*/  FADD.FTZ R208, R101, R0 ;  /* 0x0000000065d07221 */ /* 0x000fe20000010000 */
[----:B------:R-:W-:Y:S01]  /*15720*/  MOV R104, R3 ;  /* 0x0000000300687202 */ /* 0x000fe20000000f00 */
        /* <DEDUP_REMOVED lines=80> */
.L_x_1374:
[----:B------:R-:W-:-:S13]  /*15c30*/  ISETP.GE.AND P0, PT, R194, R214, PT ;  /* 0x000000d6c200720c */ /* 0x000fda0003f06270 */
[----:B------:R-:W-:Y:S05]  /*15c40*/  @!P0 BRA `(.L_x_1386) ;  /* 0x0000302000008947 */ /* 0x000fea0003800000 */
[----:B------:R-:W-:Y:S02]  /*15c50*/  MOV R104, R16 ;  /* 0x0000001000687202 */ /* 0x000fe40000000f00 */
[----:B------:R-:W-:Y:S02]  /*15c60*/  MOV R101, R100 ;  /* 0x0000006400657202 */ /* 0x000fe40000000f00 */
.L_x_1393:
[----:B------:R-:W-:Y:S04]  /*15c70*/  DEPBAR.LE SB0, 0x0 ;  /* 0x000080000000791a */ /* 0x000fe80000000000 */
[----:B------:R-:W-:Y:S01]  /*15c80*/  WARPSYNC 0xffffffff ;  /* 0xffffffff00007948 */ /* 0x000fe20003800000 */
[----:B------:R-:W-:Y:S01]  /*15c90*/  BAR.SYNC.DEFER_BLOCKING 0x0 ;  /* 0x0000000000007b1d */ /* 0x000fe20000010000 */
[----:B------:R-:W-:Y:S01]  /*15ca0*/  SHF.R.S32.HI R0, RZ, 0x1f, R197 ;  /* 0x0000001fff007819 */ /* 0x000fe200000114c5 */
[----:B------:R-:W-:Y:S01]  /*15cb0*/  IMAD.WIDE.U32 R2, R197, c[0x0][0x208], RZ ;  /* 0x00008200c5027a25 */ /* 0x000fe200078e00ff */
[----:B------:R-:W-:Y:S02]  /*15cc0*/  SHF.L.U64.HI R30, R206, 0x1, R218 ;  /* 0x00000001ce1e7819 */ /* 0x000fe400000102da */
[C---:B------:R-:W-:Y:S01]  /*15cd0*/  SHF.L.U64.HI R22, R205.reuse, 0x1, R219 ;  /* 0x00000001cd167819 */ /* 0x040fe200000102db */
        /* <DEDUP_REMOVED lines=8> */
[C---:B------:R-:W-:Y:S04]  /*15d60*/  IMAD.WIDE.U32 R2, R195.reuse, c[0x0][0x218], R2 ;  /* 0x00008600c3027a25 */ /* 0x040fe800078e0002 */
        /* <DEDUP_REMOVED lines=18> */
.L_x_1477:
[----:B------:R-:W5:Y:S01]  /*15e90*/  SHFL.IDX PT, R4, R5, RZ, 0x181f ;  /* 0x00181fff05047589 */ /* 0x000f6200000e0000 */
[----:B------:R-:W-:Y:S01]  /*15ea0*/  ISETP.GE.AND P0, PT, R202, c[0x0][0x1d4], PT ;  /* 0x00007500ca007a0c */ /* 0x000fe20003f06270 */
[----:B------:R-:W-:Y:S01]  /*15eb0*/  BSSY B0, `(.L_x_1388) ;  /* 0x0000140000007945 */ /* 0x000fe20003800000 */
[----:B------:R-:W-:Y:S02]  /*15ec0*/  ISETP.GE.AND P5, PT, R205, c[0x0][0x1d4], PT ;  /* 0x00007500cd007a0c */ /* 0x000fe40003fa6270 */
[----:B------:R-:W-:Y:S02]  /*15ed0*/  SEL R100, RZ, 0x10, P0 ;  /* 0x00000010ff647807 */ /* 0x000fe40000000000 */
[----:B------:R-:W-:Y:S01]  /*15ee0*/  ISETP.GE.AND P4, PT, R206, c[0x0][0x1d4], PT ;  /* 0x00007500ce007a0c */ /* 0x000fe20003f86270 */
[----:B------:R-:W-:Y:S03]  /*15ef0*/  SHFL.IDX PT, R3, R7, 0x1, 0x181f ;  /* 0x00381f0007037f89 */ /* 0x000fe600000e0000 */
[----:B------:R-:W-:Y:S05]  /*15f00*/  SEL R14, RZ, 0x10, P4 ;  /* 0x00000010ff0e7807 */ /* 0x000fea0002000000 */
[----:B------:R4:W3:Y:S02]  /*15f10*/  SHFL.IDX PT, R2, R5, 0x1, 0x181f ;  /* 0x00381f0005027f89 */ /* 0x0008e400000e0000 */
[----:B----4-:R-:W-:Y:S02]  /*15f20*/  SEL R5, RZ, 0x10, P5 ;  /* 0x00000010ff057807 */ /* 0x010fe40002800000 */
[----:B-----5:R-:W-:Y:S02]  /*15f30*/  IADD3 R6, P1, R4, R12, RZ ;  /* 0x0000000c04067210 */ /* 0x020fe40007f3e0ff */
[C---:B------:R-:W-:Y:S02]  /*15f40*/  ISETP.NE.U32.AND P6, PT, R5.reuse, RZ, PT ;  /* 0x000000ff0500720c */ /* 0x040fe40003fc5070 */
[----:B---3--:R-:W-:Y:S02]  /*15f50*/  IADD3.X R7, R0, R13, RZ, P1, !PT ;  /* 0x0000000d00077210 */ /* 0x008fe40000ffe4ff */
[----:B------:R-:W-:Y:S03]  /*15f60*/  IADD3 R5, -R5, 0x10, RZ ;  /* 0x0000001005057810 */ /* 0x000fe60007ffe1ff */
[----:B------:R3:W-:Y:S01]  /*15f70*/  LDGSTS.E.BYPASS.LTC128B.128 [R193+0x100], [R6.64], !P0 ;  /* 0x0010000006c17fae */ /* 0x0007e2000c101d48 */
[----:B------:R-:W-:Y:S02]  /*15f80*/  LOP3.LUT R5, R5, 0xf, RZ, 0xc0, !PT ;  /* 0x0000000f05057812 */ /* 0x000fe400078ec0ff */
[----:B---3--:R-:W-:Y:S04]  /*15f90*/  IADD3 R6, -R100, 0x10, RZ ;  /* 0x0000001064067810 */ /* 0x008fe80007ffe1ff */
[----:B------:R-:W-:Y:S04]  /*15fa0*/  LOP3.LUT R6, R6, 0xf, RZ, 0xc0, !PT ;  /* 0x0000000f06067812 */ /* 0x000fe800078ec0ff */
[-C--:B------:R-:W-:Y:S02]  /*15fb0*/  IADD3 R20, P1, P0, R6, R2.reuse, R12 ;  /* 0x0000000206147210 */ /* 0x080fe4000783e00c */
[----:B------:R-:W-:Y:S02]  /*15fc0*/  IADD3 R6, -R14, 0x10, RZ ;  /* 0x000000100e067810 */ /* 0x000fe40007ffe1ff */
[----:B------:R-:W-:Y:S02]  /*15fd0*/  IADD3.X R21, RZ, R3, R13, P1, P0 ;  /* 0x00000003ff157210 */ /* 0x000fe40000fe040d */
[----:B------:R-:W-:Y:S02]  /*15fe0*/  IADD3 R28, P1, P0, R5, R2, R15 ;  /* 0x00000002051c7210 */ /* 0x000fe4000783e00f */
[----:B------:R-:W-:Y:S02]  /*15ff0*/  LOP3.LUT R5, R6, 0xf, RZ, 0xc0, !PT ;  /* 0x0000000f06057812 */ /* 0x000fe400078ec0ff */
[C---:B------:R-:W-:Y:S02]  /*16000*/  IADD3 R6, P2, R4.reuse, R15, RZ ;  /* 0x0000000f04067210 */ /* 0x040fe40007f5e0ff */
[----:B------:R-:W-:Y:S02]  /*16010*/  IADD3 R12, P3, R4, R23, RZ ;  /* 0x00000017040c7210 */ /* 0x000fe40007f7e0ff */
[C---:B------:R-:W-:Y:S02]  /*16020*/  IADD3.X R7, R0.reuse, R22, RZ, P2, !PT ;  /* 0x0000001600077210 */ /* 0x040fe400017fe4ff */
[----:B------:R-:W-:Y:S02]  /*16030*/  IADD3.X R13, R0, R30, RZ, P3, !PT ;  /* 0x0000001e000d7210 */ /* 0x000fe40001ffe4ff */
[-C--:B------:R-:W-:Y:S01]  /*16040*/  IADD3.X R29, RZ, R3.reuse, R22, P1, P0 ;  /* 0x00000003ff1d7210 */ /* 0x080fe20000fe0416 */
[----:B------:R3:W-:Y:S01]  /*16050*/  LDGSTS.E.BYPASS.LTC128B.128 [R193+0x2100], [R6.64], !P5 ;  /* 0x0210000006c17fae */ /* 0x0007e2000e901d48 */
[----:B------:R-:W-:Y:S04]  /*16060*/  IADD3 R2, P1, P0, R5, R2, R23 ;  /* 0x0000000205027210 */ /* 0x000fe8000783e017 */
[----:B------:R-:W-:Y:S02]  /*16070*/  IADD3.X R3, RZ, R3, R30, P1, P0 ;  /* 0x00000003ff037210 */ /* 0x000fe40000fe041e */
[----:B------:R-:W-:Y:S01]  /*16080*/  ISETP.NE.U32.AND P1, PT, R100, RZ, PT ;  /* 0x000000ff6400720c */ /* 0x000fe20003f25070 */
[----:B------:R4:W-:Y:S01]  /*16090*/  LDGSTS.E.BYPASS.LTC128B.128 [R193+0x4100], [R12.64], !P4 ;  /* 0x041000000cc17fae */ /* 0x0009e2000e101d48 */
[----:B------:R-:W-:Y:S11]  /*160a0*/  ISETP.NE.U32.AND P0, PT, R14, RZ, PT ;  /* 0x000000ff0e00720c */ /* 0x000ff60003f05070 */
[----:B------:R5:W-:Y:S01]  /*160b0*/  LDGSTS.E.BYPASS.LTC128B.128.ZFILL [R193+0x1100], [R20.64], P1 ;  /* 0x0110000014c17fae */ /* 0x000be20008941d48 */
[C---:B--23--:R-:W-:Y:S07]  /*160c0*/  HMMA.16816.F32 R4, R32.reuse, R8, RZ ;  /* 0x000000082004723c */ /* 0x04cfee00000018ff */
[----:B------:R2:W-:Y:S01]  /*160d0*/  LDGSTS.E.BYPASS.LTC128B.128.ZFILL [R193+0x3100], [R28.64], P6 ;  /* 0x031000001cc17fae */ /* 0x0005e2000b141d48 */
[C---:B------:R-:W-:Y:S07]  /*160e0*/  HMMA.16816.F32 R8, R32.reuse, R10, RZ ;  /* 0x0000000a2008723c */ /* 0x040fee00000018ff */
[----:B------:R3:W-:Y:S01]  /*160f0*/  LDGSTS.E.BYPASS.LTC128B.128.ZFILL [R193+0x5100], [R2.64], P0 ;  /* 0x0510000002c17fae */ /* 0x0007e20008141d48 */
[----:B------:R-:W-:Y:S01]  /*16100*/  ISETP.GT.AND P0, PT, R194, R214, PT ;  /* 0x000000d6c200720c */ /* 0x000fe20003f04270 */
[C---:B----4-:R-:W-:Y:S06]  /*16110*/  HMMA.16816.F32 R12, R32.reuse, R16, RZ ;  /* 0x00000010200c723c */ /* 0x050fec00000018ff */
[----:B------:R-:W0:Y:S02]  /*16120*/  LDGDEPBAR ;  /* 0x00000000000079af */ /* 0x000e240000000000 */
[C---:B------:R-:W-:Y:S08]  /*16130*/  HMMA.16816.F32 R16, R32.reuse, R18, RZ ;  /* 0x000000122010723c */ /* 0x040ff000000018ff */
[C---:B-1---5:R-:W-:Y:S08]  /*16140*/  HMMA.16816.F32 R20, R32.reuse, R24, RZ ;  /* 0x000000182014723c */ /* 0x062ff000000018ff */
[C---:B------:R-:W-:Y:S08]  /*16150*/  HMMA.16816.F32 R24, R32.reuse, R26, RZ ;  /* 0x0000001a2018723c */ /* 0x040ff000000018ff */
[C---:B--2---:R-:W-:Y:S08]  /*16160*/  HMMA.16816.F32 R28, R32.reuse, R148, RZ ;  /* 0x00000094201c723c */ /* 0x044ff000000018ff */
        /* <DEDUP_REMOVED lines=17> */
[C---:B--2---:R-:W-:Y:S08]  /*16280*/  HMMA.16816.F32 R12, R148.reuse, R160, R12 ;  /* 0x000000a0940c723c */ /* 0x044ff0000000180c */
[C---:B------:R-:W-:Y:S01]  /*16290*/  HMMA.16816.F32 R16, R148.reuse, R162, R16 ;  /* 0x000000a29410723c */ /* 0x040fe20000001810 */
[----:B------:R-:W-:Y:S07]  /*162a0*/  LDSM.16.M88.4 R160, [R173+0x800] ;  /* 0x00080000ada0783b */ /* 0x000fee0000000200 */
[C---:B----4-:R-:W-:Y:S08]  /*162b0*/  HMMA.16816.F32 R20, R148.reuse, R152, R20 ;  /* 0x000000989414723c */ /* 0x050ff00000001814 */
[C---:B------:R-:W-:Y:S01]  /*162c0*/  HMMA.16816.F32 R24, R148.reuse, R154, R24 ;  /* 0x0000009a9418723c */ /* 0x040fe20000001818 */
[----:B------:R-:W1:Y:S07]  /*162d0*/  LDSM.16.M88.4 R152, [R179] ;  /* 0x00000000b398783b */ /* 0x000e6e0000000200 */
[C---:B------:R-:W-:Y:S08]  /*162e0*/  HMMA.16816.F32 R28, R148.reuse, R164, R28 ;  /* 0x000000a4941c723c */ /* 0x040ff0000000181c */
[----:B------:R-:W-:Y:S01]  /*162f0*/  HMMA.16816.F32 R32, R148, R166, R32 ;  /* 0x000000a69420723c */ /* 0x000fe20000001820 */
[----:B------:R-:W2:Y:S08]  /*16300*/  LDSM.16.M88.4 R148, [R173+0x1000] ;  /* 0x00100000ad94783b */ /* 0x000eb00000000200 */
[----:B------:R-:W4:Y:S01]  /*16310*/  LDSM.16.M88.4 R164, [R173+0x1800] ;  /* 0x00180000ada4783b */ /* 0x000f220000000200 */
        /* <DEDUP_REMOVED lines=83> */
[----:B------:R-:W4:Y:S07]  /*16850*/  LDSM.16.M88.4 R160, [R180+0x8000] ;  /* 0x00800000b4a0783b */ /* 0x000f2e0000000200 */
[C---:B--2---:R-:W-:Y:S08]  /*16860*/  HMMA.16816.F32 R20, R152.reuse, R148, R20 ;  /* 0x000000949814723c */ /* 0x044ff00000001814 */
[C---:B------:R-:W-:Y:S01]  /*16870*/  HMMA.16816.F32 R24, R152.reuse, R150, R24 ;  /* 0x000000969818723c */ /* 0x040fe20000001818 */
[----:B------:R-:W2:Y:S07]  /*16880*/  LDSM.16.M88.4 R148, [R176+0x4800] ;  /* 0x00480000b094783b */ /* 0x000eae0000000200 */
[C---:B-1----:R-:W-:Y:S08]  /*16890*/  HMMA.16816.F32 R28, R152.reuse, R156, R28 ;  /* 0x0000009c981c723c */ /* 0x042ff0000000181c */
[----:B------:R-:W-:Y:S01]  /*168a0*/  HMMA.16816.F32 R32, R152, R158, R32 ;  /* 0x0000009e9820723c */ /* 0x000fe20000001820 */
[----:B------:R-:W1:Y:S07]  /*168b0*/  LDSM.16.M88.4 R152, [R176+0x5000] ;  /* 0x00500000b098783b */ /* 0x000e6e0000000200 */
[C---:B----4-:R-:W-:Y:S01]  /*168c0*/  HMMA.16816.F32 R4, R160.reuse, R164, R4 ;  /* 0x000000a4a004723c */ /* 0x050fe20000001804 */
[----:B------:R-:W4:Y:S07]  /*168d0*/  LDSM.16.M88.4 R156, [R176+0x5800] ;  /* 0x00580000b09c783b */ /* 0x000f2e0000000200 */
        /* <DEDUP_REMOVED lines=8> */
[C---:B----4-:R-:W-:Y:S08]  /*16960*/  HMMA.16816.F32 R28, R160.reuse, R156, R28 ;  /* 0x0000009ca01c723c */ /* 0x050ff0000000181c */
        /* <DEDUP_REMOVED lines=8> */
[----:B---3--:R-:W-:Y:S04]  /*169f0*/  FMUL.FTZ R3, R11, c[0x0][0x320] ;  /* 0x0000c8000b037a20 */ /* 0x008fe80000410000 */
[----:B------:R-:W3:Y:S02]  /*16a00*/  MUFU.TANH R169, R10 ;  /* 0x0000000a00a97308 */ /* 0x000ee40000002400 */
        /* <DEDUP_REMOVED lines=68> */
[----:B--234-:R-:W-:Y:S01]  /*16e50*/  IMAD.MOV.U32 R196, RZ, RZ, c[0x0][0x2b8] ;  /* 0x0000ae00ffc47624 */ /* 0x01cfe200078e00ff */
        /* <DEDUP_REMOVED lines=11> */
[----:B-1----:R-:W-:Y:S06]  /*16f10*/  IMAD.MOV.U32 R0, RZ, RZ, R2 ;  /* 0x000000ffff007224 */ /* 0x002fec00078e0002 */
        /* <DEDUP_REMOVED lines=24> */
.L_x_1478:
        /* <DEDUP_REMOVED lines=18> */
.L_x_1479:
        /* <DEDUP_REMOVED lines=15> */
.L_x_1389:
[----:B--234-:R-:W-:Y:S05]  /*172b0*/  BSYNC B0 ;  /* 0x0000000000007941 */ /* 0x01cfea0003800000 */
.L_x_1388:
        /* <DEDUP_REMOVED lines=41> */
.L_x_1480:
        /* <DEDUP_REMOVED lines=370> */
.L_x_1386:
[----:B------:R-:W-:Y:S05]  /*18c70*/  BRA.DIV ~URZ, `(.L_x_1394) ;  /* 0x000070827f007947 */ /* 0x000fea000b800000 */
[----:B------:R1:W2:Y:S02]  /*18c80*/  SHFL.BFLY PT, R0, R208, 0x2, 0x1f ;  /* 0x0c401f00d0007f89 */ /* 0x0002a400000e0000 */
.L_x_1481:
[----:B--2---:R-:W-:Y:S01]  /*18c90*/  FADD.FTZ R5, R0, R208 ;  /* 0x000000d000057221 */ /* 0x004fe20000010000 */
[----:B------:R-:W-:Y:S05]  /*18ca0*/  BRA.DIV ~URZ, `(.L_x_1395) ;  /* 0x000070a27f007947 */ /* 0x000fea000b800000 */
[----:B------:R-:W2:Y:S02]  /*18cb0*/  SHFL.BFLY PT, R0, R204, 0x2, 0x1f ;  /* 0x0c401f00cc007f89 */ /* 0x000ea400000e0000 */
[----:B--2---:R-:W-:-:S02]  /*18cc0*/  FADD.FTZ R4, R0, R204 ;  /* 0x000000cc00047221 */ /* 0x004fc40000010000 */
[----:B------:R-:W2:Y:S04]  /*18cd0*/  SHFL.BFLY PT, R0, R5, 0x1, 0x1f ;  /* 0x0c201f0005007f89 */ /* 0x000ea800000e0000 */
[----:B------:R3:W4:Y:S01]  /*18ce0*/  SHFL.BFLY PT, R3, R4, 0x1, 0x1f ;  /* 0x0c201f0004037f89 */ /* 0x00072200000e0000 */
[----:B--2---:R-:W-:-:S05]  /*18cf0*/  FADD.FTZ R5, R5, R0 ;  /* 0x0000000005057221 */ /* 0x004fca0000010000 */
.L_x_1482:
[----:B------:R-:W-:Y:S01]  /*18d00*/  FSETP.NE.FTZ.AND P1, PT, R5, RZ, PT ;  /* 0x000000ff0500720b */ /* 0x000fe20003f35000 */
[----:B----4-:R-:W-:Y:S01]  /*18d10*/  FADD.FTZ R3, R3, R4 ;  /* 0x0000000403037221 */ /* 0x010fe20000010000 */
[----:B------:R-:W-:Y:S02]  /*18d20*/  MOV R2, RZ ;  /* 0x000000ff00027202 */ /* 0x000fe40000000f00 */
[----:B------:R-:W-:Y:S02]  /*18d30*/  MOV R15, 0xff800000 ;  /* 0xff800000000f7802 */ /* 0x000fe40000000f00 */
[----:B------:R-:W-:-:S02]  /*18d40*/  FSETP.NE.FTZ.AND P0, PT, R3, RZ, PT ;  /* 0x000000ff0300720b */ /* 0x000fc40003f15000 */
[----:B------:R-:W-:-:S05]  /*18d50*/  MOV R18, 0xff800000 ;  /* 0xff80000000127802 */ /* 0x000fca0000000f00 */
[----:B------:R-:W2:Y:S08]  /*18d60*/  @P1 MUFU.LG2 R0, R5 ;  /* 0x0000000500001308 */ /* 0x000eb00000000c00 */
[----:B------:R4:W5:Y:S01]  /*18d70*/  @P1 MUFU.RCP R2, R5 ;  /* 0x0000000500021308 */ /* 0x0009620000001000 */
[----:B--23--:R-:W-:Y:S01]  /*18d80*/  @P1 FMUL.FTZ R4, R0, 0.69314718246459960938 ;  /* 0x3f31721800041820 */ /* 0x00cfe20000410000 */
[----:B----4-:R-:W-:Y:S01]  /*18d90*/  @P1 MOV R5, 0x3f317218 ;  /* 0x3f31721800051802 */ /* 0x010fe20000000f00 */
[----:B-----5:R-:W-:-:S02]  /*18da0*/  FMUL.FTZ R34, R2, R116 ;  /* 0x0000007402227220 */ /* 0x020fc40000410000 */
[C---:B------:R-:W-:Y:S02]  /*18db0*/  FMUL.FTZ R35, R2.reuse, R117 ;  /* 0x0000007502237220 */ /* 0x040fe40000410000 */
[----:B------:R-:W-:Y:S01]  /*18dc0*/  @P1 FMUL.FTZ R0, R5, c[0x0][0x2d0] ;  /* 0x0000b40005001a20 */ /* 0x000fe20000410000 */
[----:B------:R-:W-:Y:S01]  /*18dd0*/  @P0 MOV R5, 0x3f317218 ;  /* 0x3f31721800050802 */ /* 0x000fe20000000f00 */
[----:B------:R-:W-:Y:S02]  /*18de0*/  FMUL.FTZ R101, R2, R113 ;  /* 0x0000007102657220 */ /* 0x000fe40000410000 */
[----:B------:R-:W-:Y:S01]  /*18df0*/  @P1 FFMA.FTZ R15, R0, R100, R4 ;  /* 0x00000064000f1223 */ /* 0x000fe20000010004 */
[----:B------:R-:W-:Y:S01]  /*18e00*/  MOV R0, RZ ;  /* 0x000000ff00007202 */ /* 0x000fe20000000f00 */
[----:B------:R-:W-:Y:S01]  /*18e10*/  @P0 MUFU.LG2 R4, R3 ;  /* 0x0000000300040308 */ /* 0x000fe20000000c00 */
[C---:B------:R-:W-:Y:S02]  /*18e20*/  FMUL.FTZ R100, R2.reuse, R112 ;  /* 0x0000007002647220 */ /* 0x040fe40000410000 */
[----:B------:R-:W-:-:S02]  /*18e30*/  FMUL.FTZ R116, R2, R88 ;  /* 0x0000005802747220 */ /* 0x000fc40000410000 */
[C---:B------:R-:W-:Y:S02]  /*18e40*/  FMUL.FTZ R117, R2.reuse, R89 ;  /* 0x0000005902757220 */ /* 0x040fe40000410000 */
[C---:B------:R-:W-:Y:S01]  /*18e50*/  FMUL.FTZ R112, R2.reuse, R68 ;  /* 0x0000004402707220 */ /* 0x040fe20000410000 */
[----:B------:R-:W2:Y:S01]  /*18e60*/  @P0 MUFU.RCP R0, R3 ;  /* 0x0000000300000308 */ /* 0x000ea20000001000 */
        /* <DEDUP_REMOVED lines=8> */
[C---:B--2---:R-:W-:Y:S02]  /*18ef0*/  FMUL.FTZ R88, R0.reuse, R122 ;  /* 0x0000007a00587220 */ /* 0x044fe40000410000 */
[----:B------:R-:W-:-:S02]  /*18f00*/  FMUL.FTZ R89, R0, R123 ;  /* 0x0000007b00597220 */ /* 0x000fc40000410000 */
[----:B------:R-:W-:Y:S02]  /*18f10*/  @P0 FMUL.FTZ R3, R4, 0.69314718246459960938 ;  /* 0x3f31721804030820 */ /* 0x000fe40000410000 */
[C---:B------:R-:W-:Y:S02]  /*18f20*/  FMUL.FTZ R122, R0.reuse, R38 ;  /* 0x00000026007a7220 */ /* 0x040fe40000410000 */
[----:B------:R-:W-:Y:S02]  /*18f30*/  FMUL.FTZ R123, R0, R39 ;  /* 0x00000027007b7220 */ /* 0x000fe40000410000 */
[----:B------:R-:W-:Y:S02]  /*18f40*/  @P0 FMUL.FTZ R4, R5, c[0x0][0x2d0] ;  /* 0x0000b40005040a20 */ /* 0x000fe40000410000 */
[C---:B------:R-:W-:Y:S02]  /*18f50*/  FMUL.FTZ R33, R2.reuse, R121 ;  /* 0x0000007902217220 */ /* 0x040fe40000410000 */
[----:B------:R-:W-:-:S02]  /*18f60*/  FMUL.FTZ R72, R2, R76 ;  /* 0x0000004c02487220 */ /* 0x000fc40000410000 */
[----:B------:R-:W-:Y:S02]  /*18f70*/  FMUL.FTZ R73, R2, R77 ;  /* 0x0000004d02497220 */ /* 0x000fe40000410000 */
[C---:B------:R-:W-:Y:S02]  /*18f80*/  FMUL.FTZ R96, R0.reuse, R110 ;  /* 0x0000006e00607220 */ /* 0x040fe40000410000 */
[C---:B------:R-:W-:Y:S02]  /*18f90*/  FMUL.FTZ R97, R0.reuse, R111 ;  /* 0x0000006f00617220 */ /* 0x040fe40000410000 */
[C---:B------:R-:W-:Y:S02]  /*18fa0*/  FMUL.FTZ R38, R0.reuse, R46 ;  /* 0x0000002e00267220 */ /* 0x040fe40000410000 */
[C---:B------:R-:W-:Y:S02]  /*18fb0*/  FMUL.FTZ R39, R0.reuse, R47 ;  /* 0x0000002f00277220 */ /* 0x040fe40000410000 */
[----:B------:R-:W-:-:S02]  /*18fc0*/  FMUL.FTZ R132, R0, R62 ;  /* 0x0000003e00847220 */ /* 0x000fc40000410000 */
[----:B------:R-:W-:Y:S02]  /*18fd0*/  FMUL.FTZ R133, R0, R63 ;  /* 0x0000003f00857220 */ /* 0x000fe40000410000 */
[C---:B------:R-:W-:Y:S02]  /*18fe0*/  FMUL.FTZ R30, R2.reuse, R124 ;  /* 0x0000007c021e7220 */ /* 0x040fe40000410000 */
[C---:B------:R-:W-:Y:S02]  /*18ff0*/  FMUL.FTZ R31, R2.reuse, R125 ;  /* 0x0000007d021f7220 */ /* 0x040fe40000410000 */
[C---:B------:R-:W-:Y:S02]  /*19000*/  FMUL.FTZ R76, R2.reuse, R80 ;  /* 0x00000050024c7220 */ /* 0x040fe40000410000 */
[----:B------:R-:W-:Y:S02]  /*19010*/  FMUL.FTZ R77, R2, R81 ;  /* 0x00000051024d7220 */ /* 0x000fe40000410000 */
        /* <DEDUP_REMOVED lines=41> */
[----:B------:R-:W-:Y:S01]  /*192b0*/  FMUL.FTZ R51, R0, R99 ;  /* 0x0000006300337220 */ /* 0x000fe20000410000 */
[----:B------:R-:W-:Y:S01]  /*192c0*/  MOV R0, 0x1 ;  /* 0x0000000100007802 */ /* 0x000fe20000000f00 */
[----:B------:R-:W-:-:S02]  /*192d0*/  @P0 FFMA.FTZ R18, R4, R16, R3 ;  /* 0x0000001004120223 */ /* 0x000fc40000010003 */
        /* <DEDUP_REMOVED lines=22> */
.L_x_1311:
        /* <DEDUP_REMOVED lines=17> */
.L_x_1397:
[----:B------:R-:W-:Y:S05]  /*19550*/  BSYNC B0 ;  /* 0x0000000000007941 */ /* 0x000fea0003800000 */
.L_x_1396:
        /* <DEDUP_REMOVED lines=8> */
[----:B------:R-:W3:Y:S04]  /*195e0*/  LDL R7, [R1+0xc] ;  /* 0x00000c0001077983 */ /* 0x000ee80000100800 */
[----:B------:R-:W3:Y:S04]  /*195f0*/  LDL R6, [R1+0x20] ;  /* 0x0000200001067983 */ /* 0x000ee80000100800 */
        /* <DEDUP_REMOVED lines=8> */
[----:B------:R-:W-:-:S04]  /*19680*/  ISETP.NE.U32.AND P0, PT, RZ, c[0x0][0x508], PT ;  /* 0x00014200ff007a0c */ /* 0x000fc80003f05070 */
[----:B------:R-:W-:Y:S02]  /*19690*/  ISETP.NE.AND.EX P1, PT, RZ, c[0x0][0x50c], PT, P0 ;  /* 0x00014300ff007a0c */ /* 0x000fe40003f25300 */
[----:B------:R-:W-:-:S04]  /*196a0*/  ISETP.NE.U32.AND P2, PT, RZ, c[0x0][0x500], PT ;  /* 0x00014000ff007a0c */ /* 0x000fc80003f45070 */
[----:B------:R-:W-:Y:S01]  /*196b0*/  ISETP.NE.AND.EX P2, PT, RZ, c[0x0][0x504], PT, P2 ;  /* 0x00014100ff007a0c */ /* 0x000fe20003f45320 */
[----:B--2---:R2:W-:Y:S04]  /*196c0*/  STS [R10], R2 ;  /* 0x000000020a007388 */ /* 0x0045e80000000800 */
[----:B------:R1:W-:Y:S01]  /*196d0*/  STS [R10+0x400], R0 ;  /* 0x000400000a007388 */ /* 0x0003e20000000800 */
[----:B--2---:R-:W-:Y:S02]  /*196e0*/  F2FP.PACK_AB R2, R25, R24 ;  /* 0x000000181902723e */ /* 0x004fe400000000ff */
[----:B-1----:R-:W-:-:S03]  /*196f0*/  F2FP.PACK_AB R0, R85, R84 ;  /* 0x000000545500723e */ /* 0x002fc600000000ff */
        /* <DEDUP_REMOVED lines=105> */
.L_x_1400:
[----:B------:R-:W2:Y:S01]  /*19d90*/  LDL R19, [R1] ;  /* 0x0000000001137983 */ /* 0x000ea20000100800 */
[----:B------:R-:W-:Y:S01]  /*19da0*/  IMAD.MOV.U32 R13, RZ, RZ, 0x368 ;  /* 0x00000368ff0d7424 */ /* 0x000fe200078e00ff */
[----:B------:R-:W-:Y:S02]  /*19db0*/  ISETP.GT.AND P2, PT, R0, 0x1, PT ;  /* 0x000000010000780c */ /* 0x000fe40003f44270 */
[----:B------:R-:W3:Y:S01]  /*19dc0*/  LDL R29, [R1+0x58] ;  /* 0x00005800011d7983 */ /* 0x000ee20000100800 */
[----:B------:R-:W-:-:S02]  /*19dd0*/  ISETP.NE.U32.AND P0, PT, RZ, c[0x0][0x500], PT ;  /* 0x00014000ff007a0c */ /* 0x000fc40003f05070 */
[----:B------:R-:W-:Y:S02]  /*19de0*/  SEL R13, R13, 0x328, P2 ;  /* 0x000003280d0d7807 */ /* 0x000fe40001000000 */
[----:B------:R-:W-:Y:S02]  /*19df0*/  ISETP.NE.AND.EX P0, PT, RZ, c[0x0][0x504], PT, P0 ;  /* 0x00014100ff007a0c */ /* 0x000fe40003f05300 */
[----:B------:R-:W4:Y:S01]  /*19e00*/  LDC.64 R6, c[0x0][R13+0x170] ;  /* 0x00005c000d067b82 */ /* 0x000f220000000a00 */
[----:B-1----:R-:W-:Y:S02]  /*19e10*/  LOP3.LUT R5, R246, 0xffff, RZ, 0xc0, !PT ;  /* 0x0000fffff6057812 */ /* 0x002fe400078ec0ff */
[----:B------:R-:W-:Y:S02]  /*19e20*/  SEL R0, R251, RZ, !P0 ;  /* 0x000000fffb007207 */ /* 0x000fe40004000000 */
[----:B------:R-:W-:-:S03]  /*19e30*/  SEL R4, R252, RZ, !P0 ;  /* 0x000000fffc047207 */ /* 0x000fc60004000000 */
[----:B------:R-:W1:Y:S08]  /*19e40*/  LDC.64 R10, c[0x0][R13+0x168] ;  /* 0x00005a000d0a7b82 */ /* 0x000e700000000a00 */
[----:B------:R-:W2:Y:S01]  /*19e50*/  LDC.64 R16, c[0x0][R13+0x178] ;  /* 0x00005e000d107b82 */ /* 0x000ea20000000a00 */
        /* <DEDUP_REMOVED lines=8> */
[----:B------:R-:W-:Y:S02]  /*19ee0*/  IMAD.IADD R9, R9, 0x1, R3 ;  /* 0x0000000109097824 */ /* 0x000fe400078e0203 */
[----:B------:R-:W-:-:S05]  /*19ef0*/  IMAD.MOV.U32 R3, RZ, RZ, c[0x0][0x4e8] ;  /* 0x00013a00ff037624 */ /* 0x000fca00078e00ff */
[----:B------:R-:W-:Y:S01]  /*19f00*/  ISETP.NE.AND P3, PT, R3, 0x1, PT ;  /* 0x000000010300780c */ /* 0x000fe20003f65270 */
[----:B------:R-:W-:Y:S01]  /*19f10*/  IMAD.IADD R3, R248, 0x1, R239 ;  /* 0x00000001f8037824 */ /* 0x000fe200078e02ef */
[----:B------:R-:W-:-:S03]  /*19f20*/  IADD3.X R11, R4, R9, R8, P1, P0 ;  /* 0x00000009040b7210 */ /* 0x000fc60000fe0408 */
[----:B------:R-:W-:-:S08]  /*19f30*/  IMAD.MOV.U32 R4, RZ, RZ, R3 ;  /* 0x000000ffff047224 */ /* 0x000fd000078e0003 */
[----:B------:R-:W-:-:S05]  /*19f40*/  @P3 IMAD.HI.U32 R9, R3, c[0x0][0x4ec], RZ ;  /* 0x00013b0003093a27 */ /* 0x000fca00078e00ff */
[----:B------:R-:W-:Y:S01]  /*19f50*/  @P3 SHF.R.U32.HI R4, RZ, c[0x0][0x4f0], R9 ;  /* 0x00013c00ff043a19 */ /* 0x000fe20000011609 */
[----:B------:R-:W1:Y:S01]  /*19f60*/  S2R R86, SR_TID.X ;  /* 0x0000000000567919 */ /* 0x000e620000002100 */
[----:B--2---:R-:W-:-:S05]  /*19f70*/  SEL R6, R19, RZ, P2 ;  /* 0x000000ff13067207 */ /* 0x004fca0001000000 */
[-C--:B------:R-:W-:Y:S02]  /*19f80*/  IMAD R10, R17, R6.reuse, RZ ;  /* 0x00000006110a7224 */ /* 0x080fe400078e02ff */
[----:B------:R-:W-:-:S04]  /*19f90*/  IMAD.WIDE.U32 R6, R16, R6, RZ ;  /* 0x0000000610067225 */ /* 0x000fc800078e00ff */
[----:B------:R-:W-:Y:S01]  /*19fa0*/  IMAD.IADD R10, R7, 0x1, R10 ;  /* 0x00000001070a7824 */ /* 0x000fe200078e020a */
        /* <DEDUP_REMOVED lines=72> */
[----:B------:R-:W5:Y:S01]  /*1a430*/  S2R R29, SR_TID.X ;  /* 0x00000000001d7919 */ /* 0x000f620000002100 */
[----:B------:R-:W-:Y:S01]  /*1a440*/  IADD3 R3, R3, R8, RZ ;  /* 0x0000000803037210 */ /* 0x000fe20007ffe0ff */
[----:B------:R-:W-:-:S04]  /*1a450*/  IMAD R5, R5, c[0x0][0x3d8], RZ ;  /* 0x0000f60005057a24 */ /* 0x000fc800078e02ff */
[----:B------:R-:W-:-:S04]  /*1a460*/  IMAD.WIDE.U32 R2, R0, c[0x0][0x3d8], R2 ;  /* 0x0000f60000027a25 */ /* 0x000fc800078e0002 */
[----:B------:R-:W-:Y:S01]  /*1a470*/  IMAD R0, R0, c[0x0][0x3dc], R5 ;  /* 0x0000f70000007a24 */ /* 0x000fe200078e0205 */
[----:B------:R-:W-:-:S04]  /*1a480*/  LEA R7, P0, R2, c[0x0][0x380], 0x1 ;  /* 0x0000e00002077a11 */ /* 0x000fc800078008ff */
[----:B------:R-:W-:-:S04]  /*1a490*/  IADD3 R0, R3, R0, RZ ;  /* 0x0000000003007210 */ /* 0x000fc80007ffe0ff */
[----:B------:R-:W-:Y:S02]  /*1a4a0*/  LEA.HI.X R6, R2, c[0x0][0x384], R0, 0x1, P0 ;  /* 0x0000e10002067a11 */ /* 0x000fe400000f0c00 */
[----:B-----5:R-:W-:-:S04]  /*1a4b0*/  SHF.R.S32.HI R14, RZ, 0x1f, R29 ;  /* 0x0000001fff0e7819 */ /* 0x020fc8000001141d */
[----:B------:R-:W-:-:S04]  /*1a4c0*/  LEA.HI R14, R14, R29, RZ, 0x3 ;  /* 0x0000001d0e0e7211 */ /* 0x000fc800078f18ff */
[----:B------:R-:W-:-:S04]  /*1a4d0*/  SHF.R.S32.HI R14, RZ, 0x3, R14 ;  /* 0x00000003ff0e7819 */ /* 0x000fc8000001140e */
[----:B------:R-:W-:Y:S01]  /*1a4e0*/  IADD3 R5, R14, R239, RZ ;  /* 0x000000ef0e057210 */ /* 0x000fe20007ffe0ff */
[----:B------:R-:W-:Y:S05]  /*1a4f0*/  BRA.DIV ~URZ, `(.L_x_1402) ;  /* 0x000059427f007947 */ /* 0x000fea000b800000 */
[----:B-1234-:R1:W2:Y:S02]  /*1a500*/  SHFL.IDX PT, R8, R6, RZ, 0x181f ;  /* 0x00181fff06087589 */ /* 0x01e2a400000e0000 */
.L_x_1483:
[----:B------:R-:W-:Y:S05]  /*1a510*/  BRA.DIV ~URZ, `(.L_x_1403) ;  /* 0x000059927f007947 */ /* 0x000fea000b800000 */
[----:B------:R3:W4:Y:S02]  /*1a520*/  SHFL.IDX PT, R0, R7, RZ, 0x181f ;  /* 0x00181fff07007589 */ /* 0x00072400000e0000 */
.L_x_1484:
[----:B------:R-:W-:Y:S01]  /*1a530*/  ISETP.GE.AND P0, PT, R5, R4, PT ;  /* 0x000000040500720c */ /* 0x000fe20003f06270 */
[----:B------:R-:W-:-:S12]  /*1a540*/  BSSY B0, `(.L_x_1404) ;  /* 0x000000e000007945 */ /* 0x000fd80003800000 */
        /* <DEDUP_REMOVED lines=10> */
[----:B------:R2:W-:Y:S04]  /*1a5f0*/  @!P2 ST.E.128 [R12.64], R24 ;  /* 0x000000180c00a985 */ /* 0x0005e8000c101d08 */
[----:B------:R2:W-:Y:S04]  /*1a600*/  @!P1 ST.E.128 [R10.64], R20 ;  /* 0x000000140a009985 */ /* 0x0005e8000c101d08 */
[----:B------:R2:W-:Y:S02]  /*1a610*/  @!P0 ST.E.128 [R2.64], R16 ;  /* 0x0000001002008985 */ /* 0x0005e4000c101d08 */
.L_x_1405:
[----:B------:R-:W-:Y:S05]  /*1a620*/  BSYNC B0 ;  /* 0x0000000000007941 */ /* 0x000fea0003800000 */
.L_x_1404:
[----:B------:R-:W-:Y:S05]  /*1a630*/  BRA.DIV ~URZ, `(.L_x_1406) ;  /* 0x000058d27f007947 */ /* 0x000fea000b800000 */
[----:B--2---:R2:W1:Y:S04]  /*1a640*/  SHFL.IDX PT, R8, R6, 0x1, 0x181f ;  /* 0x00381f0006087f89 */ /* 0x00446800000e0000 */
[----:B----4-:R2:W4:Y:S02]  /*1a650*/  SHFL.IDX PT, R0, R7, 0x1, 0x181f ;  /* 0x00381f0007007f89 */ /* 0x01052400000e0000 */
.L_x_1485:
        /* <DEDUP_REMOVED lines=13> */
[----:B------:R1:W-:Y:S04]  /*1a730*/  @!P2 ST.E.128 [R12.64], R40 ;  /* 0x000000280c00a985 */ /* 0x0003e8000c101d08 */
[----:B------:R1:W-:Y:S04]  /*1a740*/  @!P1 ST.E.128 [R10.64], R36 ;  /* 0x000000240a009985 */ /* 0x0003e8000c101d08 */
[----:B------:R1:W-:Y:S02]  /*1a750*/  @!P0 ST.E.128 [R2.64], R32 ;  /* 0x0000002002008985 */ /* 0x0003e4000c101d08 */
.L_x_1408:
[----:B------:R-:W-:Y:S05]  /*1a760*/  BSYNC B0 ;  /* 0x0000000000007941 */ /* 0x000fea0003800000 */
.L_x_1407:
[----:B------:R-:W-:Y:S05]  /*1a770*/  BRA.DIV ~URZ, `(.L_x_1409) ;  /* 0x000058527f007947 */ /* 0x000fea000b800000 */
[----:B-1----:R1:W2:Y:S02]  /*1a780*/  SHFL.IDX PT, R8, R6, 0x2, 0x181f ;  /* 0x00581f0006087f89 */ /* 0x0022a400000e0000 */
.L_x_1486:
[----:B------:R-:W-:Y:S05]  /*1a790*/  BRA.DIV ~URZ, `(.L_x_1410) ;  /* 0x000058a27f007947 */ /* 0x000fea000b800000 */
[----:B----4-:R4:W1:Y:S02]  /*1a7a0*/  SHFL.IDX PT, R0, R7, 0x2, 0x181f ;  /* 0x00581f0007007f89 */ /* 0x01086400000e0000 */
.L_x_1487:
        /* <DEDUP_REMOVED lines=16> */
.L_x_1412:
[----:B------:R-:W-:Y:S05]  /*1a8b0*/  BSYNC B0 ;  /* 0x0000000000007941 */ /* 0x000fea0003800000 */
.L_x_1411:
[----:B------:R-:W-:Y:S05]  /*1a8c0*/  BRA.DIV ~URZ, `(.L_x_1413) ;  /* 0x000057d27f007947 */ /* 0x000fea000b800000 */
[----:B-12---:R-:W1:Y:S04]  /*1a8d0*/  SHFL.IDX PT, R6, R6, 0x3, 0x181f ;  /* 0x00781f0006067f89 */ /* 0x006e6800000e0000 */
[----:B------:R2:W3:Y:S02]  /*1a8e0*/  SHFL.IDX PT, R0, R7, 0x3, 0x181f ;  /* 0x00781f0007007f89 */ /* 0x0004e400000e0000 */
.L_x_1488:
[----:B------:R-:W-:-:S04]  /*1a8f0*/  IADD3 R2, R5, 0x60, RZ ;  /* 0x0000006005027810 */ /* 0x000fc80007ffe0ff */
[----:B------:R-:W-:-:S13]  /*1a900*/  ISETP.GE.AND P0, PT, R2, R4, PT ;  /* 0x000000040200720c */ /* 0x000fda0003f06270 */
[----:B------:R-:W-:Y:S05]  /*1a910*/  @P0 BRA `(.L_x_1414) ;  /* 0x0000258000000947 */ /* 0x000fea0003800000 */
[----:B------:R-:W-:Y:S02]  /*1a920*/  ISETP.GE.AND P1, PT, R202, c[0x0][0x3c8], PT ;  /* 0x0000f200ca007a0c */ /* 0x000fe40003f26270 */
[----:B------:R-:W-:-:S11]  /*1a930*/  ISETP.GE.AND P0, PT, R205, c[0x0][0x3c8], PT ;  /* 0x0000f200cd007a0c */ /* 0x000fd60003f06270 */
[CC--:B---3--:R-:W-:Y:S02]  /*1a940*/  @!P1 LEA R4, P3, R202.reuse, R0.reuse, 0x1 ;  /* 0x00000000ca049211 */ /* 0x0c8fe400078608ff */
[C---:B------:R-:W-:Y:S02]  /*1a950*/  @!P0 LEA R2, P2, R205.reuse, R0, 0x1 ;  /* 0x00000000cd028211 */ /* 0x040fe400078408ff */
[-C--:B-1----:R-:W-:Y:S02]  /*1a960*/  @!P1 LEA.HI.X R5, R202, R6.reuse, R203, 0x1, P3 ;  /* 0x00000006ca059211 */ /* 0x082fe400018f0ccb */
[----:B------:R-:W-:-:S03]  /*1a970*/  @!P0 LEA.HI.X R3, R205, R6, R219, 0x1, P2 ;  /* 0x00000006cd038211 */ /* 0x000fc600010f0cdb */
[----:B------:R1:W-:Y:S04]  /*1a980*/  @!P1 ST.E.128 [R4.64], R60 ;  /* 0x0000003c04009985 */ /* 0x0003e8000c101d08 */
[----:B------:R1:W-:Y:S01]  /*1a990*/  @!P0 ST.E.128 [R2.64], R56 ;  /* 0x0000003802008985 */ /* 0x0003e2000c101d08 */
[----:B------:R-:W-:-:S13]  /*1a9a0*/  ISETP.GE.AND P0, PT, R206, c[0x0][0x3c8], PT ;  /* 0x0000f200ce007a0c */ /* 0x000fda0003f06270 */
[----:B------:R-:W-:Y:S05]  /*1a9b0*/  @P0 BRA `(.L_x_1414) ;  /* 0x000024e000000947 */ /* 0x000fea0003800000 */
[----:B-1----:R-:W-:-:S04]  /*1a9c0*/  LEA R2, P0, R206, R0, 0x1 ;  /* 0x00000000ce027211 */ /* 0x002fc800078008ff */
[----:B------:R-:W-:-:S05]  /*1a9d0*/  LEA.HI.X R3, R206, R6, R218, 0x1, P0 ;  /* 0x00000006ce037211 */ /* 0x000fca00000f0cda */
[----:B------:R1:W-:Y:S01]  /*1a9e0*/  ST.E.128 [R2.64], R64 ;  /* 0x0000004002007985 */ /* 0x0003e2000c101d08 */
[----:B------:R-:W-:Y:S05]  /*1a9f0*/  BRA `(.L_x_1414) ;  /* 0x000024a000007947 */ /* 0x000fea0003800000 */
.L_x_1401:
[----:B------:R-:W3:Y:S01]  /*1aa00*/  LDL.LU R9, [R1] ;  /* 0x0000000001097983 */ /* 0x000ee20000300800 */
        /* <DEDUP_REMOVED lines=13> */
[----:B------:R-:W-:-:S05]  /*1aae0*/  @P3 IMAD.HI.U32 R2, R3, c[0x0][0x4ec], RZ ;  /* 0x00013b0003023a27 */ /* 0x000fca00078e00ff */
[----:B------:R-:W-:-:S04]  /*1aaf0*/  @P3 SHF.R.U32.HI R0, RZ, c[0x0][0x4f0], R2 ;  /* 0x00013c00ff003a19 */ /* 0x000fc80000011602 */
[----:B------:R-:W-:-:S05]  /*1ab00*/  SHF.R.S32.HI R2, RZ, 0x1f, R0 ;  /* 0x0000001fff027819 */ /* 0x000fca0000011400 */
[----:B------:R-:W-:-:S04]  /*1ab10*/  IMAD R2, R2, c[0x0][0x430], RZ ;  /* 0x00010c0002027a24 */ /* 0x000fc800078e02ff */
[----:B------:R-:W-:Y:S02]  /*1ab20*/  IMAD R2, R0, c[0x0][0x434], R2 ;  /* 0x00010d0000027a24 */ /* 0x000fe400078e0202 */
[----:B---3--:R-:W-:-:S04]  /*1ab30*/  IMAD.WIDE.U32 R4, R9, c[0x0][0x448], R4 ;  /* 0x0001120009047a25 */ /* 0x008fc800078e0004 */
[----:B------:R-:W-:-:S04]  /*1ab40*/  IMAD R5, R9, c[0x0][0x44c], R5 ;  /* 0x0001130009057a24 */ /* 0x000fc800078e0205 */
[C---:B------:R-:W-:Y:S01]  /*1ab50*/  IMAD.WIDE.U32 R4, R0.reuse, c[0x0][0x430], R4 ;  /* 0x00010c0000047a25 */ /* 0x040fe200078e0004 */
        /* <DEDUP_REMOVED lines=13> */
.L_x_1489:
[----:B------:R-:W-:Y:S05]  /*1ac30*/  BRA.DIV ~URZ, `(.L_x_1416) ;  /* 0x000055927f007947 */ /* 0x000fea000b800000 */
[----:B------:R4:W1:Y:S02]  /*1ac40*/  SHFL.IDX PT, R0, R12, RZ, 0x1c1f ;  /* 0x001c1fff0c007589 */ /* 0x00086400000e0000 */
.L_x_1490:
        /* <DEDUP_REMOVED lines=12> */
[C---:B------:R-:W-:Y:S02]  /*1ad10*/  IADD3 R14, R242.reuse, 0x20, RZ ;  /* 0x00000020f20e7810 */ /* 0x040fe40007ffe0ff */
[C---:B--2---:R-:W-:Y:S01]  /*1ad20*/  IADD3 R10, R242.reuse, 0x30, RZ ;  /* 0x00000030f20a7810 */ /* 0x044fe20007ffe0ff */
[C---:B------:R-:W-:Y:S01]  /*1ad30*/  @!P0 IMAD.WIDE R2, R242.reuse, 0x4, R2 ;  /* 0x00000004f2028825 */ /* 0x040fe200078e0202 */
[----:B------:R-:W-:-:S02]  /*1ad40*/  IADD3 R15, R242, 0x20, RZ ;  /* 0x00000020f20f7810 */ /* 0x000fc40007ffe0ff */
[C---:B------:R-:W-:Y:S02]  /*1ad50*/  IADD3 R11, R242.reuse, 0x28, RZ ;  /* 0x00000028f20b7810 */ /* 0x040fe40007ffe0ff */
[----:B------:R1:W-:Y:S01]  /*1ad60*/  @!P0 ST.E.64 [R2.64], R22 ;  /* 0x0000001602008985 */ /* 0x0003e2000c101b08 */
[----:B------:R-:W-:Y:S02]  /*1ad70*/  SHF.R.S32.HI R15, RZ, 0x1f, R15 ;  /* 0x0000001fff0f7819 */ /* 0x000fe4000001140f */
[----:B------:R-:W-:Y:S02]  /*1ad80*/  SHF.R.S32.HI R11, RZ, 0x1f, R11 ;  /* 0x0000001fff0b7819 */ /* 0x000fe4000001140b */
[C---:B------:R-:W-:Y:S02]  /*1ad90*/  IADD3 R16, R242.reuse, 0x60, RZ ;  /* 0x00000060f2107810 */ /* 0x040fe40007ffe0ff */
[C---:B------:R-:W-:Y:S02]  /*1ada0*/  IADD3 R17, R242.reuse, 0x70, RZ ;  /* 0x00000070f2117810 */ /* 0x040fe40007ffe0ff */
[----:B------:R-:W-:-:S02]  /*1adb0*/  IADD3 R18, R242, 0x60, RZ ;  /* 0x00000060f2127810 */ /* 0x000fc40007ffe0ff */
[----:B------:R-:W-:Y:S02]  /*1adc0*/  IADD3 R19, R242, 0xa8, RZ ;  /* 0x000000a8f2137810 */ /* 0x000fe40007ffe0ff */
[----:B------:R-:W-:Y:S02]  /*1add0*/  SHF.R.S32.HI R18, RZ, 0x1f, R18 ;  /* 0x0000001fff127819 */ /* 0x000fe40000011412 */
        /* <DEDUP_REMOVED lines=8> */
[----:B------:R-:W-:-:S02]  /*1ae60*/  ISETP.GE.AND P3, PT, R9, c[0x0][0x3c8], PT ;  /* 0x0000f20009007a0c */ /* 0x000fc40003f66270 */
        /* <DEDUP_REMOVED lines=10> */
[----:B------:R-:W-:-:S03]  /*1af10*/  @!P3 LEA R6, P0, R9, R0, 0x2 ;  /* 0x000000000906b211 */ /* 0x000fc600078010ff */
[----:B------:R1:W-:Y:S01]  /*1af20*/  @!P1 ST.E.64 [R2.64], R30 ;  /* 0x0000001e02009985 */ /* 0x0003e2000c101b08 */
[----:B------:R-:W-:Y:S02]  /*1af30*/  ISETP.GE.AND P1, PT, R10, c[0x0][0x3c8], PT ;  /* 0x0000f2000a007a0c */ /* 0x000fe40003f26270 */
[----:B------:R-:W-:Y:S02]  /*1af40*/  @!P3 LEA.HI.X R7, R9, R4, R11, 0x2, P0 ;  /* 0x000000040907b211 */ /* 0x000fe400000f140b */
[C---:B------:R-:W-:Y:S02]  /*1af50*/  IADD3 R9, R242.reuse, 0x48, RZ ;  /* 0x00000048f2097810 */ /* 0x040fe40007ffe0ff */
        /* <DEDUP_REMOVED lines=8> */
[----:B------:R-:W-:Y:S01]  /*1afe0*/  SHF.R.S32.HI R15, RZ, 0x1f, R15 ;  /* 0x0000001fff0f7819 */ /* 0x000fe2000001140f */
[----:B------:R2:W-:Y:S01]  /*1aff0*/  @!P3 ST.E.64 [R6.64], R34 ;  /* 0x000000220600b985 */ /* 0x0005e2000c101b08 */
[----:B------:R-:W-:-:S02]  /*1b000*/  ISETP.GE.AND P3, PT, R9, c[0x0][0x3c8], PT ;  /* 0x0000f20009007a0c */ /* 0x000fc40003f66270 */
[-C--:B-1----:R-:W-:Y:S02]  /*1b010*/  @!P1 LEA R2, P5, R10, R0.reuse, 0x2 ;  /* 0x000000000a029211 */ /* 0x082fe400078a10ff */
[----:B--2---:R-:W-:Y:S02]  /*1b020*/  @!P4 LEA R6, P0, R8, R0, 0x2 ;  /* 0x000000000806c211 */ /* 0x004fe400078010ff */
[-C--:B------:R-:W-:Y:S02]  /*1b030*/  @!P1 LEA.HI.X R3, R10, R4.reuse, R15, 0x2, P5 ;  /* 0x000000040a039211 */ /* 0x080fe400028f140f */
[----:B------:R-:W-:Y:S02]  /*1b040*/  @!P4 LEA.HI.X R7, R8, R4, R11, 0x2, P0 ;  /* 0x000000040807c211 */ /* 0x000fe400000f140b */
[C---:B------:R-:W-:Y:S01]  /*1b050*/  IADD3 R10, R242.reuse, 0x50, RZ ;  /* 0x00000050f20a7810 */ /* 0x040fe20007ffe0ff */
[----:B------:R1:W-:Y:S01]  /*1b060*/  @!P1 ST.E.64 [R2.64], R100 ;  /* 0x0000006402009985 */ /* 0x0003e2000c101b08 */
[----:B------:R-:W-:-:S02]  /*1b070*/  IADD3 R8, R242, 0x58, RZ ;  /* 0x00000058f2087810 */ /* 0x000fc40007ffe0ff */
[C---:B------:R-:W-:Y:S01]  /*1b080*/  IADD3 R15, R242.reuse, 0x40, RZ ;  /* 0x00000040f20f7810 */ /* 0x040fe20007ffe0ff */
[----:B------:R2:W-:Y:S01]  /*1b090*/  @!P4 ST.E.64 [R6.64], R108 ;  /* 0x0000006c0600c985 */ /* 0x0005e2000c101b08 */
[----:B------:R-:W-:Y:S02]  /*1b0a0*/  IADD3 R11, R242, 0x48, RZ ;  /* 0x00000048f20b7810 */ /* 0x000fe40007ffe0ff */
[----:B------:R-:W-:Y:S02]  /*1b0b0*/  ISETP.GE.AND P1, PT, R10, c[0x0][0x3c8], PT ;  /* 0x0000f2000a007a0c */ /* 0x000fe40003f26270 */
[----:B------:R-:W-:Y:S02]  /*1b0c0*/  ISETP.GE.AND P4, PT, R8, c[0x0][0x3c8], PT ;  /* 0x0000f20008007a0c */ /* 0x000fe40003f86270 */
[----:B------:R-:W-:Y:S02]  /*1b0d0*/  SHF.R.S32.HI R15, RZ, 0x1f, R15 ;  /* 0x0000001fff0f7819 */ /* 0x000fe4000001140f */
[----:B------:R-:W-:-:S02]  /*1b0e0*/  SHF.R.S32.HI R11, RZ, 0x1f, R11 ;  /* 0x0000001fff0b7819 */ /* 0x000fc4000001140b */
[CC--:B-1----:R-:W-:Y:S02]  /*1b0f0*/  @!P2 LEA R2, P5, R14.reuse, R0.reuse, 0x2 ;  /* 0x000000000e02a211 */ /* 0x0c2fe400078a10ff */
[C---:B--2---:R-:W-:Y:S02]  /*1b100*/  @!P3 LEA R6, P0, R9.reuse, R0, 0x2 ;  /* 0x000000000906b211 */ /* 0x044fe400078010ff */
[-C--:B------:R-:W-:Y:S02]  /*1b110*/  @!P2 LEA.HI.X R3, R14, R4.reuse, R15, 0x2, P5 ;  /* 0x000000040e03a211 */ /* 0x080fe400028f140f */
[----:B------:R-:W-:Y:S02]  /*1b120*/  @!P3 LEA.HI.X R7, R9, R4, R11, 0x2, P0 ;  /* 0x000000040907b211 */ /* 0x000fe400000f140b */
[C---:B------:R-:W-:Y:S01]  /*1b130*/  IADD3 R11, R242.reuse, 0x68, RZ ;  /* 0x00000068f20b7810 */ /* 0x040fe20007ffe0ff */
[----:B------:R1:W-:Y:S01]  /*1b140*/  @!P2 ST.E.64 [R2.64], R36 ;  /* 0x000000240200a985 */ /* 0x0003e2000c101b08 */
[----:B------:R-:W-:-:S02]  /*1b150*/  IADD3 R14, R242, 0x50, RZ ;  /* 0x00000050f20e7810 */ /* 0x000fc40007ffe0ff */
[----:B------:R-:W-:Y:S01]  /*1b160*/  IADD3 R9, R242, 0x58, RZ ;  /* 0x00000058f2097810 */ /* 0x000fe20007ffe0ff */
[----:B------:R2:W-:Y:S01]  /*1b170*/  @!P3 ST.E.64 [R6.64], R40 ;  /* 0x000000280600b985 */ /* 0x0005e2000c101b08 */
[----:B------:R-:W-:Y:S02]  /*1b180*/  ISETP.GE.AND P2, PT, R16, c[0x0][0x3c8], PT ;  /* 0x0000f20010007a0c */ /* 0x000fe40003f46270 */
[----:B------:R-:W-:Y:S02]  /*1b190*/  ISETP.GE.AND P3, PT, R11, c[0x0][0x3c8], PT ;  /* 0x0000f2000b007a0c */ /* 0x000fe40003f66270 */
[----:B------:R-:W-:Y:S02]  /*1b1a0*/  SHF.R.S32.HI R14, RZ, 0x1f, R14 ;  /* 0x0000001fff0e7819 */ /* 0x000fe4000001140e */
[----:B------:R-:W-:Y:S02]  /*1b1b0*/  SHF.R.S32.HI R9, RZ, 0x1f, R9 ;  /* 0x0000001fff097819 */ /* 0x000fe40000011409 */
[----:B------:R-:W-:-:S02]  /*1b1c0*/  IADD3 R15, R242, 0x80, RZ ;  /* 0x00000080f20f7810 */ /* 0x000fc40007ffe0ff */
[-C--:B-1----:R-:W-:Y:S02]  /*1b1d0*/  @!P1 LEA R2, P5, R10, R0.reuse, 0x2 ;  /* 0x000000000a029211 */ /* 0x082fe400078a10ff */
[----:B--2---:R-:W-:Y:S02]  /*1b1e0*/  @!P4 LEA R6, P0, R8, R0, 0x2 ;  /* 0x000000000806c211 */ /* 0x004fe400078010ff */
[-C--:B------:R-:W-:Y:S02]  /*1b1f0*/  @!P1 LEA.HI.X R3, R10, R4.reuse, R14, 0x2, P5 ;  /* 0x000000040a039211 */ /* 0x080fe400028f140e */
[----:B------:R-:W-:Y:S02]  /*1b200*/  @!P4 LEA.HI.X R7, R8, R4, R9, 0x2, P0 ;  /* 0x000000040807c211 */ /* 0x000fe400000f1409 */
[C---:B------:R-:W-:Y:S01]  /*1b210*/  IADD3 R10, R242.reuse, 0x78, RZ ;  /* 0x00000078f20a7810 */ /* 0x040fe20007ffe0ff */
[----:B------:R1:W-:Y:S01]  /*1b220*/  @!P1 ST.E.64 [R2.64], R44 ;  /* 0x0000002c02009985 */ /* 0x0003e2000c101b08 */
[----:B------:R-:W-:-:S02]  /*1b230*/  IADD3 R14, R242, 0x68, RZ ;  /* 0x00000068f20e7810 */ /* 0x000fc40007ffe0ff */
[----:B------:R-:W-:Y:S01]  /*1b240*/  ISETP.GE.AND P0, PT, R17, c[0x0][0x3c8], PT ;  /* 0x0000f20011007a0c */ /* 0x000fe20003f06270 */
[----:B------:R2:W-:Y:S01]  /*1b250*/  @!P4 ST.E.64 [R6.64], R48 ;  /* 0x000000300600c985 */ /* 0x0005e2000c101b08 */
[----:B------:R-:W-:Y:S02]  /*1b260*/  ISETP.GE.AND P4, PT, R10, c[0x0][0x3c8], PT ;  /* 0x0000f2000a007a0c */ /* 0x000fe40003f86270 */
[----:B------:R-:W-:Y:S02]  /*1b270*/  SHF.R.S32.HI R14, RZ, 0x1f, R14 ;  /* 0x0000001fff0e7819 */ /* 0x000fe4000001140e */
[----:B------:R-:W-:-:S04]  /*1b280*/  @!P3 LEA R8, P1, R11, R0, 0x2 ;  /* 0x000000000b08b211 */ /* 0x000fc800078210ff */
[----:B------:R-:W-:Y:S02]  /*1b290*/  @!P3 LEA.HI.X R9, R11, R4, R14, 0x2, P1 ;  /* 0x000000040b09b211 */ /* 0x000fe400008f140e */
[C---:B------:R-:W-:Y:S02]  /*1b2a0*/  IADD3 R14, R242.reuse, 0x88, RZ ;  /* 0x00000088f20e7810 */ /* 0x040fe40007ffe0ff */
[----:B------:R-:W-:Y:S02]  /*1b2b0*/  IADD3 R11, R242, 0x90, RZ ;  /* 0x00000090f20b7810 */ /* 0x000fe40007ffe0ff */
[----:B------:R-:W-:Y:S02]  /*1b2c0*/  ISETP.GE.AND P1, PT, R14, c[0x0][0x3c8], PT ;  /* 0x0000f2000e007a0c */ /* 0x000fe40003f26270 */
        /* <DEDUP_REMOVED lines=9> */
[----:B------:R-:W-:-:S02]  /*1b360*/  SHF.R.S32.HI R18, RZ, 0x1f, R18 ;  /* 0x0000001fff127819 */ /* 0x000fc40000011412 */
[----:B------:R-:W-:Y:S02]  /*1b370*/  SHF.R.S32.HI R16, RZ, 0x1f, R16 ;  /* 0x0000001fff107819 */ /* 0x000fe40000011410 */
[----:B------:R-:W-:Y:S02]  /*1b380*/  @!P0 LEA.HI.X R7, R17, R4, R18, 0x2, P5 ;  /* 0x0000000411078211 */ /* 0x000fe400028f1412 */
[C---:B------:R-:W-:Y:S02]  /*1b390*/  IADD3 R17, R242.reuse, 0x80, RZ ;  /* 0x00000080f2117810 */ /* 0x040fe40007ffe0ff */
[----:B------:R-:W-:Y:S01]  /*1b3a0*/  IADD3 R18, R242, 0xa8, RZ ;  /* 0x000000a8f2127810 */ /* 0x000fe20007ffe0ff */
[----:B------:R3:W-:Y:S01]  /*1b3b0*/  @!P0 ST.E.64 [R6.64], R60 ;  /* 0x0000003c06008985 */ /* 0x0007e2000c101b08 */
[----:B------:R-:W-:Y:S02]  /*1b3c0*/  SHF.R.S32.HI R17, RZ, 0x1f, R17 ;  /* 0x0000001fff117819 */ /* 0x000fe40000011411 */
[----:B-1----:R-:W-:-:S04]  /*1b3d0*/  @!P4 LEA R2, P3, R10, R0, 0x2 ;  /* 0x000000000a02c211 */ /* 0x002fc800078610ff */
[----:B------:R-:W-:Y:S02]  /*1b3e0*/  @!P4 LEA.HI.X R3, R10, R4, R16, 0x2, P3 ;  /* 0x000000040a03c211 */ /* 0x000fe400018f1410 */
[C---:B------:R-:W-:Y:S02]  /*1b3f0*/  IADD3 R16, R242.reuse, 0x88, RZ ;  /* 0x00000088f2107810 */ /* 0x040fe40007ffe0ff */
[----:B------:R-:W-:Y:S01]  /*1b400*/  IADD3 R10, R242, 0x98, RZ ;  /* 0x00000098f20a7810 */ /* 0x000fe20007ffe0ff */
[----:B------:R1:W-:Y:S01]  /*1b410*/  @!P4 ST.E.64 [R2.64], R64 ;  /* 0x000000400200c985 */ /* 0x0003e2000c101b08 */
[----:B------:R-:W-:Y:S02]  /*1b420*/  SHF.R.S32.HI R16, RZ, 0x1f, R16 ;  /* 0x0000001fff107819 */ /* 0x000fe40000011410 */
[----:B--2---:R-:W-:Y:S02]  /*1b430*/  @!P2 LEA R8, P0, R15, R0, 0x2 ;  /* 0x000000000f08a211 */ /* 0x004fe400078010ff */
[----:B------:R-:W-:-:S02]  /*1b440*/  ISETP.GE.AND P5, PT, R10, c[0x0][0x3c8], PT ;  /* 0x0000f2000a007a0c */ /* 0x000fc40003fa6270 */
[----:B------:R-:W-:Y:S02]  /*1b450*/  @!P2 LEA.HI.X R9, R15, R4, R17, 0x2, P0 ;  /* 0x000000040f09a211 */ /* 0x000fe400000f1411 */
[----:B------:R-:W-:Y:S02]  /*1b460*/  IADD3 R15, R242, 0xa0, RZ ;  /* 0x000000a0f20f7810 */ /* 0x000fe40007ffe0ff */
[----:B---3--:R-:W-:Y:S01]  /*1b470*/  @!P6 LEA R6, P0, R11, R0, 0x2 ;  /* 0x000000000b06e211 */ /* 0x008fe200078010ff */
[----:B------:R-:W-:Y:S01]  /*1b480*/  @!P2 ST.E.64 [R8.64], R112 ;  /* 0x000000700800a985 */ /* 0x000fe2000c101b08 */
[----:B------:R-:W-:Y:S02]  /*1b490*/  ISETP.GE.AND P4, PT, R15, c[0x0][0x3c8], PT ;  /* 0x0000f2000f007a0c */ /* 0x000fe40003f86270 */
        /* <DEDUP_REMOVED lines=35> */
.L_x_1418:
[----:B------:R-:W-:Y:S05]  /*1b6d0*/  BSYNC B0 ;  /* 0x0000000000007941 */ /* 0x000fea0003800000 */
.L_x_1417:
[----:B------:R-:W-:Y:S05]  /*1b6e0*/  BRA.DIV ~URZ, `(.L_x_1419) ;  /* 0x00004b427f007947 */ /* 0x000fea000b800000 */
[----:B---3--:R3:W2:Y:S04]  /*1b6f0*/  SHFL.IDX PT, R4, R5, 0x1, 0x1c1f ;  /* 0x003c1f0005047f89 */ /* 0x0086a800000e0000 */
[----:B-1----:R3:W1:Y:S02]  /*1b700*/  SHFL.IDX PT, R0, R12, 0x1, 0x1c1f ;  /* 0x003c1f000c007f89 */ /* 0x00266400000e0000 */
.L_x_1491:
[----:B------:R-:W-:-:S13]  /*1b710*/  ISETP.NE.AND P0, PT, R13, RZ, PT ;  /* 0x000000ff0d00720c */ /* 0x000fda0003f05270 */
[----:B------:R-:W-:Y:S05]  /*1b720*/  @P0 BRA `(.L_x_1414) ;  /* 0x0000177000000947 */ /* 0x000fea0003800000 */
[C---:B------:R-:W-:Y:S02]  /*1b730*/  ISETP.GE.AND P4, PT, R242.reuse, c[0x0][0x3c8], PT ;  /* 0x0000f200f2007a0c */ /* 0x040fe40003f86270 */
[C---:B------:R-:W-:Y:S02]  /*1b740*/  IADD3 R15, R242.reuse, 0x18, RZ ;  /* 0x00000018f20f7810 */ /* 0x040fe40007ffe0ff */
[----:B------:R-:W-:Y:S02]  /*1b750*/  IADD3 R8, R242, 0x8, RZ ;  /* 0x00000008f2087810 */ /* 0x000fe40007ffe0ff */
[----:B------:R-:W-:Y:S02]  /*1b760*/  ISETP.GE.AND P1, PT, R15, c[0x0][0x3c8], PT ;  /* 0x0000f2000f007a0c */ /* 0x000fe40003f26270 */
[----:B------:R-:W-:Y:S02]  /*1b770*/  ISETP.GE.AND P3, PT, R8, c[0x0][0x3c8], PT ;  /* 0x0000f20008007a0c */ /* 0x000fe40003f66270 */
[----:B---3--:R-:W-:-:S02]  /*1b780*/  IADD3 R5, R242, 0x10, RZ ;  /* 0x00000010f2057810 */ /* 0x008fc40007ffe0ff */
[C---:B------:R-:W-:Y:S01]  /*1b790*/  IADD3 R9, R242.reuse, 0x8, RZ ;  /* 0x00000008f2097810 */ /* 0x040fe20007ffe0ff */
[----:B-1----:R-:W-:Y:S01]  /*1b7a0*/  @!P4 IMAD.MOV.U32 R6, RZ, RZ, R0 ;  /* 0x000000ffff06c224 */ /* 0x002fe200078e0000 */
[----:B------:R-:W-:Y:S01]  /*1b7b0*/  ISETP.GE.AND P2, PT, R5, c[0x0][0x3c8], PT ;  /* 0x0000f20005007a0c */ /* 0x000fe20003f46270 */
[----:B--2---:R-:W-:Y:S01]  /*1b7c0*/  @!P4 IMAD.MOV.U32 R7, RZ, RZ, R4 ;  /* 0x000000ffff07c224 */ /* 0x004fe200078e0004 */
        /* <DEDUP_REMOVED lines=170> */
.L_x_1399:
        /* <DEDUP_REMOVED lines=19> */
.L_x_1420:
        /* <DEDUP_REMOVED lines=12> */
[----:B------:R-:W2:Y:S01]  /*1c460*/  LDL.LU R22, [R1] ;  /* 0x0000000001167983 */ /* 0x000ea20000300800 */
[----:B------:R-:W-:Y:S01]  /*1c470*/  IMAD.MOV.U32 R2, RZ, RZ, 0x368 ;  /* 0x00000368ff027424 */ /* 0x000fe200078e00ff */
[----:B------:R-:W-:-:S04]  /*1c480*/  ISETP.GT.AND P2, PT, R19, 0x1, PT ;  /* 0x000000011300780c */ /* 0x000fc80003f44270 */
[----:B------:R-:W-:-:S04]  /*1c490*/  SEL R2, R2, 0x328, P2 ;  /* 0x0000032802027807 */ /* 0x000fc80001000000 */
[----:B------:R3:W4:Y:S08]  /*1c4a0*/  LDC.64 R10, c[0x0][R2+0x170] ;  /* 0x00005c00020a7b82 */ /* 0x0007300000000a00 */
[----:B------:R3:W5:Y:S08]  /*1c4b0*/  LDC.64 R8, c[0x0][R2+0x168] ;  /* 0x00005a0002087b82 */ /* 0x0007700000000a00 */
[----:B------:R3:W1:Y:S08]  /*1c4c0*/  LDC.64 R16, c[0x0][R2+0x178] ;  /* 0x00005e0002107b82 */ /* 0x0006700000000a00 */
[----:B------:R3:W1:Y:S02]  /*1c4d0*/  LDC.64 R12, c[0x0][R2+0x160] ;  /* 0x00005800020c7b82 */ /* 0x0006640000000a00 */
[----:B---3--:R-:W-:-:S02]  /*1c4e0*/  IMAD.MOV.U32 R2, RZ, RZ, c[0x0][0x4e8] ;  /* 0x00013a00ff027624 */ /* 0x008fc400078e00ff */
[-C--:B----4-:R-:W-:Y:S02]  /*1c4f0*/  IMAD R5, R11, R3.reuse, RZ ;  /* 0x000000030b057224 */ /* 0x090fe400078e02ff */
[----:B------:R-:W-:Y:S01]  /*1c500*/  IMAD.WIDE.U32 R6, R10, R3, RZ ;  /* 0x000000030a067225 */ /* 0x000fe200078e00ff */
[----:B------:R-:W-:Y:S02]  /*1c510*/  ISETP.NE.AND P0, PT, R2, 0x1, PT ;  /* 0x000000010200780c */ /* 0x000fe40003f05270 */
[----:B------:R-:W-:Y:S01]  /*1c520*/  MOV R2, R14 ;  /* 0x0000000e00027202 */ /* 0x000fe20000000f00 */
[----:B------:R-:W-:Y:S02]  /*1c530*/  IMAD R10, R10, R20, R5 ;  /* 0x000000140a0a7224 */ /* 0x000fe400078e0205 */
[-C--:B-----5:R-:W-:Y:S02]  /*1c540*/  IMAD R11, R9, R4.reuse, RZ ;  /* 0x00000004090b7224 */ /* 0x0a0fe400078e02ff */
[----:B------:R-:W-:Y:S01]  /*1c550*/  IMAD.WIDE.U32 R8, R8, R4, RZ ;  /* 0x0000000408087225 */ /* 0x000fe200078e00ff */
[----:B------:R-:W-:-:S03]  /*1c560*/  IADD3 R7, R7, R10, RZ ;  /* 0x0000000a07077210 */ /* 0x000fc60007ffe0ff */
[----:B------:R-:W-:Y:S02]  /*1c570*/  IMAD.IADD R11, R9, 0x1, R11 ;  /* 0x00000001090b7824 */ /* 0x000fe400078e020b */
[----:B------:R-:W-:-:S05]  /*1c580*/  @P0 IMAD.HI.U32 R21, R14, c[0x0][0x4ec], RZ ;  /* 0x00013b000e150a27 */ /* 0x000fca00078e00ff */
[----:B------:R-:W-:Y:S02]  /*1c590*/  @P0 SHF.R.U32.HI R2, RZ, c[0x0][0x4f0], R21 ;  /* 0x00013c00ff020a19 */ /* 0x000fe40000011615 */
[----:B------:R-:W-:-:S03]  /*1c5a0*/  IADD3 R21, P1, P0, R6, R8, R0 ;  /* 0x0000000806157210 */ /* 0x000fc6000783e000 */
[----:B------:R-:W-:Y:S01]  /*1c5b0*/  IMAD.MOV R6, RZ, RZ, -R2 ;  /* 0x000000ffff067224 */ /* 0x000fe200078e0a02 */
[----:B------:R-:W-:-:S03]  /*1c5c0*/  IADD3.X R11, R7, R11, R18, P1, P0 ;  /* 0x0000000b070b7210 */ /* 0x000fc60000fe0412 */
[----:B------:R-:W-:-:S05]  /*1c5d0*/  IMAD R6, R6, c[0x0][0x4e8], R14 ;  /* 0x00013a0006067a24 */ /* 0x000fca00078e020e */
[----:B------:R-:W-:Y:S02]  /*1c5e0*/  SHF.R.S32.HI R7, RZ, 0x1f, R6 ;  /* 0x0000001fff077819 */ /* 0x000fe40000011406 */
[----:B--2---:R-:W-:-:S05]  /*1c5f0*/  SEL R5, R22, RZ, P2 ;  /* 0x000000ff16057207 */ /* 0x004fca0001000000 */
[-C--:B-1----:R-:W-:Y:S02]  /*1c600*/  IMAD R10, R17, R5.reuse, RZ ;  /* 0x00000005110a7224 */ /* 0x082fe400078e02ff */
[----:B------:R-:W-:Y:S01]  /*1c610*/  IMAD.WIDE.U32 R8, R16, R5, RZ ;  /* 0x0000000510087225 */ /* 0x000fe200078e00ff */
[----:B------:R-:W-:-:S04]  /*1c620*/  SHF.R.S32.HI R5, RZ, 0x1f, R2 ;  /* 0x0000001fff057819 */ /* 0x000fc80000011402 */
[----:B------:R-:W-:Y:S01]  /*1c630*/  IADD3 R9, R9, R10, RZ ;  /* 0x0000000a09097210 */ /* 0x000fe20007ffe0ff */
[----:B------:R-:W-:Y:S01]  /*1c640*/  IMAD.MOV.U32 R10, RZ, RZ, c[0x0][0x4a8] ;  /* 0x00012a00ff0a7624 */ /* 0x000fe200078e00ff */
[----:B------:R-:W-:Y:S01]  /*1c650*/  IADD3 R8, P1, P0, R2, R21, R8 ;  /* 0x0000001502087210 */ /* 0x000fe2000783e008 */
[----:B------:R-:W-:-:S03]  /*1c660*/  IMAD R2, R13, R6, RZ ;  /* 0x000000060d027224 */ /* 0x000fc600078e02ff */
[----:B------:R-:W-:Y:S01]  /*1c670*/  IADD3.X R9, R5, R11, R9, P1, P0 ;  /* 0x0000000b05097210 */ /* 0x000fe20000fe0409 */
[----:B------:R-:W-:Y:S01]  /*1c680*/  IMAD R2, R12, R7, R2 ;  /* 0x000000070c027224 */ /* 0x000fe200078e0202 */
[----:B------:R-:W-:-:S03]  /*1c690*/  MOV R5, c[0x0][0x4ac] ;  /* 0x00012b0000057a02 */ /* 0x000fc60000000f00 */
[----:B------:R-:W-:Y:S01]  /*1c6a0*/  IMAD.WIDE.U32 R6, R12, R6, R8 ;  /* 0x000000060c067225 */ /* 0x000fe200078e0008 */
[----:B------:R-:W-:Y:S02]  /*1c6b0*/  SEL R8, R10, c[0x0][0x450], P2 ;  /* 0x000114000a087a07 */ /* 0x000fe40001000000 */
[----:B------:R-:W-:Y:S01]  /*1c6c0*/  SEL R5, R5, c[0x0][0x454], P2 ;  /* 0x0001150005057a07 */ /* 0x000fe20001000000 */
[----:B------:R-:W-:Y:S01]  /*1c6d0*/  IMAD.IADD R2, R7, 0x1, R2 ;  /* 0x0000000107027824 */ /* 0x000fe200078e0202 */
[----:B------:R-:W-:-:S04]  /*1c6e0*/  LEA R8, P0, R6, R8, 0x2 ;  /* 0x0000000806087211 */ /* 0x000fc800078010ff */
[----:B------:R-:W-:Y:S02]  /*1c6f0*/  LEA.HI.X R9, R6, R5, R2, 0x2, P0 ;  /* 0x0000000506097211 */ /* 0x000fe400000f1402 */
[----:B------:R-:W-:-:S05]  /*1c700*/  MOV R2, 0xff800000 ;  /* 0xff80000000027802 */ /* 0x000fca0000000f00 */
[----:B------:R1:W-:Y:S02]  /*1c710*/  STG.E [R8.64], R2 ;  /* 0x0000000208007986 */ /* 0x0003e4000c101908 */
.L_x_1422:
[----:B------:R-:W-:Y:S05]  /*1c720*/  BSYNC B0 ;  /* 0x0000000000007941 */ /* 0x000fea0003800000 */
.L_x_1421:
[----:B------:R-:W-:-:S13]  /*1c730*/  ISETP.GT.AND P0, PT, R19, 0x1, PT ;  /* 0x000000011300780c */ /* 0x000fda0003f04270 */
[----:B------:R-:W-:Y:S05]  /*1c740*/  @P0 BRA `(.L_x_1414) ;  /* 0x0000075000000947 */ /* 0x000fea0003800000 */
[----:B------:R-:W-:Y:S01]  /*1c750*/  MOV R5, c[0x0][0x4e8] ;  /* 0x00013a0000057a02 */ /* 0x000fe20000000f00 */
[----:B-1----:R-:W-:Y:S01]  /*1c760*/  IMAD R2, R18, c[0x0][0x3a0], RZ ;  /* 0x0000e80012027a24 */ /* 0x002fe200078e02ff */
[----:B------:R-:W1:Y:S01]  /*1c770*/  S2R R11, SR_TID.X ;  /* 0x00000000000b7919 */ /* 0x000e620000002100 */
        /* <DEDUP_REMOVED lines=12> */
[----:B------:R-:W-:Y:S01]  /*1c840*/  SHF.R.S32.HI R8, RZ, 0x1f, R0 ;  /* 0x0000001fff087819 */ /* 0x000fe20000011400 */
[----:B------:R-:W-:Y:S01]  /*1c850*/  IMAD.MOV.U32 R4, RZ, RZ, R6 ;  /* 0x000000ffff047224 */ /* 0x000fe200078e0006 */
[----:B-1----:R-:W-:-:S03]  /*1c860*/  SHF.R.S32.HI R10, RZ, 0x1f, R11 ;  /* 0x0000001fff0a7819 */ /* 0x002fc6000001140b */
[----:B------:R-:W-:Y:S01]  /*1c870*/  IMAD.WIDE.U32 R6, R3, c[0x0][0x3f0], R4 ;  /* 0x0000fc0003067a25 */ /* 0x000fe200078e0004 */
[----:B------:R-:W-:Y:S02]  /*1c880*/  IADD3 R4, -R0, RZ, RZ ;  /* 0x000000ff00047210 */ /* 0x000fe40007ffe1ff */
[----:B------:R-:W-:Y:S01]  /*1c890*/  LEA.HI R10, R10, R11, RZ, 0x3 ;  /* 0x0000000b0a0a7211 */ /* 0x000fe200078f18ff */
[----:B------:R-:W-:Y:S01]  /*1c8a0*/  IMAD R5, R8, c[0x0][0x3e0], RZ ;  /* 0x0000f80008057a24 */ /* 0x000fe200078e02ff */
[----:B------:R-:W-:Y:S01]  /*1c8b0*/  IADD3 R3, R7, R9, RZ ;  /* 0x0000000907037210 */ /* 0x000fe20007ffe0ff */
[----:B------:R-:W-:Y:S01]  /*1c8c0*/  IMAD R4, R4, c[0x0][0x4e8], R2 ;  /* 0x00013a0004047a24 */ /* 0x000fe200078e0202 */
[----:B------:R-:W-:Y:S01]  /*1c8d0*/  SHF.R.S32.HI R10, RZ, 0x3, R10 ;  /* 0x00000003ff0a7819 */ /* 0x000fe2000001140a */
[----:B------:R-:W-:Y:S02]  /*1c8e0*/  IMAD.MOV.U32 R2, RZ, RZ, R6 ;  /* 0x000000ffff027224 */ /* 0x000fe400078e0006 */
[----:B------:R-:W-:-:S02]  /*1c8f0*/  IMAD R5, R0, c[0x0][0x3e4], R5 ;  /* 0x0000f90000057a24 */ /* 0x000fc400078e0205 */
        /* <DEDUP_REMOVED lines=12> */
.L_x_1492:
[----:B------:R-:W-:Y:S05]  /*1c9c0*/  BRA.DIV ~URZ, `(.L_x_1424) ;  /* 0x000039927f007947 */ /* 0x000fea000b800000 */
[----:B------:R3:W4:Y:S02]  /*1c9d0*/  SHFL.IDX PT, R0, R7, RZ, 0x181f ;  /* 0x00181fff07007589 */ /* 0x00072400000e0000 */
.L_x_1493:
        /* <DEDUP_REMOVED lines=16> */
.L_x_1426:
[----:B------:R-:W-:Y:S05]  /*1cae0*/  BSYNC B0 ;  /* 0x0000000000007941 */ /* 0x000fea0003800000 */
.L_x_1425:
[----:B------:R-:W-:Y:S05]  /*1caf0*/  BRA.DIV ~URZ, `(.L_x_1427) ;  /* 0x000038c27f007947 */ /* 0x000fea000b800000 */
[----:B--2---:R2:W1:Y:S04]  /*1cb00*/  SHFL.IDX PT, R8, R6, 0x1, 0x181f ;  /* 0x00381f0006087f89 */ /* 0x00446800000e0000 */
[----:B----4-:R2:W4:Y:S02]  /*1cb10*/  SHFL.IDX PT, R0, R7, 0x1, 0x181f ;  /* 0x00381f0007007f89 */ /* 0x01052400000e0000 */
.L_x_1494:
        /* <DEDUP_REMOVED lines=16> */
.L_x_1429:
[----:B------:R-:W-:Y:S05]  /*1cc20*/  BSYNC B0 ;  /* 0x0000000000007941 */ /* 0x000fea0003800000 */
.L_x_1428:
[----:B------:R-:W-:Y:S05]  /*1cc30*/  BRA.DIV ~URZ, `(.L_x_1430) ;  /* 0x000038427f007947 */ /* 0x000fea000b800000 */
[----:B-1----:R1:W2:Y:S02]  /*1cc40*/  SHFL.IDX PT, R8, R6, 0x2, 0x181f ;  /* 0x00581f0006087f89 */ /* 0x0022a400000e0000 */
.L_x_1495:
[----:B------:R-:W-:Y:S05]  /*1cc50*/  BRA.DIV ~URZ, `(.L_x_1431) ;  /* 0x000038927f007947 */ /* 0x000fea000b800000 */
[----:B----4-:R4:W1:Y:S02]  /*1cc60*/  SHFL.IDX PT, R0, R7, 0x2, 0x181f ;  /* 0x00581f0007007f89 */ /* 0x01086400000e0000 */
.L_x_1496:
        /* <DEDUP_REMOVED lines=16> */
.L_x_1433:
[----:B------:R-:W-:Y:S05]  /*1cd70*/  BSYNC B0 ;  /* 0x0000000000007941 */ /* 0x000fea0003800000 */
.L_x_1432:
[----:B------:R-:W-:Y:S05]  /*1cd80*/  BRA.DIV ~URZ, `(.L_x_1434) ;  /* 0x000037c27f007947 */ /* 0x000fea000b800000 */
[----:B-12---:R-:W1:Y:S04]  /*1cd90*/  SHFL.IDX PT, R6, R6, 0x3, 0x181f ;  /* 0x00781f0006067f89 */ /* 0x006e6800000e0000 */
[----:B---34-:R-:W2:Y:S02]  /*1cda0*/  SHFL.IDX PT, R7, R7, 0x3, 0x181f ;  /* 0x00781f0007077f89 */ /* 0x018ea400000e0000 */
.L_x_1497:
[----:B------:R-:W-:-:S04]  /*1cdb0*/  IADD3 R4, R4, 0x60, RZ ;  /* 0x0000006004047810 */ /* 0x000fc80007ffe0ff */
        /* <DEDUP_REMOVED lines=14> */
.L_x_1414:
[----:B------:R-:W-:Y:S05]  /*1cea0*/  BSYNC B1 ;  /* 0x0000000000017941 */ /* 0x000fea0003800000 */
.L_x_1398:
[----:B-1-3--:R-:W3:Y:S02]  /*1ceb0*/  LDL R0, [R1+0x54] ;  /* 0x0000540001007983 */ /* 0x00aee40000100800 */
[----:B---3--:R-:W-:-:S13]  /*1cec0*/  ISETP.NE.AND P0, PT, R0, RZ, PT ;  /* 0x000000ff0000720c */ /* 0x008fda0003f05270 */
[----:B------:R-:W-:Y:S01]  /*1ced0*/  @P0 WARPSYNC 0xffffffff ;  /* 0xffffffff00000948 */ /* 0x000fe20003800000 */
[----:B------:R-:W-:Y:S06]  /*1cee0*/  @P0 BAR.SYNC.DEFER_BLOCKING 0x5, 0x100 ;  /* 0x0144000000000b1d */ /* 0x000fec0000010000 */
[----:B------:R-:W1:Y:S04]  /*1cef0*/  @P0 LDS.128 R244, [0x18100] ;  /* 0x01810000fff40984 */ /* 0x000e680000000c00 */
[----:B------:R-:W-:Y:S06]  /*1cf00*/  @P0 BAR.ARV 0x4, 0x100 ;  /* 0x0104000000000b1d */ /* 0x000fec0000002000 */
[----:B------:R-:W-:Y:S05]  /*1cf10*/  @P0 BRA `(.L_x_1435) ;  /* 0x00000f6000000947 */ /* 0x000fea0003800000 */
[----:B------:R-:W3:Y:S01]  /*1cf20*/  S2R R0, SR_TID.X ;  /* 0x0000000000007919 */ /* 0x000ee20000002100 */
[----:B------:R-:W-:Y:S01]  /*1cf30*/  IMAD.MOV.U32 R8, RZ, RZ, RZ ;  /* 0x000000ffff087224 */ /* 0x000fe200078e00ff */
[----:B---3--:R-:W-:-:S04]  /*1cf40*/  LOP3.LUT R13, R0, 0x1f, RZ, 0xc0, !PT ;  /* 0x0000001f000d7812 */ /* 0x008fc800078ec0ff */
[----:B------:R-:W-:Y:S01]  /*1cf50*/  ISETP.NE.AND P6, PT, R13, 0x1f, PT ;  /* 0x0000001f0d00780c */ /* 0x000fe20003fc5270 */
[----:B------:R-:W-:Y:S10]  /*1cf60*/  BRA.DIV ~URZ, `(.L_x_1436) ;  /* 0x000036b27f007947 */ /* 0x000ff4000b800000 */
[----:B------:R3:W4:Y:S02]  /*1cf70*/  SHFL.IDX PT, R9, R28, RZ, 0x1f ;  /* 0x00001fff1c097589 */ /* 0x00072400000e0000 */
.L_x_1498:
[----:B------:R-:W-:Y:S05]  /*1cf80*/  BRA.DIV ~URZ, `(.L_x_1437) ;  /* 0x000037027f007947 */ /* 0x000fea000b800000 */
[----:B------:R3:W4:Y:S02]  /*1cf90*/  SHFL.IDX PT, R6, R28, 0x1, 0x1f ;  /* 0x00201f001c067f89 */ /* 0x00072400000e0000 */
.L_x_1499:
[----:B-1----:R-:W-:Y:S02]  /*1cfa0*/  IMAD.IADD R0, R247, 0x1, R13 ;  /* 0x00000001f7007824 */ /* 0x002fe400078e020d */
[----:B--2-4-:R-:W-:-:S03]  /*1cfb0*/  IMAD.MOV.U32 R7, RZ, RZ, RZ ;  /* 0x000000ffff077224 */ /* 0x014fc600078e00ff */
[----:B------:R-:W-:-:S13]  /*1cfc0*/  ISETP.GE.OR P0, PT, R0, c[0x0][0x53c], !P6 ;  /* 0x00014f0000007a0c */ /* 0x000fda0007706670 */
[----:B------:R-:W-:Y:S01]  /*1cfd0*/  @!P0 MOV R2, 0x4 ;  /* 0x0000000400028802 */ /* 0x000fe20000000f00 */
[----:B------:R-:W-:-:S04]  /*1cfe0*/  @!P0 IMAD.MOV.U32 R4, RZ, RZ, 0x4 ;  /* 0x00000004ff048424 */ /* 0x000fc800078e00ff */
[----:B------:R-:W-:-:S04]  /*1cff0*/  @!P0 IMAD.WIDE R4, R0, R4, c[0x0][0x580] ;  /* 0x0001600000048625 */ /* 0x000fc800078e0204 */
[----:B------:R-:W-:Y:S01]  /*1d000*/  @!P0 IMAD.WIDE R2, R0, R2, c[0x0][0x578] ;  /* 0x00015e0000028625 */ /* 0x000fe200078e0202 */
[----:B------:R-:W2:Y:S04]  /*1d010*/  @!P0 LDG.E R7, [R4.64] ;  /* 0x0000000804078981 */ /* 0x000ea8000c1e1900 */
[----:B------:R-:W2:Y:S01]  /*1d020*/  @!P0 LDG.E R8, [R2.64] ;  /* 0x0000000802088981 */ /* 0x000ea2000c1e1900 */
[C---:B------:R-:W-:Y:S02]  /*1d030*/  ISETP.GE.U32.AND P4, PT, R13.reuse, 0x10, PT ;  /* 0x000000100d00780c */ /* 0x040fe40003f86070 */
[C---:B------:R-:W-:Y:S02]  /*1d040*/  ISETP.GE.U32.AND P3, PT, R13.reuse, 0x8, PT ;  /* 0x000000080d00780c */ /* 0x040fe40003f66070 */
[----:B------:R-:W-:-:S02]  /*1d050*/  ISETP.GE.U32.AND P2, PT, R13, 0x4, PT ;  /* 0x000000040d00780c */ /* 0x000fc40003f46070 */
[C---:B------:R-:W-:Y:S02]  /*1d060*/  ISETP.GE.U32.AND P1, PT, R13.reuse, 0x2, PT ;  /* 0x000000020d00780c */ /* 0x040fe40003f26070 */
[----:B------:R-:W-:Y:S02]  /*1d070*/  ISETP.NE.AND P5, PT, R13, RZ, PT ;  /* 0x000000ff0d00720c */ /* 0x000fe40003fa5270 */
[----:B------:R-:W-:Y:S01]  /*1d080*/  MOV R12, RZ ;  /* 0x000000ff000c7202 */ /* 0x000fe20000000f00 */
[----:B--2---:R-:W-:Y:S01]  /*1d090*/  IMAD R0, R8, R7, RZ ;  /* 0x0000000708007224 */ /* 0x004fe200078e02ff */
[----:B------:R-:W-:Y:S07]  /*1d0a0*/  BRA.DIV ~URZ, `(.L_x_1438) ;  /* 0x000036527f007947 */ /* 0x000fee000b800000 */
[----:B------:R1:W2:Y:S02]  /*1d0b0*/  SHFL.UP PT, R4, R0, 0x1, RZ ;  /* 0x0420000000047989 */ /* 0x0002a400000e00ff */
.L_x_1500:
        /* <DEDUP_REMOVED lines=16> */
.L_x_1501:
[----:B--2---:R-:W-:Y:S01]  /*1d1c0*/  IMAD R0, R0, c[0x0][0x538], RZ ;  /* 0x00014e0000007a24 */ /* 0x004fe200078e02ff */
[----:B------:R-:W-:Y:S04]  /*1d1d0*/  BSSY B1, `(.L_x_1440) ;  /* 0x00000c5000017945 */ /* 0x000fe80003800000 */
[----:B------:R-:W-:-:S04]  /*1d1e0*/  IADD3 R6, R0, R6, RZ ;  /* 0x0000000600067210 */ /* 0x000fc80007ffe0ff */
[----:B------:R-:W-:-:S13]  /*1d1f0*/  ISETP.GT.AND P0, PT, R6, R9, PT ;  /* 0x000000090600720c */ /* 0x000fda0003f04270 */
[----:B------:R-:W-:Y:S05]  /*1d200*/  @P0 BRA `(.L_x_1441) ;  /* 0x0000025000000947 */ /* 0x000fea0003800000 */
.L_x_1445:
        /* <DEDUP_REMOVED lines=17> */
.L_x_1502:
        /* <DEDUP_REMOVED lines=16> */
.L_x_1503:
[----:B--2---:R-:W-:-:S05]  /*1d420*/  IMAD R0, R0, c[0x0][0x538], RZ ;  /* 0x00014e0000007a24 */ /* 0x004fca00078e02ff */
[----:B------:R-:W-:-:S04]  /*1d430*/  IADD3 R6, R0, R6, RZ ;  /* 0x0000000600067210 */ /* 0x000fc80007ffe0ff */
[----:B------:R-:W-:-:S13]  /*1d440*/  ISETP.GT.AND P0, PT, R6, R9, PT ;  /* 0x000000090600720c */ /* 0x000fda0003f04270 */
[----:B-1-3--:R-:W-:Y:S05]  /*1d450*/  @!P0 BRA `(.L_x_1445) ;  /* 0xfffffdb000008947 */ /* 0x00afea000383ffff */
.L_x_1441:
[----:B------:R-:W-:-:S05]  /*1d460*/  IADD3 R11, -R0, R6, RZ ;  /* 0x00000006000b7210 */ /* 0x000fca0007ffe1ff */
[----:B------:R-:W-:-:S05]  /*1d470*/  IMAD R0, R4, c[0x0][0x538], R11 ;  /* 0x00014e0004007a24 */ /* 0x000fca00078e020b */
[----:B------:R-:W-:Y:S01]  /*1d480*/  ISETP.GT.AND P0, PT, R0, R9, PT ;  /* 0x000000090000720c */ /* 0x000fe20003f04270 */
[----:B------:R-:W-:-:S12]  /*1d490*/  BRA.DIV ~URZ, `(.L_x_1446) ;  /* 0x000036327f007947 */ /* 0x000fd8000b800000 */
[----:B------:R-:W-:-:S04]  /*1d4a0*/  VOTE.ANY R10, PT, !P0 ;  /* 0x00000000000a7806 */ /* 0x000fc800040e0100 */
.L_x_1504:
[----:B------:R-:W2:Y:S02]  /*1d4b0*/  POPC R6, R10 ;  /* 0x0000000a00067309 */ /* 0x000ea40000000000 */
[----:B--2---:R-:W-:Y:S01]  /*1d4c0*/  IADD3 R247, R6, R247, RZ ;  /* 0x000000f706f77210 */ /* 0x004fe20007ffe0ff */
[----:B------:R-:W-:Y:S05]  /*1d4d0*/  BRA.DIV ~URZ, `(.L_x_1447) ;  /* 0x000036427f007947 */ /* 0x000fea000b800000 */
[----:B------:R2:W4:Y:S04]  /*1d4e0*/  SHFL.IDX PT, R7, R7, R6, 0x1f ;  /* 0x00001f0607077589 */ /* 0x00052800000e0000 */
[----:B------:R2:W1:Y:S02]  /*1d4f0*/  SHFL.IDX PT, R5, R8, R6, 0x1f ;  /* 0x00001f0608057589 */ /* 0x00046400000e0000 */
.L_x_1505:
[----:B------:R-:W-:Y:S01]  /*1d500*/  ISETP.NE.AND P0, PT, R10, RZ, PT ;  /* 0x000000ff0a00720c */ /* 0x000fe20003f05270 */
[----:B------:R-:W-:-:S12]  /*1d510*/  BSSY B0, `(.L_x_1448) ;  /* 0x0000005000007945 */ /* 0x000fd80003800000 */
[----:B------:R-:W-:Y:S05]  /*1d520*/  @!P0 BRA `(.L_x_1449) ;  /* 0x0000003000008947 */ /* 0x000fea0003800000 */
[----:B--2---:R-:W-:Y:S01]  /*1d530*/  IADD3 R6, R6, -0x1, RZ ;  /* 0xffffffff06067810 */ /* 0x004fe20007ffe0ff */
[----:B------:R-:W-:Y:S05]  /*1d540*/  BRA.DIV ~URZ, `(.L_x_1450) ;  /* 0x000036a27f007947 */ /* 0x000fea000b800000 */
[----:B------:R2:W3:Y:S02]  /*1d550*/  SHFL.IDX PT, R12, R4, R6, 0x1f ;  /* 0x00001f06040c7589 */ /* 0x0004e400000e0000 */
.L_x_1449:
[----:B------:R-:W-:Y:S05]  /*1d560*/  BSYNC B0 ;  /* 0x0000000000007941 */ /* 0x000fea0003800000 */
.L_x_1448:
        /* <DEDUP_REMOVED lines=67> */
.L_x_1452:
        /* <DEDUP_REMOVED lines=64> */
.L_x_1453:
[----:B------:R-:W-:Y:S05]  /*1dda0*/  BSYNC B0 ;  /* 0x0000000000007941 */ /* 0x000fea0003800000 */
.L_x_1451:
[----:B------:R-:W-:-:S04]  /*1ddb0*/  LOP3.LUT R2, RZ, R2, RZ, 0x33, !PT ;  /* 0x00000002ff027212 */ /* 0x000fc800078e33ff */
[----:B------:R-:W-:Y:S01]  /*1ddc0*/  IADD3 R245, R2, R7, RZ ;  /* 0x0000000702f57210 */ /* 0x000fe20007ffe0ff */
[----:B------:R-:W-:Y:S05]  /*1ddd0*/  BRA `(.L_x_1454) ;  /* 0x0000004000007947 */ /* 0x000fea0003800000 */
.L_x_1442:
[----:B------:R-:W-:Y:S01]  /*1dde0*/  IMAD.MOV.U32 R244, RZ, RZ, R9 ;  /* 0x000000fffff47224 */ /* 0x000fe200078e0009 */
[----:B------:R-:W-:Y:S01]  /*1ddf0*/  MOV R246, RZ ;  /* 0x000000ff00f67202 */ /* 0x000fe20000000f00 */
[----:B------:R-:W-:Y:S01]  /*1de00*/  IMAD.MOV.U32 R245, RZ, RZ, RZ ;  /* 0x000000fffff57224 */ /* 0x000fe200078e00ff */
[----:B------:R-:W-:Y:S02]  /*1de10*/  MOV R247, c[0x0][0x53c] ;  /* 0x00014f0000f77a02 */ /* 0x000fe40000000f00 */
.L_x_1454:
[----:B------:R-:W-:Y:S05]  /*1de20*/  BSYNC B1 ;  /* 0x0000000000017941 */ /* 0x000fea0003800000 */
.L_x_1440:
[----:B------:R-:W-:Y:S01]  /*1de30*/  WARPSYNC 0xffffffff ;  /* 0xffffffff00007948 */ /* 0x000fe20003800000 */
[----:B------:R-:W-:Y:S01]  /*1de40*/  BAR.SYNC.DEFER_BLOCKING 0x4, 0x100 ;  /* 0x0104000000007b1d */ /* 0x000fe20000010000 */
[----:B------:R-:W-:-:S13]  /*1de50*/  ISETP.NE.AND P0, PT, R13, RZ, PT ;  /* 0x000000ff0d00720c */ /* 0x000fda0003f05270 */
[----:B------:R2:W-:Y:S04]  /*1de60*/  @!P0 STS.128 [0x18100], R244 ;  /* 0x018100f4ff008388 */ /* 0x0005e80000000c00 */
[----:B------:R-:W-:Y:S06]  /*1de70*/  BAR.ARV 0x5, 0x100 ;  /* 0x0144000000007b1d */ /* 0x000fec0000002000 */
.L_x_1435:
[----:B-1----:R-:W-:-:S13]  /*1de80*/  ISETP.GE.AND P0, PT, R247, c[0x0][0x53c], PT ;  /* 0x00014f00f7007a0c */ /* 0x002fda0003f06270 */
[----:B--234-:R-:W-:Y:S01]  /*1de90*/  @P0 CALL.REL.NOINC `(.L_x_1455) ;  /* 0x0000001000000944 */ /* 0x01cfe20003c00000 */
[----:B------:R-:W-:Y:S05]  /*1dea0*/  BRA `(.L_x_1456) ;  /* 0xfffe420000007947 */ /* 0x000fea000383ffff */
.L_x_1455:
[----:B------:R-:W-:Y:S05]  /*1deb0*/  EXIT ;  /* 0x000000000000794d */ /* 0x000fea0003800000 */
.L_x_1266:
[----:B------:R-:W-:Y:S01]  /*1dec0*/  IMAD.MOV.U32 R0, RZ, RZ, R5 ;  /* 0x000000ffff007224 */ /* 0x000fe200078e0005 */
[----:B------:R-:W-:Y:S02]  /*1ded0*/  MOV R3, 0x1 ;  /* 0x0000000100037802 */ /* 0x000fe40000000f00 */
[----:B------:R-:W-:Y:S02]  /*1dee0*/  MOV R2, 0x1df00 ;  /* 0x0001df0000027802 */ /* 0x000fe40000000f00 */
[----:B--2---:R-:W-:Y:S05]  /*1def0*/  CALL.REL.NOINC `($__internal_24_$__cuda_sm70_shflsync_up_p) ;  /* 0x00002e1000007944 */ /* 0x004fea0003c00000 */
[----:B------:R-:W-:Y:S01]  /*1df00*/  MOV R0, R4 ;  /* 0x0000000400007202 */ /* 0x000fe20000000f00 */
[----:B------:R-:W-:Y:S05]  /*1df10*/  BRA `(.L_x_1457) ;  /* 0xfffe252000007947 */ /* 0x000fea000383ffff */
.L_x_1267:
[----:B------:R-:W-:Y:S01]  /*1df20*/  IMAD.MOV.U32 R0, RZ, RZ, R5 ;  /* 0x000000ffff007224 */ /* 0x000fe200078e0005 */
[----:B------:R-:W-:Y:S02]  /*1df30*/  MOV R3, 0x2 ;  /* 0x0000000200037802 */ /* 0x000fe40000000f00 */
[----:B------:R-:W-:Y:S02]  /*1df40*/  MOV R2, 0x1df60 ;  /* 0x0001df6000027802 */ /* 0x000fe40000000f00 */
[----:B--2---:R-:W-:Y:S05]  /*1df50*/  CALL.REL.NOINC `($__internal_24_$__cuda_sm70_shflsync_up_p) ;  /* 0x00002db000007944 */ /* 0x004fea0003c00000 */
[----:B------:R-:W-:Y:S01]  /*1df60*/  SEL R4, R4, RZ, P4 ;  /* 0x000000ff04047207 */ /* 0x000fe20002000000 */
[----:B------:R-:W-:Y:S01]  /*1df70*/  IMAD.MOV.U32 R3, RZ, RZ, 0x4 ;  /* 0x00000004ff037424 */ /* 0x000fe200078e00ff */
[----:B------:R-:W-:-:S03]  /*1df80*/  MOV R2, 0x1dfb0 ;  /* 0x0001dfb000027802 */ /* 0x000fc60000000f00 */
[----:B------:R-:W-:Y:S02]  /*1df90*/  IMAD.IADD R0, R5, 0x1, R4 ;  /* 0x0000000105007824 */ /* 0x000fe400078e0204 */
[----:B------:R-:W-:Y:S05]  /*1dfa0*/  CALL.REL.NOINC `($__internal_24_$__cuda_sm70_shflsync_up_p) ;  /* 0x00002d6000007944 */ /* 0x000fea0003c00000 */
        /* <DEDUP_REMOVED lines=10> */
[----:B------:R-:W-:Y:S02]  /*1e050*/  SEL R4, R4, RZ, P1 ;  /* 0x000000ff04047207 */ /* 0x000fe40000800000 */
[----:B------:R-:W-:Y:S02]  /*1e060*/  MOV R3, 0x1f ;  /* 0x0000001f00037802 */ /* 0x000fe40000000f00 */
[----:B------:R-:W-:Y:S01]  /*1e070*/  MOV R2, 0x1e0c0 ;  /* 0x0001e0c000027802 */ /* 0x000fe20000000f00 */
[----:B------:R-:W-:Y:S02]  /*1e080*/  IMAD.IADD R4, R0, 0x1, R4 ;  /* 0x0000000100047824 */ /* 0x000fe400078e0204 */
[----:B------:R-:W-:Y:S02]  /*1e090*/  IMAD.MOV.U32 R0, RZ, RZ, 0x1f ;  /* 0x0000001fff007424 */ /* 0x000fe400078e00ff */
[----:B------:R-:W-:Y:S02]  /*1e0a0*/  IMAD.MOV.U32 R29, RZ, RZ, R4 ;  /* 0x000000ffff1d7224 */ /* 0x000fe400078e0004 */
[----:B------:R-:W-:Y:S05]  /*1e0b0*/  CALL.REL.NOINC `($__internal_23_$__cuda_sm70_shflsync_idx_p) ;  /* 0x00002c0000007944 */ /* 0x000fea0003c00000 */
[----:B------:R-:W-:Y:S05]  /*1e0c0*/  BRA `(.L_x_1458) ;  /* 0xfffe247000007947 */ /* 0x000fea000383ffff */
.L_x_1269:
[----:B------:R-:W-:Y:S02]  /*1e0d0*/  SEL R0, RZ, 0x1, P0 ;  /* 0x00000001ff007807 */ /* 0x000fe40000000000 */
[----:B------:R-:W-:-:S02]  /*1e0e0*/  MOV R2, 0x1e100 ;  /* 0x0001e10000027802 */ /* 0x000fc40000000f00 */
[----:B--2---:R-:W-:Y:S05]  /*1e0f0*/  CALL.REL.NOINC `($__internal_25_$__cuda_sm70_votesync_ballot) ;  /* 0x00002c7000007944 */ /* 0x004fea0003c00000 */
[----:B------:R-:W-:Y:S01]  /*1e100*/  MOV R10, R0 ;  /* 0x00000000000a7202 */ /* 0x000fe20000000f00 */
[----:B------:R-:W-:Y:S05]  /*1e110*/  BRA `(.L_x_1459) ;  /* 0xfffe24b000007947 */ /* 0x000fea000383ffff */
.L_x_1270:
[----:B------:R-:W-:Y:S01]  /*1e120*/  IMAD.MOV.U32 R29, RZ, RZ, R9 ;  /* 0x000000ffff1d7224 */ /* 0x000fe200078e0009 */
[----:B------:R-:W-:Y:S01]  /*1e130*/  MOV R0, R5 ;  /* 0x0000000500007202 */ /* 0x000fe20000000f00 */
[----:B------:R-:W-:Y:S01]  /*1e140*/  IMAD.MOV.U32 R3, RZ, RZ, 0x1f ;  /* 0x0000001fff037424 */ /* 0x000fe200078e00ff */
[----:B------:R-:W-:-:S02]  /*1e150*/  MOV R2, 0x1e170 ;  /* 0x0001e17000027802 */ /* 0x000fc40000000f00 */
[----:B------:R-:W-:Y:S05]  /*1e160*/  CALL.REL.NOINC `($__internal_23_$__cuda_sm70_shflsync_idx_p) ;  /* 0x00002b5000007944 */ /* 0x000fea0003c00000 */
[----:B------:R-:W-:Y:S01]  /*1e170*/  IMAD.MOV.U32 R12, RZ, RZ, R0 ;  /* 0x000000ffff0c7224 */ /* 0x000fe200078e0000 */
[----:B------:R-:W-:Y:S01]  /*1e180*/  MOV R29, R8 ;  /* 0x00000008001d7202 */ /* 0x000fe20000000f00 */
[----:B------:R-:W-:Y:S01]  /*1e190*/  IMAD.MOV.U32 R6, RZ, RZ, RZ ;  /* 0x000000ffff067224 */ /* 0x000fe200078e00ff */
[----:B------:R-:W-:Y:S01]  /*1e1a0*/  MOV R0, R5 ;  /* 0x0000000500007202 */ /* 0x000fe20000000f00 */
[----:B------:R-:W-:Y:S01]  /*1e1b0*/  IMAD.MOV.U32 R3, RZ, RZ, 0x1f ;  /* 0x0000001fff037424 */ /* 0x000fe200078e00ff */
[----:B------:R-:W-:-:S02]  /*1e1c0*/  MOV R2, 0x1e1e0 ;  /* 0x0001e1e000027802 */ /* 0x000fc40000000f00 */
[----:B------:R-:W-:Y:S05]  /*1e1d0*/  CALL.REL.NOINC `($__internal_23_$__cuda_sm70_shflsync_idx_p) ;  /* 0x00002ae000007944 */ /* 0x000fea0003c00000 */
[----:B------:R-:W-:Y:S01]  /*1e1e0*/  MOV R9, R0 ;  /* 0x0000000000097202 */ /* 0x000fe20000000f00 */
[----:B------:R-:W-:Y:S05]  /*1e1f0*/  BRA `(.L_x_1460) ;  /* 0xfffe243000007947 */ /* 0x000fea000383ffff */
.L_x_1273:
[----:B------:R-:W-:Y:S01]  /*1e200*/  IMAD.MOV.U32 R29, RZ, RZ, R4 ;  /* 0x000000ffff1d7224 */ /* 0x000fe200078e0004 */
[----:B------:R-:W-:-:S02]  /*1e210*/  MOV R3, 0x1f ;  /* 0x0000001f00037802 */ /* 0x000fc40000000f00 */
[----:B------:R-:W-:Y:S02]  /*1e220*/  MOV R2, 0x1e240 ;  /* 0x0001e24000027802 */ /* 0x000fe40000000f00 */
[----:B-123--:R-:W-:Y:S05]  /*1e230*/  CALL.REL.NOINC `($__internal_23_$__cuda_sm70_shflsync_idx_p) ;  /* 0x00002a8000007944 */ /* 0x00efea0003c00000 */
[----:B------:R-:W-:Y:S01]  /*1e240*/  MOV R6, R0 ;  /* 0x0000000000067202 */ /* 0x000fe20000000f00 */
[----:B------:R-:W-:Y:S05]  /*1e250*/  BRA `(.L_x_1272) ;  /* 0xfffe243000007947 */ /* 0x000fea000383ffff */
.L_x_1312:
[----:B------:R-:W-:Y:S01]  /*1e260*/  IMAD.MOV.U32 R29, RZ, RZ, R5 ;  /* 0x000000ffff1d7224 */ /* 0x000fe200078e0005 */
[----:B------:R-:W-:Y:S01]  /*1e270*/  MOV R0, RZ ;  /* 0x000000ff00007202 */ /* 0x000fe20000000f00 */
[----:B------:R-:W-:Y:S01]  /*1e280*/  IMAD.MOV.U32 R3, RZ, RZ, 0x181f ;  /* 0x0000181fff037424 */ /* 0x000fe200078e00ff */
[----:B------:R-:W-:Y:S02]  /*1e290*/  MOV R2, 0x1e2b0 ;  /* 0x0001e2b000027802 */ /* 0x000fe40000000f00 */
[----:B-----5:R-:W-:Y:S05]  /*1e2a0*/  CALL.REL.NOINC `($__internal_23_$__cuda_sm70_shflsync_idx_p) ;  /* 0x00002a1000007944 */ /* 0x020fea0003c00000 */
[----:B------:R-:W-:Y:S01]  /*1e2b0*/  MOV R6, R0 ;  /* 0x0000000000067202 */ /* 0x000fe20000000f00 */
[----:B------:R-:W-:Y:S05]  /*1e2c0*/  BRA `(.L_x_1461) ;  /* 0xfffea11000007947 */ /* 0x000fea000383ffff */
.L_x_1313:
[----:B------:R-:W-:Y:S01]  /*1e2d0*/  IMAD.MOV.U32 R29, RZ, RZ, R7 ;  /* 0x000000ffff1d7224 */ /* 0x000fe200078e0007 */
[----:B------:R-:W-:Y:S01]  /*1e2e0*/  MOV R0, RZ ;  /* 0x000000ff00007202 */ /* 0x000fe20000000f00 */
[----:B------:R-:W-:Y:S01]  /*1e2f0*/  IMAD.MOV.U32 R3, RZ, RZ, 0x181f ;  /* 0x0000181fff037424 */ /* 0x000fe200078e00ff */
[----:B------:R-:W-:Y:S02]  /*1e300*/  MOV R2, 0x1e320 ;  /* 0x0001e32000027802 */ /* 0x000fe40000000f00 */
[----:B-12--5:R-:W-:Y:S05]  /*1e310*/  CALL.REL.NOINC `($__internal_23_$__cuda_sm70_shflsync_idx_p) ;  /* 0x000029a000007944 */ /* 0x026fea0003c00000 */
[----:B------:R-:W-:Y:S05]  /*1e320*/  BRA `(.L_x_1462) ;  /* 0xfffea0d000007947 */ /* 0x000fea000383ffff */
.L_x_1316:
[----:B------:R-:W-:Y:S01]  /*1e330*/  IMAD.MOV.U32 R29, RZ, RZ, R5 ;  /* 0x000000ffff1d7224 */ /* 0x000fe200078e0005 */
[----:B----4-:R-:W-:Y:S01]  /*1e340*/  MOV R0, 0x1 ;  /* 0x0000000100007802 */ /* 0x010fe20000000f00 */
[----:B--2---:R-:W-:Y:S01]  /*1e350*/  IMAD.MOV.U32 R3, RZ, RZ, 0x181f ;  /* 0x0000181fff037424 */ /* 0x004fe200078e00ff */
[----:B------:R-:W-:-:S02]  /*1e360*/  MOV R2, 0x1e380 ;  /* 0x0001e38000027802 */ /* 0x000fc40000000f00 */
[----:B-1-3-5:R-:W-:Y:S05]  /*1e370*/  CALL.REL.NOINC `($__internal_23_$__cuda_sm70_shflsync_idx_p) ;  /* 0x0000294000007944 */ /* 0x02afea0003c00000 */
[----:B------:R-:W-:Y:S01]  /*1e380*/  IMAD.MOV.U32 R6, RZ, RZ, R0 ;  /* 0x000000ffff067224 */ /* 0x000fe200078e0000 */
[----:B------:R-:W-:Y:S01]  /*1e390*/  MOV R0, 0x1 ;  /* 0x0000000100007802 */ /* 0x000fe20000000f00 */
[----:B------:R-:W-:Y:S01]  /*1e3a0*/  IMAD.MOV.U32 R29, RZ, RZ, R7 ;  /* 0x000000ffff1d7224 */ /* 0x000fe200078e0007 */
[----:B------:R-:W-:-:S02]  /*1e3b0*/  MOV R3, 0x181f ;  /* 0x0000181f00037802 */ /* 0x000fc40000000f00 */
[----:B------:R-:W-:Y:S02]  /*1e3c0*/  MOV R2, 0x1e3e0 ;  /* 0x0001e3e000027802 */ /* 0x000fe40000000f00 */
[----:B------:R-:W-:Y:S05]  /*1e3d0*/  CALL.REL.NOINC `($__internal_23_$__cuda_sm70_shflsync_idx_p) ;  /* 0x000028e000007944 */ /* 0x000fea0003c00000 */
[----:B------:R-:W-:Y:S05]  /*1e3e0*/  BRA `(.L_x_1463) ;  /* 0xfffea15000007947 */ /* 0x000fea000383ffff */
.L_x_1319:
[----:B------:R-:W-:Y:S01]  /*1e3f0*/  IMAD.MOV.U32 R29, RZ, RZ, R5 ;  /* 0x000000ffff1d7224 */ /* 0x000fe200078e0005 */
[----:B----4-:R-:W-:Y:S01]  /*1e400*/  MOV R0, 0x2 ;  /* 0x0000000200007802 */ /* 0x010fe20000000f00 */
[----:B-1----:R-:W-:Y:S01]  /*1e410*/  IMAD.MOV.U32 R3, RZ, RZ, 0x181f ;  /* 0x0000181fff037424 */ /* 0x002fe200078e00ff */
[----:B------:R-:W-:Y:S02]  /*1e420*/  MOV R2, 0x1e440 ;  /* 0x0001e44000027802 */ /* 0x000fe40000000f00 */
[----:B--23-5:R-:W-:Y:S05]  /*1e430*/  CALL.REL.NOINC `($__internal_23_$__cuda_sm70_shflsync_idx_p) ;  /* 0x0000288000007944 */ /* 0x02cfea0003c00000 */
[----:B------:R-:W-:Y:S01]  /*1e440*/  MOV R6, R0 ;  /* 0x0000000000067202 */ /* 0x000fe20000000f00 */
[----:B------:R-:W-:Y:S05]  /*1e450*/  BRA `(.L_x_1464) ;  /* 0xfffea21000007947 */ /* 0x000fea000383ffff */
.L_x_1320:
[----:B------:R-:W-:Y:S01]  /*1e460*/  IMAD.MOV.U32 R29, RZ, RZ, R7 ;  /* 0x000000ffff1d7224 */ /* 0x000fe200078e0007 */
[----:B----4-:R-:W-:Y:S01]  /*1e470*/  MOV R0, 0x2 ;  /* 0x0000000200007802 */ /* 0x010fe20000000f00 */
[----:B------:R-:W-:Y:S01]  /*1e480*/  IMAD.MOV.U32 R3, RZ, RZ, 0x181f ;  /* 0x0000181fff037424 */ /* 0x000fe200078e00ff */
[----:B------:R-:W-:Y:S02]  /*1e490*/  MOV R2, 0x1e4b0 ;  /* 0x0001e4b000027802 */ /* 0x000fe40000000f00 */
[----:B-123-5:R-:W-:Y:S05]  /*1e4a0*/  CALL.REL.NOINC `($__internal_23_$__cuda_sm70_shflsync_idx_p) ;  /* 0x0000281000007944 */ /* 0x02efea0003c00000 */
[----:B------:R-:W-:Y:S05]  /*1e4b0*/  BRA `(.L_x_1465) ;  /* 0xfffea1d000007947 */ /* 0x000fea000383ffff */
.L_x_1323:
[----:B------:R-:W-:Y:S01]  /*1e4c0*/  IMAD.MOV.U32 R29, RZ, RZ, R5 ;  /* 0x000000ffff1d7224 */ /* 0x000fe200078e0005 */
[----:B-1----:R-:W-:Y:S01]  /*1e4d0*/  MOV R0, 0x3 ;  /* 0x0000000300007802 */ /* 0x002fe20000000f00 */
[----:B------:R-:W-:Y:S01]  /*1e4e0*/  IMAD.MOV.U32 R3, RZ, RZ, 0x181f ;  /* 0x0000181fff037424 */ /* 0x000fe200078e00ff */
[----:B------:R-:W-:-:S02]  /*1e4f0*/  MOV R2, 0x1e510 ;  /* 0x0001e51000027802 */ /* 0x000fc40000000f00 */
[----:B--2345:R-:W-:Y:S05]  /*1e500*/  CALL.REL.NOINC `($__internal_23_$__cuda_sm70_shflsync_idx_p) ;  /* 0x000027b000007944 */ /* 0x03cfea0003c00000 */
[----:B------:R-:W-:Y:S01]  /*1e510*/  IMAD.MOV.U32 R5, RZ, RZ, R0 ;  /* 0x000000ffff057224 */ /* 0x000fe200078e0000 */
[----:B------:R-:W-:Y:S01]  /*1e520*/  MOV R0, 0x3 ;  /* 0x0000000300007802 */ /* 0x000fe20000000f00 */
[----:B------:R-:W-:Y:S01]  /*1e530*/  IMAD.MOV.U32 R29, RZ, RZ, R7 ;  /* 0x000000ffff1d7224 */ /* 0x000fe200078e0007 */
[----:B------:R-:W-:-:S02]  /*1e540*/  MOV R3, 0x181f ;  /* 0x0000181f00037802 */ /* 0x000fc40000000f00 */
[----:B------:R-:W-:Y:S02]  /*1e550*/  MOV R2, 0x1e570 ;  /* 0x0001e57000027802 */ /* 0x000fe40000000f00 */
[----:B------:R-:W-:Y:S05]  /*1e560*/  CALL.REL.NOINC `($__internal_23_$__cuda_sm70_shflsync_idx_p) ;  /* 0x0000275000007944 */ /* 0x000fea0003c00000 */
[----:B------:R-:W-:Y:S05]  /*1e570*/  BRA `(.L_x_1466) ;  /* 0xfffea25000007947 */ /* 0x000fea000383ffff */
.L_x_1370:
[----:B------:R-:W-:Y:S01]  /*1e580*/  IMAD.MOV.U32 R29, RZ, RZ, R5 ;  /* 0x000000ffff1d7224 */ /* 0x000fe200078e0005 */
[----:B------:R-:W-:Y:S01]  /*1e590*/  MOV R0, RZ ;  /* 0x000000ff00007202 */ /* 0x000fe20000000f00 */
[----:B------:R-:W-:Y:S01]  /*1e5a0*/  IMAD.MOV.U32 R3, RZ, RZ, 0x181f ;  /* 0x0000181fff037424 */ /* 0x000fe200078e00ff */
[----:B------:R-:W-:Y:S02]  /*1e5b0*/  MOV R2, 0x1e5d0 ;  /* 0x0001e5d000027802 */ /* 0x000fe40000000f00 */
[----:B------:R-:W-:Y:S05]  /*1e5c0*/  CALL.REL.NOINC `($__internal_23_$__cuda_sm70_shflsync_idx_p) ;  /* 0x000026f000007944 */ /* 0x000fea0003c00000 */
[----:B------:R-:W-:Y:S01]  /*1e5d0*/  MOV R4, R0 ;  /* 0x0000000000047202 */ /* 0x000fe20000000f00 */
[----:B------:R-:W-:Y:S05]  /*1e5e0*/  BRA `(.L_x_1467) ;  /* 0xffff23c000007947 */ /* 0x000fea000383ffff */
.L_x_1371:
[----:B------:R-:W-:Y:S01]  /*1e5f0*/  IMAD.MOV.U32 R29, RZ, RZ, R12 ;  /* 0x000000ffff1d7224 */ /* 0x000fe200078e000c */
[----:B------:R-:W-:Y:S01]  /*1e600*/  MOV R0, RZ ;  /* 0x000000ff00007202 */ /* 0x000fe20000000f00 */
[----:B------:R-:W-:Y:S01]  /*1e610*/  IMAD.MOV.U32 R3, RZ, RZ, 0x181f ;  /* 0x0000181fff037424 */ /* 0x000fe200078e00ff */
[----:B------:R-:W-:Y:S02]  /*1e620*/  MOV R2, 0x1e640 ;  /* 0x0001e64000027802 */ /* 0x000fe40000000f00 */
[----:B-12---:R-:W-:Y:S05]  /*1e630*/  CALL.REL.NOINC `($__internal_23_$__cuda_sm70_shflsync_idx_p) ;  /* 0x0000268000007944 */ /* 0x006fea0003c00000 */
[----:B------:R-:W-:Y:S01]  /*1e640*/  ISETP.GE.AND P2, PT, R202, c[0x0][0x1d4], PT ;  /* 0x00007500ca007a0c */ /* 0x000fe20003f46270 */
[----:B------:R-:W-:Y:S01]  /*1e650*/  IMAD.MOV.U32 R29, RZ, RZ, R5 ;  /* 0x000000ffff1d7224 */ /* 0x000fe200078e0005 */
[----:B------:R-:W-:Y:S02]  /*1e660*/  IADD3 R2, P0, R0, R84, RZ ;  /* 0x0000005400027210 */ /* 0x000fe40007f1e0ff */
[----:B------:R-:W-:-:S02]  /*1e670*/  ISETP.GE.AND P1, PT, R205, c[0x0][0x1d4], PT ;  /* 0x00007500cd007a0c */ /* 0x000fc40003f26270 */
[----:B------:R-:W-:Y:S01]  /*1e680*/  SEL R11, RZ, 0x10, P2 ;  /* 0x00000010ff0b7807 */ /* 0x000fe20001000000 */
[----:B------:R-:W-:Y:S01]  /*1e690*/  IMAD.X R3, R4, 0x1, R87, P0 ;  /* 0x0000000104037824 */ /* 0x000fe200000e0657 */
[----:B------:R-:W-:-:S05]  /*1e6a0*/  SEL R10, RZ, 0x10, P1 ;  /* 0x00000010ff0a7807 */ /* 0x000fca0000800000 */
[----:B------:R-:W-:Y:S01]  /*1e6b0*/  @!PT LDS RZ, [RZ] ;  /* 0x00000000fffff984 */ /* 0x000fe20000000800 */
[----:B------:R-:W-:Y:S01]  /*1e6c0*/  @!PT LDS RZ, [RZ] ;  /* 0x00000000fffff984 */ /* 0x000fe20000000800 */
[----:B------:R-:W-:Y:S01]  /*1e6d0*/  @!PT LDS RZ, [RZ] ;  /* 0x00000000fffff984 */ /* 0x000fe20000000800 */
[----:B------:R1:W-:Y:S02]  /*1e6e0*/  LDGSTS.E.BYPASS.LTC128B.128 [R193+0x6100], [R2.64], !P2 ;  /* 0x0610000002c17fae */ /* 0x0003e4000d101d48 */
[----:B-1----:R-:W-:-:S05]  /*1e6f0*/  IADD3 R2, P0, R0, R85, RZ ;  /* 0x0000005500027210 */ /* 0x002fca0007f1e0ff */
[----:B------:R-:W-:Y:S01]  /*1e700*/  IMAD.X R3, R4, 0x1, R88, P0 ;  /* 0x0000000104037824 */ /* 0x000fe200000e0658 */
[----:B------:R-:W-:-:S04]  /*1e710*/  ISETP.GE.AND P0, PT, R206, c[0x0][0x1d4], PT ;  /* 0x00007500ce007a0c */ /* 0x000fc80003f06270 */
[----:B------:R1:W-:Y:S01]  /*1e720*/  LDGSTS.E.BYPASS.LTC128B.128 [R193+0x8100], [R2.64], !P1 ;  /* 0x0810000002c17fae */ /* 0x0003e2000c901d48 */
[----:B------:R-:W-:Y:S02]  /*1e730*/  SEL R5, RZ, 0x10, P0 ;  /* 0x00000010ff057807 */ /* 0x000fe40000000000 */
[----:B-1----:R-:W-:Y:S01]  /*1e740*/  IADD3 R2, P3, R0, R86, RZ ;  /* 0x0000005600027210 */ /* 0x002fe20007f7e0ff */
[----:B------:R-:W-:-:S04]  /*1e750*/  IMAD.MOV.U32 R0, RZ, RZ, 0x1 ;  /* 0x00000001ff007424 */ /* 0x000fc800078e00ff */
[----:B------:R-:W-:-:S05]  /*1e760*/  IMAD.X R3, R4, 0x1, R89, P3 ;  /* 0x0000000104037824 */ /* 0x000fca00018e0659 */
[----:B------:R1:W-:Y:S02]  /*1e770*/  LDGSTS.E.BYPASS.LTC128B.128 [R193+0xa100], [R2.64], !P0 ;  /* 0x0a10000002c17fae */ /* 0x0003e4000c101d48 */
[----:B-1----:R-:W-:Y:S01]  /*1e780*/  IMAD.MOV.U32 R3, RZ, RZ, 0x181f ;  /* 0x0000181fff037424 */ /* 0x002fe200078e00ff */
[----:B------:R-:W-:Y:S02]  /*1e790*/  MOV R2, 0x1e7b0 ;  /* 0x0001e7b000027802 */ /* 0x000fe40000000f00 */
[----:B------:R-:W-:Y:S05]  /*1e7a0*/  CALL.REL.NOINC `($__internal_23_$__cuda_sm70_shflsync_idx_p) ;  /* 0x0000251000007944 */ /* 0x000fea0003c00000 */
[----:B------:R-:W-:Y:S01]  /*1e7b0*/  IMAD.MOV.U32 R4, RZ, RZ, R0 ;  /* 0x000000ffff047224 */ /* 0x000fe200078e0000 */
[----:B------:R-:W-:Y:S01]  /*1e7c0*/  MOV R0, 0x1 ;  /* 0x0000000100007802 */ /* 0x000fe20000000f00 */
[----:B------:R-:W-:Y:S01]  /*1e7d0*/  IMAD.MOV.U32 R29, RZ, RZ, R12 ;  /* 0x000000ffff1d7224 */ /* 0x000fe200078e000c */
[----:B------:R-:W-:Y:S02]  /*1e7e0*/  MOV R3, 0x181f ;  /* 0x0000181f00037802 */ /* 0x000fe40000000f00 */
[----:B------:R-:W-:Y:S02]  /*1e7f0*/  MOV R2, 0x1e810 ;  /* 0x0001e81000027802 */ /* 0x000fe40000000f00 */
[----:B------:R-:W-:Y:S05]  /*1e800*/  CALL.REL.NOINC `($__internal_23_$__cuda_sm70_shflsync_idx_p) ;  /* 0x000024b000007944 */ /* 0x000fea0003c00000 */
[----:B------:R-:W-:Y:S05]  /*1e810*/  BRA `(.L_x_1468) ;  /* 0xffff22e000007947 */ /* 0x000fea000383ffff */
.L_x_1372:
[----:B------:R-:W-:Y:S01]  /*1e820*/  IMAD.MOV.U32 R29, RZ, RZ, R4 ;  /* 0x000000ffff1d7224 */ /* 0x000fe200078e0004 */
[----:B------:R-:W-:Y:S01]  /*1e830*/  MOV R0, RZ ;  /* 0x000000ff00007202 */ /* 0x000fe20000000f00 */
[----:B------:R-:W-:Y:S01]  /*1e840*/  IMAD.MOV.U32 R3, RZ, RZ, 0x1c1f ;  /* 0x00001c1fff037424 */ /* 0x000fe200078e00ff */
[----:B------:R-:W-:-:S02]  /*1e850*/  MOV R2, 0x1e870 ;  /* 0x0001e87000027802 */ /* 0x000fc40000000f00 */
[----:B------:R-:W-:Y:S05]  /*1e860*/  CALL.REL.NOINC `($__internal_23_$__cuda_sm70_shflsync_idx_p) ;  /* 0x0000245000007944 */ /* 0x000fea0003c00000 */
[----:B------:R-:W-:Y:S05]  /*1e870*/  BRA `(.L_x_1469) ;  /* 0xffff24c000007947 */ /* 0x000fea000383ffff */
.L_x_1373:
[----:B------:R-:W-:Y:S01]  /*1e880*/  IMAD.MOV.U32 R29, RZ, RZ, R4 ;  /* 0x000000ffff1d7224 */ /* 0x000fe200078e0004 */
[----:B------:R-:W-:Y:S01]  /*1e890*/  MOV R0, 0x1 ;  /* 0x0000000100007802 */ /* 0x000fe20000000f00 */
[----:B------:R-:W-:Y:S01]  /*1e8a0*/  IMAD.MOV.U32 R3, RZ, RZ, 0x1c1f ;  /* 0x00001c1fff037424 */ /* 0x000fe200078e00ff */
[----:B------:R-:W-:-:S02]  /*1e8b0*/  MOV R2, 0x1e8d0 ;  /* 0x0001e8d000027802 */ /* 0x000fc40000000f00 */
[----:B-1----:R-:W-:Y:S05]  /*1e8c0*/  CALL.REL.NOINC `($__internal_23_$__cuda_sm70_shflsync_idx_p) ;  /* 0x000023f000007944 */ /* 0x002fea0003c00000 */
[----:B------:R-:W-:Y:S01]  /*1e8d0*/  IMAD.IADD R0, R5, 0x1, R0 ;  /* 0x0000000105007824 */ /* 0x000fe200078e0200 */
[----:B------:R-:W-:-:S04]  /*1e8e0*/  FMNMX.FTZ R3, R8, R9, !PT ;  /* 0x0000000908037209 */ /* 0x000fc80007810000 */
[----:B------:R-:W-:Y:S02]  /*1e8f0*/  IMNMX R0, R6, R0, PT ;  /* 0x0000000006007217 */ /* 0x000fe40003800200 */
[----:B------:R-:W-:Y:S02]  /*1e900*/  FMNMX.FTZ R3, R10, R3, !PT ;  /* 0x000000030a037209 */ /* 0x000fe40007810000 */
[C---:B------:R-:W-:Y:S02]  /*1e910*/  ISETP.GT.AND P0, PT, R0.reuse, RZ, PT ;  /* 0x000000ff0000720c */ /* 0x040fe40003f04270 */
[----:B------:R-:W-:Y:S02]  /*1e920*/  ISETP.GT.AND P2, PT, R0, 0x1, PT ;  /* 0x000000010000780c */ /* 0x000fe40003f44270 */
[----:B------:R-:W-:Y:S02]  /*1e930*/  FSEL R6, R70, -INF , P0 ;  /* 0xff80000046067808 */ /* 0x000fe40000000000 */
        /* <DEDUP_REMOVED lines=24> */
[----:B------:R-:W-:-:S02]  /*1eac0*/  FMNMX.FTZ R0, R6, R7, !PT ;  /* 0x0000000706007209 */ /* 0x000fc40007810000 */
[----:B------:R-:W-:Y:S02]  /*1ead0*/  FMNMX.FTZ R3, R11, R3, !PT ;  /* 0x000000030b037209 */ /* 0x000fe40007810000 */
[----:B------:R-:W-:Y:S02]  /*1eae0*/  FMNMX.FTZ R0, R12, R0, !PT ;  /* 0x000000000c007209 */ /* 0x000fe40007810000 */
[----:B------:R-:W-:Y:S02]  /*1eaf0*/  FMNMX.FTZ R3, R14, R3, !PT ;  /* 0x000000030e037209 */ /* 0x000fe40007810000 */
[----:B------:R-:W-:Y:S02]  /*1eb00*/  FMNMX.FTZ R0, R13, R0, !PT ;  /* 0x000000000d007209 */ /* 0x000fe40007810000 */
[----:B------:R-:W-:Y:S02]  /*1eb10*/  FMNMX.FTZ R3, R15, R3, !PT ;  /* 0x000000030f037209 */ /* 0x000fe40007810000 */
        /* <DEDUP_REMOVED lines=9> */
[----:B------:R-:W-:Y:S02]  /*1ebb0*/  FSEL R72, R30, -INF , P4 ;  /* 0xff8000001e487808 */ /* 0x000fe40002000000 */
[----:B------:R-:W-:Y:S02]  /*1ebc0*/  FMNMX.FTZ R2, R74, R0, !PT ;  /* 0x000000004a027209 */ /* 0x000fe40007810000 */
[----:B------:R-:W-:Y:S02]  /*1ebd0*/  FMNMX.FTZ R0, R81, R3, !PT ;  /* 0x0000000351007209 */ /* 0x000fe40007810000 */
[----:B------:R-:W-:-:S02]  /*1ebe0*/  FMNMX.FTZ R2, R73, R2, !PT ;  /* 0x0000000249027209 */ /* 0x000fc40007810000 */
[----:B------:R-:W-:Y:S02]  /*1ebf0*/  FMNMX.FTZ R0, R80, R0, !PT ;  /* 0x0000000050007209 */ /* 0x000fe40007810000 */
[----:B------:R-:W-:Y:S02]  /*1ec00*/  FSEL R71, R26, -INF , P3 ;  /* 0xff8000001a477808 */ /* 0x000fe40001800000 */
[----:B------:R-:W-:Y:S02]  /*1ec10*/  FMNMX.FTZ R0, R79, R0, !PT ;  /* 0x000000004f007209 */ /* 0x000fe40007810000 */
[----:B------:R-:W-:Y:S02]  /*1ec20*/  FMNMX.FTZ R5, R72, R2, !PT ;  /* 0x0000000248057209 */ /* 0x000fe40007810000 */
[----:B------:R-:W-:Y:S02]  /*1ec30*/  FMNMX.FTZ R0, R78, R0, !PT ;  /* 0x000000004e007209 */ /* 0x000fe40007810000 */
[----:B------:R-:W-:-:S02]  /*1ec40*/  FSEL R70, R25, -INF , P2 ;  /* 0xff80000019467808 */ /* 0x000fc40001000000 */
[----:B------:R-:W-:Y:S02]  /*1ec50*/  FMNMX.FTZ R5, R71, R5, !PT ;  /* 0x0000000547057209 */ /* 0x000fe40007810000 */
[----:B------:R-:W-:Y:S02]  /*1ec60*/  FMNMX.FTZ R0, R77, R0, !PT ;  /* 0x000000004d007209 */ /* 0x000fe40007810000 */
[----:B------:R-:W-:Y:S02]  /*1ec70*/  FSEL R69, R23, -INF , P1 ;  /* 0xff80000017457808 */ /* 0x000fe40000800000 */
[----:B------:R-:W-:Y:S02]  /*1ec80*/  FMNMX.FTZ R5, R70, R5, !PT ;  /* 0x0000000546057209 */ /* 0x000fe40007810000 */
[----:B------:R-:W-:Y:S01]  /*1ec90*/  FMNMX.FTZ R100, R76, R0, !PT ;  /* 0x000000004c647209 */ /* 0x000fe20007810000 */
[----:B------:R-:W-:Y:S01]  /*1eca0*/  IMAD.MOV.U32 R0, RZ, RZ, 0x2 ;  /* 0x00000002ff007424 */ /* 0x000fe200078e00ff */
[----:B------:R-:W-:-:S02]  /*1ecb0*/  FSEL R68, R22, -INF , P0 ;  /* 0xff80000016447808 */ /* 0x000fc40000000000 */
[----:B------:R-:W-:Y:S01]  /*1ecc0*/  FMNMX.FTZ R5, R69, R5, !PT ;  /* 0x0000000545057209 */ /* 0x000fe20007810000 */
[----:B------:R-:W-:Y:S01]  /*1ecd0*/  IMAD.MOV.U32 R4, RZ, RZ, R100 ;  /* 0x000000ffff047224 */ /* 0x000fe200078e0064 */
[----:B------:R-:W-:Y:S02]  /*1ece0*/  MOV R2, 0x1ed10 ;  /* 0x0001ed1000027802 */ /* 0x000fe40000000f00 */
[----:B------:R-:W-:Y:S02]  /*1ecf0*/  FMNMX.FTZ R5, R68, R5, !PT ;  /* 0x0000000544057209 */ /* 0x000fe40007810000 */
[----:B------:R-:W-:Y:S05]  /*1ed00*/  CALL.REL.NOINC `($__internal_22_$__cuda_sm70_shflsync_bfly_p) ;  /* 0x00001f5000007944 */ /* 0x000fea0003c00000 */
[----:B------:R-:W-:Y:S01]  /*1ed10*/  FMNMX.FTZ R100, R100, R0, !PT ;  /* 0x0000000064647209 */ /* 0x000fe20007810000 */
[----:B------:R-:W-:Y:S01]  /*1ed20*/  IMAD.MOV.U32 R0, RZ, RZ, 0x1 ;  /* 0x00000001ff007424 */ /* 0x000fe200078e00ff */
[----:B------:R-:W-:-:S03]  /*1ed30*/  MOV R2, 0x1ed60 ;  /* 0x0001ed6000027802 */ /* 0x000fc60000000f00 */
[----:B------:R-:W-:Y:S02]  /*1ed40*/  IMAD.MOV.U32 R4, RZ, RZ, R100 ;  /* 0x000000ffff047224 */ /* 0x000fe400078e0064 */
[----:B------:R-:W-:Y:S05]  /*1ed50*/  CALL.REL.NOINC `($__internal_22_$__cuda_sm70_shflsync_bfly_p) ;  /* 0x00001f0000007944 */ /* 0x000fea0003c00000 */
[----:B------:R-:W-:Y:S01]  /*1ed60*/  FMNMX.FTZ R100, R100, R0, !PT ;  /* 0x0000000064647209 */ /* 0x000fe20007810000 */
[----:B------:R-:W-:Y:S01]  /*1ed70*/  IMAD.MOV.U32 R4, RZ, RZ, R5 ;  /* 0x000000ffff047224 */ /* 0x000fe200078e0005 */
[----:B------:R-:W-:Y:S01]  /*1ed80*/  MOV R2, 0x1edb0 ;  /* 0x0001edb000027802 */ /* 0x000fe20000000f00 */
[----:B------:R-:W-:Y:S02]  /*1ed90*/  IMAD.MOV.U32 R0, RZ, RZ, 0x2 ;  /* 0x00000002ff007424 */ /* 0x000fe400078e00ff */
[----:B------:R-:W-:Y:S05]  /*1eda0*/  CALL.REL.NOINC `($__internal_22_$__cuda_sm70_shflsync_bfly_p) ;  /* 0x00001eb000007944 */ /* 0x000fea0003c00000 */
[----:B------:R-:W-:Y:S01]  /*1edb0*/  FMNMX.FTZ R4, R5, R0, !PT ;  /* 0x0000000005047209 */ /* 0x000fe20007810000 */
[----:B------:R-:W-:Y:S01]  /*1edc0*/  IMAD.MOV.U32 R0, RZ, RZ, 0x1 ;  /* 0x00000001ff007424 */ /* 0x000fe200078e00ff */
[----:B------:R-:W-:Y:S02]  /*1edd0*/  MOV R2, 0x1edf0 ;  /* 0x0001edf000027802 */ /* 0x000fe40000000f00 */
[----:B------:R-:W-:Y:S05]  /*1ede0*/  CALL.REL.NOINC `($__internal_22_$__cuda_sm70_shflsync_bfly_p) ;  /* 0x00001e7000007944 */ /* 0x000fea0003c00000 */
[----:B------:R-:W-:Y:S01]  /*1edf0*/  MOV R5, R0 ;  /* 0x0000000000057202 */ /* 0x000fe20000000f00 */
[----:B------:R-:W-:Y:S05]  /*1ee00*/  BRA `(.L_x_1470) ;  /* 0xffff25e000007947 */ /* 0x000fea000383ffff */
.L_x_1377:
[----:B------:R-:W-:Y:S01]  /*1ee10*/  MOV R0, RZ ;  /* 0x000000ff00007202 */ /* 0x000fe20000000f00 */
[----:B------:R-:W-:Y:S01]  /*1ee20*/  IMAD.MOV.U32 R29, RZ, RZ, R5 ;  /* 0x000000ffff1d7224 */ /* 0x000fe200078e0005 */
[----:B------:R-:W-:Y:S01]  /*1ee30*/  MOV R2, 0x1ee60 ;  /* 0x0001ee6000027802 */ /* 0x000fe20000000f00 */
[----:B------:R-:W-:Y:S02]  /*1ee40*/  IMAD.MOV.U32 R3, RZ, RZ, 0x181f ;  /* 0x0000181fff037424 */ /* 0x000fe400078e00ff */
[----:B-1234-:R-:W-:Y:S05]  /*1ee50*/  CALL.REL.NOINC `($__internal_23_$__cuda_sm70_shflsync_idx_p) ;  /* 0x00001e6000007944 */ /* 0x01efea0003c00000 */
[----:B------:R-:W-:Y:S01]  /*1ee60*/  MOV R4, R0 ;  /* 0x0000000000047202 */ /* 0x000fe20000000f00 */
[----:B------:R-:W-:-:S05]  /*1ee70*/  BRA `(.L_x_1471) ;  /* 0xffff398000007947 */ /* 0x000fca000383ffff */
.L_x_1378:
[----:B------:R-:W-:Y:S01]  /*1ee80*/  MOV R0, RZ ;  /* 0x000000ff00007202 */ /* 0x000fe20000000f00 */
[----:B------:R-:W-:Y:S01]  /*1ee90*/  IMAD.MOV.U32 R29, RZ, RZ, R13 ;  /* 0x000000ffff1d7224 */ /* 0x000fe200078e000d */
[----:B------:R-:W-:Y:S01]  /*1eea0*/  MOV R2, 0x1eed0 ;  /* 0x0001eed000027802 */ /* 0x000fe20000000f00 */
[----:B------:R-:W-:Y:S02]  /*1eeb0*/  IMAD.MOV.U32 R3, RZ, RZ, 0x181f ;  /* 0x0000181fff037424 */ /* 0x000fe400078e00ff */
[----:B-1234-:R-:W-:Y:S05]  /*1eec0*/  CALL.REL.NOINC `($__internal_23_$__cuda_sm70_shflsync_idx_p) ;  /* 0x00001df000007944 */ /* 0x01efea0003c00000 */
[----:B------:R-:W-:Y:S01]  /*1eed0*/  ISETP.GE.AND P2, PT, R202, c[0x0][0x1d4], PT ;  /* 0x00007500ca007a0c */ /* 0x000fe20003f46270 */
[----:B------:R-:W-:Y:S01]  /*1eee0*/  IMAD.MOV.U32 R29, RZ, RZ, R5 ;  /* 0x000000ffff1d7224 */ /* 0x000fe200078e0005 */
[C---:B------:R-:W-:Y:S02]  /*1eef0*/  IADD3 R2, P0, R0.reuse, R14, RZ ;  /* 0x0000000e00027210 */ /* 0x040fe40007f1e0ff */
[----:B------:R-:W-:Y:S02]  /*1ef00*/  ISETP.GE.AND P1, PT, R205, c[0x0][0x1d4], PT ;  /* 0x00007500cd007a0c */ /* 0x000fe40003f26270 */
[----:B------:R-:W-:Y:S01]  /*1ef10*/  IADD3 R6, P3, R0, R20, RZ ;  /* 0x0000001400067210 */ /* 0x000fe20007f7e0ff */
[----:B------:R-:W-:Y:S01]  /*1ef20*/  IMAD.X R3, R4, 0x1, R15, P0 ;  /* 0x0000000104037824 */ /* 0x000fe200000e060f */
[----:B------:R-:W-:Y:S02]  /*1ef30*/  ISETP.GE.AND P0, PT, R206, c[0x0][0x1d4], PT ;  /* 0x00007500ce007a0c */ /* 0x000fe40003f06270 */
[----:B------:R-:W-:Y:S01]  /*1ef40*/  SEL R5, RZ, 0x10, P2 ;  /* 0x00000010ff057807 */ /* 0x000fe20001000000 */
[----:B------:R-:W-:Y:S01]  /*1ef50*/  IMAD.X R7, R4, 0x1, R21, P3 ;  /* 0x0000000104077824 */ /* 0x000fe200018e0615 */
[----:B------:R-:W-:Y:S01]  /*1ef60*/  SEL R12, RZ, 0x10, P1 ;  /* 0x00000010ff0c7807 */ /* 0x000fe20000800000 */
        /* <DEDUP_REMOVED lines=8> */
[----:B------:R-:W-:Y:S05]  /*1eff0*/  IMAD.X R3, R4, 0x1, R23, P3 ;  /* 0x0000000104037824 */ /* 0x000fea00018e0617 */
[----:B------:R1:W-:Y:S02]  /*1f000*/  LDGSTS.E.BYPASS.LTC128B.128 [R193+0x4100], [R2.64], !P0 ;  /* 0x0410000002c17fae */ /* 0x0003e4000c101d48 */
[----:B-1----:R-:W-:Y:S01]  /*1f010*/  MOV R2, 0x1f040 ;  /* 0x0001f04000027802 */ /* 0x002fe20000000f00 */
[----:B------:R-:W-:Y:S02]  /*1f020*/  IMAD.MOV.U32 R3, RZ, RZ, 0x181f ;  /* 0x0000181fff037424 */ /* 0x000fe400078e00ff */
[----:B------:R-:W-:Y:S05]  /*1f030*/  CALL.REL.NOINC `($__internal_23_$__cuda_sm70_shflsync_idx_p) ;  /* 0x00001c8000007944 */ /* 0x000fea0003c00000 */
[----:B------:R-:W-:Y:S01]  /*1f040*/  MOV R3, 0x181f ;  /* 0x0000181f00037802 */ /* 0x000fe20000000f00 */
[----:B------:R-:W-:Y:S01]  /*1f050*/  IMAD.MOV.U32 R4, RZ, RZ, R0 ;  /* 0x000000ffff047224 */ /* 0x000fe200078e0000 */
[----:B------:R-:W-:Y:S01]  /*1f060*/  MOV R0, 0x1 ;  /* 0x0000000100007802 */ /* 0x000fe20000000f00 */
[----:B------:R-:W-:Y:S01]  /*1f070*/  IMAD.MOV.U32 R29, RZ, RZ, R13 ;  /* 0x000000ffff1d7224 */ /* 0x000fe200078e000d */
[----:B------:R-:W-:Y:S02]  /*1f080*/  MOV R2, 0x1f0a0 ;  /* 0x0001f0a000027802 */ /* 0x000fe40000000f00 */
[----:B------:R-:W-:Y:S05]  /*1f090*/  CALL.REL.NOINC `($__internal_23_$__cuda_sm70_shflsync_idx_p) ;  /* 0x00001c2000007944 */ /* 0x000fea0003c00000 */
[----:B------:R-:W-:-:S05]  /*1f0a0*/  BRA `(.L_x_1472) ;  /* 0xffff38a000007947 */ /* 0x000fca000383ffff */
.L_x_1381:
[----:B------:R-:W-:Y:S01]  /*1f0b0*/  MOV R0, RZ ;  /* 0x000000ff00007202 */ /* 0x000fe20000000f00 */
[----:B------:R-:W-:Y:S01]  /*1f0c0*/  IMAD.MOV.U32 R29, RZ, RZ, R5 ;  /* 0x000000ffff1d7224 */ /* 0x000fe200078e0005 */
[----:B------:R-:W-:Y:S01]  /*1f0d0*/  MOV R2, 0x1f100 ;  /* 0x0001f10000027802 */ /* 0x000fe20000000f00 */
[----:B------:R-:W-:Y:S02]  /*1f0e0*/  IMAD.MOV.U32 R3, RZ, RZ, 0x181f ;  /* 0x0000181fff037424 */ /* 0x000fe400078e00ff */
[----:B-1----:R-:W-:Y:S05]  /*1f0f0*/  CALL.REL.NOINC `($__internal_23_$__cuda_sm70_shflsync_idx_p) ;  /* 0x00001bc000007944 */ /* 0x002fea0003c00000 */
[----:B------:R-:W-:Y:S01]  /*1f100*/  MOV R4, R0 ;  /* 0x0000000000047202 */ /* 0x000fe20000000f00 */
[----:B------:R-:W-:-:S05]  /*1f110*/  BRA `(.L_x_1473) ;  /* 0xffff497000007947 */ /* 0x000fca000383ffff */
.L_x_1382:
[----:B------:R-:W-:Y:S01]  /*1f120*/  MOV R0, RZ ;  /* 0x000000ff00007202 */ /* 0x000fe20000000f00 */
[----:B------:R-:W-:Y:S01]  /*1f130*/  IMAD.MOV.U32 R29, RZ, RZ, R8 ;  /* 0x000000ffff1d7224 */ /* 0x000fe200078e0008 */
[----:B------:R-:W-:Y:S01]  /*1f140*/  MOV R2, 0x1f170 ;  /* 0x0001f17000027802 */ /* 0x000fe20000000f00 */
[----:B------:R-:W-:Y:S02]  /*1f150*/  IMAD.MOV.U32 R3, RZ, RZ, 0x181f ;  /* 0x0000181fff037424 */ /* 0x000fe400078e00ff */
[----:B-123--:R-:W-:Y:S05]  /*1f160*/  CALL.REL.NOINC `($__internal_23_$__cuda_sm70_shflsync_idx_p) ;  /* 0x00001b5000007944 */ /* 0x00efea0003c00000 */
        /* <DEDUP_REMOVED lines=30> */
.L_x_1383:
[----:B------:R-:W-:Y:S01]  /*1f350*/  MOV R0, RZ ;  /* 0x000000ff00007202 */ /* 0x000fe20000000f00 */
[----:B------:R-:W-:Y:S01]  /*1f360*/  IMAD.MOV.U32 R29, RZ, RZ, R4 ;  /* 0x000000ffff1d7224 */ /* 0x000fe200078e0004 */
[----:B-1----:R-:W-:Y:S01]  /*1f370*/  MOV R2, 0x1f3a0 ;  /* 0x0001f3a000027802 */ /* 0x002fe20000000f00 */
[----:B------:R-:W-:Y:S02]  /*1f380*/  IMAD.MOV.U32 R3, RZ, RZ, 0x1c1f ;  /* 0x00001c1fff037424 */ /* 0x000fe400078e00ff */
[----:B------:R-:W-:Y:S05]  /*1f390*/  CALL.REL.NOINC `($__internal_23_$__cuda_sm70_shflsync_idx_p) ;  /* 0x0000192000007944 */ /* 0x000fea0003c00000 */
[----:B------:R-:W-:-:S05]  /*1f3a0*/  BRA `(.L_x_1475) ;  /* 0xffff4a6000007947 */ /* 0x000fca000383ffff */
.L_x_1384:
[----:B------:R-:W-:Y:S01]  /*1f3b0*/  MOV R0, 0x1 ;  /* 0x0000000100007802 */ /* 0x000fe20000000f00 */
[----:B------:R-:W-:Y:S01]  /*1f3c0*/  IMAD.MOV.U32 R29, RZ, RZ, R4 ;  /* 0x000000ffff1d7224 */ /* 0x000fe200078e0004 */
[----:B------:R-:W-:Y:S01]  /*1f3d0*/  MOV R2, 0x1f400 ;  /* 0x0001f40000027802 */ /* 0x000fe20000000f00 */
[----:B------:R-:W-:Y:S02]  /*1f3e0*/  IMAD.MOV.U32 R3, RZ, RZ, 0x1c1f ;  /* 0x00001c1fff037424 */ /* 0x000fe400078e00ff */
[----:B--2---:R-:W-:Y:S05]  /*1f3f0*/  CALL.REL.NOINC `($__internal_23_$__cuda_sm70_shflsync_idx_p) ;  /* 0x000018c000007944 */ /* 0x004fea0003c00000 */
[----:B------:R-:W-:Y:S05]  /*1f400*/  IMAD.IADD R0, R5, 0x1, R0 ;  /* 0x0000000105007824 */ /* 0x000fea00078e0200 */
        /* <DEDUP_REMOVED lines=66> */
[----:B------:R-:W-:Y:S05]  /*1f830*/  CALL.REL.NOINC `($__internal_22_$__cuda_sm70_shflsync_bfly_p) ;  /* 0x0000142000007944 */ /* 0x000fea0003c00000 */
[----:B------:R-:W-:Y:S01]  /*1f840*/  FMNMX.FTZ R4, R4, R0, !PT ;  /* 0x0000000004047209 */ /* 0x000fe20007810000 */
[----:B------:R-:W-:Y:S01]  /*1f850*/  IMAD.MOV.U32 R0, RZ, RZ, 0x1 ;  /* 0x00000001ff007424 */ /* 0x000fe200078e00ff */
[----:B------:R-:W-:Y:S02]  /*1f860*/  MOV R2, 0x1f880 ;  /* 0x0001f88000027802 */ /* 0x000fe40000000f00 */
        /* <DEDUP_REMOVED lines=10> */
[----:B------:R-:W-:-:S05]  /*1f910*/  BRA `(.L_x_1476) ;  /* 0xffff4ba000007947 */ /* 0x000fca000383ffff */
.L_x_1387:
[----:B------:R-:W-:Y:S01]  /*1f920*/  MOV R0, RZ ;  /* 0x000000ff00007202 */ /* 0x000fe20000000f00 */
[----:B------:R-:W-:Y:S01]  /*1f930*/  IMAD.MOV.U32 R29, RZ, RZ, R7 ;  /* 0x000000ffff1d7224 */ /* 0x000fe200078e0007 */
[----:B------:R-:W-:Y:S01]  /*1f940*/  MOV R2, 0x1f970 ;  /* 0x0001f97000027802 */ /* 0x000fe20000000f00 */
[----:B------:R-:W-:Y:S02]  /*1f950*/  IMAD.MOV.U32 R3, RZ, RZ, 0x181f ;  /* 0x0000181fff037424 */ /* 0x000fe400078e00ff */
[----:B-1234-:R-:W-:Y:S05]  /*1f960*/  CALL.REL.NOINC `($__internal_23_$__cuda_sm70_shflsync_idx_p) ;  /* 0x0000135000007944 */ /* 0x01efea0003c00000 */
[----:B------:R-:W-:-:S05]  /*1f970*/  BRA `(.L_x_1477) ;  /* 0xffff651000007947 */ /* 0x000fca000383ffff */
.L_x_1390:
[----:B------:R-:W-:Y:S01]  /*1f980*/  MOV R0, RZ ;  /* 0x000000ff00007202 */ /* 0x000fe20000000f00 */
[----:B------:R-:W-:Y:S01]  /*1f990*/  IMAD.MOV.U32 R29, RZ, RZ, R5 ;  /* 0x000000ffff1d7224 */ /* 0x000fe200078e0005 */
[----:B------:R-:W-:Y:S01]  /*1f9a0*/  MOV R2, 0x1f9d0 ;  /* 0x0001f9d000027802 */ /* 0x000fe20000000f00 */
[----:B------:R-:W-:Y:S02]  /*1f9b0*/  IMAD.MOV.U32 R3, RZ, RZ, 0x181f ;  /* 0x0000181fff037424 */ /* 0x000fe400078e00ff */
[----:B------:R-:W-:Y:S05]  /*1f9c0*/  CALL.REL.NOINC `($__internal_23_$__cuda_sm70_shflsync_idx_p) ;  /* 0x000012f000007944 */ /* 0x000fea0003c00000 */
[----:B------:R-:W-:Y:S01]  /*1f9d0*/  MOV R4, R0 ;  /* 0x0000000000047202 */ /* 0x000fe20000000f00 */
[----:B------:R-:W-:-:S05]  /*1f9e0*/  BRA `(.L_x_1478) ;  /* 0xffff76b000007947 */ /* 0x000fca000383ffff */
.L_x_1391:
[----:B------:R-:W-:Y:S01]  /*1f9f0*/  MOV R0, RZ ;  /* 0x000000ff00007202 */ /* 0x000fe20000000f00 */
[----:B------:R-:W-:Y:S01]  /*1fa00*/  IMAD.MOV.U32 R29, RZ, RZ, R8 ;  /* 0x000000ffff1d7224 */ /* 0x000fe200078e0008 */
[----:B------:R-:W-:Y:S01]  /*1fa10*/  MOV R2, 0x1fa40 ;  /* 0x0001fa4000027802 */ /* 0x000fe20000000f00 */
[----:B------:R-:W-:Y:S02]  /*1fa20*/  IMAD.MOV.U32 R3, RZ, RZ, 0x181f ;  /* 0x0000181fff037424 */ /* 0x000fe400078e00ff */
[----:B-12---:R-:W-:Y:S05]  /*1fa30*/  CALL.REL.NOINC `($__internal_23_$__cuda_sm70_shflsync_idx_p) ;  /* 0x0000128000007944 */ /* 0x006fea0003c00000 */
        /* <DEDUP_REMOVED lines=19> */
[----:B--2---:R-:W-:Y:S05]  /*1fb70*/  CALL.REL.NOINC `($__internal_23_$__cuda_sm70_shflsync_idx_p) ;  /* 0x0000114000007944 */ /* 0x004fea0003c00000 */
[----:B------:R-:W-:Y:S01]  /*1fb80*/  MOV R3, 0x181f ;  /* 0x0000181f00037802 */ /* 0x000fe20000000f00 */
[----:B------:R-:W-:Y:S01]  /*1fb90*/  IMAD.MOV.U32 R4, RZ, RZ, R0 ;  /* 0x000000ffff047224 */ /* 0x000fe200078e0000 */
[----:B------:R-:W-:Y:S01]  /*1fba0*/  MOV R0, 0x1 ;  /* 0x0000000100007802 */ /* 0x000fe20000000f00 */
[----:B------:R-:W-:Y:S01]  /*1fbb0*/  IMAD.MOV.U32 R29, RZ, RZ, R8 ;  /* 0x000000ffff1d7224 */ /* 0x000fe200078e0008 */
[----:B------:R-:W-:Y:S02]  /*1fbc0*/  MOV R2, 0x1fbe0 ;  /* 0x0001fbe000027802 */ /* 0x000fe40000000f00 */
[----:B------:R-:W-:Y:S05]  /*1fbd0*/  CALL.REL.NOINC `($__internal_23_$__cuda_sm70_shflsync_idx_p) ;  /* 0x000010e000007944 */ /* 0x000fea0003c00000 */
[----:B------:R-:W-:-:S05]  /*1fbe0*/  BRA `(.L_x_1479) ;  /* 0xffff75d000007947 */ /* 0x000fca000383ffff */
.L_x_1392:
[----:B------:R-:W-:Y:S02]  /*1fbf0*/  MOV R0, 0x2 ;  /* 0x0000000200007802 */ /* 0x000fe40000000f00 */
        /* <DEDUP_REMOVED lines=16> */
.L_x_1394:
[----:B------:R-:W-:Y:S01]  /*1fd00*/  IMAD.MOV.U32 R4, RZ, RZ, R208 ;  /* 0x000000ffff047224 */ /* 0x000fe200078e00d0 */
[----:B------:R-:W-:-:S02]  /*1fd10*/  MOV R0, 0x2 ;  /* 0x0000000200007802 */ /* 0x000fc40000000f00 */
[----:B------:R-:W-:Y:S02]  /*1fd20*/  MOV R2, 0x1fd40 ;  /* 0x0001fd4000027802 */ /* 0x000fe40000000f00 */
[----:B------:R-:W-:Y:S05]  /*1fd30*/  CALL.REL.NOINC `($__internal_22_$__cuda_sm70_shflsync_bfly_p) ;  /* 0x00000f2000007944 */ /* 0x000fea0003c00000 */
[----:B------:R-:W-:Y:S05]  /*1fd40*/  BRA `(.L_x_1481) ;  /* 0xffff8f4000007947 */ /* 0x000fea000383ffff */
.L_x_1395:
[----:B------:R-:W-:Y:S01]  /*1fd50*/  IMAD.MOV.U32 R4, RZ, RZ, R5 ;  /* 0x000000ffff047224 */ /* 0x000fe200078e0005 */
[----:B------:R-:W-:Y:S02]  /*1fd60*/  MOV R0, 0x1 ;  /* 0x0000000100007802 */ /* 0x000fe40000000f00 */
[----:B------:R-:W-:Y:S02]  /*1fd70*/  MOV R2, 0x1fd90 ;  /* 0x0001fd9000027802 */ /* 0x000fe40000000f00 */
[----:B-1----:R-:W-:Y:S05]  /*1fd80*/  CALL.REL.NOINC `($__internal_22_$__cuda_sm70_shflsync_bfly_p) ;  /* 0x00000ed000007944 */ /* 0x002fea0003c00000 */
[----:B------:R-:W-:Y:S01]  /*1fd90*/  FADD.FTZ R5, R5, R0 ;  /* 0x0000000005057221 */ /* 0x000fe20000010000 */
[----:B------:R-:W-:Y:S02]  /*1fda0*/  MOV R4, R204 ;  /* 0x000000cc00047202 */ /* 0x000fe40000000f00 */
[----:B------:R-:W-:Y:S02]  /*1fdb0*/  MOV R0, 0x2 ;  /* 0x0000000200007802 */ /* 0x000fe40000000f00 */
[----:B------:R-:W-:Y:S02]  /*1fdc0*/  MOV R2, 0x1fde0 ;  /* 0x0001fde000027802 */ /* 0x000fe40000000f00 */
[----:B------:R-:W-:Y:S05]  /*1fdd0*/  CALL.REL.NOINC `($__internal_22_$__cuda_sm70_shflsync_bfly_p) ;  /* 0x00000e8000007944 */ /* 0x000fea0003c00000 */
[----:B------:R-:W-:Y:S01]  /*1fde0*/  FADD.FTZ R4, R204, R0 ;  /* 0x00000000cc047221 */ /* 0x000fe20000010000 */
[----:B------:R-:W-:Y:S02]  /*1fdf0*/  MOV R0, 0x1 ;  /* 0x0000000100007802 */ /* 0x000fe40000000f00 */
[----:B------:R-:W-:-:S02]  /*1fe00*/  MOV R2, 0x1fe20 ;  /* 0x0001fe2000027802 */ /* 0x000fc40000000f00 */
[----:B------:R-:W-:Y:S05]  /*1fe10*/  CALL.REL.NOINC `($__internal_22_$__cuda_sm70_shflsync_bfly_p) ;  /* 0x00000e4000007944 */ /* 0x000fea0003c00000 */
[----:B------:R-:W-:Y:S01]  /*1fe20*/  MOV R3, R0 ;  /* 0x0000000000037202 */ /* 0x000fe20000000f00 */
[----:B------:R-:W-:Y:S05]  /*1fe30*/  BRA `(.L_x_1482) ;  /* 0xffff8ec000007947 */ /* 0x000fea000383ffff */
.L_x_1402:
[----:B-1234-:R-:W-:Y:S01]  /*1fe40*/  IMAD.MOV.U32 R29, RZ, RZ, R6 ;  /* 0x000000ffff1d7224 */ /* 0x01efe200078e0006 */
[----:B------:R-:W-:Y:S01]  /*1fe50*/  MOV R0, RZ ;  /* 0x000000ff00007202 */ /* 0x000fe20000000f00 */
[----:B------:R-:W-:Y:S01]  /*1fe60*/  IMAD.MOV.U32 R3, RZ, RZ, 0x181f ;  /* 0x0000181fff037424 */ /* 0x000fe200078e00ff */
[----:B------:R-:W-:-:S02]  /*1fe70*/  MOV R2, 0x1fe90 ;  /* 0x0001fe9000027802 */ /* 0x000fc40000000f00 */
[----:B------:R-:W-:Y:S05]  /*1fe80*/  CALL.REL.NOINC `($__internal_23_$__cuda_sm70_shflsync_idx_p) ;  /* 0x00000e3000007944 */ /* 0x000fea0003c00000 */
[----:B------:R-:W-:Y:S01]  /*1fe90*/  MOV R8, R0 ;  /* 0x0000000000087202 */ /* 0x000fe20000000f00 */
[----:B------:R-:W-:Y:S05]  /*1fea0*/  BRA `(.L_x_1483) ;  /* 0xffffa66000007947 */ /* 0x000fea000383ffff */
.L_x_1403:
[----:B------:R-:W-:Y:S01]  /*1feb0*/  IMAD.MOV.U32 R29, RZ, RZ, R7 ;  /* 0x000000ffff1d7224 */ /* 0x000fe200078e0007 */
[----:B------:R-:W-:Y:S01]  /*1fec0*/  MOV R0, RZ ;  /* 0x000000ff00007202 */ /* 0x000fe20000000f00 */
[----:B------:R-:W-:Y:S01]  /*1fed0*/  IMAD.MOV.U32 R3, RZ, RZ, 0x181f ;  /* 0x0000181fff037424 */ /* 0x000fe200078e00ff */
[----:B------:R-:W-:-:S02]  /*1fee0*/  MOV R2, 0x1ff00 ;  /* 0x0001ff0000027802 */ /* 0x000fc40000000f00 */
[----:B-12---:R-:W-:Y:S05]  /*1fef0*/  CALL.REL.NOINC `($__internal_23_$__cuda_sm70_shflsync_idx_p) ;  /* 0x00000dc000007944 */ /* 0x006fea0003c00000 */
[----:B------:R-:W-:Y:S05]  /*1ff00*/  BRA `(.L_x_1484) ;  /* 0xffffa62000007947 */ /* 0x000fea000383ffff */
.L_x_1406:
[----:B------:R-:W-:Y:S01]  /*1ff10*/  IMAD.MOV.U32 R29, RZ, RZ, R6 ;  /* 0x000000ffff1d7224 */ /* 0x000fe200078e0006 */
[----:B----4-:R-:W-:Y:S01]  /*1ff20*/  MOV R0, 0x1 ;  /* 0x0000000100007802 */ /* 0x010fe20000000f00 */
[----:B--2---:R-:W-:Y:S01]  /*1ff30*/  IMAD.MOV.U32 R3, RZ, RZ, 0x181f ;  /* 0x0000181fff037424 */ /* 0x004fe200078e00ff */
[----:B------:R-:W-:-:S02]  /*1ff40*/  MOV R2, 0x1ff60 ;  /* 0x0001ff6000027802 */ /* 0x000fc40000000f00 */
[----:B-1-3--:R-:W-:Y:S05]  /*1ff50*/  CALL.REL.NOINC `($__internal_23_$__cuda_sm70_shflsync_idx_p) ;  /* 0x00000d6000007944 */ /* 0x00afea0003c00000 */
[----:B------:R-:W-:Y:S01]  /*1ff60*/  IMAD.MOV.U32 R8, RZ, RZ, R0 ;  /* 0x000000ffff087224 */ /* 0x000fe200078e0000 */
[----:B------:R-:W-:Y:S01]  /*1ff70*/  MOV R0, 0x1 ;  /* 0x0000000100007802 */ /* 0x000fe20000000f00 */
[----:B------:R-:W-:Y:S01]  /*1ff80*/  IMAD.MOV.U32 R29, RZ, RZ, R7 ;  /* 0x000000ffff1d7224 */ /* 0x000fe200078e0007 */
[----:B------:R-:W-:-:S02]  /*1ff90*/  MOV R3, 0x181f ;  /* 0x0000181f00037802 */ /* 0x000fc40000000f00 */
[----:B------:R-:W-:Y:S02]  /*1ffa0*/  MOV R2, 0x1ffc0 ;  /* 0x0001ffc000027802 */ /* 0x000fe40000000f00 */
[----:B------:R-:W-:Y:S05]  /*1ffb0*/  CALL.REL.NOINC `($__internal_23_$__cuda_sm70_shflsync_idx_p) ;  /* 0x00000d0000007944 */ /* 0x000fea0003c00000 */
[----:B------:R-:W-:Y:S05]  /*1ffc0*/  BRA `(.L_x_1485) ;  /* 0xffffa69000007947 */ /* 0x000fea000383ffff */
.L_x_1409:
[----:B------:R-:W-:Y:S01]  /*1ffd0*/  IMAD.MOV.U32 R29, RZ, RZ, R6 ;  /* 0x000000ffff1d7224 */ /* 0x000fe200078e0006 */
[----:B----4-:R-:W-:Y:S01]  /*1ffe0*/  MOV R0, 0x2 ;  /* 0x0000000200007802 */ /* 0x010fe20000000f00 */
[----:B-1----:R-:W-:Y:S01]  /*1fff0*/  IMAD.MOV.U32 R3, RZ, RZ, 0x181f ;  /* 0x0000181fff037424 */ /* 0x002fe200078e00ff */
[----:B------:R-:W-:Y:S02]  /*20000*/  MOV R2, 0x20020 ;  /* 0x0002002000027802 */ /* 0x000fe40000000f00 */
[----:B--23--:R-:W-:Y:S05]  /*20010*/  CALL.REL.NOINC `($__internal_23_$__cuda_sm70_shflsync_idx_p) ;  /* 0x00000ca000007944 */ /* 0x00cfea0003c00000 */
[----:B------:R-:W-:Y:S01]  /*20020*/  MOV R8, R0 ;  /* 0x0000000000087202 */ /* 0x000fe20000000f00 */
[----:B------:R-:W-:Y:S05]  /*20030*/  BRA `(.L_x_1486) ;  /* 0xffffa75000007947 */ /* 0x000fea000383ffff */
.L_x_1410:
[----:B------:R-:W-:Y:S01]  /*20040*/  IMAD.MOV.U32 R29, RZ, RZ, R7 ;  /* 0x000000ffff1d7224 */ /* 0x000fe200078e0007 */
[----:B----4-:R-:W-:Y:S01]  /*20050*/  MOV R0, 0x2 ;  /* 0x0000000200007802 */ /* 0x010fe20000000f00 */
[----:B------:R-:W-:Y:S01]  /*20060*/  IMAD.MOV.U32 R3, RZ, RZ, 0x181f ;  /* 0x0000181fff037424 */ /* 0x000fe200078e00ff */
[----:B------:R-:W-:Y:S02]  /*20070*/  MOV R2, 0x20090 ;  /* 0x0002009000027802 */ /* 0x000fe40000000f00 */
[----:B-123--:R-:W-:Y:S05]  /*20080*/  CALL.REL.NOINC `($__internal_23_$__cuda_sm70_shflsync_idx_p) ;  /* 0x00000c3000007944 */ /* 0x00efea0003c00000 */
[----:B------:R-:W-:Y:S05]  /*20090*/  BRA `(.L_x_1487) ;  /* 0xffffa71000007947 */ /* 0x000fea000383ffff */
.L_x_1413:
[----:B------:R-:W-:Y:S01]  /*200a0*/  IMAD.MOV.U32 R29, RZ, RZ, R6 ;  /* 0x000000ffff1d7224 */ /* 0x000fe200078e0006 */
[----:B-1----:R-:W-:Y:S01]  /*200b0*/  MOV R0, 0x3 ;  /* 0x0000000300007802 */ /* 0x002fe20000000f00 */
[----:B------:R-:W-:Y:S01]  /*200c0*/  IMAD.MOV.U32 R3, RZ, RZ, 0x181f ;  /* 0x0000181fff037424 */ /* 0x000fe200078e00ff */
[----:B------:R-:W-:-:S02]  /*200d0*/  MOV R2, 0x200f0 ;  /* 0x000200f000027802 */ /* 0x000fc40000000f00 */
[----:B--234-:R-:W-:Y:S05]  /*200e0*/  CALL.REL.NOINC `($__internal_23_$__cuda_sm70_shflsync_idx_p) ;  /* 0x00000bd000007944 */ /* 0x01cfea0003c00000 */
[----:B------:R-:W-:Y:S01]  /*200f0*/  IMAD.MOV.U32 R6, RZ, RZ, R0 ;  /* 0x000000ffff067224 */ /* 0x000fe200078e0000 */
[----:B------:R-:W-:Y:S01]  /*20100*/  MOV R0, 0x3 ;  /* 0x0000000300007802 */ /* 0x000fe20000000f00 */
[----:B------:R-:W-:Y:S01]  /*20110*/  IMAD.MOV.U32 R29, RZ, RZ, R7 ;  /* 0x000000ffff1d7224 */ /* 0x000fe200078e0007 */
[----:B------:R-:W-:-:S02]  /*20120*/  MOV R3, 0x181f ;  /* 0x0000181f00037802 */ /* 0x000fc40000000f00 */
[----:B------:R-:W-:Y:S02]  /*20130*/  MOV R2, 0x20150 ;  /* 0x0002015000027802 */ /* 0x000fe40000000f00 */
[----:B------:R-:W-:Y:S05]  /*20140*/  CALL.REL.NOINC `($__internal_23_$__cuda_sm70_shflsync_idx_p) ;  /* 0x00000b7000007944 */ /* 0x000fea0003c00000 */
[----:B------:R-:W-:Y:S05]  /*20150*/  BRA `(.L_x_1488) ;  /* 0xffffa79000007947 */ /* 0x000fea000383ffff */
.L_x_1415:
[----:B------:R-:W-:Y:S01]  /*20160*/  IMAD.MOV.U32 R29, RZ, RZ, R5 ;  /* 0x000000ffff1d7224 */ /* 0x000fe200078e0005 */
[----:B------:R-:W-:Y:S01]  /*20170*/  MOV R0, RZ ;  /* 0x000000ff00007202 */ /* 0x000fe20000000f00 */
[----:B------:R-:W-:Y:S01]  /*20180*/  IMAD.MOV.U32 R3, RZ, RZ, 0x1c1f ;  /* 0x00001c1fff037424 */ /* 0x000fe200078e00ff */
[----:B------:R-:W-:Y:S02]  /*20190*/  MOV R2, 0x201b0 ;  /* 0x000201b000027802 */ /* 0x000fe40000000f00 */
[----:B--2---:R-:W-:Y:S05]  /*201a0*/  CALL.REL.NOINC `($__internal_23_$__cuda_sm70_shflsync_idx_p) ;  /* 0x00000b1000007944 */ /* 0x004fea0003c00000 */
[----:B------:R-:W-:Y:S01]  /*201b0*/  MOV R4, R0 ;  /* 0x0000000000047202 */ /* 0x000fe20000000f00 */
[----:B------:R-:W-:Y:S05]  /*201c0*/  BRA `(.L_x_1489) ;  /* 0xffffaa6000007947 */ /* 0x000fea000383ffff */
.L_x_1416:
[----:B------:R-:W-:Y:S01]  /*201d0*/  IMAD.MOV.U32 R29, RZ, RZ, R12 ;  /* 0x000000ffff1d7224 */ /* 0x000fe200078e000c */
[----:B------:R-:W-:Y:S01]  /*201e0*/  MOV R0, RZ ;  /* 0x000000ff00007202 */ /* 0x000fe20000000f00 */
[----:B------:R-:W-:Y:S01]  /*201f0*/  IMAD.MOV.U32 R3, RZ, RZ, 0x1c1f ;  /* 0x00001c1fff037424 */ /* 0x000fe200078e00ff */
[----:B------:R-:W-:Y:S02]  /*20200*/  MOV R2, 0x20220 ;  /* 0x0002022000027802 */ /* 0x000fe40000000f00 */
[----:B-123--:R-:W-:Y:S05]  /*20210*/  CALL.REL.NOINC `($__internal_23_$__cuda_sm70_shflsync_idx_p) ;  /* 0x00000aa000007944 */ /* 0x00efea0003c00000 */
[----:B------:R-:W-:Y:S05]  /*20220*/  BRA `(.L_x_1490) ;  /* 0xffffaa2000007947 */ /* 0x000fea000383ffff */
.L_x_1419:
[----:B------:R-:W-:Y:S01]  /*20230*/  IMAD.MOV.U32 R29, RZ, RZ, R5 ;  /* 0x000000ffff1d7224 */ /* 0x000fe200078e0005 */
[----:B-1----:R-:W-:Y:S01]  /*20240*/  MOV R0, 0x1 ;  /* 0x0000000100007802 */ /* 0x002fe20000000f00 */
[----:B---3--:R-:W-:Y:S01]  /*20250*/  IMAD.MOV.U32 R3, RZ, RZ, 0x1c1f ;  /* 0x00001c1fff037424 */ /* 0x008fe200078e00ff */
[----:B------:R-:W-:-:S02]  /*20260*/  MOV R2, 0x20280 ;  /* 0x0002028000027802 */ /* 0x000fc40000000f00 */
[----:B--2-4-:R-:W-:Y:S05]  /*20270*/  CALL.REL.NOINC `($__internal_23_$__cuda_sm70_shflsync_idx_p) ;  /* 0x00000a4000007944 */ /* 0x014fea0003c00000 */
[----:B------:R-:W-:Y:S01]  /*20280*/  IMAD.MOV.U32 R4, RZ, RZ, R0 ;  /* 0x000000ffff047224 */ /* 0x000fe200078e0000 */
[----:B------:R-:W-:Y:S01]  /*20290*/  MOV R0, 0x1 ;  /* 0x0000000100007802 */ /* 0x000fe20000000f00 */
[----:B------:R-:W-:Y:S01]  /*202a0*/  IMAD.MOV.U32 R29, RZ, RZ, R12 ;  /* 0x000000ffff1d7224 */ /* 0x000fe200078e000c */
[----:B------:R-:W-:-:S02]  /*202b0*/  MOV R3, 0x1c1f ;  /* 0x00001c1f00037802 */ /* 0x000fc40000000f00 */
[----:B------:R-:W-:Y:S02]  /*202c0*/  MOV R2, 0x202e0 ;  /* 0x000202e000027802 */ /* 0x000fe40000000f00 */
[----:B------:R-:W-:Y:S05]  /*202d0*/  CALL.REL.NOINC `($__internal_23_$__cuda_sm70_shflsync_idx_p) ;  /* 0x000009e000007944 */ /* 0x000fea0003c00000 */
[----:B------:R-:W-:Y:S05]  /*202e0*/  BRA `(.L_x_1491) ;  /* 0xffffb42000007947 */ /* 0x000fea000383ffff */
.L_x_1423:
[----:B------:R-:W-:Y:S01]  /*202f0*/  IMAD.MOV.U32 R29, RZ, RZ, R6 ;  /* 0x000000ffff1d7224 */ /* 0x000fe200078e0006 */
[----:B------:R-:W-:Y:S01]  /*20300*/  MOV R0, RZ ;  /* 0x000000ff00007202 */ /* 0x000fe20000000f00 */
[----:B------:R-:W-:Y:S01]  /*20310*/  IMAD.MOV.U32 R3, RZ, RZ, 0x181f ;  /* 0x0000181fff037424 */ /* 0x000fe200078e00ff */
[----:B------:R-:W-:Y:S02]  /*20320*/  MOV R2, 0x20340 ;  /* 0x0002034000027802 */ /* 0x000fe40000000f00 */
[----:B------:R-:W-:Y:S05]  /*20330*/  CALL.REL.NOINC `($__internal_23_$__cuda_sm70_shflsync_idx_p) ;  /* 0x0000098000007944 */ /* 0x000fea0003c00000 */
[----:B------:R-:W-:Y:S01]  /*20340*/  MOV R8, R0 ;  /* 0x0000000000087202 */ /* 0x000fe20000000f00 */
[----:B------:R-:W-:Y:S05]  /*20350*/  BRA `(.L_x_1492) ;  /* 0xffffc66000007947 */ /* 0x000fea000383ffff */
.L_x_1424:
[----:B------:R-:W-:Y:S01]  /*20360*/  IMAD.MOV.U32 R29, RZ, RZ, R7 ;  /* 0x000000ffff1d7224 */ /* 0x000fe200078e0007 */
[----:B------:R-:W-:Y:S01]  /*20370*/  MOV R0, RZ ;  /* 0x000000ff00007202 */ /* 0x000fe20000000f00 */
[----:B------:R-:W-:Y:S01]  /*20380*/  IMAD.MOV.U32 R3, RZ, RZ, 0x181f ;  /* 0x0000181fff037424 */ /* 0x000fe200078e00ff */
[----:B------:R-:W-:Y:S02]  /*20390*/  MOV R2, 0x203b0 ;  /* 0x000203b000027802 */ /* 0x000fe40000000f00 */
[----:B-12---:R-:W-:Y:S05]  /*203a0*/  CALL.REL.NOINC `($__internal_23_$__cuda_sm70_shflsync_idx_p) ;  /* 0x0000091000007944 */ /* 0x006fea0003c00000 */
[----:B------:R-:W-:Y:S05]  /*203b0*/  BRA `(.L_x_1493) ;  /* 0xffffc62000007947 */ /* 0x000fea000383ffff */
.L_x_1427:
        /* <DEDUP_REMOVED lines=12> */
.L_x_1430:
[----:B------:R-:W-:Y:S01]  /*20480*/  IMAD.MOV.U32 R29, RZ, RZ, R6 ;  /* 0x000000ffff1d7224 */ /* 0x000fe200078e0006 */
[----:B----4-:R-:W-:Y:S01]  /*20490*/  MOV R0, 0x2 ;  /* 0x0000000200007802 */ /* 0x010fe20000000f00 */
[----:B-1----:R-:W-:Y:S01]  /*204a0*/  IMAD.MOV.U32 R3, RZ, RZ, 0x181f ;  /* 0x0000181fff037424 */ /* 0x002fe200078e00ff */
[----:B------:R-:W-:Y:S02]  /*204b0*/  MOV R2, 0x204d0 ;  /* 0x000204d000027802 */ /* 0x000fe40000000f00 */
[----:B--23--:R-:W-:Y:S05]  /*204c0*/  CALL.REL.NOINC `($__internal_23_$__cuda_sm70_shflsync_idx_p) ;  /* 0x000007f000007944 */ /* 0x00cfea0003c00000 */
[----:B------:R-:W-:Y:S01]  /*204d0*/  MOV R8, R0 ;  /* 0x0000000000087202 */ /* 0x000fe20000000f00 */
[----:B------:R-:W-:Y:S05]  /*204e0*/  BRA `(.L_x_1495) ;  /* 0xffffc76000007947 */ /* 0x000fea000383ffff */
.L_x_1431:
[----:B------:R-:W-:Y:S01]  /*204f0*/  IMAD.MOV.U32 R29, RZ, RZ, R7 ;  /* 0x000000ffff1d7224 */ /* 0x000fe200078e0007 */
[----:B----4-:R-:W-:Y:S01]  /*20500*/  MOV R0, 0x2 ;  /* 0x0000000200007802 */ /* 0x010fe20000000f00 */
[----:B------:R-:W-:Y:S01]  /*20510*/  IMAD.MOV.U32 R3, RZ, RZ, 0x181f ;  /* 0x0000181fff037424 */ /* 0x000fe200078e00ff */
[----:B------:R-:W-:Y:S02]  /*20520*/  MOV R2, 0x20540 ;  /* 0x0002054000027802 */ /* 0x000fe40000000f00 */
[----:B-123--:R-:W-:Y:S05]  /*20530*/  CALL.REL.NOINC `($__internal_23_$__cuda_sm70_shflsync_idx_p) ;  /* 0x0000078000007944 */ /* 0x00efea0003c00000 */
[----:B------:R-:W-:Y:S05]  /*20540*/  BRA `(.L_x_1496) ;  /* 0xffffc72000007947 */ /* 0x000fea000383ffff */
.L_x_1434:
        /* <DEDUP_REMOVED lines=11> */
[----:B------:R-:W-:Y:S01]  /*20600*/  MOV R7, R0 ;  /* 0x0000000000077202 */ /* 0x000fe20000000f00 */
[----:B------:R-:W-:Y:S05]  /*20610*/  BRA `(.L_x_1497) ;  /* 0xffffc79000007947 */ /* 0x000fea000383ffff */
.L_x_1436:
[----:B------:R-:W-:Y:S01]  /*20620*/  IMAD.MOV.U32 R29, RZ, RZ, R28 ;  /* 0x000000ffff1d7224 */ /* 0x000fe200078e001c */
[----:B------:R-:W-:Y:S01]  /*20630*/  MOV R0, RZ ;  /* 0x000000ff00007202 */ /* 0x000fe20000000f00 */
[----:B------:R-:W-:Y:S01]  /*20640*/  IMAD.MOV.U32 R3, RZ, RZ, 0x1f ;  /* 0x0000001fff037424 */ /* 0x000fe200078e00ff */
[----:B------:R-:W-:Y:S02]  /*20650*/  MOV R2, 0x20670 ;  /* 0x0002067000027802 */ /* 0x000fe40000000f00 */
[----:B-12-4-:R-:W-:Y:S05]  /*20660*/  CALL.REL.NOINC `($__internal_23_$__cuda_sm70_shflsync_idx_p) ;  /* 0x0000065000007944 */ /* 0x016fea0003c00000 */
[----:B------:R-:W-:Y:S01]  /*20670*/  MOV R9, R0 ;  /* 0x0000000000097202 */ /* 0x000fe20000000f00 */
[----:B------:R-:W-:Y:S05]  /*20680*/  BRA `(.L_x_1498) ;  /* 0xffffc8f000007947 */ /* 0x000fea000383ffff */
.L_x_1437:
[----:B------:R-:W-:Y:S01]  /*20690*/  IMAD.MOV.U32 R29, RZ, RZ, R28 ;  /* 0x000000ffff1d7224 */ /* 0x000fe200078e001c */
[----:B------:R-:W-:Y:S01]  /*206a0*/  MOV R0, 0x1 ;  /* 0x0000000100007802 */ /* 0x000fe20000000f00 */
[----:B------:R-:W-:Y:S01]  /*206b0*/  IMAD.MOV.U32 R3, RZ, RZ, 0x1f ;  /* 0x0000001fff037424 */ /* 0x000fe200078e00ff */
[----:B------:R-:W-:Y:S02]  /*206c0*/  MOV R2, 0x206e0 ;  /* 0x000206e000027802 */ /* 0x000fe40000000f00 */
[----:B-1234-:R-:W-:Y:S05]  /*206d0*/  CALL.REL.NOINC `($__internal_23_$__cuda_sm70_shflsync_idx_p) ;  /* 0x000005e000007944 */ /* 0x01efea0003c00000 */
[----:B------:R-:W-:Y:S01]  /*206e0*/  MOV R6, R0 ;  /* 0x0000000000067202 */ /* 0x000fe20000000f00 */
[----:B------:R-:W-:Y:S05]  /*206f0*/  BRA `(.L_x_1499) ;  /* 0xffffc8a000007947 */ /* 0x000fea000383ffff */
.L_x_1438:
[----:B------:R-:W-:Y:S02]  /*20700*/  MOV R3, 0x1 ;  /* 0x0000000100037802 */ /* 0x000fe40000000f00 */
[----:B------:R-:W-:-:S02]  /*20710*/  MOV R2, 0x20730 ;  /* 0x0002073000027802 */ /* 0x000fc40000000f00 */
[----:B---3--:R-:W-:Y:S05]  /*20720*/  CALL.REL.NOINC `($__internal_24_$__cuda_sm70_shflsync_up_p) ;  /* 0x000005e000007944 */ /* 0x008fea0003c00000 */
[----:B------:R-:W-:Y:S05]  /*20730*/  BRA `(.L_x_1500) ;  /* 0xffffc98000007947 */ /* 0x000fea000383ffff */
.L_x_1439:
[----:B------:R-:W-:Y:S02]  /*20740*/  MOV R3, 0x2 ;  /* 0x0000000200037802 */ /* 0x000fe40000000f00 */
[----:B------:R-:W-:-:S02]  /*20750*/  MOV R2, 0x20770 ;  /* 0x0002077000027802 */ /* 0x000fc40000000f00 */
[----:B---3--:R-:W-:Y:S05]  /*20760*/  CALL.REL.NOINC `($__internal_24_$__cuda_sm70_shflsync_up_p) ;  /* 0x000005a000007944 */ /* 0x008fea0003c00000 */
        /* <DEDUP_REMOVED lines=23> */
.L_x_1443:
[----:B------:R-:W-:Y:S02]  /*208e0*/  MOV R3, 0x1 ;  /* 0x0000000100037802 */ /* 0x000fe40000000f00 */
[----:B------:R-:W-:-:S02]  /*208f0*/  MOV R2, 0x20910 ;  /* 0x0002091000027802 */ /* 0x000fc40000000f00 */
[----:B---3--:R-:W-:Y:S05]  /*20900*/  CALL.REL.NOINC `($__internal_24_$__cuda_sm70_shflsync_up_p) ;  /* 0x0000040000007944 */ /* 0x008fea0003c00000 */
[----:B------:R-:W-:Y:S01]  /*20910*/  MOV R2, R4 ;  /* 0x0000000400027202 */ /* 0x000fe20000000f00 */
[----:B------:R-:W-:Y:S05]  /*20920*/  BRA `(.L_x_1502) ;  /* 0xffffc9f000007947 */ /* 0x000fea000383ffff */
.L_x_1444:
        /* <DEDUP_REMOVED lines=26> */
.L_x_1446:
[----:B------:R-:W-:Y:S02]  /*20ad0*/  SEL R0, RZ, 0x1, P0 ;  /* 0x00000001ff007807 */ /* 0x000fe40000000000 */
[----:B------:R-:W-:-:S02]  /*20ae0*/  MOV R2, 0x20b00 ;  /* 0x00020b0000027802 */ /* 0x000fc40000000f00 */
[----:B-1-3--:R-:W-:Y:S05]  /*20af0*/  CALL.REL.NOINC `($__internal_25_$__cuda_sm70_votesync_ballot) ;  /* 0x0000027000007944 */ /* 0x00afea0003c00000 */
[----:B------:R-:W-:Y:S01]  /*20b00*/  MOV R10, R0 ;  /* 0x00000000000a7202 */ /* 0x000fe20000000f00 */
[----:B------:R-:W-:Y:S05]  /*20b10*/  BRA `(.L_x_1504) ;  /* 0xffffc99000007947 */ /* 0x000fea000383ffff */
.L_x_1447:
[----:B------:R-:W-:Y:S01]  /*20b20*/  IMAD.MOV.U32 R29, RZ, RZ, R7 ;  /* 0x000000ffff1d7224 */ /* 0x000fe200078e0007 */
[----:B------:R-:W-:Y:S01]  /*20b30*/  MOV R0, R6 ;  /* 0x0000000600007202 */ /* 0x000fe20000000f00 */
[----:B------:R-:W-:Y:S01]  /*20b40*/  IMAD.MOV.U32 R3, RZ, RZ, 0x1f ;  /* 0x0000001fff037424 */ /* 0x000fe200078e00ff */
[----:B------:R-:W-:-:S02]  /*20b50*/  MOV R2, 0x20b70 ;  /* 0x00020b7000027802 */ /* 0x000fc40000000f00 */
[----:B-1-3--:R-:W-:Y:S05]  /*20b60*/  CALL.REL.NOINC `($__internal_23_$__cuda_sm70_shflsync_idx_p) ;  /* 0x0000015000007944 */ /* 0x00afea0003c00000 */
[----:B------:R-:W-:Y:S01]  /*20b70*/  IMAD.MOV.U32 R7, RZ, RZ, R0 ;  /* 0x000000ffff077224 */ /* 0x000fe200078e0000 */
[----:B------:R-:W-:Y:S01]  /*20b80*/  MOV R0, R6 ;  /* 0x0000000600007202 */ /* 0x000fe20000000f00 */
[----:B------:R-:W-:Y:S01]  /*20b90*/  IMAD.MOV.U32 R29, RZ, RZ, R8 ;  /* 0x000000ffff1d7224 */ /* 0x000fe200078e0008 */
[----:B------:R-:W-:-:S02]  /*20ba0*/  MOV R3, 0x1f ;  /* 0x0000001f00037802 */ /* 0x000fc40000000f00 */
[----:B------:R-:W-:Y:S02]  /*20bb0*/  MOV R2, 0x20bd0 ;  /* 0x00020bd000027802 */ /* 0x000fe40000000f00 */
[----:B------:R-:W-:Y:S05]  /*20bc0*/  CALL.REL.NOINC `($__internal_23_$__cuda_sm70_shflsync_idx_p) ;  /* 0x000000f000007944 */ /* 0x000fea0003c00000 */
[----:B------:R-:W-:Y:S01]  /*20bd0*/  MOV R5, R0 ;  /* 0x0000000000057202 */ /* 0x000fe20000000f00 */
[----:B------:R-:W-:Y:S05]  /*20be0*/  BRA `(.L_x_1505) ;  /* 0xffffc91000007947 */ /* 0x000fea000383ffff */
.L_x_1450:
[----:B------:R-:W-:Y:S01]  /*20bf0*/  IMAD.MOV.U32 R29, RZ, RZ, R4 ;  /* 0x000000ffff1d7224 */ /* 0x000fe200078e0004 */
[----:B------:R-:W-:Y:S01]  /*20c00*/  MOV R0, R6 ;  /* 0x0000000600007202 */ /* 0x000fe20000000f00 */
[----:B------:R-:W-:Y:S01]  /*20c10*/  IMAD.MOV.U32 R3, RZ, RZ, 0x1f ;  /* 0x0000001fff037424 */ /* 0x000fe200078e00ff */
[----:B------:R-:W-:Y:S02]  /*20c20*/  MOV R2, 0x20c40 ;  /* 0x00020c4000027802 */ /* 0x000fe40000000f00 */
[----:B-1-34-:R-:W-:Y:S05]  /*20c30*/  CALL.REL.NOINC `($__internal_23_$__cuda_sm70_shflsync_idx_p) ;  /* 0x0000008000007944 */ /* 0x01afea0003c00000 */
[----:B------:R-:W-:Y:S01]  /*20c40*/  MOV R12, R0 ;  /* 0x00000000000c7202 */ /* 0x000fe20000000f00 */
[----:B------:R-:W-:Y:S05]  /*20c50*/  BRA `(.L_x_1449) ;  /* 0xffffc90000007947 */ /* 0x000fea000383ffff */
        .weak           $__internal_22_$__cuda_sm70_shflsync_bfly_p
        .type           $__internal_22_$__cuda_sm70_shflsync_bfly_p,@function
        .size           $__internal_22_$__cuda_sm70_shflsync_bfly_p,($__internal_23_$__cuda_sm70_shflsync_idx_p - $__internal_22_$__cuda_sm70_shflsync_bfly_p)
$__internal_22_$__cuda_sm70_shflsync_bfly_p:
[----:B------:R-:W-:Y:S02]  /*20c60*/  MOV R150, 0xffffffff ;  /* 0xffffffff00967802 */ /* 0x000fe40000000f00 */
[----:B------:R-:W-:Y:S02]  /*20c70*/  MOV R3, 0x1f ;  /* 0x0000001f00037802 */ /* 0x000fe40000000f00 */
[----:B------:R-:W-:Y:S04]  /*20c80*/  WARPSYNC R150 ;  /* 0x0000009600007348 */ /* 0x000fe80003800000 */
[----:B------:R1:W2:Y:S02]  /*20c90*/  SHFL.BFLY PT, R0, R4, R0, R3 ;  /* 0x0c00000004007389 */ /* 0x0002a400000e0003 */
[----:B-1----:R-:W-:-:S04]  /*20ca0*/  MOV R3, 0x0 ;  /* 0x0000000000037802 */ /* 0x002fc80000000f00 */
[----:B--2---:R-:W-:Y:S05]  /*20cb0*/  RET.REL.NODEC R2 `(_ZN7cutlass13device_kernelIN5flash19enable_sm80_to_sm89INS1_16FlashAttnFwdSm80INS1_25CollectiveMainloopFwdSm80ILi8ELi1ELb0EN4cute5tupleIJNS5_1CILi128EEENS7_ILi64EEENS7_ILi192EEEEEELi192ENS_6half_tEfNS_4arch4Sm80ELb1ELb0ELb1ELb1ELb1ELb1ELb1ELb1EEENS1_21CollectiveEpilogueFwdINS6_IJS8_SA_S9_EEENS6_IJNS7_ILi1EEESI_SI_EEESC_SE_Li256ELb1ELb1ELb1ELb0EEENS1_36VarlenDynamicPersistentTileSchedulerILi128ELi64ELi256ELi256ELb1ELb1ELb0ELb1ELb1ELb1EEEEEEEEEvNT_6ParamsE) ;  /* 0xfffdf34002007950 */ /* 0x004fea0003c3ffff */
        .weak           $__internal_23_$__cuda_sm70_shflsync_idx_p
        .type           $__internal_23_$__cuda_sm70_shflsync_idx_p,@function
        .size           $__internal_23_$__cuda_sm70_shflsync_idx_p,($__internal_24_$__cuda_sm70_shflsync_up_p - $__internal_23_$__cuda_sm70_shflsync_idx_p)
$__internal_23_$__cuda_sm70_shflsync_idx_p:
[----:B------:R-:W-:-:S04]  /*20cc0*/  MOV R198, 0xffffffff ;  /* 0xffffffff00c67802 */ /* 0x000fc80000000f00 */
[----:B------:R-:W-:Y:S04]  /*20cd0*/  WARPSYNC R198 ;  /* 0x000000c600007348 */ /* 0x000fe80003800000 */
[----:B------:R1:W2:Y:S02]  /*20ce0*/  SHFL.IDX PT, R0, R29, R0, R3 ;  /* 0x000000001d007389 */ /* 0x0002a400000e0003 */
[----:B-1----:R-:W-:-:S04]  /*20cf0*/  MOV R3, 0x0 ;  /* 0x0000000000037802 */ /* 0x002fc80000000f00 */
[----:B--2---:R-:W-:Y:S05]  /*20d00*/  RET.REL.NODEC R2 `(_ZN7cutlass13device_kernelIN5flash19enable_sm80_to_sm89INS1_16FlashAttnFwdSm80INS1_25CollectiveMainloopFwdSm80ILi8ELi1ELb0EN4cute5tupleIJNS5_1CILi128EEENS7_ILi64EEENS7_ILi192EEEEEELi192ENS_6half_tEfNS_4arch4Sm80ELb1ELb0ELb1ELb1ELb1ELb1ELb1ELb1EEENS1_21CollectiveEpilogueFwdINS6_IJS8_SA_S9_EEENS6_IJNS7_ILi1EEESI_SI_EEESC_SE_Li256ELb1ELb1ELb1ELb0EEENS1_36VarlenDynamicPersistentTileSchedulerILi128ELi64ELi256ELi256ELb1ELb1ELb0ELb1ELb1ELb1EEEEEEEEEvNT_6ParamsE) ;  /* 0xfffdf2f002007950 */ /* 0x004fea0003c3ffff */
        .weak           $__internal_24_$__cuda_sm70_shflsync_up_p
        .type           $__internal_24_$__cuda_sm70_shflsync_up_p,@function
        .size           $__internal_24_$__cuda_sm70_shflsync_up_p,($__internal_25_$__cuda_sm70_votesync_ballot - $__internal_24_$__cuda_sm70_shflsync_up_p)
$__internal_24_$__cuda_sm70_shflsync_up_p:
[----:B------:R-:W-:Y:S02]  /*20d10*/  MOV R4, RZ ;  /* 0x000000ff00047202 */ /* 0x000fe40000000f00 */
[----:B------:R-:W-:-:S04]  /*20d20*/  MOV R10, 0xffffffff ;  /* 0xffffffff000a7802 */ /* 0x000fc80000000f00 */
[----:B------:R-:W-:Y:S04]  /*20d30*/  WARPSYNC R10 ;  /* 0x0000000a00007348 */ /* 0x000fe80003800000 */
[----:B------:R1:W2:Y:S02]  /*20d40*/  SHFL.UP PT, R4, R0, R3, R4 ;  /* 0x0400000300047389 */ /* 0x0002a400000e0004 */
[----:B-1----:R-:W-:-:S04]  /*20d50*/  MOV R3, 0x0 ;  /* 0x0000000000037802 */ /* 0x002fc80000000f00 */
[----:B--2---:R-:W-:Y:S05]  /*20d60*/  RET.REL.NODEC R2 `(_ZN7cutlass13device_kernelIN5flash19enable_sm80_to_sm89INS1_16FlashAttnFwdSm80INS1_25CollectiveMainloopFwdSm80ILi8ELi1ELb0EN4cute5tupleIJNS5_1CILi128EEENS7_ILi64EEENS7_ILi192EEEEEELi192ENS_6half_tEfNS_4arch4Sm80ELb1ELb0ELb1ELb1ELb1ELb1ELb1ELb1EEENS1_21CollectiveEpilogueFwdINS6_IJS8_SA_S9_EEENS6_IJNS7_ILi1EEESI_SI_EEESC_SE_Li256ELb1ELb1ELb1ELb0EEENS1_36VarlenDynamicPersistentTileSchedulerILi128ELi64ELi256ELi256ELb1ELb1ELb0ELb1ELb1ELb1EEEEEEEEEvNT_6ParamsE) ;  /* 0xfffdf29002007950 */ /* 0x004fea0003c3ffff */
        .weak           $__internal_25_$__cuda_sm70_votesync_ballot
        .type           $__internal_25_$__cuda_sm70_votesync_ballot,@function
        .size           $__internal_25_$__cuda_sm70_votesync_ballot,(.L_x_6200 - $__internal_25_$__cuda_sm70_votesync_ballot)
$__internal_25_$__cuda_sm70_votesync_ballot:
[----:B------:R-:W-:Y:S01]  /*20d70*/  ISETP.NE.U32.AND P0, PT, R0, 0x1, PT ;  /* 0x000000010000780c */ /* 0x000fe20003f05070 */
[----:B------:R-:W-:-:S04]  /*20d80*/  IMAD.MOV.U32 R3, RZ, RZ, -0x1 ;  /* 0xffffffffff037424 */ /* 0x000fc800078e00ff */
[----:B------:R-:W-:Y:S08]  /*20d90*/  WARPSYNC R3 ;  /* 0x0000000300007348 */ /* 0x000ff00003800000 */
[----:B------:R-:W-:-:S04]  /*20da0*/  VOTE.ANY R0, PT, !P0 ;  /* 0x0000000000007806 */ /* 0x000fc800040e0100 */
[----:B------:R-:W-:Y:S01]  /*20db0*/  LOP3.LUT R0, R0, R3, RZ, 0xc0, !PT ;  /* 0x0000000300007212 */ /* 0x000fe200078ec0ff */
[----:B------:R-:W-:-:S04]  /*20dc0*/  IMAD.MOV.U32 R3, RZ, RZ, 0x0 ;  /* 0x00000000ff037424 */ /* 0x000fc800078e00ff */
[----:B------:R-:W-:Y:S05]  /*20dd0*/  RET.REL.NODEC R2 `(_ZN7cutlass13device_kernelIN5flash19enable_sm80_to_sm89INS1_16FlashAttnFwdSm80INS1_25CollectiveMainloopFwdSm80ILi8ELi1ELb0EN4cute5tupleIJNS5_1CILi128EEENS7_ILi64EEENS7_ILi192EEEEEELi192ENS_6half_tEfNS_4arch4Sm80ELb1ELb0ELb1ELb1ELb1ELb1ELb1ELb1EEENS1_21CollectiveEpilogueFwdINS6_IJS8_SA_S9_EEENS6_IJNS7_ILi1EEESI_SI_EEESC_SE_Li256ELb1ELb1ELb1ELb0EEENS1_36VarlenDynamicPersistentTileSchedulerILi128ELi64ELi256ELi256ELb1ELb1ELb0ELb1ELb1ELb1EEEEEEEEEvNT_6ParamsE) ;  /* 0xfffdf22002007950 */ /* 0x000fea0003c3ffff */
.L_x_1506:
        /* <DEDUP_REMOVED lines=10> */
.L_x_6200:


//--------------------- .text._ZN7cutlass13device_kernelIN5flash19enable_sm80_to_sm89INS1_16FlashAttnFwdSm80INS1_25CollectiveMainloopFwdSm80ILi8ELi2ELb0EN4cute5tupleIJNS5_1CILi128EEENS7_ILi64EEENS7_ILi192EEEEEELi192ENS_6half_tEfNS_4arch4Sm80ELb0ELb0ELb1ELb0ELb1ELb0ELb1ELb1EEENS1_21CollectiveEpilogueFwdINS6_IJS8_SA_S9_EEENS6_IJNS7_ILi1EEESI_SI_EEESC_SE_Li256ELb0ELb1ELb1ELb0EEENS1_19SingleTileSchedulerILb0ELb1ELb1ELi128EEEEEEEEEvNT_6ParamsE --------------------------
	.section	.text._ZN7cutlass13device_kernelIN5flash19enable_sm80_to_sm89INS1_16FlashAttnFwdSm80INS1_25CollectiveMainloopFwdSm80ILi8ELi2ELb0EN4cute5tupleIJNS5_1CILi128EEENS7_ILi64EEENS7_ILi192EEEEEELi192ENS_6half_tEfNS_4arch4Sm80ELb0ELb0ELb1ELb0ELb1ELb0ELb1ELb1EEENS1_21CollectiveEpilogueFwdINS6_IJS8_SA_S9_EEENS6_IJNS7_ILi1EEESI_SI_EEESC_SE_Li256ELb0ELb1ELb1ELb0EEENS1_19SingleTileSchedulerILb0ELb1ELb1ELi128EEEEEEEEEvNT_6ParamsE,"ax",@progbits
	.sectioninfo	@"SHI_REGISTERS=242"
	.align	128
.text._ZN7cutlass13device_kernelIN5flash19enable_sm80_to_sm89INS1_16FlashAttnFwdSm80INS1_25CollectiveMainloopFwdSm80ILi8ELi2ELb0EN4cute5tupleIJNS5_1CILi128EEENS7_ILi64EEENS7_ILi192EEEEEELi192ENS_6half_tEfNS_4arch4Sm80ELb0ELb0ELb1ELb0ELb1ELb0ELb1ELb1EEENS1_21CollectiveEpilogueFwdINS6_IJS8_SA_S9_EEENS6_IJNS7_ILi1EEESI_SI_EEESC_SE_Li256ELb0ELb1ELb1ELb0EEENS1_19SingleTileSchedulerILb0ELb1ELb1ELi128EEEEEEEEEvNT_6ParamsE:
        .type           _ZN7cutlass13device_kernelIN5flash19enable_sm80_to_sm89INS1_16FlashAttnFwdSm80INS1_25CollectiveMainloopFwdSm80ILi8ELi2ELb0EN4cute5tupleIJNS5_1CILi128EEENS7_ILi64EEENS7_ILi192EEEEEELi192ENS_6half_tEfNS_4arch4Sm80ELb0ELb0ELb1ELb0ELb1ELb0ELb1ELb1EEENS1_21CollectiveEpilogueFwdINS6_IJS8_SA_S9_EEENS6_IJNS7_ILi1EEESI_SI_EEESC_SE_Li256ELb0ELb1ELb1ELb0EEENS1_19SingleTileSchedulerILb0ELb1ELb1ELi128EEEEEEEEEvNT_6ParamsE,@function
        .size           _ZN7cutlass13device_kernelIN5flash19enable_sm80_to_sm89INS1_16FlashAttnFwdSm80INS1_25CollectiveMainloopFwdSm80ILi8ELi2ELb0EN4cute5tupleIJNS5_1CILi128EEENS7_ILi64EEENS7_ILi192EEEEEELi192ENS_6half_tEfNS_4arch4Sm80ELb0ELb0ELb1ELb0ELb1ELb0ELb1ELb1EEENS1_21CollectiveEpilogueFwdINS6_IJS8_SA_S9_EEENS6_IJNS7_ILi1EEESI_SI_EEESC_SE_Li256ELb0ELb1ELb1ELb0EEENS1_19SingleTileSchedulerILb0ELb1ELb1ELi128EEEEEEEEEvNT_6ParamsE,(.L_x_6205 - _ZN7cutlass13device_kernelIN5flash19enable_sm80_to_sm89INS1_16FlashAttnFwdSm80INS1_25CollectiveMainloopFwdSm80ILi8ELi2ELb0EN4cute5tupleIJNS5_1CILi128EEENS7_ILi64EEENS7_ILi192EEEEEELi192ENS_6half_tEfNS_4arch4Sm80ELb0ELb0ELb1ELb0ELb1ELb0ELb1ELb1EEENS1_21CollectiveEpilogueFwdINS6_IJS8_SA_S9_EEENS6_IJNS7_ILi1EEESI_SI_EEESC_SE_Li256ELb0ELb1ELb1ELb0EEENS1_19SingleTileSchedulerILb0ELb1ELb1ELi128EEEEEEEEEvNT_6ParamsE)
        .other          _ZN7cutlass13device_kernelIN5flash19enable_sm80_to_sm89INS1_16FlashAttnFwdSm80INS1_25CollectiveMainloopFwdSm80ILi8ELi2ELb0EN4cute5tupleIJNS5_1CILi128EEENS7_ILi64EEENS7_ILi192EEEEEELi192ENS_6half_tEfNS_4arch4Sm80ELb0ELb0ELb1ELb0ELb1ELb0ELb1ELb1EEENS1_21CollectiveEpilogueFwdINS6_IJS8_SA_S9_EEENS6_IJNS7_ILi1EEESI_SI_EEESC_SE_Li256ELb0ELb1ELb1ELb0EEENS1_19SingleTileSchedulerILb0ELb1ELb1ELi128EEEEEEEEEvNT_6ParamsE,@"STO_CUDA_ENTRY STV_DEFAULT"
_ZN7cutlass13device_kernelIN5flash19enable_sm80_to_sm89INS1_16FlashAttnFwdSm80INS1_25CollectiveMainloopFwdSm80ILi8ELi2ELb0EN4cute5tupleIJNS5_1CILi128EEENS7_ILi64EEENS7_ILi192EEEEEELi192ENS_6half_tEfNS_4arch4Sm80ELb0ELb0ELb1ELb0ELb1ELb0ELb1ELb1EEENS1_21CollectiveEpilogueFwdINS6_IJS8_SA_S9_EEENS6_IJNS7_ILi1EEESI_SI_EEESC_SE_Li256ELb0ELb1ELb1ELb0EEENS1_19SingleTileSchedulerILb0ELb1ELb1ELi128EEEEEEEEEvNT_6ParamsE:
[----:B------:R-:W-:Y:S02]  /*0000*/  MOV R1, c[0x0][0x28] ;  /* 0x00000a0000017a02 */ /* 0x000fe40000000f00 */
[----:B------:R-:W1:Y:S04]  /*0010*/  S2R R6, SR_TID.X ;  /* 0x0000000000067919 */ /* 0x000e680000002100 */
[----:B------:R-:W2:Y:S04]  /*0020*/  S2R R3, SR_CTAID.Y ;  /* 0x0000000000037919 */ /* 0x000ea80000002600 */
[----:B------:R-:W3:Y:S01]  /*0030*/  S2R R0, SR_CTAID.Z ;  /* 0x0000000000007919 */ /* 0x000ee20000002700 */
[----:B-1----:R-:W-:-:S06]  /*0040*/  SHF.R.U32.HI R2, RZ, 0x5, R6 ;  /* 0x00000005ff027819 */ /* 0x002fcc0000011606 */
[----:B------:R-:W1:Y:S02]  /*0050*/  SHFL.IDX PT, R2, R2, RZ, 0x1f ;  /* 0x00001fff02027589 */ /* 0x000e6400000e0000 */
[----:B-1----:R-:W-:-:S13]  /*0060*/  ISETP.NE.AND P0, PT, R2, RZ, PT ;  /* 0x000000ff0200720c */ /* 0x002fda0003f05270 */
[----:B------:R-:W-:Y:S05]  /*0070*/  @!P0 BRA `(.L_x_1507) ;  /* 0x0000007000008947 */ /* 0x000fea0003800000 */
[----:B--23--:R-:W-:Y:S01]  /*0080*/  IMAD.MOV.U32 R2, RZ, RZ, c[0x0][0x550] ;  /* 0x00015400ff027624 */ /* 0x00cfe200078e00ff */
[----:B------:R-:W-:-:S04]  /*0090*/  MOV R204, R3 ;  /* 0x0000000300cc7202 */ /* 0x000fc80000000f00 */
[----:B------:R-:W-:-:S13]  /*00a0*/  ISETP.NE.AND P0, PT, R2, 0x1, PT ;  /* 0x000000010200780c */ /* 0x000fda0003f05270 */
[----:B------:R-:W-:Y:S05]  /*00b0*/  @!P0 BRA `(.L_x_1508) ;  /* 0x0000008000008947 */ /* 0x000fea0003800000 */
[----:B------:R-:W-:-:S05]  /*00c0*/  IMAD.HI.U32 R204, R3, c[0x0][0x554], RZ ;  /* 0x0001550003cc7a27 */ /* 0x000fca00078e00ff */
[----:B------:R-:W-:Y:S01]  /*00d0*/  SHF.R.U32.HI R204, RZ, c[0x0][0x558], R204 ;  /* 0x00015600ffcc7a19 */ /* 0x000fe200000116cc */
[----:B------:R-:W-:Y:S05]  /*00e0*/  BRA `(.L_x_1508) ;  /* 0x0000005000007947 */ /* 0x000fea0003800000 */
.L_x_1507:
[----:B--23--:R-:W-:Y:S01]  /*00f0*/  IMAD.MOV.U32 R2, RZ, RZ, c[0x0][0x550] ;  /* 0x00015400ff027624 */ /* 0x00cfe200078e00ff */
[----:B------:R-:W-:-:S04]  /*0100*/  MOV R204, R3 ;  /* 0x0000000300cc7202 */ /* 0x000fc80000000f00 */
[----:B------:R-:W-:-:S13]  /*0110*/  ISETP.NE.AND P0, PT, R2, 0x1, PT ;  /* 0x000000010200780c */ /* 0x000fda0003f05270 */
[----:B------:R-:W-:-:S05]  /*0120*/  @P0 IMAD.HI.U32 R2, R3, c[0x0][0x554], RZ ;  /* 0x0001550003020a27 */ /* 0x000fca00078e00ff */
[----:B------:R-:W-:Y:S02]  /*0130*/  @P0 SHF.R.U32.HI R204, RZ, c[0x0][0x558], R2 ;  /* 0x00015600ffcc0a19 */ /* 0x000fe40000011602 */
.L_x_1508:
[----:B------:R-:W-:Y:S02]  /*0140*/  ISETP.GE.AND P0, PT, R0, RZ, PT ;  /* 0x000000ff0000720c */ /* 0x000fe40003f06270 */
[----:B------:R-:W-:-:S05]  /*0150*/  IADD3 R2, -R204, RZ, RZ ;  /* 0x000000ffcc027210 */ /* 0x000fca0007ffe1ff */
[----:B------:R-:W-:-:S06]  /*0160*/  IMAD R5, R2, c[0x0][0x550], R3 ;  /* 0x0001540002057a24 */ /* 0x000fcc00078e0203 */
[----:B------:R-:W-:Y:S05]  /*0170*/  @!P0 EXIT ;  /* 0x000000000000894d */ /* 0x000fea0003800000 */
[----:B------:R-:W-:Y:S01]  /*0180*/  ISETP.NE.U32.AND P0, PT, RZ, c[0x0][0x370], PT ;  /* 0x0000dc00ff007a0c */ /* 0x000fe20003f05070 */
[----:B------:R-:W-:Y:S01]  /*0190*/  IMAD.MOV.U32 R203, RZ, RZ, RZ ;  /* 0x000000ffffcb7224 */ /* 0x000fe200078e00ff */
[----:B------:R-:W-:Y:S02]  /*01a0*/  ULDC.64 UR6, c[0x0][0x118] ;  /* 0x0000460000067ab9 */ /* 0x000fe40000000a00 */
[----:B------:R-:W-:-:S13]  /*01b0*/  ISETP.NE.AND.EX P0, PT, RZ, c[0x0][0x374], PT, P0 ;  /* 0x0000dd00ff007a0c */ /* 0x000fda0003f05300 */
[----:B------:R-:W-:-:S04]  /*01c0*/  @P0 IMAD.MOV.U32 R3, RZ, RZ, 0x4 ;  /* 0x00000004ff030424 */ /* 0x000fc800078e00ff */
[----:B------:R-:W-:-:S04]  /*01d0*/  @P0 IMAD.WIDE R8, R0, R3, c[0x0][0x370] ;  /* 0x0000dc0000080625 */ /* 0x000fc800078e0203 */
[----:B------:R-:W-:Y:S01]  /*01e0*/  IMAD.MOV.U32 R3, RZ, RZ, c[0x0][0x2ac] ;  /* 0x0000ab00ff037624 */ /* 0x000fe200078e00ff */
[----:B------:R1:W5:Y:S01]  /*01f0*/  @P0 LDG.E R203, [R8.64] ;  /* 0x0000000608cb0981 */ /* 0x000362000c1e1900 */
[----:B------:R-:W-:Y:S02]  /*0200*/  IMAD.MOV.U32 R7, RZ, RZ, RZ ;  /* 0x000000ffff077224 */ /* 0x000fe400078e00ff */
[----:B------:R-:W-:-:S05]  /*0210*/  IMAD R3, R3, c[0x0][0x1d0], RZ ;  /* 0x0000740003037a24 */ /* 0x000fca00078e02ff */
[C---:B------:R-:W-:Y:S02]  /*0220*/  ISETP.GE.AND P0, PT, R3.reuse, 0x1, PT ;  /* 0x000000010300780c */ /* 0x040fe40003f06270 */
[----:B------:R-:W-:-:S04]  /*0230*/  IADD3 R2, R3, 0x3f, RZ ;  /* 0x0000003f03027810 */ /* 0x000fc80007ffe0ff */
[----:B------:R-:W-:-:S04]  /*0240*/  SHF.R.S32.HI R147, RZ, 0x1f, R2 ;  /* 0x0000001fff937819 */ /* 0x000fc80000011402 */
[----:B------:R-:W-:-:S04]  /*0250*/  LEA.HI R147, R147, R2, RZ, 0x6 ;  /* 0x0000000293937211 */ /* 0x000fc800078f30ff */
[----:B------:R-:W-:Y:S01]  /*0260*/  SHF.R.S32.HI R147, RZ, 0x6, R147 ;  /* 0x00000006ff937819 */ /* 0x000fe20000011493 */
[----:B------:R-:W-:Y:S05]  /*0270*/  @!P0 BRA `(.L_x_1509) ;  /* 0x000001c000008947 */ /* 0x000fea0003800000 */
[----:B-1----:R-:W-:-:S04]  /*0280*/  SHF.R.U32.HI R8, RZ, 0x10, R5 ;  /* 0x00000010ff087819 */ /* 0x002fc80000011605 */
[----:B------:R-:W-:-:S04]  /*0290*/  ISETP.NE.AND P0, PT, R8, RZ, PT ;  /* 0x000000ff0800720c */ /* 0x000fc80003f05270 */
[----:B------:R-:W-:-:S04]  /*02a0*/  SEL R8, R8, c[0x0][0x338], P0 ;  /* 0x0000ce0008087a07 */ /* 0x000fc80000000000 */
[-C--:B------:R-:W-:Y:S02]  /*02b0*/  IABS R9, R8.reuse ;  /* 0x0000000800097213 */ /* 0x080fe40000000000 */
[----:B------:R-:W-:Y:S02]  /*02c0*/  IADD3 R11, R147, -0x1, R8 ;  /* 0xffffffff930b7810 */ /* 0x000fe40007ffe008 */
[----:B------:R-:W1:Y:S01]  /*02d0*/  I2F.RP R10, R9 ;  /* 0x00000009000a7306 */ /* 0x000e620000209400 */
[----:B------:R-:W-:-:S05]  /*02e0*/  IABS R2, R8 ;  /* 0x0000000800027213 */ /* 0x000fca0000000000 */
[----:B------:R-:W-:Y:S02]  /*02f0*/  IMAD.MOV R2, RZ, RZ, -R2 ;  /* 0x000000ffff027224 */ /* 0x000fe400078e0a02 */
[----:B-1----:R-:W1:Y:S02]  /*0300*/  MUFU.RCP R12, R10 ;  /* 0x0000000a000c7308 */ /* 0x002e640000001000 */
[----:B-1----:R-:W-:-:S06]  /*0310*/  IADD3 R12, R12, 0xffffffe, RZ ;  /* 0x0ffffffe0c0c7810 */ /* 0x002fcc0007ffe0ff */
[----:B------:R-:W1:Y:S02]  /*0320*/  F2I.FTZ.U32.TRUNC.NTZ R13, R12 ;  /* 0x0000000c000d7305 */ /* 0x000e64000021f000 */
[--C-:B-1----:R-:W-:Y:S02]  /*0330*/  IMAD.MOV R4, RZ, RZ, -R13.reuse ;  /* 0x000000ffff047224 */ /* 0x102fe400078e0a0d */
[----:B------:R-:W-:Y:S02]  /*0340*/  IMAD.MOV.U32 R12, RZ, RZ, RZ ;  /* 0x000000ffff0c7224 */ /* 0x000fe400078e00ff */
[----:B------:R-:W-:Y:S01]  /*0350*/  IMAD R7, R4, R9, RZ ;  /* 0x0000000904077224 */ /* 0x000fe200078e02ff */
[----:B------:R-:W-:Y:S02]  /*0360*/  IABS R4, R11 ;  /* 0x0000000b00047213 */ /* 0x000fe40000000000 */
[----:B------:R-:W-:Y:S01]  /*0370*/  LOP3.LUT R11, R11, R8, RZ, 0x3c, !PT ;  /* 0x000000080b0b7212 */ /* 0x000fe200078e3cff */
[----:B------:R-:W-:-:S03]  /*0380*/  IMAD.HI.U32 R7, R13, R7, R12 ;  /* 0x000000070d077227 */ /* 0x000fc600078e000c */
[----:B------:R-:W-:-:S03]  /*0390*/  ISETP.GE.AND P1, PT, R11, RZ, PT ;  /* 0x000000ff0b00720c */ /* 0x000fc60003f26270 */
        /* <DEDUP_REMOVED lines=10> */
.L_x_1509:
[----:B------:R-:W-:Y:S01]  /*0440*/  LOP3.LUT R196, R5, 0xffff, RZ, 0xc0, !PT ;  /* 0x0000ffff05c47812 */ /* 0x000fe200078ec0ff */
[----:B------:R-:W-:Y:S01]  /*0450*/  IMAD.MOV.U32 R5, RZ, RZ, RZ ;  /* 0x000000ffff057224 */ /* 0x000fe200078e00ff */
[----:B------:R-:W-:Y:S01]  /*0460*/  PLOP3.LUT P2, PT, PT, PT, PT, 0x80, 0x0 ;  /* 0x000000000000781c */ /* 0x000fe20003f4f070 */
[----:B------:R-:W-:Y:S01]  /*0470*/  CS2R R96, SRZ ;  /* 0x0000000000607805 */ /* 0x000fe2000001ff00 */
[----:B------:R-:W-:Y:S01]  /*0480*/  CS2R R94, SRZ ;  /* 0x00000000005e7805 */ /* 0x000fe2000001ff00 */
[----:B------:R-:W-:Y:S01]  /*0490*/  IMAD R196, R196, R7, RZ ;  /* 0x00000007c4c47224 */ /* 0x000fe200078e02ff */
[----:B------:R-:W-:Y:S01]  /*04a0*/  CS2R R92, SRZ ;  /* 0x00000000005c7805 */ /* 0x000fe2000001ff00 */
        /* <DEDUP_REMOVED lines=8> */
[----:B------:R-:W-:Y:S01]  /*0530*/  IMAD.MOV.U32 R2, RZ, RZ, RZ ;  /* 0x000000ffff027224 */ /* 0x000fe200078e00ff */
        /* <DEDUP_REMOVED lines=44> */
[----:B------:R-:W-:-:S06]  /*0800*/  @P2 IMAD.WIDE R210, R0, R5, c[0x0][0x340] ;  /* 0x0000d00000d22625 */ /* 0x000fcc00078e0205 */
[----:B------:R2:W5:Y:S01]  /*0810*/  @P2 LDG.E R210, [R210.64] ;  /* 0x00000006d2d22981 */ /* 0x000562000c1e1900 */
[----:B------:R-:W-:Y:S01]  /*0820*/  SHF.R.S32.HI R11, RZ, 0x1f, R6 ;  /* 0x0000001fff0b7819 */ /* 0x000fe20000011406 */
[----:B------:R-:W-:Y:S01]  /*0830*/  IMAD.MOV.U32 R2, RZ, RZ, c[0x0][0x2c4] ;  /* 0x0000b100ff027624 */ /* 0x000fe200078e00ff */
[----:B------:R-:W-:Y:S01]  /*0840*/  SHF.R.S32.HI R7, RZ, 0x1f, R204 ;  /* 0x0000001fff077819 */ /* 0x000fe200000114cc */
[----:B-1----:R-:W1:Y:S01]  /*0850*/  S2R R9, SR_CTAID.X ;  /* 0x0000000000097919 */ /* 0x002e620000002500 */
[-C--:B------:R-:W-:Y:S01]  /*0860*/  LEA.HI R4, R11, R6.reuse, RZ, 0x3 ;  /* 0x000000060b047211 */ /* 0x080fe200078f18ff */
[----:B------:R-:W-:Y:S01]  /*0870*/  IMAD.WIDE.U32 R14, R204, c[0x0][0x1b8], RZ ;  /* 0x00006e00cc0e7a25 */ /* 0x000fe200078e00ff */
[----:B------:R-:W-:Y:S01]  /*0880*/  ISETP.NE.AND P0, PT, R2, 0x1, PT ;  /* 0x000000010200780c */ /* 0x000fe20003f05270 */
[----:B------:R-:W-:Y:S01]  /*0890*/  ULDC UR5, c[0x0][0x2c4] ;  /* 0x0000b10000057ab9 */ /* 0x000fe20000000800 */
[----:B------:R-:W-:Y:S01]  /*08a0*/  LOP3.LUT R5, R4, 0xfffffff8, RZ, 0xc0, !PT ;  /* 0xfffffff804057812 */ /* 0x000fe200078ec0ff */
[----:B------:R-:W-:Y:S01]  /*08b0*/  IMAD R7, R7, c[0x0][0x1b8], RZ ;  /* 0x00006e0007077a24 */ /* 0x000fe200078e02ff */
[----:B------:R-:W-:Y:S01]  /*08c0*/  SHF.R.S32.HI R4, RZ, 0x3, R4 ;  /* 0x00000003ff047819 */ /* 0x000fe20000011404 */
[----:B------:R-:W-:Y:S01]  /*08d0*/  ULDC UR4, c[0x0][0x168] ;  /* 0x00005a0000047ab9 */ /* 0x000fe20000000800 */
[----:B------:R-:W-:Y:S01]  /*08e0*/  LEA.HI R18, R11, R6, RZ, 0x6 ;  /* 0x000000060b127211 */ /* 0x000fe200078f30ff */
[----:B------:R-:W-:Y:S01]  /*08f0*/  IMAD.IADD R8, R6, 0x1, -R5 ;  /* 0x0000000106087824 */ /* 0x000fe200078e0a05 */
[----:B------:R-:W-:Y:S01]  /*0900*/  SHF.R.S32.HI R5, RZ, 0x1f, R0 ;  /* 0x0000001fff057819 */ /* 0x000fe20000011400 */
[----:B------:R-:W-:Y:S01]  /*0910*/  IMAD R7, R204, c[0x0][0x1bc], R7 ;  /* 0x00006f00cc077a24 */ /* 0x000fe200078e0207 */
[----:B------:R-:W-:Y:S01]  /*0920*/  UIMAD UR4, UR5, UR4, URZ ;  /* 0x00000004050472a4 */ /* 0x000fe2000f8e023f */
[----:B------:R-:W-:Y:S01]  /*0930*/  IMAD R202, R8, 0x20, R4 ;  /* 0x0000002008ca7824 */ /* 0x000fe200078e0204 */
[----:B------:R-:W-:Y:S01]  /*0940*/  BSSY B0, `(.L_x_1511) ;  /* 0x0000041000007945 */ /* 0x000fe20003800000 */
[----:B------:R-:W-:-:S02]  /*0950*/  IMAD.IADD R15, R15, 0x1, R7 ;  /* 0x000000010f0f7824 */ /* 0x000fc400078e0207 */
[----:B------:R-:W-:Y:S02]  /*0960*/  IMAD R5, R5, c[0x0][0x1c0], RZ ;  /* 0x0000700005057a24 */ /* 0x000fe400078e02ff */
[----:B------:R-:W-:-:S04]  /*0970*/  IMAD.WIDE.U32 R14, R0, c[0x0][0x1c0], R14 ;  /* 0x00007000000e7a25 */ /* 0x000fc800078e000e */
[C---:B-1----:R-:W-:Y:S01]  /*0980*/  IMAD R13, R9.reuse, 0x80, R202 ;  /* 0x00000080090d7824 */ /* 0x042fe200078e02ca */
[----:B------:R-:W-:Y:S01]  /*0990*/  LEA R9, R9, R4, 0x7 ;  /* 0x0000000409097211 */ /* 0x000fe200078e38ff */
[----:B------:R-:W-:Y:S02]  /*09a0*/  IMAD R5, R0, c[0x0][0x1c4], R5 ;  /* 0x0000710000057a24 */ /* 0x000fe400078e0205 */
[----:B------:R-:W-:Y:S01]  /*09b0*/  @P0 IMAD.HI.U32 R2, R13, c[0x0][0x2c8], RZ ;  /* 0x0000b2000d020a27 */ /* 0x000fe200078e00ff */
[----:B------:R-:W-:-:S03]  /*09c0*/  ISETP.GE.AND P1, PT, R9, UR4, PT ;  /* 0x0000000409007c0c */ /* 0x000fc6000bf26270 */
[----:B------:R-:W-:Y:S01]  /*09d0*/  IMAD.MOV.U32 R10, RZ, RZ, R13 ;  /* 0x000000ffff0a7224 */ /* 0x000fe200078e000d */
[----:B------:R-:W-:Y:S01]  /*09e0*/  @P0 SHF.R.U32.HI R10, RZ, c[0x0][0x2cc], R2 ;  /* 0x0000b300ff0a0a19 */ /* 0x000fe20000011602 */
[----:B------:R-:W-:Y:S02]  /*09f0*/  IMAD.IADD R15, R15, 0x1, R5 ;  /* 0x000000010f0f7824 */ /* 0x000fe400078e0205 */
[----:B------:R-:W-:Y:S01]  /*0a00*/  IMAD.SHL.U32 R16, R4, 0x40, RZ ;  /* 0x0000004004107824 */ /* 0x000fe200078e00ff */
[--C-:B------:R-:W-:Y:S01]  /*0a10*/  SHF.R.S32.HI R7, RZ, 0x1f, R10.reuse ;  /* 0x0000001fff077819 */ /* 0x100fe2000001140a */
[----:B------:R-:W-:Y:S02]  /*0a20*/  IMAD.MOV R2, RZ, RZ, -R10 ;  /* 0x000000ffff027224 */ /* 0x000fe400078e0a0a */
[----:B------:R-:W-:Y:S01]  /*0a30*/  IMAD.WIDE.U32 R14, R10, c[0x0][0x1b0], R14 ;  /* 0x00006c000a0e7a25 */ /* 0x000fe200078e000e */
[----:B------:R-:W-:-:S03]  /*0a40*/  LOP3.LUT R16, R16, 0x1c0, RZ, 0xc0, !PT ;  /* 0x000001c010107812 */ /* 0x000fc600078ec0ff */
[----:B------:R-:W-:Y:S02]  /*0a50*/  IMAD R7, R7, c[0x0][0x1b0], RZ ;  /* 0x00006c0007077a24 */ /* 0x000fe400078e02ff */
[----:B------:R-:W-:Y:S02]  /*0a60*/  IMAD R2, R2, c[0x0][0x2c4], R13 ;  /* 0x0000b10002027a24 */ /* 0x000fe400078e020d */
[----:B------:R-:W-:Y:S01]  /*0a70*/  IMAD R7, R10, c[0x0][0x1b4], R7 ;  /* 0x00006d000a077a24 */ /* 0x000fe200078e0207 */
[----:B------:R-:W-:Y:S01]  /*0a80*/  LEA.HI R10, R11, R6, RZ, 0x4 ;  /* 0x000000060b0a7211 */ /* 0x000fe200078f20ff */
[----:B------:R-:W-:Y:S01]  /*0a90*/  IMAD.SHL.U32 R149, R8, 0x8, RZ ;  /* 0x0000000808957824 */ /* 0x000fe200078e00ff */
[----:B------:R-:W-:Y:S01]  /*0aa0*/  SHF.R.S32.HI R5, RZ, 0x1f, R2 ;  /* 0x0000001fff057819 */ /* 0x000fe20000011402 */
[----:B------:R-:W-:Y:S01]  /*0ab0*/  IMAD.SHL.U32 R18, R18, 0x8, RZ ;  /* 0x0000000812127824 */ /* 0x000fe200078e00ff */
[----:B------:R-:W-:Y:S02]  /*0ac0*/  IADD3 R15, R15, R7, RZ ;  /* 0x000000070f0f7210 */ /* 0x000fe40007ffe0ff */
[----:B------:R-:W-:Y:S01]  /*0ad0*/  LOP3.LUT R201, R16, 0x38, R149, 0xf8, !PT ;  /* 0x0000003810c97812 */ /* 0x000fe200078ef895 */
[----:B------:R-:W-:Y:S01]  /*0ae0*/  IMAD R5, R5, c[0x0][0x1a8], RZ ;  /* 0x00006a0005057a24 */ /* 0x000fe200078e02ff */
[----:B------:R-:W-:Y:S01]  /*0af0*/  ISETP.GE.AND P5, PT, R149, c[0x0][0x198], PT ;  /* 0x0000660095007a0c */ /* 0x000fe20003fa6270 */
[----:B------:R-:W-:-:S04]  /*0b00*/  IMAD.WIDE.U32 R12, R2, c[0x0][0x1a8], R14 ;  /* 0x00006a00020c7a25 */ /* 0x000fc800078e000e */
[----:B------:R-:W-:Y:S01]  /*0b10*/  IMAD R5, R2, c[0x0][0x1ac], R5 ;  /* 0x00006b0002057a24 */ /* 0x000fe200078e0205 */
[----:B------:R-:W-:-:S03]  /*0b20*/  LEA R14, P0, R12, c[0x0][0x160], 0x1 ;  /* 0x000058000c0e7a11 */ /* 0x000fc600078008ff */
[----:B------:R-:W-:Y:S01]  /*0b30*/  IMAD.IADD R5, R13, 0x1, R5 ;  /* 0x000000010d057824 */ /* 0x000fe200078e0205 */
[----:B------:R-:W-:-:S04]  /*0b40*/  IADD3 R13, R149, 0x40, RZ ;  /* 0x00000040950d7810 */ /* 0x000fc80007ffe0ff */
[----:B------:R-:W-:Y:S02]  /*0b50*/  LEA.HI.X R2, R12, c[0x0][0x164], R5, 0x1, P0 ;  /* 0x000059000c027a11 */ /* 0x000fe400000f0c05 */
[----:B------:R-:W-:Y:S02]  /*0b60*/  LOP3.LUT R5, R10, 0xfffffff0, RZ, 0xc0, !PT ;  /* 0xfffffff00a057812 */ /* 0x000fe400078ec0ff */
[----:B------:R-:W-:Y:S01]  /*0b70*/  SHF.R.U32.HI R12, RZ, 0x3, R16 ;  /* 0x00000003ff0c7819 */ /* 0x000fe20000011610 */
[----:B------:R2:W1:Y:S01]  /*0b80*/  SHFL.IDX PT, R17, R2, RZ, 0x181f ;  /* 0x00181fff02117589 */ /* 0x00046200000e0000 */
[----:B------:R-:W-:Y:S01]  /*0b90*/  LOP3.LUT P0, RZ, R8, 0x2, RZ, 0xc0, !PT ;  /* 0x0000000208ff7812 */ /* 0x000fe2000780c0ff */
[----:B------:R-:W-:Y:S01]  /*0ba0*/  IMAD.IADD R20, R6, 0x1, -R5 ;  /* 0x0000000106147824 */ /* 0x000fe200078e0a05 */
[----:B------:R-:W-:Y:S01]  /*0bb0*/  LOP3.LUT R201, R201, R12, RZ, 0x3c, !PT ;  /* 0x0000000cc9c97212 */ /* 0x000fe200078e3cff */
[----:B------:R2:W3:Y:S01]  /*0bc0*/  SHFL.IDX PT, R16, R14, RZ, 0x181f ;  /* 0x00181fff0e107589 */ /* 0x0004e200000e0000 */
[----:B------:R-:W-:-:S02]  /*0bd0*/  IADD3 R12, R149, 0x80, RZ ;  /* 0x00000080950c7810 */ /* 0x000fc40007ffe0ff */
[----:B------:R-:W-:Y:S02]  /*0be0*/  SHF.R.S32.HI R7, RZ, 0x1f, R20 ;  /* 0x0000001fff077819 */ /* 0x000fe40000011414 */
[----:B------:R-:W-:Y:S02]  /*0bf0*/  ISETP.GE.AND P4, PT, R13, c[0x0][0x198], PT ;  /* 0x000066000d007a0c */ /* 0x000fe40003f86270 */
[----:B------:R-:W-:Y:S02]  /*0c00*/  LEA.HI R7, R7, R20, RZ, 0x3 ;  /* 0x0000001407077211 */ /* 0x000fe400078f18ff */
[----:B------:R-:W-:Y:S02]  /*0c10*/  ISETP.GE.AND P3, PT, R12, c[0x0][0x198], PT ;  /* 0x000066000c007a0c */ /* 0x000fe40003f66270 */
[----:B------:R-:W-:Y:S02]  /*0c20*/  LOP3.LUT R5, R7, 0xfffffff8, RZ, 0xc0, !PT ;  /* 0xfffffff807057812 */ /* 0x000fe400078ec0ff */
[----:B------:R-:W-:-:S03]  /*0c30*/  LOP3.LUT R201, R201, 0xfffffe00, R18, 0xf8, !PT ;  /* 0xfffffe00c9c97812 */ /* 0x000fc600078ef812 */
[----:B------:R-:W-:Y:S02]  /*0c40*/  IMAD.IADD R5, R20, 0x1, -R5 ;  /* 0x0000000114057824 */ /* 0x000fe400078e0a05 */
[----:B------:R-:W-:Y:S01]  /*0c50*/  @!P2 IMAD.MOV.U32 R210, RZ, RZ, R0 ;  /* 0x000000ffffd2a224 */ /* 0x000fe200078e0000 */
        /* <DEDUP_REMOVED lines=15> */
.L_x_1512:
[----:B-123--:R-:W-:Y:S05]  /*0d50*/  BSYNC B0 ;  /* 0x0000000000007941 */ /* 0x00efea0003800000 */
.L_x_1511:
        /* <DEDUP_REMOVED lines=20> */
.L_x_1514:
[----:B------:R-:W-:Y:S05]  /*0ea0*/  BSYNC B0 ;  /* 0x0000000000007941 */ /* 0x000fea0003800000 */
.L_x_1513:
[----:B------:R-:W-:Y:S01]  /*0eb0*/  IADD3 R0, R9, 0x40, RZ ;  /* 0x0000004009007810 */ /* 0x000fe20007ffe0ff */
[----:B--2---:R2:W4:Y:S01]  /*0ec0*/  SHFL.IDX PT, R19, R2, 0x2, 0x181f ;  /* 0x00581f0002137f89 */ /* 0x00452200000e0000 */
        /* <DEDUP_REMOVED lines=18> */
.L_x_1516:
[----:B------:R-:W-:Y:S05]  /*0ff0*/  BSYNC B0 ;  /* 0x0000000000007941 */ /* 0x000fea0003800000 */
.L_x_1515:
[----:B------:R-:W-:Y:S01]  /*1000*/  IMAD.MOV.U32 R197, RZ, RZ, c[0x0][0x2b8] ;  /* 0x0000ae00ffc57624 */ /* 0x000fe200078e00ff */
[----:B------:R-:W-:Y:S01]  /*1010*/  IADD3 R0, R147, -0x1, RZ ;  /* 0xffffffff93007810 */ /* 0x000fe20007ffe0ff */
[----:B---3--:R3:W-:Y:S01]  /*1020*/  SHFL.IDX PT, R22, R14, 0x3, 0x181f ;  /* 0x00781f000e167f89 */ /* 0x0087e200000e0000 */
[----:B------:R-:W-:Y:S01]  /*1030*/  IADD3 R9, R9, 0x60, RZ ;  /* 0x0000006009097810 */ /* 0x000fe20007ffe0ff */
[----:B------:R-:W-:Y:S01]  /*1040*/  IMAD.MOV.U32 R199, RZ, RZ, RZ ;  /* 0x000000ffffc77224 */ /* 0x000fe200078e00ff */
[----:B------:R-:W-:Y:S01]  /*1050*/  ISETP.NE.AND P6, PT, R197, 0x1, PT ;  /* 0x00000001c500780c */ /* 0x000fe20003fc5270 */
[----:B------:R1:W2:Y:S01]  /*1060*/  SHFL.IDX PT, R23, R2, 0x3, 0x181f ;  /* 0x00781f0002177f89 */ /* 0x0002a200000e0000 */
[----:B------:R-:W-:Y:S01]  /*1070*/  IMAD R200, R0, 0x40, R202 ;  /* 0x0000004000c87824 */ /* 0x000fe200078e02ca */
[----:B------:R-:W-:Y:S01]  /*1080*/  ISETP.GE.AND P1, PT, R9, UR4, PT ;  /* 0x0000000409007c0c */ /* 0x000fe2000bf26270 */
[----:B------:R-:W-:Y:S01]  /*1090*/  IMAD.SHL.U32 R9, R201, 0x2, RZ ;  /* 0x00000002c9097824 */ /* 0x000fe200078e00ff */
[----:B------:R-:W-:-:S02]  /*10a0*/  SHF.R.S32.HI R134, RZ, 0x1f, R13 ;  /* 0x0000001fff867819 */ /* 0x000fc4000001140d */
[C---:B------:R-:W-:Y:S01]  /*10b0*/  ISETP.GE.AND P2, PT, R200.reuse, R3, PT ;  /* 0x00000003c800720c */ /* 0x040fe20003f46270 */
[----:B-----5:R-:W-:Y:S01]  /*10c0*/  IMAD.IADD R200, R200, 0x1, R203 ;  /* 0x00000001c8c87824 */ /* 0x020fe200078e02cb */
[----:B------:R-:W-:Y:S02]  /*10d0*/  SHF.R.S32.HI R15, RZ, 0x1f, R12 ;  /* 0x0000001fff0f7819 */ /* 0x000fe4000001140c */
[----:B------:R-:W-:Y:S02]  /*10e0*/  LEA.HI R134, R134, R13, RZ, 0x3 ;  /* 0x0000000d86867211 */ /* 0x000fe400078f18ff */
[----:B------:R-:W-:Y:S02]  /*10f0*/  SHF.R.S32.HI R195, RZ, 0x1f, R210 ;  /* 0x0000001fffc37819 */ /* 0x000fe400000114d2 */
[----:B------:R-:W-:Y:S02]  /*1100*/  LOP3.LUT R134, R134, 0xfffffff8, RZ, 0xc0, !PT ;  /* 0xfffffff886867812 */ /* 0x000fe400078ec0ff */
[----:B------:R-:W-:Y:S01]  /*1110*/  ISETP.GT.OR P2, PT, R202, 0x3f, P2 ;  /* 0x0000003fca00780c */ /* 0x000fe20001744670 */
[----:B------:R-:W-:-:S02]  /*1120*/  IMAD R195, R195, c[0x0][0x2b0], RZ ;  /* 0x0000ac00c3c37a24 */ /* 0x000fc400078e02ff */
[----:B-123--:R-:W-:Y:S02]  /*1130*/  IMAD.MOV.U32 R14, RZ, RZ, R200 ;  /* 0x000000ffff0e7224 */ /* 0x00efe400078e00c8 */
[----:B------:R-:W-:Y:S01]  /*1140*/  IMAD R195, R210, c[0x0][0x2b4], R195 ;  /* 0x0000ad00d2c37a24 */ /* 0x000fe200078e02c3 */
[----:B------:R-:W-:Y:S01]  /*1150*/  P2R R2, PR, RZ, 0x40 ;  /* 0x00000040ff027803 */ /* 0x000fe20000000000 */
[----:B------:R-:W-:-:S04]  /*1160*/  @!P1 IMAD.WIDE R24, R149, 0x2, R22 ;  /* 0x0000000295189825 */ /* 0x000fc800078e0216 */
[----:B------:R-:W-:Y:S01]  /*1170*/  @P6 IMAD.HI.U32 R2, R200, c[0x0][0x2bc], RZ ;  /* 0x0000af00c8026a27 */ /* 0x000fe200078e00ff */
[----:B------:R-:W-:Y:S01]  /*1180*/  @!PT LDS RZ, [RZ] ;  /* 0x00000000fffff984 */ /* 0x000fe20000000800 */
[----:B------:R1:W-:Y:S03]  /*1190*/  @!P1 LDGSTS.E.BYPASS.LTC128B.128 [R9+0x1b100], [R24.64], !P5 ;  /* 0x1b10000018099fae */ /* 0x0003e6000e901d46 */
[----:B----4-:R-:W-:Y:S01]  /*11a0*/  @!P1 IMAD.WIDE R18, R134, 0x2, R22 ;  /* 0x0000000286129825 */ /* 0x010fe200078e0216 */
[----:B------:R-:W-:Y:S02]  /*11b0*/  @P6 SHF.R.U32.HI R14, RZ, c[0x0][0x2c0], R2 ;  /* 0x0000b000ff0e6a19 */ /* 0x000fe40000011602 */
[----:B------:R-:W-:Y:S01]  /*11c0*/  LEA.HI R2, R15, R12, RZ, 0x3 ;  /* 0x0000000c0f027211 */ /* 0x000fe200078f18ff */
[----:B------:R-:W-:Y:S01]  /*11d0*/  IMAD.WIDE.U32 R210, R210, c[0x0][0x2b0], RZ ;  /* 0x0000ac00d2d27a25 */ /* 0x000fe200078e00ff */
[----:B------:R2:W-:Y:S02]  /*11e0*/  @!P1 LDGSTS.E.BYPASS.LTC128B.128 [R9+0x1f100], [R18.64], !P4 ;  /* 0x1f10000012099fae */ /* 0x0005e4000e101d46 */
[----:B------:R-:W-:Y:S01]  /*11f0*/  LOP3.LUT R2, R2, 0xfffffff8, RZ, 0xc0, !PT ;  /* 0xfffffff802027812 */ /* 0x000fe200078ec0ff */
[----:B------:R-:W-:Y:S01]  /*1200*/  IMAD.IADD R195, R211, 0x1, R195 ;  /* 0x00000001d3c37824 */ /* 0x000fe200078e02c3 */
[----:B------:R-:W-:-:S03]  /*1210*/  @!P2 IADD3 R16, P5, R14, R210, RZ ;  /* 0x000000d20e10a210 */ /* 0x000fc60007fbe0ff */
[----:B------:R-:W-:Y:S01]  /*1220*/  @!P1 IMAD.WIDE R22, R2, 0x2, R22 ;  /* 0x0000000202169825 */ /* 0x000fe200078e0216 */
[----:B------:R-:W-:Y:S02]  /*1230*/  @!P2 LEA.HI.X.SX32 R15, R14, R195, 0x1, P5 ;  /* 0x000000c30e0fa211 */ /* 0x000fe400028f0eff */
[C---:B------:R-:W-:Y:S02]  /*1240*/  @!P2 LEA R20, P4, R16.reuse, c[0x0][0x2a0], 0x2 ;  /* 0x0000a8001014aa11 */ /* 0x040fe400078810ff */
[----:B------:R3:W-:Y:S02]  /*1250*/  @!P1 LDGSTS.E.BYPASS.LTC128B.128 [R9+0x23100], [R22.64], !P3 ;  /* 0x2310000016099fae */ /* 0x0007e4000d901d46 */
[----:B------:R-:W-:Y:S02]  /*1260*/  @!P2 LEA.HI.X R21, R16, c[0x0][0x2a4], R15, 0x2, P4 ;  /* 0x0000a9001015aa11 */ /* 0x000fe400020f140f */
[----:B------:R-:W0:Y:S04]  /*1270*/  LDGDEPBAR ;  /* 0x00000000000079af */ /* 0x000e280000000000 */
[----:B------:R-:W-:Y:S06]  /*1280*/  BAR.SYNC.DEFER_BLOCKING 0x0 ;  /* 0x0000000000007b1d */ /* 0x000fec0000010000 */
[----:B------:R4:W3:Y:S01]  /*1290*/  @!P2 LDG.E R199, [R20.64] ;  /* 0x0000000614c7a981 */ /* 0x0008e2000c1e1900 */
[----:B------:R-:W-:Y:S01]  /*12a0*/  IMAD.MOV R15, RZ, RZ, -R14 ;  /* 0x000000ffff0f7224 */ /* 0x000fe200078e0a0e */
[----:B------:R-:W-:Y:S01]  /*12b0*/  SHF.R.S32.HI R193, RZ, 0x1f, R204 ;  /* 0x0000001fffc17819 */ /* 0x000fe200000114cc */
[----:B------:R-:W-:Y:S01]  /*12c0*/  IMAD.WIDE.U32 R208, R204, c[0x0][0x1e8], RZ ;  /* 0x00007a00ccd07a25 */ /* 0x000fe200078e00ff */
[----:B------:R-:W-:-:S02]  /*12d0*/  ISETP.GE.AND P5, PT, R149, c[0x0][0x1d4], PT ;  /* 0x0000750095007a0c */ /* 0x000fc40003fa6270 */
[----:B------:R-:W-:Y:S01]  /*12e0*/  ISETP.GE.AND P4, PT, R13, c[0x0][0x1d4], PT ;  /* 0x000075000d007a0c */ /* 0x000fe20003f86270 */
[----:B------:R-:W-:Y:S01]  /*12f0*/  IMAD R200, R15, c[0x0][0x2b8], R200 ;  /* 0x0000ae000fc87a24 */ /* 0x000fe200078e02c8 */
[----:B------:R-:W-:Y:S01]  /*1300*/  ISETP.GE.AND P6, PT, R12, c[0x0][0x1d4], PT ;  /* 0x000075000c007a0c */ /* 0x000fe20003fc6270 */
[----:B------:R-:W-:Y:S01]  /*1310*/  IMAD.WIDE.U32 R206, R204, c[0x0][0x210], RZ ;  /* 0x00008400ccce7a25 */ /* 0x000fe200078e00ff */
[----:B------:R-:W-:Y:S02]  /*1320*/  ISETP.GE.AND P3, PT, R149, c[0x0][0x1d4], PT ;  /* 0x0000750095007a0c */ /* 0x000fe40003f66270 */
[----:B------:R-:W-:Y:S01]  /*1330*/  SHF.R.S32.HI R17, RZ, 0x1f, R200 ;  /* 0x0000001fff117819 */ /* 0x000fe200000114c8 */
[C---:B------:R-:W-:Y:S01]  /*1340*/  IMAD.WIDE.U32 R14, R200.reuse, c[0x0][0x1e0], RZ ;  /* 0x00007800c80e7a25 */ /* 0x040fe200078e00ff */
[----:B------:R-:W-:Y:S02]  /*1350*/  SHF.R.S32.HI R144, RZ, 0x1f, R149 ;  /* 0x0000001fff907819 */ /* 0x000fe40000011495 */
[----:B------:R-:W-:Y:S01]  /*1360*/  SEL R146, RZ, 0x10, P6 ;  /* 0x00000010ff927807 */ /* 0x000fe20003000000 */
[----:B--2---:R-:W-:Y:S01]  /*1370*/  IMAD R19, R17, c[0x0][0x1e0], RZ ;  /* 0x0000780011137a24 */ /* 0x004fe200078e02ff */
[----:B------:R-:W-:Y:S01]  /*1380*/  IADD3 R198, R9, 0x100, RZ ;  /* 0x0000010009c67810 */ /* 0x000fe20007ffe0ff */
[----:B------:R-:W-:Y:S01]  /*1390*/  IMAD R17, R17, c[0x0][0x208], RZ ;  /* 0x0000820011117a24 */ /* 0x000fe200078e02ff */
[----:B------:R-:W-:Y:S01]  /*13a0*/  SHF.R.S32.HI R145, RZ, 0x1f, R134 ;  /* 0x0000001fff917819 */ /* 0x000fe20000011486 */
[C---:B------:R-:W-:Y:S01]  /*13b0*/  IMAD R18, R200.reuse, c[0x0][0x1e4], R19 ;  /* 0x00007900c8127a24 */ /* 0x040fe200078e0213 */
[----:B------:R-:W-:Y:S01]  /*13c0*/  SHF.R.S32.HI R133, RZ, 0x1f, R2 ;  /* 0x0000001fff857819 */ /* 0x000fe20000011402 */
[----:B------:R-:W-:-:S02]  /*13d0*/  IMAD R26, R200, c[0x0][0x20c], R17 ;  /* 0x00008300c81a7a24 */ /* 0x000fc400078e0211 */
[----:B------:R-:W-:Y:S02]  /*13e0*/  IMAD.IADD R19, R15, 0x1, R18 ;  /* 0x000000010f137824 */ /* 0x000fe400078e0212 */
[----:B------:R-:W-:Y:S02]  /*13f0*/  IMAD R15, R193, c[0x0][0x1e8], RZ ;  /* 0x00007a00c10f7a24 */ /* 0x000fe400078e02ff */
[----:B------:R-:W-:Y:S02]  /*1400*/  IMAD.MOV.U32 R18, RZ, RZ, R14 ;  /* 0x000000ffff127224 */ /* 0x000fe400078e000e */
[----:B------:R-:W-:Y:S02]  /*1410*/  IMAD R15, R204, c[0x0][0x1ec], R15 ;  /* 0x00007b00cc0f7a24 */ /* 0x000fe400078e020f */
[----:B----4-:R-:W-:-:S04]  /*1420*/  IMAD.WIDE.U32 R20, R200, c[0x0][0x208], RZ ;  /* 0x00008200c8147a25 */ /* 0x010fc800078e00ff */
[----:B------:R-:W-:Y:S02]  /*1430*/  IMAD.IADD R194, R209, 0x1, R15 ;  /* 0x00000001d1c27824 */ /* 0x000fe400078e020f */
[----:B------:R-:W-:Y:S02]  /*1440*/  IMAD.IADD R27, R21, 0x1, R26 ;  /* 0x00000001151b7824 */ /* 0x000fe400078e021a */
[----:B------:R-:W-:Y:S02]  /*1450*/  IMAD.MOV.U32 R26, RZ, RZ, R20 ;  /* 0x000000ffff1a7224 */ /* 0x000fe400078e0014 */
[----:B------:R-:W-:Y:S02]  /*1460*/  IMAD R193, R193, c[0x0][0x210], RZ ;  /* 0x00008400c1c17a24 */ /* 0x000fe400078e02ff */
[----:B------:R-:W-:Y:S02]  /*1470*/  IMAD R3, R0, -0x40, R3 ;  /* 0xffffffc000037824 */ /* 0x000fe400078e0203 */
[----:B------:R-:W-:-:S02]  /*1480*/  IMAD R193, R204, c[0x0][0x214], R193 ;  /* 0x00008500ccc17a24 */ /* 0x000fc400078e02c1 */
[----:B------:R-:W-:-:S04]  /*1490*/  IMAD.WIDE R212, R149, 0x2, RZ ;  /* 0x0000000295d47825 */ /* 0x000fc800078e02ff */
[----:B------:R-:W-:Y:S02]  /*14a0*/  IMAD.IADD R193, R207, 0x1, R193 ;  /* 0x00000001cfc17824 */ /* 0x000fe400078e02c1 */
[----:B------:R-:W-:Y:S01]  /*14b0*/  IMAD.MOV.U32 R189, RZ, RZ, 0x10 ;  /* 0x00000010ffbd7424 */ /* 0x000fe200078e00ff */
[----:B---3--:R-:W-:Y:S01]  /*14c0*/  SHF.R.S32.HI R16, RZ, 0x1f, R199 ;  /* 0x0000001fff107819 */ /* 0x008fe200000114c7 */
[----:B------:R-:W-:-:S04]  /*14d0*/  IMAD.WIDE.U32 R18, R199, c[0x0][0x1f0], R18 ;  /* 0x00007c00c7127a25 */ /* 0x000fc800078e0012 */
[----:B------:R-:W-:Y:S01]  /*14e0*/  IMAD R14, R16, c[0x0][0x1f0], RZ ;  /* 0x00007c00100e7a24 */ /* 0x000fe200078e02ff */
[----:B------:R-:W-:Y:S01]  /*14f0*/  IADD3 R15, P1, R208, R18, RZ ;  /* 0x00000012d00f7210 */ /* 0x000fe20007f3e0ff */
[----:B------:R-:W-:Y:S02]  /*1500*/  IMAD R16, R16, c[0x0][0x218], RZ ;  /* 0x0000860010107a24 */ /* 0x000fe400078e02ff */
[C---:B------:R-:W-:Y:S02]  /*1510*/  IMAD R17, R199.reuse, c[0x0][0x1f4], R14 ;  /* 0x00007d00c7117a24 */ /* 0x040fe400078e020e */
[----:B------:R-:W-:-:S03]  /*1520*/  IMAD.WIDE.U32 R26, R199, c[0x0][0x218], R26 ;  /* 0x00008600c71a7a25 */ /* 0x000fc600078e001a */
[----:B------:R-:W-:Y:S01]  /*1530*/  IADD3.X R18, R194, R19, R17, P1, !PT ;  /* 0x00000013c2127210 */ /* 0x000fe20000ffe411 */
[----:B------:R-:W-:Y:S01]  /*1540*/  IMAD R16, R199, c[0x0][0x21c], R16 ;  /* 0x00008700c7107a24 */ /* 0x000fe200078e0210 */
[----:B-1----:R-:W-:Y:S01]  /*1550*/  LEA R24, P1, R15, c[0x0][0x1c8], 0x1 ;  /* 0x000072000f187a11 */ /* 0x002fe200078208ff */
[----:B------:R-:W-:-:S03]  /*1560*/  IMAD.IADD R14, R3, 0x1, -R4 ;  /* 0x00000001030e7824 */ /* 0x000fc600078e0a04 */
[----:B------:R-:W-:Y:S01]  /*1570*/  LEA.HI.X R18, R15, c[0x0][0x1cc], R18, 0x1, P1 ;  /* 0x000073000f127a11 */ /* 0x000fe200008f0c12 */
[----:B------:R-:W-:Y:S01]  /*1580*/  SHFL.IDX PT, R22, R24, RZ, 0x181f ;  /* 0x00181fff18167589 */ /* 0x000fe200000e0000 */
[----:B------:R-:W-:Y:S02]  /*1590*/  IADD3 R15, P1, R206, R26, RZ ;  /* 0x0000001ace0f7210 */ /* 0x000fe40007f3e0ff */
[C---:B------:R-:W-:Y:S01]  /*15a0*/  ISETP.GE.AND P2, PT, R14.reuse, 0x1, PT ;  /* 0x000000010e00780c */ /* 0x040fe20003f46270 */
[----:B------:R-:W1:Y:S01]  /*15b0*/  SHFL.IDX PT, R23, R18, RZ, 0x181f ;  /* 0x00181fff12177589 */ /* 0x000e6200000e0000 */
[----:B------:R-:W-:Y:S02]  /*15c0*/  IADD3.X R26, R193, R27, R16, P1, !PT ;  /* 0x0000001bc11a7210 */ /* 0x000fe40000ffe410 */
[C---:B------:R-:W-:Y:S01]  /*15d0*/  LEA R16, P1, R15.reuse, c[0x0][0x1f8], 0x1 ;  /* 0x00007e000f107a11 */ /* 0x040fe200078208ff */
[----:B------:R-:W-:Y:S03]  /*15e0*/  SHFL.IDX PT, R20, R24, 0x1, 0x181f ;  /* 0x00381f0018147f89 */ /* 0x000fe600000e0000 */
[----:B------:R-:W-:Y:S01]  /*15f0*/  LEA.HI.X R15, R15, c[0x0][0x1fc], R26, 0x1, P1 ;  /* 0x00007f000f0f7a11 */ /* 0x000fe200008f0c1a */
[----:B------:R-:W2:Y:S01]  /*1600*/  SHFL.IDX PT, R21, R18, 0x1, 0x181f ;  /* 0x00381f0012157f89 */ /* 0x000ea200000e0000 */
[----:B------:R-:W-:-:S03]  /*1610*/  ISETP.GT.AND P1, PT, R14, 0x20, PT ;  /* 0x000000200e00780c */ /* 0x000fc60003f24270 */
[----:B------:R-:W3:Y:S04]  /*1620*/  SHFL.IDX PT, R17, R16, RZ, 0x181f ;  /* 0x00181fff10117589 */ /* 0x000ee800000e0000 */
[----:B------:R-:W4:Y:S04]  /*1630*/  SHFL.IDX PT, R19, R15, RZ, 0x181f ;  /* 0x00181fff0f137589 */ /* 0x000f2800000e0000 */
[----:B------:R-:W-:Y:S01]  /*1640*/  SHFL.IDX PT, R15, R15, 0x1, 0x181f ;  /* 0x00381f000f0f7f89 */ /* 0x000fe200000e0000 */
[----:B-1----:R-:W-:-:S04]  /*1650*/  @P2 IMAD.WIDE R34, R149, 0x2, R22 ;  /* 0x0000000295222825 */ /* 0x002fc800078e0216 */
[--C-:B------:R-:W-:Y:S01]  /*1660*/  @P2 IMAD.WIDE R32, R134, 0x2, R22.reuse ;  /* 0x0000000286202825 */ /* 0x100fe200078e0216 */
[----:B------:R1:W-:Y:S03]  /*1670*/  @P2 LDGSTS.E.BYPASS.LTC128B.128 [R9+0xc100], [R34.64], !P5 ;  /* 0x0c10000022092fae */ /* 0x0003e6000e901d46 */
[----:B------:R-:W-:Y:S01]  /*1680*/  @P2 IMAD.WIDE R26, R2, 0x2, R22 ;  /* 0x00000002021a2825 */ /* 0x000fe200078e0216 */
[----:B------:R1:W-:Y:S03]  /*1690*/  @P2 LDGSTS.E.BYPASS.LTC128B.128 [R9+0xe100], [R32.64], !P4 ;  /* 0x0e10000020092fae */ /* 0x0003e6000e101d46 */
[----:B--2---:R-:W-:Y:S01]  /*16a0*/  @P1 IMAD.WIDE R24, R149, 0x2, R20 ;  /* 0x0000000295181825 */ /* 0x004fe200078e0214 */
[----:B------:R2:W-:Y:S01]  /*16b0*/  @P2 LDGSTS.E.BYPASS.LTC128B.128 [R9+0x10100], [R26.64], !P6 ;  /* 0x101000001a092fae */ /* 0x0005e2000f101d46 */
[----:B---3--:R-:W-:-:S02]  /*16c0*/  IADD3 R30, P2, R17, R212, RZ ;  /* 0x000000d4111e7210 */ /* 0x008fc40007f5e0ff */
[--C-:B------:R-:W-:Y:S01]  /*16d0*/  @P1 IMAD.WIDE R22, R134, 0x2, R20.reuse ;  /* 0x0000000286161825 */ /* 0x100fe200078e0214 */
[----:B------:R3:W-:Y:S03]  /*16e0*/  @P1 LDGSTS.E.BYPASS.LTC128B.128 [R9+0xd100], [R24.64], !P5 ;  /* 0x0d10000018091fae */ /* 0x0007e6000e901d46 */
[----:B------:R-:W-:Y:S01]  /*16f0*/  @P1 IMAD.WIDE R28, R2, 0x2, R20 ;  /* 0x00000002021c1825 */ /* 0x000fe200078e0214 */
[----:B------:R2:W-:Y:S03]  /*1700*/  @P1 LDGSTS.E.BYPASS.LTC128B.128 [R9+0xf100], [R22.64], !P4 ;  /* 0x0f10000016091fae */ /* 0x0005e6000e101d46 */
[----:B----4-:R-:W-:Y:S01]  /*1710*/  IMAD.X R31, R19, 0x1, R213, P2 ;  /* 0x00000001131f7824 */ /* 0x010fe200010e06d5 */
[----:B------:R4:W-:Y:S01]  /*1720*/  @P1 LDGSTS.E.BYPASS.LTC128B.128 [R9+0x11100], [R28.64], !P6 ;  /* 0x111000001c091fae */ /* 0x0009e2000f101d46 */
[----:B------:R-:W-:-:S02]  /*1730*/  ISETP.LT.OR P1, PT, R14, 0x1, P3 ;  /* 0x000000010e00780c */ /* 0x000fc40001f21670 */
[----:B------:R-:W-:Y:S01]  /*1740*/  ISETP.GE.AND P3, PT, R13, c[0x0][0x1d4], PT ;  /* 0x000075000d007a0c */ /* 0x000fe20003f66270 */
[----:B------:R-:W4:Y:S04]  /*1750*/  SHFL.IDX PT, R21, R16, 0x1, 0x181f ;  /* 0x00381f0010157f89 */ /* 0x000f2800000e0000 */
[----:B------:R-:W0:Y:S01]  /*1760*/  LDGDEPBAR ;  /* 0x00000000000079af */ /* 0x000e220000000000 */
[----:B-1----:R-:W-:-:S05]  /*1770*/  IMAD.WIDE R32, R134, 0x2, RZ ;  /* 0x0000000286207825 */ /* 0x002fca00078e02ff */
[----:B------:R1:W-:Y:S01]  /*1780*/  LDGSTS.E.BYPASS.LTC128B.128 [R9+0x100], [R30.64], !P1 ;  /* 0x001000001e097fae */ /* 0x0003e2000c901d46 */
[----:B---3--:R-:W-:Y:S01]  /*1790*/  IMAD.WIDE R24, R2, 0x2, RZ ;  /* 0x0000000202187825 */ /* 0x008fe200078e02ff */
[----:B--2---:R-:W-:-:S05]  /*17a0*/  IADD3 R22, P1, R17, R32, RZ ;  /* 0x0000002011167210 */ /* 0x004fca0007f3e0ff */
[----:B------:R-:W-:Y:S01]  /*17b0*/  IMAD.X R23, R19, 0x1, R33, P1 ;  /* 0x0000000113177824 */ /* 0x000fe200008e0621 */
[----:B------:R-:W-:-:S05]  /*17c0*/  IADD3 R18, P1, R17, R24, RZ ;  /* 0x0000001811127210 */ /* 0x000fca0007f3e0ff */
[----:B------:R-:W-:Y:S01]  /*17d0*/  IMAD.X R19, R19, 0x1, R25, P1 ;  /* 0x0000000113137824 */ /* 0x000fe200008e0619 */
[----:B----4-:R-:W-:-:S05]  /*17e0*/  IADD3 R26, P1, R32, R21, RZ ;  /* 0x00000015201a7210 */ /* 0x010fca0007f3e0ff */
[----:B------:R-:W-:Y:S01]  /*17f0*/  IMAD.X R27, R33, 0x1, R15, P1 ;  /* 0x00000001211b7824 */ /* 0x000fe200008e060f */
[----:B------:R-:W-:-:S05]  /*1800*/  IADD3 R16, P1, R24, R21, RZ ;  /* 0x0000001518107210 */ /* 0x000fca0007f3e0ff */
[----:B------:R-:W-:Y:S01]  /*1810*/  IMAD.X R17, R25, 0x1, R15, P1 ;  /* 0x0000000119117824 */ /* 0x000fe200008e060f */
[----:B------:R-:W-:-:S13]  /*1820*/  ISETP.LT.OR P1, PT, R14, 0x1, P3 ;  /* 0x000000010e00780c */ /* 0x000fda0001f21670 */
[----:B------:R1:W-:Y:S01]  /*1830*/  LDGSTS.E.BYPASS.LTC128B.128 [R9+0x2100], [R22.64], !P1 ;  /* 0x0210000016097fae */ /* 0x0003e2000c901d46 */
[----:B------:R-:W-:-:S04]  /*1840*/  ISETP.GE.AND P1, PT, R12, c[0x0][0x1d4], PT ;  /* 0x000075000c007a0c */ /* 0x000fc80003f26270 */
[C---:B------:R-:W-:Y:S02]  /*1850*/  ISETP.LT.OR P2, PT, R14.reuse, 0x1, P1 ;  /* 0x000000010e00780c */ /* 0x040fe40000f41670 */
[----:B------:R-:W-:-:S11]  /*1860*/  ISETP.LT.OR P1, PT, R14, 0x21, P1 ;  /* 0x000000210e00780c */ /* 0x000fd60000f21670 */
[----:B------:R1:W-:Y:S01]  /*1870*/  LDGSTS.E.BYPASS.LTC128B.128 [R9+0x4100], [R18.64], !P2 ;  /* 0x0410000012097fae */ /* 0x0003e2000d101d46 */
[----:B------:R-:W-:-:S05]  /*1880*/  IADD3 R12, P2, R212, R21, RZ ;  /* 0x00000015d40c7210 */ /* 0x000fca0007f5e0ff */
[----:B------:R-:W-:Y:S01]  /*1890*/  IMAD.X R13, R213, 0x1, R15, P2 ;  /* 0x00000001d50d7824 */ /* 0x000fe200010e060f */
[----:B------:R-:W-:-:S04]  /*18a0*/  ISETP.GE.AND P2, PT, R149, c[0x0][0x1d4], PT ;  /* 0x0000750095007a0c */ /* 0x000fc80003f46270 */
[----:B------:R-:W-:-:S13]  /*18b0*/  ISETP.LT.OR P2, PT, R14, 0x21, P2 ;  /* 0x000000210e00780c */ /* 0x000fda0001741670 */
[----:B------:R1:W-:Y:S01]  /*18c0*/  LDGSTS.E.BYPASS.LTC128B.128 [R9+0x1100], [R12.64], !P2 ;  /* 0x011000000c097fae */ /* 0x0003e2000d101d46 */
[----:B------:R-:W-:Y:S02]  /*18d0*/  ISETP.LT.OR P2, PT, R14, 0x21, P3 ;  /* 0x000000210e00780c */ /* 0x000fe40001f41670 */
[----:B------:R-:W-:-:S11]  /*18e0*/  ISETP.GT.AND P3, PT, R202, 0x3f, PT ;  /* 0x0000003fca00780c */ /* 0x000fd60003f64270 */
[----:B------:R1:W-:Y:S01]  /*18f0*/  LDGSTS.E.BYPASS.LTC128B.128 [R9+0x3100], [R26.64], !P2 ;  /* 0x031000001a097fae */ /* 0x0003e2000d101d46 */
[----:B------:R-:W-:-:S03]  /*1900*/  ISETP.GT.AND P2, PT, R0, R196, PT ;  /* 0x000000c40000720c */ /* 0x000fc60003f44270 */
[----:B------:R1:W-:Y:S01]  /*1910*/  LDGSTS.E.BYPASS.LTC128B.128 [R9+0x5100], [R16.64], !P1 ;  /* 0x0510000010097fae */ /* 0x0003e2000c901d46 */
[----:B------:R-:W-:Y:S02]  /*1920*/  LOP3.LUT P1, RZ, R5, 0x2, RZ, 0xc0, !PT ;  /* 0x0000000205ff7812 */ /* 0x000fe4000782c0ff */
[----:B------:R-:W-:Y:S01]  /*1930*/  P2R R24, PR, RZ, 0x4 ;  /* 0x00000004ff187803 */ /* 0x000fe20000000000 */
[----:B------:R-:W0:Y:S01]  /*1940*/  LDGDEPBAR ;  /* 0x00000000000079af */ /* 0x000e220000000000 */
[----:B------:R-:W-:-:S05]  /*1950*/  SEL R189, R189, 0xfffffff0, !P1 ;  /* 0xfffffff0bdbd7807 */ /* 0x000fca0004800000 */
[----:B------:R-:W-:Y:S05]  /*1960*/  @!P2 BRA `(.L_x_1517) ;  /* 0x000004200000a947 */ /* 0x000fea0003800000 */
[----:B------:R-:W-:Y:S01]  /*1970*/  ISETP.NE.AND P2, PT, R197, 0x1, PT ;  /* 0x00000001c500780c */ /* 0x000fe20003f45270 */
[----:B-1----:R-:W-:Y:S02]  /*1980*/  IMAD R13, R0, 0x40, R203 ;  /* 0x00000040000d7824 */ /* 0x002fe400078e02cb */
[----:B------:R-:W-:-:S03]  /*1990*/  IMAD.MOV.U32 R199, RZ, RZ, RZ ;  /* 0x000000ffffc77224 */ /* 0x000fc600078e00ff */
[----:B------:R-:W-:-:S05]  /*19a0*/  IADD3 R200, R13, -0x40, R202 ;  /* 0xffffffc00dc87810 */ /* 0x000fca0007ffe0ca */
[----:B------:R-:W-:Y:S02]  /*19b0*/  IMAD.MOV.U32 R0, RZ, RZ, R200 ;  /* 0x000000ffff007224 */ /* 0x000fe400078e00c8 */
[----:B------:R-:W-:-:S05]  /*19c0*/  @P2 IMAD.HI.U32 R12, R200, c[0x0][0x2bc], RZ ;  /* 0x0000af00c80c2a27 */ /* 0x000fca00078e00ff */
[----:B------:R-:W-:-:S04]  /*19d0*/  @P2 SHF.R.U32.HI R0, RZ, c[0x0][0x2c0], R12 ;  /* 0x0000b000ff002a19 */ /* 0x000fc8000001160c */
[----:B------:R-:W-:-:S04]  /*19e0*/  @!P3 IADD3 R13, P1, R0, R210, RZ ;  /* 0x000000d2000db210 */ /* 0x000fc80007f3e0ff */
[----:B------:R-:W-:Y:S02]  /*19f0*/  @!P3 LEA.HI.X.SX32 R12, R0, R195, 0x1, P1 ;  /* 0x000000c3000cb211 */ /* 0x000fe400008f0eff */
[----:B------:R-:W-:-:S04]  /*1a00*/  @!P3 LEA R16, P1, R13, c[0x0][0x2a0], 0x2 ;  /* 0x0000a8000d10ba11 */ /* 0x000fc800078210ff */
[----:B------:R-:W-:-:S05]  /*1a10*/  @!P3 LEA.HI.X R17, R13, c[0x0][0x2a4], R12, 0x2, P1 ;  /* 0x0000a9000d11ba11 */ /* 0x000fca00008f140c */
[----:B------:R1:W2:Y:S01]  /*1a20*/  @!P3 LDG.E R199, [R16.64] ;  /* 0x0000000610c7b981 */ /* 0x0002a2000c1e1900 */
[----:B------:R-:W-:Y:S01]  /*1a30*/  IMAD.MOV R13, RZ, RZ, -R0 ;  /* 0x000000ffff0d7224 */ /* 0x000fe200078e0a00 */
[----:B------:R-:W-:Y:S02]  /*1a40*/  SHF.L.U64.HI R18, R149, 0x1, R144 ;  /* 0x0000000195127819 */ /* 0x000fe40000010290 */
[----:B------:R-:W-:Y:S01]  /*1a50*/  IADD3 R21, -R146, 0x10, RZ ;  /* 0x0000001092157810 */ /* 0x000fe20007ffe1ff */
[----:B------:R-:W-:-:S03]  /*1a60*/  IMAD R200, R13, c[0x0][0x2b8], R200 ;  /* 0x0000ae000dc87a24 */ /* 0x000fc600078e02c8 */
[----:B------:R-:W-:Y:S01]  /*1a70*/  LOP3.LUT R21, R21, 0xf, RZ, 0xc0, !PT ;  /* 0x0000000f15157812 */ /* 0x000fe200078ec0ff */
[----:B------:R-:W-:Y:S01]  /*1a80*/  IMAD.WIDE.U32 R14, R200, c[0x0][0x1e0], RZ ;  /* 0x00007800c80e7a25 */ /* 0x000fe200078e00ff */
[----:B------:R-:W-:-:S05]  /*1a90*/  SHF.R.S32.HI R0, RZ, 0x1f, R200 ;  /* 0x0000001fff007819 */ /* 0x000fca00000114c8 */
[----:B------:R-:W-:-:S04]  /*1aa0*/  IMAD R13, R0, c[0x0][0x1e0], RZ ;  /* 0x00007800000d7a24 */ /* 0x000fc800078e02ff */
[----:B------:R-:W-:-:S04]  /*1ab0*/  IMAD R0, R200, c[0x0][0x1e4], R13 ;  /* 0x00007900c8007a24 */ /* 0x000fc800078e020d */
[----:B------:R-:W-:Y:S01]  /*1ac0*/  IMAD.IADD R15, R15, 0x1, R0 ;  /* 0x000000010f0f7824 */ /* 0x000fe200078e0200 */
[----:B-1----:R-:W-:Y:S01]  /*1ad0*/  SEL R16, RZ, 0x10, P5 ;  /* 0x00000010ff107807 */ /* 0x002fe20002800000 */
[----:B------:R-:W-:-:S03]  /*1ae0*/  IMAD.SHL.U32 R17, R149, 0x2, RZ ;  /* 0x0000000295117824 */ /* 0x000fc600078e00ff */
[----:B------:R-:W-:-:S04]  /*1af0*/  IADD3 R28, -R16, 0x10, RZ ;  /* 0x00000010101c7810 */ /* 0x000fc80007ffe1ff */
[----:B------:R-:W-:Y:S02]  /*1b00*/  LOP3.LUT R28, R28, 0xf, RZ, 0xc0, !PT ;  /* 0x0000000f1c1c7812 */ /* 0x000fe400078ec0ff */
[----:B--2---:R-:W-:Y:S01]  /*1b10*/  SHF.R.S32.HI R0, RZ, 0x1f, R199 ;  /* 0x0000001fff007819 */ /* 0x004fe200000114c7 */
[----:B------:R-:W-:Y:S01]  /*1b20*/  IMAD.WIDE.U32 R12, R199, c[0x0][0x1f0], R14 ;  /* 0x00007c00c70c7a25 */ /* 0x000fe200078e000e */
[----:B------:R-:W-:-:S03]  /*1b30*/  SHF.L.U64.HI R15, R134, 0x1, R145 ;  /* 0x00000001860f7819 */ /* 0x000fc60000010291 */
[----:B------:R-:W-:Y:S02]  /*1b40*/  IMAD R0, R0, c[0x0][0x1f0], RZ ;  /* 0x00007c0000007a24 */ /* 0x000fe400078e02ff */
[----:B------:R-:W-:Y:S02]  /*1b50*/  IMAD.SHL.U32 R14, R134, 0x2, RZ ;  /* 0x00000002860e7824 */ /* 0x000fe400078e00ff */
[----:B------:R-:W-:Y:S01]  /*1b60*/  IMAD R19, R199, c[0x0][0x1f4], R0 ;  /* 0x00007d00c7137a24 */ /* 0x000fe200078e0200 */
[----:B------:R-:W-:Y:S02]  /*1b70*/  IADD3 R0, P1, R208, R12, RZ ;  /* 0x0000000cd0007210 */ /* 0x000fe40007f3e0ff */
[----:B------:R-:W-:Y:S02]  /*1b80*/  SHF.L.U64.HI R12, R2, 0x1, R133 ;  /* 0x00000001020c7819 */ /* 0x000fe40000010285 */
[----:B------:R-:W-:Y:S02]  /*1b90*/  IADD3.X R19, R194, R13, R19, P1, !PT ;  /* 0x0000000dc2137210 */ /* 0x000fe40000ffe413 */
[----:B------:R-:W-:-:S02]  /*1ba0*/  LEA R20, P1, R0, c[0x0][0x1c8], 0x1 ;  /* 0x0000720000147a11 */ /* 0x000fc400078208ff */
[----:B------:R-:W-:Y:S02]  /*1bb0*/  SEL R13, RZ, 0x10, P4 ;  /* 0x00000010ff0d7807 */ /* 0x000fe40002000000 */
[----:B------:R-:W-:Y:S01]  /*1bc0*/  LEA.HI.X R19, R0, c[0x0][0x1cc], R19, 0x1, P1 ;  /* 0x0000730000137a11 */ /* 0x000fe200008f0c13 */
[----:B------:R-:W1:Y:S01]  /*1bd0*/  SHFL.IDX PT, R22, R20, 0x1, 0x181f ;  /* 0x00381f0014167f89 */ /* 0x000e6200000e0000 */
[----:B------:R-:W-:Y:S01]  /*1be0*/  IADD3 R27, -R13, 0x10, RZ ;  /* 0x000000100d1b7810 */ /* 0x000fe20007ffe1ff */
[----:B------:R-:W-:Y:S02]  /*1bf0*/  IMAD.SHL.U32 R0, R2, 0x2, RZ ;  /* 0x0000000202007824 */ /* 0x000fe400078e00ff */
[----:B------:R-:W2:Y:S01]  /*1c00*/  SHFL.IDX PT, R23, R19, 0x1, 0x181f ;  /* 0x00381f0013177f89 */ /* 0x000ea200000e0000 */
[----:B------:R-:W-:-:S03]  /*1c10*/  LOP3.LUT R27, R27, 0xf, RZ, 0xc0, !PT ;  /* 0x0000000f1b1b7812 */ /* 0x000fc600078ec0ff */
[----:B------:R-:W-:Y:S01]  /*1c20*/  SHFL.IDX PT, R19, R19, RZ, 0x181f ;  /* 0x00181fff13137589 */ /* 0x000fe200000e0000 */
[----:B-1----:R-:W-:-:S04]  /*1c30*/  IADD3 R28, P2, P1, R28, R22, R17 ;  /* 0x000000161c1c7210 */ /* 0x002fc8000795e011 */
[----:B--2---:R-:W-:Y:S02]  /*1c40*/  IADD3.X R29, RZ, R23, R18, P2, P1 ;  /* 0x00000017ff1d7210 */ /* 0x004fe400017e2412 */
[----:B------:R-:W-:-:S04]  /*1c50*/  IADD3 R26, P2, P1, R27, R22, R14 ;  /* 0x000000161b1a7210 */ /* 0x000fc8000795e00e */
[-C--:B------:R-:W-:Y:S02]  /*1c60*/  IADD3.X R27, RZ, R23.reuse, R15, P2, P1 ;  /* 0x00000017ff1b7210 */ /* 0x080fe400017e240f */
[----:B------:R-:W-:Y:S02]  /*1c70*/  IADD3 R22, P2, P1, R21, R22, R0 ;  /* 0x0000001615167210 */ /* 0x000fe4000795e000 */
[----:B------:R-:W1:Y:S02]  /*1c80*/  SHFL.IDX PT, R21, R20, RZ, 0x181f ;  /* 0x00181fff14157589 */ /* 0x000e6400000e0000 */
[----:B------:R-:W-:Y:S02]  /*1c90*/  IADD3.X R23, RZ, R23, R12, P2, P1 ;  /* 0x00000017ff177210 */ /* 0x000fe400017e240c */
[----:B-1----:R-:W-:-:S05]  /*1ca0*/  IADD3 R30, P1, R21, R17, RZ ;  /* 0x00000011151e7210 */ /* 0x002fca0007f3e0ff */
[----:B------:R-:W-:Y:S01]  /*1cb0*/  IMAD.X R31, R19, 0x1, R18, P1 ;  /* 0x00000001131f7824 */ /* 0x000fe200008e0612 */
[----:B------:R-:W-:-:S04]  /*1cc0*/  IADD3 R14, P1, R21, R14, RZ ;  /* 0x0000000e150e7210 */ /* 0x000fc80007f3e0ff */
[----:B------:R1:W-:Y:S01]  /*1cd0*/  LDGSTS.E.BYPASS.LTC128B.128 [R9+0x12100], [R30.64], !P5 ;  /* 0x121000001e097fae */ /* 0x0003e2000e901d46 */
[----:B------:R-:W-:Y:S01]  /*1ce0*/  IMAD.X R15, R19, 0x1, R15, P1 ;  /* 0x00000001130f7824 */ /* 0x000fe200008e060f */
[----:B------:R-:W-:-:S04]  /*1cf0*/  IADD3 R32, P1, R21, R0, RZ ;  /* 0x0000000015207210 */ /* 0x000fc80007f3e0ff */
[----:B------:R1:W-:Y:S01]  /*1d00*/  LDGSTS.E.BYPASS.LTC128B.128 [R9+0x14100], [R14.64], !P4 ;  /* 0x141000000e097fae */ /* 0x0003e2000e101d46 */
[----:B------:R-:W-:Y:S01]  /*1d10*/  IMAD.X R33, R19, 0x1, R12, P1 ;  /* 0x0000000113217824 */ /* 0x000fe200008e060c */
[----:B------:R-:W-:-:S04]  /*1d20*/  ISETP.NE.U32.AND P1, PT, R16, RZ, PT ;  /* 0x000000ff1000720c */ /* 0x000fc80003f25070 */
[----:B------:R1:W-:Y:S09]  /*1d30*/  LDGSTS.E.BYPASS.LTC128B.128 [R9+0x16100], [R32.64], !P6 ;  /* 0x1610000020097fae */ /* 0x0003f2000f101d46 */
[----:B------:R1:W-:Y:S01]  /*1d40*/  LDGSTS.E.BYPASS.LTC128B.128.ZFILL [R9+0x13100], [R28.64], P1 ;  /* 0x131000001c097fae */ /* 0x0003e20008941d46 */
[----:B------:R-:W-:-:S13]  /*1d50*/  ISETP.NE.U32.AND P1, PT, R13, RZ, PT ;  /* 0x000000ff0d00720c */ /* 0x000fda0003f25070 */
[----:B------:R1:W-:Y:S01]  /*1d60*/  LDGSTS.E.BYPASS.LTC128B.128.ZFILL [R9+0x15100], [R26.64], P1 ;  /* 0x151000001a097fae */ /* 0x0003e20008941d46 */
[----:B------:R-:W-:-:S13]  /*1d70*/  ISETP.NE.U32.AND P1, PT, R146, RZ, PT ;  /* 0x000000ff9200720c */ /* 0x000fda0003f25070 */
[----:B------:R1:W-:Y:S02]  /*1d80*/  LDGSTS.E.BYPASS.LTC128B.128.ZFILL [R9+0x17100], [R22.64], P1 ;  /* 0x1710000016097fae */ /* 0x0003e40008941d46 */
.L_x_1517:
[----:B------:R-:W0:Y:S01]  /*1d90*/  LDGDEPBAR ;  /* 0x00000000000079af */ /* 0x000e220000000000 */
[----:B-1----:R-:W-:Y:S01]  /*1da0*/  SHF.R.S32.HI R13, RZ, 0x4, R10 ;  /* 0x00000004ff0d7819 */ /* 0x002fe2000001140a */
[----:B------:R-:W-:Y:S01]  /*1db0*/  IMAD.SHL.U32 R0, R8, 0x40, RZ ;  /* 0x0000004008007824 */ /* 0x000fe200078e00ff */
[----:B------:R-:W-:Y:S01]  /*1dc0*/  LEA.HI R96, R11, R6, RZ, 0x5 ;  /* 0x000000060b607211 */ /* 0x000fe200078f28ff */
[----:B------:R-:W-:Y:S01]  /*1dd0*/  IMAD.SHL.U32 R4, R4, 0x8, RZ ;  /* 0x0000000804047824 */ /* 0x000fe200078e00ff */
[----:B------:R-:W-:Y:S01]  /*1de0*/  LEA.HI R12, R10, R13, RZ, 0x1 ;  /* 0x0000000d0a0c7211 */ /* 0x000fe200078f08ff */
[----:B------:R-:W-:Y:S01]  /*1df0*/  IMAD.SHL.U32 R10, R5, 0x40, RZ ;  /* 0x00000040050a7824 */ /* 0x000fe200078e00ff */
[----:B------:R-:W-:Y:S01]  /*1e00*/  LOP3.LUT R15, R0, 0x1c0, RZ, 0xc0, !PT ;  /* 0x000001c0000f7812 */ /* 0x000fe200078ec0ff */
[----:B------:R-:W-:Y:S01]  /*1e10*/  IMAD.SHL.U32 R7, R7, 0x40, RZ ;  /* 0x0000004007077824 */ /* 0x000fe200078e00ff */
[----:B------:R-:W-:Y:S01]  /*1e20*/  LOP3.LUT R12, R12, 0xfffffffe, RZ, 0xc0, !PT ;  /* 0xfffffffe0c0c7812 */ /* 0x000fe200078ec0ff */
[----:B------:R-:W-:Y:S01]  /*1e30*/  IMAD.SHL.U32 R0, R96, 0x20, RZ ;  /* 0x0000002060007824 */ /* 0x000fe200078e00ff */
[----:B------:R-:W-:Y:S01]  /*1e40*/  LOP3.LUT R4, R15, 0x8, R4, 0xf8, !PT ;  /* 0x000000080f047812 */ /* 0x000fe200078ef804 */
[----:B------:R-:W-:Y:S01]  /*1e50*/  IMAD.MOV.U32 R11, RZ, RZ, 0x20 ;  /* 0x00000020ff0b7424 */ /* 0x000fe200078e00ff */
[----:B------:R-:W-:Y:S01]  /*1e60*/  SHF.R.U32.HI R15, RZ, 0x3, R15 ;  /* 0x00000003ff0f7819 */ /* 0x000fe2000001160f */
[----:B------:R-:W-:Y:S01]  /*1e70*/  IMAD.IADD R12, R13, 0x1, -R12 ;  /* 0x000000010d0c7824 */ /* 0x000fe200078e0a0c */
[----:B------:R-:W-:Y:S01]  /*1e80*/  LOP3.LUT R10, R10, 0x1c0, RZ, 0xc0, !PT ;  /* 0x000001c00a0a7812 */ /* 0x000fe200078ec0ff */
[----:B------:R-:W-:Y:S01]  /*1e90*/  IMAD.SHL.U32 R189, R189, 0x2, RZ ;  /* 0x00000002bdbd7824 */ /* 0x000fe200078e00ff */
[----:B------:R-:W-:Y:S01]  /*1ea0*/  LOP3.LUT R15, R4, R15, RZ, 0x3c, !PT ;  /* 0x0000000f040f7212 */ /* 0x000fe200078e3cff */
[----:B------:R-:W-:Y:S01]  /*1eb0*/  IMAD.SHL.U32 R13, R12, 0x8, RZ ;  /* 0x000000080c0d7824 */ /* 0x000fe200078e00ff */
[----:B------:R-:W-:-:S02]  /*1ec0*/  LOP3.LUT R7, R7, 0xfffffe00, RZ, 0xc0, !PT ;  /* 0xfffffe0007077812 */ /* 0x000fc400078ec0ff */
[----:B------:R-:W-:Y:S01]  /*1ed0*/  LOP3.LUT R0, R0, 0x7ffffc00, RZ, 0xc0, !PT ;  /* 0x7ffffc0000007812 */ /* 0x000fe200078ec0ff */
[----:B------:R-:W-:Y:S01]  /*1ee0*/  IMAD R190, R12, 0x200, R15 ;  /* 0x000002000cbe7824 */ /* 0x000fe200078e020f */
[----:B------:R-:W-:Y:S01]  /*1ef0*/  LOP3.LUT R4, R10, 0x8, R13, 0xf8, !PT ;  /* 0x000000080a047812 */ /* 0x000fe200078ef80d */
[----:B------:R-:W-:-:S04]  /*1f00*/  DEPBAR.LE SB0, 0x3 ;  /* 0x000080c00000791a */ /* 0x000fc80000000000 */
[----:B------:R-:W-:-:S04]  /*1f10*/  DEPBAR.LE SB0, 0x2 ;  /* 0x000080800000791a */ /* 0x000fc80000000000 */
[----:B------:R-:W-:Y:S01]  /*1f20*/  SHF.R.U32.HI R13, RZ, 0x3, R10 ;  /* 0x00000003ff0d7819 */ /* 0x000fe2000001160a */
[----:B------:R-:W-:Y:S01]  /*1f30*/  IMAD.SHL.U32 R190, R190, 0x2, RZ ;  /* 0x00000002bebe7824 */ /* 0x000fe200078e00ff */
[----:B------:R-:W-:Y:S01]  /*1f40*/  BAR.SYNC.DEFER_BLOCKING 0x0 ;  /* 0x0000000000007b1d */ /* 0x000fe20000010000 */
[----:B------:R-:W-:Y:S02]  /*1f50*/  ISETP.NE.AND P1, PT, R24, RZ, PT ;  /* 0x000000ff1800720c */ /* 0x000fe40003f25270 */
[----:B------:R-:W-:Y:S02]  /*1f60*/  LOP3.LUT R4, R4, R13, RZ, 0x3c, !PT ;  /* 0x0000000d04047212 */ /* 0x000fe400078e3cff */
[----:B------:R-:W-:Y:S02]  /*1f70*/  SEL R11, R11, 0xffffffe0, !P0 ;  /* 0xffffffe00b0b7807 */ /* 0x000fe40004000000 */
[----:B------:R-:W-:-:S03]  /*1f80*/  IADD3 R0, R4, R7, R0 ;  /* 0x0000000704007210 */ /* 0x000fc60007ffe000 */
[----:B------:R-:W-:Y:S01]  /*1f90*/  IMAD.IADD R98, R190, 0x1, R11 ;  /* 0x00000001be627824 */ /* 0x000fe200078e020b */
[C---:B------:R-:W-:Y:S01]  /*1fa0*/  LEA R192, R0.reuse, 0x18100, 0x1 ;  /* 0x0001810000c07811 */ /* 0x040fe200078e08ff */
[----:B------:R-:W-:-:S04]  /*1fb0*/  IMAD.SHL.U32 R48, R0, 0x2, RZ ;  /* 0x0000000200307824 */ /* 0x000fc800078e00ff */
[----:B------:R-:W-:Y:S01]  /*1fc0*/  IMAD.IADD R188, R192, 0x1, R189 ;  /* 0x00000001c0bc7824 */ /* 0x000fe200078e02bd */
[----:B------:R1:W2:Y:S04]  /*1fd0*/  LDSM.16.M88.4 R16, [R190+0xc100] ;  /* 0x00c10000be10783b */ /* 0x0002a80000000200 */
[----:B------:R1:W3:Y:S04]  /*1fe0*/  LDSM.16.M88.4 R44, [R190+0xc900] ;  /* 0x00c90000be2c783b */ /* 0x0002e80000000200 */
[----:B------:R1:W4:Y:S04]  /*1ff0*/  LDSM.16.M88.4 R60, [R190+0xd100] ;  /* 0x00d10000be3c783b */ /* 0x0003280000000200 */
[----:B------:R1:W1:Y:S04]  /*2000*/  LDSM.16.M88.4 R68, [R190+0xd900] ;  /* 0x00d90000be44783b */ /* 0x0002680000000200 */
[----:B------:R1:W1:Y:S04]  /*2010*/  LDSM.16.M88.4 R24, [R98+0xc100] ;  /* 0x00c100006218783b */ /* 0x0002680000000200 */
[----:B------:R1:W1:Y:S04]  /*2020*/  LDSM.16.M88.4 R12, [R98+0xc900] ;  /* 0x00c90000620c783b */ /* 0x0002680000000200 */
[----:B------:R1:W1:Y:S04]  /*2030*/  LDSM.16.M88.4 R28, [R98+0xd100] ;  /* 0x00d10000621c783b */ /* 0x0002680000000200 */
[----:B------:R1:W1:Y:S04]  /*2040*/  LDSM.16.M88.4 R72, [R98+0xd900] ;  /* 0x00d900006248783b */ /* 0x0002680000000200 */
[----:B------:R-:W1:Y:S04]  /*2050*/  LDSM.16.M88.4 R48, [R48+0x18100] ;  /* 0x018100003030783b */ /* 0x000e680000000200 */
[----:B------:R1:W1:Y:S01]  /*2060*/  LDSM.16.M88.4 R76, [R188] ;  /* 0x00000000bc4c783b */ /* 0x0002620000000200 */
[----:B------:R-:W-:Y:S05]  /*2070*/  @!P1 BRA `(.L_x_1518) ;  /* 0x0000034000009947 */ /* 0x000fea0003800000 */
[----:B------:R-:W-:Y:S01]  /*2080*/  SHF.R.S32.HI R0, RZ, 0x1f, R200 ;  /* 0x0000001fff007819 */ /* 0x000fe200000114c8 */
[----:B------:R-:W-:Y:S01]  /*2090*/  IMAD.WIDE.U32 R20, R200, c[0x0][0x208], RZ ;  /* 0x00008200c8147a25 */ /* 0x000fe200078e00ff */
[----:B------:R-:W-:-:S02]  /*20a0*/  SEL R22, RZ, 0x10, P5 ;  /* 0x00000010ff167807 */ /* 0x000fc40002800000 */
[C---:B------:R-:W-:Y:S01]  /*20b0*/  SHF.L.U64.HI R32, R149.reuse, 0x1, R144 ;  /* 0x0000000195207819 */ /* 0x040fe20000010290 */
[----:B------:R-:W-:Y:S01]  /*20c0*/  IMAD R11, R0, c[0x0][0x208], RZ ;  /* 0x00008200000b7a24 */ /* 0x000fe200078e02ff */
[----:B------:R-:W-:Y:S01]  /*20d0*/  SHF.R.S32.HI R0, RZ, 0x1f, R199 ;  /* 0x0000001fff007819 */ /* 0x000fe200000114c7 */
[----:B------:R-:W-:Y:S01]  /*20e0*/  IMAD.SHL.U32 R23, R149, 0x2, RZ ;  /* 0x0000000295177824 */ /* 0x000fe200078e00ff */
[----:B------:R-:W-:Y:S01]  /*20f0*/  IADD3 R40, -R22, 0x10, RZ ;  /* 0x0000001016287810 */ /* 0x000fe20007ffe1ff */
[----:B------:R-:W-:Y:S01]  /*2100*/  IMAD R10, R200, c[0x0][0x20c], R11 ;  /* 0x00008300c80a7a24 */ /* 0x000fe200078e020b */
[----:B------:R-:W-:Y:S01]  /*2110*/  SEL R11, RZ, 0x10, P4 ;  /* 0x00000010ff0b7807 */ /* 0x000fe20002000000 */
[----:B------:R-:W-:Y:S01]  /*2120*/  IMAD R0, R0, c[0x0][0x218], RZ ;  /* 0x0000860000007a24 */ /* 0x000fe200078e02ff */
[----:B------:R-:W-:Y:S01]  /*2130*/  LOP3.LUT R40, R40, 0xf, RZ, 0xc0, !PT ;  /* 0x0000000f28287812 */ /* 0x000fe200078ec0ff */
[----:B------:R-:W-:Y:S01]  /*2140*/  IMAD.IADD R21, R21, 0x1, R10 ;  /* 0x0000000115157824 */ /* 0x000fe200078e020a */
[----:B------:R-:W-:Y:S01]  /*2150*/  IADD3 R39, -R11, 0x10, RZ ;  /* 0x000000100b277810 */ /* 0x000fe20007ffe1ff */
[C---:B------:R-:W-:Y:S01]  /*2160*/  IMAD R10, R199.reuse, c[0x0][0x21c], R0 ;  /* 0x00008700c70a7a24 */ /* 0x040fe200078e0200 */
[----:B------:R-:W-:Y:S01]  /*2170*/  IADD3 R35, -R146, 0x10, RZ ;  /* 0x0000001092237810 */ /* 0x000fe20007ffe1ff */
[----:B------:R-:W-:Y:S01]  /*2180*/  IMAD.WIDE.U32 R20, R199, c[0x0][0x218], R20 ;  /* 0x00008600c7147a25 */ /* 0x000fe200078e0014 */
[----:B------:R-:W-:-:S02]  /*2190*/  LOP3.LUT R39, R39, 0xf, RZ, 0xc0, !PT ;  /* 0x0000000f27277812 */ /* 0x000fc400078ec0ff */
[----:B------:R-:W-:Y:S02]  /*21a0*/  LOP3.LUT R35, R35, 0xf, RZ, 0xc0, !PT ;  /* 0x0000000f23237812 */ /* 0x000fe400078ec0ff */
[----:B------:R-:W-:Y:S01]  /*21b0*/  IADD3 R0, P1, R206, R20, RZ ;  /* 0x00000014ce007210 */ /* 0x000fe20007f3e0ff */
[----:B------:R-:W-:-:S03]  /*21c0*/  IMAD.SHL.U32 R20, R134, 0x2, RZ ;  /* 0x0000000286147824 */ /* 0x000fc600078e00ff */
[----:B------:R-:W-:Y:S02]  /*21d0*/  IADD3.X R33, R193, R21, R10, P1, !PT ;  /* 0x00000015c1217210 */ /* 0x000fe40000ffe40a */
[----:B------:R-:W-:Y:S02]  /*21e0*/  LEA R34, P1, R0, c[0x0][0x1f8], 0x1 ;  /* 0x00007e0000227a11 */ /* 0x000fe400078208ff */
[----:B------:R-:W-:Y:S02]  /*21f0*/  SHF.L.U64.HI R21, R134, 0x1, R145 ;  /* 0x0000000186157819 */ /* 0x000fe40000010291 */
[----:B------:R-:W-:Y:S01]  /*2200*/  LEA.HI.X R33, R0, c[0x0][0x1fc], R33, 0x1, P1 ;  /* 0x00007f0000217a11 */ /* 0x000fe200008f0c21 */
[----:B------:R-:W5:Y:S01]  /*2210*/  SHFL.IDX PT, R36, R34, 0x1, 0x181f ;  /* 0x00381f0022247f89 */ /* 0x000f6200000e0000 */
[C---:B------:R-:W-:Y:S01]  /*2220*/  IMAD.SHL.U32 R0, R2.reuse, 0x2, RZ ;  /* 0x0000000202007824 */ /* 0x040fe200078e00ff */
[----:B------:R-:W-:Y:S02]  /*2230*/  SHF.L.U64.HI R10, R2, 0x1, R133 ;  /* 0x00000001020a7819 */ /* 0x000fe40000010285 */
[----:B------:R-:W4:Y:S04]  /*2240*/  SHFL.IDX PT, R37, R33, 0x1, 0x181f ;  /* 0x00381f0021257f89 */ /* 0x000f2800000e0000 */
[----:B------:R-:W-:Y:S01]  /*2250*/  SHFL.IDX PT, R33, R33, RZ, 0x181f ;  /* 0x00181fff21217589 */ /* 0x000fe200000e0000 */
[----:B-----5:R-:W-:-:S04]  /*2260*/  IADD3 R40, P2, P1, R40, R36, R23 ;  /* 0x0000002428287210 */ /* 0x020fc8000795e017 */
[----:B----4-:R-:W-:Y:S02]  /*2270*/  IADD3.X R41, RZ, R37, R32, P2, P1 ;  /* 0x00000025ff297210 */ /* 0x010fe400017e2420 */
[----:B------:R-:W-:-:S04]  /*2280*/  IADD3 R38, P2, P1, R39, R36, R20 ;  /* 0x0000002427267210 */ /* 0x000fc8000795e014 */
[-C--:B------:R-:W-:Y:S02]  /*2290*/  IADD3.X R39, RZ, R37.reuse, R21, P2, P1 ;  /* 0x00000025ff277210 */ /* 0x080fe400017e2415 */
[----:B------:R-:W-:Y:S02]  /*22a0*/  IADD3 R36, P2, P1, R35, R36, R0 ;  /* 0x0000002423247210 */ /* 0x000fe4000795e000 */
[----:B------:R-:W4:Y:S02]  /*22b0*/  SHFL.IDX PT, R35, R34, RZ, 0x181f ;  /* 0x00181fff22237589 */ /* 0x000f2400000e0000 */
[----:B------:R-:W-:Y:S02]  /*22c0*/  IADD3.X R37, RZ, R37, R10, P2, P1 ;  /* 0x00000025ff257210 */ /* 0x000fe400017e240a */
[----:B----4-:R-:W-:-:S05]  /*22d0*/  IADD3 R42, P1, R35, R23, RZ ;  /* 0x00000017232a7210 */ /* 0x010fca0007f3e0ff */
        /* <DEDUP_REMOVED lines=14> */
.L_x_1518:
[----:B------:R-:W-:Y:S01]  /*23c0*/  IMAD.MOV.U32 R0, RZ, RZ, 0x40 ;  /* 0x00000040ff007424 */ /* 0x000fe200078e00ff */
[----:B------:R-:W-:Y:S01]  /*23d0*/  LOP3.LUT P1, RZ, R5, 0x4, RZ, 0xc0, !PT ;  /* 0x0000000405ff7812 */ /* 0x000fe2000782c0ff */
[C---:B-12-4-:R-:W-:Y:S01]  /*23e0*/  HMMA.16816.F32 R20, R48.reuse, R16, RZ ;  /* 0x000000103014723c */ /* 0x056fe200000018ff */
[----:B------:R-:W-:Y:S01]  /*23f0*/  LDSM.16.M88.4 R84, [R190+0x10900] ;  /* 0x01090000be54783b */ /* 0x000fe20000000200 */
[----:B------:R-:W-:Y:S01]  /*2400*/  IMAD.IADD R184, R7, 0x1, R4 ;  /* 0x0000000107b87824 */ /* 0x000fe200078e0204 */
[----:B------:R-:W-:Y:S02]  /*2410*/  SEL R5, R0, 0xffffffc0, !P1 ;  /* 0xffffffc000057807 */ /* 0x000fe40004800000 */
[----:B------:R-:W-:Y:S01]  /*2420*/  LOP3.LUT P1, RZ, R8, 0x4, RZ, 0xc0, !PT ;  /* 0x0000000408ff7812 */ /* 0x000fe2000782c0ff */
[----:B------:R-:W0:Y:S01]  /*2430*/  LDGDEPBAR ;  /* 0x00000000000079af */ /* 0x000e220000000000 */
[----:B------:R-:W-:Y:S01]  /*2440*/  IMAD.SHL.U32 R184, R184, 0x2, RZ ;  /* 0x00000002b8b87824 */ /* 0x000fe200078e00ff */
[----:B------:R-:W-:Y:S01]  /*2450*/  HMMA.16816.F32 R16, R48, R18, RZ ;  /* 0x000000123010723c */ /* 0x000fe200000018ff */
[----:B------:R-:W-:Y:S01]  /*2460*/  SEL R187, R0, 0xffffffc0, !P1 ;  /* 0xffffffc000bb7807 */ /* 0x000fe20004800000 */
[----:B------:R-:W-:-:S02]  /*2470*/  IMAD.IADD R186, R192, 0x1, R5 ;  /* 0x00000001c0ba7824 */ /* 0x000fc400078e0205 */
[----:B------:R-:W-:Y:S02]  /*2480*/  IMAD.IADD R185, R188, 0x1, R5 ;  /* 0x00000001bcb97824 */ /* 0x000fe400078e0205 */
[----:B------:R-:W-:Y:S01]  /*2490*/  IMAD.IADD R97, R190, 0x1, R187 ;  /* 0x00000001be617824 */ /* 0x000fe200078e02bb */
[----:B------:R-:W-:Y:S01]  /*24a0*/  LDSM.16.M88.4 R52, [R186] ;  /* 0x00000000ba34783b */ /* 0x000fe20000000200 */
[C---:B---3--:R-:W-:Y:S01]  /*24b0*/  HMMA.16816.F32 R32, R48.reuse, R44, RZ ;  /* 0x0000002c3020723c */ /* 0x048fe200000018ff */
[----:B------:R-:W-:Y:S02]  /*24c0*/  IMAD.IADD R0, R187, 0x1, R98 ;  /* 0x00000001bb007824 */ /* 0x000fe400078e0262 */
[----:B------:R-:W1:Y:S01]  /*24d0*/  LDSM.16.M88.4 R36, [R97+0xc100] ;  /* 0x00c100006124783b */ /* 0x000e620000000200 */
[--C-:B------:R-:W-:Y:S02]  /*24e0*/  IMAD.IADD R135, R5, 0x1, R184.reuse ;  /* 0x0000000105877824 */ /* 0x100fe400078e02b8 */
[C---:B------:R-:W-:Y:S01]  /*24f0*/  IMAD.IADD R172, R189.reuse, 0x1, R184 ;  /* 0x00000001bdac7824 */ /* 0x040fe200078e02b8 */
[----:B------:R-:W2:Y:S01]  /*2500*/  LDSM.16.M88.4 R8, [R97+0xc900] ;  /* 0x00c900006108783b */ /* 0x000ea20000000200 */
[----:B------:R-:W-:Y:S01]  /*2510*/  HMMA.16816.F32 R44, R48, R46, RZ ;  /* 0x0000002e302c723c */ /* 0x000fe200000018ff */
[----:B------:R-:W-:-:S02]  /*2520*/  IMAD.IADD R162, R189, 0x1, R135 ;  /* 0x00000001bda27824 */ /* 0x000fc400078e0287 */
[----:B------:R-:W-:Y:S01]  /*2530*/  LDSM.16.M88.4 R40, [R97+0xd100] ;  /* 0x00d100006128783b */ /* 0x000fe20000000200 */
[----:B------:R-:W-:-:S03]  /*2540*/  IMAD.IADD R5, R5, 0x1, R172 ;  /* 0x0000000105057824 */ /* 0x000fc600078e02ac */
[----:B------:R-:W-:Y:S01]  /*2550*/  LDSM.16.M88.4 R80, [R97+0xd900] ;  /* 0x00d900006150783b */ /* 0x000fe20000000200 */
[C---:B------:R-:W-:Y:S03]  /*2560*/  HMMA.16816.F32 R20, R76.reuse, R24, R20 ;  /* 0x000000184c14723c */ /* 0x040fe60000001814 */
[----:B------:R-:W-:Y:S04]  /*2570*/  LDSM.16.M88.4 R92, [R0+0xe900] ;  /* 0x00e90000005c783b */ /* 0x000fe80000000200 */
[----:B------:R-:W-:Y:S01]  /*2580*/  LDSM.16.M88.4 R88, [R97+0xf900] ;  /* 0x00f900006158783b */ /* 0x000fe20000000200 */
[----:B------:R-:W-:Y:S03]  /*2590*/  HMMA.16816.F32 R16, R76, R26, R16 ;  /* 0x0000001a4c10723c */ /* 0x000fe60000001810 */
[----:B------:R-:W-:Y:S05]  /*25a0*/  LDSM.16.M88.4 R24, [R0+0xc100] ;  /* 0x00c100000018783b */ /* 0x000fea0000000200 */
[C---:B------:R-:W-:Y:S08]  /*25b0*/  HMMA.16816.F32 R64, R48.reuse, R60, RZ ;  /* 0x0000003c3040723c */ /* 0x040ff000000018ff */
[C---:B------:R-:W-:Y:S08]  /*25c0*/  HMMA.16816.F32 R60, R48.reuse, R62, RZ ;  /* 0x0000003e303c723c */ /* 0x040ff000000018ff */
[C---:B------:R-:W-:Y:S08]  /*25d0*/  HMMA.16816.F32 R56, R48.reuse, R68, RZ ;  /* 0x000000443038723c */ /* 0x040ff000000018ff */
[----:B------:R-:W-:Y:S01]  /*25e0*/  HMMA.16816.F32 R48, R48, R70, RZ ;  /* 0x000000463030723c */ /* 0x000fe200000018ff */
[----:B------:R-:W3:Y:S07]  /*25f0*/  LDSM.16.M88.4 R68, [R185] ;  /* 0x00000000b944783b */ /* 0x000eee0000000200 */
[C---:B------:R-:W-:Y:S08]  /*2600*/  HMMA.16816.F32 R32, R76.reuse, R12, R32 ;  /* 0x0000000c4c20723c */ /* 0x040ff00000001820 */
[----:B------:R-:W-:Y:S01]  /*2610*/  HMMA.16816.F32 R44, R76, R14, R44 ;  /* 0x0000000e4c2c723c */ /* 0x000fe2000000182c */
[----:B------:R-:W4:Y:S07]  /*2620*/  LDSM.16.M88.4 R12, [R0+0xc900] ;  /* 0x00c90000000c783b */ /* 0x000f2e0000000200 */
[C---:B-1----:R-:W-:Y:S08]  /*2630*/  HMMA.16816.F32 R20, R52.reuse, R36, R20 ;  /* 0x000000243414723c */ /* 0x042ff00000001814 */
[----:B------:R-:W-:Y:S01]  /*2640*/  HMMA.16816.F32 R16, R52, R38, R16 ;  /* 0x000000263410723c */ /* 0x000fe20000001810 */
[----:B------:R-:W-:Y:S07]  /*2650*/  LDSM.16.M88.4 R36, [R190+0xe100] ;  /* 0x00e10000be24783b */ /* 0x000fee0000000200 */
[C---:B------:R-:W-:Y:S08]  /*2660*/  HMMA.16816.F32 R64, R76.reuse, R28, R64 ;  /* 0x0000001c4c40723c */ /* 0x040ff00000001840 */
[C---:B------:R-:W-:Y:S01]  /*2670*/  HMMA.16816.F32 R60, R76.reuse, R30, R60 ;  /* 0x0000001e4c3c723c */ /* 0x040fe2000000183c */
[----:B------:R-:W-:Y:S07]  /*2680*/  LDSM.16.M88.4 R28, [R0+0xd100] ;  /* 0x00d10000001c783b */ /* 0x000fee0000000200 */
[C---:B------:R-:W-:Y:S08]  /*2690*/  HMMA.16816.F32 R56, R76.reuse, R72, R56 ;  /* 0x000000484c38723c */ /* 0x040ff00000001838 */
[----:B------:R-:W-:Y:S01]  /*26a0*/  HMMA.16816.F32 R76, R76, R74, R48 ;  /* 0x0000004a4c4c723c */ /* 0x000fe20000001830 */
[----:B------:R-:W1:Y:S04]  /*26b0*/  LDSM.16.M88.4 R48, [R192+0x4000] ;  /* 0x00400000c030783b */ /* 0x000e680000000200 */
[----:B------:R-:W-:Y:S03]  /*26c0*/  LDSM.16.M88.4 R72, [R0+0xd900] ;  /* 0x00d900000048783b */ /* 0x000fe60000000200 */
[C---:B--2---:R-:W-:Y:S08]  /*26d0*/  HMMA.16816.F32 R32, R52.reuse, R8, R32 ;  /* 0x000000083420723c */ /* 0x044ff00000001820 */
[----:B------:R-:W-:Y:S01]  /*26e0*/  HMMA.16816.F32 R44, R52, R10, R44 ;  /* 0x0000000a342c723c */ /* 0x000fe2000000182c */
[----:B------:R-:W2:Y:S07]  /*26f0*/  LDSM.16.M88.4 R8, [R190+0xe900] ;  /* 0x00e90000be08783b */ /* 0x000eae0000000200 */
[C---:B---3--:R-:W-:Y:S08]  /*2700*/  HMMA.16816.F32 R20, R68.reuse, R24, R20 ;  /* 0x000000184414723c */ /* 0x048ff00000001814 */
[----:B------:R-:W-:Y:S01]  /*2710*/  HMMA.16816.F32 R16, R68, R26, R16 ;  /* 0x0000001a4410723c */ /* 0x000fe20000001810 */
[----:B------:R-:W-:Y:S07]  /*2720*/  LDSM.16.M88.4 R24, [R98+0xe100] ;  /* 0x00e100006218783b */ /* 0x000fee0000000200 */
[C---:B------:R-:W-:Y:S08]  /*2730*/  HMMA.16816.F32 R64, R52.reuse, R40, R64 ;  /* 0x000000283440723c */ /* 0x040ff00000001840 */
[----:B------:R-:W-:Y:S01]  /*2740*/  HMMA.16816.F32 R60, R52, R42, R60 ;  /* 0x0000002a343c723c */ /* 0x000fe2000000183c */
[----:B------:R-:W-:Y:S07]  /*2750*/  LDSM.16.M88.4 R40, [R190+0xf100] ;  /* 0x00f10000be28783b */ /* 0x000fee0000000200 */
[C---:B----4-:R-:W-:Y:S08]  /*2760*/  HMMA.16816.F32 R32, R68.reuse, R12, R32 ;  /* 0x0000000c4420723c */ /* 0x050ff00000001820 */
[----:B------:R-:W-:Y:S01]  /*2770*/  HMMA.16816.F32 R44, R68, R14, R44 ;  /* 0x0000000e442c723c */ /* 0x000fe2000000182c */
[----:B------:R-:W3:Y:S07]  /*2780*/  LDSM.16.M88.4 R12, [R188+0x4000] ;  /* 0x00400000bc0c783b */ /* 0x000eee0000000200 */
[C---:B------:R-:W-:Y:S08]  /*2790*/  HMMA.16816.F32 R56, R52.reuse, R80, R56 ;  /* 0x000000503438723c */ /* 0x040ff00000001838 */
[----:B------:R-:W-:Y:S01]  /*27a0*/  HMMA.16816.F32 R76, R52, R82, R76 ;  /* 0x00000052344c723c */ /* 0x000fe2000000184c */
[----:B------:R-:W4:Y:S04]  /*27b0*/  LDSM.16.M88.4 R52, [R190+0xf900] ;  /* 0x00f90000be34783b */ /* 0x000f280000000200 */
[----:B------:R-:W-:Y:S03]  /*27c0*/  LDSM.16.M88.4 R80, [R186+0x4000] ;  /* 0x00400000ba50783b */ /* 0x000fe60000000200 */
[C---:B-1----:R-:W-:Y:S08]  /*27d0*/  HMMA.16816.F32 R20, R48.reuse, R36, R20 ;  /* 0x000000243014723c */ /* 0x042ff00000001814 */
[----:B------:R-:W-:Y:S01]  /*27e0*/  HMMA.16816.F32 R16, R48, R38, R16 ;  /* 0x000000263010723c */ /* 0x000fe20000001810 */
[----:B------:R-:W-:Y:S07]  /*27f0*/  LDSM.16.M88.4 R36, [R97+0xe100] ;  /* 0x00e100006124783b */ /* 0x000fee0000000200 */
[C---:B------:R-:W-:Y:S08]  /*2800*/  HMMA.16816.F32 R64, R68.reuse, R28, R64 ;  /* 0x0000001c4440723c */ /* 0x040ff00000001840 */
[----:B------:R-:W-:Y:S01]  /*2810*/  HMMA.16816.F32 R60, R68, R30, R60 ;  /* 0x0000001e443c723c */ /* 0x000fe2000000183c */
[----:B------:R-:W1:Y:S07]  /*2820*/  LDSM.16.M88.4 R28, [R98+0xe900] ;  /* 0x00e90000621c783b */ /* 0x000e6e0000000200 */
[C---:B--2---:R-:W-:Y:S08]  /*2830*/  HMMA.16816.F32 R32, R48.reuse, R8, R32 ;  /* 0x000000083020723c */ /* 0x044ff00000001820 */
[----:B------:R-:W-:Y:S01]  /*2840*/  HMMA.16816.F32 R44, R48, R10, R44 ;  /* 0x0000000a302c723c */ /* 0x000fe2000000182c */
[----:B------:R-:W2:Y:S07]  /*2850*/  LDSM.16.M88.4 R8, [R98+0xf100] ;  /* 0x00f100006208783b */ /* 0x000eae0000000200 */
[C---:B------:R-:W-:Y:S08]  /*2860*/  HMMA.16816.F32 R56, R68.reuse, R72, R56 ;  /* 0x000000484438723c */ /* 0x040ff00000001838 */
[----:B------:R-:W-:Y:S01]  /*2870*/  HMMA.16816.F32 R76, R68, R74, R76 ;  /* 0x0000004a444c723c */ /* 0x000fe2000000184c */
[----:B------:R-:W-:Y:S04]  /*2880*/  LDSM.16.M88.4 R72, [R185+0x4000] ;  /* 0x00400000b948783b */ /* 0x000fe80000000200 */
[----:B------:R-:W-:Y:S03]  /*2890*/  LDSM.16.M88.4 R68, [R0+0xf100] ;  /* 0x00f100000044783b */ /* 0x000fe60000000200 */
[C---:B---3--:R-:W-:Y:S08]  /*28a0*/  HMMA.16816.F32 R20, R12.reuse, R24, R20 ;  /* 0x000000180c14723c */ /* 0x048ff00000001814 */
[----:B------:R-:W-:Y:S01]  /*28b0*/  HMMA.16816.F32 R16, R12, R26, R16 ;  /* 0x0000001a0c10723c */ /* 0x000fe20000001810 */
[----:B------:R-:W-:Y:S07]  /*28c0*/  LDSM.16.M88.4 R24, [R0+0xe100] ;  /* 0x00e100000018783b */ /* 0x000fee0000000200 */
[C---:B------:R-:W-:Y:S08]  /*28d0*/  HMMA.16816.F32 R64, R48.reuse, R40, R64 ;  /* 0x000000283040723c */ /* 0x040ff00000001840 */
[C---:B------:R-:W-:Y:S01]  /*28e0*/  HMMA.16816.F32 R60, R48.reuse, R42, R60 ;  /* 0x0000002a303c723c */ /* 0x040fe2000000183c */
[----:B------:R-:W3:Y:S07]  /*28f0*/  LDSM.16.M88.4 R40, [R98+0xf900] ;  /* 0x00f900006228783b */ /* 0x000eee0000000200 */
[C---:B----4-:R-:W-:Y:S08]  /*2900*/  HMMA.16816.F32 R56, R48.reuse, R52, R56 ;  /* 0x000000343038723c */ /* 0x050ff00000001838 */
[----:B------:R-:W-:Y:S01]  /*2910*/  HMMA.16816.F32 R76, R48, R54, R76 ;  /* 0x00000036304c723c */ /* 0x000fe2000000184c */
[----:B------:R-:W-:Y:S04]  /*2920*/  LDSM.16.M88.4 R52, [R192+0x8000] ;  /* 0x00800000c034783b */ /* 0x000fe80000000200 */
[----:B------:R-:W-:Y:S03]  /*2930*/  LDSM.16.M88.4 R48, [R98+0x10100] ;  /* 0x010100006230783b */ /* 0x000fe60000000200 */
[C---:B-1----:R-:W-:Y:S08]  /*2940*/  HMMA.16816.F32 R32, R12.reuse, R28, R32 ;  /* 0x0000001c0c20723c */ /* 0x042ff00000001820 */
[----:B------:R-:W-:Y:S01]  /*2950*/  HMMA.16816.F32 R44, R12, R30, R44 ;  /* 0x0000001e0c2c723c */ /* 0x000fe2000000182c */
[----:B------:R-:W1:Y:S07]  /*2960*/  LDSM.16.M88.4 R28, [R97+0xe900] ;  /* 0x00e90000611c783b */ /* 0x000e6e0000000200 */
[C---:B------:R-:W-:Y:S08]  /*2970*/  HMMA.16816.F32 R20, R80.reuse, R36, R20 ;  /* 0x000000245014723c */ /* 0x040ff00000001814 */
[----:B------:R-:W-:Y:S01]  /*2980*/  HMMA.16816.F32 R16, R80, R38, R16 ;  /* 0x000000265010723c */ /* 0x000fe20000001810 */
[----:B------:R-:W-:Y:S07]  /*2990*/  LDSM.16.M88.4 R36, [R98+0x10900] ;  /* 0x010900006224783b */ /* 0x000fee0000000200 */
[C---:B--2---:R-:W-:Y:S08]  /*29a0*/  HMMA.16816.F32 R64, R12.reuse, R8, R64 ;  /* 0x000000080c40723c */ /* 0x044ff00000001840 */
[C---:B------:R-:W-:Y:S01]  /*29b0*/  HMMA.16816.F32 R60, R12.reuse, R10, R60 ;  /* 0x0000000a0c3c723c */ /* 0x040fe2000000183c */
[----:B------:R-:W2:Y:S07]  /*29c0*/  LDSM.16.M88.4 R8, [R190+0x10100] ;  /* 0x01010000be08783b */ /* 0x000eae0000000200 */
[C---:B---3--:R-:W-:Y:S08]  /*29d0*/  HMMA.16816.F32 R56, R12.reuse, R40, R56 ;  /* 0x000000280c38723c */ /* 0x048ff00000001838 */
[----:B------:R-:W-:Y:S01]  /*29e0*/  HMMA.16816.F32 R76, R12, R42, R76 ;  /* 0x0000002a0c4c723c */ /* 0x000fe2000000184c */
[----:B------:R-:W3:Y:S04]  /*29f0*/  LDSM.16.M88.4 R12, [R97+0xf100] ;  /* 0x00f10000610c783b */ /* 0x000ee80000000200 */
[----:B------:R-:W4:Y:S03]  /*2a00*/  LDSM.16.M88.4 R40, [R188+0x8000] ;  /* 0x00800000bc28783b */ /* 0x000f260000000200 */
[C---:B------:R-:W-:Y:S08]  /*2a10*/  HMMA.16816.F32 R20, R72.reuse, R24, R20 ;  /* 0x000000184814723c */ /* 0x040ff00000001814 */
[----:B------:R-:W-:Y:S01]  /*2a20*/  HMMA.16816.F32 R16, R72, R26, R16 ;  /* 0x0000001a4810723c */ /* 0x000fe20000001810 */
[----:B------:R-:W-:Y:S07]  /*2a30*/  LDSM.16.M88.4 R24, [R97+0x10100] ;  /* 0x010100006118783b */ /* 0x000fee0000000200 */
[C---:B-1----:R-:W-:Y:S08]  /*2a40*/  HMMA.16816.F32 R32, R80.reuse, R28, R32 ;  /* 0x0000001c5020723c */ /* 0x042ff00000001820 */
[----:B------:R-:W-:Y:S01]  /*2a50*/  HMMA.16816.F32 R44, R80, R30, R44 ;  /* 0x0000001e502c723c */ /* 0x000fe2000000182c */
[----:B------:R-:W1:Y:S07]  /*2a60*/  LDSM.16.M88.4 R28, [R186+0x8000] ;  /* 0x00800000ba1c783b */ /* 0x000e6e0000000200 */
[C---:B--2---:R-:W-:Y:S08]  /*2a70*/  HMMA.16816.F32 R20, R52.reuse, R8, R20 ;  /* 0x000000083414723c */ /* 0x044ff00000001814 */
[----:B------:R-:W-:Y:S01]  /*2a80*/  HMMA.16816.F32 R16, R52, R10, R16 ;  /* 0x0000000a3410723c */ /* 0x000fe20000001810 */
[----:B------:R-:W-:Y:S07]  /*2a90*/  LDSM.16.M88.4 R8, [R0+0x10100] ;  /* 0x010100000008783b */ /* 0x000fee0000000200 */
[C---:B---3--:R-:W-:Y:S08]  /*2aa0*/  HMMA.16816.F32 R64, R80.reuse, R12, R64 ;  /* 0x0000000c5040723c */ /* 0x048ff00000001840 */
[----:B------:R-:W-:Y:S01]  /*2ab0*/  HMMA.16816.F32 R60, R80, R14, R60 ;  /* 0x0000000e503c723c */ /* 0x000fe2000000183c */
[----:B------:R-:W-:Y:S07]  /*2ac0*/  LDSM.16.M88.4 R12, [R185+0x8000] ;  /* 0x00800000b90c783b */ /* 0x000fee0000000200 */
[C---:B------:R-:W-:Y:S08]  /*2ad0*/  HMMA.16816.F32 R32, R72.reuse, R92, R32 ;  /* 0x0000005c4820723c */ /* 0x040ff00000001820 */
[----:B------:R-:W-:Y:S08]  /*2ae0*/  HMMA.16816.F32 R44, R72, R94, R44 ;  /* 0x0000005e482c723c */ /* 0x000ff0000000182c */
[C---:B----4-:R-:W-:Y:S08]  /*2af0*/  HMMA.16816.F32 R20, R40.reuse, R48, R20 ;  /* 0x000000302814723c */ /* 0x050ff00000001814 */
[----:B------:R-:W-:Y:S01]  /*2b00*/  HMMA.16816.F32 R16, R40, R50, R16 ;  /* 0x000000322810723c */ /* 0x000fe20000001810 */
[----:B------:R-:W2:Y:S07]  /*2b10*/  LDSM.16.M88.4 R48, [R190+0x11100] ;  /* 0x01110000be30783b */ /* 0x000eae0000000200 */
[----:B------:R-:W-:Y:S08]  /*2b20*/  HMMA.16816.F32 R64, R72, R68, R64 ;  /* 0x000000444840723c */ /* 0x000ff00000001840 */
[C---:B------:R-:W-:Y:S08]  /*2b30*/  HMMA.16816.F32 R32, R52.reuse, R84, R32 ;  /* 0x000000543420723c */ /* 0x040ff00000001820 */
[----:B------:R-:W-:Y:S01]  /*2b40*/  HMMA.16816.F32 R44, R52, R86, R44 ;  /* 0x00000056342c723c */ /* 0x000fe2000000182c */
[----:B------:R-:W3:Y:S07]  /*2b50*/  LDSM.16.M88.4 R84, [R0+0xf900] ;  /* 0x00f900000054783b */ /* 0x000eee0000000200 */
[----:B------:R-:W-:Y:S01]  /*2b60*/  HMMA.16816.F32 R68, R72, R70, R60 ;  /* 0x000000464844723c */ /* 0x000fe2000000183c */
[----:B------:R-:W-:Y:S07]  /*2b70*/  LDSM.16.M88.4 R60, [R0+0x10900] ;  /* 0x01090000003c783b */ /* 0x000fee0000000200 */
[C---:B-1----:R-:W-:Y:S08]  /*2b80*/  HMMA.16816.F32 R20, R28.reuse, R24, R20 ;  /* 0x000000181c14723c */ /* 0x042ff00000001814 */
[----:B------:R-:W-:Y:S01]  /*2b90*/  HMMA.16816.F32 R16, R28, R26, R16 ;  /* 0x0000001a1c10723c */ /* 0x000fe20000001810 */
[----:B------:R-:W1:Y:S07]  /*2ba0*/  LDSM.16.M88.4 R24, [R98+0x11100] ;  /* 0x011100006218783b */ /* 0x000e6e0000000200 */
[C---:B------:R-:W-:Y:S08]  /*2bb0*/  HMMA.16816.F32 R56, R80.reuse, R88, R56 ;  /* 0x000000585038723c */ /* 0x040ff00000001838 */
[----:B------:R-:W-:Y:S01]  /*2bc0*/  HMMA.16816.F32 R80, R80, R90, R76 ;  /* 0x0000005a5050723c */ /* 0x000fe2000000184c */
[----:B------:R-:W4:Y:S07]  /*2bd0*/  LDSM.16.M88.4 R76, [R97+0x10900] ;  /* 0x01090000614c783b */ /* 0x000f2e0000000200 */
[----:B------:R-:W-:Y:S08]  /*2be0*/  HMMA.16816.F32 R32, R40, R36, R32 ;  /* 0x000000242820723c */ /* 0x000ff00000001820 */
[----:B--2---:R-:W-:Y:S08]  /*2bf0*/  HMMA.16816.F32 R64, R52, R48, R64 ;  /* 0x000000303440723c */ /* 0x004ff00000001840 */
[----:B------:R-:W-:Y:S01]  /*2c00*/  HMMA.16816.F32 R44, R40, R38, R44 ;  /* 0x00000026282c723c */ /* 0x000fe2000000182c */
[----:B------:R-:W2:Y:S07]  /*2c10*/  LDSM.16.M88.4 R36, [R190+0x11900] ;  /* 0x01190000be24783b */ /* 0x000eae0000000200 */
[----:B------:R-:W-:Y:S08]  /*2c20*/  HMMA.16816.F32 R68, R52, R50, R68 ;  /* 0x000000323444723c */ /* 0x000ff00000001844 */
[----:B---3--:R-:W-:Y:S08]  /*2c30*/  HMMA.16816.F32 R56, R72, R84, R56 ;  /* 0x000000544838723c */ /* 0x008ff00000001838 */
[----:B------:R-:W-:Y:S08]  /*2c40*/  HMMA.16816.F32 R16, R12, R10, R16 ;  /* 0x0000000a0c10723c */ /* 0x000ff00000001810 */
[C---:B-1----:R-:W-:Y:S08]  /*2c50*/  HMMA.16816.F32 R64, R40.reuse, R24, R64 ;  /* 0x000000182840723c */ /* 0x042ff00000001840 */
[----:B------:R-:W-:Y:S01]  /*2c60*/  HMMA.16816.F32 R68, R40, R26, R68 ;  /* 0x0000001a2844723c */ /* 0x000fe20000001844 */
[----:B------:R-:W1:Y:S07]  /*2c70*/  LDSM.16.M88.4 R24, [R98+0x11900] ;  /* 0x011900006218783b */ /* 0x000e6e0000000200 */
[----:B------:R-:W-:Y:S01]  /*2c80*/  HMMA.16816.F32 R80, R72, R86, R80 ;  /* 0x000000564850723c */ /* 0x000fe20000001850 */
[----:B------:R-:W-:-:S02]  /*2c90*/  FMUL.FTZ R16, R16, c[0x0][0x320] ;  /* 0x0000c80010107a20 */ /* 0x000fc40000410000 */
[----:B------:R-:W-:Y:S02]  /*2ca0*/  FMUL.FTZ R17, R17, c[0x0][0x320] ;  /* 0x0000c80011117a20 */ /* 0x000fe40000410000 */
[----:B------:R-:W-:-:S03]  /*2cb0*/  FMUL.FTZ R18, R18, c[0x0][0x320] ;  /* 0x0000c80012127a20 */ /* 0x000fc60000410000 */
[----:B------:R-:W-:Y:S01]  /*2cc0*/  HMMA.16816.F32 R20, R12, R8, R20 ;  /* 0x000000080c14723c */ /* 0x000fe20000001814 */
[----:B------:R-:W3:Y:S07]  /*2cd0*/  LDSM.16.M88.4 R8, [R97+0x11100] ;  /* 0x011100006108783b */ /* 0x000eee0000000200 */
[----:B----4-:R-:W-:Y:S01]  /*2ce0*/  HMMA.16816.F32 R32, R28, R76, R32 ;  /* 0x0000004c1c20723c */ /* 0x010fe20000001820 */
[----:B------:R-:W-:Y:S06]  /*2cf0*/  MUFU.TANH R76, R18 ;  /* 0x00000012004c7308 */ /* 0x000fec0000002400 */
[----:B------:R-:W-:Y:S01]  /*2d00*/  FMUL.FTZ R77, R19, c[0x0][0x320] ;  /* 0x0000c800134d7a20 */ /* 0x000fe20000410000 */
[C---:B--2---:R-:W-:Y:S05]  /*2d10*/  HMMA.16816.F32 R56, R52.reuse, R36, R56 ;  /* 0x000000243438723c */ /* 0x044fea0000001838 */
[----:B------:R-:W-:Y:S03]  /*2d20*/  MUFU.TANH R77, R77 ;  /* 0x0000004d004d7308 */ /* 0x000fe60000002400 */
[----:B------:R-:W-:Y:S01]  /*2d30*/  HMMA.16816.F32 R80, R52, R38, R80 ;  /* 0x000000263450723c */ /* 0x000fe20000001850 */
[----:B------:R-:W-:-:S02]  /*2d40*/  FMUL.FTZ R20, R20, c[0x0][0x320] ;  /* 0x0000c80014147a20 */ /* 0x000fc40000410000 */
[----:B------:R-:W-:Y:S02]  /*2d50*/  FMUL.FTZ R21, R21, c[0x0][0x320] ;  /* 0x0000c80015157a20 */ /* 0x000fe40000410000 */
[----:B------:R-:W-:Y:S01]  /*2d60*/  MUFU.TANH R48, R20 ;  /* 0x0000001400307308 */ /* 0x000fe20000002400 */
[----:B------:R-:W-:Y:S02]  /*2d70*/  FMUL.FTZ R50, R22, c[0x0][0x320] ;  /* 0x0000c80016327a20 */ /* 0x000fe40000410000 */
[----:B------:R-:W-:Y:S01]  /*2d80*/  HMMA.16816.F32 R32, R12, R60, R32 ;  /* 0x0000003c0c20723c */ /* 0x000fe20000001820 */
[----:B------:R-:W-:-:S04]  /*2d90*/  FMUL.FTZ R51, R23, c[0x0][0x320] ;  /* 0x0000c80017337a20 */ /* 0x000fc80000410000 */
[----:B------:R-:W-:Y:S03]  /*2da0*/  MUFU.TANH R60, R16 ;  /* 0x00000010003c7308 */ /* 0x000fe60000002400 */
[----:B------:R-:W-:Y:S05]  /*2db0*/  HMMA.16816.F32 R44, R28, R78, R44 ;  /* 0x0000004e1c2c723c */ /* 0x000fea000000182c */
[----:B------:R2:W-:Y:S03]  /*2dc0*/  MUFU.TANH R61, R17 ;  /* 0x00000011003d7308 */ /* 0x0005e60000002400 */
[C---:B-1----:R-:W-:Y:S05]  /*2dd0*/  HMMA.16816.F32 R56, R40.reuse, R24, R56 ;  /* 0x000000182838723c */ /* 0x042fea0000001838 */
[----:B------:R1:W-:Y:S02]  /*2de0*/  MUFU.TANH R49, R21 ;  /* 0x0000001500317308 */ /* 0x0003e40000002400 */
[----:B------:R-:W-:Y:S01]  /*2df0*/  LOP3.LUT R25, R96, 0xffffffe0, RZ, 0xc0, !PT ;  /* 0xffffffe060197812 */ /* 0x000fe200078ec0ff */
[----:B------:R-:W-:Y:S01]  /*2e00*/  HMMA.16816.F32 R80, R40, R26, R80 ;  /* 0x0000001a2850723c */ /* 0x000fe20000001850 */
[----:B------:R-:W-:-:S02]  /*2e10*/  FMUL.FTZ R32, R32, c[0x0][0x320] ;  /* 0x0000c80020207a20 */ /* 0x000fc40000410000 */
[----:B------:R-:W-:Y:S01]  /*2e20*/  FMUL.FTZ R34, R34, c[0x0][0x320] ;  /* 0x0000c80022227a20 */ /* 0x000fe20000410000 */
[----:B--2---:R-:W2:Y:S01]  /*2e30*/  LDSM.16.M88.4 R16, [R97+0x11900] ;  /* 0x011900006110783b */ /* 0x004ea20000000200 */
[----:B------:R-:W-:Y:S01]  /*2e40*/  IMAD.IADD R25, R6, 0x1, -R25 ;  /* 0x0000000106197824 */ /* 0x000fe200078e0a19 */
[----:B------:R-:W4:Y:S02]  /*2e50*/  MUFU.TANH R50, R50 ;  /* 0x0000003200327308 */ /* 0x000f240000002400 */
[C---:B---3--:R-:W-:Y:S01]  /*2e60*/  HMMA.16816.F32 R64, R28.reuse, R8, R64 ;  /* 0x000000081c40723c */ /* 0x048fe20000001840 */
[----:B------:R-:W-:Y:S01]  /*2e70*/  FMUL.FTZ R33, R33, c[0x0][0x320] ;  /* 0x0000c80021217a20 */ /* 0x000fe20000410000 */
[----:B------:R-:W-:Y:S01]  /*2e80*/  SHF.R.S32.HI R6, RZ, 0x1f, R25 ;  /* 0x0000001fff067819 */ /* 0x000fe20000011419 */
[----:B------:R-:W-:Y:S01]  /*2e90*/  FMUL.FTZ R35, R35, c[0x0][0x320] ;  /* 0x0000c80023237a20 */ /* 0x000fe20000410000 */
[----:B-1----:R-:W1:Y:S02]  /*2ea0*/  LDSM.16.M88.4 R20, [R0+0x11100] ;  /* 0x011100000014783b */ /* 0x002e640000000200 */
[----:B------:R-:W3:Y:S02]  /*2eb0*/  MUFU.TANH R51, R51 ;  /* 0x0000003300337308 */ /* 0x000ee40000002400 */
[----:B------:R-:W-:Y:S01]  /*2ec0*/  HMMA.16816.F32 R68, R28, R10, R68 ;  /* 0x0000000a1c44723c */ /* 0x000fe20000001844 */
[----:B------:R5:W1:Y:S01]  /*2ed0*/  LDSM.16.M88.4 R8, [R0+0x11900] ;  /* 0x011900000008783b */ /* 0x000a620000000200 */
[----:B------:R-:W-:-:S04]  /*2ee0*/  DEPBAR.LE SB0, 0x2 ;  /* 0x000080800000791a */ /* 0x000fc80000000000 */
[----:B------:R-:W-:Y:S02]  /*2ef0*/  BAR.SYNC.DEFER_BLOCKING 0x0 ;  /* 0x0000000000007b1d */ /* 0x000fe40000010000 */
[----:B------:R-:W-:Y:S04]  /*2f00*/  HMMA.16816.F32 R44, R12, R62, R44 ;  /* 0x0000003e0c2c723c */ /* 0x000fe8000000182c */
[----:B------:R-:W-:Y:S08]  /*2f10*/  MUFU.TANH R32, R32 ;  /* 0x0000002000207308 */ /* 0x000ff00000002400 */
[----:B------:R-:W1:Y:S01]  /*2f20*/  MUFU.TANH R34, R34 ;  /* 0x0000002200227308 */ /* 0x000e620000002400 */
[----:B-----5:R-:W-:-:S04]  /*2f30*/  LEA.HI R0, R6, R25, RZ, 0x2 ;  /* 0x0000001906007211 */ /* 0x020fc800078f10ff */
[----:B------:R-:W-:Y:S01]  /*2f40*/  LOP3.LUT R0, R0, 0x7ffffffc, RZ, 0xc0, !PT ;  /* 0x7ffffffc00007812 */ /* 0x000fe200078ec0ff */
[C---:B--2---:R-:W-:Y:S02]  /*2f50*/  HMMA.16816.F32 R56, R28.reuse, R16, R56 ;  /* 0x000000101c38723c */ /* 0x044fe40000001838 */
[----:B------:R-:W-:Y:S01]  /*2f60*/  MUFU.TANH R33, R33 ;  /* 0x0000002100217308 */ /* 0x000fe20000002400 */
[----:B------:R-:W-:Y:S03]  /*2f70*/  LDSM.16.MT88.4 R40, [R184+0x2100] ;  /* 0x00210000b828783b */ /* 0x000fe60000004200 */
[----:B------:R-:W-:Y:S02]  /*2f80*/  FMUL.FTZ R24, R46, c[0x0][0x320] ;  /* 0x0000c8002e187a20 */ /* 0x000fe40000410000 */
[----:B------:R-:W-:Y:S01]  /*2f90*/  IMAD.IADD R0, R25, 0x1, -R0 ;  /* 0x0000000119007824 */ /* 0x000fe200078e0a00 */
[----:B------:R-:W-:Y:S01]  /*2fa0*/  LDSM.16.MT88.4 R124, [R184+0x100] ;  /* 0x00010000b87c783b */ /* 0x000fe20000004200 */
[----:B------:R-:W-:Y:S01]  /*2fb0*/  FMUL.FTZ R47, R47, c[0x0][0x320] ;  /* 0x0000c8002f2f7a20 */ /* 0x000fe20000410000 */
[----:B------:R-:W-:Y:S01]  /*2fc0*/  HMMA.16816.F32 R80, R28, R18, R80 ;  /* 0x000000121c50723c */ /* 0x000fe20000001850 */
[----:B------:R-:W-:Y:S01]  /*2fd0*/  IMAD R3, R0, -0x2, R3 ;  /* 0xfffffffe00037824 */ /* 0x000fe200078e0203 */
[----:B------:R-:W2:Y:S01]  /*2fe0*/  MUFU.TANH R35, R35 ;  /* 0x0000002300237308 */ /* 0x000ea20000002400 */
[----:B------:R-:W-:Y:S03]  /*2ff0*/  LDSM.16.MT88.4 R116, [R172+0x100] ;  /* 0x00010000ac74783b */ /* 0x000fe60000004200 */
[----:B------:R-:W-:Y:S01]  /*3000*/  ISETP.GT.AND P1, PT, R3, RZ, PT ;  /* 0x000000ff0300720c */ /* 0x000fe20003f24270 */
[----:B------:R-:W-:Y:S01]  /*3010*/  LDSM.16.MT88.4 R108, [R135+0x100] ;  /* 0x00010000876c783b */ /* 0x000fe20000004200 */
[C---:B-1----:R-:W-:Y:S02]  /*3020*/  HMMA.16816.F32 R64, R12.reuse, R20, R64 ;  /* 0x000000140c40723c */ /* 0x042fe40000001840 */
[----:B----4-:R-:W-:Y:S01]  /*3030*/  FSEL R50, R50, -INF , P1 ;  /* 0xff80000032327808 */ /* 0x010fe20000800000 */
[----:B------:R-:W1:Y:S01]  /*3040*/  MUFU.TANH R24, R24 ;  /* 0x0000001800187308 */ /* 0x000e620000002400 */
[----:B------:R-:W-:Y:S03]  /*3050*/  LDSM.16.MT88.4 R100, [R5+0x100] ;  /* 0x000100000564783b */ /* 0x000fe60000004200 */
[----:B------:R-:W-:Y:S01]  /*3060*/  FMUL.FTZ R20, R44, c[0x0][0x320] ;  /* 0x0000c8002c147a20 */ /* 0x000fe20000410000 */
[C---:B------:R-:W-:Y:S01]  /*3070*/  HMMA.16816.F32 R68, R12.reuse, R22, R68 ;  /* 0x000000160c44723c */ /* 0x040fe20000001844 */
[----:B------:R-:W-:Y:S01]  /*3080*/  FMUL.FTZ R21, R45, c[0x0][0x320] ;  /* 0x0000c8002d157a20 */ /* 0x000fe20000410000 */
[----:B------:R-:W-:Y:S01]  /*3090*/  LDSM.16.MT88.4 R72, [R184+0x4100] ;  /* 0x00410000b848783b */ /* 0x000fe20000004200 */
[----:B------:R-:W-:Y:S03]  /*30a0*/  MUFU.TANH R22, R47 ;  /* 0x0000002f00167308 */ /* 0x000fe60000002400 */
[----:B------:R-:W-:Y:S01]  /*30b0*/  LDSM.16.MT88.4 R88, [R135+0x4100] ;  /* 0x004100008758783b */ /* 0x000fe20000004200 */
[----:B------:R-:W-:Y:S01]  /*30c0*/  FSEL R23, R48, -INF , P1 ;  /* 0xff80000030177808 */ /* 0x000fe20000800000 */
[C---:B------:R-:W-:Y:S01]  /*30d0*/  HMMA.16816.F32 R56, R12.reuse, R8, R56 ;  /* 0x000000080c38723c */ /* 0x040fe20000001838 */
[----:B------:R-:W-:Y:S01]  /*30e0*/  ISETP.GT.AND P1, PT, R3, 0x1, PT ;  /* 0x000000010300780c */ /* 0x000fe20003f24270 */
[----:B------:R-:W-:Y:S01]  /*30f0*/  LDSM.16.MT88.4 R136, [R172+0x900] ;  /* 0x00090000ac88783b */ /* 0x000fe20000004200 */
[----:B------:R-:W4:Y:S02]  /*3100*/  MUFU.TANH R20, R20 ;  /* 0x0000001400147308 */ /* 0x000f240000002400 */
[----:B---3--:R-:W-:Y:S01]  /*3110*/  FSEL R26, R51, -INF , P1 ;  /* 0xff800000331a7808 */ /* 0x008fe20000800000 */
[----:B------:R-:W-:Y:S01]  /*3120*/  LDSM.16.MT88.4 R28, [R162+0x900] ;  /* 0x00090000a21c783b */ /* 0x000fe20000004200 */
[----:B------:R-:W-:Y:S01]  /*3130*/  FSEL R49, R49, -INF , P1 ;  /* 0xff80000031317808 */ /* 0x000fe20000800000 */
[----:B------:R-:W-:Y:S01]  /*3140*/  HMMA.16816.F32 R8, R12, R10, R80 ;  /* 0x0000000a0c08723c */ /* 0x000fe20000001850 */
[----:B------:R-:W-:Y:S01]  /*3150*/  ISETP.GT.AND P1, PT, R3, 0x8, PT ;  /* 0x000000080300780c */ /* 0x000fe20003f24270 */
[----:B------:R-:W-:Y:S01]  /*3160*/  FMUL.FTZ R64, R64, c[0x0][0x320] ;  /* 0x0000c80040407a20 */ /* 0x000fe20000410000 */
[----:B------:R-:W3:Y:S01]  /*3170*/  MUFU.TANH R21, R21 ;  /* 0x0000001500157308 */ /* 0x000ee20000002400 */
[----:B------:R-:W-:Y:S01]  /*3180*/  FMUL.FTZ R66, R66, c[0x0][0x320] ;  /* 0x0000c80042427a20 */ /* 0x000fe20000410000 */
[----:B------:R-:W-:Y:S01]  /*3190*/  FSEL R76, R76, -INF , P1 ;  /* 0xff8000004c4c7808 */ /* 0x000fe20000800000 */
[----:B------:R-:W-:Y:S01]  /*31a0*/  FMUL.FTZ R65, R65, c[0x0][0x320] ;  /* 0x0000c80041417a20 */ /* 0x000fe20000410000 */
[----:B------:R-:W-:Y:S01]  /*31b0*/  FSEL R25, R60, -INF , P1 ;  /* 0xff8000003c197808 */ /* 0x000fe20000800000 */
[----:B------:R-:W-:Y:S01]  /*31c0*/  FMUL.FTZ R67, R67, c[0x0][0x320] ;  /* 0x0000c80043437a20 */ /* 0x000fe20000410000 */
[----:B------:R-:W-:Y:S01]  /*31d0*/  ISETP.GT.AND P1, PT, R3, 0x9, PT ;  /* 0x000000090300780c */ /* 0x000fe20003f24270 */
[----:B------:R-:W-:Y:S01]  /*31e0*/  FMUL.FTZ R68, R68, c[0x0][0x320] ;  /* 0x0000c80044447a20 */ /* 0x000fe20000410000 */
[----:B------:R-:W-:Y:S01]  /*31f0*/  MUFU.TANH R175, R64 ;  /* 0x0000004000af7308 */ /* 0x000fe20000002400 */
[----:B------:R-:W-:Y:S01]  /*3200*/  FMUL.FTZ R70, R70, c[0x0][0x320] ;  /* 0x0000c80046467a20 */ /* 0x000fe20000410000 */
[----:B------:R-:W-:Y:S01]  /*3210*/  FSEL R6, R77, -INF , P1 ;  /* 0xff8000004d067808 */ /* 0x000fe20000800000 */
[----:B------:R-:W-:Y:S01]  /*3220*/  FMUL.FTZ R69, R69, c[0x0][0x320] ;  /* 0x0000c80045457a20 */ /* 0x000fe20000410000 */
[----:B------:R-:W-:Y:S01]  /*3230*/  FSEL R61, R61, -INF , P1 ;  /* 0xff8000003d3d7808 */ /* 0x000fe20000800000 */
[----:B------:R-:W-:Y:S01]  /*3240*/  FMUL.FTZ R71, R71, c[0x0][0x320] ;  /* 0x0000c80047477a20 */ /* 0x000fe20000410000 */
[----:B------:R-:W-:Y:S01]  /*3250*/  ISETP.GT.AND P1, PT, R3, 0x10, PT ;  /* 0x000000100300780c */ /* 0x000fe20003f24270 */
[----:B------:R-:W-:Y:S01]  /*3260*/  FMUL.FTZ R56, R56, c[0x0][0x320] ;  /* 0x0000c80038387a20 */ /* 0x000fe20000410000 */
[----:B------:R-:W5:Y:S01]  /*3270*/  MUFU.TANH R170, R66 ;  /* 0x0000004200aa7308 */ /* 0x000f620000002400 */
[----:B------:R-:W-:Y:S01]  /*3280*/  FMNMX.FTZ R14, R23, R49, !PT ;  /* 0x00000031170e7209 */ /* 0x000fe20007810000 */
[----:B------:R-:W-:Y:S01]  /*3290*/  FMUL.FTZ R58, R58, c[0x0][0x320] ;  /* 0x0000c8003a3a7a20 */ /* 0x000fe20000410000 */
[----:B------:R-:W-:Y:S01]  /*32a0*/  FSEL R18, R34, -INF , P1 ;  /* 0xff80000022127808 */ /* 0x000fe20000800000 */
[----:B------:R-:W-:Y:S01]  /*32b0*/  FMUL.FTZ R57, R57, c[0x0][0x320] ;  /* 0x0000c80039397a20 */ /* 0x000fe20000410000 */
[----:B------:R-:W-:Y:S01]  /*32c0*/  FSEL R19, R32, -INF , P1 ;  /* 0xff80000020137808 */ /* 0x000fe20000800000 */
[----:B------:R-:W-:Y:S01]  /*32d0*/  FMUL.FTZ R141, R9, c[0x0][0x320] ;  /* 0x0000c800098d7a20 */ /* 0x000fe20000410000 */
[----:B------:R-:W-:Y:S01]  /*32e0*/  ISETP.GT.AND P1, PT, R3, 0x11, PT ;  /* 0x000000110300780c */ /* 0x000fe20003f24270 */
[----:B------:R-:W-:Y:S01]  /*32f0*/  MUFU.TANH R167, R65 ;  /* 0x0000004100a77308 */ /* 0x000fe20000002400 */
[----:B------:R-:W-:Y:S01]  /*3300*/  FMNMX.FTZ R14, R25, R14, !PT ;  /* 0x0000000e190e7209 */ /* 0x000fe20007810000 */
[----:B------:R-:W-:Y:S01]  /*3310*/  FMUL.FTZ R59, R59, c[0x0][0x320] ;  /* 0x0000c8003b3b7a20 */ /* 0x000fe20000410000 */
[----:B--2---:R-:W-:Y:S01]  /*3320*/  FSEL R16, R35, -INF , P1 ;  /* 0xff80000023107808 */ /* 0x004fe20000800000 */
[----:B------:R-:W-:Y:S01]  /*3330*/  FMUL.FTZ R143, R8, c[0x0][0x320] ;  /* 0x0000c800088f7a20 */ /* 0x000fe20000410000 */
[----:B------:R-:W-:Y:S01]  /*3340*/  FSEL R17, R33, -INF , P1 ;  /* 0xff80000021117808 */ /* 0x000fe20000800000 */
[----:B------:R-:W-:Y:S01]  /*3350*/  FMUL.FTZ R10, R10, c[0x0][0x320] ;  /* 0x0000c8000a0a7a20 */ /* 0x000fe20000410000 */
[----:B------:R-:W-:Y:S01]  /*3360*/  ISETP.GT.AND P1, PT, R3, 0x18, PT ;  /* 0x000000180300780c */ /* 0x000fe20003f24270 */
[----:B------:R2:W2:Y:S01]  /*3370*/  MUFU.TANH R182, R67 ;  /* 0x0000004300b67308 */ /* 0x0004a20000002400 */
[----:B------:R-:W-:Y:S01]  /*3380*/  FMNMX.FTZ R9, R50, R26, !PT ;  /* 0x0000001a32097209 */ /* 0x000fe20007810000 */
[----:B------:R-:W-:Y:S01]  /*3390*/  LDSM.16.MT88.4 R80, [R172+0x4100] ;  /* 0x00410000ac50783b */ /* 0x000fe20000004200 */
[----:B-1----:R-:W-:-:S02]  /*33a0*/  FSEL R12, R24, -INF , P1 ;  /* 0xff800000180c7808 */ /* 0x002fc40000800000 */
[----:B----4-:R-:W-:Y:S01]  /*33b0*/  FSEL R15, R20, -INF , P1 ;  /* 0xff800000140f7808 */ /* 0x010fe20000800000 */
[----:B------:R-:W-:Y:S01]  /*33c0*/  LDSM.16.MT88.4 R32, [R135+0x900] ;  /* 0x000900008720783b */ /* 0x000fe20000004200 */
[----:B------:R-:W-:Y:S01]  /*33d0*/  ISETP.GT.AND P1, PT, R3, 0x19, PT ;  /* 0x000000190300780c */ /* 0x000fe20003f24270 */
[----:B------:R-:W-:Y:S01]  /*33e0*/  MUFU.TANH R173, R68 ;  /* 0x0000004400ad7308 */ /* 0x000fe20000002400 */
[----:B------:R-:W-:Y:S02]  /*33f0*/  FMNMX.FTZ R14, R61, R14, !PT ;  /* 0x0000000e3d0e7209 */ /* 0x000fe40007810000 */
[----:B------:R-:W-:Y:S02]  /*3400*/  FSEL R0, R22, -INF , P1 ;  /* 0xff80000016007808 */ /* 0x000fe40000800000 */
[----:B---3--:R-:W-:Y:S02]  /*3410*/  FSEL R13, R21, -INF , P1 ;  /* 0xff800000150d7808 */ /* 0x008fe40000800000 */
[----:B------:R-:W-:Y:S01]  /*3420*/  ISETP.GT.AND P1, PT, R3, 0x20, PT ;  /* 0x000000200300780c */ /* 0x000fe20003f24270 */
[----:B------:R-:W1:Y:S01]  /*3430*/  MUFU.TANH R174, R70 ;  /* 0x0000004600ae7308 */ /* 0x000e620000002400 */
[----:B------:R-:W-:Y:S01]  /*3440*/  FMNMX.FTZ R9, R76, R9, !PT ;  /* 0x000000094c097209 */ /* 0x000fe20007810000 */
[----:B--2---:R-:W-:Y:S01]  /*3450*/  LDSM.16.MT88.4 R64, [R162+0x2100] ;  /* 0x00210000a240783b */ /* 0x004fe20000004200 */
[----:B-----5:R-:W-:-:S02]  /*3460*/  FSEL R170, R170, -INF , P1 ;  /* 0xff800000aaaa7808 */ /* 0x020fc40000800000 */
[----:B------:R-:W-:Y:S02]  /*3470*/  FSEL R175, R175, -INF , P1 ;  /* 0xff800000afaf7808 */ /* 0x000fe40000800000 */
[----:B------:R-:W-:Y:S01]  /*3480*/  ISETP.GT.AND P1, PT, R3, 0x21, PT ;  /* 0x000000210300780c */ /* 0x000fe20003f24270 */
[----:B------:R-:W2:Y:S01]  /*3490*/  MUFU.TANH R169, R69 ;  /* 0x0000004500a97308 */ /* 0x000ea20000002400 */
[----:B------:R-:W-:Y:S01]  /*34a0*/  FMNMX.FTZ R8, R19, R14, !PT ;  /* 0x0000000e13087209 */ /* 0x000fe20007810000 */
[----:B------:R-:W-:Y:S01]  /*34b0*/  FMUL.FTZ R14, R11, c[0x0][0x320] ;  /* 0x0000c8000b0e7a20 */ /* 0x000fe20000410000 */
[----:B------:R-:W-:Y:S02]  /*34c0*/  FSEL R182, R182, -INF , P1 ;  /* 0xff800000b6b67808 */ /* 0x000fe40000800000 */
[----:B------:R-:W-:Y:S02]  /*34d0*/  FSEL R167, R167, -INF , P1 ;  /* 0xff800000a7a77808 */ /* 0x000fe40000800000 */
[----:B------:R-:W-:Y:S01]  /*34e0*/  ISETP.GT.AND P1, PT, R3, 0x28, PT ;  /* 0x000000280300780c */ /* 0x000fe20003f24270 */
[----:B------:R-:W3:Y:S01]  /*34f0*/  MUFU.TANH R180, R71 ;  /* 0x0000004700b47308 */ /* 0x000ee20000002400 */
[----:B------:R-:W-:-:S02]  /*3500*/  FMNMX.FTZ R9, R6, R9, !PT ;  /* 0x0000000906097209 */ /* 0x000fc40007810000 */
[----:B-1----:R-:W-:Y:S02]  /*3510*/  FSEL R174, R174, -INF , P1 ;  /* 0xff800000aeae7808 */ /* 0x002fe40000800000 */
[----:B------:R-:W-:Y:S02]  /*3520*/  FSEL R173, R173, -INF , P1 ;  /* 0xff800000adad7808 */ /* 0x000fe40000800000 */
[----:B------:R-:W-:Y:S01]  /*3530*/  ISETP.GT.AND P1, PT, R3, 0x29, PT ;  /* 0x000000290300780c */ /* 0x000fe20003f24270 */
[----:B------:R-:W1:Y:S01]  /*3540*/  MUFU.TANH R179, R56 ;  /* 0x0000003800b37308 */ /* 0x000e620000002400 */
[----:B------:R-:W-:Y:S02]  /*3550*/  FMNMX.FTZ R8, R17, R8, !PT ;  /* 0x0000000811087209 */ /* 0x000fe40007810000 */
[----:B--2---:R-:W-:Y:S02]  /*3560*/  FSEL R169, R169, -INF , P1 ;  /* 0xff800000a9a97808 */ /* 0x004fe40000800000 */
[----:B------:R-:W-:-:S02]  /*3570*/  FMNMX.FTZ R9, R18, R9, !PT ;  /* 0x0000000912097209 */ /* 0x000fc40007810000 */
[----:B------:R-:W-:Y:S01]  /*3580*/  FMNMX.FTZ R8, R15, R8, !PT ;  /* 0x000000080f087209 */ /* 0x000fe20007810000 */
[----:B------:R-:W2:Y:S01]  /*3590*/  MUFU.TANH R176, R58 ;  /* 0x0000003a00b07308 */ /* 0x000ea20000002400 */
[----:B---3--:R-:W-:Y:S02]  /*35a0*/  FSEL R180, R180, -INF , P1 ;  /* 0xff800000b4b47808 */ /* 0x008fe40000800000 */
[----:B------:R-:W-:Y:S02]  /*35b0*/  ISETP.GT.AND P1, PT, R3, 0x30, PT ;  /* 0x000000300300780c */ /* 0x000fe40003f24270 */
[----:B------:R-:W-:Y:S02]  /*35c0*/  FMNMX.FTZ R9, R16, R9, !PT ;  /* 0x0000000910097209 */ /* 0x000fe40007810000 */
[----:B------:R-:W-:Y:S01]  /*35d0*/  FMNMX.FTZ R8, R13, R8, !PT ;  /* 0x000000080d087209 */ /* 0x000fe20007810000 */
[----:B------:R-:W3:Y:S01]  /*35e0*/  MUFU.TANH R177, R57 ;  /* 0x0000003900b17308 */ /* 0x000ee20000002400 */
[----:B-1----:R-:W-:-:S02]  /*35f0*/  FSEL R179, R179, -INF , P1 ;  /* 0xff800000b3b37808 */ /* 0x002fc40000800000 */
[----:B------:R-:W-:Y:S02]  /*3600*/  FMNMX.FTZ R9, R12, R9, !PT ;  /* 0x000000090c097209 */ /* 0x000fe40007810000 */
[----:B------:R-:W-:Y:S02]  /*3610*/  FMNMX.FTZ R8, R175, R8, !PT ;  /* 0x00000008af087209 */ /* 0x000fe40007810000 */
[----:B------:R-:W-:Y:S01]  /*3620*/  FMNMX.FTZ R9, R0, R9, !PT ;  /* 0x0000000900097209 */ /* 0x000fe20007810000 */
[----:B------:R-:W1:Y:S01]  /*3630*/  MUFU.TANH R142, R59 ;  /* 0x0000003b008e7308 */ /* 0x000e620000002400 */
[----:B--2---:R-:W-:Y:S02]  /*3640*/  FSEL R176, R176, -INF , P1 ;  /* 0xff800000b0b07808 */ /* 0x004fe40000800000 */
[----:B------:R-:W-:Y:S02]  /*3650*/  ISETP.GT.AND P1, PT, R3, 0x31, PT ;  /* 0x000000310300780c */ /* 0x000fe40003f24270 */
[----:B------:R-:W-:-:S03]  /*3660*/  FMNMX.FTZ R8, R167, R8, !PT ;  /* 0x00000008a7087209 */ /* 0x000fc60007810000 */
[----:B------:R-:W2:Y:S01]  /*3670*/  MUFU.TANH R143, R143 ;  /* 0x0000008f008f7308 */ /* 0x000ea20000002400 */
[----:B---3--:R-:W-:Y:S02]  /*3680*/  FSEL R177, R177, -INF , P1 ;  /* 0xff800000b1b17808 */ /* 0x008fe40000800000 */
[----:B------:R-:W-:-:S04]  /*3690*/  FMNMX.FTZ R8, R173, R8, !PT ;  /* 0x00000008ad087209 */ /* 0x000fc80007810000 */
[----:B------:R-:W-:Y:S01]  /*36a0*/  FMNMX.FTZ R8, R169, R8, !PT ;  /* 0x00000008a9087209 */ /* 0x000fe20007810000 */
[----:B------:R-:W3:Y:S01]  /*36b0*/  MUFU.TANH R140, R10 ;  /* 0x0000000a008c7308 */ /* 0x000ee20000002400 */
[----:B-1----:R-:W-:Y:S01]  /*36c0*/  FSEL R142, R142, -INF , P1 ;  /* 0xff8000008e8e7808 */ /* 0x002fe20000800000 */
[----:B------:R-:W-:Y:S01]  /*36d0*/  LDSM.16.MT88.4 R56, [R135+0x2100] ;  /* 0x002100008738783b */ /* 0x000fe20000004200 */
[----:B------:R-:W-:Y:S02]  /*36e0*/  ISETP.GT.AND P1, PT, R3, 0x38, PT ;  /* 0x000000380300780c */ /* 0x000fe40003f24270 */
[----:B------:R-:W-:Y:S02]  /*36f0*/  FMNMX.FTZ R8, R179, R8, !PT ;  /* 0x00000008b3087209 */ /* 0x000fe40007810000 */
[----:B--2---:R-:W-:Y:S01]  /*3700*/  FSEL R143, R143, -INF , P1 ;  /* 0xff8000008f8f7808 */ /* 0x004fe20000800000 */
[----:B------:R-:W1:Y:S01]  /*3710*/  MUFU.TANH R141, R141 ;  /* 0x0000008d008d7308 */ /* 0x000e620000002400 */
[----:B------:R-:W-:-:S04]  /*3720*/  FMNMX.FTZ R8, R177, R8, !PT ;  /* 0x00000008b1087209 */ /* 0x000fc80007810000 */
[----:B------:R-:W-:Y:S02]  /*3730*/  FMNMX.FTZ R8, R143, R8, !PT ;  /* 0x000000088f087209 */ /* 0x000fe40007810000 */
[----:B---3--:R-:W-:Y:S01]  /*3740*/  FSEL R140, R140, -INF , P1 ;  /* 0xff8000008c8c7808 */ /* 0x008fe20000800000 */
[----:B------:R-:W2:Y:S01]  /*3750*/  MUFU.TANH R168, R14 ;  /* 0x0000000e00a87308 */ /* 0x000ea20000002400 */
[----:B------:R-:W-:Y:S02]  /*3760*/  ISETP.GT.AND P1, PT, R3, 0x39, PT ;  /* 0x000000390300780c */ /* 0x000fe40003f24270 */
[----:B------:R-:W-:-:S04]  /*3770*/  FMNMX.FTZ R3, R170, R9, !PT ;  /* 0x00000009aa037209 */ /* 0x000fc80007810000 */
[----:B------:R-:W-:Y:S02]  /*3780*/  FMNMX.FTZ R3, R182, R3, !PT ;  /* 0x00000003b6037209 */ /* 0x000fe40007810000 */
[----:B-1----:R-:W-:Y:S02]  /*3790*/  FSEL R141, R141, -INF , P1 ;  /* 0xff8000008d8d7808 */ /* 0x002fe40000800000 */
[----:B------:R-:W-:Y:S02]  /*37a0*/  FMNMX.FTZ R3, R174, R3, !PT ;  /* 0x00000003ae037209 */ /* 0x000fe40007810000 */
[----:B------:R-:W-:Y:S02]  /*37b0*/  FMNMX.FTZ R11, R141, R8, !PT ;  /* 0x000000088d0b7209 */ /* 0x000fe40007810000 */
[----:B------:R-:W-:Y:S02]  /*37c0*/  FMNMX.FTZ R3, R180, R3, !PT ;  /* 0x00000003b4037209 */ /* 0x000fe40007810000 */
[----:B--2---:R-:W-:Y:S01]  /*37d0*/  FSEL R168, R168, -INF , P1 ;  /* 0xff800000a8a87808 */ /* 0x004fe20000800000 */
[----:B------:R-:W1:Y:S01]  /*37e0*/  SHFL.BFLY PT, R8, R11, 0x2, 0x1f ;  /* 0x0c401f000b087f89 */ /* 0x000e6200000e0000 */
[----:B------:R-:W-:-:S04]  /*37f0*/  FMNMX.FTZ R3, R176, R3, !PT ;  /* 0x00000003b0037209 */ /* 0x000fc80007810000 */
[----:B------:R-:W-:-:S04]  /*3800*/  FMNMX.FTZ R3, R142, R3, !PT ;  /* 0x000000038e037209 */ /* 0x000fc80007810000 */
[----:B------:R-:W-:-:S04]  /*3810*/  FMNMX.FTZ R3, R140, R3, !PT ;  /* 0x000000038c037209 */ /* 0x000fc80007810000 */
        /* <DEDUP_REMOVED lines=8> */
[----:B------:R-:W-:-:S05]  /*38a0*/  FMUL.FTZ R178, R132, c[0x0][0x2d0] ;  /* 0x0000b40084b27a20 */ /* 0x000fca0000410000 */
[----:B------:R-:W-:-:S05]  /*38b0*/  FSEL R178, R178, RZ, P1 ;  /* 0x000000ffb2b27208 */ /* 0x000fca0000800000 */
[--C-:B------:R-:W-:Y:S02]  /*38c0*/  FFMA.FTZ R161, R23, c[0x0][0x2d0], -R178.reuse ;  /* 0x0000b40017a17a23 */ /* 0x100fe400000108b2 */
[--C-:B------:R-:W-:Y:S01]  /*38d0*/  FFMA.FTZ R158, R49, c[0x0][0x2d0], -R178.reuse ;  /* 0x0000b400319e7a23 */ /* 0x100fe200000108b2 */
[----:B--2---:R-:W-:Y:S01]  /*38e0*/  FMNMX.FTZ R3, R8, R3, !PT ;  /* 0x0000000308037209 */ /* 0x004fe20007810000 */
[--C-:B------:R-:W-:Y:S01]  /*38f0*/  FFMA.FTZ R159, R25, c[0x0][0x2d0], -R178.reuse ;  /* 0x0000b400199f7a23 */ /* 0x100fe200000108b2 */
[----:B------:R-:W-:Y:S01]  /*3900*/  LDSM.16.MT88.4 R8, [R184+0x2900] ;  /* 0x00290000b808783b */ /* 0x000fe20000004200 */
[--C-:B------:R-:W-:Y:S01]  /*3910*/  FFMA.FTZ R154, R61, c[0x0][0x2d0], -R178.reuse ;  /* 0x0000b4003d9a7a23 */ /* 0x100fe200000108b2 */
[C---:B------:R-:W-:Y:S01]  /*3920*/  FSETP.NEU.FTZ.AND P1, PT, R3.reuse, -INF , PT ;  /* 0xff8000000300780b */ /* 0x040fe20003f3d000 */
[----:B------:R-:W-:Y:S01]  /*3930*/  FMUL.FTZ R171, R3, c[0x0][0x2d0] ;  /* 0x0000b40003ab7a20 */ /* 0x000fe20000410000 */
[----:B------:R-:W-:Y:S01]  /*3940*/  MUFU.EX2 R161, R161 ;  /* 0x000000a100a17308 */ /* 0x000fe20000000800 */
[--C-:B------:R-:W-:Y:S01]  /*3950*/  FFMA.FTZ R157, R19, c[0x0][0x2d0], -R178.reuse ;  /* 0x0000b400139d7a23 */ /* 0x100fe200000108b2 */
[----:B------:R-:W-:Y:S01]  /*3960*/  LDSM.16.MT88.4 R20, [R184+0x900] ;  /* 0x00090000b814783b */ /* 0x000fe20000004200 */
[--C-:B------:R-:W-:Y:S01]  /*3970*/  FFMA.FTZ R152, R17, c[0x0][0x2d0], -R178.reuse ;  /* 0x0000b40011987a23 */ /* 0x100fe200000108b2 */
[----:B------:R-:W-:Y:S01]  /*3980*/  FSEL R171, R171, RZ, P1 ;  /* 0x000000ffabab7208 */ /* 0x000fe20000800000 */
[----:B------:R-:W-:-:S02]  /*3990*/  FFMA.FTZ R153, R15, c[0x0][0x2d0], -R178 ;  /* 0x0000b4000f997a23 */ /* 0x000fc400000108b2 */
[----:B------:R-:W-:Y:S01]  /*39a0*/  FFMA.FTZ R148, R13, c[0x0][0x2d0], -R178 ;  /* 0x0000b4000d947a23 */ /* 0x000fe200000108b2 */
[----:B------:R-:W1:Y:S01]  /*39b0*/  MUFU.EX2 R158, R158 ;  /* 0x0000009e009e7308 */ /* 0x000e620000000800 */
[--C-:B------:R-:W-:Y:S02]  /*39c0*/  FFMA.FTZ R163, R50, c[0x0][0x2d0], -R171.reuse ;  /* 0x0000b40032a37a23 */ /* 0x100fe400000108ab */
[--C-:B------:R-:W-:Y:S01]  /*39d0*/  FFMA.FTZ R160, R26, c[0x0][0x2d0], -R171.reuse ;  /* 0x0000b4001aa07a23 */ /* 0x100fe200000108ab */
[----:B------:R-:W2:Y:S01]  /*39e0*/  LDSM.16.MT88.4 R48, [R172+0x2100] ;  /* 0x00210000ac30783b */ /* 0x000ea20000004200 */
[--C-:B------:R-:W-:Y:S02]  /*39f0*/  FFMA.FTZ R165, R76, c[0x0][0x2d0], -R171.reuse ;  /* 0x0000b4004ca57a23 */ /* 0x100fe400000108ab */
[--C-:B------:R-:W-:Y:S01]  /*3a00*/  FFMA.FTZ R156, R6, c[0x0][0x2d0], -R171.reuse ;  /* 0x0000b400069c7a23 */ /* 0x100fe200000108ab */
[----:B------:R-:W-:Y:S01]  /*3a10*/  MUFU.EX2 R159, R159 ;  /* 0x0000009f009f7308 */ /* 0x000fe20000000800 */
[----:B------:R-:W3:Y:S01]  /*3a20*/  LDSM.16.MT88.4 R4, [R5+0x4100] ;  /* 0x004100000504783b */ /* 0x000ee20000004200 */
[----:B------:R-:W-:-:S02]  /*3a30*/  FFMA.FTZ R155, R18, c[0x0][0x2d0], -R171 ;  /* 0x0000b400129b7a23 */ /* 0x000fc400000108ab */
[--C-:B------:R-:W-:Y:S01]  /*3a40*/  FFMA.FTZ R150, R16, c[0x0][0x2d0], -R171.reuse ;  /* 0x0000b40010967a23 */ /* 0x100fe200000108ab */
[----:B------:R-:W-:Y:S01]  /*3a50*/  LDSM.16.MT88.4 R24, [R172+0x2900] ;  /* 0x00290000ac18783b */ /* 0x000fe20000004200 */
[--C-:B------:R-:W-:Y:S02]  /*3a60*/  FFMA.FTZ R151, R12, c[0x0][0x2d0], -R171.reuse ;  /* 0x0000b4000c977a23 */ /* 0x100fe400000108ab */
[----:B------:R-:W4:Y:S01]  /*3a70*/  MUFU.EX2 R154, R154 ;  /* 0x0000009a009a7308 */ /* 0x000f220000000800 */
[----:B------:R-:W5:Y:S01]  /*3a80*/  LDSM.16.MT88.4 R16, [R135+0x2900] ;  /* 0x002900008710783b */ /* 0x000f620000004200 */
[----:B-1----:R-:W-:Y:S01]  /*3a90*/  F2FP.PACK_AB R96, R158, R161 ;  /* 0x000000a19e60723e */ /* 0x002fe200000000ff */
[----:B------:R-:W-:Y:S02]  /*3aa0*/  FFMA.FTZ R0, R0, c[0x0][0x2d0], -R171 ;  /* 0x0000b40000007a23 */ /* 0x000fe400000108ab */
[----:B------:R-:W1:Y:S01]  /*3ab0*/  LDSM.16.MT88.4 R12, [R162+0x2900] ;  /* 0x00290000a20c783b */ /* 0x000e620000004200 */
[----:B------:R-:W-:-:S02]  /*3ac0*/  FFMA.FTZ R164, R175, c[0x0][0x2d0], -R178 ;  /* 0x0000b400afa47a23 */ /* 0x000fc400000108b2 */
[----:B------:R-:W-:Y:S01]  /*3ad0*/  MUFU.EX2 R163, R163 ;  /* 0x000000a300a37308 */ /* 0x000fe20000000800 */
[--C-:B------:R-:W-:Y:S02]  /*3ae0*/  FFMA.FTZ R166, R173, c[0x0][0x2d0], -R178.reuse ;  /* 0x0000b400ada67a23 */ /* 0x100fe400000108b2 */
[--C-:B------:R-:W-:Y:S02]  /*3af0*/  FFMA.FTZ R167, R167, c[0x0][0x2d0], -R178.reuse ;  /* 0x0000b400a7a77a23 */ /* 0x100fe400000108b2 */
[----:B------:R-:W-:Y:S02]  /*3b00*/  FFMA.FTZ R169, R169, c[0x0][0x2d0], -R178 ;  /* 0x0000b400a9a97a23 */ /* 0x000fe400000108b2 */
[--C-:B------:R-:W-:Y:S01]  /*3b10*/  FFMA.FTZ R170, R170, c[0x0][0x2d0], -R171.reuse ;  /* 0x0000b400aaaa7a23 */ /* 0x100fe200000108ab */
[----:B------:R-:W2:Y:S01]  /*3b20*/  MUFU.EX2 R160, R160 ;  /* 0x000000a000a07308 */ /* 0x000ea20000000800 */
[----:B----4-:R-:W-:Y:S01]  /*3b30*/  F2FP.PACK_AB R98, R154, R159 ;  /* 0x0000009f9a62723e */ /* 0x010fe200000000ff */
[----:B------:R-:W-:-:S02]  /*3b40*/  FFMA.FTZ R173, R182, c[0x0][0x2d0], -R171 ;  /* 0x0000b400b6ad7a23 */ /* 0x000fc400000108ab */
[--C-:B------:R-:W-:Y:S02]  /*3b50*/  FFMA.FTZ R174, R174, c[0x0][0x2d0], -R171.reuse ;  /* 0x0000b400aeae7a23 */ /* 0x100fe400000108ab */
[--C-:B------:R-:W-:Y:S02]  /*3b60*/  FFMA.FTZ R175, R180, c[0x0][0x2d0], -R171.reuse ;  /* 0x0000b400b4af7a23 */ /* 0x100fe400000108ab */
[----:B------:R-:W-:Y:S01]  /*3b70*/  MUFU.EX2 R165, R165 ;  /* 0x000000a500a57308 */ /* 0x000fe20000000800 */
[--C-:B------:R-:W-:Y:S02]  /*3b80*/  FFMA.FTZ R180, R177, c[0x0][0x2d0], -R178.reuse ;  /* 0x0000b400b1b47a23 */ /* 0x100fe400000108b2 */
[--C-:B------:R-:W-:Y:S02]  /*3b90*/  FFMA.FTZ R179, R179, c[0x0][0x2d0], -R178.reuse ;  /* 0x0000b400b3b37a23 */ /* 0x100fe400000108b2 */
[--C-:B------:R-:W-:Y:S02]  /*3ba0*/  FFMA.FTZ R177, R143, c[0x0][0x2d0], -R178.reuse ;  /* 0x0000b4008fb17a23 */ /* 0x100fe400000108b2 */
[----:B------:R-:W-:Y:S01]  /*3bb0*/  FFMA.FTZ R178, R141, c[0x0][0x2d0], -R178 ;  /* 0x0000b4008db27a23 */ /* 0x000fe200000108b2 */
[----:B------:R-:W4:Y:S01]  /*3bc0*/  MUFU.EX2 R156, R156 ;  /* 0x0000009c009c7308 */ /* 0x000f220000000800 */
[----:B--2---:R-:W-:Y:S01]  /*3bd0*/  F2FP.PACK_AB R97, R160, R163 ;  /* 0x000000a3a061723e */ /* 0x004fe200000000ff */
[----:B------:R-:W-:-:S02]  /*3be0*/  FFMA.FTZ R176, R176, c[0x0][0x2d0], -R171 ;  /* 0x0000b400b0b07a23 */ /* 0x000fc400000108ab */
[--C-:B------:R-:W-:Y:S02]  /*3bf0*/  FFMA.FTZ R181, R142, c[0x0][0x2d0], -R171.reuse ;  /* 0x0000b4008eb57a23 */ /* 0x100fe400000108ab */
[--C-:B------:R-:W-:Y:S02]  /*3c00*/  FFMA.FTZ R182, R140, c[0x0][0x2d0], -R171.reuse ;  /* 0x0000b4008cb67a23 */ /* 0x100fe400000108ab */
[----:B------:R-:W-:Y:S01]  /*3c10*/  MUFU.EX2 R157, R157 ;  /* 0x0000009d009d7308 */ /* 0x000fe20000000800 */
[----:B------:R-:W-:Y:S01]  /*3c20*/  FFMA.FTZ R221, R168, c[0x0][0x2d0], -R171 ;  /* 0x0000b400a8dd7a23 */ /* 0x000fe200000108ab */
[----:B------:R-:W-:Y:S01]  /*3c30*/  LDSM.16.MT88.4 R140, [R172+0x3900] ;  /* 0x00390000ac8c783b */ /* 0x000fe20000004200 */
[----:B------:R-:W-:Y:S02]  /*3c40*/  FADD.FTZ R158, R161, R158 ;  /* 0x0000009ea19e7221 */ /* 0x000fe40000010000 */
[----:B------:R-:W-:Y:S02]  /*3c50*/  FADD.FTZ R160, R163, R160 ;  /* 0x000000a0a3a07221 */ /* 0x000fe40000010000 */
[----:B------:R-:W-:Y:S01]  /*3c60*/  FADD.FTZ R159, R159, R158 ;  /* 0x0000009e9f9f7221 */ /* 0x000fe20000010000 */
[----:B----4-:R-:W-:Y:S01]  /*3c70*/  F2FP.PACK_AB R99, R156, R165 ;  /* 0x000000a59c63723e */ /* 0x010fe200000000ff */
[----:B------:R-:W2:Y:S01]  /*3c80*/  MUFU.EX2 R152, R152 ;  /* 0x0000009800987308 */ /* 0x000ea20000000800 */
        /* <DEDUP_REMOVED lines=10> */
[----:B------:R-:W4:Y:S06]  /*3d30*/  MUFU.EX2 R150, R150 ;  /* 0x0000009600967308 */ /* 0x000f2c0000000800 */
        /* <DEDUP_REMOVED lines=11> */
[----:B------:R-:W-:Y:S06]  /*3df0*/  MUFU.EX2 R169, R169 ;  /* 0x000000a900a97308 */ /* 0x000fec0000000800 */
        /* <DEDUP_REMOVED lines=24> */
[C---:B---3--:R-:W-:Y:S07]  /*3f80*/  HMMA.16816.F32 R92, R96.reuse, R4, RZ ;  /* 0x00000004605c723c */ /* 0x048fee00000018ff */
[----:B--2---:R-:W-:Y:S01]  /*3f90*/  F2FP.PACK_AB R4, R152, R157 ;  /* 0x0000009d9804723e */ /* 0x004fe200000000ff */
[----:B------:R-:W-:Y:S01]  /*3fa0*/  HMMA.16816.F32 R96, R96, R6, RZ ;  /* 0x000000066060723c */ /* 0x000fe200000018ff */
[----:B----4-:R-:W-:Y:S01]  /*3fb0*/  F2FP.PACK_AB R5, R150, R155 ;  /* 0x0000009b9605723e */ /* 0x010fe200000000ff */
[----:B------:R-:W-:-:S02]  /*3fc0*/  FADD.FTZ R157, R157, R154 ;  /* 0x0000009a9d9d7221 */ /* 0x000fc40000010000 */
[----:B------:R-:W-:Y:S02]  /*3fd0*/  FADD.FTZ R155, R155, R156 ;  /* 0x0000009c9b9b7221 */ /* 0x000fe40000010000 */
[----:B------:R-:W-:Y:S01]  /*3fe0*/  FADD.FTZ R152, R152, R157 ;  /* 0x0000009d98987221 */ /* 0x000fe20000010000 */
[----:B------:R-:W-:Y:S01]  /*3ff0*/  F2FP.PACK_AB R6, R148, R153 ;  /* 0x000000999406723e */ /* 0x000fe200000000ff */
[----:B------:R-:W-:Y:S01]  /*4000*/  FADD.FTZ R150, R150, R155 ;  /* 0x0000009b96967221 */ /* 0x000fe20000010000 */
[----:B-1----:R-:W-:Y:S01]  /*4010*/  F2FP.PACK_AB R7, R0, R151 ;  /* 0x000000970007723e */ /* 0x002fe200000000ff */
[----:B------:R-:W-:Y:S02]  /*4020*/  FADD.FTZ R153, R153, R152 ;  /* 0x0000009899997221 */ /* 0x000fe40000010000 */
[----:B------:R-:W-:Y:S02]  /*4030*/  FADD.FTZ R151, R151, R150 ;  /* 0x0000009697977221 */ /* 0x000fe40000010000 */
[----:B------:R-:W-:-:S02]  /*4040*/  FADD.FTZ R153, R148, R153 ;  /* 0x0000009994997221 */ /* 0x000fc40000010000 */
[----:B------:R-:W-:Y:S01]  /*4050*/  HMMA.16816.F32 R36, R4, R8, R36 ;  /* 0x000000080424723c */ /* 0x000fe20000001824 */
[----:B------:R-:W-:-:S07]  /*4060*/  FADD.FTZ R151, R0, R151 ;  /* 0x0000009700977221 */ /* 0x000fce0000010000 */
[C---:B------:R-:W-:Y:S01]  /*4070*/  HMMA.16816.F32 R40, R4.reuse, R10, R40 ;  /* 0x0000000a0428723c */ /* 0x040fe20000001828 */
[----:B------:R-:W1:Y:S07]  /*4080*/  LDSM.16.MT88.4 R8, [R172+0x4900] ;  /* 0x00490000ac08783b */ /* 0x000e6e0000004200 */
[C---:B-----5:R-:W-:Y:S08]  /*4090*/  HMMA.16816.F32 R52, R4.reuse, R16, R52 ;  /* 0x000000100434723c */ /* 0x060ff00000001834 */
[C---:B------:R-:W-:Y:S01]  /*40a0*/  HMMA.16816.F32 R56, R4.reuse, R18, R56 ;  /* 0x000000120438723c */ /* 0x040fe20000001838 */
[----:B------:R-:W2:Y:S07]  /*40b0*/  LDSM.16.MT88.4 R16, [R135+0x4900] ;  /* 0x004900008710783b */ /* 0x000eae0000004200 */
[C---:B------:R-:W-:Y:S08]  /*40c0*/  HMMA.16816.F32 R128, R4.reuse, R20, R128 ;  /* 0x000000140480723c */ /* 0x040ff00000001880 */
[C---:B------:R-:W-:Y:S01]  /*40d0*/  HMMA.16816.F32 R124, R4.reuse, R22, R124 ;  /* 0x00000016047c723c */ /* 0x040fe2000000187c */
[----:B------:R-:W3:Y:S07]  /*40e0*/  LDSM.16.MT88.4 R20, [R184+0x4900] ;  /* 0x00490000b814783b */ /* 0x000eee0000004200 */
[C---:B------:R-:W-:Y:S08]  /*40f0*/  HMMA.16816.F32 R60, R4.reuse, R12, R60 ;  /* 0x0000000c043c723c */ /* 0x040ff0000000183c */
[C---:B------:R-:W-:Y:S01]  /*4100*/  HMMA.16816.F32 R64, R4.reuse, R14, R64 ;  /* 0x0000000e0440723c */ /* 0x040fe20000001840 */
[----:B------:R-:W4:Y:S07]  /*4110*/  LDSM.16.MT88.4 R12, [R162+0x4900] ;  /* 0x00490000a20c783b */ /* 0x000f2e0000004200 */
        /* <DEDUP_REMOVED lines=20> */
[----:B------:R-:W-:Y:S07]  /*4260*/  LDSM.16.MT88.4 R20, [R184+0x5100] ;  /* 0x00510000b814783b */ /* 0x000fee0000004200 */
[C---:B----4-:R-:W-:Y:S08]  /*4270*/  HMMA.16816.F32 R92, R4.reuse, R12, R92 ;  /* 0x0000000c045c723c */ /* 0x050ff0000000185c */
[----:B------:R-:W-:Y:S01]  /*4280*/  HMMA.16816.F32 R96, R4, R14, R96 ;  /* 0x0000000e0460723c */ /* 0x000fe20000001860 */
[----:B------:R-:W3:Y:S06]  /*4290*/  LDSM.16.MT88.4 R12, [R184+0x3100] ;  /* 0x00310000b80c783b */ /* 0x000eec0000004200 */
[----:B------:R-:W-:Y:S01]  /*42a0*/  F2FP.PACK_AB R4, R167, R164 ;  /* 0x000000a4a704723e */ /* 0x000fe200000000ff */
[----:B------:R-:W-:Y:S01]  /*42b0*/  FADD.FTZ R164, R164, R153 ;  /* 0x00000099a4a47221 */ /* 0x000fe20000010000 */
[----:B------:R-:W-:Y:S01]  /*42c0*/  F2FP.PACK_AB R5, R173, R170 ;  /* 0x000000aaad05723e */ /* 0x000fe200000000ff */
[----:B------:R-:W-:Y:S01]  /*42d0*/  FADD.FTZ R170, R170, R151 ;  /* 0x00000097aaaa7221 */ /* 0x000fe20000010000 */
[----:B------:R-:W-:Y:S01]  /*42e0*/  F2FP.PACK_AB R6, R169, R166 ;  /* 0x000000a6a906723e */ /* 0x000fe200000000ff */
[----:B------:R-:W-:Y:S01]  /*42f0*/  FADD.FTZ R167, R167, R164 ;  /* 0x000000a4a7a77221 */ /* 0x000fe20000010000 */
[----:B------:R-:W-:Y:S01]  /*4300*/  F2FP.PACK_AB R7, R175, R174 ;  /* 0x000000aeaf07723e */ /* 0x000fe200000000ff */
[----:B------:R-:W-:-:S02]  /*4310*/  FADD.FTZ R173, R173, R170 ;  /* 0x000000aaadad7221 */ /* 0x000fc40000010000 */
[----:B------:R-:W-:Y:S02]  /*4320*/  FADD.FTZ R166, R166, R167 ;  /* 0x000000a7a6a67221 */ /* 0x000fe40000010000 */
[----:B------:R-:W-:Y:S02]  /*4330*/  FADD.FTZ R174, R174, R173 ;  /* 0x000000adaeae7221 */ /* 0x000fe40000010000 */
[----:B-1----:R-:W-:Y:S01]  /*4340*/  HMMA.16816.F32 R128, R4, R8, R128 ;  /* 0x000000080480723c */ /* 0x002fe20000001880 */
[----:B------:R-:W-:Y:S02]  /*4350*/  FADD.FTZ R166, R169, R166 ;  /* 0x000000a6a9a67221 */ /* 0x000fe40000010000 */
[----:B------:R-:W-:-:S05]  /*4360*/  FADD.FTZ R175, R175, R174 ;  /* 0x000000aeafaf7221 */ /* 0x000fca0000010000 */
        /* <DEDUP_REMOVED lines=34> */
[----:B------:R-:W2:Y:S06]  /*4590*/  LDSM.16.MT88.4 R20, [R135+0x3900] ;  /* 0x003900008714783b */ /* 0x000eac0000004200 */
        /* <DEDUP_REMOVED lines=10> */
[----:B---3--:R-:W-:Y:S01]  /*4640*/  HMMA.16816.F32 R120, R4, R12, R120 ;  /* 0x0000000c0478723c */ /* 0x008fe20000001878 */
[----:B------:R-:W-:Y:S02]  /*4650*/  FADD.FTZ R223, R178, R177 ;  /* 0x000000b1b2df7221 */ /* 0x000fe40000010000 */
[----:B------:R-:W-:-:S05]  /*4660*/  FADD.FTZ R221, R221, R182 ;  /* 0x000000b6dddd7221 */ /* 0x000fca0000010000 */
        /* <DEDUP_REMOVED lines=8> */
[C---:B------:R-:W-:Y:S08]  /*46f0*/  HMMA.16816.F32 R44, R4.reuse, R140, R44 ;  /* 0x0000008c042c723c */ /* 0x040ff0000000182c */
[C---:B------:R-:W-:Y:S08]  /*4700*/  HMMA.16816.F32 R48, R4.reuse, R142, R48 ;  /* 0x0000008e0430723c */ /* 0x040ff00000001830 */
        /* <DEDUP_REMOVED lines=10> */
[C---:B---3--:R-:W-:Y:S08]  /*47b0*/  HMMA.16816.F32 R68, R4.reuse, R12, R68 ;  /* 0x0000000c0444723c */ /* 0x048ff00000001844 */
[C---:B------:R-:W-:Y:S08]  /*47c0*/  HMMA.16816.F32 R72, R4.reuse, R14, R72 ;  /* 0x0000000e0448723c */ /* 0x040ff00000001848 */
[C---:B-1----:R-:W-:Y:S08]  /*47d0*/  HMMA.16816.F32 R84, R4.reuse, R8, R84 ;  /* 0x000000080454723c */ /* 0x042ff00000001854 */
[C---:B------:R-:W-:Y:S08]  /*47e0*/  HMMA.16816.F32 R88, R4.reuse, R10, R88 ;  /* 0x0000000a0458723c */ /* 0x040ff00000001858 */
[C---:B--2---:R-:W-:Y:S08]  /*47f0*/  HMMA.16816.F32 R92, R4.reuse, R16, R92 ;  /* 0x00000010045c723c */ /* 0x044ff0000000185c */
[----:B------:R-:W-:Y:S07]  /*4800*/  HMMA.16816.F32 R96, R4, R18, R96 ;  /* 0x000000120460723c */ /* 0x000fee0000001860 */
[----:B------:R-:W-:-:S04]  /*4810*/  IADD3 R5, R147, -0x3, RZ ;  /* 0xfffffffd93057810 */ /* 0x000fc80007ffe0ff */
[----:B------:R-:W-:-:S13]  /*4820*/  ISETP.GE.AND P1, PT, R5, R196, PT ;  /* 0x000000c40500720c */ /* 0x000fda0003f26270 */
[----:B------:R-:W-:Y:S05]  /*4830*/  @!P1 BRA `(.L_x_1519) ;  /* 0x0000044000009947 */ /* 0x000fea0003800000 */
[----:B------:R-:W-:Y:S01]  /*4840*/  IADD3 R0, R147, -0x1, RZ ;  /* 0xffffffff93007810 */ /* 0x000fe20007ffe0ff */
[----:B------:R-:W-:Y:S01]  /*4850*/  IMAD.MOV.U32 R199, RZ, RZ, RZ ;  /* 0x000000ffffc77224 */ /* 0x000fe200078e00ff */
[----:B------:R-:W-:-:S03]  /*4860*/  ISETP.NE.AND P2, PT, R197, 0x1, PT ;  /* 0x00000001c500780c */ /* 0x000fc60003f45270 */
[----:B------:R-:W-:-:S05]  /*4870*/  IMAD R5, R0, 0x40, R203 ;  /* 0x0000004000057824 */ /* 0x000fca00078e02cb */
[----:B------:R-:W-:-:S05]  /*4880*/  IADD3 R200, R5, -0x80, R202 ;  /* 0xffffff8005c87810 */ /* 0x000fca0007ffe0ca */
[----:B------:R-:W-:-:S04]  /*4890*/  @P2 IMAD.HI.U32 R4, R200, c[0x0][0x2bc], RZ ;  /* 0x0000af00c8042a27 */ /* 0x000fc800078e00ff */
[----:B------:R-:W-:Y:S01]  /*48a0*/  IMAD.MOV.U32 R0, RZ, RZ, R200 ;  /* 0x000000ffff007224 */ /* 0x000fe200078e00c8 */
[----:B------:R-:W-:-:S04]  /*48b0*/  @P2 SHF.R.U32.HI R0, RZ, c[0x0][0x2c0], R4 ;  /* 0x0000b000ff002a19 */ /* 0x000fc80000011604 */
[----:B------:R-:W-:-:S04]  /*48c0*/  @!P3 IADD3 R5, P1, R0, R210, RZ ;  /* 0x000000d20005b210 */ /* 0x000fc80007f3e0ff */
[----:B------:R-:W-:Y:S02]  /*48d0*/  @!P3 LEA.HI.X.SX32 R4, R0, R195, 0x1, P1 ;  /* 0x000000c30004b211 */ /* 0x000fe400008f0eff */
[----:B------:R-:W-:-:S04]  /*48e0*/  @!P3 LEA R8, P1, R5, c[0x0][0x2a0], 0x2 ;  /* 0x0000a8000508ba11 */ /* 0x000fc800078210ff */
[----:B------:R-:W-:-:S05]  /*48f0*/  @!P3 LEA.HI.X R9, R5, c[0x0][0x2a4], R4, 0x2, P1 ;  /* 0x0000a9000509ba11 */ /* 0x000fca00008f1404 */
[----:B------:R1:W2:Y:S01]  /*4900*/  @!P3 LDG.E R199, [R8.64] ;  /* 0x0000000608c7b981 */ /* 0x0002a2000c1e1900 */
[----:B------:R-:W-:Y:S01]  /*4910*/  IMAD.MOV R5, RZ, RZ, -R0 ;  /* 0x000000ffff057224 */ /* 0x000fe200078e0a00 */
[----:B------:R-:W-:Y:S01]  /*4920*/  SEL R11, RZ, 0x10, P4 ;  /* 0x00000010ff0b7807 */ /* 0x000fe20002000000 */
[C---:B------:R-:W-:Y:S01]  /*4930*/  IMAD.SHL.U32 R4, R149.reuse, 0x2, RZ ;  /* 0x0000000295047824 */ /* 0x040fe200078e00ff */
[----:B------:R-:W-:Y:S01]  /*4940*/  SHF.L.U64.HI R149, R149, 0x1, R144 ;  /* 0x0000000195957819 */ /* 0x000fe20000010290 */
[----:B------:R-:W-:Y:S01]  /*4950*/  IMAD R200, R5, c[0x0][0x2b8], R200 ;  /* 0x0000ae0005c87a24 */ /* 0x000fe200078e02c8 */
[----:B------:R-:W-:Y:S01]  /*4960*/  IADD3 R16, -R11, 0x10, RZ ;  /* 0x000000100b107810 */ /* 0x000fe20007ffe1ff */
[----:B------:R-:W-:Y:S01]  /*4970*/  IMAD.SHL.U32 R12, R134, 0x2, RZ ;  /* 0x00000002860c7824 */ /* 0x000fe200078e00ff */
[----:B------:R-:W-:Y:S01]  /*4980*/  IADD3 R14, -R146, 0x10, RZ ;  /* 0x00000010920e7810 */ /* 0x000fe20007ffe1ff */
[----:B------:R-:W-:Y:S01]  /*4990*/  IMAD.WIDE.U32 R6, R200, c[0x0][0x1e0], RZ ;  /* 0x00007800c8067a25 */ /* 0x000fe200078e00ff */
[----:B------:R-:W-:-:S02]  /*49a0*/  SHF.R.S32.HI R5, RZ, 0x1f, R200 ;  /* 0x0000001fff057819 */ /* 0x000fc400000114c8 */
[----:B------:R-:W-:Y:S01]  /*49b0*/  LOP3.LUT R16, R16, 0xf, RZ, 0xc0, !PT ;  /* 0x0000000f10107812 */ /* 0x000fe200078ec0ff */
[----:B------:R-:W-:Y:S01]  /*49c0*/  IMAD.SHL.U32 R10, R2, 0x2, RZ ;  /* 0x00000002020a7824 */ /* 0x000fe200078e00ff */
[----:B------:R-:W-:Y:S01]  /*49d0*/  SHF.L.U64.HI R13, R134, 0x1, R145 ;  /* 0x00000001860d7819 */ /* 0x000fe20000010291 */
[----:B------:R-:W-:Y:S01]  /*49e0*/  IMAD R5, R5, c[0x0][0x1e0], RZ ;  /* 0x0000780005057a24 */ /* 0x000fe200078e02ff */
[----:B------:R-:W-:-:S03]  /*49f0*/  LOP3.LUT R14, R14, 0xf, RZ, 0xc0, !PT ;  /* 0x0000000f0e0e7812 */ /* 0x000fc600078ec0ff */
[----:B------:R-:W-:-:S04]  /*4a00*/  IMAD R0, R200, c[0x0][0x1e4], R5 ;  /* 0x00007900c8007a24 */ /* 0x000fc800078e0205 */
[----:B------:R-:W-:Y:S01]  /*4a10*/  IMAD.IADD R7, R7, 0x1, R0 ;  /* 0x0000000107077824 */ /* 0x000fe200078e0200 */
[----:B-1----:R-:W-:Y:S02]  /*4a20*/  SHF.L.U64.HI R9, R2, 0x1, R133 ;  /* 0x0000000102097819 */ /* 0x002fe40000010285 */
[----:B--2---:R-:W-:Y:S01]  /*4a30*/  SHF.R.S32.HI R0, RZ, 0x1f, R199 ;  /* 0x0000001fff007819 */ /* 0x004fe200000114c7 */
[----:B------:R-:W-:-:S04]  /*4a40*/  IMAD.WIDE.U32 R6, R199, c[0x0][0x1f0], R6 ;  /* 0x00007c00c7067a25 */ /* 0x000fc800078e0006 */
[----:B------:R-:W-:-:S04]  /*4a50*/  IMAD R0, R0, c[0x0][0x1f0], RZ ;  /* 0x00007c0000007a24 */ /* 0x000fc800078e02ff */
[----:B------:R-:W-:Y:S01]  /*4a60*/  IMAD R5, R199, c[0x0][0x1f4], R0 ;  /* 0x00007d00c7057a24 */ /* 0x000fe200078e0200 */
[----:B------:R-:W-:-:S04]  /*4a70*/  IADD3 R0, P1, R208, R6, RZ ;  /* 0x00000006d0007210 */ /* 0x000fc80007f3e0ff */
[----:B------:R-:W-:Y:S02]  /*4a80*/  IADD3.X R5, R194, R7, R5, P1, !PT ;  /* 0x00000007c2057210 */ /* 0x000fe40000ffe405 */
[----:B------:R-:W-:-:S04]  /*4a90*/  LEA R6, P1, R0, c[0x0][0x1c8], 0x1 ;  /* 0x0000720000067a11 */ /* 0x000fc800078208ff */
[----:B------:R-:W-:Y:S01]  /*4aa0*/  LEA.HI.X R5, R0, c[0x0][0x1cc], R5, 0x1, P1 ;  /* 0x0000730000057a11 */ /* 0x000fe200008f0c05 */
[----:B------:R-:W1:Y:S01]  /*4ab0*/  SHFL.IDX PT, R7, R6, 0x1, 0x181f ;  /* 0x00381f0006077f89 */ /* 0x000e6200000e0000 */
[----:B------:R-:W-:-:S03]  /*4ac0*/  SEL R0, RZ, 0x10, P5 ;  /* 0x00000010ff007807 */ /* 0x000fc60002800000 */
[----:B------:R-:W2:Y:S01]  /*4ad0*/  SHFL.IDX PT, R8, R5, 0x1, 0x181f ;  /* 0x00381f0005087f89 */ /* 0x000ea200000e0000 */
[----:B------:R-:W-:-:S04]  /*4ae0*/  IADD3 R18, -R0, 0x10, RZ ;  /* 0x0000001000127810 */ /* 0x000fc80007ffe1ff */
[----:B------:R-:W-:-:S04]  /*4af0*/  LOP3.LUT R18, R18, 0xf, RZ, 0xc0, !PT ;  /* 0x0000000f12127812 */ /* 0x000fc800078ec0ff */
[----:B-1----:R-:W-:-:S04]  /*4b00*/  IADD3 R18, P2, P1, R18, R7, R4 ;  /* 0x0000000712127210 */ /* 0x002fc8000795e004 */
[----:B--2---:R-:W-:Y:S02]  /*4b10*/  IADD3.X R19, RZ, R8, R149, P2, P1 ;  /* 0x00000008ff137210 */ /* 0x004fe400017e2495 */
[----:B------:R-:W-:-:S04]  /*4b20*/  IADD3 R16, P2, P1, R16, R7, R12 ;  /* 0x0000000710107210 */ /* 0x000fc8000795e00c */
[-C--:B------:R-:W-:Y:S02]  /*4b30*/  IADD3.X R17, RZ, R8.reuse, R13, P2, P1 ;  /* 0x00000008ff117210 */ /* 0x080fe400017e240d */
[----:B------:R-:W-:Y:S02]  /*4b40*/  IADD3 R14, P2, P1, R14, R7, R10 ;  /* 0x000000070e0e7210 */ /* 0x000fe4000795e00a */
[----:B------:R-:W1:Y:S02]  /*4b50*/  SHFL.IDX PT, R7, R6, RZ, 0x181f ;  /* 0x00181fff06077589 */ /* 0x000e6400000e0000 */
[----:B------:R-:W-:Y:S02]  /*4b60*/  IADD3.X R15, RZ, R8, R9, P2, P1 ;  /* 0x00000008ff0f7210 */ /* 0x000fe400017e2409 */
[----:B------:R-:W2:Y:S01]  /*4b70*/  SHFL.IDX PT, R8, R5, RZ, 0x181f ;  /* 0x00181fff05087589 */ /* 0x000ea200000e0000 */
[----:B-1----:R-:W-:-:S05]  /*4b80*/  IADD3 R20, P1, R7, R4, RZ ;  /* 0x0000000407147210 */ /* 0x002fca0007f3e0ff */
[----:B--2---:R-:W-:Y:S01]  /*4b90*/  IMAD.X R21, R8, 0x1, R149, P1 ;  /* 0x0000000108157824 */ /* 0x004fe200008e0695 */
[----:B------:R-:W-:-:S05]  /*4ba0*/  IADD3 R12, P1, R7, R12, RZ ;  /* 0x0000000c070c7210 */ /* 0x000fca0007f3e0ff */
[----:B------:R-:W-:Y:S01]  /*4bb0*/  IMAD.X R13, R8, 0x1, R13, P1 ;  /* 0x00000001080d7824 */ /* 0x000fe200008e060d */
[----:B------:R-:W-:Y:S01]  /*4bc0*/  IADD3 R22, P1, R7, R10, RZ ;  /* 0x0000000a07167210 */ /* 0x000fe20007f3e0ff */
[----:B------:R-:W-:-:S04]  /*4bd0*/  IMAD.SHL.U32 R7, R201, 0x2, RZ ;  /* 0x00000002c9077824 */ /* 0x000fc800078e00ff */
[----:B------:R-:W-:Y:S01]  /*4be0*/  IMAD.X R23, R8, 0x1, R9, P1 ;  /* 0x0000000108177824 */ /* 0x000fe200008e0609 */
[----:B------:R-:W-:Y:S01]  /*4bf0*/  ISETP.NE.U32.AND P1, PT, R0, RZ, PT ;  /* 0x000000ff0000720c */ /* 0x000fe20003f25070 */
[----:B------:R1:W-:Y:S04]  /*4c00*/  LDGSTS.E.BYPASS.LTC128B.128 [R7+0xc100], [R20.64], !P5 ;  /* 0x0c10000014077fae */ /* 0x0003e8000e901d46 */
[----:B------:R1:W-:Y:S04]  /*4c10*/  LDGSTS.E.BYPASS.LTC128B.128 [R7+0xe100], [R12.64], !P4 ;  /* 0x0e1000000c077fae */ /* 0x0003e8000e101d46 */
[----:B------:R1:W-:Y:S04]  /*4c20*/  LDGSTS.E.BYPASS.LTC128B.128 [R7+0x10100], [R22.64], !P6 ;  /* 0x1010000016077fae */ /* 0x0003e8000f101d46 */
[----:B------:R1:W-:Y:S01]  /*4c30*/  LDGSTS.E.BYPASS.LTC128B.128.ZFILL [R7+0xd100], [R18.64], P1 ;  /* 0x0d10000012077fae */ /* 0x0003e20008941d46 */
[----:B------:R-:W-:-:S13]  /*4c40*/  ISETP.NE.U32.AND P1, PT, R11, RZ, PT ;  /* 0x000000ff0b00720c */ /* 0x000fda0003f25070 */
[----:B------:R1:W-:Y:S01]  /*4c50*/  LDGSTS.E.BYPASS.LTC128B.128.ZFILL [R7+0xf100], [R16.64], P1 ;  /* 0x0f10000010077fae */ /* 0x0003e20008941d46 */
[----:B------:R-:W-:-:S13]  /*4c60*/  ISETP.NE.U32.AND P1, PT, R146, RZ, PT ;  /* 0x000000ff9200720c */ /* 0x000fda0003f25070 */
[----:B------:R1:W-:Y:S02]  /*4c70*/  LDGSTS.E.BYPASS.LTC128B.128.ZFILL [R7+0x11100], [R14.64], P1 ;  /* 0x111000000e077fae */ /* 0x0003e40008941d46 */
.L_x_1519:
[----:B------:R-:W-:Y:S01]  /*4c80*/  IADD3 R219, R147, -0x2, RZ ;  /* 0xfffffffe93db7810 */ /* 0x000fe20007ffe0ff */
[----:B------:R-:W0:Y:S03]  /*4c90*/  LDGDEPBAR ;  /* 0x00000000000079af */ /* 0x000e260000000000 */
[----:B------:R-:W-:-:S13]  /*4ca0*/  ISETP.GE.AND P1, PT, R219, R196, PT ;  /* 0x000000c4db00720c */ /* 0x000fda0003f26270 */
[----:B------:R-:W-:Y:S05]  /*4cb0*/  @!P1 BRA `(.L_x_1520) ;  /* 0x0000305000009947 */ /* 0x000fea0003800000 */
[C---:B------:R-:W-:Y:S01]  /*4cc0*/  SHF.L.U64.HI R216, R134.reuse, 0x1, R145 ;  /* 0x0000000186d87819 */ /* 0x040fe20000010291 */
[----:B------:R-:W-:Y:S01]  /*4cd0*/  IMAD.SHL.U32 R215, R134, 0x2, RZ ;  /* 0x0000000286d77824 */ /* 0x000fe200078e00ff */
[----:B------:R-:W-:Y:S01]  /*4ce0*/  MOV R134, 0x20 ;  /* 0x0000002000867802 */ /* 0x000fe20000000f00 */
[C---:B------:R-:W-:Y:S01]  /*4cf0*/  IMAD.SHL.U32 R205, R2.reuse, 0x2, RZ ;  /* 0x0000000202cd7824 */ /* 0x040fe200078e00ff */
[----:B------:R-:W-:Y:S01]  /*4d00*/  SHF.L.U64.HI R214, R2, 0x1, R133 ;  /* 0x0000000102d67819 */ /* 0x000fe20000010285 */
[----:B------:R-:W-:Y:S01]  /*4d10*/  IMAD.MOV.U32 R0, RZ, RZ, R3 ;  /* 0x000000ffff007224 */ /* 0x000fe200078e0003 */
[----:B------:R-:W-:Y:S01]  /*4d20*/  MOV R133, R132 ;  /* 0x0000008400857202 */ /* 0x000fe20000000f00 */
[----:B------:R-:W-:Y:S01]  /*4d30*/  IMAD.MOV.U32 R217, RZ, RZ, RZ ;  /* 0x000000ffffd97224 */ /* 0x000fe200078e00ff */
[----:B------:R-:W-:Y:S01]  /*4d40*/  SEL R134, R134, 0xffffffe0, !P0 ;  /* 0xffffffe086867807 */ /* 0x000fe20004000000 */
[----:B------:R-:W-:Y:S02]  /*4d50*/  UMOV UR5, 0x1 ;  /* 0x0000000100057882 */ /* 0x000fe40000000000 */
.L_x_1523:
[----:B------:R-:W-:Y:S04]  /*4d60*/  DEPBAR.LE SB0, 0x2 ;  /* 0x000080800000791a */ /* 0x000fe80000000000 */
[----:B------:R-:W-:Y:S01]  /*4d70*/  BAR.SYNC.DEFER_BLOCKING 0x0 ;  /* 0x0000000000007b1d */ /* 0x000fe20000010000 */
[----:B------:R-:W-:Y:S01]  /*4d80*/  UIMAD UR4, UR5, 0x6000, URZ ;  /* 0x00006000050478a4 */ /* 0x000fe2000f8e023f */
[----:B------:R-:W-:Y:S05]  /*4d90*/  ISETP.GE.AND P0, PT, R196, R219, PT ;  /* 0x000000dbc400720c */ /* 0x000fea0003f06270 */
[----:B------:R-:W-:Y:S05]  /*4da0*/  IADD3 R180, R190, UR4, RZ ;  /* 0x00000004beb47c10 */ /* 0x000fea000fffe0ff */
[----:B------:R-:W-:Y:S01]  /*4db0*/  IMAD.IADD R132, R134, 0x1, R180 ;  /* 0x0000000186847824 */ /* 0x000fe200078e02b4 */
[----:B------:R2:W3:Y:S04]  /*4dc0*/  LDSM.16.M88.4 R136, [R192] ;  /* 0x00000000c088783b */ /* 0x0004e80000000200 */
[----:B------:R2:W4:Y:S04]  /*4dd0*/  LDSM.16.M88.4 R140, [R190+UR4+0xc100] ;  /* 0x00c10004be8c783b */ /* 0x0005280008000200 */
[----:B-1----:R2:W1:Y:S04]  /*4de0*/  LDSM.16.M88.4 R144, [R190+UR4+0xc900] ;  /* 0x00c90004be90783b */ /* 0x0024680008000200 */
[----:B------:R2:W1:Y:S04]  /*4df0*/  LDSM.16.M88.4 R148, [R190+UR4+0xd100] ;  /* 0x00d10004be94783b */ /* 0x0004680008000200 */
[----:B------:R2:W1:Y:S04]  /*4e00*/  LDSM.16.M88.4 R152, [R190+UR4+0xd900] ;  /* 0x00d90004be98783b */ /* 0x0004680008000200 */
[----:B------:R2:W1:Y:S04]  /*4e10*/  LDSM.16.M88.4 R156, [R188] ;  /* 0x00000000bc9c783b */ /* 0x0004680000000200 */
[----:B------:R2:W1:Y:S04]  /*4e20*/  LDSM.16.M88.4 R160, [R132+0xc100] ;  /* 0x00c1000084a0783b */ /* 0x0004680000000200 */
[----:B------:R2:W1:Y:S04]  /*4e30*/  LDSM.16.M88.4 R164, [R132+0xc900] ;  /* 0x00c9000084a4783b */ /* 0x0004680000000200 */
[----:B------:R2:W1:Y:S04]  /*4e40*/  LDSM.16.M88.4 R168, [R132+0xd100] ;  /* 0x00d1000084a8783b */ /* 0x0004680000000200 */
[----:B------:R2:W1:Y:S01]  /*4e50*/  LDSM.16.M88.4 R172, [R132+0xd900] ;  /* 0x00d9000084ac783b */ /* 0x0004620000000200 */
[----:B------:R-:W-:-:S05]  /*4e60*/  @P0 BRA `(.L_x_1521) ;  /* 0x0000030000000947 */ /* 0x000fca0003800000 */
[----:B------:R-:W-:Y:S01]  /*4e70*/  SHF.R.S32.HI R3, RZ, 0x1f, R200 ;  /* 0x0000001fff037819 */ /* 0x000fe200000114c8 */
[----:B------:R-:W-:Y:S01]  /*4e80*/  IMAD.WIDE.U32 R4, R200, c[0x0][0x208], RZ ;  /* 0x00008200c8047a25 */ /* 0x000fe200078e00ff */
[----:B------:R-:W-:Y:S03]  /*4e90*/  SHF.R.S32.HI R2, RZ, 0x1f, R199 ;  /* 0x0000001fff027819 */ /* 0x000fe600000114c7 */
[----:B------:R-:W-:Y:S02]  /*4ea0*/  IMAD R3, R3, c[0x0][0x208], RZ ;  /* 0x0000820003037a24 */ /* 0x000fe400078e02ff */
[----:B------:R-:W-:Y:S02]  /*4eb0*/  IMAD R2, R2, c[0x0][0x218], RZ ;  /* 0x0000860002027a24 */ /* 0x000fe400078e02ff */
[----:B------:R-:W-:Y:S02]  /*4ec0*/  IMAD R3, R200, c[0x0][0x20c], R3 ;  /* 0x00008300c8037a24 */ /* 0x000fe400078e0203 */
[----:B------:R-:W-:Y:S02]  /*4ed0*/  IMAD R2, R199, c[0x0][0x21c], R2 ;  /* 0x00008700c7027a24 */ /* 0x000fe400078e0202 */
[----:B------:R-:W-:Y:S04]  /*4ee0*/  IMAD.IADD R5, R5, 0x1, R3 ;  /* 0x0000000105057824 */ /* 0x000fe800078e0203 */
[----:B------:R-:W-:Y:S05]  /*4ef0*/  IMAD.WIDE.U32 R4, R199, c[0x0][0x218], R4 ;  /* 0x00008600c7047a25 */ /* 0x000fea00078e0004 */
[----:B------:R-:W-:Y:S02]  /*4f00*/  IADD3 R3, P0, R206, R4, RZ ;  /* 0x00000004ce037210 */ /* 0x000fe40007f1e0ff */
[----:B------:R-:W-:Y:S02]  /*4f10*/  SEL R4, RZ, 0x10, P5 ;  /* 0x00000010ff047807 */ /* 0x000fe40002800000 */
[----:B------:R-:W-:Y:S02]  /*4f20*/  IADD3.X R2, R193, R5, R2, P0, !PT ;  /* 0x00000005c1027210 */ /* 0x000fe400007fe402 */
[C---:B-1----:R-:W-:Y:S02]  /*4f30*/  LEA R14, P0, R3.reuse, c[0x0][0x1f8], 0x1 ;  /* 0x00007e00030e7a11 */ /* 0x042fe400078008ff */
[C---:B------:R-:W-:Y:S02]  /*4f40*/  IADD3 R5, -R4.reuse, 0x10, RZ ;  /* 0x0000001004057810 */ /* 0x040fe40007ffe1ff */
[----:B------:R-:W-:Y:S01]  /*4f50*/  LEA.HI.X R10, R3, c[0x0][0x1fc], R2, 0x1, P0 ;  /* 0x00007f00030a7a11 */ /* 0x000fe200000f0c02 */
[----:B------:R-:W1:Y:S01]  /*4f60*/  SHFL.IDX PT, R7, R14, 0x1, 0x181f ;  /* 0x00381f000e077f89 */ /* 0x000e6200000e0000 */
[----:B------:R-:W-:Y:S02]  /*4f70*/  SEL R3, RZ, 0x10, P4 ;  /* 0x00000010ff037807 */ /* 0x000fe40002000000 */
[----:B------:R-:W-:Y:S01]  /*4f80*/  ISETP.NE.U32.AND P2, PT, R4, RZ, PT ;  /* 0x000000ff0400720c */ /* 0x000fe20003f45070 */
[----:B------:R-:W5:Y:S01]  /*4f90*/  SHFL.IDX PT, R9, R10, 0x1, 0x181f ;  /* 0x00381f000a097f89 */ /* 0x000f6200000e0000 */
[----:B------:R-:W-:Y:S02]  /*4fa0*/  LOP3.LUT R5, R5, 0xf, RZ, 0xc0, !PT ;  /* 0x0000000f05057812 */ /* 0x000fe400078ec0ff */
[----:B------:R-:W-:Y:S01]  /*4fb0*/  SEL R2, RZ, 0x10, P6 ;  /* 0x00000010ff027807 */ /* 0x000fe20003000000 */
[----:B------:R2:W4:Y:S01]  /*4fc0*/  SHFL.IDX PT, R8, R14, RZ, 0x181f ;  /* 0x00181fff0e087589 */ /* 0x00052200000e0000 */
[----:B------:R-:W-:Y:S03]  /*4fd0*/  IADD3 R6, -R3, 0x10, RZ ;  /* 0x0000001003067810 */ /* 0x000fe60007ffe1ff */
[----:B------:R-:W3:Y:S01]  /*4fe0*/  SHFL.IDX PT, R11, R10, RZ, 0x181f ;  /* 0x00181fff0a0b7589 */ /* 0x000ee200000e0000 */
[----:B------:R-:W-:Y:S02]  /*4ff0*/  LOP3.LUT R6, R6, 0xf, RZ, 0xc0, !PT ;  /* 0x0000000f06067812 */ /* 0x000fe400078ec0ff */
[----:B-1----:R-:W-:Y:S02]  /*5000*/  IADD3 R12, P1, P0, R5, R7, R212 ;  /* 0x00000007050c7210 */ /* 0x002fe4000783e0d4 */
[----:B------:R-:W-:Y:S02]  /*5010*/  IADD3 R5, -R2, 0x10, RZ ;  /* 0x0000001002057810 */ /* 0x000fe40007ffe1ff */
[----:B-----5:R-:W-:Y:S02]  /*5020*/  IADD3.X R13, RZ, R9, R213, P1, P0 ;  /* 0x00000009ff0d7210 */ /* 0x020fe40000fe04d5 */
[----:B--2---:R-:W-:Y:S02]  /*5030*/  IADD3 R14, P1, P0, R6, R7, R215 ;  /* 0x00000007060e7210 */ /* 0x004fe4000783e0d7 */
[----:B------:R-:W-:Y:S01]  /*5040*/  LOP3.LUT R6, R5, 0xf, RZ, 0xc0, !PT ;  /* 0x0000000f05067812 */ /* 0x000fe200078ec0ff */
[----:B------:R-:W-:Y:S01]  /*5050*/  IMAD R5, R217, 0x6000, R198 ;  /* 0x00006000d9057824 */ /* 0x000fe200078e02c6 */
[----:B------:R-:W-:Y:S02]  /*5060*/  IADD3.X R15, RZ, R9, R216, P1, P0 ;  /* 0x00000009ff0f7210 */ /* 0x000fe40000fe04d8 */
[----:B------:R-:W-:Y:S04]  /*5070*/  IADD3 R6, P1, P0, R6, R7, R205 ;  /* 0x0000000706067210 */ /* 0x000fe8000783e0cd */
[----:B------:R-:W-:Y:S02]  /*5080*/  IADD3.X R7, RZ, R9, R214, P1, P0 ;  /* 0x00000009ff077210 */ /* 0x000fe40000fe04d6 */
[----:B----4-:R-:W-:Y:S02]  /*5090*/  IADD3 R18, P1, R212, R8, RZ ;  /* 0x00000008d4127210 */ /* 0x010fe40007f3e0ff */
[C---:B------:R-:W-:Y:S03]  /*50a0*/  IADD3 R16, P0, R8.reuse, R215, RZ ;  /* 0x000000d708107210 */ /* 0x040fe60007f1e0ff */
[----:B---3--:R-:W-:Y:S01]  /*50b0*/  IMAD.X R19, R213, 0x1, R11, P1 ;  /* 0x00000001d5137824 */ /* 0x008fe200008e060b */
[----:B------:R-:W-:Y:S01]  /*50c0*/  ISETP.NE.U32.AND P1, PT, R3, RZ, PT ;  /* 0x000000ff0300720c */ /* 0x000fe20003f25070 */
[C---:B------:R-:W-:Y:S01]  /*50d0*/  IMAD.X R17, R11.reuse, 0x1, R216, P0 ;  /* 0x000000010b117824 */ /* 0x040fe200000e06d8 */
[----:B------:R-:W-:Y:S02]  /*50e0*/  IADD3 R8, P0, R8, R205, RZ ;  /* 0x000000cd08087210 */ /* 0x000fe40007f1e0ff */
[----:B------:R1:W-:Y:S03]  /*50f0*/  LDGSTS.E.BYPASS.LTC128B.128 [R5], [R18.64], !P5 ;  /* 0x0000000012057fae */ /* 0x0003e6000e901d46 */
[----:B------:R-:W-:Y:S01]  /*5100*/  IMAD.X R9, R11, 0x1, R214, P0 ;  /* 0x000000010b097824 */ /* 0x000fe200000e06d6 */
[----:B------:R1:W-:Y:S01]  /*5110*/  LDGSTS.E.BYPASS.LTC128B.128 [R5+0x2000], [R16.64], !P4 ;  /* 0x0200000010057fae */ /* 0x0003e2000e101d46 */
[----:B------:R-:W-:Y:S03]  /*5120*/  ISETP.NE.U32.AND P0, PT, R2, RZ, PT ;  /* 0x000000ff0200720c */ /* 0x000fe60003f05070 */
[----:B------:R1:W-:Y:S04]  /*5130*/  LDGSTS.E.BYPASS.LTC128B.128 [R5+0x4000], [R8.64], !P6 ;  /* 0x0400000008057fae */ /* 0x0003e8000f101d46 */
[----:B------:R1:W-:Y:S04]  /*5140*/  LDGSTS.E.BYPASS.LTC128B.128.ZFILL [R5+0x1000], [R12.64], P2 ;  /* 0x010000000c057fae */ /* 0x0003e80009141d46 */
[----:B------:R1:W-:Y:S04]  /*5150*/  LDGSTS.E.BYPASS.LTC128B.128.ZFILL [R5+0x3000], [R14.64], P1 ;  /* 0x030000000e057fae */ /* 0x0003e80008941d46 */
[----:B------:R1:W-:Y:S02]  /*5160*/  LDGSTS.E.BYPASS.LTC128B.128.ZFILL [R5+0x5000], [R6.64], P0 ;  /* 0x0500000006057fae */ /* 0x0003e40008141d46 */
.L_x_1521:
[C---:B-1-34-:R-:W-:Y:S01]  /*5170*/  HMMA.16816.F32 R4, R136.reuse, R140, RZ ;  /* 0x0000008c8804723c */ /* 0x05afe200000018ff */
[----:B------:R-:W0:Y:S02]  /*5180*/  LDGDEPBAR ;  /* 0x00000000000079af */ /* 0x000e240000000000 */
[----:B------:R-:W-:Y:S02]  /*5190*/  ISETP.GE.AND P1, PT, R217, 0x1, PT ;  /* 0x00000001d900780c */ /* 0x000fe40003f26270 */
[C---:B------:R-:W-:Y:S02]  /*51a0*/  IADD3 R191, R187.reuse, R180, RZ ;  /* 0x000000b4bbbf7210 */ /* 0x040fe40007ffe0ff */
[----:B------:R-:W-:Y:S01]  /*51b0*/  IADD3 R2, R187, R132, RZ ;  /* 0x00000084bb027210 */ /* 0x000fe20007ffe0ff */
[C---:B------:R-:W-:Y:S01]  /*51c0*/  HMMA.16816.F32 R8, R136.reuse, R142, RZ ;  /* 0x0000008e8808723c */ /* 0x040fe200000018ff */
[----:B------:R-:W-:Y:S03]  /*51d0*/  LDSM.16.M88.4 R140, [R186] ;  /* 0x00000000ba8c783b */ /* 0x000fe60000000200 */
[----:B------:R-:W-:Y:S02]  /*51e0*/  IADD3 R3, R134, R180, R187 ;  /* 0x000000b486037210 */ /* 0x000fe40007ffe0bb */
[----:B------:R-:W-:Y:S02]  /*51f0*/  IADD3 R217, R217, 0x1, RZ ;  /* 0x00000001d9d97810 */ /* 0x000fe40007ffe0ff */
[C---:B------:R-:W-:Y:S01]  /*5200*/  HMMA.16816.F32 R12, R136.reuse, R144, RZ ;  /* 0x00000090880c723c */ /* 0x040fe200000018ff */
[----:B------:R-:W-:Y:S03]  /*5210*/  LDSM.16.M88.4 R176, [R191+0xe100] ;  /* 0x00e10000bfb0783b */ /* 0x000fe60000000200 */
[----:B------:R-:W-:Y:S04]  /*5220*/  SEL R217, R217, RZ, !P1 ;  /* 0x000000ffd9d97207 */ /* 0x000fe80004800000 */
[C---:B------:R-:W-:Y:S01]  /*5230*/  HMMA.16816.F32 R16, R136.reuse, R146, RZ ;  /* 0x000000928810723c */ /* 0x040fe200000018ff */
[----:B------:R-:W1:Y:S07]  /*5240*/  LDSM.16.M88.4 R144, [R191+0xc100] ;  /* 0x00c10000bf90783b */ /* 0x000e6e0000000200 */
[C---:B------:R-:W-:Y:S01]  /*5250*/  HMMA.16816.F32 R20, R136.reuse, R148, RZ ;  /* 0x000000948814723c */ /* 0x040fe200000018ff */
[----:B------:R-:W-:Y:S07]  /*5260*/  LDSM.16.M88.4 R180, [R190+UR4+0x10100] ;  /* 0x01010004beb4783b */ /* 0x000fee0008000200 */
[C---:B------:R-:W-:Y:S01]  /*5270*/  HMMA.16816.F32 R24, R136.reuse, R150, RZ ;  /* 0x000000968818723c */ /* 0x040fe200000018ff */
[----:B------:R-:W-:Y:S07]  /*5280*/  LDSM.16.M88.4 R148, [R191+0xd100] ;  /* 0x00d10000bf94783b */ /* 0x000fee0000000200 */
[C---:B------:R-:W-:Y:S08]  /*5290*/  HMMA.16816.F32 R28, R136.reuse, R152, RZ ;  /* 0x00000098881c723c */ /* 0x040ff000000018ff */
[----:B------:R-:W-:Y:S01]  /*52a0*/  HMMA.16816.F32 R32, R136, R154, RZ ;  /* 0x0000009a8820723c */ /* 0x000fe200000018ff */
[----:B------:R-:W3:Y:S07]  /*52b0*/  LDSM.16.M88.4 R136, [R191+0xc900] ;  /* 0x00c90000bf88783b */ /* 0x000eee0000000200 */
[C---:B------:R-:W-:Y:S01]  /*52c0*/  HMMA.16816.F32 R4, R156.reuse, R160, R4 ;  /* 0x000000a09c04723c */ /* 0x040fe20000001804 */
[----:B------:R-:W4:Y:S07]  /*52d0*/  LDSM.16.M88.4 R152, [R191+0xd900] ;  /* 0x00d90000bf98783b */ /* 0x000f2e0000000200 */
[C---:B------:R-:W-:Y:S01]  /*52e0*/  HMMA.16816.F32 R8, R156.reuse, R162, R8 ;  /* 0x000000a29c08723c */ /* 0x040fe20000001808 */
[----:B------:R-:W-:Y:S07]  /*52f0*/  LDSM.16.M88.4 R160, [R185] ;  /* 0x00000000b9a0783b */ /* 0x000fee0000000200 */
[C---:B------:R-:W-:Y:S08]  /*5300*/  HMMA.16816.F32 R12, R156.reuse, R164, R12 ;  /* 0x000000a49c0c723c */ /* 0x040ff0000000180c */
[C---:B------:R-:W-:Y:S01]  /*5310*/  HMMA.16816.F32 R16, R156.reuse, R166, R16 ;  /* 0x000000a69c10723c */ /* 0x040fe20000001810 */
[----:B------:R-:W5:Y:S07]  /*5320*/  LDSM.16.M88.4 R164, [R2+0xc100] ;  /* 0x00c1000002a4783b */ /* 0x000f6e0000000200 */
[C---:B------:R-:W-:Y:S08]  /*5330*/  HMMA.16816.F32 R20, R156.reuse, R168, R20 ;  /* 0x000000a89c14723c */ /* 0x040ff00000001814 */
[C---:B------:R-:W-:Y:S01]  /*5340*/  HMMA.16816.F32 R24, R156.reuse, R170, R24 ;  /* 0x000000aa9c18723c */ /* 0x040fe20000001818 */
[----:B------:R-:W-:Y:S07]  /*5350*/  LDSM.16.M88.4 R168, [R132+0xe100] ;  /* 0x00e1000084a8783b */ /* 0x000fee0000000200 */
[C---:B------:R-:W-:Y:S08]  /*5360*/  HMMA.16816.F32 R28, R156.reuse, R172, R28 ;  /* 0x000000ac9c1c723c */ /* 0x040ff0000000181c */
[----:B------:R-:W-:Y:S01]  /*5370*/  HMMA.16816.F32 R32, R156, R174, R32 ;  /* 0x000000ae9c20723c */ /* 0x000fe20000001820 */
[----:B------:R-:W2:Y:S07]  /*5380*/  LDSM.16.M88.4 R156, [R2+0xc900] ;  /* 0x00c90000029c783b */ /* 0x000eae0000000200 */
[C---:B-1----:R-:W-:Y:S01]  /*5390*/  HMMA.16816.F32 R4, R140.reuse, R144, R4 ;  /* 0x000000908c04723c */ /* 0x042fe20000001804 */
[----:B------:R-:W-:Y:S07]  /*53a0*/  LDSM.16.M88.4 R172, [R132+0xe900] ;  /* 0x00e9000084ac783b */ /* 0x000fee0000000200 */
[C---:B------:R-:W-:Y:S01]  /*53b0*/  HMMA.16816.F32 R8, R140.reuse, R146, R8 ;  /* 0x000000928c08723c */ /* 0x040fe20000001808 */
[----:B------:R-:W1:Y:S07]  /*53c0*/  LDSM.16.M88.4 R144, [R2+0xd100] ;  /* 0x00d100000290783b */ /* 0x000e6e0000000200 */
[C---:B---3--:R-:W-:Y:S08]  /*53d0*/  HMMA.16816.F32 R12, R140.reuse, R136, R12 ;  /* 0x000000888c0c723c */ /* 0x048ff0000000180c */
[C---:B------:R-:W-:Y:S01]  /*53e0*/  HMMA.16816.F32 R16, R140.reuse, R138, R16 ;  /* 0x0000008a8c10723c */ /* 0x040fe20000001810 */
[----:B------:R-:W3:Y:S07]  /*53f0*/  LDSM.16.M88.4 R136, [R2+0xd900] ;  /* 0x00d900000288783b */ /* 0x000eee0000000200 */
[C---:B------:R-:W-:Y:S08]  /*5400*/  HMMA.16816.F32 R20, R140.reuse, R148, R20 ;  /* 0x000000948c14723c */ /* 0x040ff00000001814 */
[C---:B------:R-:W-:Y:S01]  /*5410*/  HMMA.16816.F32 R24, R140.reuse, R150, R24 ;  /* 0x000000968c18723c */ /* 0x040fe20000001818 */
[----:B------:R-:W-:Y:S07]  /*5420*/  LDSM.16.M88.4 R148, [R190+UR4+0xe100] ;  /* 0x00e10004be94783b */ /* 0x000fee0008000200 */
[C---:B----4-:R-:W-:Y:S08]  /*5430*/  HMMA.16816.F32 R28, R140.reuse, R152, R28 ;  /* 0x000000988c1c723c */ /* 0x050ff0000000181c */
[----:B------:R-:W-:Y:S01]  /*5440*/  HMMA.16816.F32 R32, R140, R154, R32 ;  /* 0x0000009a8c20723c */ /* 0x000fe20000001820 */
[----:B------:R-:W4:Y:S07]  /*5450*/  LDSM.16.M88.4 R140, [R192+0x4000] ;  /* 0x00400000c08c783b */ /* 0x000f2e0000000200 */
[C---:B-----5:R-:W-:Y:S01]  /*5460*/  HMMA.16816.F32 R4, R160.reuse, R164, R4 ;  /* 0x000000a4a004723c */ /* 0x060fe20000001804 */
[----:B------:R-:W5:Y:S07]  /*5470*/  LDSM.16.M88.4 R152, [R190+UR4+0xe900] ;  /* 0x00e90004be98783b */ /* 0x000f6e0008000200 */
[C---:B------:R-:W-:Y:S01]  /*5480*/  HMMA.16816.F32 R8, R160.reuse, R166, R8 ;  /* 0x000000a6a008723c */ /* 0x040fe20000001808 */
[----:B------:R-:W-:Y:S07]  /*5490*/  LDSM.16.M88.4 R164, [R190+UR4+0xf900] ;  /* 0x00f90004bea4783b */ /* 0x000fee0008000200 */
[C---:B--2---:R-:W-:Y:S08]  /*54a0*/  HMMA.16816.F32 R12, R160.reuse, R156, R12 ;  /* 0x0000009ca00c723c */ /* 0x044ff0000000180c */
[C---:B------:R-:W-:Y:S01]  /*54b0*/  HMMA.16816.F32 R16, R160.reuse, R158, R16 ;  /* 0x0000009ea010723c */ /* 0x040fe20000001810 */
[----:B------:R-:W2:Y:S07]  /*54c0*/  LDSM.16.M88.4 R156, [R190+UR4+0xf100] ;  /* 0x00f10004be9c783b */ /* 0x000eae0008000200 */
[C---:B-1----:R-:W-:Y:S08]  /*54d0*/  HMMA.16816.F32 R20, R160.reuse, R144, R20 ;  /* 0x00000090a014723c */ /* 0x042ff00000001814 */
[C---:B------:R-:W-:Y:S01]  /*54e0*/  HMMA.16816.F32 R24, R160.reuse, R146, R24 ;  /* 0x00000092a018723c */ /* 0x040fe20000001818 */
[----:B------:R-:W1:Y:S07]  /*54f0*/  LDSM.16.M88.4 R144, [R188+0x4000] ;  /* 0x00400000bc90783b */ /* 0x000e6e0000000200 */
[C---:B---3--:R-:W-:Y:S08]  /*5500*/  HMMA.16816.F32 R28, R160.reuse, R136, R28 ;  /* 0x00000088a01c723c */ /* 0x048ff0000000181c */
[----:B------:R-:W-:Y:S01]  /*5510*/  HMMA.16816.F32 R32, R160, R138, R32 ;  /* 0x0000008aa020723c */ /* 0x000fe20000001820 */
[----:B------:R-:W3:Y:S07]  /*5520*/  LDSM.16.M88.4 R136, [R132+0xf100] ;  /* 0x00f100008488783b */ /* 0x000eee0000000200 */
[C---:B----4-:R-:W-:Y:S01]  /*5530*/  HMMA.16816.F32 R4, R140.reuse, R148, R4 ;  /* 0x000000948c04723c */ /* 0x050fe20000001804 */
[----:B------:R-:W-:Y:S07]  /*5540*/  LDSM.16.M88.4 R160, [R186+0x4000] ;  /* 0x00400000baa0783b */ /* 0x000fee0000000200 */
[C---:B------:R-:W-:Y:S01]  /*5550*/  HMMA.16816.F32 R8, R140.reuse, R150, R8 ;  /* 0x000000968c08723c */ /* 0x040fe20000001808 */
[----:B------:R-:W4:Y:S07]  /*5560*/  LDSM.16.M88.4 R148, [R132+0xf900] ;  /* 0x00f900008494783b */ /* 0x000f2e0000000200 */
[C---:B-----5:R-:W-:Y:S08]  /*5570*/  HMMA.16816.F32 R12, R140.reuse, R152, R12 ;  /* 0x000000988c0c723c */ /* 0x060ff0000000180c */
[C---:B------:R-:W-:Y:S01]  /*5580*/  HMMA.16816.F32 R16, R140.reuse, R154, R16 ;  /* 0x0000009a8c10723c */ /* 0x040fe20000001810 */
[----:B------:R-:W-:Y:S07]  /*5590*/  LDSM.16.M88.4 R152, [R191+0xf100] ;  /* 0x00f10000bf98783b */ /* 0x000fee0000000200 */
[C---:B--2---:R-:W-:Y:S08]  /*55a0*/  HMMA.16816.F32 R20, R140.reuse, R156, R20 ;  /* 0x0000009c8c14723c */ /* 0x044ff00000001814 */
        /* <DEDUP_REMOVED lines=9> */
[C---:B------:R-:W-:Y:S08]  /*5640*/  HMMA.16816.F32 R12, R144.reuse, R172, R12 ;  /* 0x000000ac900c723c */ /* 0x040ff0000000180c */
[C---:B------:R-:W-:Y:S01]  /*5650*/  HMMA.16816.F32 R16, R144.reuse, R174, R16 ;  /* 0x000000ae9010723c */ /* 0x040fe20000001810 */
[----:B------:R-:W-:Y:S07]  /*5660*/  LDSM.16.M88.4 R172, [R192+0x8000] ;  /* 0x00800000c0ac783b */ /* 0x000fee0000000200 */
[C---:B---3--:R-:W-:Y:S08]  /*5670*/  HMMA.16816.F32 R20, R144.reuse, R136, R20 ;  /* 0x000000889014723c */ /* 0x048ff00000001814 */
[C---:B------:R-:W-:Y:S01]  /*5680*/  HMMA.16816.F32 R24, R144.reuse, R138, R24 ;  /* 0x0000008a9018723c */ /* 0x040fe20000001818 */
[----:B------:R-:W3:Y:S07]  /*5690*/  LDSM.16.M88.4 R136, [R3+0xe900] ;  /* 0x00e900000388783b */ /* 0x000eee0000000200 */
[C---:B----4-:R-:W-:Y:S08]  /*56a0*/  HMMA.16816.F32 R28, R144.reuse, R148, R28 ;  /* 0x00000094901c723c */ /* 0x050ff0000000181c */
[----:B------:R-:W-:Y:S01]  /*56b0*/  HMMA.16816.F32 R32, R144, R150, R32 ;  /* 0x000000969020723c */ /* 0x000fe20000001820 */
[----:B------:R-:W4:Y:S07]  /*56c0*/  LDSM.16.M88.4 R144, [R3+0xf100] ;  /* 0x00f100000390783b */ /* 0x000f2e0000000200 */
[C---:B------:R-:W-:Y:S01]  /*56d0*/  HMMA.16816.F32 R4, R160.reuse, R176, R4 ;  /* 0x000000b0a004723c */ /* 0x040fe20000001804 */
[----:B------:R-:W5:Y:S07]  /*56e0*/  LDSM.16.M88.4 R148, [R3+0xf900] ;  /* 0x00f900000394783b */ /* 0x000f6e0000000200 */
[C---:B------:R-:W-:Y:S01]  /*56f0*/  HMMA.16816.F32 R8, R160.reuse, R178, R8 ;  /* 0x000000b2a008723c */ /* 0x040fe20000001808 */
[----:B------:R-:W-:Y:S07]  /*5700*/  LDSM.16.M88.4 R176, [R132+0x10100] ;  /* 0x0101000084b0783b */ /* 0x000fee0000000200 */
[C---:B--2---:R-:W-:Y:S08]  /*5710*/  HMMA.16816.F32 R12, R160.reuse, R140, R12 ;  /* 0x0000008ca00c723c */ /* 0x044ff0000000180c */
[C---:B------:R-:W-:Y:S01]  /*5720*/  HMMA.16816.F32 R16, R160.reuse, R142, R16 ;  /* 0x0000008ea010723c */ /* 0x040fe20000001810 */
[----:B------:R-:W2:Y:S07]  /*5730*/  LDSM.16.M88.4 R140, [R190+UR4+0x10900] ;  /* 0x01090004be8c783b */ /* 0x000eae0008000200 */
[C---:B------:R-:W-:Y:S08]  /*5740*/  HMMA.16816.F32 R20, R160.reuse, R152, R20 ;  /* 0x00000098a014723c */ /* 0x040ff00000001814 */
[C---:B------:R-:W-:Y:S01]  /*5750*/  HMMA.16816.F32 R24, R160.reuse, R154, R24 ;  /* 0x0000009aa018723c */ /* 0x040fe20000001818 */
[----:B------:R-:W2:Y:S07]  /*5760*/  LDSM.16.M88.4 R152, [R190+UR4+0x11100] ;  /* 0x01110004be98783b */ /* 0x000eae0008000200 */
[C---:B------:R-:W-:Y:S08]  /*5770*/  HMMA.16816.F32 R28, R160.reuse, R156, R28 ;  /* 0x0000009ca01c723c */ /* 0x040ff0000000181c */
[----:B------:R-:W-:Y:S01]  /*5780*/  HMMA.16816.F32 R32, R160, R158, R32 ;  /* 0x0000009ea020723c */ /* 0x000fe20000001820 */
[----:B------:R-:W2:Y:S07]  /*5790*/  LDSM.16.M88.4 R156, [R190+UR4+0x11900] ;  /* 0x01190004be9c783b */ /* 0x000eae0008000200 */
[C---:B-1----:R-:W-:Y:S01]  /*57a0*/  HMMA.16816.F32 R4, R164.reuse, R168, R4 ;  /* 0x000000a8a404723c */ /* 0x042fe20000001804 */
[----:B------:R-:W1:Y:S07]  /*57b0*/  LDSM.16.M88.4 R160, [R188+0x8000] ;  /* 0x00800000bca0783b */ /* 0x000e6e0000000200 */
[C---:B------:R-:W-:Y:S01]  /*57c0*/  HMMA.16816.F32 R8, R164.reuse, R170, R8 ;  /* 0x000000aaa408723c */ /* 0x040fe20000001808 */
[----:B------:R-:W-:Y:S07]  /*57d0*/  LDSM.16.M88.4 R168, [R191+0x10100] ;  /* 0x01010000bfa8783b */ /* 0x000fee0000000200 */
[C---:B---3--:R-:W-:Y:S08]  /*57e0*/  HMMA.16816.F32 R12, R164.reuse, R136, R12 ;  /* 0x00000088a40c723c */ /* 0x048ff0000000180c */
[C---:B------:R-:W-:Y:S01]  /*57f0*/  HMMA.16816.F32 R16, R164.reuse, R138, R16 ;  /* 0x0000008aa410723c */ /* 0x040fe20000001810 */
[----:B------:R-:W3:Y:S07]  /*5800*/  LDSM.16.M88.4 R136, [R132+0x10900] ;  /* 0x010900008488783b */ /* 0x000eee0000000200 */
        /* <DEDUP_REMOVED lines=10> */
[C---:B--2---:R-:W-:Y:S08]  /*58b0*/  HMMA.16816.F32 R12, R172.reuse, R140, R12 ;  /* 0x0000008cac0c723c */ /* 0x044ff0000000180c */
[C---:B------:R-:W-:Y:S01]  /*58c0*/  HMMA.16816.F32 R16, R172.reuse, R142, R16 ;  /* 0x0000008eac10723c */ /* 0x040fe20000001810 */
[----:B------:R-:W2:Y:S07]  /*58d0*/  LDSM.16.M88.4 R140, [R191+0x10900] ;  /* 0x01090000bf8c783b */ /* 0x000eae0000000200 */
[C---:B------:R-:W-:Y:S08]  /*58e0*/  HMMA.16816.F32 R20, R172.reuse, R152, R20 ;  /* 0x00000098ac14723c */ /* 0x040ff00000001814 */
[C---:B------:R-:W-:Y:S01]  /*58f0*/  HMMA.16816.F32 R24, R172.reuse, R154, R24 ;  /* 0x0000009aac18723c */ /* 0x040fe20000001818 */
[----:B------:R-:W2:Y:S07]  /*5900*/  LDSM.16.M88.4 R152, [R191+0x11100] ;  /* 0x01110000bf98783b */ /* 0x000eae0000000200 */
[C---:B------:R-:W-:Y:S08]  /*5910*/  HMMA.16816.F32 R28, R172.reuse, R156, R28 ;  /* 0x0000009cac1c723c */ /* 0x040ff0000000181c */
[----:B------:R-:W-:Y:S01]  /*5920*/  HMMA.16816.F32 R32, R172, R158, R32 ;  /* 0x0000009eac20723c */ /* 0x000fe20000001820 */
[----:B------:R-:W2:Y:S07]  /*5930*/  LDSM.16.M88.4 R156, [R191+0x11900] ;  /* 0x01190000bf9c783b */ /* 0x000eae0000000200 */
[C---:B-1----:R-:W-:Y:S01]  /*5940*/  HMMA.16816.F32 R4, R160.reuse, R176, R4 ;  /* 0x000000b0a004723c */ /* 0x042fe20000001804 */
[----:B------:R-:W1:Y:S07]  /*5950*/  LDSM.16.M88.4 R172, [R185+0x8000] ;  /* 0x00800000b9ac783b */ /* 0x000e6e0000000200 */
[C---:B------:R-:W-:Y:S08]  /*5960*/  HMMA.16816.F32 R8, R160.reuse, R178, R8 ;  /* 0x000000b2a008723c */ /* 0x040ff00000001808 */
[C---:B---3--:R-:W-:Y:S08]  /*5970*/  HMMA.16816.F32 R12, R160.reuse, R136, R12 ;  /* 0x00000088a00c723c */ /* 0x048ff0000000180c */
[C---:B------:R-:W-:Y:S01]  /*5980*/  HMMA.16816.F32 R16, R160.reuse, R138, R16 ;  /* 0x0000008aa010723c */ /* 0x040fe20000001810 */
[----:B------:R-:W3:Y:S07]  /*5990*/  LDSM.16.M88.4 R136, [R3+0x10900] ;  /* 0x010900000388783b */ /* 0x000eee0000000200 */
[C---:B----4-:R-:W-:Y:S08]  /*59a0*/  HMMA.16816.F32 R20, R160.reuse, R144, R20 ;  /* 0x00000090a014723c */ /* 0x050ff00000001814 */
[C---:B------:R-:W-:Y:S08]  /*59b0*/  HMMA.16816.F32 R24, R160.reuse, R146, R24 ;  /* 0x00000092a018723c */ /* 0x040ff00000001818 */
[C---:B-----5:R-:W-:Y:S08]  /*59c0*/  HMMA.16816.F32 R28, R160.reuse, R148, R28 ;  /* 0x00000094a01c723c */ /* 0x060ff0000000181c */
[----:B------:R-:W-:Y:S08]  /*59d0*/  HMMA.16816.F32 R32, R160, R150, R32 ;  /* 0x00000096a020723c */ /* 0x000ff00000001820 */
[C---:B------:R-:W-:Y:S08]  /*59e0*/  HMMA.16816.F32 R4, R164.reuse, R168, R4 ;  /* 0x000000a8a404723c */ /* 0x040ff00000001804 */
[C---:B------:R-:W-:Y:S08]  /*59f0*/  HMMA.16816.F32 R8, R164.reuse, R170, R8 ;  /* 0x000000aaa408723c */ /* 0x040ff00000001808 */
[C---:B--2---:R-:W-:Y:S08]  /*5a00*/  HMMA.16816.F32 R12, R164.reuse, R140, R12 ;  /* 0x0000008ca40c723c */ /* 0x044ff0000000180c */
[C---:B------:R-:W-:Y:S01]  /*5a10*/  HMMA.16816.F32 R16, R164.reuse, R142, R16 ;  /* 0x0000008ea410723c */ /* 0x040fe20000001810 */
[----:B------:R-:W2:Y:S07]  /*5a20*/  LDSM.16.M88.4 R140, [R3+0x11100] ;  /* 0x01110000038c783b */ /* 0x000eae0000000200 */
        /* <DEDUP_REMOVED lines=8> */
[----:B------:R-:W1:Y:S01]  /*5ab0*/  LDSM.16.M88.4 R136, [R3+0x11900] ;  /* 0x011900000388783b */ /* 0x000e620000000200 */
[----:B------:R-:W-:Y:S04]  /*5ac0*/  DEPBAR.LE SB0, 0x2 ;  /* 0x000080800000791a */ /* 0x000fe80000000000 */
[----:B------:R-:W-:Y:S02]  /*5ad0*/  FMUL.FTZ R170, R4, c[0x0][0x320] ;  /* 0x0000c80004aa7a20 */ /* 0x000fe40000410000 */
[C---:B--2---:R-:W-:Y:S04]  /*5ae0*/  HMMA.16816.F32 R20, R172.reuse, R140, R20 ;  /* 0x0000008cac14723c */ /* 0x044fe80000001814 */
[----:B------:R-:W2:Y:S01]  /*5af0*/  MUFU.TANH R170, R170 ;  /* 0x000000aa00aa7308 */ /* 0x000ea20000002400 */
[----:B------:R-:W-:Y:S01]  /*5b00*/  FMUL.FTZ R155, R5, c[0x0][0x320] ;  /* 0x0000c800059b7a20 */ /* 0x000fe20000410000 */
[----:B------:R-:W-:Y:S01]  /*5b10*/  BAR.SYNC.DEFER_BLOCKING 0x0 ;  /* 0x0000000000007b1d */ /* 0x000fe20000010000 */
[----:B------:R-:W-:Y:S01]  /*5b20*/  FMUL.FTZ R169, R6, c[0x0][0x320] ;  /* 0x0000c80006a97a20 */ /* 0x000fe20000410000 */
[C---:B------:R-:W-:Y:S04]  /*5b30*/  HMMA.16816.F32 R24, R172.reuse, R142, R24 ;  /* 0x0000008eac18723c */ /* 0x040fe80000001818 */
[----:B------:R-:W-:Y:S02]  /*5b40*/  FMUL.FTZ R171, R8, c[0x0][0x320] ;  /* 0x0000c80008ab7a20 */ /* 0x000fe40000410000 */
[----:B------:R-:W-:Y:S02]  /*5b50*/  FMUL.FTZ R168, R7, c[0x0][0x320] ;  /* 0x0000c80007a87a20 */ /* 0x000fe40000410000 */
[----:B------:R-:W-:Y:S04]  /*5b60*/  FMUL.FTZ R229, R9, c[0x0][0x320] ;  /* 0x0000c80009e57a20 */ /* 0x000fe80000410000 */
[----:B------:R-:W-:Y:S02]  /*5b70*/  FMUL.FTZ R228, R10, c[0x0][0x320] ;  /* 0x0000c8000ae47a20 */ /* 0x000fe40000410000 */
[----:B------:R-:W-:Y:S02]  /*5b80*/  FMUL.FTZ R178, R11, c[0x0][0x320] ;  /* 0x0000c8000bb27a20 */ /* 0x000fe40000410000 */
[----:B------:R-:W-:Y:S02]  /*5b90*/  FMUL.FTZ R177, R12, c[0x0][0x320] ;  /* 0x0000c8000cb17a20 */ /* 0x000fe40000410000 */
[----:B------:R-:W-:Y:S02]  /*5ba0*/  FMUL.FTZ R179, R13, c[0x0][0x320] ;  /* 0x0000c8000db37a20 */ /* 0x000fe40000410000 */
[----:B------:R-:W-:Y:S01]  /*5bb0*/  FMUL.FTZ R218, R14, c[0x0][0x320] ;  /* 0x0000c8000eda7a20 */ /* 0x000fe20000410000 */
[----:B--2---:R-:W-:Y:S01]  /*5bc0*/  FMNMX.FTZ R2, R170, R133, !PT ;  /* 0x00000085aa027209 */ /* 0x004fe20007810000 */
[----:B------:R-:W2:Y:S01]  /*5bd0*/  MUFU.TANH R155, R155 ;  /* 0x0000009b009b7308 */ /* 0x000ea20000002400 */
[----:B------:R-:W-:Y:S01]  /*5be0*/  LDSM.16.MT88.4 R140, [R135+UR4+0x2900] ;  /* 0x00290004878c783b */ /* 0x000fe20008004200 */
[----:B------:R-:W-:Y:S01]  /*5bf0*/  FMUL.FTZ R182, R15, c[0x0][0x320] ;  /* 0x0000c8000fb67a20 */ /* 0x000fe20000410000 */
[C---:B-1----:R-:W-:Y:S03]  /*5c00*/  HMMA.16816.F32 R28, R172.reuse, R136, R28 ;  /* 0x00000088ac1c723c */ /* 0x042fe6000000181c */
[----:B------:R-:W-:Y:S02]  /*5c10*/  FMUL.FTZ R181, R16, c[0x0][0x320] ;  /* 0x0000c80010b57a20 */ /* 0x000fe40000410000 */
[----:B------:R-:W-:Y:S01]  /*5c20*/  FMUL.FTZ R183, R17, c[0x0][0x320] ;  /* 0x0000c80011b77a20 */ /* 0x000fe20000410000 */
[----:B------:R-:W-:Y:S01]  /*5c30*/  LDSM.16.MT88.4 R144, [R184+UR4+0x3900] ;  /* 0x00390004b890783b */ /* 0x000fe20008004200 */
[----:B------:R-:W1:Y:S01]  /*5c40*/  MUFU.TANH R169, R169 ;  /* 0x000000a900a97308 */ /* 0x000e620000002400 */
[----:B------:R-:W-:Y:S04]  /*5c50*/  HMMA.16816.F32 R32, R172, R138, R32 ;  /* 0x0000008aac20723c */ /* 0x000fe80000001820 */
[----:B------:R-:W-:Y:S01]  /*5c60*/  FMUL.FTZ R226, R18, c[0x0][0x320] ;  /* 0x0000c80012e27a20 */ /* 0x000fe20000410000 */
[----:B------:R-:W-:Y:S01]  /*5c70*/  IADD3 R136, R184, UR4, RZ ;  /* 0x00000004b8887c10 */ /* 0x000fe2000fffe0ff */
[----:B------:R-:W-:Y:S02]  /*5c80*/  FMUL.FTZ R220, R19, c[0x0][0x320] ;  /* 0x0000c80013dc7a20 */ /* 0x000fe40000410000 */
[----:B------:R-:W-:Y:S01]  /*5c90*/  FMUL.FTZ R227, R20, c[0x0][0x320] ;  /* 0x0000c80014e37a20 */ /* 0x000fe20000410000 */
[----:B------:R-:W3:Y:S03]  /*5ca0*/  MUFU.TANH R168, R168 ;  /* 0x000000a800a87308 */ /* 0x000ee60000002400 */
[----:B------:R-:W-:Y:S01]  /*5cb0*/  FMUL.FTZ R225, R21, c[0x0][0x320] ;  /* 0x0000c80015e17a20 */ /* 0x000fe20000410000 */
[----:B--2---:R-:W-:Y:S01]  /*5cc0*/  FMNMX.FTZ R2, R155, R2, !PT ;  /* 0x000000029b027209 */ /* 0x004fe20007810000 */
[----:B------:R-:W-:Y:S02]  /*5cd0*/  FMUL.FTZ R224, R22, c[0x0][0x320] ;  /* 0x0000c80016e07a20 */ /* 0x000fe40000410000 */
[----:B------:R-:W-:Y:S02]  /*5ce0*/  FMUL.FTZ R222, R23, c[0x0][0x320] ;  /* 0x0000c80017de7a20 */ /* 0x000fe40000410000 */
[----:B------:R-:W-:Y:S01]  /*5cf0*/  FMUL.FTZ R167, R24, c[0x0][0x320] ;  /* 0x0000c80018a77a20 */ /* 0x000fe20000410000 */
[----:B------:R-:W2:Y:S01]  /*5d00*/  MUFU.TANH R171, R171 ;  /* 0x000000ab00ab7308 */ /* 0x000ea20000002400 */
[----:B------:R-:W-:Y:S02]  /*5d10*/  FMUL.FTZ R165, R25, c[0x0][0x320] ;  /* 0x0000c80019a57a20 */ /* 0x000fe40000410000 */
[----:B------:R-:W-:Y:S01]  /*5d20*/  FMUL.FTZ R166, R26, c[0x0][0x320] ;  /* 0x0000c8001aa67a20 */ /* 0x000fe20000410000 */
[----:B-1----:R-:W-:Y:S01]  /*5d30*/  FMNMX.FTZ R3, R169, R0, !PT ;  /* 0x00000000a9037209 */ /* 0x002fe20007810000 */
[----:B------:R-:W-:Y:S02]  /*5d40*/  FMUL.FTZ R164, R27, c[0x0][0x320] ;  /* 0x0000c8001ba47a20 */ /* 0x000fe40000410000 */
[----:B------:R-:W-:Y:S02]  /*5d50*/  FMUL.FTZ R163, R28, c[0x0][0x320] ;  /* 0x0000c8001ca37a20 */ /* 0x000fe40000410000 */
[----:B------:R-:W-:Y:S01]  /*5d60*/  FMUL.FTZ R161, R29, c[0x0][0x320] ;  /* 0x0000c8001da17a20 */ /* 0x000fe20000410000 */
[----:B------:R-:W1:Y:S01]  /*5d70*/  MUFU.TANH R229, R229 ;  /* 0x000000e500e57308 */ /* 0x000e620000002400 */
[----:B------:R-:W-:Y:S02]  /*5d80*/  FMUL.FTZ R162, R30, c[0x0][0x320] ;  /* 0x0000c8001ea27a20 */ /* 0x000fe40000410000 */
[----:B------:R-:W-:Y:S01]  /*5d90*/  FMUL.FTZ R160, R31, c[0x0][0x320] ;  /* 0x0000c8001fa07a20 */ /* 0x000fe20000410000 */
[----:B---3--:R-:W-:Y:S01]  /*5da0*/  FMNMX.FTZ R3, R168, R3, !PT ;  /* 0x00000003a8037209 */ /* 0x008fe20007810000 */
[----:B------:R-:W-:Y:S02]  /*5db0*/  FMUL.FTZ R32, R32, c[0x0][0x320] ;  /* 0x0000c80020207a20 */ /* 0x000fe40000410000 */
[----:B------:R-:W-:Y:S02]  /*5dc0*/  FMUL.FTZ R33, R33, c[0x0][0x320] ;  /* 0x0000c80021217a20 */ /* 0x000fe40000410000 */
[----:B------:R-:W-:Y:S01]  /*5dd0*/  FMUL.FTZ R34, R34, c[0x0][0x320] ;  /* 0x0000c80022227a20 */ /* 0x000fe20000410000 */
[----:B------:R-:W3:Y:S01]  /*5de0*/  MUFU.TANH R228, R228 ;  /* 0x000000e400e47308 */ /* 0x000ee20000002400 */
[----:B------:R-:W-:Y:S01]  /*5df0*/  FMUL.FTZ R154, R35, c[0x0][0x320] ;  /* 0x0000c800239a7a20 */ /* 0x000fe20000410000 */
[----:B--2---:R-:W-:Y:S08]  /*5e00*/  FMNMX.FTZ R2, R171, R2, !PT ;  /* 0x00000002ab027209 */ /* 0x004ff00007810000 */
[----:B------:R-:W2:Y:S01]  /*5e10*/  MUFU.TANH R178, R178 ;  /* 0x000000b200b27308 */ /* 0x000ea20000002400 */
[----:B-1----:R-:W-:Y:S09]  /*5e20*/  FMNMX.FTZ R2, R229, R2, !PT ;  /* 0x00000002e5027209 */ /* 0x002ff20007810000 */
[----:B------:R-:W1:Y:S01]  /*5e30*/  MUFU.TANH R177, R177 ;  /* 0x000000b100b17308 */ /* 0x000e620000002400 */
[----:B---3--:R-:W-:Y:S09]  /*5e40*/  FMNMX.FTZ R3, R228, R3, !PT ;  /* 0x00000003e4037209 */ /* 0x008ff20007810000 */
[----:B------:R-:W3:Y:S01]  /*5e50*/  MUFU.TANH R179, R179 ;  /* 0x000000b300b37308 */ /* 0x000ee20000002400 */
[----:B--2---:R-:W-:Y:S09]  /*5e60*/  FMNMX.FTZ R3, R178, R3, !PT ;  /* 0x00000003b2037209 */ /* 0x004ff20007810000 */
        /* <DEDUP_REMOVED lines=43> */
[----:B-1----:R-:W-:Y:S05]  /*6120*/  FMNMX.FTZ R35, R157, R2, !PT ;  /* 0x000000029d237209 */ /* 0x002fea0007810000 */
[----:B------:R-:W1:Y:S01]  /*6130*/  SHFL.BFLY PT, R2, R35, 0x2, 0x1f ;  /* 0x0c401f0023027f89 */ /* 0x000e6200000e0000 */
[----:B---3--:R-:W-:Y:S04]  /*6140*/  FMNMX.FTZ R3, R156, R3, !PT ;  /* 0x000000039c037209 */ /* 0x008fe80007810000 */
[----:B--2---:R-:W-:Y:S05]  /*6150*/  FMNMX.FTZ R34, R154, R3, !PT ;  /* 0x000000039a227209 */ /* 0x004fea0007810000 */
[----:B------:R-:W2:Y:S01]  /*6160*/  SHFL.BFLY PT, R3, R34, 0x2, 0x1f ;  /* 0x0c401f0022037f89 */ /* 0x000ea200000e0000 */
[----:B-1----:R-:W-:Y:S07]  /*6170*/  FMNMX.FTZ R33, R35, R2, !PT ;  /* 0x0000000223217209 */ /* 0x002fee0007810000 */
[----:B------:R-:W1:Y:S01]  /*6180*/  SHFL.BFLY PT, R132, R33, 0x1, 0x1f ;  /* 0x0c201f0021847f89 */ /* 0x000e6200000e0000 */
[----:B--2---:R-:W-:Y:S07]  /*6190*/  FMNMX.FTZ R32, R34, R3, !PT ;  /* 0x0000000322207209 */ /* 0x004fee0007810000 */
[----:B------:R-:W2:Y:S01]  /*61a0*/  SHFL.BFLY PT, R3, R32, 0x1, 0x1f ;  /* 0x0c201f0020037f89 */ /* 0x000ea200000e0000 */
[----:B-1----:R-:W-:Y:S05]  /*61b0*/  FMNMX.FTZ R132, R33, R132, !PT ;  /* 0x0000008421847209 */ /* 0x002fea0007810000 */
[C---:B------:R-:W-:Y:S01]  /*61c0*/  FADD.FTZ R4, -R132.reuse, R133 ;  /* 0x0000008584047221 */ /* 0x040fe20000010100 */
[----:B------:R-:W-:Y:S01]  /*61d0*/  IADD3 R133, R189, R136, RZ ;  /* 0x00000088bd857210 */ /* 0x000fe20007ffe0ff */
[----:B------:R-:W-:Y:S02]  /*61e0*/  FMUL.FTZ R158, R132, c[0x0][0x2d0] ;  /* 0x0000b400849e7a20 */ /* 0x000fe40000410000 */
[----:B------:R-:W-:Y:S02]  /*61f0*/  FMUL.FTZ R2, R4, c[0x0][0x2d0] ;  /* 0x0000b40004027a20 */ /* 0x000fe40000410000 */
[--C-:B------:R-:W-:Y:S01]  /*6200*/  FFMA.FTZ R175, R155, c[0x0][0x2d0], -R158.reuse ;  /* 0x0000b4009baf7a23 */ /* 0x100fe2000001089e */
[----:B------:R-:W-:Y:S01]  /*6210*/  LDSM.16.MT88.4 R136, [R133+0x100] ;  /* 0x000100008588783b */ /* 0x000fe20000004200 */
[--C-:B------:R-:W-:Y:S02]  /*6220*/  FFMA.FTZ R176, R170, c[0x0][0x2d0], -R158.reuse ;  /* 0x0000b400aab07a23 */ /* 0x100fe4000001089e */
[--C-:B------:R-:W-:Y:S01]  /*6230*/  FFMA.FTZ R174, R171, c[0x0][0x2d0], -R158.reuse ;  /* 0x0000b400abae7a23 */ /* 0x100fe2000001089e */
[----:B------:R-:W1:Y:S01]  /*6240*/  MUFU.EX2 R2, R2 ;  /* 0x0000000200027308 */ /* 0x000e620000000800 */
[--C-:B------:R-:W-:Y:S02]  /*6250*/  FFMA.FTZ R173, R229, c[0x0][0x2d0], -R158.reuse ;  /* 0x0000b400e5ad7a23 */ /* 0x100fe4000001089e */
[--C-:B------:R-:W-:Y:S01]  /*6260*/  FFMA.FTZ R229, R165, c[0x0][0x2d0], -R158.reuse ;  /* 0x0000b400a5e57a23 */ /* 0x100fe2000001089e */
[----:B--2---:R-:W-:Y:S01]  /*6270*/  FMNMX.FTZ R3, R32, R3, !PT ;  /* 0x0000000320037209 */ /* 0x004fe20007810000 */
[----:B------:R-:W-:Y:S01]  /*6280*/  LDSM.16.MT88.4 R148, [R133+0x3900] ;  /* 0x003900008594783b */ /* 0x000fe20000004200 */
[--C-:B------:R-:W-:Y:S02]  /*6290*/  FFMA.FTZ R230, R163, c[0x0][0x2d0], -R158.reuse ;  /* 0x0000b400a3e67a23 */ /* 0x100fe4000001089e */
[----:B------:R-:W-:Y:S02]  /*62a0*/  FFMA.FTZ R233, R161, c[0x0][0x2d0], -R158 ;  /* 0x0000b400a1e97a23 */ /* 0x000fe4000001089e */
[C---:B------:R-:W-:Y:S01]  /*62b0*/  FMUL.FTZ R155, R3.reuse, c[0x0][0x2d0] ;  /* 0x0000b400039b7a20 */ /* 0x040fe20000410000 */
[----:B------:R-:W-:Y:S01]  /*62c0*/  MUFU.EX2 R176, R176 ;  /* 0x000000b000b07308 */ /* 0x000fe20000000800 */
[----:B------:R-:W-:Y:S01]  /*62d0*/  FADD.FTZ R4, -R3, R0 ;  /* 0x0000000003047221 */ /* 0x000fe20000010100 */
[----:B------:R-:W2:Y:S01]  /*62e0*/  LDSM.16.MT88.4 R32, [R184+UR4+0x100] ;  /* 0x00010004b820783b */ /* 0x000ea20008004200 */
[--C-:B------:R-:W-:Y:S02]  /*62f0*/  FFMA.FTZ R172, R169, c[0x0][0x2d0], -R155.reuse ;  /* 0x0000b400a9ac7a23 */ /* 0x100fe4000001089b */
[--C-:B------:R-:W-:Y:S02]  /*6300*/  FFMA.FTZ R171, R168, c[0x0][0x2d0], -R155.reuse ;  /* 0x0000b400a8ab7a23 */ /* 0x100fe4000001089b */
[--C-:B------:R-:W-:Y:S02]  /*6310*/  FFMA.FTZ R170, R228, c[0x0][0x2d0], -R155.reuse ;  /* 0x0000b400e4aa7a23 */ /* 0x100fe4000001089b */
[--C-:B------:R-:W-:Y:S01]  /*6320*/  FFMA.FTZ R169, R178, c[0x0][0x2d0], -R155.reuse ;  /* 0x0000b400b2a97a23 */ /* 0x100fe2000001089b */
[----:B------:R-:W3:Y:S01]  /*6330*/  MUFU.EX2 R175, R175 ;  /* 0x000000af00af7308 */ /* 0x000ee20000000800 */
[----:B------:R-:W-:Y:S02]  /*6340*/  FMUL.FTZ R0, R4, c[0x0][0x2d0] ;  /* 0x0000b40004007a20 */ /* 0x000fe40000410000 */
[C---:B-1----:R-:W-:Y:S02]  /*6350*/  FMUL.FTZ R4, R2.reuse, R128 ;  /* 0x0000008002047220 */ /* 0x042fe40000410000 */
        /* <DEDUP_REMOVED lines=15> */
[----:B------:R-:W-:Y:S01]  /*6450*/  FMUL.FTZ R29, R2, R105 ;  /* 0x00000069021d7220 */ /* 0x000fe20000410000 */
[----:B------:R-:W3:Y:S01]  /*6460*/  MUFU.EX2 R173, R173 ;  /* 0x000000ad00ad7308 */ /* 0x000ee20000000800 */
[--C-:B------:R-:W-:Y:S02]  /*6470*/  FFMA.FTZ R228, R166, c[0x0][0x2d0], -R155.reuse ;  /* 0x0000b400a6e47a23 */ /* 0x100fe4000001089b */
[--C-:B------:R-:W-:Y:S02]  /*6480*/  FFMA.FTZ R231, R164, c[0x0][0x2d0], -R155.reuse ;  /* 0x0000b400a4e77a23 */ /* 0x100fe4000001089b */
[C---:B-1----:R-:W-:Y:S02]  /*6490*/  FMUL.FTZ R6, R0.reuse, R130 ;  /* 0x0000008200067220 */ /* 0x042fe40000410000 */
[C---:B------:R-:W-:Y:S02]  /*64a0*/  FMUL.FTZ R7, R0.reuse, R131 ;  /* 0x0000008300077220 */ /* 0x040fe40000410000 */
[C---:B------:R-:W-:Y:S01]  /*64b0*/  FMUL.FTZ R10, R0.reuse, R126 ;  /* 0x0000007e000a7220 */ /* 0x040fe20000410000 */
[----:B------:R-:W-:Y:S01]  /*64c0*/  MUFU.EX2 R172, R172 ;  /* 0x000000ac00ac7308 */ /* 0x000fe20000000800 */
[C---:B------:R-:W-:Y:S02]  /*64d0*/  FMUL.FTZ R11, R0.reuse, R127 ;  /* 0x0000007f000b7220 */ /* 0x040fe40000410000 */
[----:B------:R-:W1:Y:S01]  /*64e0*/  LDSM.16.MT88.4 R124, [R135+UR4+0x100] ;  /* 0x00010004877c783b */ /* 0x000e620008004200 */
[C---:B------:R-:W-:Y:S02]  /*64f0*/  FMUL.FTZ R14, R0.reuse, R122 ;  /* 0x0000007a000e7220 */ /* 0x040fe40000410000 */
[C---:B------:R-:W-:Y:S02]  /*6500*/  FMUL.FTZ R15, R0.reuse, R123 ;  /* 0x0000007b000f7220 */ /* 0x040fe40000410000 */
[C---:B------:R-:W-:Y:S02]  /*6510*/  FMUL.FTZ R18, R0.reuse, R118 ;  /* 0x0000007600127220 */ /* 0x040fe40000410000 */
[----:B------:R-:W4:Y:S01]  /*6520*/  MUFU.EX2 R171, R171 ;  /* 0x000000ab00ab7308 */ /* 0x000f220000000800 */
[C---:B------:R-:W-:Y:S02]  /*6530*/  FMUL.FTZ R19, R0.reuse, R119 ;  /* 0x0000007700137220 */ /* 0x040fe40000410000 */
[----:B------:R-:W-:Y:S01]  /*6540*/  LDSM.16.MT88.4 R116, [R135+UR4+0x900] ;  /* 0x000900048774783b */ /* 0x000fe20008004200 */
[----:B---3--:R-:W-:Y:S01]  /*6550*/  F2FP.PACK_AB R130, R173, R174 ;  /* 0x000000aead82723e */ /* 0x008fe200000000ff */
[C---:B------:R-:W-:Y:S02]  /*6560*/  FMUL.FTZ R22, R0.reuse, R114 ;  /* 0x0000007200167220 */ /* 0x040fe40000410000 */
[C---:B------:R-:W-:Y:S02]  /*6570*/  FMUL.FTZ R23, R0.reuse, R115 ;  /* 0x0000007300177220 */ /* 0x040fe40000410000 */
[C---:B------:R-:W-:Y:S01]  /*6580*/  FMUL.FTZ R26, R0.reuse, R110 ;  /* 0x0000006e001a7220 */ /* 0x040fe20000410000 */
[----:B------:R-:W-:Y:S01]  /*6590*/  MUFU.EX2 R170, R170 ;  /* 0x000000aa00aa7308 */ /* 0x000fe20000000800 */
[----:B------:R-:W-:Y:S01]  /*65a0*/  LDSM.16.MT88.4 R112, [R184+UR4+0x2100] ;  /* 0x00210004b870783b */ /* 0x000fe20008004200 */
[C---:B------:R-:W-:Y:S02]  /*65b0*/  FMUL.FTZ R27, R0.reuse, R111 ;  /* 0x0000006f001b7220 */ /* 0x040fe40000410000 */
[C---:B------:R-:W-:Y:S02]  /*65c0*/  FMUL.FTZ R30, R0.reuse, R106 ;  /* 0x0000006a001e7220 */ /* 0x040fe40000410000 */
[----:B------:R-:W-:Y:S02]  /*65d0*/  FMUL.FTZ R31, R0, R107 ;  /* 0x0000006b001f7220 */ /* 0x000fe40000410000 */
[--C-:B------:R-:W-:Y:S01]  /*65e0*/  FFMA.FTZ R232, R162, c[0x0][0x2d0], -R155.reuse ;  /* 0x0000b400a2e87a23 */ /* 0x100fe2000001089b */
[----:B------:R-:W-:Y:S01]  /*65f0*/  LDSM.16.MT88.4 R104, [R133+0x2100] ;  /* 0x002100008568783b */ /* 0x000fe20000004200 */
[----:B------:R-:W3:Y:S01]  /*6600*/  MUFU.EX2 R169, R169 ;  /* 0x000000a900a97308 */ /* 0x000ee20000000800 */
[--C-:B------:R-:W-:Y:S02]  /*6610*/  FFMA.FTZ R235, R160, c[0x0][0x2d0], -R155.reuse ;  /* 0x0000b400a0eb7a23 */ /* 0x100fe4000001089b */
[--C-:B------:R-:W-:Y:S01]  /*6620*/  FFMA.FTZ R234, R159, c[0x0][0x2d0], -R158.reuse ;  /* 0x0000b4009fea7a23 */ /* 0x100fe2000001089e */
[----:B----4-:R-:W-:Y:S01]  /*6630*/  F2FP.PACK_AB R129, R171, R172 ;  /* 0x000000acab81723e */ /* 0x010fe200000000ff */
[--C-:B------:R-:W-:Y:S02]  /*6640*/  FFMA.FTZ R236, R156, c[0x0][0x2d0], -R155.reuse ;  /* 0x0000b4009cec7a23 */ /* 0x100fe4000001089b */
[----:B------:R-:W-:Y:S01]  /*6650*/  LDSM.16.MT88.4 R160, [R184+UR4+0x5900] ;  /* 0x00590004b8a0783b */ /* 0x000fe20008004200 */
        /* <DEDUP_REMOVED lines=10> */
[----:B---3--:R-:W-:Y:S01]  /*6700*/  F2FP.PACK_AB R131, R169, R170 ;  /* 0x000000aaa983723e */ /* 0x008fe200000000ff */
[C---:B------:R-:W-:Y:S02]  /*6710*/  FMUL.FTZ R44, R2.reuse, R44 ;  /* 0x0000002c022c7220 */ /* 0x040fe40000410000 */
[----:B------:R-:W-:Y:S02]  /*6720*/  FMUL.FTZ R45, R2, R45 ;  /* 0x0000002d022d7220 */ /* 0x000fe40000410000 */
[C---:B------:R-:W-:Y:S02]  /*6730*/  FMUL.FTZ R46, R0.reuse, R46 ;  /* 0x0000002e002e7220 */ /* 0x040fe40000410000 */
[C---:B--2---:R-:W-:Y:S01]  /*6740*/  HMMA.16816.F32 R4, R128.reuse, R32, R4 ;  /* 0x000000208004723c */ /* 0x044fe20000001804 */
[----:B------:R-:W-:Y:S04]  /*6750*/  MUFU.EX2 R231, R231 ;  /* 0x000000e700e77308 */ /* 0x000fe80000000800 */
[----:B------:R-:W-:Y:S02]  /*6760*/  FMUL.FTZ R47, R0, R47 ;  /* 0x0000002f002f7220 */ /* 0x000fe40000410000 */
[----:B------:R-:W-:Y:S01]  /*6770*/  IADD3 R32, R135, UR4, RZ ;  /* 0x0000000487207c10 */ /* 0x000fe2000fffe0ff */
[C---:B------:R-:W-:Y:S03]  /*6780*/  HMMA.16816.F32 R8, R128.reuse, R34, R8 ;  /* 0x000000228008723c */ /* 0x040fe60000001808 */
[----:B------:R-:W-:Y:S01]  /*6790*/  MUFU.EX2 R230, R230 ;  /* 0x000000e600e67308 */ /* 0x000fe20000000800 */
[----:B------:R-:W-:Y:S01]  /*67a0*/  IADD3 R168, R189, R32, RZ ;  /* 0x00000020bda87210 */ /* 0x000fe20007ffe0ff */
[C---:B------:R-:W-:Y:S02]  /*67b0*/  FMUL.FTZ R32, R2.reuse, R100 ;  /* 0x0000006402207220 */ /* 0x040fe40000410000 */
[----:B------:R-:W-:Y:S01]  /*67c0*/  FMUL.FTZ R33, R2, R101 ;  /* 0x0000006502217220 */ /* 0x000fe20000410000 */
[C---:B------:R-:W-:Y:S01]  /*67d0*/  HMMA.16816.F32 R12, R128.reuse, R136, R12 ;  /* 0x00000088800c723c */ /* 0x040fe2000000180c */
[----:B------:R-:W2:Y:S03]  /*67e0*/  LDSM.16.MT88.4 R120, [R168+0x100] ;  /* 0x00010000a878783b */ /* 0x000ea60000004200 */
[C---:B------:R-:W-:Y:S01]  /*67f0*/  FMUL.FTZ R34, R0.reuse, R102 ;  /* 0x0000006600227220 */ /* 0x040fe20000410000 */
[----:B------:R-:W-:Y:S01]  /*6800*/  MUFU.EX2 R233, R233 ;  /* 0x000000e900e97308 */ /* 0x000fe20000000800 */
[----:B------:R-:W-:Y:S02]  /*6810*/  FMUL.FTZ R35, R0, R103 ;  /* 0x0000006700237220 */ /* 0x000fe40000410000 */
[C---:B------:R-:W-:Y:S01]  /*6820*/  HMMA.16816.F32 R16, R128.reuse, R138, R16 ;  /* 0x0000008a8010723c */ /* 0x040fe20000001810 */
[----:B------:R-:W3:Y:S03]  /*6830*/  LDSM.16.MT88.4 R100, [R135+UR4+0x2100] ;  /* 0x002100048764783b */ /* 0x000ee60008004200 */
[C---:B------:R-:W-:Y:S02]  /*6840*/  FMUL.FTZ R48, R2.reuse, R48 ;  /* 0x0000003002307220 */ /* 0x040fe40000410000 */
[----:B------:R-:W-:Y:S01]  /*6850*/  FMUL.FTZ R49, R2, R49 ;  /* 0x0000003102317220 */ /* 0x000fe20000410000 */
[----:B------:R-:W-:Y:S01]  /*6860*/  MUFU.EX2 R232, R232 ;  /* 0x000000e800e87308 */ /* 0x000fe20000000800 */
[C---:B-1----:R-:W-:Y:S01]  /*6870*/  HMMA.16816.F32 R20, R128.reuse, R124, R20 ;  /* 0x0000007c8014723c */ /* 0x042fe20000001814 */
[----:B------:R-:W1:Y:S03]  /*6880*/  LDSM.16.MT88.4 R108, [R168+0x2100] ;  /* 0x00210000a86c783b */ /* 0x000e660000004200 */
[C---:B------:R-:W-:Y:S02]  /*6890*/  FMUL.FTZ R50, R0.reuse, R50 ;  /* 0x0000003200327220 */ /* 0x040fe40000410000 */
[----:B------:R-:W-:Y:S02]  /*68a0*/  FMUL.FTZ R51, R0, R51 ;  /* 0x0000003300337220 */ /* 0x000fe40000410000 */
[C---:B------:R-:W-:Y:S01]  /*68b0*/  HMMA.16816.F32 R24, R128.reuse, R126, R24 ;  /* 0x0000007e8018723c */ /* 0x040fe20000001818 */
[----:B------:R-:W-:Y:S01]  /*68c0*/  LDSM.16.MT88.4 R124, [R184+UR4+0x2900] ;  /* 0x00290004b87c783b */ /* 0x000fe20008004200 */
[----:B------:R-:W-:Y:S02]  /*68d0*/  MUFU.EX2 R235, R235 ;  /* 0x000000eb00eb7308 */ /* 0x000fe40000000800 */
[C---:B------:R-:W-:Y:S02]  /*68e0*/  FMUL.FTZ R52, R2.reuse, R52 ;  /* 0x0000003402347220 */ /* 0x040fe40000410000 */
[----:B------:R-:W-:Y:S02]  /*68f0*/  FMUL.FTZ R53, R2, R53 ;  /* 0x0000003502357220 */ /* 0x000fe40000410000 */
[C---:B------:R-:W-:Y:S01]  /*6900*/  FMUL.FTZ R54, R0.reuse, R54 ;  /* 0x0000003600367220 */ /* 0x040fe20000410000 */
[----:B------:R-:W-:Y:S03]  /*6910*/  LDSM.16.MT88.4 R136, [R133+0x2900] ;  /* 0x002900008588783b */ /* 0x000fe60000004200 */
[----:B------:R-:W-:Y:S01]  /*6920*/  FMUL.FTZ R55, R0, R55 ;  /* 0x0000003700377220 */ /* 0x000fe20000410000 */
[----:B------:R-:W-:Y:S01]  /*6930*/  MUFU.EX2 R234, R234 ;  /* 0x000000ea00ea7308 */ /* 0x000fe20000000800 */
[C---:B------:R-:W-:Y:S02]  /*6940*/  FMUL.FTZ R56, R2.reuse, R56 ;  /* 0x0000003802387220 */ /* 0x040fe40000410000 */
[----:B------:R-:W-:Y:S01]  /*6950*/  FMUL.FTZ R57, R2, R57 ;  /* 0x0000003902397220 */ /* 0x000fe20000410000 */
[C---:B--2---:R-:W-:Y:S03]  /*6960*/  HMMA.16816.F32 R28, R128.reuse, R120, R28 ;  /* 0x00000078801c723c */ /* 0x044fe6000000181c */
[C---:B------:R-:W-:Y:S02]  /*6970*/  FMUL.FTZ R58, R0.reuse, R58 ;  /* 0x0000003a003a7220 */ /* 0x040fe40000410000 */
[----:B------:R-:W-:Y:S01]  /*6980*/  FMUL.FTZ R59, R0, R59 ;  /* 0x0000003b003b7220 */ /* 0x000fe20000410000 */
[----:B------:R-:W-:Y:S01]  /*6990*/  MUFU.EX2 R236, R236 ;  /* 0x000000ec00ec7308 */ /* 0x000fe20000000800 */
[C---:B------:R-:W-:Y:S01]  /*69a0*/  FMUL.FTZ R60, R2.reuse, R60 ;  /* 0x0000003c023c7220 */ /* 0x040fe20000410000 */
[C---:B------:R-:W-:Y:S01]  /*69b0*/  HMMA.16816.F32 R32, R128.reuse, R122, R32 ;  /* 0x0000007a8020723c */ /* 0x040fe20000001820 */
[----:B------:R-:W-:Y:S03]  /*69c0*/  LDSM.16.MT88.4 R120, [R168+0x900] ;  /* 0x00090000a878783b */ /* 0x000fe60000004200 */
[----:B------:R-:W-:Y:S02]  /*69d0*/  FMUL.FTZ R61, R2, R61 ;  /* 0x0000003d023d7220 */ /* 0x000fe40000410000 */
[C---:B------:R-:W-:Y:S02]  /*69e0*/  FMUL.FTZ R62, R0.reuse, R62 ;  /* 0x0000003e003e7220 */ /* 0x040fe40000410000 */
[C---:B------:R-:W-:Y:S04]  /*69f0*/  HMMA.16816.F32 R36, R128.reuse, R112, R36 ;  /* 0x000000708024723c */ /* 0x040fe80000001824 */
[----:B------:R-:W-:Y:S02]  /*6a00*/  FMUL.FTZ R63, R0, R63 ;  /* 0x0000003f003f7220 */ /* 0x000fe40000410000 */
[C---:B------:R-:W-:Y:S02]  /*6a10*/  FMUL.FTZ R64, R2.reuse, R64 ;  /* 0x0000004002407220 */ /* 0x040fe40000410000 */
[C---:B------:R-:W-:Y:S01]  /*6a20*/  HMMA.16816.F32 R40, R128.reuse, R114, R40 ;  /* 0x000000728028723c */ /* 0x040fe20000001828 */
[----:B------:R-:W-:Y:S03]  /*6a30*/  LDSM.16.MT88.4 R112, [R184+UR4+0x900] ;  /* 0x00090004b870783b */ /* 0x000fe60008004200 */
[----:B------:R-:W-:Y:S02]  /*6a40*/  FMUL.FTZ R65, R2, R65 ;  /* 0x0000004102417220 */ /* 0x000fe40000410000 */
[C---:B------:R-:W-:Y:S02]  /*6a50*/  FMUL.FTZ R66, R0.reuse, R66 ;  /* 0x0000004200427220 */ /* 0x040fe40000410000 */
[C---:B------:R-:W-:Y:S04]  /*6a60*/  HMMA.16816.F32 R44, R128.reuse, R104, R44 ;  /* 0x00000068802c723c */ /* 0x040fe8000000182c */
[----:B------:R-:W-:Y:S02]  /*6a70*/  FMUL.FTZ R67, R0, R67 ;  /* 0x0000004300437220 */ /* 0x000fe40000410000 */
[C---:B------:R-:W-:Y:S02]  /*6a80*/  FMUL.FTZ R68, R2.reuse, R68 ;  /* 0x0000004402447220 */ /* 0x040fe40000410000 */
[C---:B------:R-:W-:Y:S01]  /*6a90*/  HMMA.16816.F32 R48, R128.reuse, R106, R48 ;  /* 0x0000006a8030723c */ /* 0x040fe20000001830 */
[----:B------:R-:W2:Y:S03]  /*6aa0*/  LDSM.16.MT88.4 R104, [R184+UR4+0x4100] ;  /* 0x00410004b868783b */ /* 0x000ea60008004200 */
[----:B------:R-:W-:Y:S02]  /*6ab0*/  FMUL.FTZ R69, R2, R69 ;  /* 0x0000004502457220 */ /* 0x000fe40000410000 */
[C---:B------:R-:W-:Y:S02]  /*6ac0*/  FMUL.FTZ R70, R0.reuse, R70 ;  /* 0x0000004600467220 */ /* 0x040fe40000410000 */
[C---:B---3--:R-:W-:Y:S04]  /*6ad0*/  HMMA.16816.F32 R52, R128.reuse, R100, R52 ;  /* 0x000000648034723c */ /* 0x048fe80000001834 */
[----:B------:R-:W-:Y:S02]  /*6ae0*/  FMUL.FTZ R71, R0, R71 ;  /* 0x0000004700477220 */ /* 0x000fe40000410000 */
[C---:B------:R-:W-:Y:S02]  /*6af0*/  FMUL.FTZ R72, R2.reuse, R72 ;  /* 0x0000004802487220 */ /* 0x040fe40000410000 */
[C---:B------:R-:W-:Y:S01]  /*6b00*/  HMMA.16816.F32 R56, R128.reuse, R102, R56 ;  /* 0x000000668038723c */ /* 0x040fe20000001838 */
[----:B------:R-:W3:Y:S03]  /*6b10*/  LDSM.16.MT88.4 R100, [R133+0x4100] ;  /* 0x004100008564783b */ /* 0x000ee60000004200 */
[----:B------:R-:W-:Y:S02]  /*6b20*/  FMUL.FTZ R73, R2, R73 ;  /* 0x0000004902497220 */ /* 0x000fe40000410000 */
[C---:B------:R-:W-:Y:S02]  /*6b30*/  FMUL.FTZ R74, R0.reuse, R74 ;  /* 0x0000004a004a7220 */ /* 0x040fe40000410000 */
[C---:B-1----:R-:W-:Y:S04]  /*6b40*/  HMMA.16816.F32 R60, R128.reuse, R108, R60 ;  /* 0x0000006c803c723c */ /* 0x042fe8000000183c */
[----:B------:R-:W-:Y:S02]  /*6b50*/  FMUL.FTZ R75, R0, R75 ;  /* 0x0000004b004b7220 */ /* 0x000fe40000410000 */
[C---:B------:R-:W-:Y:S02]  /*6b60*/  FMUL.FTZ R84, R2.reuse, R84 ;  /* 0x0000005402547220 */ /* 0x040fe40000410000 */
[C---:B------:R-:W-:Y:S01]  /*6b70*/  HMMA.16816.F32 R64, R128.reuse, R110, R64 ;  /* 0x0000006e8040723c */ /* 0x040fe20000001840 */
[----:B------:R-:W1:Y:S03]  /*6b80*/  LDSM.16.MT88.4 R108, [R135+UR4+0x4100] ;  /* 0x00410004876c783b */ /* 0x000e660008004200 */
[----:B------:R-:W-:Y:S02]  /*6b90*/  FMUL.FTZ R85, R2, R85 ;  /* 0x0000005502557220 */ /* 0x000fe40000410000 */
[C---:B------:R-:W-:Y:S02]  /*6ba0*/  FMUL.FTZ R86, R0.reuse, R86 ;  /* 0x0000005600567220 */ /* 0x040fe40000410000 */
[----:B------:R-:W-:Y:S01]  /*6bb0*/  FMUL.FTZ R87, R0, R87 ;  /* 0x0000005700577220 */ /* 0x000fe20000410000 */
[C---:B--2---:R-:W-:Y:S03]  /*6bc0*/  HMMA.16816.F32 R68, R128.reuse, R104, R68 ;  /* 0x000000688044723c */ /* 0x044fe60000001844 */
[--C-:B------:R-:W-:Y:S02]  /*6bd0*/  FFMA.FTZ R177, R177, c[0x0][0x2d0], -R158.reuse ;  /* 0x0000b400b1b17a23 */ /* 0x100fe4000001089e */
[--C-:B------:R-:W-:Y:S02]  /*6be0*/  FFMA.FTZ R178, R179, c[0x0][0x2d0], -R158.reuse ;  /* 0x0000b400b3b27a23 */ /* 0x100fe4000001089e */
[--C-:B------:R-:W-:Y:S01]  /*6bf0*/  FFMA.FTZ R179, R218, c[0x0][0x2d0], -R155.reuse ;  /* 0x0000b400dab37a23 */ /* 0x100fe2000001089b */
[C---:B------:R-:W-:Y:S01]  /*6c00*/  HMMA.16816.F32 R72, R128.reuse, R106, R72 ;  /* 0x0000006a8048723c */ /* 0x040fe20000001848 */
[----:B------:R-:W2:Y:S01]  /*6c10*/  LDSM.16.MT88.4 R104, [R168+0x4100] ;  /* 0x00410000a868783b */ /* 0x000ea20000004200 */
[----:B------:R-:W-:Y:S02]  /*6c20*/  MUFU.EX2 R177, R177 ;  /* 0x000000b100b17308 */ /* 0x000fe40000000800 */
[C---:B------:R-:W-:Y:S02]  /*6c30*/  FMUL.FTZ R76, R2.reuse, R76 ;  /* 0x0000004c024c7220 */ /* 0x040fe40000410000 */
[----:B------:R-:W-:Y:S02]  /*6c40*/  FMUL.FTZ R77, R2, R77 ;  /* 0x0000004d024d7220 */ /* 0x000fe40000410000 */
[C---:B------:R-:W-:Y:S04]  /*6c50*/  FMUL.FTZ R78, R0.reuse, R78 ;  /* 0x0000004e004e7220 */ /* 0x040fe80000410000 */
[----:B------:R-:W-:Y:S01]  /*6c60*/  FMUL.FTZ R79, R0, R79 ;  /* 0x0000004f004f7220 */ /* 0x000fe20000410000 */
[----:B------:R-:W4:Y:S01]  /*6c70*/  MUFU.EX2 R178, R178 ;  /* 0x000000b200b27308 */ /* 0x000f220000000800 */
[--C-:B------:R-:W-:Y:S02]  /*6c80*/  FFMA.FTZ R182, R182, c[0x0][0x2d0], -R155.reuse ;  /* 0x0000b400b6b67a23 */ /* 0x100fe4000001089b */
[--C-:B------:R-:W-:Y:S02]  /*6c90*/  FFMA.FTZ R181, R181, c[0x0][0x2d0], -R158.reuse ;  /* 0x0000b400b5b57a23 */ /* 0x100fe4000001089e */
[--C-:B------:R-:W-:Y:S01]  /*6ca0*/  FFMA.FTZ R218, R183, c[0x0][0x2d0], -R158.reuse ;  /* 0x0000b400b7da7a23 */ /* 0x100fe2000001089e */
[C---:B---3--:R-:W-:Y:S03]  /*6cb0*/  HMMA.16816.F32 R76, R128.reuse, R100, R76 ;  /* 0x00000064804c723c */ /* 0x048fe6000000184c */
[C---:B------:R-:W-:Y:S01]  /*6cc0*/  FMUL.FTZ R80, R2.reuse, R80 ;  /* 0x0000005002507220 */ /* 0x040fe20000410000 */
[----:B------:R-:W-:Y:S01]  /*6cd0*/  MUFU.EX2 R179, R179 ;  /* 0x000000b300b37308 */ /* 0x000fe20000000800 */
[----:B------:R-:W-:Y:S02]  /*6ce0*/  FMUL.FTZ R81, R2, R81 ;  /* 0x0000005102517220 */ /* 0x000fe40000410000 */
[C---:B------:R-:W-:Y:S02]  /*6cf0*/  FMUL.FTZ R82, R0.reuse, R82 ;  /* 0x0000005200527220 */ /* 0x040fe40000410000 */
[----:B------:R-:W-:Y:S03]  /*6d00*/  FMUL.FTZ R83, R0, R83 ;  /* 0x0000005300537220 */ /* 0x000fe60000410000 */
[--C-:B------:R-:W-:Y:S02]  /*6d10*/  FFMA.FTZ R183, R226, c[0x0][0x2d0], -R155.reuse ;  /* 0x0000b400e2b77a23 */ /* 0x100fe4000001089b */
[--C-:B------:R-:W-:Y:S01]  /*6d20*/  FFMA.FTZ R220, R220, c[0x0][0x2d0], -R155.reuse ;  /* 0x0000b400dcdc7a23 */ /* 0x100fe2000001089b */
[----:B------:R-:W3:Y:S01]  /*6d30*/  MUFU.EX2 R182, R182 ;  /* 0x000000b600b67308 */ /* 0x000ee20000000800 */
[C---:B------:R-:W-:Y:S03]  /*6d40*/  HMMA.16816.F32 R80, R128.reuse, R102, R80 ;  /* 0x000000668050723c */ /* 0x040fe60000001850 */
[----:B------:R-:W-:Y:S01]  /*6d50*/  FMUL.FTZ R88, R2, R88 ;  /* 0x0000005802587220 */ /* 0x000fe20000410000 */
[----:B----4-:R-:W-:Y:S01]  /*6d60*/  F2FP.PACK_AB R100, R178, R177 ;  /* 0x000000b1b264723e */ /* 0x010fe200000000ff */
[----:B------:R-:W-:Y:S02]  /*6d70*/  FMUL.FTZ R89, R2, R89 ;  /* 0x0000005902597220 */ /* 0x000fe40000410000 */
[C---:B------:R-:W-:Y:S01]  /*6d80*/  FMUL.FTZ R90, R0.reuse, R90 ;  /* 0x0000005a005a7220 */ /* 0x040fe20000410000 */
[C---:B-1----:R-:W-:Y:S01]  /*6d90*/  HMMA.16816.F32 R84, R128.reuse, R108, R84 ;  /* 0x0000006c8054723c */ /* 0x042fe20000001854 */
[----:B------:R-:W-:Y:S03]  /*6da0*/  MUFU.EX2 R181, R181 ;  /* 0x000000b500b57308 */ /* 0x000fe60000000800 */
[----:B------:R-:W-:Y:S02]  /*6db0*/  FMUL.FTZ R91, R0, R91 ;  /* 0x0000005b005b7220 */ /* 0x000fe40000410000 */
[C---:B------:R-:W-:Y:S02]  /*6dc0*/  FMUL.FTZ R92, R2.reuse, R92 ;  /* 0x0000005c025c7220 */ /* 0x040fe40000410000 */
[----:B------:R-:W-:Y:S03]  /*6dd0*/  FMUL.FTZ R93, R2, R93 ;  /* 0x0000005d025d7220 */ /* 0x000fe60000410000 */
[C---:B------:R-:W-:Y:S01]  /*6de0*/  HMMA.16816.F32 R88, R128.reuse, R110, R88 ;  /* 0x0000006e8058723c */ /* 0x040fe20000001858 */
[----:B------:R-:W1:Y:S01]  /*6df0*/  MUFU.EX2 R218, R218 ;  /* 0x000000da00da7308 */ /* 0x000e620000000800 */
[----:B------:R-:W4:Y:S01]  /*6e00*/  LDSM.16.MT88.4 R108, [R133+0x900] ;  /* 0x00090000856c783b */ /* 0x000f220000004200 */
[----:B------:R-:W-:Y:S01]  /*6e10*/  FMUL.FTZ R94, R0, R94 ;  /* 0x0000005e005e7220 */ /* 0x000fe20000410000 */
[----:B---3--:R-:W-:Y:S01]  /*6e20*/  F2FP.PACK_AB R101, R182, R179 ;  /* 0x000000b3b665723e */ /* 0x008fe200000000ff */
[----:B------:R-:W-:Y:S02]  /*6e30*/  FMUL.FTZ R95, R0, R95 ;  /* 0x0000005f005f7220 */ /* 0x000fe40000410000 */
[C---:B------:R-:W-:Y:S02]  /*6e40*/  FMUL.FTZ R96, R2.reuse, R96 ;  /* 0x0000006002607220 */ /* 0x040fe40000410000 */
[----:B------:R-:W-:Y:S02]  /*6e50*/  FMUL.FTZ R97, R2, R97 ;  /* 0x0000006102617220 */ /* 0x000fe40000410000 */
[----:B------:R-:W-:Y:S01]  /*6e60*/  MUFU.EX2 R183, R183 ;  /* 0x000000b700b77308 */ /* 0x000fe20000000800 */
[C---:B--2---:R-:W-:Y:S03]  /*6e70*/  HMMA.16816.F32 R92, R128.reuse, R104, R92 ;  /* 0x00000068805c723c */ /* 0x044fe6000000185c */
[C---:B------:R-:W-:Y:S02]  /*6e80*/  FMUL.FTZ R98, R0.reuse, R98 ;  /* 0x0000006200627220 */ /* 0x040fe40000410000 */
[----:B------:R-:W-:Y:S02]  /*6e90*/  FMUL.FTZ R99, R0, R99 ;  /* 0x0000006300637220 */ /* 0x000fe40000410000 */
[--C-:B------:R-:W-:Y:S02]  /*6ea0*/  FFMA.FTZ R226, R227, c[0x0][0x2d0], -R158.reuse ;  /* 0x0000b400e3e27a23 */ /* 0x100fe4000001089e */
[----:B------:R-:W2:Y:S03]  /*6eb0*/  MUFU.EX2 R220, R220 ;  /* 0x000000dc00dc7308 */ /* 0x000ea60000000800 */
[----:B------:R-:W-:Y:S01]  /*6ec0*/  HMMA.16816.F32 R96, R128, R106, R96 ;  /* 0x0000006a8060723c */ /* 0x000fe20000001860 */
[----:B------:R-:W3:Y:S02]  /*6ed0*/  LDSM.16.MT88.4 R104, [R168+0x2900] ;  /* 0x00290000a868783b */ /* 0x000ee40000004200 */
[----:B-1----:R-:W-:Y:S01]  /*6ee0*/  F2FP.PACK_AB R102, R218, R181 ;  /* 0x000000b5da66723e */ /* 0x002fe200000000ff */
[--C-:B------:R-:W-:Y:S02]  /*6ef0*/  FFMA.FTZ R225, R225, c[0x0][0x2d0], -R158.reuse ;  /* 0x0000b400e1e17a23 */ /* 0x100fe4000001089e */
[--C-:B------:R-:W-:Y:S01]  /*6f00*/  FFMA.FTZ R224, R224, c[0x0][0x2d0], -R155.reuse ;  /* 0x0000b400e0e07a23 */ /* 0x100fe2000001089b */
[----:B------:R-:W-:Y:S01]  /*6f10*/  MUFU.EX2 R226, R226 ;  /* 0x000000e200e27308 */ /* 0x000fe20000000800 */
[--C-:B------:R-:W-:Y:S04]  /*6f20*/  FFMA.FTZ R227, R222, c[0x0][0x2d0], -R155.reuse ;  /* 0x0000b400dee37a23 */ /* 0x100fe8000001089b */
[--C-:B------:R-:W-:Y:S02]  /*6f30*/  FFMA.FTZ R222, R167, c[0x0][0x2d0], -R158.reuse ;  /* 0x0000b400a7de7a23 */ /* 0x100fe4000001089e */
[----:B------:R-:W-:Y:S01]  /*6f40*/  LDSM.16.MT88.4 R164, [R133+0x5900] ;  /* 0x0059000085a4783b */ /* 0x000fe20000004200 */
[----:B------:R-:W-:Y:S02]  /*6f50*/  FFMA.FTZ R158, R157, c[0x0][0x2d0], -R158 ;  /* 0x0000b4009d9e7a23 */ /* 0x000fe4000001089e */
[----:B------:R-:W-:Y:S01]  /*6f60*/  FFMA.FTZ R155, R154, c[0x0][0x2d0], -R155 ;  /* 0x0000b4009a9b7a23 */ /* 0x000fe2000001089b */
[----:B------:R-:W-:Y:S01]  /*6f70*/  MUFU.EX2 R225, R225 ;  /* 0x000000e100e17308 */ /* 0x000fe20000000800 */
[----:B------:R-:W-:Y:S01]  /*6f80*/  FFMA.FTZ R176, R2, R223, R176 ;  /* 0x000000df02b07223 */ /* 0x000fe200000100b0 */
[----:B--2---:R-:W-:Y:S01]  /*6f90*/  F2FP.PACK_AB R103, R220, R183 ;  /* 0x000000b7dc67723e */ /* 0x004fe200000000ff */
[----:B------:R-:W-:Y:S02]  /*6fa0*/  FFMA.FTZ R172, R0, R221, R172 ;  /* 0x000000dd00ac7223 */ /* 0x000fe400000100ac */
[----:B------:R-:W-:Y:S02]  /*6fb0*/  FADD.FTZ R175, R175, R176 ;  /* 0x000000b0afaf7221 */ /* 0x000fe40000010000 */
[----:B------:R-:W-:Y:S02]  /*6fc0*/  FADD.FTZ R171, R171, R172 ;  /* 0x000000acabab7221 */ /* 0x000fe40000010000 */
[C---:B------:R-:W-:Y:S01]  /*6fd0*/  HMMA.16816.F32 R4, R100.reuse, R112, R4 ;  /* 0x000000706404723c */ /* 0x040fe20000001804 */
[----:B------:R1:W2:Y:S04]  /*6fe0*/  MUFU.EX2 R237, R158 ;  /* 0x0000009e00ed7308 */ /* 0x0002a80000000800 */
[----:B------:R-:W-:Y:S02]  /*6ff0*/  FADD.FTZ R0, R174, R175 ;  /* 0x000000afae007221 */ /* 0x000fe40000010000 */
[----:B------:R-:W-:Y:S01]  /*7000*/  FADD.FTZ R2, R170, R171 ;  /* 0x000000abaa027221 */ /* 0x000fe20000010000 */
[C---:B------:R-:W-:Y:S01]  /*7010*/  HMMA.16816.F32 R8, R100.reuse, R114, R8 ;  /* 0x000000726408723c */ /* 0x040fe20000001808 */
[----:B------:R-:W-:Y:S02]  /*7020*/  LDSM.16.MT88.4 R112, [R133+0x4900] ;  /* 0x004900008570783b */ /* 0x000fe40000004200 */
[----:B------:R5:W2:Y:S01]  /*7030*/  MUFU.EX2 R239, R155 ;  /* 0x0000009b00ef7308 */ /* 0x000aa20000000800 */
[----:B------:R-:W-:Y:S02]  /*7040*/  FADD.FTZ R0, R173, R0 ;  /* 0x00000000ad007221 */ /* 0x000fe40000010000 */
[----:B------:R-:W-:Y:S02]  /*7050*/  FADD.FTZ R2, R169, R2 ;  /* 0x00000002a9027221 */ /* 0x000fe40000010000 */
[C---:B----4-:R-:W-:Y:S04]  /*7060*/  HMMA.16816.F32 R12, R100.reuse, R108, R12 ;  /* 0x0000006c640c723c */ /* 0x050fe8000000180c */
[----:B------:R-:W-:Y:S01]  /*7070*/  FADD.FTZ R177, R177, R0 ;  /* 0x00000000b1b17221 */ /* 0x000fe20000010000 */
[----:B------:R-:W-:Y:S01]  /*7080*/  MUFU.EX2 R224, R224 ;  /* 0x000000e000e07308 */ /* 0x000fe20000000800 */
[----:B------:R-:W-:Y:S02]  /*7090*/  FADD.FTZ R179, R179, R2 ;  /* 0x00000002b3b37221 */ /* 0x000fe40000010000 */
[C---:B------:R-:W-:Y:S01]  /*70a0*/  HMMA.16816.F32 R16, R100.reuse, R110, R16 ;  /* 0x0000006e6410723c */ /* 0x040fe20000001810 */
[----:B------:R-:W4:Y:S03]  /*70b0*/  LDSM.16.MT88.4 R108, [R184+UR4+0x4900] ;  /* 0x00490004b86c783b */ /* 0x000f260008004200 */
[----:B------:R-:W-:Y:S02]  /*70c0*/  FADD.FTZ R178, R178, R177 ;  /* 0x000000b1b2b27221 */ /* 0x000fe40000010000 */
[----:B------:R-:W-:Y:S01]  /*70d0*/  FADD.FTZ R182, R182, R179 ;  /* 0x000000b3b6b67221 */ /* 0x000fe20000010000 */
[----:B------:R-:W2:Y:S01]  /*70e0*/  MUFU.EX2 R227, R227 ;  /* 0x000000e300e37308 */ /* 0x000ea20000000800 */
[C---:B------:R-:W-:Y:S01]  /*70f0*/  HMMA.16816.F32 R20, R100.reuse, R116, R20 ;  /* 0x000000746414723c */ /* 0x040fe20000001814 */
[----:B-1----:R-:W-:Y:S07]  /*7100*/  LDSM.16.MT88.4 R156, [R168+0x3900] ;  /* 0x00390000a89c783b */ /* 0x002fee0000004200 */
[C---:B------:R-:W-:Y:S01]  /*7110*/  HMMA.16816.F32 R24, R100.reuse, R118, R24 ;  /* 0x000000766418723c */ /* 0x040fe20000001818 */
[----:B------:R-:W-:Y:S01]  /*7120*/  LDSM.16.MT88.4 R116, [R168+0x4900] ;  /* 0x00490000a874783b */ /* 0x000fe20000004200 */
[----:B------:R-:W1:Y:S06]  /*7130*/  MUFU.EX2 R222, R222 ;  /* 0x000000de00de7308 */ /* 0x000e6c0000000800 */
[C---:B------:R-:W-:Y:S01]  /*7140*/  HMMA.16816.F32 R28, R100.reuse, R120, R28 ;  /* 0x00000078641c723c */ /* 0x040fe2000000181c */
[----:B-----5:R-:W-:Y:S07]  /*7150*/  LDSM.16.MT88.4 R152, [R135+UR4+0x3900] ;  /* 0x003900048798783b */ /* 0x020fee0008004200 */
[C---:B------:R-:W-:Y:S01]  /*7160*/  HMMA.16816.F32 R32, R100.reuse, R122, R32 ;  /* 0x0000007a6420723c */ /* 0x040fe20000001820 */
[----:B------:R-:W-:Y:S07]  /*7170*/  LDSM.16.MT88.4 R120, [R133+0x1100] ;  /* 0x001100008578783b */ /* 0x000fee0000004200 */
[C---:B------:R-:W-:Y:S08]  /*7180*/  HMMA.16816.F32 R36, R100.reuse, R124, R36 ;  /* 0x0000007c6424723c */ /* 0x040ff00000001824 */
[C---:B------:R-:W-:Y:S01]  /*7190*/  HMMA.16816.F32 R40, R100.reuse, R126, R40 ;  /* 0x0000007e6428723c */ /* 0x040fe20000001828 */
[----:B------:R-:W-:Y:S07]  /*71a0*/  LDSM.16.MT88.4 R124, [R168+0x1100] ;  /* 0x00110000a87c783b */ /* 0x000fee0000004200 */
[C---:B------:R-:W-:Y:S07]  /*71b0*/  HMMA.16816.F32 R44, R100.reuse, R136, R44 ;  /* 0x00000088642c723c */ /* 0x040fee000000182c */
[----:B------:R-:W-:Y:S01]  /*71c0*/  F2FP.PACK_AB R136, R233, R230 ;  /* 0x000000e6e988723e */ /* 0x000fe200000000ff */
[C---:B------:R-:W-:Y:S04]  /*71d0*/  HMMA.16816.F32 R48, R100.reuse, R138, R48 ;  /* 0x0000008a6430723c */ /* 0x040fe80000001830 */
[----:B------:R-:W-:Y:S03]  /*71e0*/  F2FP.PACK_AB R137, R235, R232 ;  /* 0x000000e8eb89723e */ /* 0x000fe600000000ff */
[----:B--2---:R-:W-:Y:S01]  /*71f0*/  F2FP.PACK_AB R138, R237, R234 ;  /* 0x000000eaed8a723e */ /* 0x004fe200000000ff */
[C---:B------:R-:W-:Y:S04]  /*7200*/  HMMA.16816.F32 R52, R100.reuse, R140, R52 ;  /* 0x0000008c6434723c */ /* 0x040fe80000001834 */
[----:B------:R-:W-:Y:S04]  /*7210*/  F2FP.PACK_AB R139, R239, R236 ;  /* 0x000000ecef8b723e */ /* 0x000fe800000000ff */
[C---:B------:R-:W-:Y:S01]  /*7220*/  HMMA.16816.F32 R56, R100.reuse, R142, R56 ;  /* 0x0000008e6438723c */ /* 0x040fe20000001838 */
[----:B------:R-:W-:Y:S07]  /*7230*/  LDSM.16.MT88.4 R140, [R168+0x1900] ;  /* 0x00190000a88c783b */ /* 0x000fee0000004200 */
[C---:B---3--:R-:W-:Y:S08]  /*7240*/  HMMA.16816.F32 R60, R100.reuse, R104, R60 ;  /* 0x00000068643c723c */ /* 0x048ff0000000183c */
[C---:B------:R-:W-:Y:S01]  /*7250*/  HMMA.16816.F32 R64, R100.reuse, R106, R64 ;  /* 0x0000006a6440723c */ /* 0x040fe20000001840 */
[----:B------:R-:W2:Y:S07]  /*7260*/  LDSM.16.MT88.4 R104, [R135+UR4+0x4900] ;  /* 0x004900048768783b */ /* 0x000eae0008004200 */
[C---:B----4-:R-:W-:Y:S08]  /*7270*/  HMMA.16816.F32 R68, R100.reuse, R108, R68 ;  /* 0x0000006c6444723c */ /* 0x050ff00000001844 */
[C---:B------:R-:W-:Y:S01]  /*7280*/  HMMA.16816.F32 R72, R100.reuse, R110, R72 ;  /* 0x0000006e6448723c */ /* 0x040fe20000001848 */
[----:B------:R-:W3:Y:S07]  /*7290*/  LDSM.16.MT88.4 R108, [R184+UR4+0x1100] ;  /* 0x00110004b86c783b */ /* 0x000eee0008004200 */
[C---:B------:R-:W-:Y:S08]  /*72a0*/  HMMA.16816.F32 R76, R100.reuse, R112, R76 ;  /* 0x00000070644c723c */ /* 0x040ff0000000184c */
[C---:B------:R-:W-:Y:S01]  /*72b0*/  HMMA.16816.F32 R80, R100.reuse, R114, R80 ;  /* 0x000000726450723c */ /* 0x040fe20000001850 */
[----:B------:R-:W4:Y:S07]  /*72c0*/  LDSM.16.MT88.4 R112, [R135+UR4+0x1100] ;  /* 0x001100048770783b */ /* 0x000f2e0008004200 */
[C---:B--2---:R-:W-:Y:S08]  /*72d0*/  HMMA.16816.F32 R84, R100.reuse, R104, R84 ;  /* 0x000000686454723c */ /* 0x044ff00000001854 */
[C---:B------:R-:W-:Y:S01]  /*72e0*/  HMMA.16816.F32 R88, R100.reuse, R106, R88 ;  /* 0x0000006a6458723c */ /* 0x040fe20000001858 */
[----:B------:R-:W2:Y:S07]  /*72f0*/  LDSM.16.MT88.4 R104, [R184+UR4+0x3100] ;  /* 0x00310004b868783b */ /* 0x000eae0008004200 */
[C---:B------:R-:W-:Y:S08]  /*7300*/  HMMA.16816.F32 R92, R100.reuse, R116, R92 ;  /* 0x00000074645c723c */ /* 0x040ff0000000185c */
[----:B------:R-:W-:Y:S01]  /*7310*/  HMMA.16816.F32 R96, R100, R118, R96 ;  /* 0x000000766460723c */ /* 0x000fe20000001860 */
[----:B------:R-:W5:Y:S06]  /*7320*/  LDSM.16.MT88.4 R116, [R133+0x3100] ;  /* 0x003100008574783b */ /* 0x000f6c0000004200 */
[----:B------:R-:W-:Y:S02]  /*7330*/  F2FP.PACK_AB R100, R225, R226 ;  /* 0x000000e2e164723e */ /* 0x000fe400000000ff */
[----:B------:R-:W-:Y:S03]  /*7340*/  F2FP.PACK_AB R101, R227, R224 ;  /* 0x000000e0e365723e */ /* 0x000fe600000000ff */
[----:B-1----:R-:W-:Y:S02]  /*7350*/  F2FP.PACK_AB R102, R229, R222 ;  /* 0x000000dee566723e */ /* 0x002fe400000000ff */
[----:B------:R-:W-:Y:S07]  /*7360*/  F2FP.PACK_AB R103, R231, R228 ;  /* 0x000000e4e767723e */ /* 0x000fee00000000ff */
[C---:B---3--:R-:W-:Y:S08]  /*7370*/  HMMA.16816.F32 R4, R100.reuse, R108, R4 ;  /* 0x0000006c6404723c */ /* 0x048ff00000001804 */
[C---:B------:R-:W-:Y:S01]  /*7380*/  HMMA.16816.F32 R8, R100.reuse, R110, R8 ;  /* 0x0000006e6408723c */ /* 0x040fe20000001808 */
[----:B------:R-:W1:Y:S07]  /*7390*/  LDSM.16.MT88.4 R108, [R135+UR4+0x3100] ;  /* 0x00310004876c783b */ /* 0x000e6e0008004200 */
[C---:B------:R-:W-:Y:S08]  /*73a0*/  HMMA.16816.F32 R12, R100.reuse, R120, R12 ;  /* 0x00000078640c723c */ /* 0x040ff0000000180c */
[C---:B------:R-:W-:Y:S08]  /*73b0*/  HMMA.16816.F32 R16, R100.reuse, R122, R16 ;  /* 0x0000007a6410723c */ /* 0x040ff00000001810 */
[C---:B----4-:R-:W-:Y:S08]  /*73c0*/  HMMA.16816.F32 R20, R100.reuse, R112, R20 ;  /* 0x000000706414723c */ /* 0x050ff00000001814 */
[C---:B------:R-:W-:Y:S01]  /*73d0*/  HMMA.16816.F32 R24, R100.reuse, R114, R24 ;  /* 0x000000726418723c */ /* 0x040fe20000001818 */
[----:B------:R-:W3:Y:S07]  /*73e0*/  LDSM.16.MT88.4 R112, [R168+0x3100] ;  /* 0x00310000a870783b */ /* 0x000eee0000004200 */
[C---:B------:R-:W-:Y:S08]  /*73f0*/  HMMA.16816.F32 R28, R100.reuse, R124, R28 ;  /* 0x0000007c641c723c */ /* 0x040ff0000000181c */
[C---:B------:R-:W-:Y:S01]  /*7400*/  HMMA.16816.F32 R32, R100.reuse, R126, R32 ;  /* 0x0000007e6420723c */ /* 0x040fe20000001820 */
[----:B------:R-:W-:Y:S07]  /*7410*/  LDSM.16.MT88.4 R124, [R184+UR4+0x1900] ;  /* 0x00190004b87c783b */ /* 0x000fee0008004200 */
[C---:B--2---:R-:W-:Y:S08]  /*7420*/  HMMA.16816.F32 R36, R100.reuse, R104, R36 ;  /* 0x000000686424723c */ /* 0x044ff00000001824 */
[C---:B------:R-:W-:Y:S01]  /*7430*/  HMMA.16816.F32 R40, R100.reuse, R106, R40 ;  /* 0x0000006a6428723c */ /* 0x040fe20000001828 */
[----:B------:R-:W2:Y:S07]  /*7440*/  LDSM.16.MT88.4 R104, [R184+UR4+0x5100] ;  /* 0x00510004b868783b */ /* 0x000eae0008004200 */
[C---:B-----5:R-:W-:Y:S08]  /*7450*/  HMMA.16816.F32 R44, R100.reuse, R116, R44 ;  /* 0x00000074642c723c */ /* 0x060ff0000000182c */
[C---:B------:R-:W-:Y:S01]  /*7460*/  HMMA.16816.F32 R48, R100.reuse, R118, R48 ;  /* 0x000000766430723c */ /* 0x040fe20000001830 */
[----:B------:R-:W4:Y:S07]  /*7470*/  LDSM.16.MT88.4 R116, [R133+0x5100] ;  /* 0x005100008574783b */ /* 0x000f2e0000004200 */
[C---:B-1----:R-:W-:Y:S08]  /*7480*/  HMMA.16816.F32 R52, R100.reuse, R108, R52 ;  /* 0x0000006c6434723c */ /* 0x042ff00000001834 */
[C---:B------:R-:W-:Y:S01]  /*7490*/  HMMA.16816.F32 R56, R100.reuse, R110, R56 ;  /* 0x0000006e6438723c */ /* 0x040fe20000001838 */
[----:B------:R-:W1:Y:S07]  /*74a0*/  LDSM.16.MT88.4 R108, [R135+UR4+0x5100] ;  /* 0x00510004876c783b */ /* 0x000e6e0008004200 */
[C---:B---3--:R-:W-:Y:S08]  /*74b0*/  HMMA.16816.F32 R60, R100.reuse, R112, R60 ;  /* 0x00000070643c723c */ /* 0x048ff0000000183c */
[C---:B------:R-:W-:Y:S01]  /*74c0*/  HMMA.16816.F32 R64, R100.reuse, R114, R64 ;  /* 0x000000726440723c */ /* 0x040fe20000001840 */
[----:B------:R-:W3:Y:S07]  /*74d0*/  LDSM.16.MT88.4 R112, [R168+0x5100] ;  /* 0x00510000a870783b */ /* 0x000eee0000004200 */
[C---:B--2---:R-:W-:Y:S08]  /*74e0*/  HMMA.16816.F32 R68, R100.reuse, R104, R68 ;  /* 0x000000686444723c */ /* 0x044ff00000001844 */
[C---:B------:R-:W-:Y:S01]  /*74f0*/  HMMA.16816.F32 R72, R100.reuse, R106, R72 ;  /* 0x0000006a6448723c */ /* 0x040fe20000001848 */
[----:B------:R-:W-:Y:S07]  /*7500*/  LDSM.16.MT88.4 R104, [R135+UR4+0x1900] ;  /* 0x001900048768783b */ /* 0x000fee0008004200 */
[C---:B----4-:R-:W-:Y:S08]  /*7510*/  HMMA.16816.F32 R76, R100.reuse, R116, R76 ;  /* 0x00000074644c723c */ /* 0x050ff0000000184c */
[C---:B------:R-:W-:Y:S01]  /*7520*/  HMMA.16816.F32 R80, R100.reuse, R118, R80 ;  /* 0x000000766450723c */ /* 0x040fe20000001850 */
[----:B------:R2:W4:Y:S07]  /*7530*/  LDSM.16.MT88.4 R116, [R133+0x1900] ;  /* 0x001900008574783b */ /* 0x00052e0000004200 */
[C---:B-1----:R-:W-:Y:S08]  /*7540*/  HMMA.16816.F32 R84, R100.reuse, R108, R84 ;  /* 0x0000006c6454723c */ /* 0x042ff00000001854 */
[C---:B------:R-:W-:Y:S08]  /*7550*/  HMMA.16816.F32 R88, R100.reuse, R110, R88 ;  /* 0x0000006e6458723c */ /* 0x040ff00000001858 */
[C---:B---3--:R-:W-:Y:S04]  /*7560*/  HMMA.16816.F32 R92, R100.reuse, R112, R92 ;  /* 0x00000070645c723c */ /* 0x048fe8000000185c */
[----:B--2---:R-:W-:Y:S04]  /*7570*/  FADD.FTZ R133, R183, R182 ;  /* 0x000000b6b7857221 */ /* 0x004fe80000010000 */
[----:B------:R-:W-:Y:S04]  /*7580*/  HMMA.16816.F32 R96, R100, R114, R96 ;  /* 0x000000726460723c */ /* 0x000fe80000001860 */
[----:B------:R-:W-:Y:S04]  /*7590*/  FADD.FTZ R133, R220, R133 ;  /* 0x00000085dc857221 */ /* 0x000fe80000010000 */
[C---:B------:R-:W-:Y:S05]  /*75a0*/  HMMA.16816.F32 R128, R136.reuse, R124, R4 ;  /* 0x0000007c8880723c */ /* 0x040fea0000001804 */
[----:B------:R-:W-:Y:S03]  /*75b0*/  FADD.FTZ R224, R224, R133 ;  /* 0x00000085e0e07221 */ /* 0x000fe60000010000 */
[C---:B------:R-:W-:Y:S04]  /*75c0*/  HMMA.16816.F32 R124, R136.reuse, R126, R8 ;  /* 0x0000007e887c723c */ /* 0x040fe80000001808 */
[----:B------:R-:W-:Y:S04]  /*75d0*/  FADD.FTZ R227, R227, R224 ;  /* 0x000000e0e3e37221 */ /* 0x000fe80000010000 */
[C---:B----4-:R-:W-:Y:S04]  /*75e0*/  HMMA.16816.F32 R120, R136.reuse, R116, R12 ;  /* 0x000000748878723c */ /* 0x050fe8000000180c */
[----:B------:R-:W-:Y:S04]  /*75f0*/  FADD.FTZ R228, R228, R227 ;  /* 0x000000e3e4e47221 */ /* 0x000fe80000010000 */
[C---:B------:R-:W-:Y:S04]  /*7600*/  HMMA.16816.F32 R116, R136.reuse, R118, R16 ;  /* 0x000000768874723c */ /* 0x040fe80000001810 */
[----:B------:R-:W-:Y:S04]  /*7610*/  FADD.FTZ R231, R231, R228 ;  /* 0x000000e4e7e77221 */ /* 0x000fe80000010000 */
[C---:B------:R-:W-:Y:S04]  /*7620*/  HMMA.16816.F32 R112, R136.reuse, R104, R20 ;  /* 0x000000688870723c */ /* 0x040fe80000001814 */
[----:B------:R-:W-:Y:S04]  /*7630*/  FADD.FTZ R232, R232, R231 ;  /* 0x000000e7e8e87221 */ /* 0x000fe80000010000 */
[C---:B------:R-:W-:Y:S04]  /*7640*/  HMMA.16816.F32 R108, R136.reuse, R106, R24 ;  /* 0x0000006a886c723c */ /* 0x040fe80000001818 */
[----:B------:R-:W-:Y:S04]  /*7650*/  FADD.FTZ R235, R235, R232 ;  /* 0x000000e8ebeb7221 */ /* 0x000fe80000010000 */
[C---:B------:R-:W-:Y:S04]  /*7660*/  HMMA.16816.F32 R104, R136.reuse, R140, R28 ;  /* 0x0000008c8868723c */ /* 0x040fe8000000181c */
[----:B------:R-:W-:Y:S04]  /*7670*/  FADD.FTZ R236, R236, R235 ;  /* 0x000000ebecec7221 */ /* 0x000fe80000010000 */
[C---:B------:R-:W-:Y:S01]  /*7680*/  HMMA.16816.F32 R100, R136.reuse, R142, R32 ;  /* 0x0000008e8864723c */ /* 0x040fe20000001820 */
[----:B------:R-:W1:Y:S03]  /*7690*/  LDSM.16.MT88.4 R32, [R135+UR4+0x5900] ;  /* 0x005900048720783b */ /* 0x000e660008004200 */
[----:B------:R-:W-:Y:S04]  /*76a0*/  FADD.FTZ R221, R239, R236 ;  /* 0x000000ecefdd7221 */ /* 0x000fe80000010000 */
        /* <DEDUP_REMOVED lines=13> */
[C---:B-1----:R-:W-:Y:S07]  /*7780*/  HMMA.16816.F32 R84, R136.reuse, R32, R84 ;  /* 0x000000208854723c */ /* 0x042fee0000001854 */
[----:B------:R-:W-:Y:S01]  /*7790*/  FADD.FTZ R33, R181, R178 ;  /* 0x000000b2b5217221 */ /* 0x000fe20000010000 */
[C---:B------:R-:W-:Y:S04]  /*77a0*/  HMMA.16816.F32 R88, R136.reuse, R34, R88 ;  /* 0x000000228858723c */ /* 0x040fe80000001858 */
[----:B------:R-:W-:Y:S04]  /*77b0*/  FADD.FTZ R33, R218, R33 ;  /* 0x00000021da217221 */ /* 0x000fe80000010000 */
[C---:B--2---:R-:W-:Y:S04]  /*77c0*/  HMMA.16816.F32 R92, R136.reuse, R140, R92 ;  /* 0x0000008c885c723c */ /* 0x044fe8000000185c */
[----:B------:R-:W-:Y:S01]  /*77d0*/  FADD.FTZ R226, R226, R33 ;  /* 0x00000021e2e27221 */ /* 0x000fe20000010000 */
[----:B------:R-:W-:Y:S03]  /*77e0*/  IADD3 R33, R219, -0x2, RZ ;  /* 0xfffffffedb217810 */ /* 0x000fe60007ffe0ff */
[----:B------:R-:W-:Y:S01]  /*77f0*/  FADD.FTZ R225, R225, R226 ;  /* 0x000000e2e1e17221 */ /* 0x000fe20000010000 */
[----:B------:R-:W-:Y:S03]  /*7800*/  HMMA.16816.F32 R96, R136, R142, R96 ;  /* 0x0000008e8860723c */ /* 0x000fe60000001860 */
[----:B------:R-:W-:Y:S01]  /*7810*/  FADD.FTZ R222, R222, R225 ;  /* 0x000000e1dede7221 */ /* 0x000fe20000010000 */
[----:B------:R-:W-:Y:S03]  /*7820*/  ISETP.GE.AND P0, PT, R33, R196, PT ;  /* 0x000000c42100720c */ /* 0x000fe60003f06270 */
[----:B------:R-:W-:Y:S05]  /*7830*/  FADD.FTZ R229, R229, R222 ;  /* 0x000000dee5e57221 */ /* 0x000fea0000010000 */
[----:B------:R-:W-:Y:S04]  /*7840*/  FADD.FTZ R230, R230, R229 ;  /* 0x000000e5e6e67221 */ /* 0x000fe80000010000 */
[----:B------:R-:W-:Y:S04]  /*7850*/  FADD.FTZ R233, R233, R230 ;  /* 0x000000e6e9e97221 */ /* 0x000fe80000010000 */
[----:B------:R-:W-:Y:S04]  /*7860*/  FADD.FTZ R234, R234, R233 ;  /* 0x000000e9eaea7221 */ /* 0x000fe80000010000 */
[----:B------:R-:W-:Y:S01]  /*7870*/  FADD.FTZ R223, R237, R234 ;  /* 0x000000eaeddf7221 */ /* 0x000fe20000010000 */
[----:B------:R-:W-:-:S05]  /*7880*/  @!P0 BRA `(.L_x_1522) ;  /* 0x000003f000008947 */ /* 0x000fca0003800000 */
[----:B------:R-:W-:Y:S01]  /*7890*/  ISETP.NE.AND P2, PT, R197, 0x1, PT ;  /* 0x00000001c500780c */ /* 0x000fe20003f45270 */
[----:B------:R-:W-:Y:S01]  /*78a0*/  IMAD R5, R219, 0x40, R203 ;  /* 0x00000040db057824 */ /* 0x000fe200078e02cb */
[----:B------:R-:W-:Y:S01]  /*78b0*/  SEL R4, RZ, 0x10, P5 ;  /* 0x00000010ff047807 */ /* 0x000fe20002800000 */
[----:B------:R-:W-:Y:S03]  /*78c0*/  IMAD.MOV.U32 R199, RZ, RZ, RZ ;  /* 0x000000ffffc77224 */ /* 0x000fe600078e00ff */
[----:B------:R-:W-:Y:S05]  /*78d0*/  IADD3 R200, R5, -0x80, R202 ;  /* 0xffffff8005c87810 */ /* 0x000fea0007ffe0ca */
[----:B------:R-:W-:Y:S02]  /*78e0*/  IMAD.MOV.U32 R0, RZ, RZ, R200 ;  /* 0x000000ffff007224 */ /* 0x000fe400078e00c8 */
[----:B------:R-:W-:Y:S05]  /*78f0*/  @P2 IMAD.HI.U32 R2, R200, c[0x0][0x2bc], RZ ;  /* 0x0000af00c8022a27 */ /* 0x000fea00078e00ff */
[----:B------:R-:W-:Y:S02]  /*7900*/  @P2 SHF.R.U32.HI R0, RZ, c[0x0][0x2c0], R2 ;  /* 0x0000b000ff002a19 */ /* 0x000fe40000011602 */
[----:B------:R-:W-:Y:S02]  /*7910*/  ISETP.NE.U32.AND P2, PT, R4, RZ, PT ;  /* 0x000000ff0400720c */ /* 0x000fe40003f45070 */
[C---:B------:R-:W-:Y:S04]  /*7920*/  @!P3 IADD3 R5, P0, R0.reuse, R210, RZ ;  /* 0x000000d20005b210 */ /* 0x040fe80007f1e0ff */
[----:B------:R-:W-:Y:S02]  /*7930*/  @!P3 LEA.HI.X.SX32 R2, R0, R195, 0x1, P0 ;  /* 0x000000c30002b211 */ /* 0x000fe400000f0eff */
[C---:B------:R-:W-:Y:S04]  /*7940*/  @!P3 LEA R10, P0, R5.reuse, c[0x0][0x2a0], 0x2 ;  /* 0x0000a800050aba11 */ /* 0x040fe800078010ff */
[----:B------:R-:W-:Y:S01]  /*7950*/  @!P3 LEA.HI.X R11, R5, c[0x0][0x2a4], R2, 0x2, P0 ;  /* 0x0000a900050bba11 */ /* 0x000fe200000f1402 */
[----:B------:R-:W-:Y:S01]  /*7960*/  IMAD.MOV R5, RZ, RZ, -R0 ;  /* 0x000000ffff057224 */ /* 0x000fe200078e0a00 */
[----:B------:R-:W-:Y:S03]  /*7970*/  SEL R2, RZ, 0x10, P4 ;  /* 0x00000010ff027807 */ /* 0x000fe60002000000 */
[----:B------:R-:W2:Y:S01]  /*7980*/  @!P3 LDG.E R199, [R10.64] ;  /* 0x000000060ac7b981 */ /* 0x000ea2000c1e1900 */
[----:B------:R-:W-:Y:S01]  /*7990*/  IADD3 R6, -R2, 0x10, RZ ;  /* 0x0000001002067810 */ /* 0x000fe20007ffe1ff */
[----:B------:R-:W-:Y:S03]  /*79a0*/  IMAD R200, R5, c[0x0][0x2b8], R200 ;  /* 0x0000ae0005c87a24 */ /* 0x000fe600078e02c8 */
[----:B------:R-:W-:Y:S01]  /*79b0*/  LOP3.LUT R6, R6, 0xf, RZ, 0xc0, !PT ;  /* 0x0000000f06067812 */ /* 0x000fe200078ec0ff */
[----:B------:R-:W-:Y:S01]  /*79c0*/  IMAD.WIDE.U32 R8, R200, c[0x0][0x1e0], RZ ;  /* 0x00007800c8087a25 */ /* 0x000fe200078e00ff */
[----:B------:R-:W-:Y:S05]  /*79d0*/  SHF.R.S32.HI R0, RZ, 0x1f, R200 ;  /* 0x0000001fff007819 */ /* 0x000fea00000114c8 */
        /* <DEDUP_REMOVED lines=11> */
[----:B------:R-:W1:Y:S01]  /*7a90*/  SHFL.IDX PT, R7, R14, 0x1, 0x181f ;  /* 0x00381f000e077f89 */ /* 0x000e6200000e0000 */
[----:B------:R-:W-:Y:S02]  /*7aa0*/  SEL R0, RZ, 0x10, P6 ;  /* 0x00000010ff007807 */ /* 0x000fe40003000000 */
[----:B------:R-:W-:Y:S01]  /*7ab0*/  IADD3 R5, -R4, 0x10, RZ ;  /* 0x0000001004057810 */ /* 0x000fe20007ffe1ff */
[----:B------:R-:W2:Y:S03]  /*7ac0*/  SHFL.IDX PT, R9, R10, 0x1, 0x181f ;  /* 0x00381f000a097f89 */ /* 0x000ea600000e0000 */
[----:B------:R-:W-:Y:S01]  /*7ad0*/  LOP3.LUT R5, R5, 0xf, RZ, 0xc0, !PT ;  /* 0x0000000f05057812 */ /* 0x000fe200078ec0ff */
[----:B------:R3:W4:Y:S04]  /*7ae0*/  SHFL.IDX PT, R8, R14, RZ, 0x181f ;  /* 0x00181fff0e087589 */ /* 0x00072800000e0000 */
[----:B------:R-:W5:Y:S01]  /*7af0*/  SHFL.IDX PT, R11, R10, RZ, 0x181f ;  /* 0x00181fff0a0b7589 */ /* 0x000f6200000e0000 */
[----:B-1----:R-:W-:Y:S02]  /*7b00*/  IADD3 R12, P1, P0, R5, R7, R212 ;  /* 0x00000007050c7210 */ /* 0x002fe4000783e0d4 */
[----:B------:R-:W-:Y:S02]  /*7b10*/  IADD3 R5, -R0, 0x10, RZ ;  /* 0x0000001000057810 */ /* 0x000fe40007ffe1ff */
[----:B--2---:R-:W-:Y:S02]  /*7b20*/  IADD3.X R13, RZ, R9, R213, P1, P0 ;  /* 0x00000009ff0d7210 */ /* 0x004fe40000fe04d5 */
[----:B---3--:R-:W-:Y:S02]  /*7b30*/  IADD3 R14, P1, P0, R6, R7, R215 ;  /* 0x00000007060e7210 */ /* 0x008fe4000783e0d7 */
[----:B------:R-:W-:Y:S01]  /*7b40*/  LOP3.LUT R6, R5, 0xf, RZ, 0xc0, !PT ;  /* 0x0000000f05067812 */ /* 0x000fe200078ec0ff */
[----:B------:R-:W-:Y:S01]  /*7b50*/  IMAD R5, R217, 0x3000, R201 ;  /* 0x00003000d9057824 */ /* 0x000fe200078e02c9 */
[----:B------:R-:W-:Y:S02]  /*7b60*/  IADD3.X R15, RZ, R9, R216, P1, P0 ;  /* 0x00000009ff0f7210 */ /* 0x000fe40000fe04d8 */
[----:B------:R-:W-:Y:S01]  /*7b70*/  IADD3 R16, P1, P0, R6, R7, R205 ;  /* 0x0000000706107210 */ /* 0x000fe2000783e0cd */
[----:B------:R-:W-:Y:S03]  /*7b80*/  IMAD.SHL.U32 R7, R5, 0x2, RZ ;  /* 0x0000000205077824 */ /* 0x000fe600078e00ff */
[----:B------:R-:W-:Y:S02]  /*7b90*/  IADD3.X R17, RZ, R9, R214, P1, P0 ;  /* 0x00000009ff117210 */ /* 0x000fe40000fe04d6 */
[----:B----4-:R-:W-:Y:S02]  /*7ba0*/  IADD3 R20, P1, R212, R8, RZ ;  /* 0x00000008d4147210 */ /* 0x010fe40007f3e0ff */
[----:B------:R-:W-:Y:S03]  /*7bb0*/  IADD3 R18, P0, R8, R215, RZ ;  /* 0x000000d708127210 */ /* 0x000fe60007f1e0ff */
[----:B-----5:R-:W-:Y:S01]  /*7bc0*/  IMAD.X R21, R213, 0x1, R11, P1 ;  /* 0x00000001d5157824 */ /* 0x020fe200008e060b */
[----:B------:R-:W-:Y:S01]  /*7bd0*/  ISETP.NE.U32.AND P1, PT, R2, RZ, PT ;  /* 0x000000ff0200720c */ /* 0x000fe20003f25070 */
[C---:B------:R-:W-:Y:S01]  /*7be0*/  IMAD.X R19, R11.reuse, 0x1, R216, P0 ;  /* 0x000000010b137824 */ /* 0x040fe200000e06d8 */
[----:B------:R-:W-:Y:S02]  /*7bf0*/  IADD3 R8, P0, R8, R205, RZ ;  /* 0x000000cd08087210 */ /* 0x000fe40007f1e0ff */
[----:B------:R1:W-:Y:S03]  /*7c00*/  LDGSTS.E.BYPASS.LTC128B.128 [R7+0xc100], [R20.64], !P5 ;  /* 0x0c10000014077fae */ /* 0x0003e6000e901d46 */
[----:B------:R-:W-:Y:S01]  /*7c10*/  IMAD.X R9, R11, 0x1, R214, P0 ;  /* 0x000000010b097824 */ /* 0x000fe200000e06d6 */
[----:B------:R1:W-:Y:S01]  /*7c20*/  LDGSTS.E.BYPASS.LTC128B.128 [R7+0xe100], [R18.64], !P4 ;  /* 0x0e10000012077fae */ /* 0x0003e2000e101d46 */
[----:B------:R-:W-:Y:S03]  /*7c30*/  ISETP.NE.U32.AND P0, PT, R0, RZ, PT ;  /* 0x000000ff0000720c */ /* 0x000fe60003f05070 */
[----:B------:R1:W-:Y:S04]  /*7c40*/  LDGSTS.E.BYPASS.LTC128B.128 [R7+0x10100], [R8.64], !P6 ;  /* 0x1010000008077fae */ /* 0x0003e8000f101d46 */
[----:B------:R1:W-:Y:S04]  /*7c50*/  LDGSTS.E.BYPASS.LTC128B.128.ZFILL [R7+0xd100], [R12.64], P2 ;  /* 0x0d1000000c077fae */ /* 0x0003e80009141d46 */
[----:B------:R1:W-:Y:S04]  /*7c60*/  LDGSTS.E.BYPASS.LTC128B.128.ZFILL [R7+0xf100], [R14.64], P1 ;  /* 0x0f1000000e077fae */ /* 0x0003e80008941d46 */
[----:B------:R1:W-:Y:S02]  /*7c70*/  LDGSTS.E.BYPASS.LTC128B.128.ZFILL [R7+0x11100], [R16.64], P0 ;  /* 0x1110000010077fae */ /* 0x0003e40008141d46 */
.L_x_1522:
[----:B------:R-:W-:Y:S01]  /*7c80*/  UIADD3 UR4, UR5, 0x1, URZ ;  /* 0x0000000105047890 */ /* 0x000fe2000fffe03f */
[----:B------:R-:W0:Y:S01]  /*7c90*/  LDGDEPBAR ;  /* 0x00000000000079af */ /* 0x000e220000000000 */
[----:B------:R-:W-:Y:S01]  /*7ca0*/  UISETP.GE.AND UP0, UPT, UR5, 0x1, UPT ;  /* 0x000000010500788c */ /* 0x000fe2000bf06270 */
[----:B------:R-:W-:Y:S01]  /*7cb0*/  ISETP.GE.AND P0, PT, R196, R219, PT ;  /* 0x000000dbc400720c */ /* 0x000fe20003f06270 */
[----:B------:R-:W-:Y:S01]  /*7cc0*/  IMAD.MOV.U32 R0, RZ, RZ, R3 ;  /* 0x000000ffff007224 */ /* 0x000fe200078e0003 */
[----:B------:R-:W-:Y:S01]  /*7cd0*/  IADD3 R219, R219, -0x1, RZ ;  /* 0xffffffffdbdb7810 */ /* 0x000fe20007ffe0ff */
[----:B------:R-:W-:Y:S01]  /*7ce0*/  USEL UR5, UR4, URZ, !UP0 ;  /* 0x0000003f04057287 */ /* 0x000fe2000c000000 */
[----:B------:R-:W-:Y:S09]  /*7cf0*/  IMAD.MOV.U32 R133, RZ, RZ, R132 ;  /* 0x000000ffff857224 */ /* 0x000ff200078e0084 */
[----:B------:R-:W-:-:S05]  /*7d00*/  @!P0 BRA `(.L_x_1523) ;  /* 0xffffd05000008947 */ /* 0x000fca000383ffff */
.L_x_1520:
[----:B------:R-:W2:Y:S01]  /*7d10*/  SHFL.BFLY PT, R6, R223, 0x2, 0x1f ;  /* 0x0c401f00df067f89 */ /* 0x000ea200000e0000 */
[----:B------:R-:W-:-:S03]  /*7d20*/  PLOP3.LUT P2, PT, PT, PT, PT, 0x8, 0x0 ;  /* 0x000000000000781c */ /* 0x000fc60003f4e170 */
[----:B------:R-:W3:Y:S01]  /*7d30*/  SHFL.BFLY PT, R0, R221, 0x2, 0x1f ;  /* 0x0c401f00dd007f89 */ /* 0x000ee200000e0000 */
[----:B--2---:R-:W-:Y:S02]  /*7d40*/  FADD.FTZ R6, R6, R223 ;  /* 0x000000df06067221 */ /* 0x004fe40000010000 */
[----:B-1-3--:R-:W-:-:S03]  /*7d50*/  FADD.FTZ R7, R0, R221 ;  /* 0x000000dd00077221 */ /* 0x00afc60000010000 */
        /* <DEDUP_REMOVED lines=118> */
.L_x_1510:
[----:B------:R-:W-:Y:S05]  /*84c0*/  @P2 BRA `(.L_x_1524) ;  /* 0x000018f000002947 */ /* 0x000fea0003800000 */
[----:B-1----:R-:W1:Y:S01]  /*84d0*/  S2R R9, SR_TID.X ;  /* 0x0000000000097919 */ /* 0x002e620000002100 */
[----:B------:R-:W-:Y:S01]  /*84e0*/  SHF.R.S32.HI R11, RZ, 0x1f, R204 ;  /* 0x0000001fff0b7819 */ /* 0x000fe200000114cc */
[----:B------:R-:W-:Y:S01]  /*84f0*/  IMAD.WIDE.U32 R14, R204, c[0x0][0x4d0], RZ ;  /* 0x00013400cc0e7a25 */ /* 0x000fe200078e00ff */
[----:B------:R-:W-:Y:S01]  /*8500*/  MOV R12, c[0x0][0x4e8] ;  /* 0x00013a00000c7a02 */ /* 0x000fe20000000f00 */
[----:B------:R-:W2:Y:S01]  /*8510*/  S2R R3, SR_CTAID.Y ;  /* 0x0000000000037919 */ /* 0x000ea20000002600 */
[----:B------:R-:W-:Y:S01]  /*8520*/  BSSY B0, `(.L_x_1525) ;  /* 0x00000f6000007945 */ /* 0x000fe20003800000 */
[----:B------:R-:W-:-:S02]  /*8530*/  IMAD R13, R11, c[0x0][0x4d0], RZ ;  /* 0x000134000b0d7a24 */ /* 0x000fc400078e02ff */
[----:B------:R-:W-:Y:S01]  /*8540*/  BAR.SYNC.DEFER_BLOCKING 0x1, 0x100 ;  /* 0x0044000000007b1d */ /* 0x000fe20000010000 */
[----:B------:R-:W-:Y:S01]  /*8550*/  IMAD.MOV R6, RZ, RZ, -R204 ;  /* 0x000000ffff067224 */ /* 0x000fe200078e0acc */
[----:B------:R-:W-:Y:S01]  /*8560*/  ISETP.NE.AND P1, PT, R12, 0x1, PT ;  /* 0x000000010c00780c */ /* 0x000fe20003f25270 */
[----:B------:R-:W-:Y:S02]  /*8570*/  IMAD R13, R204, c[0x0][0x4d4], R13 ;  /* 0x00013500cc0d7a24 */ /* 0x000fe400078e020d */
[----:B------:R-:W-:Y:S01]  /*8580*/  IMAD R11, R11, c[0x0][0x438], RZ ;  /* 0x00010e000b0b7a24 */ /* 0x000fe200078e02ff */
[----:B------:R-:W3:Y:S01]  /*8590*/  S2R R7, SR_CTAID.Z ;  /* 0x0000000000077919 */ /* 0x000ee20000002700 */
[----:B------:R-:W-:-:S03]  /*85a0*/  IMAD.IADD R15, R15, 0x1, R13 ;  /* 0x000000010f0f7824 */ /* 0x000fc600078e020d */
[----:B------:R-:W4:Y:S01]  /*85b0*/  S2R R0, SR_CTAID.X ;  /* 0x0000000000007919 */ /* 0x000f220000002500 */
[----:B-1----:R-:W-:-:S04]  /*85c0*/  SHF.R.S32.HI R8, RZ, 0x1f, R9 ;  /* 0x0000001fff087819 */ /* 0x002fc80000011409 */
[-C--:B------:R-:W-:Y:S01]  /*85d0*/  LEA.HI R4, R8, R9.reuse, RZ, 0x5 ;  /* 0x0000000908047211 */ /* 0x080fe200078f28ff */
[----:B--2---:R-:W-:Y:S01]  /*85e0*/  IMAD R6, R6, c[0x0][0x550], R3 ;  /* 0x0001540006067a24 */ /* 0x004fe200078e0203 */
[-C--:B------:R-:W-:Y:S02]  /*85f0*/  LEA.HI R8, R8, R9.reuse, RZ, 0x2 ;  /* 0x0000000908087211 */ /* 0x080fe400078f10ff */
[--C-:B------:R-:W-:Y:S02]  /*8600*/  SHF.R.S32.HI R13, RZ, 0x5, R4.reuse ;  /* 0x00000005ff0d7819 */ /* 0x100fe40000011404 */
[----:B------:R-:W-:Y:S02]  /*8610*/  SHF.R.S32.HI R10, RZ, 0x1f, R4 ;  /* 0x0000001fff0a7819 */ /* 0x000fe40000011404 */
[----:B------:R-:W-:Y:S02]  /*8620*/  LOP3.LUT R4, R4, 0xffffffe0, RZ, 0xc0, !PT ;  /* 0xffffffe004047812 */ /* 0x000fe400078ec0ff */
[----:B------:R-:W-:Y:S01]  /*8630*/  LOP3.LUT R8, R8, 0xfffffffc, RZ, 0xc0, !PT ;  /* 0xfffffffc08087812 */ /* 0x000fe200078ec0ff */
[----:B---3--:R-:W-:Y:S01]  /*8640*/  IMAD.WIDE.U32 R14, R7, c[0x0][0x4d8], R14 ;  /* 0x00013600070e7a25 */ /* 0x008fe200078e000e */
[----:B------:R-:W-:-:S02]  /*8650*/  IADD3 R4, -R4, R9, RZ ;  /* 0x0000000904047210 */ /* 0x000fc40007ffe1ff */
[----:B------:R-:W-:Y:S01]  /*8660*/  LEA.HI R10, R10, R13, RZ, 0x3 ;  /* 0x0000000d0a0a7211 */ /* 0x000fe200078f18ff */
[----:B------:R-:W-:Y:S01]  /*8670*/  IMAD.IADD R9, R9, 0x1, -R8 ;  /* 0x0000000109097824 */ /* 0x000fe200078e0a08 */
[----:B------:R-:W-:Y:S01]  /*8680*/  SHF.R.S32.HI R3, RZ, 0x1f, R4 ;  /* 0x0000001fff037819 */ /* 0x000fe20000011404 */
[----:B------:R-:W-:Y:S01]  /*8690*/  IMAD R8, R204, c[0x0][0x43c], R11 ;  /* 0x00010f00cc087a24 */ /* 0x000fe200078e020b */
[----:B------:R-:W-:Y:S01]  /*86a0*/  LOP3.LUT R10, R10, 0xffffff8, RZ, 0xc0, !PT ;  /* 0x0ffffff80a0a7812 */ /* 0x000fe200078ec0ff */
[----:B------:R-:W-:Y:S01]  /*86b0*/  IMAD.WIDE.U32 R204, R204, c[0x0][0x438], RZ ;  /* 0x00010e00cccc7a25 */ /* 0x000fe200078e00ff */
[----:B------:R-:W-:Y:S02]  /*86c0*/  LEA.HI R3, R3, R4, RZ, 0x2 ;  /* 0x0000000403037211 */ /* 0x000fe400078f10ff */
[----:B------:R-:W-:Y:S01]  /*86d0*/  LEA.HI R16, R9, R9, RZ, 0x1 ;  /* 0x0000000909107211 */ /* 0x000fe200078f08ff */
[----:B------:R-:W-:Y:S01]  /*86e0*/  IMAD.IADD R10, R13, 0x1, -R10 ;  /* 0x000000010d0a7824 */ /* 0x000fe200078e0a0a */
[----:B------:R-:W-:Y:S01]  /*86f0*/  SHF.R.S32.HI R13, RZ, 0x2, R3 ;  /* 0x00000002ff0d7819 */ /* 0x000fe20000011403 */
[----:B------:R-:W-:Y:S01]  /*8700*/  IMAD.IADD R205, R205, 0x1, R8 ;  /* 0x00000001cdcd7824 */ /* 0x000fe200078e0208 */
[----:B------:R-:W-:-:S02]  /*8710*/  LOP3.LUT R16, R16, 0x1ffffffe, RZ, 0xc0, !PT ;  /* 0x1ffffffe10107812 */ /* 0x000fc400078ec0ff */
[----:B------:R-:W-:Y:S01]  /*8720*/  SHF.R.S32.HI R11, RZ, 0x1f, R7 ;  /* 0x0000001fff0b7819 */ /* 0x000fe20000011407 */
[----:B------:R-:W-:Y:S01]  /*8730*/  IMAD R13, R10, 0x10, R13 ;  /* 0x000000100a0d7824 */ /* 0x000fe200078e020d */
[----:B------:R-:W-:Y:S01]  /*8740*/  IADD3 R16, R9, -R16, RZ ;  /* 0x8000001009107210 */ /* 0x000fe20007ffe0ff */
[----:B------:R-:W-:Y:S01]  /*8750*/  IMAD.WIDE.U32 R204, R7, c[0x0][0x440], R204 ;  /* 0x0001100007cc7a25 */ /* 0x000fe200078e00cc */
[----:B------:R-:W-:Y:S02]  /*8760*/  LOP3.LUT R3, R3, 0x7ffffffc, RZ, 0xc0, !PT ;  /* 0x7ffffffc03037812 */ /* 0x000fe400078ec0ff */
[----:B------:R-:W-:Y:S01]  /*8770*/  LEA R9, R16, R13, 0x3 ;  /* 0x0000000d10097211 */ /* 0x000fe200078e18ff */
[C---:B------:R-:W-:Y:S02]  /*8780*/  IMAD R8, R11.reuse, c[0x0][0x4d8], RZ ;  /* 0x000136000b087a24 */ /* 0x040fe400078e02ff */
[----:B------:R-:W-:Y:S02]  /*8790*/  IMAD R10, R11, c[0x0][0x440], RZ ;  /* 0x000110000b0a7a24 */ /* 0x000fe400078e02ff */
[----:B------:R-:W-:-:S02]  /*87a0*/  IMAD R8, R7, c[0x0][0x4dc], R8 ;  /* 0x0001370007087a24 */ /* 0x000fc400078e0208 */
[C---:B----4-:R-:W-:Y:S01]  /*87b0*/  IMAD R9, R0.reuse, 0x80, R9 ;  /* 0x0000008000097824 */ /* 0x050fe200078e0209 */
[----:B------:R-:W-:Y:S01]  /*87c0*/  LEA R0, R0, R13, 0x7 ;  /* 0x0000000d00007211 */ /* 0x000fe200078e38ff */
[----:B------:R-:W-:Y:S01]  /*87d0*/  IMAD R10, R7, c[0x0][0x444], R10 ;  /* 0x00011100070a7a24 */ /* 0x000fe200078e020a */
[----:B------:R-:W-:Y:S01]  /*87e0*/  IADD3 R15, R15, R8, RZ ;  /* 0x000000080f0f7210 */ /* 0x000fe20007ffe0ff */
[----:B------:R-:W-:Y:S01]  /*87f0*/  @P1 IMAD.HI.U32 R8, R9, c[0x0][0x4ec], RZ ;  /* 0x00013b0009081a27 */ /* 0x000fe200078e00ff */
[----:B------:R-:W-:-:S03]  /*8800*/  SHF.R.S32.HI R7, RZ, 0x1f, R6 ;  /* 0x0000001fff077819 */ /* 0x000fc60000011406 */
[----:B------:R-:W-:Y:S01]  /*8810*/  IMAD.IADD R205, R205, 0x1, R10 ;  /* 0x00000001cdcd7824 */ /* 0x000fe200078e020a */
[----:B------:R-:W-:Y:S01]  /*8820*/  MOV R10, R9 ;  /* 0x00000009000a7202 */ /* 0x000fe20000000f00 */
[C---:B------:R-:W-:Y:S01]  /*8830*/  IMAD R11, R7.reuse, c[0x0][0x4e0], RZ ;  /* 0x00013800070b7a24 */ /* 0x040fe200078e02ff */
[----:B------:R-:W-:Y:S01]  /*8840*/  @P1 SHF.R.U32.HI R10, RZ, c[0x0][0x4f0], R8 ;  /* 0x00013c00ff0a1a19 */ /* 0x000fe20000011608 */
[----:B------:R-:W-:Y:S02]  /*8850*/  IMAD R7, R7, c[0x0][0x448], RZ ;  /* 0x0001120007077a24 */ /* 0x000fe400078e02ff */
[C---:B------:R-:W-:Y:S02]  /*8860*/  IMAD R11, R6.reuse, c[0x0][0x4e4], R11 ;  /* 0x00013900060b7a24 */ /* 0x040fe400078e020b */
[----:B------:R-:W-:Y:S02]  /*8870*/  IMAD.MOV R8, RZ, RZ, -R10 ;  /* 0x000000ffff087224 */ /* 0x000fe400078e0a0a */
[----:B------:R-:W-:-:S02]  /*8880*/  IMAD R7, R6, c[0x0][0x44c], R7 ;  /* 0x0001130006077a24 */ /* 0x000fc400078e0207 */
[----:B------:R-:W-:-:S04]  /*8890*/  IMAD.WIDE.U32 R204, R6, c[0x0][0x448], R204 ;  /* 0x0001120006cc7a25 */ /* 0x000fc800078e00cc */
[----:B------:R-:W-:Y:S01]  /*88a0*/  IMAD.WIDE.U32 R16, R6, c[0x0][0x4e0], R14 ;  /* 0x0001380006107a25 */ /* 0x000fe200078e000e */
[----:B------:R-:W-:-:S03]  /*88b0*/  MOV R14, R9 ;  /* 0x00000009000e7202 */ /* 0x000fc60000000f00 */
[----:B------:R-:W-:-:S04]  /*88c0*/  @P1 IMAD.HI.U32 R6, R9, c[0x0][0x4ec], RZ ;  /* 0x00013b0009061a27 */ /* 0x000fc800078e00ff */
[----:B------:R-:W-:Y:S01]  /*88d0*/  IMAD R8, R8, c[0x0][0x4e8], R9 ;  /* 0x00013a0008087a24 */ /* 0x000fe200078e0209 */
[----:B------:R-:W-:Y:S01]  /*88e0*/  @P1 SHF.R.U32.HI R14, RZ, c[0x0][0x4f0], R6 ;  /* 0x00013c00ff0e1a19 */ /* 0x000fe20000011606 */
[----:B------:R-:W-:Y:S01]  /*88f0*/  IMAD.IADD R205, R205, 0x1, R7 ;  /* 0x00000001cdcd7824 */ /* 0x000fe200078e0207 */
[----:B------:R-:W-:Y:S01]  /*8900*/  SHF.R.S32.HI R7, RZ, 0x1f, R10 ;  /* 0x0000001fff077819 */ /* 0x000fe2000001140a */
[----:B------:R-:W-:Y:S01]  /*8910*/  IMAD R13, R12, c[0x0][0x388], RZ ;  /* 0x0000e2000c0d7a24 */ /* 0x000fe200078e02ff */
[----:B------:R-:W-:Y:S01]  /*8920*/  IADD3 R10, P0, R10, R16, RZ ;  /* 0x000000100a0a7210 */ /* 0x000fe20007f1e0ff */
[----:B------:R-:W-:Y:S01]  /*8930*/  IMAD.WIDE.U32 R204, R14, c[0x0][0x430], R204 ;  /* 0x00010c000ecc7a25 */ /* 0x000fe200078e00cc */
[----:B------:R-:W-:Y:S02]  /*8940*/  SHF.R.S32.HI R6, RZ, 0x1f, R8 ;  /* 0x0000001fff067819 */ /* 0x000fe40000011408 */
[----:B------:R-:W-:Y:S01]  /*8950*/  IADD3.X R11, R7, R17, R11, P0, !PT ;  /* 0x00000011070b7210 */ /* 0x000fe200007fe40b */
[----:B------:R-:W-:Y:S01]  /*8960*/  IMAD.IADD R3, R4, 0x1, -R3 ;  /* 0x0000000104037824 */ /* 0x000fe200078e0a03 */
[----:B------:R-:W-:Y:S01]  /*8970*/  IADD3 R16, -R14, RZ, RZ ;  /* 0x000000ff0e107210 */ /* 0x000fe20007ffe1ff */
[----:B------:R-:W-:Y:S01]  /*8980*/  IMAD R7, R6, c[0x0][0x4c8], RZ ;  /* 0x0001320006077a24 */ /* 0x000fe200078e02ff */
[----:B------:R-:W-:Y:S01]  /*8990*/  SHF.R.S32.HI R6, RZ, 0x1f, R14 ;  /* 0x0000001fff067819 */ /* 0x000fe2000001140e */
[----:B------:R-:W-:-:S04]  /*89a0*/  IMAD.WIDE.U32 R10, R8, c[0x0][0x4c8], R10 ;  /* 0x00013200080a7a25 */ /* 0x000fc800078e000a */
[----:B------:R-:W-:Y:S02]  /*89b0*/  IMAD R7, R8, c[0x0][0x4cc], R7 ;  /* 0x0001330008077a24 */ /* 0x000fe400078e0207 */
[----:B------:R-:W-:Y:S02]  /*89c0*/  IMAD R16, R16, c[0x0][0x4e8], R9 ;  /* 0x00013a0010107a24 */ /* 0x000fe400078e0209 */
[----:B------:R-:W-:Y:S01]  /*89d0*/  IMAD R9, R6, c[0x0][0x430], RZ ;  /* 0x00010c0006097a24 */ /* 0x000fe200078e02ff */
[----:B------:R-:W-:Y:S01]  /*89e0*/  LEA R6, P0, R10, c[0x0][0x4a8], 0x2 ;  /* 0x00012a000a067a11 */ /* 0x000fe200078010ff */
[----:B------:R-:W-:Y:S01]  /*89f0*/  IMAD.IADD R7, R11, 0x1, R7 ;  /* 0x000000010b077824 */ /* 0x000fe200078e0207 */
[----:B------:R-:W-:Y:S01]  /*8a00*/  SHF.R.S32.HI R8, RZ, 0x1f, R16 ;  /* 0x0000001fff087819 */ /* 0x000fe20000011410 */
[----:B------:R-:W-:Y:S02]  /*8a10*/  IMAD R9, R14, c[0x0][0x434], R9 ;  /* 0x00010d000e097a24 */ /* 0x000fe400078e0209 */
[----:B------:R-:W-:Y:S01]  /*8a20*/  SHFL.IDX PT, R14, R6, 0x1, 0x1c1f ;  /* 0x003c1f00060e7f89 */ /* 0x000fe200000e0000 */
[----:B------:R-:W-:Y:S01]  /*8a30*/  LEA.HI.X R7, R10, c[0x0][0x4ac], R7, 0x2, P0 ;  /* 0x00012b000a077a11 */ /* 0x000fe200000f1407 */
[----:B------:R-:W-:Y:S01]  /*8a40*/  IMAD.IADD R205, R205, 0x1, R9 ;  /* 0x00000001cdcd7824 */ /* 0x000fe200078e0209 */
[----:B------:R-:W-:Y:S01]  /*8a50*/  LOP3.LUT P0, RZ, R4, 0x3, RZ, 0xc0, !PT ;  /* 0x0000000304ff7812 */ /* 0x000fe2000780c0ff */
[----:B------:R-:W-:Y:S01]  /*8a60*/  SHFL.IDX PT, R10, R6, RZ, 0x1c1f ;  /* 0x001c1fff060a7589 */ /* 0x000fe200000e0000 */
[----:B------:R-:W-:Y:S01]  /*8a70*/  IMAD R9, R8, c[0x0][0x428], RZ ;  /* 0x00010a0008097a24 */ /* 0x000fe200078e02ff */
[----:B------:R-:W-:-:S02]  /*8a80*/  IADD3 R8, R0, 0x8, RZ ;  /* 0x0000000800087810 */ /* 0x000fc40007ffe0ff */
[----:B------:R-:W1:Y:S01]  /*8a90*/  SHFL.IDX PT, R11, R7, RZ, 0x1c1f ;  /* 0x001c1fff070b7589 */ /* 0x000e6200000e0000 */
[-C--:B------:R-:W-:Y:S01]  /*8aa0*/  ISETP.GE.OR P2, PT, R0, R13.reuse, P0 ;  /* 0x0000000d0000720c */ /* 0x080fe20000746670 */
[----:B------:R-:W-:Y:S01]  /*8ab0*/  IMAD R9, R16, c[0x0][0x42c], R9 ;  /* 0x00010b0010097a24 */ /* 0x000fe200078e0209 */
[----:B------:R-:W-:Y:S01]  /*8ac0*/  ISETP.GE.OR P0, PT, R8, R13, P0 ;  /* 0x0000000d0800720c */ /* 0x000fe20000706670 */
[----:B------:R-:W2:Y:S01]  /*8ad0*/  SHFL.IDX PT, R15, R7, 0x1, 0x1c1f ;  /* 0x003c1f00070f7f89 */ /* 0x000ea200000e0000 */
[----:B------:R-:W-:-:S05]  /*8ae0*/  IMAD.WIDE.U32 R16, R16, c[0x0][0x428], R204 ;  /* 0x00010a0010107a25 */ /* 0x000fca00078e00cc */
[----:B------:R-:W-:Y:S02]  /*8af0*/  IADD3 R12, R17, R9, RZ ;  /* 0x00000009110c7210 */ /* 0x000fe40007ffe0ff */
[----:B------:R-:W-:-:S04]  /*8b00*/  LEA R9, P1, R16, c[0x0][0x400], 0x2 ;  /* 0x0001000010097a11 */ /* 0x000fc800078210ff */
[----:B------:R-:W-:Y:S01]  /*8b10*/  LEA.HI.X R12, R16, c[0x0][0x404], R12, 0x2, P1 ;  /* 0x00010100100c7a11 */ /* 0x000fe200008f140c */
[----:B------:R3:W4:Y:S01]  /*8b20*/  SHFL.IDX PT, R6, R9, RZ, 0x1c1f ;  /* 0x001c1fff09067589 */ /* 0x00072200000e0000 */
[----:B------:R-:W-:-:S03]  /*8b30*/  ISETP.GE.AND P1, PT, R8, R13, PT ;  /* 0x0000000d0800720c */ /* 0x000fc60003f26270 */
[----:B------:R3:W3:Y:S01]  /*8b40*/  SHFL.IDX PT, R7, R12, RZ, 0x1c1f ;  /* 0x001c1fff0c077589 */ /* 0x0006e200000e0000 */
[----:B------:R-:W-:-:S03]  /*8b50*/  P2R R8, PR, RZ, 0x2 ;  /* 0x00000002ff087803 */ /* 0x000fc60000000000 */
[----:B-1----:R1:W-:Y:S04]  /*8b60*/  @!P2 ST.E [R10.64], R2 ;  /* 0x000000020a00a985 */ /* 0x0023e8000c101906 */
[----:B--2---:R1:W-:Y:S01]  /*8b70*/  @!P0 ST.E [R14.64], R5 ;  /* 0x000000050e008985 */ /* 0x0043e2000c101906 */
[----:B------:R-:W-:Y:S02]  /*8b80*/  ISETP.GE.AND P0, PT, R0, R13, PT ;  /* 0x0000000d0000720c */ /* 0x000fe40003f06270 */
[----:B------:R-:W-:-:S11]  /*8b90*/  SHF.L.U32 R13, R3, 0x1, RZ ;  /* 0x00000001030d7819 */ /* 0x000fd600000006ff */
[----:B------:R-:W-:Y:S05]  /*8ba0*/  @P0 BRA `(.L_x_1526) ;  /* 0x000008d000000947 */ /* 0x000fea0003800000 */
[C---:B-1--4-:R-:W-:Y:S02]  /*8bb0*/  IADD3 R5, R13.reuse, 0x8, RZ ;  /* 0x000000080d057810 */ /* 0x052fe40007ffe0ff */
[C---:B------:R-:W-:Y:S02]  /*8bc0*/  IADD3 R4, R13.reuse, 0x10, RZ ;  /* 0x000000100d047810 */ /* 0x040fe40007ffe0ff */
[----:B------:R-:W-:Y:S02]  /*8bd0*/  IADD3 R3, R13, 0x18, RZ ;  /* 0x000000180d037810 */ /* 0x000fe40007ffe0ff */
[----:B------:R-:W-:Y:S02]  /*8be0*/  ISETP.GE.AND P3, PT, R5, c[0x0][0x3c8], PT ;  /* 0x0000f20005007a0c */ /* 0x000fe40003f66270 */
[----:B------:R-:W-:Y:S02]  /*8bf0*/  IADD3 R2, R13, 0x20, RZ ;  /* 0x000000200d027810 */ /* 0x000fe40007ffe0ff */
[----:B------:R-:W-:-:S02]  /*8c00*/  ISETP.GE.AND P2, PT, R4, c[0x0][0x3c8], PT ;  /* 0x0000f20004007a0c */ /* 0x000fc40003f46270 */
[----:B------:R-:W-:Y:S02]  /*8c10*/  ISETP.GE.AND P4, PT, R13, c[0x0][0x3c8], PT ;  /* 0x0000f2000d007a0c */ /* 0x000fe40003f86270 */
[----:B------:R-:W-:Y:S02]  /*8c20*/  ISETP.GE.AND P1, PT, R3, c[0x0][0x3c8], PT ;  /* 0x0000f20003007a0c */ /* 0x000fe40003f26270 */
[----:B------:R-:W-:Y:S02]  /*8c30*/  ISETP.GE.AND P0, PT, R2, c[0x0][0x3c8], PT ;  /* 0x0000f20002007a0c */ /* 0x000fe40003f06270 */
[----:B------:R-:W-:Y:S02]  /*8c40*/  IADD3 R0, R13, 0x28, RZ ;  /* 0x000000280d007810 */ /* 0x000fe40007ffe0ff */
[----:B------:R-:W-:Y:S02]  /*8c50*/  @!P3 LEA.HI R5, R5, R5, RZ, 0x1 ;  /* 0x000000050505b211 */ /* 0x000fe400078f08ff */
[----:B------:R-:W-:-:S02]  /*8c60*/  ISETP.GE.AND P5, PT, R0, c[0x0][0x3c8], PT ;  /* 0x0000f20000007a0c */ /* 0x000fc40003fa6270 */
[----:B------:R-:W-:Y:S01]  /*8c70*/  @!P2 LEA.HI R4, R4, R4, RZ, 0x1 ;  /* 0x000000040404a211 */ /* 0x000fe200078f08ff */
[--C-:B---3--:R-:W-:Y:S01]  /*8c80*/  @!P4 IMAD.WIDE R10, R13, 0x4, R6.reuse ;  /* 0x000000040d0ac825 */ /* 0x108fe200078e0206 */
[----:B------:R-:W-:Y:S02]  /*8c90*/  @!P3 LOP3.LUT R5, R5, 0xfffffffe, RZ, 0xc0, !PT ;  /* 0xfffffffe0505b812 */ /* 0x000fe400078ec0ff */
[----:B------:R-:W-:Y:S02]  /*8ca0*/  @!P1 LEA.HI R3, R3, R3, RZ, 0x1 ;  /* 0x0000000303039211 */ /* 0x000fe400078f08ff */
[----:B------:R-:W-:Y:S01]  /*8cb0*/  @!P0 LEA.HI R2, R2, R2, RZ, 0x1 ;  /* 0x0000000202028211 */ /* 0x000fe200078f08ff */
[----:B------:R1:W-:Y:S01]  /*8cc0*/  @!P4 ST.E.64 [R10.64], R128 ;  /* 0x000000800a00c985 */ /* 0x0003e2000c101b06 */
[----:B------:R-:W-:Y:S01]  /*8cd0*/  @!P2 LOP3.LUT R15, R4, 0xfffffffe, RZ, 0xc0, !PT ;  /* 0xfffffffe040fa812 */ /* 0x000fe200078ec0ff */
[----:B------:R-:W-:Y:S01]  /*8ce0*/  @!P3 IMAD.WIDE R4, R5, 0x4, R6 ;  /* 0x000000040504b825 */ /* 0x000fe200078e0206 */
[----:B------:R-:W-:-:S02]  /*8cf0*/  IADD3 R14, R13, 0x30, RZ ;  /* 0x000000300d0e7810 */ /* 0x000fc40007ffe0ff */
[----:B------:R-:W-:Y:S02]  /*8d00*/  @!P1 LOP3.LUT R3, R3, 0xfffffffe, RZ, 0xc0, !PT ;  /* 0xfffffffe03039812 */ /* 0x000fe400078ec0ff */
[----:B------:R-:W-:Y:S01]  /*8d10*/  @!P0 LOP3.LUT R17, R2, 0xfffffffe, RZ, 0xc0, !PT ;  /* 0xfffffffe02118812 */ /* 0x000fe200078ec0ff */
[----:B------:R2:W-:Y:S01]  /*8d20*/  @!P3 ST.E.64 [R4.64], R124 ;  /* 0x0000007c0400b985 */ /* 0x0005e2000c101b06 */
[----:B------:R-:W-:Y:S01]  /*8d30*/  ISETP.GE.AND P4, PT, R14, c[0x0][0x3c8], PT ;  /* 0x0000f2000e007a0c */ /* 0x000fe20003f86270 */
[--C-:B------:R-:W-:Y:S01]  /*8d40*/  @!P1 IMAD.WIDE R2, R3, 0x4, R6.reuse ;  /* 0x0000000403029825 */ /* 0x100fe200078e0206 */
[----:B------:R-:W-:Y:S02]  /*8d50*/  @!P5 LEA.HI R0, R0, R0, RZ, 0x1 ;  /* 0x000000000000d211 */ /* 0x000fe400078f08ff */
[----:B------:R-:W-:Y:S01]  /*8d60*/  IADD3 R19, R13, 0x40, RZ ;  /* 0x000000400d137810 */ /* 0x000fe20007ffe0ff */
[----:B------:R-:W-:Y:S01]  /*8d70*/  @!P0 IMAD.WIDE R16, R17, 0x4, R6 ;  /* 0x0000000411108825 */ /* 0x000fe200078e0206 */
[----:B------:R-:W-:-:S02]  /*8d80*/  IADD3 R20, R13, 0x38, RZ ;  /* 0x000000380d147810 */ /* 0x000fc40007ffe0ff */
[----:B------:R-:W-:Y:S02]  /*8d90*/  IADD3 R18, R13, 0x48, RZ ;  /* 0x000000480d127810 */ /* 0x000fe40007ffe0ff */
[----:B------:R-:W-:-:S03]  /*8da0*/  ISETP.GE.AND P3, PT, R20, c[0x0][0x3c8], PT ;  /* 0x0000f20014007a0c */ /* 0x000fc60003f66270 */
[----:B------:R-:W-:Y:S01]  /*8db0*/  @!P4 LEA.HI R14, R14, R14, RZ, 0x1 ;  /* 0x0000000e0e0ec211 */ /* 0x000fe200078f08ff */
[----:B-1----:R-:W-:Y:S01]  /*8dc0*/  @!P2 IMAD.WIDE R10, R15, 0x4, R6 ;  /* 0x000000040f0aa825 */ /* 0x002fe200078e0206 */
[----:B------:R-:W-:-:S08]  /*8dd0*/  IADD3 R15, R13, 0x50, RZ ;  /* 0x000000500d0f7810 */ /* 0x000fd00007ffe0ff */
[----:B------:R-:W-:Y:S01]  /*8de0*/  @!P3 LEA.HI R20, R20, R20, RZ, 0x1 ;  /* 0x000000141414b211 */ /* 0x000fe200078f08ff */
[----:B------:R1:W-:Y:S01]  /*8df0*/  @!P2 ST.E.64 [R10.64], R120 ;  /* 0x000000780a00a985 */ /* 0x0003e2000c101b06 */
[----:B------:R-:W-:Y:S02]  /*8e00*/  ISETP.GE.AND P2, PT, R19, c[0x0][0x3c8], PT ;  /* 0x0000f20013007a0c */ /* 0x000fe40003f46270 */
[----:B--2---:R-:W-:Y:S01]  /*8e10*/  @!P5 LOP3.LUT R5, R0, 0xfffffffe, RZ, 0xc0, !PT ;  /* 0xfffffffe0005d812 */ /* 0x004fe200078ec0ff */
[----:B------:R2:W-:Y:S01]  /*8e20*/  @!P1 ST.E.64 [R2.64], R116 ;  /* 0x0000007402009985 */ /* 0x0005e2000c101b06 */
[----:B------:R-:W-:Y:S02]  /*8e30*/  ISETP.GE.AND P1, PT, R18, c[0x0][0x3c8], PT ;  /* 0x0000f20012007a0c */ /* 0x000fe40003f26270 */
[----:B------:R-:W-:Y:S01]  /*8e40*/  IADD3 R0, R13, 0x58, RZ ;  /* 0x000000580d007810 */ /* 0x000fe20007ffe0ff */
[----:B------:R3:W-:Y:S01]  /*8e50*/  @!P0 ST.E.64 [R16.64], R112 ;  /* 0x0000007010008985 */ /* 0x0007e2000c101b06 */
[----:B------:R-:W-:Y:S01]  /*8e60*/  ISETP.GE.AND P0, PT, R15, c[0x0][0x3c8], PT ;  /* 0x0000f2000f007a0c */ /* 0x000fe20003f06270 */
[----:B------:R-:W-:-:S04]  /*8e70*/  @!P5 IMAD.WIDE R4, R5, 0x4, R6 ;  /* 0x000000040504d825 */ /* 0x000fc800078e0206 */
[----:B------:R-:W-:Y:S01]  /*8e80*/  @!P2 LEA.HI R19, R19, R19, RZ, 0x1 ;  /* 0x000000131313a211 */ /* 0x000fe200078f08ff */
[----:B------:R4:W-:Y:S01]  /*8e90*/  @!P5 ST.E.64 [R4.64], R108 ;  /* 0x0000006c0400d985 */ /* 0x0009e2000c101b06 */
[----:B------:R-:W-:Y:S02]  /*8ea0*/  ISETP.GE.AND P5, PT, R0, c[0x0][0x3c8], PT ;  /* 0x0000f20000007a0c */ /* 0x000fe40003fa6270 */
[----:B------:R-:W-:Y:S02]  /*8eb0*/  @!P1 LEA.HI R18, R18, R18, RZ, 0x1 ;  /* 0x0000001212129211 */ /* 0x000fe400078f08ff */
[----:B------:R-:W-:Y:S02]  /*8ec0*/  @!P2 LOP3.LUT R19, R19, 0xfffffffe, RZ, 0xc0, !PT ;  /* 0xfffffffe1313a812 */ /* 0x000fe400078ec0ff */
[----:B------:R-:W-:-:S04]  /*8ed0*/  @!P0 LEA.HI R15, R15, R15, RZ, 0x1 ;  /* 0x0000000f0f0f8211 */ /* 0x000fc800078f08ff */
[----:B------:R-:W-:Y:S02]  /*8ee0*/  @!P0 LOP3.LUT R15, R15, 0xfffffffe, RZ, 0xc0, !PT ;  /* 0xfffffffe0f0f8812 */ /* 0x000fe400078ec0ff */
[----:B-1----:R-:W-:Y:S02]  /*8ef0*/  IADD3 R10, R13, 0x60, RZ ;  /* 0x000000600d0a7810 */ /* 0x002fe40007ffe0ff */
[----:B------:R-:W-:Y:S02]  /*8f00*/  @!P3 LOP3.LUT R11, R20, 0xfffffffe, RZ, 0xc0, !PT ;  /* 0xfffffffe140bb812 */ /* 0x000fe400078ec0ff */
[----:B--2---:R-:W-:Y:S01]  /*8f10*/  @!P4 LOP3.LUT R3, R14, 0xfffffffe, RZ, 0xc0, !PT ;  /* 0xfffffffe0e03c812 */ /* 0x004fe200078ec0ff */
[--C-:B------:R-:W-:Y:S01]  /*8f20*/  @!P0 IMAD.WIDE R14, R15, 0x4, R6.reuse ;  /* 0x000000040f0e8825 */ /* 0x100fe200078e0206 */
[----:B------:R-:W-:Y:S02]  /*8f30*/  ISETP.GE.AND P6, PT, R10, c[0x0][0x3c8], PT ;  /* 0x0000f2000a007a0c */ /* 0x000fe40003fc6270 */
[----:B---3--:R-:W-:Y:S01]  /*8f40*/  @!P1 LOP3.LUT R17, R18, 0xfffffffe, RZ, 0xc0, !PT ;  /* 0xfffffffe12119812 */ /* 0x008fe200078ec0ff */
[----:B------:R-:W-:Y:S01]  /*8f50*/  @!P4 IMAD.WIDE R2, R3, 0x4, R6 ;  /* 0x000000040302c825 */ /* 0x000fe200078e0206 */
[----:B------:R-:W-:-:S02]  /*8f60*/  @!P5 LEA.HI R0, R0, R0, RZ, 0x1 ;  /* 0x000000000000d211 */ /* 0x000fc400078f08ff */
[----:B------:R-:W-:Y:S01]  /*8f70*/  IADD3 R18, R13, 0x70, RZ ;  /* 0x000000700d127810 */ /* 0x000fe20007ffe0ff */
[--C-:B------:R-:W-:Y:S01]  /*8f80*/  @!P1 IMAD.WIDE R16, R17, 0x4, R6.reuse ;  /* 0x0000000411109825 */ /* 0x100fe200078e0206 */
[----:B------:R1:W-:Y:S01]  /*8f90*/  @!P4 ST.E.64 [R2.64], R104 ;  /* 0x000000680200c985 */ /* 0x0003e2000c101b06 */
[----:B------:R-:W-:Y:S02]  /*8fa0*/  @!P5 LOP3.LUT R21, R0, 0xfffffffe, RZ, 0xc0, !PT ;  /* 0xfffffffe0015d812 */ /* 0x000fe400078ec0ff */
[----:B----4-:R-:W-:Y:S01]  /*8fb0*/  @!P2 IMAD.WIDE R4, R19, 0x4, R6 ;  /* 0x000000041304a825 */ /* 0x010fe200078e0206 */
[C---:B------:R-:W-:Y:S02]  /*8fc0*/  IADD3 R19, R13.reuse, 0x68, RZ ;  /* 0x000000680d137810 */ /* 0x040fe40007ffe0ff */
[----:B------:R-:W-:Y:S02]  /*8fd0*/  IADD3 R20, R13, 0x80, RZ ;  /* 0x000000800d147810 */ /* 0x000fe40007ffe0ff */
[----:B------:R-:W-:-:S02]  /*8fe0*/  ISETP.GE.AND P4, PT, R19, c[0x0][0x3c8], PT ;  /* 0x0000f20013007a0c */ /* 0x000fc40003f86270 */
[----:B------:R-:W-:Y:S02]  /*8ff0*/  IADD3 R0, R13, 0x88, RZ ;  /* 0x000000880d007810 */ /* 0x000fe40007ffe0ff */
[----:B------:R-:W-:-:S09]  /*9000*/  @!P6 LEA.HI R10, R10, R10, RZ, 0x1 ;  /* 0x0000000a0a0ae211 */ /* 0x000fd200078f08ff */
[----:B------:R-:W-:-:S04]  /*9010*/  @!P4 LEA.HI R19, R19, R19, RZ, 0x1 ;  /* 0x000000131313c211 */ /* 0x000fc800078f08ff */
[----:B------:R-:W-:Y:S01]  /*9020*/  @!P4 LOP3.LUT R19, R19, 0xfffffffe, RZ, 0xc0, !PT ;  /* 0xfffffffe1313c812 */ /* 0x000fe200078ec0ff */
        /* <DEDUP_REMOVED lines=15> */
[----:B-1----:R-:W-:Y:S01]  /*9120*/  @!P6 LOP3.LUT R3, R10, 0xfffffffe, RZ, 0xc0, !PT ;  /* 0xfffffffe0a03e812 */ /* 0x002fe200078ec0ff */
[----:B------:R-:W-:-:S04]  /*9130*/  @!P2 IMAD.WIDE R10, R11, 0x4, R6 ;  /* 0x000000040b0aa825 */ /* 0x000fc800078e0206 */
[----:B--2---:R-:W-:-:S04]  /*9140*/  @!P5 IMAD.WIDE R4, R21, 0x4, R6 ;  /* 0x000000041504d825 */ /* 0x004fc800078e0206 */
[--C-:B------:R-:W-:Y:S01]  /*9150*/  @!P6 IMAD.WIDE R2, R3, 0x4, R6.reuse ;  /* 0x000000040302e825 */ /* 0x100fe200078e0206 */
[----:B------:R1:W-:Y:S01]  /*9160*/  @!P5 ST.E.64 [R4.64], R48 ;  /* 0x000000300400d985 */ /* 0x0003e2000c101b06 */
[----:B---3--:R-:W-:Y:S02]  /*9170*/  @!P3 LOP3.LUT R15, R18, 0xfffffffe, RZ, 0xc0, !PT ;  /* 0xfffffffe120fb812 */ /* 0x008fe400078ec0ff */
[--C-:B------:R-:W-:Y:S01]  /*9180*/  @!P4 IMAD.WIDE R16, R19, 0x4, R6.reuse ;  /* 0x000000041310c825 */ /* 0x100fe200078e0206 */
[----:B------:R2:W-:Y:S01]  /*9190*/  @!P6 ST.E.64 [R2.64], R52 ;  /* 0x000000340200e985 */ /* 0x0005e2000c101b06 */
[----:B------:R-:W-:Y:S02]  /*91a0*/  IADD3 R18, R13, 0x98, RZ ;  /* 0x000000980d127810 */ /* 0x000fe40007ffe0ff */
[----:B------:R-:W-:Y:S01]  /*91b0*/  @!P3 IMAD.WIDE R14, R15, 0x4, R6 ;  /* 0x000000040f0eb825 */ /* 0x000fe200078e0206 */
[----:B------:R3:W-:Y:S01]  /*91c0*/  @!P4 ST.E.64 [R16.64], R56 ;  /* 0x000000381000c985 */ /* 0x0007e2000c101b06 */
[----:B------:R-:W-:-:S02]  /*91d0*/  IADD3 R19, R13, 0xa8, RZ ;  /* 0x000000a80d137810 */ /* 0x000fc40007ffe0ff */
[----:B------:R-:W-:Y:S01]  /*91e0*/  ISETP.GE.AND P4, PT, R18, c[0x0][0x3c8], PT ;  /* 0x0000f20012007a0c */ /* 0x000fe20003f86270 */
[----:B------:R-:W-:Y:S04]  /*91f0*/  @!P3 ST.E.64 [R14.64], R60 ;  /* 0x0000003c0e00b985 */ /* 0x000fe8000c101b06 */
[----:B------:R4:W-:Y:S01]  /*9200*/  @!P2 ST.E.64 [R10.64], R64 ;  /* 0x000000400a00a985 */ /* 0x0009e2000c101b06 */
[----:B------:R-:W-:-:S07]  /*9210*/  ISETP.GE.AND P2, PT, R19, c[0x0][0x3c8], PT ;  /* 0x0000f20013007a0c */ /* 0x000fce0003f46270 */
[----:B------:R-:W-:Y:S02]  /*9220*/  @!P4 LEA.HI R18, R18, R18, RZ, 0x1 ;  /* 0x000000121212c211 */ /* 0x000fe400078f08ff */
[----:B-1----:R-:W-:Y:S02]  /*9230*/  @!P1 LOP3.LUT R5, R20, 0xfffffffe, RZ, 0xc0, !PT ;  /* 0xfffffffe14059812 */ /* 0x002fe400078ec0ff */
[----:B------:R-:W-:Y:S02]  /*9240*/  IADD3 R20, R13, 0xa0, RZ ;  /* 0x000000a00d147810 */ /* 0x000fe40007ffe0ff */
[----:B--2---:R-:W-:Y:S01]  /*9250*/  @!P0 LOP3.LUT R3, R0, 0xfffffffe, RZ, 0xc0, !PT ;  /* 0xfffffffe00038812 */ /* 0x004fe200078ec0ff */
[--C-:B------:R-:W-:Y:S01]  /*9260*/  @!P1 IMAD.WIDE R4, R5, 0x4, R6.reuse ;  /* 0x0000000405049825 */ /* 0x100fe200078e0206 */
[C---:B------:R-:W-:Y:S02]  /*9270*/  IADD3 R0, R13.reuse, 0x90, RZ ;  /* 0x000000900d007810 */ /* 0x040fe40007ffe0ff */
[----:B---3--:R-:W-:Y:S01]  /*9280*/  IADD3 R17, R13, 0xb0, RZ ;  /* 0x000000b00d117810 */ /* 0x008fe20007ffe0ff */
[----:B------:R-:W-:Y:S01]  /*9290*/  @!P0 IMAD.WIDE R2, R3, 0x4, R6 ;  /* 0x0000000403028825 */ /* 0x000fe200078e0206 */
[----:B------:R-:W-:Y:S01]  /*92a0*/  ISETP.GE.AND P5, PT, R0, c[0x0][0x3c8], PT ;  /* 0x0000f20000007a0c */ /* 0x000fe20003fa6270 */
[----:B------:R1:W-:Y:S01]  /*92b0*/  @!P1 ST.E.64 [R4.64], R68 ;  /* 0x0000004404009985 */ /* 0x0003e2000c101b06 */
[----:B------:R-:W-:-:S02]  /*92c0*/  IADD3 R16, R13, 0xb8, RZ ;  /* 0x000000b80d107810 */ /* 0x000fc40007ffe0ff */
[----:B------:R-:W-:Y:S01]  /*92d0*/  ISETP.GE.AND P3, PT, R20, c[0x0][0x3c8], PT ;  /* 0x0000f20014007a0c */ /* 0x000fe20003f66270 */
[----:B------:R2:W-:Y:S01]  /*92e0*/  @!P0 ST.E.64 [R2.64], R72 ;  /* 0x0000004802008985 */ /* 0x0005e2000c101b06 */
[----:B------:R-:W-:Y:S02]  /*92f0*/  ISETP.GE.AND P1, PT, R17, c[0x0][0x3c8], PT ;  /* 0x0000f20011007a0c */ /* 0x000fe40003f26270 */
[----:B------:R-:W-:Y:S02]  /*9300*/  ISETP.GE.AND P0, PT, R16, c[0x0][0x3c8], PT ;  /* 0x0000f20010007a0c */ /* 0x000fe40003f06270 */
[----:B------:R-:W-:-:S03]  /*9310*/  @!P2 LEA.HI R19, R19, R19, RZ, 0x1 ;  /* 0x000000131313a211 */ /* 0x000fc600078f08ff */
[----:B------:R-:W-:Y:S02]  /*9320*/  @!P5 LEA.HI R0, R0, R0, RZ, 0x1 ;  /* 0x000000000000d211 */ /* 0x000fe400078f08ff */
[----:B------:R-:W-:Y:S02]  /*9330*/  @!P2 LOP3.LUT R19, R19, 0xfffffffe, RZ, 0xc0, !PT ;  /* 0xfffffffe1313a812 */ /* 0x000fe400078ec0ff */
[----:B------:R-:W-:Y:S02]  /*9340*/  @!P3 LEA.HI R20, R20, R20, RZ, 0x1 ;  /* 0x000000141414b211 */ /* 0x000fe400078f08ff */
[----:B------:R-:W-:Y:S02]  /*9350*/  @!P1 LEA.HI R17, R17, R17, RZ, 0x1 ;  /* 0x0000001111119211 */ /* 0x000fe400078f08ff */
[----:B------:R-:W-:Y:S02]  /*9360*/  @!P0 LEA.HI R16, R16, R16, RZ, 0x1 ;  /* 0x0000001010108211 */ /* 0x000fe400078f08ff */
[----:B----4-:R-:W-:-:S02]  /*9370*/  @!P3 LOP3.LUT R11, R20, 0xfffffffe, RZ, 0xc0, !PT ;  /* 0xfffffffe140bb812 */ /* 0x010fc400078ec0ff */
[----:B------:R-:W-:Y:S02]  /*9380*/  @!P1 LOP3.LUT R17, R17, 0xfffffffe, RZ, 0xc0, !PT ;  /* 0xfffffffe11119812 */ /* 0x000fe400078ec0ff */
[----:B------:R-:W-:Y:S01]  /*9390*/  @!P0 LOP3.LUT R15, R16, 0xfffffffe, RZ, 0xc0, !PT ;  /* 0xfffffffe100f8812 */ /* 0x000fe200078ec0ff */
[----:B------:R-:W-:Y:S01]  /*93a0*/  @!P3 IMAD.WIDE R10, R11, 0x4, R6 ;  /* 0x000000040b0ab825 */ /* 0x000fe200078e0206 */
[----:B-1----:R-:W-:-:S03]  /*93b0*/  @!P4 LOP3.LUT R5, R18, 0xfffffffe, RZ, 0xc0, !PT ;  /* 0xfffffffe1205c812 */ /* 0x002fc600078ec0ff */
[----:B------:R-:W-:Y:S01]  /*93c0*/  @!P2 IMAD.WIDE R18, R19, 0x4, R6 ;  /* 0x000000041312a825 */ /* 0x000fe200078e0206 */
[----:B--2---:R-:W-:-:S03]  /*93d0*/  @!P5 LOP3.LUT R3, R0, 0xfffffffe, RZ, 0xc0, !PT ;  /* 0xfffffffe0003d812 */ /* 0x004fc600078ec0ff */
[----:B------:R-:W-:-:S04]  /*93e0*/  @!P4 IMAD.WIDE R4, R5, 0x4, R6 ;  /* 0x000000040504c825 */ /* 0x000fc800078e0206 */
[----:B------:R-:W-:-:S04]  /*93f0*/  @!P5 IMAD.WIDE R2, R3, 0x4, R6 ;  /* 0x000000040302d825 */ /* 0x000fc800078e0206 */
[--C-:B------:R-:W-:Y:S01]  /*9400*/  @!P1 IMAD.WIDE R16, R17, 0x4, R6.reuse ;  /* 0x0000000411109825 */ /* 0x100fe200078e0206 */
[----:B------:R1:W-:Y:S03]  /*9410*/  @!P5 ST.E.64 [R2.64], R76 ;  /* 0x0000004c0200d985 */ /* 0x0003e6000c101b06 */
[----:B------:R-:W-:Y:S01]  /*9420*/  @!P0 IMAD.WIDE R6, R15, 0x4, R6 ;  /* 0x000000040f068825 */ /* 0x000fe200078e0206 */
[----:B------:R1:W-:Y:S04]  /*9430*/  @!P4 ST.E.64 [R4.64], R80 ;  /* 0x000000500400c985 */ /* 0x0003e8000c101b06 */
[----:B------:R1:W-:Y:S04]  /*9440*/  @!P3 ST.E.64 [R10.64], R84 ;  /* 0x000000540a00b985 */ /* 0x0003e8000c101b06 */
[----:B------:R1:W-:Y:S04]  /*9450*/  @!P2 ST.E.64 [R18.64], R88 ;  /* 0x000000581200a985 */ /* 0x0003e8000c101b06 */
[----:B------:R1:W-:Y:S04]  /*9460*/  @!P1 ST.E.64 [R16.64], R92 ;  /* 0x0000005c10009985 */ /* 0x0003e8000c101b06 */
[----:B------:R1:W-:Y:S02]  /*9470*/  @!P0 ST.E.64 [R6.64], R96 ;  /* 0x0000006006008985 */ /* 0x0003e4000c101b06 */
.L_x_1526:
[----:B----4-:R-:W-:Y:S05]  /*9480*/  BSYNC B0 ;  /* 0x0000000000007941 */ /* 0x010fea0003800000 */
.L_x_1525:
[----:B------:R-:W-:Y:S01]  /*9490*/  ISETP.NE.AND P0, PT, R8, RZ, PT ;  /* 0x000000ff0800720c */ /* 0x000fe20003f05270 */
[----:B-1----:R1:W2:Y:S04]  /*94a0*/  SHFL.IDX PT, R5, R12, 0x1, 0x1c1f ;  /* 0x003c1f000c057f89 */ /* 0x0022a800000e0000 */
[----:B------:R1:W4:Y:S08]  /*94b0*/  SHFL.IDX PT, R4, R9, 0x1, 0x1c1f ;  /* 0x003c1f0009047f89 */ /* 0x00033000000e0000 */
        /* <DEDUP_REMOVED lines=8> */
[C---:B-1-3--:R-:W-:Y:S01]  /*9540*/  IADD3 R9, R13.reuse, 0x20, RZ ;  /* 0x000000200d097810 */ /* 0x04afe20007ffe0ff */
[C---:B--2-4-:R-:W-:Y:S01]  /*9550*/  @!P1 IMAD.WIDE R10, R13.reuse, 0x4, R4 ;  /* 0x000000040d0a9825 */ /* 0x054fe200078e0204 */
        /* <DEDUP_REMOVED lines=134> */
.L_x_1524:
[----:B------:R-:W2:Y:S02]  /*9dc0*/  S2R R7, SR_TID.X ;  /* 0x0000000000077919 */ /* 0x000ea40000002100 */
[----:B--2---:R-:W-:-:S13]  /*9dd0*/  ISETP.GT.AND P0, PT, R7, 0x7f, PT ;  /* 0x0000007f0700780c */ /* 0x004fda0003f04270 */
[----:B------:R-:W-:Y:S05]  /*9de0*/  @P0 EXIT ;  /* 0x000000000000094d */ /* 0x000fea0003800000 */
[----:B------:R-:W2:Y:S01]  /*9df0*/  S2R R4, SR_CTAID.X ;  /* 0x0000000000047919 */ /* 0x000ea20000002500 */
[----:B------:R-:W-:-:S05]  /*9e00*/  MOV R3, c[0x0][0x4e8] ;  /* 0x00013a0000037a02 */ /* 0x000fca0000000f00 */
[----:B------:R-:W-:Y:S01]  /*9e10*/  IMAD R5, R3, c[0x0][0x388], RZ ;  /* 0x0000e20003057a24 */ /* 0x000fe200078e02ff */
[----:B--2---:R-:W-:-:S04]  /*9e20*/  LEA R4, R4, R7, 0x7 ;  /* 0x0000000704047211 */ /* 0x004fc800078e38ff */
[----:B------:R-:W-:-:S13]  /*9e30*/  ISETP.GE.AND P0, PT, R4, R5, PT ;  /* 0x000000050400720c */ /* 0x000fda0003f06270 */
[----:B------:R-:W-:Y:S05]  /*9e40*/  @P0 EXIT ;  /* 0x000000000000094d */ /* 0x000fea0003800000 */
[----:B------:R-:W2:Y:S01]  /*9e50*/  S2R R2, SR_CTAID.Z ;  /* 0x0000000000027919 */ /* 0x000ea20000002700 */
[----:B------:R-:W-:Y:S01]  /*9e60*/  ISETP.NE.AND P0, PT, R3, 0x1, PT ;  /* 0x000000010300780c */ /* 0x000fe20003f05270 */
[C---:B-1----:R-:W-:Y:S01]  /*9e70*/  IMAD.WIDE.U32 R8, R204.reuse, c[0x0][0x4d0], RZ ;  /* 0x00013400cc087a25 */ /* 0x042fe200078e00ff */
[----:B------:R-:W-:Y:S01]  /*9e80*/  SHF.R.S32.HI R3, RZ, 0x1f, R204 ;  /* 0x0000001fff037819 */ /* 0x000fe200000114cc */
[----:B------:R-:W1:Y:S01]  /*9e90*/  S2R R0, SR_CTAID.Y ;  /* 0x0000000000007919 */ /* 0x000e620000002600 */
[----:B------:R-:W-:Y:S02]  /*9ea0*/  IADD3 R5, -R204, RZ, RZ ;  /* 0x000000ffcc057210 */ /* 0x000fe40007ffe1ff */
[----:B------:R-:W-:Y:S01]  /*9eb0*/  MOV R10, R4 ;  /* 0x00000004000a7202 */ /* 0x000fe20000000f00 */
[----:B------:R-:W-:-:S04]  /*9ec0*/  IMAD R3, R3, c[0x0][0x4d0], RZ ;  /* 0x0001340003037a24 */ /* 0x000fc800078e02ff */
[----:B------:R-:W-:Y:S02]  /*9ed0*/  IMAD R3, R204, c[0x0][0x4d4], R3 ;  /* 0x00013500cc037a24 */ /* 0x000fe400078e0203 */
[----:B------:R-:W-:-:S03]  /*9ee0*/  @P0 IMAD.HI.U32 R7, R4, c[0x0][0x4ec], RZ ;  /* 0x00013b0004070a27 */ /* 0x000fc600078e00ff */
[----:B------:R-:W-:Y:S02]  /*9ef0*/  IADD3 R9, R9, R3, RZ ;  /* 0x0000000309097210 */ /* 0x000fe40007ffe0ff */
[----:B------:R-:W-:Y:S02]  /*9f00*/  @P0 SHF.R.U32.HI R10, RZ, c[0x0][0x4f0], R7 ;  /* 0x00013c00ff0a0a19 */ /* 0x000fe40000011607 */
[----:B--2---:R-:W-:Y:S01]  /*9f10*/  SHF.R.S32.HI R6, RZ, 0x1f, R2 ;  /* 0x0000001fff067819 */ /* 0x004fe20000011402 */
[----:B------:R-:W-:-:S04]  /*9f20*/  IMAD.WIDE.U32 R8, R2, c[0x0][0x4d8], R8 ;  /* 0x0001360002087a25 */ /* 0x000fc800078e0008 */
[----:B------:R-:W-:Y:S02]  /*9f30*/  IMAD R3, R6, c[0x0][0x4d8], RZ ;  /* 0x0001360006037a24 */ /* 0x000fe400078e02ff */
[----:B-1----:R-:W-:Y:S01]  /*9f40*/  IMAD R0, R5, c[0x0][0x550], R0 ;  /* 0x0001540005007a24 */ /* 0x002fe200078e0200 */
[----:B------:R-:W-:Y:S01]  /*9f50*/  IADD3 R5, -R10, RZ, RZ ;  /* 0x000000ff0a057210 */ /* 0x000fe20007ffe1ff */
[----:B------:R-:W-:-:S03]  /*9f60*/  IMAD R3, R2, c[0x0][0x4dc], R3 ;  /* 0x0001370002037a24 */ /* 0x000fc600078e0203 */
[----:B------:R-:W-:Y:S01]  /*9f70*/  SHF.R.S32.HI R2, RZ, 0x1f, R0 ;  /* 0x0000001fff027819 */ /* 0x000fe20000011400 */
[----:B------:R-:W-:Y:S01]  /*9f80*/  IMAD R5, R5, c[0x0][0x4e8], R4 ;  /* 0x00013a0005057a24 */ /* 0x000fe200078e0204 */
[----:B------:R-:W-:-:S03]  /*9f90*/  IADD3 R9, R3, R9, RZ ;  /* 0x0000000903097210 */ /* 0x000fc60007ffe0ff */
[----:B------:R-:W-:Y:S01]  /*9fa0*/  IMAD R3, R2, c[0x0][0x4e0], RZ ;  /* 0x0001380002037a24 */ /* 0x000fe200078e02ff */
[----:B------:R-:W-:Y:S01]  /*9fb0*/  SHF.R.S32.HI R2, RZ, 0x1f, R5 ;  /* 0x0000001fff027819 */ /* 0x000fe20000011405 */
[----:B------:R-:W-:-:S04]  /*9fc0*/  IMAD.WIDE.U32 R8, R0, c[0x0][0x4e0], R8 ;  /* 0x0001380000087a25 */ /* 0x000fc800078e0008 */
[----:B------:R-:W-:Y:S01]  /*9fd0*/  IMAD R3, R0, c[0x0][0x4e4], R3 ;  /* 0x0001390000037a24 */ /* 0x000fe200078e0203 */
[----:B------:R-:W-:Y:S01]  /*9fe0*/  SHF.R.S32.HI R0, RZ, 0x1f, R10 ;  /* 0x0000001fff007819 */ /* 0x000fe2000001140a */
[----:B------:R-:W-:Y:S01]  /*9ff0*/  IMAD R2, R2, c[0x0][0x4c8], RZ ;  /* 0x0001320002027a24 */ /* 0x000fe200078e02ff */
[----:B------:R-:W-:-:S03]  /*a000*/  IADD3 R10, P0, R10, R8, RZ ;  /* 0x000000080a0a7210 */ /* 0x000fc60007f1e0ff */
[----:B------:R-:W-:Y:S01]  /*a010*/  IMAD R2, R5, c[0x0][0x4cc], R2 ;  /* 0x0001330005027a24 */ /* 0x000fe200078e0202 */
[----:B------:R-:W-:-:S05]  /*a020*/  IADD3.X R11, R0, R9, R3, P0, !PT ;  /* 0x00000009000b7210 */ /* 0x000fca00007fe403 */
[----:B------:R-:W-:Y:S01]  /*a030*/  IMAD.WIDE.U32 R10, R5, c[0x0][0x4c8], R10 ;  /* 0x00013200050a7a25 */ /* 0x000fe200078e000a */
[----:B------:R-:W-:-:S04]  /*a040*/  MOV R5, 0xff800000 ;  /* 0xff80000000057802 */ /* 0x000fc80000000f00 */
[----:B------:R-:W-:Y:S02]  /*a050*/  IADD3 R3, R11, R2, RZ ;  /* 0x000000020b037210 */ /* 0x000fe40007ffe0ff */
[----:B------:R-:W-:-:S04]  /*a060*/  LEA R2, P0, R10, c[0x0][0x4a8], 0x2 ;  /* 0x00012a000a027a11 */ /* 0x000fc800078010ff */
[----:B------:R-:W-:-:S05]  /*a070*/  LEA.HI.X R3, R10, c[0x0][0x4ac], R3, 0x2, P0 ;  /* 0x00012b000a037a11 */ /* 0x000fca00000f1403 */
[----:B------:R-:W-:Y:S01]  /*a080*/  STG.E [R2.64], R5 ;  /* 0x0000000502007986 */ /* 0x000fe2000c101906 */
[----:B------:R-:W-:Y:S05]  /*a090*/  EXIT ;  /* 0x000000000000794d */ /* 0x000fea0003800000 */
.L_x_1527:
        /* <DEDUP_REMOVED lines=14> */
.L_x_6205:


//--------------------- .text._ZN7cutlass13device_kernelIN5flash19enable_sm80_to_sm89INS1_16FlashAttnFwdSm80INS1_25CollectiveMainloopFwdSm80ILi8ELi2ELb0EN4cute5tupleIJNS5_1CILi128EEENS7_ILi64EEENS7_ILi192EEEEEELi192ENS_6half_tEfNS_4arch4Sm80ELb0ELb0ELb1ELb1ELb1ELb0ELb1ELb1EEENS1_21CollectiveEpilogueFwdINS6_IJS8_SA_S9_EEENS6_IJNS7_ILi1EEESI_SI_EEESC_SE_Li256ELb1ELb1ELb1ELb0EEENS1_36VarlenDynamicPersistentTileSchedulerILi128ELi64ELi256ELi256ELb1ELb1ELb0ELb0ELb1ELb1EEEEEEEEEvNT_6ParamsE --------------------------
	.section	.text._ZN7cutlass13device_kernelIN5flash19enable_sm80_to_sm89INS1_16FlashAttnFwdSm80INS1_25CollectiveMainloopFwdSm80ILi8ELi2ELb0EN4cute5tupleIJNS5_1CILi128EEENS7_ILi64EEENS7_ILi192EEEEEELi192ENS_6half_tEfNS_4arch4Sm80ELb0ELb0ELb1ELb1ELb1ELb0ELb1ELb1EEENS1_21CollectiveEpilogueFwdINS6_IJS8_SA_S9_EEENS6_IJNS7_ILi1EEESI_SI_EEESC_SE_Li256ELb1ELb1ELb1ELb0EEENS1_36VarlenDynamicPersistentTileSchedulerILi128ELi64ELi256ELi256ELb1ELb1ELb0ELb0ELb1ELb1EEEEEEEEEvNT_6ParamsE,"ax",@progbits
	.sectioninfo	@"SHI_REGISTERS=255"
	.align	128
.text._ZN7cutlass13device_kernelIN5flash19enable_sm80_to_sm89INS1_16FlashAttnFwdSm80INS1_25CollectiveMainloopFwdSm80ILi8ELi2ELb0EN4cute5tupleIJNS5_1CILi128EEENS7_ILi64EEENS7_ILi192EEEEEELi192ENS_6half_tEfNS_4arch4Sm80ELb0ELb0ELb1ELb1ELb1ELb0ELb1ELb1EEENS1_21CollectiveEpilogueFwdINS6_IJS8_SA_S9_EEENS6_IJNS7_ILi1EEESI_SI_EEESC_SE_Li256ELb1ELb1ELb1ELb0EEENS1_36VarlenDynamicPersistentTileSchedulerILi128ELi64ELi256ELi256ELb1ELb1ELb0ELb0ELb1ELb1EEEEEEEEEvNT_6ParamsE:
        .type           _ZN7cutlass13device_kernelIN5flash19enable_sm80_to_sm89INS1_16FlashAttnFwdSm80INS1_25CollectiveMainloopFwdSm80ILi8ELi2ELb0EN4cute5tupleIJNS5_1CILi128EEENS7_ILi64EEENS7_ILi192EEEEEELi192ENS_6half_tEfNS_4arch4Sm80ELb0ELb0ELb1ELb1ELb1ELb0ELb1ELb1EEENS1_21CollectiveEpilogueFwdINS6_IJS8_SA_S9_EEENS6_IJNS7_ILi1EEESI_SI_EEESC_SE_Li256ELb1ELb1ELb1ELb0EEENS1_36VarlenDynamicPersistentTileSchedulerILi128ELi64ELi256ELi256ELb1ELb1ELb0ELb0ELb1ELb1EEEEEEEEEvNT_6ParamsE,@function
        .size           _ZN7cutlass13device_kernelIN5flash19enable_sm80_to_sm89INS1_16FlashAttnFwdSm80INS1_25CollectiveMainloopFwdSm80ILi8ELi2ELb0EN4cute5tupleIJNS5_1CILi128EEENS7_ILi64EEENS7_ILi192EEEEEELi192ENS_6half_tEfNS_4arch4Sm80ELb0ELb0ELb1ELb1ELb1ELb0ELb1ELb1EEENS1_21CollectiveEpilogueFwdINS6_IJS8_SA_S9_EEENS6_IJNS7_ILi1EEESI_SI_EEESC_SE_Li256ELb1ELb1ELb1ELb0EEENS1_36VarlenDynamicPersistentTileSchedulerILi128ELi64ELi256ELi256ELb1ELb1ELb0ELb0ELb1ELb1EEEEEEEEEvNT_6ParamsE,(.L_x_6206 - _ZN7cutlass13device_kernelIN5flash19enable_sm80_to_sm89INS1_16FlashAttnFwdSm80INS1_25CollectiveMainloopFwdSm80ILi8ELi2ELb0EN4cute5tupleIJNS5_1CILi128EEENS7_ILi64EEENS7_ILi192EEEEEELi192ENS_6half_tEfNS_4arch4Sm80ELb0ELb0ELb1ELb1ELb1ELb0ELb1ELb1EEENS1_21CollectiveEpilogueFwdINS6_IJS8_SA_S9_EEENS6_IJNS7_ILi1EEESI_SI_EEESC_SE_Li256ELb1ELb1ELb1ELb0EEENS1_36VarlenDynamicPersistentTileSchedulerILi128ELi64ELi256ELi256ELb1ELb1ELb0ELb0ELb1ELb1EEEEEEEEEvNT_6ParamsE)
        .other          _ZN7cutlass13device_kernelIN5flash19enable_sm80_to_sm89INS1_16FlashAttnFwdSm80INS1_25CollectiveMainloopFwdSm80ILi8ELi2ELb0EN4cute5tupleIJNS5_1CILi128EEENS7_ILi64EEENS7_ILi192EEEEEELi192ENS_6half_tEfNS_4arch4Sm80ELb0ELb0ELb1ELb1ELb1ELb0ELb1ELb1EEENS1_21CollectiveEpilogueFwdINS6_IJS8_SA_S9_EEENS6_IJNS7_ILi1EEESI_SI_EEESC_SE_Li256ELb1ELb1ELb1ELb0EEENS1_36VarlenDynamicPersistentTileSchedulerILi128ELi64ELi256ELi256ELb1ELb1ELb0ELb0ELb1ELb1EEEEEEEEEvNT_6ParamsE,@"STO_CUDA_ENTRY STV_DEFAULT"
_ZN7cutlass13device_kernelIN5flash19enable_sm80_to_sm89INS1_16FlashAttnFwdSm80INS1_25CollectiveMainloopFwdSm80ILi8ELi2ELb0EN4cute5tupleIJNS5_1CILi128EEENS7_ILi64EEENS7_ILi192EEEEEELi192ENS_6half_tEfNS_4arch4Sm80ELb0ELb0ELb1ELb1ELb1ELb0ELb1ELb1EEENS1_21CollectiveEpilogueFwdINS6_IJS8_SA_S9_EEENS6_IJNS7_ILi1EEESI_SI_EEESC_SE_Li256ELb1ELb1ELb1ELb0EEENS1_36VarlenDynamicPersistentTileSchedulerILi128ELi64ELi256ELi256ELb1ELb1ELb0ELb0ELb1ELb1EEEEEEEEEvNT_6ParamsE:
        /* <DEDUP_REMOVED lines=52> */
.L_x_1533:
        /* <DEDUP_REMOVED lines=17> */
.L_x_1642:
        /* <DEDUP_REMOVED lines=16> */
.L_x_1643:
[----:B---3--:R-:W-:-:S05]  /*0550*/  IMAD R0, R0, c[0x0][0x538], RZ ;  /* 0x00014e0000007a24 */ /* 0x008fca00078e02ff */
[----:B------:R-:W-:-:S04]  /*0560*/  IADD3 R6, R0, R6, RZ ;  /* 0x0000000600067210 */ /* 0x000fc80007ffe0ff */
[----:B------:R-:W-:-:S13]  /*0570*/  ISETP.GT.AND P0, PT, R6, UR4, PT ;  /* 0x0000000406007c0c */ /* 0x000fda000bf04270 */
[----:B-12---:R-:W-:Y:S05]  /*0580*/  @!P0 BRA `(.L_x_1533) ;  /* 0xfffffdb000008947 */ /* 0x006fea000383ffff */
.L_x_1529:
[----:B--2---:R-:W-:-:S05]  /*0590*/  IADD3 R200, -R0, R6, RZ ;  /* 0x0000000600c87210 */ /* 0x004fca0007ffe1ff */
[----:B------:R-:W-:-:S05]  /*05a0*/  IMAD R0, R4, c[0x0][0x538], R200 ;  /* 0x00014e0004007a24 */ /* 0x000fca00078e02c8 */
[----:B------:R-:W-:Y:S01]  /*05b0*/  ISETP.GT.AND P0, PT, R0, UR4, PT ;  /* 0x0000000400007c0c */ /* 0x000fe2000bf04270 */
[----:B------:R-:W-:-:S12]  /*05c0*/  BRA.DIV ~URZ, `(.L_x_1534) ;  /* 0x0000d9127f007947 */ /* 0x000fd8000b800000 */
[----:B------:R-:W-:-:S04]  /*05d0*/  VOTE.ANY R0, PT, !P0 ;  /* 0x0000000000007806 */ /* 0x000fc800040e0100 */
.L_x_1644:
[----:B------:R1:W2:Y:S01]  /*05e0*/  POPC R203, R0 ;  /* 0x0000000000cb7309 */ /* 0x0002a20000000000 */
[----:B------:R-:W-:Y:S05]  /*05f0*/  BRA.DIV ~URZ, `(.L_x_1535) ;  /* 0x0000d9227f007947 */ /* 0x000fea000b800000 */
[----:B--2---:R2:W3:Y:S01]  /*0600*/  SHFL.IDX PT, R11, R8, R203, 0x1f ;  /* 0x00001fcb080b7589 */ /* 0x0044e200000e0000 */
[----:B------:R-:W-:-:S03]  /*0610*/  MOV R5, RZ ;  /* 0x000000ff00057202 */ /* 0x000fc60000000f00 */
[----:B------:R2:W4:Y:S04]  /*0620*/  SHFL.IDX PT, R10, R7, R203, 0x1f ;  /* 0x00001fcb070a7589 */ /* 0x00052800000e0000 */
.L_x_1645:
[----:B------:R-:W-:Y:S01]  /*0630*/  ISETP.NE.AND P0, PT, R0, RZ, PT ;  /* 0x000000ff0000720c */ /* 0x000fe20003f05270 */
[----:B------:R-:W-:-:S12]  /*0640*/  BSSY B0, `(.L_x_1536) ;  /* 0x0000005000007945 */ /* 0x000fd80003800000 */
[----:B------:R-:W-:Y:S05]  /*0650*/  @!P0 BRA `(.L_x_1537) ;  /* 0x0000003000008947 */ /* 0x000fea0003800000 */
[----:B------:R-:W-:Y:S01]  /*0660*/  IADD3 R30, R203, -0x1, RZ ;  /* 0xffffffffcb1e7810 */ /* 0x000fe20007ffe0ff */
[----:B------:R-:W-:Y:S05]  /*0670*/  BRA.DIV ~URZ, `(.L_x_1538) ;  /* 0x0000d9827f007947 */ /* 0x000fea000b800000 */
[----:B------:R1:W2:Y:S02]  /*0680*/  SHFL.IDX PT, R5, R4, R30, 0x1f ;  /* 0x00001f1e04057589 */ /* 0x0002a400000e0000 */
.L_x_1537:
[----:B------:R-:W-:Y:S05]  /*0690*/  BSYNC B0 ;  /* 0x0000000000007941 */ /* 0x000fea0003800000 */
.L_x_1536:
[-C--:B-1-3--:R-:W-:Y:S01]  /*06a0*/  IABS R4, R11.reuse ;  /* 0x0000000b00047213 */ /* 0x08afe20000000000 */
[----:B--2---:R-:W-:Y:S01]  /*06b0*/  IMAD R200, R5, c[0x0][0x538], R200 ;  /* 0x00014e0005c87a24 */ /* 0x004fe200078e02c8 */
[----:B----4-:R-:W-:Y:S01]  /*06c0*/  IABS R0, R10 ;  /* 0x0000000a00007213 */ /* 0x010fe20000000000 */
[----:B------:R-:W-:Y:S01]  /*06d0*/  IMAD.IADD R203, R203, 0x1, R9 ;  /* 0x00000001cbcb7824 */ /* 0x000fe200078e0209 */
[----:B------:R-:W1:Y:S02]  /*06e0*/  I2F.RP R2, R4 ;  /* 0x0000000400027306 */ /* 0x000e640000209400 */
[----:B------:R-:W-:Y:S01]  /*06f0*/  IADD3 R201, -R200, UR4, RZ ;  /* 0x00000004c8c97c10 */ /* 0x000fe2000fffe1ff */
[----:B------:R-:W-:Y:S01]  /*0700*/  IMAD.MOV.U32 R6, RZ, RZ, R0 ;  /* 0x000000ffff067224 */ /* 0x000fe200078e0000 */
[----:B------:R-:W-:Y:S02]  /*0710*/  IABS R0, R11 ;  /* 0x0000000b00007213 */ /* 0x000fe40000000000 */
[----:B------:R-:W-:-:S02]  /*0720*/  IABS R7, R201 ;  /* 0x000000c900077213 */ /* 0x000fc40000000000 */
[----:B------:R-:W-:Y:S08]  /*0730*/  I2F.RP R8, R6 ;  /* 0x0000000600087306 */ /* 0x000ff00000209400 */
[----:B-1----:R-:W1:Y:S02]  /*0740*/  MUFU.RCP R2, R2 ;  /* 0x0000000200027308 */ /* 0x002e640000001000 */
[----:B-1----:R-:W-:-:S06]  /*0750*/  IADD3 R2, R2, 0xffffffe, RZ ;  /* 0x0ffffffe02027810 */ /* 0x002fcc0007ffe0ff */
[----:B------:R-:W1:Y:S02]  /*0760*/  F2I.FTZ.U32.TRUNC.NTZ R3, R2 ;  /* 0x0000000200037305 */ /* 0x000e64000021f000 */
[----:B-1----:R-:W-:-:S04]  /*0770*/  IMAD.MOV R2, RZ, RZ, -R3 ;  /* 0x000000ffff027224 */ /* 0x002fc800078e0a03 */
[----:B------:R-:W-:Y:S02]  /*0780*/  IMAD R5, R2, R4, RZ ;  /* 0x0000000402057224 */ /* 0x000fe400078e02ff */
[----:B------:R-:W-:-:S04]  /*0790*/  IMAD.MOV.U32 R2, RZ, RZ, RZ ;  /* 0x000000ffff027224 */ /* 0x000fc800078e00ff */
[----:B------:R-:W-:-:S04]  /*07a0*/  IMAD.HI.U32 R5, R3, R5, R2 ;  /* 0x0000000503057227 */ /* 0x000fc800078e0002 */
[----:B------:R-:W-:Y:S01]  /*07b0*/  IMAD.MOV R2, RZ, RZ, -R0 ;  /* 0x000000ffff027224 */ /* 0x000fe200078e0a00 */
[----:B------:R-:W-:-:S03]  /*07c0*/  MOV R0, R7 ;  /* 0x0000000700007202 */ /* 0x000fc60000000f00 */
[----:B------:R-:W-:Y:S02]  /*07d0*/  IMAD.MOV.U32 R3, RZ, RZ, R2 ;  /* 0x000000ffff037224 */ /* 0x000fe400078e0002 */
        /* <DEDUP_REMOVED lines=45> */
.L_x_1530:
[----:B--2---:R-:W-:Y:S01]  /*0ab0*/  IMAD.MOV.U32 R201, RZ, RZ, RZ ;  /* 0x000000ffffc97224 */ /* 0x004fe200078e00ff */
[----:B------:R-:W-:Y:S01]  /*0ac0*/  MOV R202, RZ ;  /* 0x000000ff00ca7202 */ /* 0x000fe20000000f00 */
[----:B------:R-:W-:Y:S01]  /*0ad0*/  IMAD.U32 R200, RZ, RZ, UR4 ;  /* 0x00000004ffc87e24 */ /* 0x000fe2000f8e00ff */
[----:B------:R-:W-:Y:S02]  /*0ae0*/  MOV R203, c[0x0][0x53c] ;  /* 0x00014f0000cb7a02 */ /* 0x000fe40000000f00 */
.L_x_1539:
[----:B------:R-:W-:Y:S01]  /*0af0*/  ISETP.NE.AND P0, PT, R12, RZ, PT ;  /* 0x000000ff0c00720c */ /* 0x000fe20003f05270 */
[----:B------:R-:W-:-:S12]  /*0b00*/  WARPSYNC 0xffffffff ;  /* 0xffffffff00007948 */ /* 0x000fd80003800000 */
[----:B------:R1:W-:Y:S04]  /*0b10*/  @!P0 STS.128 [0x24100], R200 ;  /* 0x024100c8ff008388 */ /* 0x0003e80000000c00 */
[----:B------:R-:W-:Y:S06]  /*0b20*/  BAR.ARV 0x5, 0x100 ;  /* 0x0144000000007b1d */ /* 0x000fec0000002000 */
.L_x_1528:
[----:B-12---:R-:W-:-:S13]  /*0b30*/  ISETP.GE.AND P0, PT, R203, c[0x0][0x53c], PT ;  /* 0x00014f00cb007a0c */ /* 0x006fda0003f06270 */
[----:B------:R-:W-:Y:S05]  /*0b40*/  @P0 EXIT ;  /* 0x000000000000094d */ /* 0x000fea0003800000 */
[----:B------:R-:W-:Y:S01]  /*0b50*/  SHF.R.S32.HI R9, RZ, 0x1f, R172 ;  /* 0x0000001fff097819 */ /* 0x000fe200000114ac */
[----:B------:R-:W-:Y:S02]  /*0b60*/  ULDC UR5, c[0x0][0x2ac] ;  /* 0x0000ab0000057ab9 */ /* 0x000fe40000000800 */
[----:B------:R-:W-:Y:S01]  /*0b70*/  ULDC UR4, c[0x0][0x1d0] ;  /* 0x0000740000047ab9 */ /* 0x000fe20000000800 */
[CC--:B------:R-:W-:Y:S01]  /*0b80*/  LEA.HI R2, R9.reuse, R172.reuse, RZ, 0x4 ;  /* 0x000000ac09027211 */ /* 0x0c0fe200078f20ff */
[----:B------:R-:W-:Y:S01]  /*0b90*/  UIMAD UR5, UR5, UR4, URZ ;  /* 0x00000004050572a4 */ /* 0x000fe2000f8e023f */
[----:B------:R-:W-:Y:S02]  /*0ba0*/  LEA.HI R13, R9, R172, RZ, 0x2 ;  /* 0x000000ac090d7211 */ /* 0x000fe400078f10ff */
[----:B------:R-:W-:Y:S02]  /*0bb0*/  SHF.R.S32.HI R3, RZ, 0x4, R2 ;  /* 0x00000004ff037819 */ /* 0x000fe40000011402 */
[----:B------:R-:W-:-:S02]  /*0bc0*/  SHF.R.S32.HI R7, RZ, 0x2, R13 ;  /* 0x00000002ff077819 */ /* 0x000fc4000001140d */
[C---:B------:R-:W-:Y:S02]  /*0bd0*/  LEA.HI R0, R2.reuse, R3, RZ, 0x1 ;  /* 0x0000000302007211 */ /* 0x040fe400078f08ff */
[----:B------:R-:W-:Y:S02]  /*0be0*/  LOP3.LUT R2, R2, 0xfffffff0, RZ, 0xc0, !PT ;  /* 0xfffffff002027812 */ /* 0x000fe400078ec0ff */
[----:B------:R-:W-:Y:S02]  /*0bf0*/  LOP3.LUT R0, R0, 0xfffffffe, RZ, 0xc0, !PT ;  /* 0xfffffffe00007812 */ /* 0x000fe400078ec0ff */
[CC--:B------:R-:W-:Y:S01]  /*0c00*/  LEA.HI R8, R9.reuse, R172.reuse, RZ, 0x3 ;  /* 0x000000ac09087211 */ /* 0x0c0fe200078f18ff */
[----:B------:R-:W-:Y:S01]  /*0c10*/  IMAD.IADD R2, R172, 0x1, -R2 ;  /* 0x00000001ac027824 */ /* 0x000fe200078e0a02 */
[----:B------:R-:W-:Y:S01]  /*0c20*/  LEA.HI R6, R9, R172, RZ, 0x5 ;  /* 0x000000ac09067211 */ /* 0x000fe200078f28ff */
[----:B------:R-:W-:Y:S01]  /*0c30*/  IMAD.IADD R14, R3, 0x1, -R0 ;  /* 0x00000001030e7824 */ /* 0x000fe200078e0a00 */
[----:B------:R-:W-:-:S02]  /*0c40*/  SHF.R.S32.HI R3, RZ, 0x1f, R13 ;  /* 0x0000001fff037819 */ /* 0x000fc4000001140d */
[----:B------:R-:W-:Y:S02]  /*0c50*/  SHF.R.S32.HI R206, RZ, 0x3, R8 ;  /* 0x00000003ffce7819 */ /* 0x000fe40000011408 */
[----:B------:R-:W-:Y:S02]  /*0c60*/  LEA.HI R3, R3, R7, RZ, 0x3 ;  /* 0x0000000703037211 */ /* 0x000fe400078f18ff */
[----:B------:R-:W-:Y:S01]  /*0c70*/  SHF.R.S32.HI R10, RZ, 0x1f, R2 ;  /* 0x0000001fff0a7819 */ /* 0x000fe20000011402 */
[----:B------:R-:W-:Y:S01]  /*0c80*/  IMAD.SHL.U32 R4, R206, 0x40, RZ ;  /* 0x00000040ce047824 */ /* 0x000fe200078e00ff */
[----:B------:R-:W-:Y:S02]  /*0c90*/  LOP3.LUT R0, R8, 0xfffffff8, RZ, 0xc0, !PT ;  /* 0xfffffff808007812 */ /* 0x000fe400078ec0ff */
[----:B------:R-:W-:Y:S02]  /*0ca0*/  LOP3.LUT R3, R3, 0xfffffff8, RZ, 0xc0, !PT ;  /* 0xfffffff803037812 */ /* 0x000fe400078ec0ff */
[----:B------:R-:W-:Y:S01]  /*0cb0*/  LEA.HI R10, R10, R2, RZ, 0x3 ;  /* 0x000000020a0a7211 */ /* 0x000fe200078f18ff */
[----:B------:R-:W-:Y:S01]  /*0cc0*/  IMAD.IADD R162, R172, 0x1, -R0 ;  /* 0x00000001aca27824 */ /* 0x000fe200078e0a00 */
[----:B------:R-:W-:Y:S01]  /*0cd0*/  LOP3.LUT R0, R4, 0x1c0, RZ, 0xc0, !PT ;  /* 0x000001c004007812 */ /* 0x000fe200078ec0ff */
[----:B------:R-:W-:Y:S01]  /*0ce0*/  IMAD.IADD R7, R7, 0x1, -R3 ;  /* 0x0000000107077824 */ /* 0x000fe200078e0a03 */
[----:B------:R-:W-:Y:S01]  /*0cf0*/  LOP3.LUT R3, R10, 0xfffffff8, RZ, 0xc0, !PT ;  /* 0xfffffff80a037812 */ /* 0x000fe200078ec0ff */
[C---:B------:R-:W-:Y:S01]  /*0d00*/  IMAD.SHL.U32 R177, R162.reuse, 0x8, RZ ;  /* 0x00000008a2b17824 */ /* 0x040fe200078e00ff */
[----:B------:R-:W-:Y:S01]  /*0d10*/  SHF.R.U32.HI R4, RZ, 0x3, R0 ;  /* 0x00000003ff047819 */ /* 0x000fe20000011600 */
[----:B------:R-:W-:Y:S01]  /*0d20*/  IMAD R189, R162, 0x20, R206 ;  /* 0x00000020a2bd7824 */ /* 0x000fe200078e02ce */
[----:B------:R-:W-:Y:S01]  /*0d30*/  LOP3.LUT R5, R7, 0x1, RZ, 0xc0, !PT ;  /* 0x0000000107057812 */ /* 0x000fe200078ec0ff */
[----:B------:R-:W-:Y:S01]  /*0d40*/  IMAD.IADD R2, R2, 0x1, -R3 ;  /* 0x0000000102027824 */ /* 0x000fe200078e0a03 */
[----:B------:R-:W-:-:S02]  /*0d50*/  LOP3.LUT R3, R6, 0xffffffe0, RZ, 0xc0, !PT ;  /* 0xffffffe006037812 */ /* 0x000fc400078ec0ff */
[----:B------:R-:W-:Y:S02]  /*0d60*/  LOP3.LUT R0, R0, 0x38, R177, 0xf8, !PT ;  /* 0x0000003800007812 */ /* 0x000fe400078ef8b1 */
[----:B------:R-:W-:Y:S01]  /*0d70*/  ISETP.NE.U32.AND P3, PT, R5, 0x1, PT ;  /* 0x000000010500780c */ /* 0x000fe20003f65070 */
[----:B------:R-:W-:Y:S01]  /*0d80*/  IMAD.IADD R16, R172, 0x1, -R3 ;  /* 0x00000001ac107824 */ /* 0x000fe200078e0a03 */
[----:B------:R-:W-:Y:S01]  /*0d90*/  LOP3.LUT R11, R0, R4, RZ, 0x3c, !PT ;  /* 0x00000004000b7212 */ /* 0x000fe200078e3cff */
[----:B------:R-:W-:Y:S01]  /*0da0*/  IMAD.SHL.U32 R3, R162, 0x40, RZ ;  /* 0x00000040a2037824 */ /* 0x000fe200078e00ff */
[--C-:B------:R-:W-:Y:S02]  /*0db0*/  SHF.R.S32.HI R0, RZ, 0x5, R6.reuse ;  /* 0x00000005ff007819 */ /* 0x100fe40000011406 */
[----:B------:R-:W-:Y:S02]  /*0dc0*/  SHF.R.S32.HI R4, RZ, 0x1f, R6 ;  /* 0x0000001fff047819 */ /* 0x000fe40000011406 */
[----:B------:R-:W-:-:S02]  /*0dd0*/  LOP3.LUT R3, R3, 0x1c0, RZ, 0xc0, !PT ;  /* 0x000001c003037812 */ /* 0x000fc400078ec0ff */
[----:B------:R-:W-:Y:S02]  /*0de0*/  LEA.HI R4, R4, R0, RZ, 0x3 ;  /* 0x0000000004047211 */ /* 0x000fe400078f18ff */
[----:B------:R-:W-:Y:S02]  /*0df0*/  SHF.R.S32.HI R12, RZ, 0x1f, R16 ;  /* 0x0000001fff0c7819 */ /* 0x000fe40000011410 */
[----:B------:R-:W-:Y:S02]  /*0e00*/  LOP3.LUT R4, R4, 0xffffff8, RZ, 0xc0, !PT ;  /* 0x0ffffff804047812 */ /* 0x000fe400078ec0ff */
[----:B------:R-:W-:Y:S02]  /*0e10*/  LOP3.LUT R8, R3, 0x8, R8, 0xf8, !PT ;  /* 0x0000000803087812 */ /* 0x000fe400078ef808 */
[----:B------:R-:W-:Y:S01]  /*0e20*/  SHF.R.U32.HI R6, RZ, 0x3, R3 ;  /* 0x00000003ff067819 */ /* 0x000fe20000011603 */
[----:B------:R-:W-:Y:S01]  /*0e30*/  IMAD.IADD R5, R0, 0x1, -R4 ;  /* 0x0000000100057824 */ /* 0x000fe200078e0a04 */
[----:B------:R-:W-:-:S02]  /*0e40*/  LEA.HI R12, R12, R16, RZ, 0x2 ;  /* 0x000000100c0c7211 */ /* 0x000fc400078f10ff */
[----:B------:R-:W-:Y:S02]  /*0e50*/  LOP3.LUT R3, R13, 0xfffffffc, RZ, 0xc0, !PT ;  /* 0xfffffffc0d037812 */ /* 0x000fe400078ec0ff */
[----:B------:R-:W-:Y:S02]  /*0e60*/  SHF.R.S32.HI R4, RZ, 0x2, R12 ;  /* 0x00000002ff047819 */ /* 0x000fe4000001140c */
[----:B------:R-:W-:Y:S01]  /*0e70*/  LOP3.LUT R13, R8, R6, RZ, 0x3c, !PT ;  /* 0x00000006080d7212 */ /* 0x000fe200078e3cff */
[----:B------:R-:W-:Y:S01]  /*0e80*/  IMAD.IADD R3, R172, 0x1, -R3 ;  /* 0x00000001ac037824 */ /* 0x000fe200078e0a03 */
[----:B------:R-:W-:Y:S01]  /*0e90*/  LOP3.LUT P0, RZ, R2, 0x2, RZ, 0xc0, !PT ;  /* 0x0000000202ff7812 */ /* 0x000fe2000780c0ff */
[----:B------:R-:W-:Y:S01]  /*0ea0*/  IMAD.SHL.U32 R8, R0, 0x400, RZ ;  /* 0x0000040000087824 */ /* 0x000fe200078e00ff */
[C---:B------:R-:W-:Y:S01]  /*0eb0*/  LOP3.LUT P4, RZ, R2.reuse, 0x4, RZ, 0xc0, !PT ;  /* 0x0000000402ff7812 */ /* 0x040fe2000788c0ff */
[----:B------:R-:W-:Y:S01]  /*0ec0*/  IMAD.SHL.U32 R0, R2, 0x40, RZ ;  /* 0x0000004002007824 */ /* 0x000fe200078e00ff */
[----:B------:R-:W-:Y:S01]  /*0ed0*/  LEA.HI R9, R9, R172, RZ, 0x6 ;  /* 0x000000ac09097211 */ /* 0x000fe200078f30ff */
[----:B------:R-:W-:Y:S01]  /*0ee0*/  IMAD R15, R5, 0x10, R4 ;  /* 0x00000010050f7824 */ /* 0x000fe200078e0204 */
[----:B------:R-:W-:Y:S01]  /*0ef0*/  LEA.HI R4, R3, R3, RZ, 0x1 ;  /* 0x0000000303047211 */ /* 0x000fe200078f08ff */
[----:B------:R-:W-:Y:S01]  /*0f00*/  IMAD.SHL.U32 R5, R7, 0x40, RZ ;  /* 0x0000004007057824 */ /* 0x000fe200078e00ff */
[----:B------:R-:W-:Y:S01]  /*0f10*/  LOP3.LUT R0, R0, 0x1c0, RZ, 0xc0, !PT ;  /* 0x000001c000007812 */ /* 0x000fe200078ec0ff */
[----:B------:R-:W-:Y:S01]  /*0f20*/  IMAD.SHL.U32 R6, R14, 0x8, RZ ;  /* 0x000000080e067824 */ /* 0x000fe200078e00ff */
[----:B------:R-:W-:Y:S01]  /*0f30*/  LOP3.LUT R2, R4, 0x1ffffffe, RZ, 0xc0, !PT ;  /* 0x1ffffffe04027812 */ /* 0x000fe200078ec0ff */
[----:B------:R-:W-:Y:S01]  /*0f40*/  IMAD.SHL.U32 R9, R9, 0x8, RZ ;  /* 0x0000000809097824 */ /* 0x000fe200078e00ff */
[----:B------:R-:W-:Y:S01]  /*0f50*/  R2P PR, R7, 0x6 ;  /* 0x0000000607007804 */ /* 0x000fe20000000000 */
[----:B------:R-:W-:Y:S01]  /*0f60*/  IMAD.SHL.U32 R7, R10, 0x40, RZ ;  /* 0x000000400a077824 */ /* 0x000fe200078e00ff */
[----:B------:R-:W-:Y:S01]  /*0f70*/  LOP3.LUT R4, R5, 0x1c0, RZ, 0xc0, !PT ;  /* 0x000001c005047812 */ /* 0x000fe200078ec0ff */
[C---:B------:R-:W-:Y:S01]  /*0f80*/  IMAD.IADD R10, R3.reuse, 0x1, -R2 ;  /* 0x00000001030a7824 */ /* 0x040fe200078e0a02 */
[----:B------:R-:W-:Y:S01]  /*0f90*/  LOP3.LUT R6, R0, 0x8, R6, 0xf8, !PT ;  /* 0x0000000800067812 */ /* 0x000fe200078ef806 */
[----:B------:R-:W-:Y:S01]  /*0fa0*/  IMAD R5, R3, 0x2, R8 ;  /* 0x0000000203057824 */ /* 0x000fe200078e0208 */
[----:B------:R-:W-:Y:S01]  /*0fb0*/  SHF.R.U32.HI R0, RZ, 0x3, R0 ;  /* 0x00000003ff007819 */ /* 0x000fe20000011600 */
[----:B------:R-:W-:Y:S01]  /*0fc0*/  STL [R1+0x8], R15 ;  /* 0x0000080f01007387 */ /* 0x000fe20000100800 */
[----:B------:R-:W-:-:S02]  /*0fd0*/  LEA.HI R2, R4, R4, RZ, 0x1d ;  /* 0x0000000404027211 */ /* 0x000fc400078fe8ff */
[----:B------:R-:W-:Y:S01]  /*0fe0*/  LOP3.LUT R3, R6, R0, RZ, 0x3c, !PT ;  /* 0x0000000006037212 */ /* 0x000fe200078e3cff */
[----:B------:R-:W-:Y:S01]  /*0ff0*/  IMAD R0, R14, 0x200, R13 ;  /* 0x000002000e007824 */ /* 0x000fe200078e020d */
[----:B------:R-:W-:Y:S02]  /*1000*/  LOP3.LUT R4, R7, 0xfffffe00, RZ, 0xc0, !PT ;  /* 0xfffffe0007047812 */ /* 0x000fe400078ec0ff */
[----:B------:R-:W-:Y:S01]  /*1010*/  LOP3.LUT R11, R11, 0x7ffffe00, R9, 0xf8, !PT ;  /* 0x7ffffe000b0b7812 */ /* 0x000fe200078ef809 */
[----:B------:R-:W-:Y:S01]  /*1020*/  IMAD.IADD R9, R5, 0x1, R2 ;  /* 0x0000000105097824 */ /* 0x000fe200078e0202 */
[CC--:B------:R-:W-:Y:S01]  /*1030*/  IADD3 R2, R3.reuse, R4.reuse, R8 ;  /* 0x0000000403027210 */ /* 0x0c0fe20007ffe008 */
[----:B------:R-:W-:Y:S01]  /*1040*/  IMAD.MOV.U32 R8, RZ, RZ, 0x40 ;  /* 0x00000040ff087424 */ /* 0x000fe200078e00ff */
[----:B------:R-:W-:Y:S01]  /*1050*/  LOP3.LUT R3, R3, R4, RZ, 0xfc, !PT ;  /* 0x0000000403037212 */ /* 0x000fe200078efcff */
[----:B------:R-:W-:Y:S01]  /*1060*/  IMAD.MOV.U32 R4, RZ, RZ, 0x20 ;  /* 0x00000020ff047424 */ /* 0x000fe200078e00ff */
[----:B------:R-:W-:Y:S01]  /*1070*/  LOP3.LUT R5, R12, 0x7ffffffc, RZ, 0xc0, !PT ;  /* 0x7ffffffc0c057812 */ /* 0x000fe200078ec0ff */
[----:B------:R-:W-:Y:S01]  /*1080*/  IMAD.SHL.U32 R188, R11, 0x2, RZ ;  /* 0x000000020bbc7824 */ /* 0x000fe200078e00ff */
[----:B------:R-:W-:-:S02]  /*1090*/  LEA R163, R2, 0x18100, 0x1 ;  /* 0x0001810002a37811 */ /* 0x000fc400078e08ff */
[----:B------:R-:W-:Y:S02]  /*10a0*/  SEL R168, R4, 0xffffffe0, !P0 ;  /* 0xffffffe004a87807 */ /* 0x000fe40004000000 */
[----:B------:R-:W-:Y:S02]  /*10b0*/  LEA R170, R3, 0x100, 0x1 ;  /* 0x0000010003aa7811 */ /* 0x000fe400078e08ff */
[----:B------:R-:W-:Y:S01]  /*10c0*/  SHF.R.S32.HI R7, RZ, 0x1f, R177 ;  /* 0x0000001fff077819 */ /* 0x000fe200000114b1 */
[----:B------:R-:W-:Y:S01]  /*10d0*/  IMAD.IADD R7, R16, 0x1, -R5 ;  /* 0x0000000110077824 */ /* 0x000fe200078e0a05 */
[----:B------:R-:W-:Y:S01]  /*10e0*/  LEA R169, R0, 0xc100, 0x1 ;  /* 0x0000c10000a97811 */ /* 0x000fe200078e08ff */
[----:B------:R-:W-:Y:S01]  /*10f0*/  IMAD.IADD R164, R163, 0x1, R168 ;  /* 0x00000001a3a47824 */ /* 0x000fe200078e02a8 */
[----:B------:R-:W-:Y:S01]  /*1100*/  SEL R0, R8, 0xffffffc0, !P4 ;  /* 0xffffffc008007807 */ /* 0x000fe20006000000 */
[--C-:B------:R-:W-:Y:S01]  /*1110*/  IMAD.IADD R208, R168, 0x1, R170.reuse ;  /* 0x00000001a8d07824 */ /* 0x100fe200078e02aa */
[----:B------:R-:W-:Y:S01]  /*1120*/  IADD3 R185, R177, 0x40, RZ ;  /* 0x00000040b1b97810 */ /* 0x000fe20007ffe0ff */
[----:B------:R-:W-:Y:S01]  /*1130*/  IMAD.SHL.U32 R220, R7, 0x2, RZ ;  /* 0x0000000207dc7824 */ /* 0x000fe200078e00ff */
[----:B------:R-:W-:Y:S01]  /*1140*/  LEA R221, R9, 0x80, 0x1 ;  /* 0x0000008009dd7811 */ /* 0x000fe200078e08ff */
[----:B------:R-:W-:Y:S01]  /*1150*/  IMAD R7, R10, 0x8, R15 ;  /* 0x000000080a077824 */ /* 0x000fe200078e020f */
[----:B------:R-:W-:Y:S01]  /*1160*/  SHF.R.S32.HI R6, RZ, 0x1f, R185 ;  /* 0x0000001fff067819 */ /* 0x000fe200000114b9 */
[----:B------:R-:W-:Y:S01]  /*1170*/  IMAD.IADD R171, R0, 0x1, R170 ;  /* 0x0000000100ab7824 */ /* 0x000fe200078e02aa */
[----:B------:R-:W-:Y:S01]  /*1180*/  IADD3 R246, R220, 0x10, RZ ;  /* 0x00000010dcf67810 */ /* 0x000fe20007ffe0ff */
[--C-:B------:R-:W-:Y:S01]  /*1190*/  IMAD.IADD R166, R163, 0x1, R0.reuse ;  /* 0x00000001a3a67824 */ /* 0x100fe200078e0200 */
[----:B------:R1:W-:Y:S01]  /*11a0*/  STL [R1+0xc], R7 ;  /* 0x00000c0701007387 */ /* 0x0003e20000100800 */
[----:B------:R-:W-:Y:S01]  /*11b0*/  IMAD.IADD R165, R164, 0x1, R0 ;  /* 0x00000001a4a57824 */ /* 0x000fe200078e0200 */
[----:B------:R-:W-:Y:S01]  /*11c0*/  IADD3 R247, R220, 0x8, RZ ;  /* 0x00000008dcf77810 */ /* 0x000fe20007ffe0ff */
[----:B------:R-:W-:Y:S01]  /*11d0*/  IMAD.IADD R0, R0, 0x1, R208 ;  /* 0x0000000100007824 */ /* 0x000fe200078e02d0 */
[----:B------:R-:W-:Y:S01]  /*11e0*/  IADD3 R243, R220, 0x28, RZ ;  /* 0x00000028dcf37810 */ /* 0x000fe20007ffe0ff */
[----:B------:R-:W-:Y:S01]  /*11f0*/  IMAD.IADD R211, R168, 0x1, R171 ;  /* 0x00000001a8d37824 */ /* 0x000fe200078e02ab */
[----:B------:R-:W-:-:S02]  /*1200*/  IADD3 R244, R220, 0x20, RZ ;  /* 0x00000020dcf47810 */ /* 0x000fc40007ffe0ff */
[----:B------:R2:W-:Y:S01]  /*1210*/  STL [R1], R0 ;  /* 0x0000000001007387 */ /* 0x0005e20000100800 */
[----:B------:R-:W-:Y:S02]  /*1220*/  IADD3 R240, R220, 0x40, RZ ;  /* 0x00000040dcf07810 */ /* 0x000fe40007ffe0ff */
[C---:B------:R-:W-:Y:S02]  /*1230*/  IADD3 R222, R221.reuse, -0x10, RZ ;  /* 0xfffffff0ddde7810 */ /* 0x040fe40007ffe0ff */
[----:B------:R-:W-:Y:S02]  /*1240*/  SEL R6, R4, 0xffffffe0, !P1 ;  /* 0xffffffe004067807 */ /* 0x000fe40004800000 */
[C---:B------:R-:W-:Y:S02]  /*1250*/  IADD3 R245, R220.reuse, 0x18, RZ ;  /* 0x00000018dcf57810 */ /* 0x040fe40007ffe0ff */
[C---:B------:R-:W-:Y:S01]  /*1260*/  IADD3 R241, R220.reuse, 0x38, RZ ;  /* 0x00000038dcf17810 */ /* 0x040fe20007ffe0ff */
[----:B------:R-:W-:Y:S01]  /*1270*/  IMAD.IADD R224, R221, 0x1, R6 ;  /* 0x00000001dde07824 */ /* 0x000fe200078e0206 */
[----:B------:R-:W-:-:S02]  /*1280*/  IADD3 R237, R220, 0x58, RZ ;  /* 0x00000058dced7810 */ /* 0x000fc40007ffe0ff */
[----:B------:R-:W-:Y:S02]  /*1290*/  @P3 IADD3 R222, R221, 0x10, RZ ;  /* 0x00000010ddde3810 */ /* 0x000fe40007ffe0ff */
[C---:B------:R-:W-:Y:S02]  /*12a0*/  IADD3 R242, R220.reuse, 0x30, RZ ;  /* 0x00000030dcf27810 */ /* 0x040fe40007ffe0ff */
[----:B------:R-:W-:Y:S01]  /*12b0*/  IADD3 R238, R220, 0x50, RZ ;  /* 0x00000050dcee7810 */ /* 0x000fe20007ffe0ff */
[----:B------:R-:W-:Y:S01]  /*12c0*/  IMAD.IADD R223, R6, 0x1, R222 ;  /* 0x0000000106df7824 */ /* 0x000fe200078e02de */
[C---:B------:R-:W-:Y:S02]  /*12d0*/  IADD3 R234, R220.reuse, 0x70, RZ ;  /* 0x00000070dcea7810 */ /* 0x040fe40007ffe0ff */
[----:B------:R-:W-:Y:S02]  /*12e0*/  SHF.R.S32.HI R4, RZ, 0x1f, R246 ;  /* 0x0000001fff047819 */ /* 0x000fe400000114f6 */
[----:B------:R-:W-:-:S02]  /*12f0*/  IADD3 R239, R220, 0x48, RZ ;  /* 0x00000048dcef7810 */ /* 0x000fc40007ffe0ff */
[C---:B------:R-:W-:Y:S02]  /*1300*/  IADD3 R235, R220.reuse, 0x68, RZ ;  /* 0x00000068dceb7810 */ /* 0x040fe40007ffe0ff */
[----:B------:R-:W-:Y:S02]  /*1310*/  IADD3 R231, R220, 0x88, RZ ;  /* 0x00000088dce77810 */ /* 0x000fe40007ffe0ff */
[----:B-1----:R-:W-:Y:S02]  /*1320*/  SHF.R.S32.HI R7, RZ, 0x1f, R247 ;  /* 0x0000001fff077819 */ /* 0x002fe400000114f7 */
[----:B------:R-:W-:Y:S02]  /*1330*/  SHF.R.S32.HI R4, RZ, 0x1f, R243 ;  /* 0x0000001fff047819 */ /* 0x000fe400000114f3 */
[----:B------:R-:W-:Y:S02]  /*1340*/  SEL R5, R8, 0xffffffc0, !P2 ;  /* 0xffffffc008057807 */ /* 0x000fe40005000000 */
[----:B------:R-:W-:-:S02]  /*1350*/  IADD3 R236, R220, 0x60, RZ ;  /* 0x00000060dcec7810 */ /* 0x000fc40007ffe0ff */
[C---:B------:R-:W-:Y:S01]  /*1360*/  IADD3 R232, R220.reuse, 0x80, RZ ;  /* 0x00000080dce87810 */ /* 0x040fe20007ffe0ff */
[--C-:B------:R-:W-:Y:S01]  /*1370*/  IMAD.IADD R251, R221, 0x1, R5.reuse ;  /* 0x00000001ddfb7824 */ /* 0x100fe200078e0205 */
[----:B------:R-:W-:Y:S01]  /*1380*/  IADD3 R228, R220, 0xa0, RZ ;  /* 0x000000a0dce47810 */ /* 0x000fe20007ffe0ff */
[--C-:B------:R-:W-:Y:S01]  /*1390*/  IMAD.IADD R250, R224, 0x1, R5.reuse ;  /* 0x00000001e0fa7824 */ /* 0x100fe200078e0205 */
        /* <DEDUP_REMOVED lines=9> */
[----:B------:R-:W-:Y:S02]  /*1430*/  SHF.R.S32.HI R4, RZ, 0x1f, R237 ;  /* 0x0000001fff047819 */ /* 0x000fe400000114ed */
[----:B------:R-:W-:Y:S02]  /*1440*/  IADD3 R186, R177, 0x80, RZ ;  /* 0x00000080b1ba7810 */ /* 0x000fe40007ffe0ff */
[----:B------:R-:W-:-:S02]  /*1450*/  IADD3 R230, R220, 0x90, RZ ;  /* 0x00000090dce67810 */ /* 0x000fc40007ffe0ff */
[C---:B------:R-:W-:Y:S02]  /*1460*/  IADD3 R227, R220.reuse, 0xa8, RZ ;  /* 0x000000a8dce37810 */ /* 0x040fe40007ffe0ff */
[----:B------:R-:W-:Y:S02]  /*1470*/  IADD3 R225, R220, 0xb8, RZ ;  /* 0x000000b8dce17810 */ /* 0x000fe40007ffe0ff */
        /* <DEDUP_REMOVED lines=13> */
[C---:B------:R-:W-:Y:S02]  /*1550*/  IADD3 R205, R188.reuse, 0xc100, RZ ;  /* 0x0000c100bccd7810 */ /* 0x040fe40007ffe0ff */
[----:B------:R-:W-:Y:S02]  /*1560*/  IADD3 R204, R188, 0x100, RZ ;  /* 0x00000100bccc7810 */ /* 0x000fe40007ffe0ff */
[----:B------:R-:W-:-:S02]  /*1570*/  SHF.R.S32.HI R8, RZ, 0x1f, R230 ;  /* 0x0000001fff087819 */ /* 0x000fc400000114e6 */
[----:B------:R-:W-:Y:S02]  /*1580*/  SHF.R.S32.HI R7, RZ, 0x1f, R227 ;  /* 0x0000001fff077819 */ /* 0x000fe400000114e3 */
[----:B--2---:R-:W-:Y:S02]  /*1590*/  SHF.R.S32.HI R4, RZ, 0x1f, R225 ;  /* 0x0000001fff047819 */ /* 0x004fe400000114e1 */
.L_x_1641:
        /* <DEDUP_REMOVED lines=30> */
.L_x_1540:
[----:B------:R-:W-:-:S04]  /*1780*/  ISETP.NE.U32.AND P0, PT, RZ, c[0x0][0x368], PT ;  /* 0x0000da00ff007a0c */ /* 0x000fc80003f05070 */
[----:B------:R-:W-:-:S13]  /*1790*/  ISETP.NE.AND.EX P0, PT, RZ, c[0x0][0x36c], PT, P0 ;  /* 0x0000db00ff007a0c */ /* 0x000fda0003f05300 */
[----:B------:R-:W-:Y:S05]  /*17a0*/  @!P0 BRA `(.L_x_1541) ;  /* 0x0000004000008947 */ /* 0x000fea0003800000 */
[----:B-1----:R-:W-:-:S04]  /*17b0*/  IADD3 R2, P0, R209, c[0x0][0x368], RZ ;  /* 0x0000da00d1027a10 */ /* 0x002fc80007f1e0ff */
[----:B------:R-:W-:-:S05]  /*17c0*/  IADD3.X R3, R210, c[0x0][0x36c], RZ, P0, !PT ;  /* 0x0000db00d2037a10 */ /* 0x000fca00007fe4ff */
[----:B------:R1:W5:Y:S01]  /*17d0*/  LDG.E R0, [R2.64] ;  /* 0x0000000602007981 */ /* 0x000362000c1e1900 */
[----:B------:R-:W-:Y:S05]  /*17e0*/  BRA `(.L_x_1542) ;  /* 0x0000008000007947 */ /* 0x000fea0003800000 */
.L_x_1541:
        /* <DEDUP_REMOVED lines=8> */
.L_x_1542:
        /* <DEDUP_REMOVED lines=45> */
.L_x_1544:
[----:B------:R-:W-:Y:S05]  /*1b40*/  BSYNC B0 ;  /* 0x0000000000007941 */ /* 0x000fea0003800000 */
.L_x_1543:
        /* <DEDUP_REMOVED lines=66> */
[----:B------:R-:W-:Y:S02]  /*1f70*/  ISETP.NE.AND P0, PT, R4, 0x1, PT ;  /* 0x000000010400780c */ /* 0x000fe40003f05270 */
        /* <DEDUP_REMOVED lines=34> */
.L_x_1646:
[----:B------:R-:W-:Y:S05]  /*21a0*/  BRA.DIV ~URZ, `(.L_x_1547) ;  /* 0x0000bf227f007947 */ /* 0x000fea000b800000 */
[----:B------:R3:W4:Y:S02]  /*21b0*/  SHFL.IDX PT, R0, R12, RZ, 0x181f ;  /* 0x00181fff0c007589 */ /* 0x00072400000e0000 */
.L_x_1647:
        /* <DEDUP_REMOVED lines=20> */
.L_x_1549:
[----:B------:R-:W-:Y:S05]  /*2300*/  BSYNC B0 ;  /* 0x0000000000007941 */ /* 0x000fea0003800000 */
.L_x_1548:
[----:B------:R-:W-:Y:S05]  /*2310*/  BRA.DIV ~URZ, `(.L_x_1550) ;  /* 0x0000be227f007947 */ /* 0x000fea000b800000 */
[----:B--2---:R2:W1:Y:S04]  /*2320*/  SHFL.IDX PT, R4, R5, 0x1, 0x181f ;  /* 0x00381f0005047f89 */ /* 0x00446800000e0000 */
[----:B----4-:R2:W4:Y:S02]  /*2330*/  SHFL.IDX PT, R0, R12, 0x1, 0x181f ;  /* 0x00381f000c007f89 */ /* 0x01052400000e0000 */
.L_x_1648:
        /* <DEDUP_REMOVED lines=19> */
.L_x_1552:
[----:B------:R-:W-:Y:S05]  /*2470*/  BSYNC B0 ;  /* 0x0000000000007941 */ /* 0x000fea0003800000 */
.L_x_1551:
[----:B------:R-:W-:Y:S05]  /*2480*/  BRA.DIV ~URZ, `(.L_x_1553) ;  /* 0x0000bd827f007947 */ /* 0x000fea000b800000 */
[----:B-1----:R1:W2:Y:S02]  /*2490*/  SHFL.IDX PT, R4, R5, 0x2, 0x181f ;  /* 0x00581f0005047f89 */ /* 0x0022a400000e0000 */
.L_x_1649:
[----:B------:R-:W-:Y:S05]  /*24a0*/  BRA.DIV ~URZ, `(.L_x_1554) ;  /* 0x0000bdd27f007947 */ /* 0x000fea000b800000 */
[----:B----4-:R4:W1:Y:S02]  /*24b0*/  SHFL.IDX PT, R0, R12, 0x2, 0x181f ;  /* 0x00581f000c007f89 */ /* 0x01086400000e0000 */
.L_x_1650:
        /* <DEDUP_REMOVED lines=19> */
.L_x_1556:
[----:B------:R-:W-:Y:S05]  /*25f0*/  BSYNC B0 ;  /* 0x0000000000007941 */ /* 0x000fea0003800000 */
.L_x_1555:
[----:B------:R-:W-:Y:S05]  /*2600*/  BRA.DIV ~URZ, `(.L_x_1557) ;  /* 0x0000bce27f007947 */ /* 0x000fea000b800000 */
[----:B--2---:R2:W3:Y:S04]  /*2610*/  SHFL.IDX PT, R4, R5, 0x3, 0x181f ;  /* 0x00781f0005047f89 */ /* 0x0044e800000e0000 */
[----:B-1----:R2:W1:Y:S02]  /*2620*/  SHFL.IDX PT, R0, R12, 0x3, 0x181f ;  /* 0x00781f000c007f89 */ /* 0x00246400000e0000 */
.L_x_1651:
[----:B------:R-:W-:Y:S01]  /*2630*/  IADD3 R2, R10, 0x60, RZ ;  /* 0x000000600a027810 */ /* 0x000fe20007ffe0ff */
[----:B-----5:R-:W-:Y:S01]  /*2640*/  IMAD.WIDE.U32 R194, R14, c[0x0][0x2b0], RZ ;  /* 0x0000ac000ec27a25 */ /* 0x020fe200078e00ff */
[----:B------:R-:W-:-:S02]  /*2650*/  SHF.R.S32.HI R19, RZ, 0x1f, R177 ;  /* 0x0000001fff137819 */ /* 0x000fc400000114b1 */
[----:B------:R-:W-:Y:S02]  /*2660*/  ISETP.GE.AND P0, PT, R2, R11, PT ;  /* 0x0000000b0200720c */ /* 0x000fe40003f06270 */
[----:B------:R-:W-:Y:S02]  /*2670*/  SHF.R.S32.HI R23, RZ, 0x1f, R185 ;  /* 0x0000001fff177819 */ /* 0x000fe400000114b9 */
[----:B------:R-:W-:-:S09]  /*2680*/  SHF.R.S32.HI R22, RZ, 0x1f, R186 ;  /* 0x0000001fff167819 */ /* 0x000fd200000114ba */
[-C--:B-1----:R-:W-:Y:S02]  /*2690*/  @!P0 LEA R8, P3, R177, R0.reuse, 0x1 ;  /* 0x00000000b1088211 */ /* 0x082fe400078608ff */
[-C--:B------:R-:W-:Y:S02]  /*26a0*/  @!P0 LEA R6, P2, R185, R0.reuse, 0x1 ;  /* 0x00000000b9068211 */ /* 0x080fe400078408ff */
[----:B------:R-:W-:Y:S02]  /*26b0*/  @!P0 LEA R2, P1, R186, R0, 0x1 ;  /* 0x00000000ba028211 */ /* 0x000fe400078208ff */
[----:B------:R-:W-:Y:S02]  /*26c0*/  SHF.R.S32.HI R0, RZ, 0x1f, R14 ;  /* 0x0000001fff007819 */ /* 0x000fe4000001140e */
[-C--:B---3--:R-:W-:Y:S02]  /*26d0*/  @!P0 LEA.HI.X R9, R177, R4.reuse, R19, 0x1, P3 ;  /* 0x00000004b1098211 */ /* 0x088fe400018f0c13 */
[-C--:B------:R-:W-:Y:S01]  /*26e0*/  @!P0 LEA.HI.X R7, R185, R4.reuse, R23, 0x1, P2 ;  /* 0x00000004b9078211 */ /* 0x080fe200010f0c17 */
[----:B------:R-:W-:Y:S01]  /*26f0*/  IMAD R0, R0, c[0x0][0x2b0], RZ ;  /* 0x0000ac0000007a24 */ /* 0x000fe200078e02ff */
[C---:B------:R-:W-:Y:S01]  /*2700*/  @!P0 LEA.HI.X R3, R186.reuse, R4, R22, 0x1, P1 ;  /* 0x00000004ba038211 */ /* 0x040fe200008f0c16 */
[----:B------:R-:W-:Y:S01]  /*2710*/  @!PT LDS RZ, [RZ] ;  /* 0x00000000fffff984 */ /* 0x000fe20000000800 */
[----:B------:R-:W-:Y:S01]  /*2720*/  @!PT LDS RZ, [RZ] ;  /* 0x00000000fffff984 */ /* 0x000fe20000000800 */
[----:B------:R-:W-:Y:S01]  /*2730*/  @!PT LDS RZ, [RZ] ;  /* 0x00000000fffff984 */ /* 0x000fe20000000800 */
[----:B------:R1:W-:Y:S01]  /*2740*/  @!P0 LDGSTS.E.BYPASS.LTC128B.128 [R188+0x1b100], [R8.64], !P6 ;  /* 0x1b10000008bc8fae */ /* 0x0003e2000f101d46 */
[----:B------:R-:W-:Y:S01]  /*2750*/  ISETP.GE.AND P6, PT, R186, c[0x0][0x1d4], PT ;  /* 0x00007500ba007a0c */ /* 0x000fe20003fc6270 */
[----:B------:R-:W-:-:S02]  /*2760*/  IMAD R0, R14, c[0x0][0x2b4], R0 ;  /* 0x0000ad000e007a24 */ /* 0x000fc400078e0200 */
[----:B------:R1:W-:Y:S01]  /*2770*/  @!P0 LDGSTS.E.BYPASS.LTC128B.128 [R188+0x1f100], [R6.64], !P5 ;  /* 0x1f10000006bc8fae */ /* 0x0003e2000e901d46 */
[----:B------:R-:W-:Y:S01]  /*2780*/  ISETP.GE.AND P5, PT, R177, c[0x0][0x1d4], PT ;  /* 0x00007500b1007a0c */ /* 0x000fe20003fa6270 */
[----:B------:R-:W-:Y:S01]  /*2790*/  IMAD.IADD R198, R195, 0x1, R0 ;  /* 0x00000001c3c67824 */ /* 0x000fe200078e0200 */
[----:B------:R-:W-:Y:S01]  /*27a0*/  SEL R252, RZ, 0x10, P6 ;  /* 0x00000010fffc7807 */ /* 0x000fe20003000000 */
[----:B------:R1:W-:Y:S01]  /*27b0*/  @!P0 LDGSTS.E.BYPASS.LTC128B.128 [R188+0x23100], [R2.64], !P4 ;  /* 0x2310000002bc8fae */ /* 0x0003e2000e101d46 */
[----:B------:R-:W-:-:S03]  /*27c0*/  ISETP.GE.AND P4, PT, R185, c[0x0][0x1d4], PT ;  /* 0x00007500b9007a0c */ /* 0x000fc60003f86270 */
[----:B------:R-:W0:Y:S01]  /*27d0*/  LDGDEPBAR ;  /* 0x00000000000079af */ /* 0x000e220000000000 */
[----:B------:R-:W-:Y:S03]  /*27e0*/  WARPSYNC 0xffffffff ;  /* 0xffffffff00007948 */ /* 0x000fe60003800000 */
[----:B------:R-:W-:Y:S01]  /*27f0*/  IMAD.MOV.U32 R21, RZ, RZ, c[0x0][0x2b8] ;  /* 0x0000ae00ff157624 */ /* 0x000fe200078e00ff */
[----:B------:R-:W-:Y:S01]  /*2800*/  BAR.SYNC.DEFER_BLOCKING 0x0 ;  /* 0x0000000000007b1d */ /* 0x000fe20000010000 */
[----:B-1----:R-:W-:Y:S02]  /*2810*/  IMAD R2, R18, 0x40, R189 ;  /* 0x0000004012027824 */ /* 0x002fe400078e02bd */
        /* <DEDUP_REMOVED lines=9> */
[----:B--2---:R-:W-:Y:S02]  /*28b0*/  @!P0 LEA.HI.X.SX32 R5, R0, R198, 0x1, P1 ;  /* 0x000000c600058211 */ /* 0x004fe400008f0eff */
[----:B------:R-:W-:-:S04]  /*28c0*/  @!P0 LEA R4, P1, R3, c[0x0][0x2a0], 0x2 ;  /* 0x0000a80003048a11 */ /* 0x000fc800078210ff */
[----:B------:R-:W-:-:S05]  /*28d0*/  @!P0 LEA.HI.X R5, R3, c[0x0][0x2a4], R5, 0x2, P1 ;  /* 0x0000a90003058a11 */ /* 0x000fca00008f1405 */
[----:B------:R1:W2:Y:S01]  /*28e0*/  @!P0 LDG.E R173, [R4.64] ;  /* 0x0000000604ad8981 */ /* 0x0002a2000c1e1900 */
[----:B------:R-:W-:Y:S01]  /*28f0*/  IMAD.MOV R0, RZ, RZ, -R0 ;  /* 0x000000ffff007224 */ /* 0x000fe200078e0a00 */
[----:B------:R-:W-:Y:S01]  /*2900*/  BSSY B0, `(.L_x_1558) ;  /* 0x00000a6000007945 */ /* 0x000fe20003800000 */
[----:B------:R-:W-:-:S04]  /*2910*/  IMAD.WIDE.U32 R190, R13, c[0x0][0x1e8], RZ ;  /* 0x00007a000dbe7a25 */ /* 0x000fc800078e00ff */
[----:B------:R-:W-:Y:S02]  /*2920*/  IMAD R174, R0, c[0x0][0x2b8], R2 ;  /* 0x0000ae0000ae7a24 */ /* 0x000fe400078e0202 */
[----:B------:R-:W-:Y:S02]  /*2930*/  IMAD R193, R13, c[0x0][0x1ec], R191 ;  /* 0x00007b000dc17a24 */ /* 0x000fe400078e02bf */
[----:B------:R-:W-:-:S04]  /*2940*/  IMAD.WIDE.U32 R2, R174, c[0x0][0x1e0], RZ ;  /* 0x00007800ae027a25 */ /* 0x000fc800078e00ff */
[----:B------:R-:W-:Y:S01]  /*2950*/  IMAD R104, R18, -0x40, R16 ;  /* 0xffffffc012687824 */ /* 0x000fe200078e0210 */
[----:B------:R-:W-:Y:S01]  /*2960*/  SHF.L.U64.HI R16, R177, 0x1, R19 ;  /* 0x00000001b1107819 */ /* 0x000fe20000010213 */
[----:B------:R-:W-:-:S04]  /*2970*/  IMAD.WIDE.U32 R196, R13, c[0x0][0x210], RZ ;  /* 0x000084000dc47a25 */ /* 0x000fc800078e00ff */
[----:B------:R-:W-:Y:S02]  /*2980*/  IMAD.IADD R14, R104, 0x1, -R206 ;  /* 0x00000001680e7824 */ /* 0x000fe400078e0ace */
[----:B------:R-:W-:Y:S01]  /*2990*/  IMAD R199, R13, c[0x0][0x214], R197 ;  /* 0x000085000dc77a24 */ /* 0x000fe200078e02c5 */
[----:B-1----:R-:W-:Y:S01]  /*29a0*/  SHF.R.S32.HI R5, RZ, 0x1f, R174 ;  /* 0x0000001fff057819 */ /* 0x002fe200000114ae */
[----:B------:R-:W-:Y:S01]  /*29b0*/  IMAD.SHL.U32 R20, R177, 0x2, RZ ;  /* 0x00000002b1147824 */ /* 0x000fe200078e00ff */
[----:B------:R-:W-:-:S03]  /*29c0*/  ISETP.GE.AND P1, PT, R14, 0x1, PT ;  /* 0x000000010e00780c */ /* 0x000fc60003f26270 */
[C---:B------:R-:W-:Y:S02]  /*29d0*/  IMAD R0, R5.reuse, c[0x0][0x1e0], RZ ;  /* 0x0000780005007a24 */ /* 0x040fe400078e02ff */
[----:B------:R-:W-:Y:S02]  /*29e0*/  IMAD R5, R5, c[0x0][0x208], RZ ;  /* 0x0000820005057a24 */ /* 0x000fe400078e02ff */
[C---:B------:R-:W-:Y:S02]  /*29f0*/  IMAD R0, R174.reuse, c[0x0][0x1e4], R0 ;  /* 0x00007900ae007a24 */ /* 0x040fe400078e0200 */
[----:B------:R-:W-:Y:S02]  /*2a00*/  IMAD R5, R174, c[0x0][0x20c], R5 ;  /* 0x00008300ae057a24 */ /* 0x000fe400078e0205 */
[----:B------:R-:W-:Y:S01]  /*2a10*/  IMAD.IADD R3, R3, 0x1, R0 ;  /* 0x0000000103037824 */ /* 0x000fe200078e0200 */
[----:B--2---:R-:W-:-:S03]  /*2a20*/  SHF.R.S32.HI R6, RZ, 0x1f, R173 ;  /* 0x0000001fff067819 */ /* 0x004fc600000114ad */
[----:B------:R-:W-:-:S04]  /*2a30*/  IMAD.WIDE.U32 R2, R173, c[0x0][0x1f0], R2 ;  /* 0x00007c00ad027a25 */ /* 0x000fc800078e0002 */
[----:B------:R-:W-:-:S04]  /*2a40*/  IMAD R0, R6, c[0x0][0x1f0], RZ ;  /* 0x00007c0006007a24 */ /* 0x000fc800078e02ff */
[----:B------:R-:W-:Y:S01]  /*2a50*/  IMAD R4, R173, c[0x0][0x1f4], R0 ;  /* 0x00007d00ad047a24 */ /* 0x000fe200078e0200 */
[----:B------:R-:W-:-:S04]  /*2a60*/  IADD3 R0, P0, R2, R190, RZ ;  /* 0x000000be02007210 */ /* 0x000fc80007f1e0ff */
[----:B------:R-:W-:Y:S02]  /*2a70*/  IADD3.X R2, R193, R3, R4, P0, !PT ;  /* 0x00000003c1027210 */ /* 0x000fe400007fe404 */
[----:B------:R-:W-:-:S04]  /*2a80*/  LEA R4, P0, R0, c[0x0][0x1c8], 0x1 ;  /* 0x0000720000047a11 */ /* 0x000fc800078008ff */
[----:B------:R-:W-:Y:S01]  /*2a90*/  LEA.HI.X R7, R0, c[0x0][0x1cc], R2, 0x1, P0 ;  /* 0x0000730000077a11 */ /* 0x000fe200000f0c02 */
[----:B------:R-:W-:Y:S01]  /*2aa0*/  IMAD.WIDE.U32 R2, R174, c[0x0][0x208], RZ ;  /* 0x00008200ae027a25 */ /* 0x000fe200078e00ff */
[----:B------:R-:W1:Y:S03]  /*2ab0*/  SHFL.IDX PT, R0, R4, RZ, 0x181f ;  /* 0x00181fff04007589 */ /* 0x000e6600000e0000 */
[----:B------:R-:W-:Y:S01]  /*2ac0*/  IMAD.IADD R3, R3, 0x1, R5 ;  /* 0x0000000103037824 */ /* 0x000fe200078e0205 */
[----:B------:R-:W2:Y:S01]  /*2ad0*/  SHFL.IDX PT, R9, R7, RZ, 0x181f ;  /* 0x00181fff07097589 */ /* 0x000ea200000e0000 */
[----:B------:R-:W-:Y:S02]  /*2ae0*/  IMAD R5, R6, c[0x0][0x218], RZ ;  /* 0x0000860006057a24 */ /* 0x000fe400078e02ff */
[C---:B------:R-:W-:Y:S01]  /*2af0*/  IMAD.WIDE.U32 R2, R173.reuse, c[0x0][0x218], R2 ;  /* 0x00008600ad027a25 */ /* 0x040fe200078e0002 */
[----:B----4-:R3:W4:Y:S03]  /*2b00*/  SHFL.IDX PT, R12, R4, 0x1, 0x181f ;  /* 0x00381f00040c7f89 */ /* 0x01072600000e0000 */
[----:B------:R-:W-:Y:S01]  /*2b10*/  IMAD R10, R173, c[0x0][0x21c], R5 ;  /* 0x00008700ad0a7a24 */ /* 0x000fe200078e0205 */
[----:B------:R2:W5:Y:S01]  /*2b20*/  SHFL.IDX PT, R13, R7, 0x1, 0x181f ;  /* 0x00381f00070d7f89 */ /* 0x00056200000e0000 */
[----:B-1----:R-:W-:-:S02]  /*2b30*/  @P1 LEA R6, P0, R177, R0, 0x1 ;  /* 0x00000000b1061211 */ /* 0x002fc400078008ff */
[-C--:B---3--:R-:W-:Y:S02]  /*2b40*/  @P1 LEA R4, P2, R185, R0.reuse, 0x1 ;  /* 0x00000000b9041211 */ /* 0x088fe400078408ff */
[-C--:B--2---:R-:W-:Y:S02]  /*2b50*/  @P1 LEA.HI.X R7, R177, R9.reuse, R19, 0x1, P0 ;  /* 0x00000009b1071211 */ /* 0x084fe400000f0c13 */
[----:B------:R-:W-:Y:S02]  /*2b60*/  @P1 LEA R8, P0, R186, R0, 0x1 ;  /* 0x00000000ba081211 */ /* 0x000fe400078008ff */
[-C--:B------:R-:W-:Y:S01]  /*2b70*/  @P1 LEA.HI.X R5, R185, R9.reuse, R23, 0x1, P2 ;  /* 0x00000009b9051211 */ /* 0x080fe200010f0c17 */
[----:B------:R1:W-:Y:S01]  /*2b80*/  @P1 LDGSTS.E.BYPASS.LTC128B.128 [R188+0xc100], [R6.64], !P5 ;  /* 0x0c10000006bc1fae */ /* 0x0003e2000e901d46 */
[----:B------:R-:W-:Y:S02]  /*2b90*/  IADD3 R0, P2, R2, R196, RZ ;  /* 0x000000c402007210 */ /* 0x000fe40007f5e0ff */
[----:B------:R-:W-:Y:S01]  /*2ba0*/  @P1 LEA.HI.X R9, R186, R9, R22, 0x1, P0 ;  /* 0x00000009ba091211 */ /* 0x000fe200000f0c16 */
[----:B------:R2:W-:Y:S01]  /*2bb0*/  @P1 LDGSTS.E.BYPASS.LTC128B.128 [R188+0xe100], [R4.64], !P4 ;  /* 0x0e10000004bc1fae */ /* 0x0005e2000e101d46 */
[----:B------:R-:W-:-:S02]  /*2bc0*/  IADD3.X R2, R199, R3, R10, P2, !PT ;  /* 0x00000003c7027210 */ /* 0x000fc400017fe40a */
[----:B------:R-:W-:Y:S01]  /*2bd0*/  LEA R15, P2, R0, c[0x0][0x1f8], 0x1 ;  /* 0x00007e00000f7a11 */ /* 0x000fe200078408ff */
[----:B------:R3:W-:Y:S01]  /*2be0*/  @P1 LDGSTS.E.BYPASS.LTC128B.128 [R188+0x10100], [R8.64], !P6 ;  /* 0x1010000008bc1fae */ /* 0x0007e2000f101d46 */
[----:B------:R-:W-:Y:S02]  /*2bf0*/  ISETP.GE.AND P0, PT, R14, 0x21, PT ;  /* 0x000000210e00780c */ /* 0x000fe40003f06270 */
[----:B------:R-:W-:Y:S01]  /*2c00*/  LEA.HI.X R17, R0, c[0x0][0x1fc], R2, 0x1, P2 ;  /* 0x00007f0000117a11 */ /* 0x000fe200010f0c02 */
[----:B------:R-:W3:Y:S04]  /*2c10*/  SHFL.IDX PT, R10, R15, RZ, 0x181f ;  /* 0x00181fff0f0a7589 */ /* 0x000ee800000e0000 */
[----:B------:R-:W3:Y:S04]  /*2c20*/  SHFL.IDX PT, R11, R17, RZ, 0x181f ;  /* 0x00181fff110b7589 */ /* 0x000ee800000e0000 */
[----:B------:R3:W3:Y:S02]  /*2c30*/  SHFL.IDX PT, R0, R15, 0x1, 0x181f ;  /* 0x00381f000f007f89 */ /* 0x0006e400000e0000 */
[----:B----4-:R-:W-:-:S04]  /*2c40*/  @P0 LEA R2, P1, R186, R12, 0x1 ;  /* 0x0000000cba020211 */ /* 0x010fc800078208ff */
[-C--:B-----5:R-:W-:Y:S02]  /*2c50*/  @P0 LEA.HI.X R3, R186, R13.reuse, R22, 0x1, P1 ;  /* 0x0000000dba030211 */ /* 0x0a0fe400008f0c16 */
[-C--:B-1----:R-:W-:Y:S02]  /*2c60*/  @P0 LEA R6, P3, R177, R12.reuse, 0x1 ;  /* 0x0000000cb1060211 */ /* 0x082fe400078608ff */
[----:B--2---:R-:W-:Y:S02]  /*2c70*/  @P0 LEA R4, P2, R185, R12, 0x1 ;  /* 0x0000000cb9040211 */ /* 0x004fe400078408ff */
[-C--:B------:R-:W-:Y:S01]  /*2c80*/  @P0 LEA.HI.X R7, R177, R13.reuse, R19, 0x1, P3 ;  /* 0x0000000db1070211 */ /* 0x080fe200018f0c13 */
[C---:B------:R-:W-:Y:S01]  /*2c90*/  IMAD.SHL.U32 R19, R185.reuse, 0x2, RZ ;  /* 0x00000002b9137824 */ /* 0x040fe200078e00ff */
[C-C-:B------:R-:W-:Y:S02]  /*2ca0*/  @P0 LEA.HI.X R5, R185.reuse, R13, R23.reuse, 0x1, P2 ;  /* 0x0000000db9050211 */ /* 0x140fe400010f0c17 */
[----:B------:R-:W-:Y:S01]  /*2cb0*/  SHF.L.U64.HI R13, R185, 0x1, R23 ;  /* 0x00000001b90d7819 */ /* 0x000fe20000010217 */
[----:B------:R1:W-:Y:S01]  /*2cc0*/  @P0 LDGSTS.E.BYPASS.LTC128B.128 [R188+0xd100], [R6.64], !P5 ;  /* 0x0d10000006bc0fae */ /* 0x0003e2000e901d46 */
[----:B------:R-:W-:-:S02]  /*2cd0*/  ISETP.GE.AND P3, PT, R177, c[0x0][0x1d4], PT ;  /* 0x00007500b1007a0c */ /* 0x000fc40003f66270 */
[----:B------:R-:W-:Y:S01]  /*2ce0*/  ISETP.GE.AND P2, PT, R185, c[0x0][0x1d4], PT ;  /* 0x00007500b9007a0c */ /* 0x000fe20003f46270 */
[----:B------:R2:W-:Y:S01]  /*2cf0*/  @P0 LDGSTS.E.BYPASS.LTC128B.128 [R188+0xf100], [R4.64], !P4 ;  /* 0x0f10000004bc0fae */ /* 0x0005e2000e101d46 */
[----:B------:R-:W-:Y:S02]  /*2d00*/  ISETP.LT.OR P1, PT, R14, 0x1, P3 ;  /* 0x000000010e00780c */ /* 0x000fe40001f21670 */
[----:B---3--:R-:W-:Y:S01]  /*2d10*/  SHF.L.U64.HI R15, R186, 0x1, R22 ;  /* 0x00000001ba0f7819 */ /* 0x008fe20000010216 */
[----:B------:R3:W-:Y:S04]  /*2d20*/  @P0 LDGSTS.E.BYPASS.LTC128B.128 [R188+0x11100], [R2.64], !P6 ;  /* 0x1110000002bc0fae */ /* 0x0007e8000f101d46 */
[----:B------:R-:W0:Y:S04]  /*2d30*/  LDGDEPBAR ;  /* 0x00000000000079af */ /* 0x000e280000000000 */
[----:B-1----:R1:W4:Y:S01]  /*2d40*/  SHFL.IDX PT, R6, R17, 0x1, 0x181f ;  /* 0x00381f0011067f89 */ /* 0x00232200000e0000 */
[----:B--2---:R-:W-:-:S05]  /*2d50*/  IADD3 R4, P0, R10, R20, RZ ;  /* 0x000000140a047210 */ /* 0x004fca0007f1e0ff */
[----:B------:R-:W-:Y:S01]  /*2d60*/  IMAD.X R5, R11, 0x1, R16, P0 ;  /* 0x000000010b057824 */ /* 0x000fe200000e0610 */
[----:B---3--:R-:W-:-:S04]  /*2d70*/  IADD3 R2, P0, R10, R19, RZ ;  /* 0x000000130a027210 */ /* 0x008fc80007f1e0ff */
[----:B------:R2:W-:Y:S01]  /*2d80*/  LDGSTS.E.BYPASS.LTC128B.128 [R188+0x100], [R4.64], !P1 ;  /* 0x0010000004bc7fae */ /* 0x0005e2000c901d46 */
[----:B------:R-:W-:Y:S01]  /*2d90*/  IMAD.X R3, R11, 0x1, R13, P0 ;  /* 0x000000010b037824 */ /* 0x000fe200000e060d */
[----:B------:R-:W-:Y:S02]  /*2da0*/  ISETP.LT.OR P0, PT, R14, 0x1, P2 ;  /* 0x000000010e00780c */ /* 0x000fe40001701670 */
[----:B------:R-:W-:Y:S02]  /*2db0*/  ISETP.GE.AND P1, PT, R186, c[0x0][0x1d4], PT ;  /* 0x00007500ba007a0c */ /* 0x000fe40003f26270 */
[----:B------:R-:W-:Y:S01]  /*2dc0*/  ISETP.LT.OR P2, PT, R14, 0x21, P2 ;  /* 0x000000210e00780c */ /* 0x000fe20001741670 */
[----:B-1----:R-:W-:-:S08]  /*2dd0*/  IMAD.SHL.U32 R17, R186, 0x2, RZ ;  /* 0x00000002ba117824 */ /* 0x002fd000078e00ff */
[----:B------:R1:W-:Y:S01]  /*2de0*/  LDGSTS.E.BYPASS.LTC128B.128 [R188+0x2100], [R2.64], !P0 ;  /* 0x0210000002bc7fae */ /* 0x0003e2000c101d46 */
[----:B--2---:R-:W-:-:S05]  /*2df0*/  IADD3 R4, P0, R10, R17, RZ ;  /* 0x000000110a047210 */ /* 0x004fca0007f1e0ff */
[----:B------:R-:W-:Y:S01]  /*2e00*/  IMAD.X R5, R11, 0x1, R15, P0 ;  /* 0x000000010b057824 */ /* 0x000fe200000e060f */
[----:B-1----:R-:W-:-:S05]  /*2e10*/  IADD3 R2, P0, R0, R20, RZ ;  /* 0x0000001400027210 */ /* 0x002fca0007f1e0ff */
[----:B----4-:R-:W-:Y:S01]  /*2e20*/  IMAD.X R3, R6, 0x1, R16, P0 ;  /* 0x0000000106037824 */ /* 0x010fe200000e0610 */
[C---:B------:R-:W-:Y:S02]  /*2e30*/  ISETP.LT.OR P0, PT, R14.reuse, 0x1, P1 ;  /* 0x000000010e00780c */ /* 0x040fe40000f01670 */
[----:B------:R-:W-:-:S11]  /*2e40*/  ISETP.LT.OR P1, PT, R14, 0x21, P1 ;  /* 0x000000210e00780c */ /* 0x000fd60000f21670 */
[----:B------:R1:W-:Y:S01]  /*2e50*/  LDGSTS.E.BYPASS.LTC128B.128 [R188+0x4100], [R4.64], !P0 ;  /* 0x0410000004bc7fae */ /* 0x0003e2000c101d46 */
[----:B------:R-:W-:Y:S02]  /*2e60*/  ISETP.LT.OR P0, PT, R14, 0x21, P3 ;  /* 0x000000210e00780c */ /* 0x000fe40001f01670 */
[----:B------:R-:W-:-:S11]  /*2e70*/  ISETP.GT.AND P3, PT, R189, 0x3f, PT ;  /* 0x0000003fbd00780c */ /* 0x000fd60003f64270 */
[----:B------:R2:W-:Y:S01]  /*2e80*/  LDGSTS.E.BYPASS.LTC128B.128 [R188+0x1100], [R2.64], !P0 ;  /* 0x0110000002bc7fae */ /* 0x0005e2000c101d46 */
[----:B-1----:R-:W-:-:S05]  /*2e90*/  IADD3 R4, P0, R0, R19, RZ ;  /* 0x0000001300047210 */ /* 0x002fca0007f1e0ff */
[----:B------:R-:W-:-:S05]  /*2ea0*/  IMAD.X R5, R6, 0x1, R13, P0 ;  /* 0x0000000106057824 */ /* 0x000fca00000e060d */
[----:B------:R1:W-:Y:S01]  /*2eb0*/  LDGSTS.E.BYPASS.LTC128B.128 [R188+0x3100], [R4.64], !P2 ;  /* 0x0310000004bc7fae */ /* 0x0003e2000d101d46 */
[----:B------:R-:W-:Y:S02]  /*2ec0*/  ISETP.GT.AND P2, PT, R18, R187, PT ;  /* 0x000000bb1200720c */ /* 0x000fe40003f44270 */
[----:B--2---:R-:W-:-:S05]  /*2ed0*/  IADD3 R2, P0, R0, R17, RZ ;  /* 0x0000001100027210 */ /* 0x004fca0007f1e0ff */
[----:B------:R-:W-:-:S05]  /*2ee0*/  IMAD.X R3, R6, 0x1, R15, P0 ;  /* 0x0000000106037824 */ /* 0x000fca00000e060f */
[----:B------:R1:W-:Y:S04]  /*2ef0*/  LDGSTS.E.BYPASS.LTC128B.128 [R188+0x5100], [R2.64], !P1 ;  /* 0x0510000002bc7fae */ /* 0x0003e8000c901d46 */
[----:B------:R-:W0:Y:S01]  /*2f00*/  LDGDEPBAR ;  /* 0x00000000000079af */ /* 0x000e220000000000 */
        /* <DEDUP_REMOVED lines=28> */
[----:B------:R-:W-:Y:S06]  /*30d0*/  BRA.DIV ~URZ, `(.L_x_1560) ;  /* 0x0000b2e27f007947 */ /* 0x000fec000b800000 */
[----:B------:R1:W2:Y:S02]  /*30e0*/  SHFL.IDX PT, R4, R5, RZ, 0x181f ;  /* 0x00181fff05047589 */ /* 0x0002a400000e0000 */
.L_x_1652:
[----:B------:R-:W-:Y:S05]  /*30f0*/  BRA.DIV ~URZ, `(.L_x_1561) ;  /* 0x0000b3327f007947 */ /* 0x000fea000b800000 */
[----:B------:R-:W3:Y:S01]  /*3100*/  SHFL.IDX PT, R0, R10, RZ, 0x181f ;  /* 0x00181fff0a007589 */ /* 0x000ee200000e0000 */
[----:B------:R-:W-:Y:S02]  /*3110*/  SEL R12, RZ, 0x10, P5 ;  /* 0x00000010ff0c7807 */ /* 0x000fe40002800000 */
[----:B------:R-:W-:Y:S02]  /*3120*/  SEL R11, RZ, 0x10, P4 ;  /* 0x00000010ff0b7807 */ /* 0x000fe40002000000 */
[----:B---3--:R-:W-:-:S05]  /*3130*/  IADD3 R8, P0, R0, R20, RZ ;  /* 0x0000001400087210 */ /* 0x008fca0007f1e0ff */
[----:B--2---:R-:W-:Y:S01]  /*3140*/  IMAD.X R9, R4, 0x1, R16, P0 ;  /* 0x0000000104097824 */ /* 0x004fe200000e0610 */
[----:B------:R-:W-:-:S04]  /*3150*/  IADD3 R6, P0, R0, R19, RZ ;  /* 0x0000001300067210 */ /* 0x000fc80007f1e0ff */
[----:B------:R-:W-:Y:S01]  /*3160*/  @!PT LDS RZ, [RZ] ;  /* 0x00000000fffff984 */ /* 0x000fe20000000800 */
[----:B------:R-:W-:Y:S01]  /*3170*/  @!PT LDS RZ, [RZ] ;  /* 0x00000000fffff984 */ /* 0x000fe20000000800 */
[----:B------:R2:W-:Y:S01]  /*3180*/  LDGSTS.E.BYPASS.LTC128B.128 [R188+0x12100], [R8.64], !P5 ;  /* 0x1210000008bc7fae */ /* 0x0005e2000e901d46 */
[----:B------:R-:W-:Y:S01]  /*3190*/  IMAD.X R7, R4, 0x1, R13, P0 ;  /* 0x0000000104077824 */ /* 0x000fe200000e060d */
[----:B------:R-:W-:Y:S02]  /*31a0*/  IADD3 R2, P0, R0, R17, RZ ;  /* 0x0000001100027210 */ /* 0x000fe40007f1e0ff */
[----:B------:R3:W4:Y:S03]  /*31b0*/  SHFL.IDX PT, R0, R10, 0x1, 0x181f ;  /* 0x00381f000a007f89 */ /* 0x00072600000e0000 */
[----:B------:R-:W-:Y:S01]  /*31c0*/  IMAD.X R3, R4, 0x1, R15, P0 ;  /* 0x0000000104037824 */ /* 0x000fe200000e060f */
[----:B------:R3:W-:Y:S04]  /*31d0*/  LDGSTS.E.BYPASS.LTC128B.128 [R188+0x14100], [R6.64], !P4 ;  /* 0x1410000006bc7fae */ /* 0x0007e8000e101d46 */
[----:B------:R3:W-:Y:S04]  /*31e0*/  LDGSTS.E.BYPASS.LTC128B.128 [R188+0x16100], [R2.64], !P6 ;  /* 0x1610000002bc7fae */ /* 0x0007e8000f101d46 */
[----:B--2---:R3:W2:Y:S01]  /*31f0*/  SHFL.IDX PT, R8, R5, 0x1, 0x181f ;  /* 0x00381f0005087f89 */ /* 0x0046a200000e0000 */
[----:B------:R-:W-:-:S03]  /*3200*/  IMAD.MOV.U32 R9, RZ, RZ, R252 ;  /* 0x000000ffff097224 */ /* 0x000fc600078e00fc */
.L_x_1653:
[----:B---34-:R-:W-:-:S04]  /*3210*/  IADD3 R2, -R11, 0x10, RZ ;  /* 0x000000100b027810 */ /* 0x018fc80007ffe1ff */
[----:B------:R-:W-:-:S04]  /*3220*/  LOP3.LUT R2, R2, 0xf, RZ, 0xc0, !PT ;  /* 0x0000000f02027812 */ /* 0x000fc800078ec0ff */
[----:B------:R-:W-:Y:S02]  /*3230*/  IADD3 R4, P1, P0, R2, R0, R19 ;  /* 0x0000000002047210 */ /* 0x000fe4000783e013 */
[----:B------:R-:W-:Y:S02]  /*3240*/  IADD3 R2, -R12, 0x10, RZ ;  /* 0x000000100c027810 */ /* 0x000fe40007ffe1ff */
[----:B-12---:R-:W-:Y:S02]  /*3250*/  IADD3.X R5, RZ, R8, R13, P1, P0 ;  /* 0x00000008ff057210 */ /* 0x006fe40000fe040d */
[----:B------:R-:W-:-:S04]  /*3260*/  LOP3.LUT R2, R2, 0xf, RZ, 0xc0, !PT ;  /* 0x0000000f02027812 */ /* 0x000fc800078ec0ff */
[----:B------:R-:W-:Y:S02]  /*3270*/  IADD3 R6, P1, P0, R2, R0, R20 ;  /* 0x0000000002067210 */ /* 0x000fe4000783e014 */
[----:B------:R-:W-:Y:S02]  /*3280*/  IADD3 R2, -R9, 0x10, RZ ;  /* 0x0000001009027810 */ /* 0x000fe40007ffe1ff */
[----:B------:R-:W-:Y:S02]  /*3290*/  IADD3.X R7, RZ, R8, R16, P1, P0 ;  /* 0x00000008ff077210 */ /* 0x000fe40000fe0410 */
[----:B------:R-:W-:-:S04]  /*32a0*/  LOP3.LUT R2, R2, 0xf, RZ, 0xc0, !PT ;  /* 0x0000000f02027812 */ /* 0x000fc800078ec0ff */
[----:B------:R-:W-:-:S04]  /*32b0*/  IADD3 R2, P1, P0, R2, R0, R17 ;  /* 0x0000000002027210 */ /* 0x000fc8000783e011 */
[----:B------:R-:W-:Y:S02]  /*32c0*/  IADD3.X R3, RZ, R8, R15, P1, P0 ;  /* 0x00000008ff037210 */ /* 0x000fe40000fe040f */
[----:B------:R-:W-:-:S13]  /*32d0*/  ISETP.NE.U32.AND P0, PT, R12, RZ, PT ;  /* 0x000000ff0c00720c */ /* 0x000fda0003f05070 */
[----:B------:R-:W-:Y:S01]  /*32e0*/  @!PT LDS RZ, [RZ] ;  /* 0x00000000fffff984 */ /* 0x000fe20000000800 */
[----:B------:R-:W-:Y:S01]  /*32f0*/  @!PT LDS RZ, [RZ] ;  /* 0x00000000fffff984 */ /* 0x000fe20000000800 */
[----:B------:R-:W-:Y:S01]  /*3300*/  @!PT LDS RZ, [RZ] ;  /* 0x00000000fffff984 */ /* 0x000fe20000000800 */
[----:B------:R1:W-:Y:S01]  /*3310*/  LDGSTS.E.BYPASS.LTC128B.128.ZFILL [R188+0x13100], [R6.64], P0 ;  /* 0x1310000006bc7fae */ /* 0x0003e20008141d46 */
[----:B------:R-:W-:-:S13]  /*3320*/  ISETP.NE.U32.AND P0, PT, R11, RZ, PT ;  /* 0x000000ff0b00720c */ /* 0x000fda0003f05070 */
[----:B------:R1:W-:Y:S01]  /*3330*/  LDGSTS.E.BYPASS.LTC128B.128.ZFILL [R188+0x15100], [R4.64], P0 ;  /* 0x1510000004bc7fae */ /* 0x0003e20008141d46 */
[----:B------:R-:W-:-:S13]  /*3340*/  ISETP.NE.U32.AND P0, PT, R9, RZ, PT ;  /* 0x000000ff0900720c */ /* 0x000fda0003f05070 */
[----:B------:R1:W-:Y:S02]  /*3350*/  LDGSTS.E.BYPASS.LTC128B.128.ZFILL [R188+0x17100], [R2.64], P0 ;  /* 0x1710000002bc7fae */ /* 0x0003e40008141d46 */
.L_x_1559:
[----:B------:R-:W-:Y:S05]  /*3360*/  BSYNC B0 ;  /* 0x0000000000007941 */ /* 0x000fea0003800000 */
.L_x_1558:
[----:B------:R-:W0:Y:S01]  /*3370*/  LDGDEPBAR ;  /* 0x00000000000079af */ /* 0x000e220000000000 */
[----:B------:R-:W-:Y:S01]  /*3380*/  IMAD.MOV.U32 R0, RZ, RZ, 0x20 ;  /* 0x00000020ff007424 */ /* 0x000fe200078e00ff */
[----:B------:R-:W-:-:S04]  /*3390*/  LOP3.LUT P0, RZ, R162, 0x2, RZ, 0xc0, !PT ;  /* 0x00000002a2ff7812 */ /* 0x000fc8000780c0ff */
[----:B------:R-:W-:-:S05]  /*33a0*/  SEL R167, R0, 0xffffffe0, !P0 ;  /* 0xffffffe000a77807 */ /* 0x000fca0004000000 */
[----:B------:R-:W-:Y:S01]  /*33b0*/  IMAD.IADD R24, R169, 0x1, R167 ;  /* 0x00000001a9187824 */ /* 0x000fe200078e02a7 */
[----:B------:R-:W-:-:S04]  /*33c0*/  DEPBAR.LE SB0, 0x3 ;  /* 0x000080c00000791a */ /* 0x000fc80000000000 */
[----:B------:R-:W-:-:S04]  /*33d0*/  DEPBAR.LE SB0, 0x2 ;  /* 0x000080800000791a */ /* 0x000fc80000000000 */
[----:B------:R-:W-:Y:S01]  /*33e0*/  WARPSYNC 0xffffffff ;  /* 0xffffffff00007948 */ /* 0x000fe20003800000 */
[----:B------:R-:W-:Y:S06]  /*33f0*/  BAR.SYNC.DEFER_BLOCKING 0x0 ;  /* 0x0000000000007b1d */ /* 0x000fec0000010000 */
[----:B------:R-:W-:Y:S01]  /*3400*/  BSSY B0, `(.L_x_1562) ;  /* 0x000004a000007945 */ /* 0x000fe20003800000 */
[----:B------:R2:W3:Y:S04]  /*3410*/  LDSM.16.M88.4 R8, [R163] ;  /* 0x00000000a308783b */ /* 0x0004e80000000200 */
[----:B------:R2:W4:Y:S04]  /*3420*/  LDSM.16.M88.4 R32, [R169] ;  /* 0x00000000a920783b */ /* 0x0005280000000200 */
[----:B------:R2:W1:Y:S04]  /*3430*/  LDSM.16.M88.4 R36, [R169+0x800] ;  /* 0x00080000a924783b */ /* 0x0004680000000200 */
[----:B------:R2:W1:Y:S04]  /*3440*/  LDSM.16.M88.4 R40, [R169+0x1000] ;  /* 0x00100000a928783b */ /* 0x0004680000000200 */
[----:B------:R2:W1:Y:S04]  /*3450*/  LDSM.16.M88.4 R56, [R169+0x1800] ;  /* 0x00180000a938783b */ /* 0x0004680000000200 */
[----:B-1----:R2:W1:Y:S04]  /*3460*/  LDSM.16.M88.4 R4, [R164] ;  /* 0x00000000a404783b */ /* 0x0024680000000200 */
[----:B------:R2:W1:Y:S04]  /*3470*/  LDSM.16.M88.4 R60, [R24] ;  /* 0x00000000183c783b */ /* 0x0004680000000200 */
[----:B------:R2:W1:Y:S04]  /*3480*/  LDSM.16.M88.4 R76, [R24+0x800] ;  /* 0x00080000184c783b */ /* 0x0004680000000200 */
[----:B------:R2:W1:Y:S04]  /*3490*/  LDSM.16.M88.4 R80, [R24+0x1000] ;  /* 0x001000001850783b */ /* 0x0004680000000200 */
[----:B------:R2:W1:Y:S01]  /*34a0*/  LDSM.16.M88.4 R88, [R24+0x1800] ;  /* 0x001800001858783b */ /* 0x0004620000000200 */
[----:B------:R-:W-:Y:S05]  /*34b0*/  @!P2 BRA `(.L_x_1563) ;  /* 0x000003e00000a947 */ /* 0x000fea0003800000 */
[----:B------:R-:W-:Y:S01]  /*34c0*/  SHF.R.S32.HI R0, RZ, 0x1f, R174 ;  /* 0x0000001fff007819 */ /* 0x000fe200000114ae */
[----:B------:R-:W-:Y:S01]  /*34d0*/  IMAD.WIDE.U32 R2, R174, c[0x0][0x208], RZ ;  /* 0x00008200ae027a25 */ /* 0x000fe200078e00ff */
[----:B------:R-:W-:-:S02]  /*34e0*/  SHF.R.S32.HI R12, RZ, 0x1f, R173 ;  /* 0x0000001fff0c7819 */ /* 0x000fc400000114ad */
[----:B------:R-:W-:Y:S01]  /*34f0*/  SHF.R.S32.HI R13, RZ, 0x1f, R186 ;  /* 0x0000001fff0d7819 */ /* 0x000fe200000114ba */
[----:B------:R-:W-:Y:S01]  /*3500*/  IMAD R0, R0, c[0x0][0x208], RZ ;  /* 0x0000820000007a24 */ /* 0x000fe200078e02ff */
[----:B------:R-:W-:Y:S01]  /*3510*/  SHF.R.S32.HI R15, RZ, 0x1f, R185 ;  /* 0x0000001fff0f7819 */ /* 0x000fe200000114b9 */
[----:B------:R-:W-:Y:S01]  /*3520*/  IMAD.SHL.U32 R27, R186, 0x2, RZ ;  /* 0x00000002ba1b7824 */ /* 0x000fe200078e00ff */
[----:B------:R-:W-:Y:S01]  /*3530*/  SHF.R.S32.HI R14, RZ, 0x1f, R177 ;  /* 0x0000001fff0e7819 */ /* 0x000fe200000114b1 */
[----:B------:R-:W-:Y:S01]  /*3540*/  IMAD R0, R174, c[0x0][0x20c], R0 ;  /* 0x00008300ae007a24 */ /* 0x000fe200078e0200 */
[----:B------:R-:W-:Y:S01]  /*3550*/  SHF.L.U64.HI R23, R186, 0x1, R13 ;  /* 0x00000001ba177819 */ /* 0x000fe2000001020d */
[C---:B------:R-:W-:Y:S01]  /*3560*/  IMAD.SHL.U32 R26, R185.reuse, 0x2, RZ ;  /* 0x00000002b91a7824 */ /* 0x040fe200078e00ff */
[----:B------:R-:W-:Y:S01]  /*3570*/  SHF.L.U64.HI R22, R185, 0x1, R15 ;  /* 0x00000001b9167819 */ /* 0x000fe2000001020f */
[----:B------:R-:W-:Y:S01]  /*3580*/  IMAD.IADD R3, R3, 0x1, R0 ;  /* 0x0000000103037824 */ /* 0x000fe200078e0200 */
[----:B------:R-:W-:Y:S01]  /*3590*/  SHF.L.U64.HI R21, R177, 0x1, R14 ;  /* 0x00000001b1157819 */ /* 0x000fe2000001020e */
[----:B------:R-:W-:-:S02]  /*35a0*/  IMAD R0, R12, c[0x0][0x218], RZ ;  /* 0x000086000c007a24 */ /* 0x000fc400078e02ff */
[----:B------:R-:W-:-:S04]  /*35b0*/  IMAD.WIDE.U32 R2, R173, c[0x0][0x218], R2 ;  /* 0x00008600ad027a25 */ /* 0x000fc800078e0002 */
[----:B------:R-:W-:Y:S01]  /*35c0*/  IMAD R12, R173, c[0x0][0x21c], R0 ;  /* 0x00008700ad0c7a24 */ /* 0x000fe200078e0200 */
[----:B------:R-:W-:Y:S01]  /*35d0*/  IADD3 R0, P0, R196, R2, RZ ;  /* 0x00000002c4007210 */ /* 0x000fe20007f1e0ff */
[----:B------:R-:W-:-:S03]  /*35e0*/  IMAD.SHL.U32 R25, R177, 0x2, RZ ;  /* 0x00000002b1197824 */ /* 0x000fc600078e00ff */
[----:B------:R-:W-:Y:S02]  /*35f0*/  IADD3.X R2, R199, R3, R12, P0, !PT ;  /* 0x00000003c7027210 */ /* 0x000fe400007fe40c */
[----:B------:R-:W-:-:S04]  /*3600*/  LEA R20, P0, R0, c[0x0][0x1f8], 0x1 ;  /* 0x00007e0000147a11 */ /* 0x000fc800078008ff */
[----:B------:R-:W-:Y:S01]  /*3610*/  LEA.HI.X R13, R0, c[0x0][0x1fc], R2, 0x1, P0 ;  /* 0x00007f00000d7a11 */ /* 0x000fe200000f0c02 */
[----:B------:R-:W-:Y:S06]  /*3620*/  BRA.DIV ~URZ, `(.L_x_1564) ;  /* 0x0000b0127f007947 */ /* 0x000fec000b800000 */
[----:B------:R2:W4:Y:S02]  /*3630*/  SHFL.IDX PT, R12, R13, RZ, 0x181f ;  /* 0x00181fff0d0c7589 */ /* 0x00052400000e0000 */
.L_x_1654:
[----:B------:R-:W-:Y:S05]  /*3640*/  BRA.DIV ~URZ, `(.L_x_1565) ;  /* 0x0000b0627f007947 */ /* 0x000fea000b800000 */
[----:B------:R-:W5:Y:S01]  /*3650*/  SHFL.IDX PT, R0, R20, RZ, 0x181f ;  /* 0x00181fff14007589 */ /* 0x000f6200000e0000 */
[----:B------:R-:W-:Y:S02]  /*3660*/  SEL R19, RZ, 0x10, P5 ;  /* 0x00000010ff137807 */ /* 0x000fe40002800000 */
[----:B------:R-:W-:Y:S02]  /*3670*/  SEL R18, RZ, 0x10, P4 ;  /* 0x00000010ff127807 */ /* 0x000fe40002000000 */
[C---:B-----5:R-:W-:Y:S02]  /*3680*/  IADD3 R16, P0, R0.reuse, R25, RZ ;  /* 0x0000001900107210 */ /* 0x060fe40007f1e0ff */
[----:B------:R-:W-:-:S03]  /*3690*/  IADD3 R14, P1, R0, R26, RZ ;  /* 0x0000001a000e7210 */ /* 0x000fc60007f3e0ff */
[----:B----4-:R-:W-:Y:S01]  /*36a0*/  IMAD.X R17, R12, 0x1, R21, P0 ;  /* 0x000000010c117824 */ /* 0x010fe200000e0615 */
[----:B------:R-:W-:Y:S01]  /*36b0*/  IADD3 R2, P0, R0, R27, RZ ;  /* 0x0000001b00027210 */ /* 0x000fe20007f1e0ff */
[C---:B------:R-:W-:Y:S01]  /*36c0*/  IMAD.X R15, R12.reuse, 0x1, R22, P1 ;  /* 0x000000010c0f7824 */ /* 0x040fe200008e0616 */
[----:B------:R4:W2:Y:S03]  /*36d0*/  SHFL.IDX PT, R0, R20, 0x1, 0x181f ;  /* 0x00381f0014007f89 */ /* 0x0008a600000e0000 */
[----:B------:R-:W-:Y:S01]  /*36e0*/  IMAD.X R3, R12, 0x1, R23, P0 ;  /* 0x000000010c037824 */ /* 0x000fe200000e0617 */
[----:B------:R-:W-:Y:S01]  /*36f0*/  @!PT LDS RZ, [RZ] ;  /* 0x00000000fffff984 */ /* 0x000fe20000000800 */
[----:B------:R5:W-:Y:S04]  /*3700*/  LDGSTS.E.BYPASS.LTC128B.128 [R188+0x6100], [R16.64], !P5 ;  /* 0x0610000010bc7fae */ /* 0x000be8000e901d46 */
[----:B------:R4:W-:Y:S04]  /*3710*/  LDGSTS.E.BYPASS.LTC128B.128 [R188+0x8100], [R14.64], !P4 ;  /* 0x081000000ebc7fae */ /* 0x0009e8000e101d46 */
[----:B------:R4:W-:Y:S04]  /*3720*/  LDGSTS.E.BYPASS.LTC128B.128 [R188+0xa100], [R2.64], !P6 ;  /* 0x0a10000002bc7fae */ /* 0x0009e8000f101d46 */
[----:B-----5:R4:W3:Y:S01]  /*3730*/  SHFL.IDX PT, R16, R13, 0x1, 0x181f ;  /* 0x00381f000d107f89 */ /* 0x0208e200000e0000 */
[----:B------:R-:W-:-:S03]  /*3740*/  IMAD.MOV.U32 R17, RZ, RZ, R252 ;  /* 0x000000ffff117224 */ /* 0x000fc600078e00fc */
.L_x_1655:
[----:B--2-4-:R-:W-:Y:S02]  /*3750*/  IADD3 R2, -R19, 0x10, RZ ;  /* 0x0000001013027810 */ /* 0x014fe40007ffe1ff */
[----:B------:R-:W-:-:S02]  /*3760*/  IADD3 R3, -R18, 0x10, RZ ;  /* 0x0000001012037810 */ /* 0x000fc40007ffe1ff */
[----:B------:R-:W-:-:S04]  /*3770*/  LOP3.LUT R2, R2, 0xf, RZ, 0xc0, !PT ;  /* 0x0000000f02027812 */ /* 0x000fc800078ec0ff */
[----:B------:R-:W-:Y:S02]  /*3780*/  IADD3 R14, P1, P0, R2, R0, R25 ;  /* 0x00000000020e7210 */ /* 0x000fe4000783e019 */
[----:B------:R-:W-:Y:S02]  /*3790*/  LOP3.LUT R2, R3, 0xf, RZ, 0xc0, !PT ;  /* 0x0000000f03027812 */ /* 0x000fe400078ec0ff */
[----:B------:R-:W-:Y:S02]  /*37a0*/  IADD3 R3, -R17, 0x10, RZ ;  /* 0x0000001011037810 */ /* 0x000fe40007ffe1ff */
[----:B---3--:R-:W-:Y:S02]  /*37b0*/  IADD3.X R15, RZ, R16, R21, P1, P0 ;  /* 0x00000010ff0f7210 */ /* 0x008fe40000fe0415 */
[----:B------:R-:W-:Y:S02]  /*37c0*/  IADD3 R12, P1, P0, R2, R0, R26 ;  /* 0x00000000020c7210 */ /* 0x000fe4000783e01a */
[----:B------:R-:W-:-:S02]  /*37d0*/  LOP3.LUT R2, R3, 0xf, RZ, 0xc0, !PT ;  /* 0x0000000f03027812 */ /* 0x000fc400078ec0ff */
[----:B------:R-:W-:Y:S02]  /*37e0*/  IADD3.X R13, RZ, R16, R22, P1, P0 ;  /* 0x00000010ff0d7210 */ /* 0x000fe40000fe0416 */
[----:B------:R-:W-:-:S04]  /*37f0*/  IADD3 R2, P1, P0, R2, R0, R27 ;  /* 0x0000000002027210 */ /* 0x000fc8000783e01b */
[----:B------:R-:W-:Y:S02]  /*3800*/  IADD3.X R3, RZ, R16, R23, P1, P0 ;  /* 0x00000010ff037210 */ /* 0x000fe40000fe0417 */
[----:B------:R-:W-:Y:S02]  /*3810*/  ISETP.NE.U32.AND P0, PT, R19, RZ, PT ;  /* 0x000000ff1300720c */ /* 0x000fe40003f05070 */
[----:B------:R-:W-:-:S11]  /*3820*/  ISETP.NE.U32.AND P1, PT, R18, RZ, PT ;  /* 0x000000ff1200720c */ /* 0x000fd60003f25070 */
[----:B------:R-:W-:Y:S01]  /*3830*/  @!PT LDS RZ, [RZ] ;  /* 0x00000000fffff984 */ /* 0x000fe20000000800 */
[----:B------:R-:W-:Y:S01]  /*3840*/  @!PT LDS RZ, [RZ] ;  /* 0x00000000fffff984 */ /* 0x000fe20000000800 */
[----:B------:R-:W-:Y:S01]  /*3850*/  @!PT LDS RZ, [RZ] ;  /* 0x00000000fffff984 */ /* 0x000fe20000000800 */
[----:B------:R2:W-:Y:S01]  /*3860*/  LDGSTS.E.BYPASS.LTC128B.128.ZFILL [R188+0x7100], [R14.64], P0 ;  /* 0x071000000ebc7fae */ /* 0x0005e20008141d46 */
[----:B------:R-:W-:-:S03]  /*3870*/  ISETP.NE.U32.AND P0, PT, R17, RZ, PT ;  /* 0x000000ff1100720c */ /* 0x000fc60003f05070 */
[----:B------:R2:W-:Y:S10]  /*3880*/  LDGSTS.E.BYPASS.LTC128B.128.ZFILL [R188+0x9100], [R12.64], P1 ;  /* 0x091000000cbc7fae */ /* 0x0005f40008941d46 */
[----:B------:R2:W-:Y:S02]  /*3890*/  LDGSTS.E.BYPASS.LTC128B.128.ZFILL [R188+0xb100], [R2.64], P0 ;  /* 0x0b10000002bc7fae */ /* 0x0005e40008141d46 */
.L_x_1563:
[----:B------:R-:W-:Y:S05]  /*38a0*/  BSYNC B0 ;  /* 0x0000000000007941 */ /* 0x000fea0003800000 */
.L_x_1562:
[----:B--2---:R-:W-:Y:S01]  /*38b0*/  IMAD.MOV.U32 R2, RZ, RZ, 0x40 ;  /* 0x00000040ff027424 */ /* 0x004fe200078e00ff */
[----:B------:R-:W-:Y:S01]  /*38c0*/  LOP3.LUT P0, RZ, R162, 0x4, RZ, 0xc0, !PT ;  /* 0x00000004a2ff7812 */ /* 0x000fe2000780c0ff */
[----:B------:R-:W0:Y:S01]  /*38d0*/  LDGDEPBAR ;  /* 0x00000000000079af */ /* 0x000e220000000000 */
[----:B------:R-:W-:Y:S02]  /*38e0*/  WARPSYNC 0xffffffff ;  /* 0xffffffff00007948 */ /* 0x000fe40003800000 */
[----:B------:R-:W-:-:S04]  /*38f0*/  SEL R2, R2, 0xffffffc0, !P0 ;  /* 0xffffffc002027807 */ /* 0x000fc80004000000 */
[----:B------:R-:W-:Y:S01]  /*3900*/  IADD3 R0, R2, R169, R167 ;  /* 0x000000a902007210 */ /* 0x000fe20007ffe0a7 */
[----:B------:R-:W-:Y:S02]  /*3910*/  IMAD.IADD R2, R169, 0x1, R2 ;  /* 0x00000001a9027824 */ /* 0x000fe400078e0202 */
[C---:B---34-:R-:W-:Y:S01]  /*3920*/  HMMA.16816.F32 R12, R8.reuse, R32, RZ ;  /* 0x00000020080c723c */ /* 0x058fe200000018ff */
[----:B------:R-:W-:Y:S04]  /*3930*/  LDSM.16.M88.4 R20, [R166] ;  /* 0x00000000a614783b */ /* 0x000fe80000000200 */
[----:B------:R-:W2:Y:S03]  /*3940*/  LDSM.16.M88.4 R64, [R2] ;  /* 0x000000000240783b */ /* 0x000ea60000000200 */
[C---:B------:R-:W-:Y:S01]  /*3950*/  HMMA.16816.F32 R32, R8.reuse, R34, RZ ;  /* 0x000000220820723c */ /* 0x040fe200000018ff */
[----:B------:R-:W3:Y:S04]  /*3960*/  LDSM.16.M88.4 R72, [R2+0x1000] ;  /* 0x001000000248783b */ /* 0x000ee80000000200 */
[----:B------:R-:W4:Y:S03]  /*3970*/  LDSM.16.M88.4 R68, [R2+0x800] ;  /* 0x000800000244783b */ /* 0x000f260000000200 */
[----:B------:R-:W-:Y:S01]  /*3980*/  HMMA.16816.F32 R28, R8, R36, RZ ;  /* 0x00000024081c723c */ /* 0x000fe200000018ff */
[----:B------:R-:W5:Y:S04]  /*3990*/  LDSM.16.M88.4 R84, [R2+0x1800] ;  /* 0x001800000254783b */ /* 0x000f680000000200 */
[----:B------:R-:W-:Y:S03]  /*39a0*/  LDSM.16.M88.4 R16, [R165] ;  /* 0x00000000a510783b */ /* 0x000fe60000000200 */
[----:B-1----:R-:W-:Y:S01]  /*39b0*/  HMMA.16816.F32 R48, R4, R60, R12 ;  /* 0x0000003c0430723c */ /* 0x002fe2000000180c */
[----:B------:R-:W1:Y:S04]  /*39c0*/  LDSM.16.M88.4 R92, [R0] ;  /* 0x00000000005c783b */ /* 0x000e680000000200 */
[----:B------:R-:W-:Y:S03]  /*39d0*/  LDSM.16.M88.4 R100, [R169+0x2000] ;  /* 0x00200000a964783b */ /* 0x000fe60000000200 */
[C---:B------:R-:W-:Y:S01]  /*39e0*/  HMMA.16816.F32 R12, R8.reuse, R38, RZ ;  /* 0x00000026080c723c */ /* 0x040fe200000018ff */
[----:B------:R-:W-:Y:S07]  /*39f0*/  LDSM.16.M88.4 R96, [R24+0x2000] ;  /* 0x002000001860783b */ /* 0x000fee0000000200 */
[C---:B------:R-:W-:Y:S08]  /*3a00*/  HMMA.16816.F32 R36, R8.reuse, R40, RZ ;  /* 0x000000280824723c */ /* 0x040ff000000018ff */
[C---:B------:R-:W-:Y:S08]  /*3a10*/  HMMA.16816.F32 R40, R8.reuse, R42, RZ ;  /* 0x0000002a0828723c */ /* 0x040ff000000018ff */
[C---:B------:R-:W-:Y:S08]  /*3a20*/  HMMA.16816.F32 R44, R8.reuse, R56, RZ ;  /* 0x00000038082c723c */ /* 0x040ff000000018ff */
[----:B------:R-:W-:Y:S08]  /*3a30*/  HMMA.16816.F32 R56, R8, R58, RZ ;  /* 0x0000003a0838723c */ /* 0x000ff000000018ff */
[C---:B------:R-:W-:Y:S08]  /*3a40*/  HMMA.16816.F32 R60, R4.reuse, R62, R32 ;  /* 0x0000003e043c723c */ /* 0x040ff00000001820 */
[C---:B------:R-:W-:Y:S08]  /*3a50*/  HMMA.16816.F32 R52, R4.reuse, R76, R28 ;  /* 0x0000004c0434723c */ /* 0x040ff0000000181c */
[C---:B------:R-:W-:Y:S08]  /*3a60*/  HMMA.16816.F32 R28, R4.reuse, R80, R36 ;  /* 0x00000050041c723c */ /* 0x040ff00000001824 */
[C---:B------:R-:W-:Y:S01]  /*3a70*/  HMMA.16816.F32 R8, R4.reuse, R82, R40 ;  /* 0x000000520408723c */ /* 0x040fe20000001828 */
[----:B------:R-:W-:Y:S07]  /*3a80*/  LDSM.16.M88.4 R80, [R0+0x800] ;  /* 0x000800000050783b */ /* 0x000fee0000000200 */
[C---:B------:R-:W-:Y:S01]  /*3a90*/  HMMA.16816.F32 R32, R4.reuse, R78, R12 ;  /* 0x0000004e0420723c */ /* 0x040fe2000000180c */
[----:B------:R-:W1:Y:S04]  /*3aa0*/  LDSM.16.M88.4 R76, [R0+0x1000] ;  /* 0x00100000004c783b */ /* 0x000e680000000200 */
[----:B------:R-:W-:Y:S03]  /*3ab0*/  LDSM.16.M88.4 R12, [R163+0x4000] ;  /* 0x00400000a30c783b */ /* 0x000fe60000000200 */
[----:B------:R-:W-:Y:S08]  /*3ac0*/  HMMA.16816.F32 R36, R4, R88, R44 ;  /* 0x000000580424723c */ /* 0x000ff0000000182c */
[----:B--2---:R-:W-:Y:S08]  /*3ad0*/  HMMA.16816.F32 R44, R20, R64, R48 ;  /* 0x00000040142c723c */ /* 0x004ff00000001830 */
[----:B------:R-:W-:Y:S01]  /*3ae0*/  HMMA.16816.F32 R48, R4, R90, R56 ;  /* 0x0000005a0430723c */ /* 0x000fe20000001838 */
[----:B------:R-:W2:Y:S07]  /*3af0*/  LDSM.16.M88.4 R88, [R0+0x1800] ;  /* 0x001800000058783b */ /* 0x000eae0000000200 */
[C---:B------:R-:W-:Y:S01]  /*3b00*/  HMMA.16816.F32 R60, R20.reuse, R66, R60 ;  /* 0x00000042143c723c */ /* 0x040fe2000000183c */
[----:B------:R-:W-:Y:S07]  /*3b10*/  LDSM.16.M88.4 R64, [R169+0x3000] ;  /* 0x00300000a940783b */ /* 0x000fee0000000200 */
[C---:B---3--:R-:W-:Y:S08]  /*3b20*/  HMMA.16816.F32 R40, R20.reuse, R72, R28 ;  /* 0x000000481428723c */ /* 0x048ff0000000181c */
[C---:B----4-:R-:W-:Y:S08]  /*3b30*/  HMMA.16816.F32 R56, R20.reuse, R68, R52 ;  /* 0x000000441438723c */ /* 0x050ff00000001834 */
[C---:B------:R-:W-:Y:S01]  /*3b40*/  HMMA.16816.F32 R28, R20.reuse, R74, R8 ;  /* 0x0000004a141c723c */ /* 0x040fe20000001808 */
[----:B------:R-:W-:Y:S04]  /*3b50*/  LDSM.16.M88.4 R8, [R164+0x4000] ;  /* 0x00400000a408783b */ /* 0x000fe80000000200 */
[----:B------:R-:W-:Y:S03]  /*3b60*/  LDSM.16.M88.4 R72, [R24+0x3000] ;  /* 0x003000001848783b */ /* 0x000fe60000000200 */
[C---:B------:R-:W-:Y:S01]  /*3b70*/  HMMA.16816.F32 R52, R20.reuse, R70, R32 ;  /* 0x000000461434723c */ /* 0x040fe20000001820 */
[----:B------:R-:W-:Y:S07]  /*3b80*/  LDSM.16.M88.4 R68, [R169+0x2800] ;  /* 0x00280000a944783b */ /* 0x000fee0000000200 */
[----:B-----5:R-:W-:Y:S08]  /*3b90*/  HMMA.16816.F32 R4, R20, R84, R36 ;  /* 0x000000541404723c */ /* 0x020ff00000001824 */
[----:B-1----:R-:W-:Y:S08]  /*3ba0*/  HMMA.16816.F32 R32, R16, R92, R44 ;  /* 0x0000005c1020723c */ /* 0x002ff0000000182c */
[----:B------:R-:W-:Y:S01]  /*3bb0*/  HMMA.16816.F32 R36, R20, R86, R48 ;  /* 0x000000561424723c */ /* 0x000fe20000001830 */
[----:B------:R-:W1:Y:S07]  /*3bc0*/  LDSM.16.M88.4 R84, [R169+0x3800] ;  /* 0x00380000a954783b */ /* 0x000e6e0000000200 */
[C---:B------:R-:W-:Y:S01]  /*3bd0*/  HMMA.16816.F32 R60, R16.reuse, R94, R60 ;  /* 0x0000005e103c723c */ /* 0x040fe2000000183c */
[----:B------:R-:W-:Y:S07]  /*3be0*/  LDSM.16.M88.4 R92, [R2+0x2000] ;  /* 0x00200000025c783b */ /* 0x000fee0000000200 */
[C---:B------:R-:W-:Y:S08]  /*3bf0*/  HMMA.16816.F32 R44, R16.reuse, R76, R40 ;  /* 0x0000004c102c723c */ /* 0x040ff00000001828 */
[C---:B------:R-:W-:Y:S01]  /*3c00*/  HMMA.16816.F32 R40, R16.reuse, R78, R28 ;  /* 0x0000004e1028723c */ /* 0x040fe2000000181c */
[----:B------:R-:W-:Y:S07]  /*3c10*/  LDSM.16.M88.4 R76, [R24+0x2800] ;  /* 0x00280000184c783b */ /* 0x000fee0000000200 */
[C---:B--2---:R-:W-:Y:S01]  /*3c20*/  HMMA.16816.F32 R28, R16.reuse, R88, R4 ;  /* 0x00000058101c723c */ /* 0x044fe20000001804 */
[----:B------:R-:W-:Y:S07]  /*3c30*/  LDSM.16.M88.4 R4, [R166+0x4000] ;  /* 0x00400000a604783b */ /* 0x000fee0000000200 */
[----:B------:R-:W-:Y:S08]  /*3c40*/  HMMA.16816.F32 R56, R16, R80, R56 ;  /* 0x000000501038723c */ /* 0x000ff00000001838 */
[----:B------:R-:W-:Y:S08]  /*3c50*/  HMMA.16816.F32 R20, R12, R100, R32 ;  /* 0x000000640c14723c */ /* 0x000ff00000001820 */
[C---:B------:R-:W-:Y:S01]  /*3c60*/  HMMA.16816.F32 R48, R16.reuse, R82, R52 ;  /* 0x000000521030723c */ /* 0x040fe20000001834 */
[----:B------:R-:W2:Y:S07]  /*3c70*/  LDSM.16.M88.4 R80, [R24+0x3800] ;  /* 0x003800001850783b */ /* 0x000eae0000000200 */
[----:B------:R-:W-:Y:S01]  /*3c80*/  HMMA.16816.F32 R16, R16, R90, R36 ;  /* 0x0000005a1010723c */ /* 0x000fe20000001824 */
[----:B------:R-:W-:Y:S07]  /*3c90*/  LDSM.16.M88.4 R88, [R0+0x2000] ;  /* 0x002000000058783b */ /* 0x000fee0000000200 */
[C---:B------:R-:W-:Y:S08]  /*3ca0*/  HMMA.16816.F32 R60, R12.reuse, R102, R60 ;  /* 0x000000660c3c723c */ /* 0x040ff0000000183c */
[C---:B-1----:R-:W-:Y:S08]  /*3cb0*/  HMMA.16816.F32 R32, R12.reuse, R84, R28 ;  /* 0x000000540c20723c */ /* 0x042ff0000000181c */
[----:B------:R-:W-:Y:S08]  /*3cc0*/  HMMA.16816.F32 R52, R12, R68, R56 ;  /* 0x000000440c34723c */ /* 0x000ff00000001838 */
[----:B------:R-:W-:Y:S01]  /*3cd0*/  HMMA.16816.F32 R28, R8, R96, R20 ;  /* 0x00000060081c723c */ /* 0x000fe20000001814 */
[----:B------:R-:W-:Y:S07]  /*3ce0*/  LDSM.16.M88.4 R20, [R165+0x4000] ;  /* 0x00400000a514783b */ /* 0x000fee0000000200 */
[C---:B------:R-:W-:Y:S01]  /*3cf0*/  HMMA.16816.F32 R48, R12.reuse, R70, R48 ;  /* 0x000000460c30723c */ /* 0x040fe20000001830 */
[----:B------:R-:W1:Y:S07]  /*3d00*/  LDSM.16.M88.4 R68, [R2+0x2800] ;  /* 0x002800000244783b */ /* 0x000e6e0000000200 */
[C---:B------:R-:W-:Y:S08]  /*3d10*/  HMMA.16816.F32 R44, R12.reuse, R64, R44 ;  /* 0x000000400c2c723c */ /* 0x040ff0000000182c */
[C---:B------:R-:W-:Y:S01]  /*3d20*/  HMMA.16816.F32 R36, R12.reuse, R66, R40 ;  /* 0x000000420c24723c */ /* 0x040fe20000001828 */
[----:B------:R-:W3:Y:S07]  /*3d30*/  LDSM.16.M88.4 R64, [R2+0x3000] ;  /* 0x003000000240783b */ /* 0x000eee0000000200 */
[----:B------:R-:W-:Y:S01]  /*3d40*/  HMMA.16816.F32 R12, R12, R86, R16 ;  /* 0x000000560c0c723c */ /* 0x000fe20000001810 */
[----:B------:R-:W4:Y:S04]  /*3d50*/  LDSM.16.M88.4 R84, [R2+0x3800] ;  /* 0x003800000254783b */ /* 0x000f280000000200 */
[----:B------:R-:W-:Y:S03]  /*3d60*/  LDSM.16.M88.4 R16, [R163+0x8000] ;  /* 0x00800000a310783b */ /* 0x000fe60000000200 */
[C---:B------:R-:W-:Y:S08]  /*3d70*/  HMMA.16816.F32 R60, R8.reuse, R98, R60 ;  /* 0x00000062083c723c */ /* 0x040ff0000000183c */
[C---:B--2---:R-:W-:Y:S08]  /*3d80*/  HMMA.16816.F32 R40, R8.reuse, R80, R32 ;  /* 0x000000500828723c */ /* 0x044ff00000001820 */
[----:B------:R-:W-:Y:S08]  /*3d90*/  HMMA.16816.F32 R56, R8, R76, R52 ;  /* 0x0000004c0838723c */ /* 0x000ff00000001834 */
[----:B------:R-:W-:Y:S08]  /*3da0*/  HMMA.16816.F32 R32, R4, R92, R28 ;  /* 0x0000005c0420723c */ /* 0x000ff0000000181c */
[C---:B------:R-:W-:Y:S01]  /*3db0*/  HMMA.16816.F32 R52, R8.reuse, R78, R48 ;  /* 0x0000004e0834723c */ /* 0x040fe20000001830 */
[----:B------:R-:W-:Y:S07]  /*3dc0*/  LDSM.16.M88.4 R76, [R0+0x2800] ;  /* 0x00280000004c783b */ /* 0x000fee0000000200 */
[C---:B------:R-:W-:Y:S08]  /*3dd0*/  HMMA.16816.F32 R48, R8.reuse, R72, R44 ;  /* 0x000000480830723c */ /* 0x040ff0000000182c */
[C---:B------:R-:W-:Y:S01]  /*3de0*/  HMMA.16816.F32 R44, R8.reuse, R74, R36 ;  /* 0x0000004a082c723c */ /* 0x040fe20000001824 */
[----:B------:R-:W-:Y:S07]  /*3df0*/  LDSM.16.M88.4 R72, [R0+0x3800] ;  /* 0x003800000048783b */ /* 0x000fee0000000200 */
[----:B------:R-:W-:Y:S01]  /*3e00*/  HMMA.16816.F32 R8, R8, R82, R12 ;  /* 0x000000520808723c */ /* 0x000fe2000000180c */
[----:B------:R-:W2:Y:S04]  /*3e10*/  LDSM.16.M88.4 R80, [R169+0x4000] ;  /* 0x00400000a950783b */ /* 0x000ea80000000200 */
[----:B------:R-:W-:Y:S03]  /*3e20*/  LDSM.16.M88.4 R12, [R164+0x8000] ;  /* 0x00800000a40c783b */ /* 0x000fe60000000200 */
[C---:B------:R-:W-:Y:S01]  /*3e30*/  HMMA.16816.F32 R28, R4.reuse, R94, R60 ;  /* 0x0000005e041c723c */ /* 0x040fe2000000183c */
[----:B------:R-:W-:Y:S07]  /*3e40*/  LDSM.16.M88.4 R60, [R2+0x4000] ;  /* 0x00400000023c783b */ /* 0x000fee0000000200 */
[----:B-1----:R-:W-:Y:S08]  /*3e50*/  HMMA.16816.F32 R36, R4, R68, R56 ;  /* 0x000000440424723c */ /* 0x002ff00000001838 */
[----:B------:R-:W-:Y:S08]  /*3e60*/  HMMA.16816.F32 R32, R20, R88, R32 ;  /* 0x000000581420723c */ /* 0x000ff00000001820 */
[C---:B------:R-:W-:Y:S01]  /*3e70*/  HMMA.16816.F32 R56, R4.reuse, R70, R52 ;  /* 0x000000460438723c */ /* 0x040fe20000001834 */
[----:B------:R-:W-:Y:S07]  /*3e80*/  LDSM.16.M88.4 R52, [R169+0x4800] ;  /* 0x00480000a934783b */ /* 0x000fee0000000200 */
[C---:B---3--:R-:W-:Y:S08]  /*3e90*/  HMMA.16816.F32 R68, R4.reuse, R64, R48 ;  /* 0x000000400444723c */ /* 0x048ff00000001830 */
[C---:B------:R-:W-:Y:S01]  /*3ea0*/  HMMA.16816.F32 R48, R4.reuse, R66, R44 ;  /* 0x000000420430723c */ /* 0x040fe2000000182c */
[----:B------:R-:W-:Y:S07]  /*3eb0*/  LDSM.16.M88.4 R44, [R24+0x4000] ;  /* 0x00400000182c783b */ /* 0x000fee0000000200 */
[----:B----4-:R-:W-:Y:S01]  /*3ec0*/  HMMA.16816.F32 R64, R4, R84, R40 ;  /* 0x000000540440723c */ /* 0x010fe20000001828 */
[----:B------:R-:W1:Y:S07]  /*3ed0*/  LDSM.16.M88.4 R40, [R0+0x3000] ;  /* 0x003000000028783b */ /* 0x000e6e0000000200 */
[----:B------:R-:W-:Y:S08]  /*3ee0*/  HMMA.16816.F32 R28, R20, R90, R28 ;  /* 0x0000005a141c723c */ /* 0x000ff0000000181c */
[----:B------:R-:W-:Y:S01]  /*3ef0*/  HMMA.16816.F32 R84, R4, R86, R8 ;  /* 0x000000560454723c */ /* 0x000fe20000001808 */
[----:B------:R-:W3:Y:S07]  /*3f00*/  LDSM.16.M88.4 R8, [R166+0x8000] ;  /* 0x00800000a608783b */ /* 0x000eee0000000200 */
[----:B--2---:R-:W-:Y:S08]  /*3f10*/  HMMA.16816.F32 R4, R16, R80, R32 ;  /* 0x000000501004723c */ /* 0x004ff00000001820 */
[----:B------:R-:W-:Y:S08]  /*3f20*/  HMMA.16816.F32 R36, R20, R76, R36 ;  /* 0x0000004c1424723c */ /* 0x000ff00000001824 */
[----:B------:R-:W-:Y:S01]  /*3f30*/  HMMA.16816.F32 R32, R16, R82, R28 ;  /* 0x000000521020723c */ /* 0x000fe2000000181c */
[----:B------:R-:W-:Y:S07]  /*3f40*/  LDSM.16.M88.4 R80, [R169+0x5800] ;  /* 0x00580000a950783b */ /* 0x000fee0000000200 */
[----:B-1----:R-:W-:Y:S01]  /*3f50*/  HMMA.16816.F32 R92, R20, R40, R68 ;  /* 0x00000028145c723c */ /* 0x002fe20000001844 */
[----:B------:R-:W1:Y:S07]  /*3f60*/  LDSM.16.M88.4 R68, [R24+0x4800] ;  /* 0x004800001844783b */ /* 0x000e6e0000000200 */
[----:B------:R-:W-:Y:S01]  /*3f70*/  HMMA.16816.F32 R28, R12, R44, R4 ;  /* 0x0000002c0c1c723c */ /* 0x000fe20000001804 */
[----:B------:R-:W-:Y:S07]  /*3f80*/  LDSM.16.M88.4 R4, [R165+0x8000] ;  /* 0x00800000a504783b */ /* 0x000fee0000000200 */
[C---:B------:R-:W-:Y:S01]  /*3f90*/  HMMA.16816.F32 R96, R20.reuse, R72, R64 ;  /* 0x000000481460723c */ /* 0x040fe20000001840 */
[----:B------:R-:W2:Y:S07]  /*3fa0*/  LDSM.16.M88.4 R64, [R0+0x4000] ;  /* 0x004000000040783b */ /* 0x000eae0000000200 */
[----:B------:R-:W-:Y:S01]  /*3fb0*/  HMMA.16816.F32 R56, R20, R78, R56 ;  /* 0x0000004e1438723c */ /* 0x000fe20000001838 */
[----:B------:R-:W-:Y:S07]  /*3fc0*/  LDSM.16.M88.4 R76, [R24+0x5000] ;  /* 0x00500000184c783b */ /* 0x000fee0000000200 */
[----:B------:R-:W-:Y:S08]  /*3fd0*/  HMMA.16816.F32 R36, R16, R52, R36 ;  /* 0x000000341024723c */ /* 0x000ff00000001824 */
[----:B------:R-:W-:Y:S01]  /*3fe0*/  HMMA.16816.F32 R88, R20, R42, R48 ;  /* 0x0000002a1458723c */ /* 0x000fe20000001830 */
[----:B------:R-:W4:Y:S07]  /*3ff0*/  LDSM.16.M88.4 R48, [R169+0x5000] ;  /* 0x00500000a930783b */ /* 0x000f2e0000000200 */
[----:B------:R-:W-:Y:S08]  /*4000*/  HMMA.16816.F32 R32, R12, R46, R32 ;  /* 0x0000002e0c20723c */ /* 0x000ff00000001820 */
[----:B---3--:R-:W-:Y:S08]  /*4010*/  HMMA.16816.F32 R28, R8, R60, R28 ;  /* 0x0000003c081c723c */ /* 0x008ff0000000181c */
[----:B------:R-:W-:Y:S01]  /*4020*/  HMMA.16816.F32 R44, R16, R54, R56 ;  /* 0x00000036102c723c */ /* 0x000fe20000001838 */
[----:B------:R-:W3:Y:S07]  /*4030*/  LDSM.16.M88.4 R56, [R2+0x4800] ;  /* 0x004800000238783b */ /* 0x000eee0000000200 */
[----:B-1----:R-:W-:Y:S08]  /*4040*/  HMMA.16816.F32 R40, R12, R68, R36 ;  /* 0x000000440c28723c */ /* 0x002ff00000001824 */
[----:B------:R-:W-:Y:S08]  /*4050*/  HMMA.16816.F32 R36, R8, R62, R32 ;  /* 0x0000003e0824723c */ /* 0x000ff00000001820 */
[----:B--2---:R-:W-:Y:S08]  /*4060*/  HMMA.16816.F32 R52, R4, R64, R28 ;  /* 0x000000400434723c */ /* 0x004ff0000000181c */
[----:B----4-:R-:W-:Y:S08]  /*4070*/  HMMA.16816.F32 R32, R16, R48, R92 ;  /* 0x000000301020723c */ /* 0x010ff0000000185c */
[----:B------:R-:W-:Y:S01]  /*4080*/  HMMA.16816.F32 R60, R20, R74, R84 ;  /* 0x0000004a143c723c */ /* 0x000fe20000001854 */
[----:B------:R-:W1:Y:S07]  /*4090*/  LDSM.16.M88.4 R84, [R0+0x4800] ;  /* 0x004800000054783b */ /* 0x000e6e0000000200 */
[----:B------:R-:W-:Y:S01]  /*40a0*/  HMMA.16816.F32 R28, R12, R70, R44 ;  /* 0x000000460c1c723c */ /* 0x000fe2000000182c */
[----:B------:R-:W-:Y:S01]  /*40b0*/  FMUL.FTZ R3, R52, c[0x0][0x320] ;  /* 0x0000c80034037a20 */ /* 0x000fe20000410000 */
[----:B------:R-:W-:Y:S06]  /*40c0*/  LDSM.16.M88.4 R44, [R2+0x5800] ;  /* 0x00580000022c783b */ /* 0x000fec0000000200 */
[----:B------:R-:W-:Y:S01]  /*40d0*/  HMMA.16816.F32 R36, R4, R66, R36 ;  /* 0x000000420424723c */ /* 0x000fe20000001824 */
[----:B------:R-:W2:Y:S07]  /*40e0*/  LDSM.16.M88.4 R64, [R2+0x5000] ;  /* 0x005000000240783b */ /* 0x000eae0000000200 */
[----:B------:R-:W-:Y:S01]  /*40f0*/  HMMA.16816.F32 R72, R16, R50, R88 ;  /* 0x000000321048723c */ /* 0x000fe20000001858 */
[----:B------:R4:W-:Y:S01]  /*4100*/  MUFU.TANH R88, R3 ;  /* 0x0000000300587308 */ /* 0x0009e20000002400 */
[----:B------:R2:W5:Y:S06]  /*4110*/  LDSM.16.M88.4 R48, [R24+0x5800] ;  /* 0x005800001830783b */ /* 0x00056c0000000200 */
[----:B---3--:R-:W-:Y:S08]  /*4120*/  HMMA.16816.F32 R20, R8, R56, R40 ;  /* 0x000000380814723c */ /* 0x008ff00000001828 */
[----:B------:R-:W-:Y:S01]  /*4130*/  HMMA.16816.F32 R68, R16, R80, R96 ;  /* 0x000000501044723c */ /* 0x000fe20000001860 */
[----:B----4-:R-:W-:-:S04]  /*4140*/  FMUL.FTZ R3, R53, c[0x0][0x320] ;  /* 0x0000c80035037a20 */ /* 0x010fc80000410000 */
[----:B------:R3:W-:Y:S03]  /*4150*/  MUFU.TANH R81, R3 ;  /* 0x0000000300517308 */ /* 0x0007e60000002400 */
[----:B------:R-:W-:Y:S08]  /*4160*/  HMMA.16816.F32 R32, R12, R76, R32 ;  /* 0x0000004c0c20723c */ /* 0x000ff00000001820 */
[----:B------:R-:W-:Y:S01]  /*4170*/  HMMA.16816.F32 R28, R8, R58, R28 ;  /* 0x0000003a081c723c */ /* 0x000fe2000000181c */
[----:B---3--:R-:W-:-:S07]  /*4180*/  FMUL.FTZ R3, R54, c[0x0][0x320] ;  /* 0x0000c80036037a20 */ /* 0x008fce0000410000 */
[----:B-1----:R-:W-:Y:S01]  /*4190*/  HMMA.16816.F32 R40, R4, R84, R20 ;  /* 0x000000540428723c */ /* 0x002fe20000001814 */
[----:B------:R1:W3:Y:S07]  /*41a0*/  MUFU.TANH R80, R3 ;  /* 0x0000000300507308 */ /* 0x0002ee0000002400 */
[----:B------:R-:W-:Y:S08]  /*41b0*/  HMMA.16816.F32 R16, R16, R82, R60 ;  /* 0x000000521010723c */ /* 0x000ff0000000183c */
[----:B------:R-:W-:Y:S01]  /*41c0*/  HMMA.16816.F32 R20, R12, R78, R72 ;  /* 0x0000004e0c14723c */ /* 0x000fe20000001848 */
[----:B-1----:R-:W-:-:S02]  /*41d0*/  FMUL.FTZ R3, R55, c[0x0][0x320] ;  /* 0x0000c80037037a20 */ /* 0x002fc40000410000 */
[----:B------:R-:W1:Y:S02]  /*41e0*/  LDSM.16.M88.4 R52, [R0+0x5000] ;  /* 0x005000000034783b */ /* 0x000e640000000200 */
[----:B------:R4:W1:Y:S03]  /*41f0*/  MUFU.TANH R77, R3 ;  /* 0x00000003004d7308 */ /* 0x0008660000002400 */
[----:B--2---:R-:W-:Y:S01]  /*4200*/  HMMA.16816.F32 R24, R8, R64, R32 ;  /* 0x000000400818723c */ /* 0x004fe20000001820 */
[----:B------:R-:W-:-:S04]  /*4210*/  FMUL.FTZ R2, R40, c[0x0][0x320] ;  /* 0x0000c80028027a20 */ /* 0x000fc80000410000 */
[----:B------:R2:W-:Y:S03]  /*4220*/  MUFU.TANH R56, R2 ;  /* 0x0000000200387308 */ /* 0x0005e60000002400 */
[----:B-----5:R-:W-:Y:S01]  /*4230*/  HMMA.16816.F32 R32, R12, R48, R68 ;  /* 0x000000300c20723c */ /* 0x020fe20000001844 */
[----:B----4-:R-:W-:-:S07]  /*4240*/  FMUL.FTZ R3, R36, c[0x0][0x320] ;  /* 0x0000c80024037a20 */ /* 0x010fce0000410000 */
[----:B------:R-:W-:Y:S01]  /*4250*/  HMMA.16816.F32 R12, R12, R50, R16 ;  /* 0x000000320c0c723c */ /* 0x000fe20000001810 */
[----:B------:R4:W5:Y:S01]  /*4260*/  MUFU.TANH R76, R3 ;  /* 0x00000003004c7308 */ /* 0x0009620000002400 */
[----:B--2---:R-:W-:-:S06]  /*4270*/  FMUL.FTZ R2, R41, c[0x0][0x320] ;  /* 0x0000c80029027a20 */ /* 0x004fcc0000410000 */
[C---:B------:R-:W-:Y:S01]  /*4280*/  HMMA.16816.F32 R16, R8.reuse, R66, R20 ;  /* 0x000000420810723c */ /* 0x040fe20000001814 */
[----:B------:R2:W-:Y:S07]  /*4290*/  MUFU.TANH R49, R2 ;  /* 0x0000000200317308 */ /* 0x0005ee0000002400 */
[----:B------:R-:W-:Y:S01]  /*42a0*/  HMMA.16816.F32 R20, R8, R44, R32 ;  /* 0x0000002c0814723c */ /* 0x000fe20000001820 */
[----:B----4-:R-:W-:-:S04]  /*42b0*/  FMUL.FTZ R3, R37, c[0x0][0x320] ;  /* 0x0000c80025037a20 */ /* 0x010fc80000410000 */
[----:B------:R4:W-:Y:S03]  /*42c0*/  MUFU.TANH R59, R3 ;  /* 0x00000003003b7308 */ /* 0x0009e60000002400 */
[----:B-1----:R-:W-:Y:S01]  /*42d0*/  HMMA.16816.F32 R24, R4, R52, R24 ;  /* 0x000000340418723c */ /* 0x002fe20000001818 */
[----:B--2---:R-:W-:-:S04]  /*42e0*/  FMUL.FTZ R2, R42, c[0x0][0x320] ;  /* 0x0000c8002a027a20 */ /* 0x004fc80000410000 */
[----:B------:R1:W-:Y:S03]  /*42f0*/  MUFU.TANH R48, R2 ;  /* 0x0000000200307308 */ /* 0x0003e60000002400 */
[----:B------:R-:W-:Y:S01]  /*4300*/  HMMA.16816.F32 R8, R8, R46, R12 ;  /* 0x0000002e0808723c */ /* 0x000fe2000000180c */
[----:B----4-:R-:W-:-:S07]  /*4310*/  FMUL.FTZ R3, R38, c[0x0][0x320] ;  /* 0x0000c80026037a20 */ /* 0x010fce0000410000 */
[----:B------:R-:W-:Y:S01]  /*4320*/  HMMA.16816.F32 R12, R4, R54, R16 ;  /* 0x00000036040c723c */ /* 0x000fe20000001810 */
[----:B------:R2:W4:Y:S01]  /*4330*/  MUFU.TANH R58, R3 ;  /* 0x00000003003a7308 */ /* 0x0005220000002400 */
[----:B-1----:R-:W-:-:S07]  /*4340*/  FMUL.FTZ R2, R43, c[0x0][0x320] ;  /* 0x0000c8002b027a20 */ /* 0x002fce0000410000 */
[----:B------:R1:W-:Y:S01]  /*4350*/  MUFU.TANH R40, R2 ;  /* 0x0000000200287308 */ /* 0x0003e20000002400 */
[----:B--2---:R-:W-:Y:S02]  /*4360*/  FMUL.FTZ R3, R39, c[0x0][0x320] ;  /* 0x0000c80027037a20 */ /* 0x004fe40000410000 */
[----:B------:R-:W-:Y:S01]  /*4370*/  HMMA.16816.F32 R36, R4, R86, R28 ;  /* 0x000000560424723c */ /* 0x000fe2000000181c */
[----:B------:R2:W3:Y:S04]  /*4380*/  LDSM.16.M88.4 R28, [R0+0x5800] ;  /* 0x00580000001c783b */ /* 0x0004e80000000200 */
[----:B------:R-:W2:Y:S07]  /*4390*/  MUFU.TANH R57, R3 ;  /* 0x0000000300397308 */ /* 0x000eae0000002400 */
[----:B-1----:R-:W-:Y:S11]  /*43a0*/  FMUL.FTZ R2, R15, c[0x0][0x320] ;  /* 0x0000c8000f027a20 */ /* 0x002ff60000410000 */
[----:B------:R-:W-:Y:S01]  /*43b0*/  @!UPT UIADD3 URZ, URZ, URZ, URZ ;  /* 0x0000003f3f3ff290 */ /* 0x000fe2000fffe03f */
[----:B--2---:R-:W-:-:S04]  /*43c0*/  FMUL.FTZ R0, R36, c[0x0][0x320] ;  /* 0x0000c80024007a20 */ /* 0x004fc80000410000 */
[----:B------:R1:W2:Y:S01]  /*43d0*/  MUFU.TANH R42, R0 ;  /* 0x00000000002a7308 */ /* 0x0002a20000002400 */
[----:B---3--:R-:W-:Y:S01]  /*43e0*/  HMMA.16816.F32 R16, R4, R28, R20 ;  /* 0x0000001c0410723c */ /* 0x008fe20000001814 */
[----:B-1----:R-:W-:-:S06]  /*43f0*/  FMUL.FTZ R0, R37, c[0x0][0x320] ;  /* 0x0000c80025007a20 */ /* 0x002fcc0000410000 */
[----:B------:R1:W-:Y:S01]  /*4400*/  MUFU.TANH R41, R0 ;  /* 0x0000000000297308 */ /* 0x0003e20000002400 */
[----:B------:R-:W-:Y:S01]  /*4410*/  HMMA.16816.F32 R4, R4, R30, R8 ;  /* 0x0000001e0404723c */ /* 0x000fe20000001808 */
[----:B-1----:R-:W-:Y:S11]  /*4420*/  FMUL.FTZ R0, R38, c[0x0][0x320] ;  /* 0x0000c80026007a20 */ /* 0x002ff60000410000 */
[----:B------:R-:W-:Y:S04]  /*4430*/  @!UPT UIADD3 URZ, URZ, URZ, URZ ;  /* 0x0000003f3f3ff290 */ /* 0x000fe8000fffe03f */
[----:B------:R-:W-:Y:S01]  /*4440*/  FMUL.FTZ R8, R16, c[0x0][0x320] ;  /* 0x0000c80010087a20 */ /* 0x000fe20000410000 */
[----:B------:R1:W3:Y:S01]  /*4450*/  MUFU.TANH R37, R0 ;  /* 0x0000000000257308 */ /* 0x0002e20000002400 */
[----:B------:R-:W-:Y:S02]  /*4460*/  FMUL.FTZ R3, R18, c[0x0][0x320] ;  /* 0x0000c80012037a20 */ /* 0x000fe40000410000 */
[----:B------:R-:W-:-:S04]  /*4470*/  FMUL.FTZ R9, R17, c[0x0][0x320] ;  /* 0x0000c80011097a20 */ /* 0x000fc80000410000 */
[----:B------:R-:W-:Y:S02]  /*4480*/  FMUL.FTZ R5, R5, c[0x0][0x320] ;  /* 0x0000c80005057a20 */ /* 0x000fe40000410000 */
[----:B------:R-:W-:Y:S01]  /*4490*/  FMUL.FTZ R4, R4, c[0x0][0x320] ;  /* 0x0000c80004047a20 */ /* 0x000fe20000410000 */
[----:B------:R-:W-:Y:S01]  /*44a0*/  MUFU.TANH R28, R9 ;  /* 0x00000009001c7308 */ /* 0x000fe20000002400 */
[----:B-1----:R-:W-:-:S07]  /*44b0*/  FMUL.FTZ R0, R39, c[0x0][0x320] ;  /* 0x0000c80027007a20 */ /* 0x002fce0000410000 */
[----:B------:R-:W-:Y:S08]  /*44c0*/  MUFU.TANH R16, R4 ;  /* 0x0000000400107308 */ /* 0x000ff00000002400 */
[----:B------:R1:W1:Y:S02]  /*44d0*/  MUFU.TANH R36, R0 ;  /* 0x0000000000247308 */ /* 0x0002640000002400 */
[----:B-1----:R-:W-:-:S06]  /*44e0*/  FMUL.FTZ R0, R24, c[0x0][0x320] ;  /* 0x0000c80018007a20 */ /* 0x002fcc0000410000 */
[----:B------:R-:W-:Y:S08]  /*44f0*/  MUFU.TANH R24, R8 ;  /* 0x0000000800187308 */ /* 0x000ff00000002400 */
[----:B------:R1:W1:Y:S02]  /*4500*/  MUFU.TANH R34, R0 ;  /* 0x0000000000227308 */ /* 0x0002640000002400 */
[----:B-1----:R-:W-:-:S06]  /*4510*/  FMUL.FTZ R0, R25, c[0x0][0x320] ;  /* 0x0000c80019007a20 */ /* 0x002fcc0000410000 */
[----:B------:R1:W-:Y:S02]  /*4520*/  MUFU.TANH R35, R0 ;  /* 0x0000000000237308 */ /* 0x0003e40000002400 */
[----:B-1----:R-:W-:Y:S02]  /*4530*/  FMUL.FTZ R0, R26, c[0x0][0x320] ;  /* 0x0000c8001a007a20 */ /* 0x002fe40000410000 */
[----:B------:R-:W-:-:S04]  /*4540*/  FMUL.FTZ R26, R7, c[0x0][0x320] ;  /* 0x0000c800071a7a20 */ /* 0x000fc80000410000 */
[----:B------:R1:W1:Y:S08]  /*4550*/  MUFU.TANH R33, R0 ;  /* 0x0000000000217308 */ /* 0x0002700000002400 */
[----:B------:R-:W-:Y:S01]  /*4560*/  MUFU.TANH R4, R26 ;  /* 0x0000001a00047308 */ /* 0x000fe20000002400 */
[----:B-1----:R-:W-:-:S07]  /*4570*/  FMUL.FTZ R0, R27, c[0x0][0x320] ;  /* 0x0000c8001b007a20 */ /* 0x002fce0000410000 */
[----:B------:R1:W-:Y:S08]  /*4580*/  MUFU.TANH R27, R2 ;  /* 0x00000002001b7308 */ /* 0x0003f00000002400 */
[----:B------:R2:W2:Y:S01]  /*4590*/  MUFU.TANH R32, R0 ;  /* 0x0000000000207308 */ /* 0x0004a20000002400 */
[----:B-1----:R-:W-:-:S07]  /*45a0*/  FMUL.FTZ R2, R19, c[0x0][0x320] ;  /* 0x0000c80013027a20 */ /* 0x002fce0000410000 */
[----:B------:R-:W-:Y:S01]  /*45b0*/  MUFU.TANH R15, R2 ;  /* 0x00000002000f7308 */ /* 0x000fe20000002400 */
[----:B--2---:R-:W-:-:S07]  /*45c0*/  FMUL.FTZ R0, R12, c[0x0][0x320] ;  /* 0x0000c8000c007a20 */ /* 0x004fce0000410000 */
[----:B------:R1:W2:Y:S08]  /*45d0*/  MUFU.TANH R29, R0 ;  /* 0x00000000001d7308 */ /* 0x0002b00000002400 */
[----:B------:R-:W-:Y:S01]  /*45e0*/  MUFU.TANH R12, R5 ;  /* 0x00000005000c7308 */ /* 0x000fe20000002400 */
[----:B-1----:R-:W-:Y:S02]  /*45f0*/  FMUL.FTZ R0, R13, c[0x0][0x320] ;  /* 0x0000c8000d007a20 */ /* 0x002fe40000410000 */
[----:B------:R-:W-:-:S05]  /*4600*/  FMUL.FTZ R13, R6, c[0x0][0x320] ;  /* 0x0000c800060d7a20 */ /* 0x000fca0000410000 */
[----:B------:R1:W-:Y:S08]  /*4610*/  MUFU.TANH R30, R0 ;  /* 0x00000000001e7308 */ /* 0x0003f00000002400 */
[----:B------:R-:W-:Y:S01]  /*4620*/  MUFU.TANH R5, R13 ;  /* 0x0000000d00057308 */ /* 0x000fe20000002400 */
[----:B-1----:R-:W-:-:S07]  /*4630*/  FMUL.FTZ R0, R14, c[0x0][0x320] ;  /* 0x0000c8000e007a20 */ /* 0x002fce0000410000 */
[----:B------:R-:W-:Y:S08]  /*4640*/  MUFU.TANH R14, R3 ;  /* 0x00000003000e7308 */ /* 0x000ff00000002400 */
[----:B------:R1:W1:Y:S02]  /*4650*/  MUFU.TANH R25, R0 ;  /* 0x0000000000197308 */ /* 0x0002640000002400 */
[----:B-1----:R-:W-:-:S05]  /*4660*/  IMAD.IADD R0, R104, 0x1, -R220 ;  /* 0x0000000168007824 */ /* 0x002fca00078e0adc */
[C---:B------:R-:W-:Y:S02]  /*4670*/  ISETP.GT.AND P0, PT, R0.reuse, RZ, PT ;  /* 0x000000ff0000720c */ /* 0x040fe40003f04270 */
[----:B------:R-:W-:Y:S02]  /*4680*/  ISETP.GT.AND P1, PT, R0, 0x1, PT ;  /* 0x000000010000780c */ /* 0x000fe40003f24270 */
[----:B------:R-:W-:Y:S02]  /*4690*/  FSEL R10, R80, -INF , P0 ;  /* 0xff800000500a7808 */ /* 0x000fe40000000000 */
[----:B------:R-:W-:Y:S02]  /*46a0*/  FSEL R6, R88, -INF , P0 ;  /* 0xff80000058067808 */ /* 0x000fe40000000000 */
[----:B------:R-:W-:Y:S02]  /*46b0*/  ISETP.GT.AND P0, PT, R0, 0x8, PT ;  /* 0x000000080000780c */ /* 0x000fe40003f04270 */
[----:B------:R-:W-:-:S02]  /*46c0*/  FSEL R7, R81, -INF , P1 ;  /* 0xff80000051077808 */ /* 0x000fc40000800000 */
[----:B------:R-:W-:Y:S02]  /*46d0*/  FSEL R11, R77, -INF , P1 ;  /* 0xff8000004d0b7808 */ /* 0x000fe40000800000 */
[----:B------:R-:W-:Y:S02]  /*46e0*/  ISETP.GT.AND P1, PT, R0, 0x9, PT ;  /* 0x000000090000780c */ /* 0x000fe40003f24270 */
[----:B-----5:R-:W-:Y:S02]  /*46f0*/  FSEL R8, R76, -INF , P0 ;  /* 0xff8000004c087808 */ /* 0x020fe40000000000 */
[----:B------:R-:W-:Y:S02]  /*4700*/  FMNMX.FTZ R2, R6, R7, !PT ;  /* 0x0000000706027209 */ /* 0x000fe40007810000 */
[----:B----4-:R-:W-:Y:S02]  /*4710*/  FSEL R17, R58, -INF , P0 ;  /* 0xff8000003a117808 */ /* 0x010fe40000000000 */
        /* <DEDUP_REMOVED lines=19> */
[----:B---3--:R-:W-:Y:S02]  /*4850*/  FSEL R48, R37, -INF , P0 ;  /* 0xff80000025307808 */ /* 0x008fe40000000000 */
        /* <DEDUP_REMOVED lines=17> */
[----:B--2---:R-:W-:Y:S02]  /*4970*/  FSEL R69, R29, -INF , P0 ;  /* 0xff8000001d457808 */ /* 0x004fe40000000000 */
        /* <DEDUP_REMOVED lines=14> */
[----:B------:R-:W-:Y:S02]  /*4a60*/  ISETP.GT.AND P0, PT, R0, 0x39, PT ;  /* 0x000000390000780c */ /* 0x000fe40003f04270 */
[----:B------:R-:W-:Y:S02]  /*4a70*/  FMNMX.FTZ R0, R68, R2, !PT ;  /* 0x0000000244007209 */ /* 0x000fe40007810000 */
[----:B------:R-:W-:-:S02]  /*4a80*/  FSEL R152, R15, -INF , P2 ;  /* 0xff8000000f987808 */ /* 0x000fc40001000000 */
[----:B------:R-:W-:Y:S02]  /*4a90*/  FSEL R66, R28, -INF , P2 ;  /* 0xff8000001c427808 */ /* 0x000fe40001000000 */
        /* <DEDUP_REMOVED lines=9> */
[----:B------:R-:W-:Y:S02]  /*4b30*/  FMNMX.FTZ R0, R64, R0, !PT ;  /* 0x0000000040007209 */ /* 0x000fe40007810000 */
[----:B------:R-:W-:Y:S01]  /*4b40*/  FMNMX.FTZ R5, R102, R2, !PT ;  /* 0x0000000266057209 */ /* 0x000fe20007810000 */
[----:B------:R-:W-:Y:S05]  /*4b50*/  @!PT BRA `(.L_x_1566) ;  /* 0x00009d600000f947 */ /* 0x000fea0003800000 */
[----:B------:R1:W2:Y:S02]  /*4b60*/  SHFL.BFLY PT, R2, R0, 0x2, 0x1f ;  /* 0x0c401f0000027f89 */ /* 0x0002a400000e0000 */
.L_x_1656:
[----:B------:R-:W3:Y:S01]  /*4b70*/  LDL R158, [R1] ;  /* 0x00000000019e7983 */ /* 0x000ee20000100800 */
[----:B-12---:R-:W-:Y:S01]  /*4b80*/  FMNMX.FTZ R0, R0, R2, !PT ;  /* 0x0000000200007209 */ /* 0x006fe20007810000 */
[----:B------:R-:W-:-:S04]  /*4b90*/  DEPBAR.LE SB0, 0x2 ;  /* 0x000080800000791a */ /* 0x000fc80000000000 */
[----:B------:R-:W1:Y:S01]  /*4ba0*/  SHFL.BFLY PT, R4, R5, 0x2, 0x1f ;  /* 0x0c401f0005047f89 */ /* 0x000e6200000e0000 */
[----:B------:R-:W-:Y:S03]  /*4bb0*/  BSSY B0, `(.L_x_1567) ;  /* 0x0000161000007945 */ /* 0x000fe60003800000 */
[----:B------:R-:W2:Y:S04]  /*4bc0*/  SHFL.BFLY PT, R3, R0, 0x1, 0x1f ;  /* 0x0c201f0000037f89 */ /* 0x000ea800000e0000 */
[----:B------:R-:W-:Y:S01]  /*4bd0*/  BAR.SYNC.DEFER_BLOCKING 0x0 ;  /* 0x0000000000007b1d */ /* 0x000fe20000010000 */
[----:B-1----:R-:W-:Y:S02]  /*4be0*/  FMNMX.FTZ R2, R5, R4, !PT ;  /* 0x0000000405027209 */ /* 0x002fe40007810000 */
[----:B--2---:R-:W-:-:S03]  /*4bf0*/  FMNMX.FTZ R101, R0, R3, !PT ;  /* 0x0000000300657209 */ /* 0x004fc60007810000 */
[----:B------:R-:W1:Y:S01]  /*4c00*/  SHFL.BFLY PT, R4, R2, 0x1, 0x1f ;  /* 0x0c201f0002047f89 */ /* 0x000e6200000e0000 */
[C---:B------:R-:W-:Y:S01]  /*4c10*/  FSETP.NEU.FTZ.AND P0, PT, R101.reuse, -INF , PT ;  /* 0xff8000006500780b */ /* 0x040fe20003f1d000 */
[----:B------:R-:W-:Y:S02]  /*4c20*/  FMUL.FTZ R0, R101, c[0x0][0x2d0] ;  /* 0x0000b40065007a20 */ /* 0x000fe40000410000 */
[----:B------:R-:W-:Y:S03]  /*4c30*/  LDSM.16.MT88.4 R12, [R170] ;  /* 0x00000000aa0c783b */ /* 0x000fe60000004200 */
[----:B------:R-:W-:Y:S01]  /*4c40*/  FSEL R0, R0, RZ, P0 ;  /* 0x000000ff00007208 */ /* 0x000fe20000000000 */
[----:B------:R-:W-:Y:S04]  /*4c50*/  LDSM.16.MT88.4 R36, [R171] ;  /* 0x00000000ab24783b */ /* 0x000fe80000004200 */
[----:B------:R-:W-:Y:S01]  /*4c60*/  FFMA.FTZ R3, R6, c[0x0][0x2d0], -R0 ;  /* 0x0000b40006037a23 */ /* 0x000fe20000010800 */
[----:B------:R-:W-:Y:S03]  /*4c70*/  LDSM.16.MT88.4 R28, [R208+0x800] ;  /* 0x00080000d01c783b */ /* 0x000fe60000004200 */
[----:B------:R2:W-:Y:S01]  /*4c80*/  MUFU.EX2 R156, R3 ;  /* 0x00000003009c7308 */ /* 0x0005e20000000800 */
[----:B------:R-:W-:Y:S04]  /*4c90*/  LDSM.16.MT88.4 R32, [R170+0x800] ;  /* 0x00080000aa20783b */ /* 0x000fe80000004200 */
[----:B------:R-:W-:Y:S01]  /*4ca0*/  LDSM.16.MT88.4 R60, [R170+0x2000] ;  /* 0x00200000aa3c783b */ /* 0x000fe20000004200 */
[----:B-1----:R-:W-:-:S03]  /*4cb0*/  FMNMX.FTZ R100, R2, R4, !PT ;  /* 0x0000000402647209 */ /* 0x002fc60007810000 */
[----:B------:R-:W-:Y:S01]  /*4cc0*/  LDSM.16.MT88.4 R56, [R211+0x2000] ;  /* 0x00200000d338783b */ /* 0x000fe20000004200 */
[C---:B------:R-:W-:Y:S01]  /*4cd0*/  FSETP.NEU.FTZ.AND P0, PT, R100.reuse, -INF , PT ;  /* 0xff8000006400780b */ /* 0x040fe20003f1d000 */
[----:B------:R-:W-:Y:S02]  /*4ce0*/  FMUL.FTZ R2, R100, c[0x0][0x2d0] ;  /* 0x0000b40064027a20 */ /* 0x000fe40000410000 */
[----:B--2---:R-:W-:-:S03]  /*4cf0*/  FFMA.FTZ R3, R7, c[0x0][0x2d0], -R0 ;  /* 0x0000b40007037a23 */ /* 0x004fc60000010800 */
[----:B------:R-:W-:Y:S01]  /*4d00*/  FSEL R2, R2, RZ, P0 ;  /* 0x000000ff02027208 */ /* 0x000fe20000000000 */
[----:B------:R-:W1:Y:S01]  /*4d10*/  LDSM.16.MT88.4 R4, [R208] ;  /* 0x00000000d004783b */ /* 0x000e620000004200 */
[----:B------:R2:W4:Y:S02]  /*4d20*/  MUFU.EX2 R150, R3 ;  /* 0x0000000300967308 */ /* 0x0005240000000800 */
[----:B--2---:R-:W-:Y:S01]  /*4d30*/  FFMA.FTZ R3, R8, c[0x0][0x2d0], -R0 ;  /* 0x0000b40008037a23 */ /* 0x004fe20000010800 */
[----:B----4-:R-:W-:-:S05]  /*4d40*/  F2FP.PACK_AB R8, R150, R156 ;  /* 0x0000009c9608723e */ /* 0x010fca00000000ff */
[----:B------:R2:W-:Y:S02]  /*4d50*/  MUFU.EX2 R149, R3 ;  /* 0x0000000300957308 */ /* 0x0005e40000000800 */
[----:B--2---:R-:W-:-:S06]  /*4d60*/  FFMA.FTZ R3, R9, c[0x0][0x2d0], -R0 ;  /* 0x0000b40009037a23 */ /* 0x004fcc0000010800 */
        /* <DEDUP_REMOVED lines=23> */
[----:B------:R-:W-:Y:S01]  /*4ee0*/  LDSM.16.MT88.4 R36, [R208+0x2800] ;  /* 0x00280000d024783b */ /* 0x000fe20000004200 */
[----:B------:R1:W-:Y:S02]  /*4ef0*/  MUFU.EX2 R213, R3 ;  /* 0x0000000300d57308 */ /* 0x0003e40000000800 */
[----:B-1----:R-:W-:-:S06]  /*4f00*/  FFMA.FTZ R3, R22, c[0x0][0x2d0], -R0 ;  /* 0x0000b40016037a23 */ /* 0x002fcc0000010800 */
[----:B------:R1:W2:Y:S02]  /*4f10*/  MUFU.EX2 R217, R3 ;  /* 0x0000000300d97308 */ /* 0x0002a40000000800 */
[--C-:B-1----:R-:W-:Y:S02]  /*4f20*/  FFMA.FTZ R3, R23, c[0x0][0x2d0], -R2.reuse ;  /* 0x0000b40017037a23 */ /* 0x102fe40000010802 */
[----:B------:R-:W-:Y:S04]  /*4f30*/  HMMA.16816.F32 R20, R8, R6, RZ ;  /* 0x000000060814723c */ /* 0x000fe800000018ff */
[----:B------:R1:W-:Y:S03]  /*4f40*/  MUFU.EX2 R180, R3 ;  /* 0x0000000300b47308 */ /* 0x0003e60000000800 */
[----:B--2---:R-:W-:Y:S01]  /*4f50*/  F2FP.PACK_AB R6, R217, R213 ;  /* 0x000000d5d906723e */ /* 0x004fe200000000ff */
[----:B-1----:R-:W-:-:S02]  /*4f60*/  FFMA.FTZ R3, R40, c[0x0][0x2d0], -R2 ;  /* 0x0000b40028037a23 */ /* 0x002fc40000010802 */
[----:B------:R-:W1:Y:S02]  /*4f70*/  LDSM.16.MT88.4 R40, [R171+0x800] ;  /* 0x00080000ab28783b */ /* 0x000e640000004200 */
[----:B------:R2:W4:Y:S02]  /*4f80*/  MUFU.EX2 R212, R3 ;  /* 0x0000000300d47308 */ /* 0x0005240000000800 */
[----:B--2---:R-:W-:Y:S01]  /*4f90*/  FFMA.FTZ R3, R48, c[0x0][0x2d0], -R2 ;  /* 0x0000b40030037a23 */ /* 0x004fe20000010802 */
[----:B----4-:R-:W-:-:S05]  /*4fa0*/  F2FP.PACK_AB R5, R212, R180 ;  /* 0x000000b4d405723e */ /* 0x010fca00000000ff */
[----:B------:R2:W-:Y:S02]  /*4fb0*/  MUFU.EX2 R181, R3 ;  /* 0x0000000300b57308 */ /* 0x0005e40000000800 */
[----:B--2---:R-:W-:Y:S02]  /*4fc0*/  FFMA.FTZ R3, R49, c[0x0][0x2d0], -R2 ;  /* 0x0000b40031037a23 */ /* 0x004fe40000010802 */
[----:B---3--:R-:W2:Y:S04]  /*4fd0*/  LDSM.16.MT88.4 R48, [R158] ;  /* 0x000000009e30783b */ /* 0x008ea80000004200 */
[----:B------:R-:W3:Y:S02]  /*4fe0*/  MUFU.EX2 R216, R3 ;  /* 0x0000000300d87308 */ /* 0x000ee40000000800 */
[----:B---3--:R-:W-:Y:S01]  /*4ff0*/  F2FP.PACK_AB R7, R216, R181 ;  /* 0x000000b5d807723e */ /* 0x008fe200000000ff */
[----:B------:R-:W-:-:S05]  /*5000*/  FFMA.FTZ R3, R74, c[0x0][0x2d0], -R0 ;  /* 0x0000b4004a037a23 */ /* 0x000fca0000010800 */
[----:B------:R3:W-:Y:S01]  /*5010*/  MUFU.EX2 R161, R3 ;  /* 0x0000000300a17308 */ /* 0x0007e20000000800 */
[C---:B------:R-:W-:Y:S01]  /*5020*/  HMMA.16816.F32 R144, R4.reuse, R28, R24 ;  /* 0x0000001c0490723c */ /* 0x040fe20000001818 */
[----:B------:R-:W4:Y:S07]  /*5030*/  LDSM.16.MT88.4 R24, [R211+0x800] ;  /* 0x00080000d318783b */ /* 0x000f2e0000004200 */
[----:B------:R-:W-:Y:S01]  /*5040*/  HMMA.16816.F32 R116, R4, R30, R20 ;  /* 0x0000001e0474723c */ /* 0x000fe20000001814 */
[----:B------:R-:W5:Y:S01]  /*5050*/  LDSM.16.MT88.4 R20, [R208+0x2000] ;  /* 0x00200000d014783b */ /* 0x000f620000004200 */
[----:B---3--:R-:W-:-:S06]  /*5060*/  FFMA.FTZ R3, R71, c[0x0][0x2d0], -R0 ;  /* 0x0000b40047037a23 */ /* 0x008fcc0000010800 */
[C---:B------:R-:W-:Y:S01]  /*5070*/  HMMA.16816.F32 R132, R4.reuse, R32, R52 ;  /* 0x000000200484723c */ /* 0x040fe20000001834 */
[----:B------:R-:W-:Y:S01]  /*5080*/  LDSM.16.MT88.4 R52, [R171+0x2000] ;  /* 0x00200000ab34783b */ /* 0x000fe20000004200 */
[----:B------:R3:W-:Y:S06]  /*5090*/  MUFU.EX2 R176, R3 ;  /* 0x0000000300b07308 */ /* 0x0007ec0000000800 */
[C---:B-1----:R-:W-:Y:S08]  /*50a0*/  HMMA.16816.F32 R140, R4.reuse, R40, R16 ;  /* 0x00000028048c723c */ /* 0x042ff00000001810 */
[----:B------:R-:W-:Y:S01]  /*50b0*/  HMMA.16816.F32 R136, R4, R42, R12 ;  /* 0x0000002a0488723c */ /* 0x000fe2000000180c */
[----:B------:R-:W1:Y:S01]  /*50c0*/  LDSM.16.MT88.4 R40, [R170+0x2800] ;  /* 0x00280000aa28783b */ /* 0x000e620000004200 */
[----:B---3--:R-:W-:-:S04]  /*50d0*/  FFMA.FTZ R3, R69, c[0x0][0x2d0], -R0 ;  /* 0x0000b40045037a23 */ /* 0x008fc80000010800 */
[----:B------:R3:W-:Y:S02]  /*50e0*/  MUFU.EX2 R175, R3 ;  /* 0x0000000300af7308 */ /* 0x0007e40000000800 */
[----:B--2---:R-:W-:Y:S08]  /*50f0*/  HMMA.16816.F32 R16, R8, R48, RZ ;  /* 0x000000300810723c */ /* 0x004ff000000018ff */
[----:B------:R-:W-:Y:S01]  /*5100*/  HMMA.16816.F32 R124, R4, R34, R44 ;  /* 0x00000022047c723c */ /* 0x000fe2000000182c */
[----:B------:R-:W-:Y:S01]  /*5110*/  LDSM.16.MT88.4 R44, [R211+0x2800] ;  /* 0x00280000d32c783b */ /* 0x000fe20000004200 */
[----:B---3--:R-:W-:-:S06]  /*5120*/  FFMA.FTZ R3, R67, c[0x0][0x2d0], -R0 ;  /* 0x0000b40043037a23 */ /* 0x008fcc0000010800 */
[C---:B------:R-:W-:Y:S01]  /*5130*/  HMMA.16816.F32 R12, R8.reuse, R50, RZ ;  /* 0x00000032080c723c */ /* 0x040fe200000018ff */
[----:B------:R-:W2:Y:S01]  /*5140*/  LDSM.16.MT88.4 R48, [R171+0x2800] ;  /* 0x00280000ab30783b */ /* 0x000ea20000004200 */
[----:B------:R3:W1:Y:S06]  /*5150*/  MUFU.EX2 R178, R3 ;  /* 0x0000000300b27308 */ /* 0x00066c0000000800 */
[----:B------:R-:W-:Y:S08]  /*5160*/  HMMA.16816.F32 R32, R8, R60, RZ ;  /* 0x0000003c0820723c */ /* 0x000ff000000018ff */
[----:B----4-:R-:W-:Y:S01]  /*5170*/  HMMA.16816.F32 R108, R4, R24, R16 ;  /* 0x00000018046c723c */ /* 0x010fe20000001810 */
[----:B---3--:R-:W-:-:S04]  /*5180*/  FFMA.FTZ R3, R75, c[0x0][0x2d0], -R2 ;  /* 0x0000b4004b037a23 */ /* 0x008fc80000010802 */
[----:B------:R3:W-:Y:S03]  /*5190*/  MUFU.EX2 R159, R3 ;  /* 0x00000003009f7308 */ /* 0x0007e60000000800 */
[C---:B------:R-:W-:Y:S01]  /*51a0*/  HMMA.16816.F32 R28, R8.reuse, R62, RZ ;  /* 0x0000003e081c723c */ /* 0x040fe200000018ff */
[----:B------:R-:W4:Y:S07]  /*51b0*/  LDSM.16.MT88.4 R60, [R170+0x4000] ;  /* 0x00400000aa3c783b */ /* 0x000f2e0000004200 */
[----:B-----5:R-:W-:Y:S01]  /*51c0*/  HMMA.16816.F32 R16, R8, R20, RZ ;  /* 0x000000140810723c */ /* 0x020fe200000018ff */
[----:B---3--:R-:W-:-:S07]  /*51d0*/  FFMA.FTZ R3, R73, c[0x0][0x2d0], -R2 ;  /* 0x0000b40049037a23 */ /* 0x008fce0000010802 */
[C---:B------:R-:W-:Y:S08]  /*51e0*/  HMMA.16816.F32 R128, R4.reuse, R26, R12 ;  /* 0x0000001a0480723c */ /* 0x040ff0000000180c */
[----:B-1----:R-:W-:Y:S01]  /*51f0*/  HMMA.16816.F32 R120, R4, R40, R32 ;  /* 0x000000280478723c */ /* 0x002fe20000001820 */
[----:B------:R-:W1:Y:S07]  /*5200*/  LDSM.16.MT88.4 R32, [R208+0x4000] ;  /* 0x00400000d020783b */ /* 0x000e6e0000004200 */
[C---:B------:R-:W-:Y:S08]  /*5210*/  HMMA.16816.F32 R24, R8.reuse, R54, RZ ;  /* 0x000000360818723c */ /* 0x040ff000000018ff */
[----:B------:R-:W-:Y:S08]  /*5220*/  HMMA.16816.F32 R12, R8, R22, RZ ;  /* 0x00000016080c723c */ /* 0x000ff000000018ff */
[C---:B------:R-:W-:Y:S01]  /*5230*/  HMMA.16816.F32 R104, R4.reuse, R42, R28 ;  /* 0x0000002a0468723c */ /* 0x040fe2000000181c */
[----:B------:R-:W3:Y:S07]  /*5240*/  LDSM.16.MT88.4 R40, [R170+0x4800] ;  /* 0x00480000aa28783b */ /* 0x000eee0000004200 */
[----:B------:R-:W-:Y:S08]  /*5250*/  HMMA.16816.F32 R112, R4, R36, R16 ;  /* 0x000000240470723c */ /* 0x000ff00000001810 */
[C---:B------:R-:W-:Y:S08]  /*5260*/  HMMA.16816.F32 R16, R8.reuse, R58, RZ ;  /* 0x0000003a0810723c */ /* 0x040ff000000018ff */
[----:B------:R-:W-:Y:S08]  /*5270*/  HMMA.16816.F32 R28, R8, R52, RZ ;  /* 0x00000034081c723c */ /* 0x000ff000000018ff */
[C---:B--2---:R-:W-:Y:S01]  /*5280*/  HMMA.16816.F32 R88, R4.reuse, R50, R24 ;  /* 0x000000320458723c */ /* 0x044fe20000001818 */
[----:B------:R-:W2:Y:S07]  /*5290*/  LDSM.16.MT88.4 R24, [R208+0x4800] ;  /* 0x00480000d018783b */ /* 0x000eae0000004200 */
[----:B------:R-:W-:Y:S08]  /*52a0*/  HMMA.16816.F32 R96, R4, R38, R12 ;  /* 0x000000260460723c */ /* 0x000ff0000000180c */
[----:B----4-:R-:W-:Y:S08]  /*52b0*/  HMMA.16816.F32 R12, R8, R60, RZ ;  /* 0x0000003c080c723c */ /* 0x010ff000000018ff */
[C---:B------:R-:W-:Y:S08]  /*52c0*/  HMMA.16816.F32 R80, R4.reuse, R46, R16 ;  /* 0x0000002e0450723c */ /* 0x040ff00000001810 */
[----:B------:R-:W-:Y:S01]  /*52d0*/  HMMA.16816.F32 R92, R4, R48, R28 ;  /* 0x00000030045c723c */ /* 0x000fe2000000181c */
[----:B------:R-:W4:Y:S07]  /*52e0*/  LDSM.16.MT88.4 R28, [R171+0x4000] ;  /* 0x00400000ab1c783b */ /* 0x000f2e0000004200 */
[C---:B-1----:R-:W-:Y:S08]  /*52f0*/  HMMA.16816.F32 R16, R8.reuse, R32, RZ ;  /* 0x000000200810723c */ /* 0x042ff000000018ff */
[----:B------:R-:W-:Y:S08]  /*5300*/  HMMA.16816.F32 R20, R8, R56, RZ ;  /* 0x000000380814723c */ /* 0x000ff000000018ff */
[----:B---3--:R-:W-:Y:S08]  /*5310*/  HMMA.16816.F32 R76, R4, R40, R12 ;  /* 0x00000028044c723c */ /* 0x008ff0000000180c */
[----:B------:R-:W-:Y:S08]  /*5320*/  HMMA.16816.F32 R12, R8, R34, RZ ;  /* 0x00000022080c723c */ /* 0x000ff000000018ff */
[C---:B--2---:R-:W-:Y:S01]  /*5330*/  HMMA.16816.F32 R48, R4.reuse, R24, R16 ;  /* 0x000000180430723c */ /* 0x044fe20000001810 */
[----:B------:R-:W1:Y:S07]  /*5340*/  LDSM.16.MT88.4 R16, [R171+0x4800] ;  /* 0x00480000ab10783b */ /* 0x000e6e0000004200 */
[----:B------:R-:W-:Y:S08]  /*5350*/  HMMA.16816.F32 R84, R4, R44, R20 ;  /* 0x0000002c0454723c */ /* 0x000ff00000001814 */
[----:B------:R-:W-:Y:S08]  /*5360*/  HMMA.16816.F32 R20, R8, R62, RZ ;  /* 0x0000003e0814723c */ /* 0x000ff000000018ff */
[----:B------:R-:W-:Y:S08]  /*5370*/  HMMA.16816.F32 R44, R4, R26, R12 ;  /* 0x0000001a042c723c */ /* 0x000ff0000000180c */
[----:B----4-:R-:W-:Y:S08]  /*5380*/  HMMA.16816.F32 R12, R8, R28, RZ ;  /* 0x0000001c080c723c */ /* 0x010ff000000018ff */
[C---:B------:R-:W-:Y:S11]  /*5390*/  HMMA.16816.F32 R60, R4.reuse, R42, R20 ;  /* 0x0000002a043c723c */ /* 0x040ff60000001814 */
[----:B------:R-:W-:Y:S05]  /*53a0*/  @!UPT UIADD3 URZ, URZ, URZ, URZ ;  /* 0x0000003f3f3ff290 */ /* 0x000fea000fffe03f */
[----:B-1----:R-:W-:Y:S08]  /*53b0*/  HMMA.16816.F32 R40, R4, R16, R12 ;  /* 0x000000100428723c */ /* 0x002ff0000000180c */
[----:B------:R-:W-:Y:S11]  /*53c0*/  HMMA.16816.F32 R12, R8, R30, RZ ;  /* 0x0000001e080c723c */ /* 0x000ff600000018ff */
[----:B------:R-:W-:Y:S11]  /*53d0*/  @!UPT UIADD3 URZ, URZ, URZ, URZ ;  /* 0x0000003f3f3ff290 */ /* 0x000ff6000fffe03f */
[----:B------:R-:W-:Y:S02]  /*53e0*/  @!UPT UIADD3 URZ, URZ, URZ, URZ ;  /* 0x0000003f3f3ff290 */ /* 0x000fe4000fffe03f */
[----:B------:R-:W-:Y:S01]  /*53f0*/  HMMA.16816.F32 R32, R4, R18, R12 ;  /* 0x000000120420723c */ /* 0x000fe2000000180c */
[----:B------:R1:W2:Y:S02]  /*5400*/  LDSM.16.MT88.4 R12, [R158+0x4000] ;  /* 0x004000009e0c783b */ /* 0x0002a40000004200 */
[----:B-1----:R1:W3:Y:S02]  /*5410*/  MUFU.EX2 R158, R3 ;  /* 0x00000003009e7308 */ /* 0x0022e40000000800 */
[----:B-1----:R-:W-:-:S03]  /*5420*/  FFMA.FTZ R3, R72, c[0x0][0x2d0], -R2 ;  /* 0x0000b40048037a23 */ /* 0x002fc60000010802 */
[C---:B--2---:R-:W-:Y:S08]  /*5430*/  HMMA.16816.F32 R16, R8.reuse, R12, RZ ;  /* 0x0000000c0810723c */ /* 0x044ff000000018ff */
[----:B------:R-:W-:Y:S01]  /*5440*/  HMMA.16816.F32 R8, R8, R14, RZ ;  /* 0x0000000e0808723c */ /* 0x000fe200000018ff */
[----:B------:R-:W1:Y:S11]  /*5450*/  LDSM.16.MT88.4 R12, [R211+0x4800] ;  /* 0x00480000d30c783b */ /* 0x000e760000004200 */
[----:B------:R-:W-:Y:S04]  /*5460*/  @!UPT UIADD3 URZ, URZ, URZ, URZ ;  /* 0x0000003f3f3ff290 */ /* 0x000fe8000fffe03f */
[C---:B-1----:R-:W-:Y:S07]  /*5470*/  HMMA.16816.F32 R20, R4.reuse, R12, R16 ;  /* 0x0000000c0414723c */ /* 0x042fee0000001810 */
[--C-:B------:R-:W-:Y:S01]  /*5480*/  FFMA.FTZ R13, R66, c[0x0][0x2d0], -R0.reuse ;  /* 0x0000b400420d7a23 */ /* 0x100fe20000010800 */
[----:B------:R-:W-:Y:S01]  /*5490*/  HMMA.16816.F32 R16, R4, R14, R8 ;  /* 0x0000000e0410723c */ /* 0x000fe20000001808 */
[----:B------:R-:W1:Y:S01]  /*54a0*/  LDSM.16.MT88.4 R8, [R170+0x1000] ;  /* 0x00100000aa08783b */ /* 0x000e620000004200 */
[----:B------:R-:W-:-:S03]  /*54b0*/  FFMA.FTZ R12, R65, c[0x0][0x2d0], -R0 ;  /* 0x0000b400410c7a23 */ /* 0x000fc60000010800 */
[----:B------:R-:W-:Y:S02]  /*54c0*/  MUFU.EX2 R13, R13 ;  /* 0x0000000d000d7308 */ /* 0x000fe40000000800 */
[----:B------:R-:W-:Y:S01]  /*54d0*/  FADD.FTZ R4, R156, R150 ;  /* 0x000000969c047221 */ /* 0x000fe20000010000 */
[----:B------:R-:W-:Y:S01]  /*54e0*/  F2FP.PACK_AB R6, R178, R175 ;  /* 0x000000afb206723e */ /* 0x000fe200000000ff */
[----:B------:R-:W-:Y:S01]  /*54f0*/  FFMA.FTZ R14, R68, c[0x0][0x2d0], -R0 ;  /* 0x0000b400440e7a23 */ /* 0x000fe20000010800 */
[----:B---3--:R-:W-:Y:S01]  /*5500*/  F2FP.PACK_AB R5, R158, R159 ;  /* 0x0000009f9e05723e */ /* 0x008fe200000000ff */
[----:B------:R-:W-:Y:S02]  /*5510*/  FADD.FTZ R4, R149, R4 ;  /* 0x0000000495047221 */ /* 0x000fe40000010000 */
[----:B------:R2:W-:Y:S01]  /*5520*/  MUFU.EX2 R156, R3 ;  /* 0x00000003009c7308 */ /* 0x0005e20000000800 */
[----:B------:R-:W-:Y:S02]  /*5530*/  FFMA.FTZ R0, R64, c[0x0][0x2d0], -R0 ;  /* 0x0000b40040007a23 */ /* 0x000fe40000010800 */
[----:B------:R-:W-:Y:S01]  /*5540*/  FADD.FTZ R15, R157, R4 ;  /* 0x000000049d0f7221 */ /* 0x000fe20000010000 */
[----:B------:R-:W-:-:S04]  /*5550*/  F2FP.PACK_AB R4, R176, R161 ;  /* 0x000000a1b004723e */ /* 0x000fc800000000ff */
[----:B------:R3:W-:Y:S01]  /*5560*/  MUFU.EX2 R179, R0 ;  /* 0x0000000000b37308 */ /* 0x0007e20000000800 */
[----:B--2---:R-:W-:-:S07]  /*5570*/  FFMA.FTZ R3, R70, c[0x0][0x2d0], -R2 ;  /* 0x0000b40046037a23 */ /* 0x004fce0000010802 */
[----:B------:R-:W-:Y:S01]  /*5580*/  MUFU.EX2 R14, R14 ;  /* 0x0000000e000e7308 */ /* 0x000fe20000000800 */
[----:B---3--:R-:W-:-:S07]  /*5590*/  FFMA.FTZ R0, R153, c[0x0][0x2d0], -R2 ;  /* 0x0000b40099007a23 */ /* 0x008fce0000010802 */
[----:B------:R-:W2:Y:S08]  /*55a0*/  MUFU.EX2 R160, R3 ;  /* 0x0000000300a07308 */ /* 0x000eb00000000800 */
[----:B------:R-:W3:Y:S01]  /*55b0*/  MUFU.EX2 R12, R12 ;  /* 0x0000000c000c7308 */ /* 0x000ee20000000800 */
[----:B--2---:R-:W-:Y:S01]  /*55c0*/  F2FP.PACK_AB R7, R160, R156 ;  /* 0x0000009ca007723e */ /* 0x004fe200000000ff */
[----:B------:R-:W-:-:S04]  /*55d0*/  FADD.FTZ R3, R151, R148 ;  /* 0x0000009497037221 */ /* 0x000fc80000010000 */
[----:B------:R-:W-:Y:S02]  /*55e0*/  FADD.FTZ R3, R155, R3 ;  /* 0x000000039b037221 */ /* 0x000fe40000010000 */
        /* <DEDUP_REMOVED lines=18> */
[C---:B-1----:R-:W-:Y:S01]  /*5710*/  HMMA.16816.F32 R68, R4.reuse, R8, R112 ;  /* 0x000000080444723c */ /* 0x042fe20000001870 */
[----:B------:R-:W-:Y:S07]  /*5720*/  LDSM.16.MT88.4 R112, [R171+0x1800] ;  /* 0x00180000ab70783b */ /* 0x000fee0000004200 */
[----:B------:R-:W-:Y:S01]  /*5730*/  HMMA.16816.F32 R72, R4, R10, R96 ;  /* 0x0000000a0448723c */ /* 0x000fe20000001860 */
[----:B------:R-:W1:Y:S06]  /*5740*/  LDSM.16.MT88.4 R8, [R171+0x3000] ;  /* 0x00300000ab08783b */ /* 0x000e6c0000004200 */
[----:B------:R-:W-:-:S02]  /*5750*/  F2FP.PACK_AB R96, R13, R14 ;  /* 0x0000000e0d60723e */ /* 0x000fc400000000ff */
[----:B---3--:R-:W-:Y:S01]  /*5760*/  F2FP.PACK_AB R98, R179, R12 ;  /* 0x0000000cb362723e */ /* 0x008fe200000000ff */
        /* <DEDUP_REMOVED lines=13> */
[C---:B-1----:R-:W-:Y:S01]  /*5840*/  HMMA.16816.F32 R92, R4.reuse, R8, R40 ;  /* 0x00000008045c723c */ /* 0x042fe20000001828 */
[----:B------:R-:W-:Y:S07]  /*5850*/  LDSM.16.MT88.4 R40, [R170+0x3800] ;  /* 0x00380000aa28783b */ /* 0x000fee0000004200 */
[C---:B------:R-:W-:Y:S01]  /*5860*/  HMMA.16816.F32 R32, R4.reuse, R10, R32 ;  /* 0x0000000a0420723c */ /* 0x040fe20000001820 */
[----:B------:R-:W1:Y:S07]  /*5870*/  LDSM.16.MT88.4 R8, [R211+0x5000] ;  /* 0x00500000d308783b */ /* 0x000e6e0000004200 */
[C---:B-1----:R-:W-:Y:S01]  /*5880*/  HMMA.16816.F32 R20, R4.reuse, R8, R20 ;  /* 0x000000080414723c */ /* 0x042fe20000001814 */
[----:B------:R1:W-:Y:S07]  /*5890*/  MUFU.EX2 R9, R0 ;  /* 0x0000000000097308 */ /* 0x0003ee0000000800 */
[----:B------:R-:W-:Y:S07]  /*58a0*/  HMMA.16816.F32 R16, R4, R10, R16 ;  /* 0x0000000a0410723c */ /* 0x000fee0000001810 */
[----:B------:R-:W-:-:S02]  /*58b0*/  FADD.FTZ R4, R182, R3 ;  /* 0x00000003b6047221 */ /* 0x000fc40000010000 */
[--C-:B-1----:R-:W-:Y:S02]  /*58c0*/  FFMA.FTZ R0, R152, c[0x0][0x2d0], -R2.reuse ;  /* 0x0000b40098007a23 */ /* 0x102fe40000010802 */
[--C-:B------:R-:W-:Y:S02]  /*58d0*/  FFMA.FTZ R3, R103, c[0x0][0x2d0], -R2.reuse ;  /* 0x0000b40067037a23 */ /* 0x100fe40000010802 */
[----:B------:R-:W-:Y:S01]  /*58e0*/  FFMA.FTZ R2, R102, c[0x0][0x2d0], -R2 ;  /* 0x0000b40066027a23 */ /* 0x000fe20000010802 */
[----:B------:R-:W1:Y:S01]  /*58f0*/  MUFU.EX2 R10, R0 ;  /* 0x00000000000a7308 */ /* 0x000e620000000800 */
[----:B------:R-:W-:-:S07]  /*5900*/  FADD.FTZ R4, R180, R4 ;  /* 0x00000004b4047221 */ /* 0x000fce0000010000 */
[----:B------:R-:W-:Y:S08]  /*5910*/  MUFU.EX2 R8, R3 ;  /* 0x0000000300087308 */ /* 0x000ff00000000800 */
[----:B------:R-:W2:Y:S01]  /*5920*/  MUFU.EX2 R184, R2 ;  /* 0x0000000200b87308 */ /* 0x000ea20000000800 */
[----:B-1----:R-:W-:Y:S01]  /*5930*/  F2FP.PACK_AB R97, R10, R9 ;  /* 0x000000090a61723e */ /* 0x002fe200000000ff */
[----:B------:R-:W-:Y:S01]  /*5940*/  FADD.FTZ R0, R183, R15 ;  /* 0x0000000fb7007221 */ /* 0x000fe20000010000 */
[----:B--2---:R-:W-:-:S03]  /*5950*/  F2FP.PACK_AB R99, R184, R8 ;  /* 0x00000008b863723e */ /* 0x004fc600000000ff */
[----:B------:R-:W-:Y:S02]  /*5960*/  FADD.FTZ R2, R214, R0 ;  /* 0x00000000d6027221 */ /* 0x000fe40000010000 */
[----:B------:R-:W-:Y:S02]  /*5970*/  FADD.FTZ R0, R212, R4 ;  /* 0x00000004d4007221 */ /* 0x000fe40000010000 */
[----:B------:R-:W-:Y:S01]  /*5980*/  LDSM.16.MT88.4 R4, [R211+0x5800] ;  /* 0x00580000d304783b */ /* 0x000fe20000004200 */
        /* <DEDUP_REMOVED lines=9> */
[----:B------:R-:W-:Y:S02]  /*5a20*/  FADD.FTZ R0, R158, R0 ;  /* 0x000000009e007221 */ /* 0x000fe40000010000 */
[----:B------:R-:W-:Y:S01]  /*5a30*/  FADD.FTZ R3, R175, R2 ;  /* 0x00000002af037221 */ /* 0x000fe20000010000 */
[----:B------:R-:W-:Y:S01]  /*5a40*/  HMMA.16816.F32 R36, R96, R40, R56 ;  /* 0x000000286024723c */ /* 0x000fe20000001838 */
[----:B------:R-:W-:Y:S01]  /*5a50*/  LDSM.16.MT88.4 R56, [R171+0x3800] ;  /* 0x00380000ab38783b */ /* 0x000fe20000004200 */
[----:B------:R-:W-:-:S02]  /*5a60*/  FADD.FTZ R2, R156, R0 ;  /* 0x000000009c027221 */ /* 0x000fc40000010000 */
[----:B------:R-:W-:Y:S01]  /*5a70*/  FADD.FTZ R0, R178, R3 ;  /* 0x00000003b2007221 */ /* 0x000fe20000010000 */
[----:B------:R-:W-:Y:S01]  /*5a80*/  IADD3 R3, R154, -0x3, RZ ;  /* 0xfffffffd9a037810 */ /* 0x000fe20007ffe0ff */
[----:B------:R-:W-:Y:S02]  /*5a90*/  FADD.FTZ R2, R160, R2 ;  /* 0x00000002a0027221 */ /* 0x000fe40000010000 */
[----:B------:R-:W-:Y:S01]  /*5aa0*/  HMMA.16816.F32 R44, R96, R48, R68 ;  /* 0x00000030602c723c */ /* 0x000fe20000001844 */
[----:B------:R-:W-:Y:S01]  /*5ab0*/  ISETP.GE.AND P0, PT, R3, R187, PT ;  /* 0x000000bb0300720c */ /* 0x000fe20003f06270 */
[----:B------:R-:W-:Y:S02]  /*5ac0*/  FADD.FTZ R0, R14, R0 ;  /* 0x000000000e007221 */ /* 0x000fe40000010000 */
[----:B------:R-:W-:Y:S02]  /*5ad0*/  FADD.FTZ R2, R9, R2 ;  /* 0x0000000209027221 */ /* 0x000fe40000010000 */
[----:B------:R-:W-:-:S02]  /*5ae0*/  FADD.FTZ R0, R13, R0 ;  /* 0x000000000d007221 */ /* 0x000fc40000010000 */
[C---:B------:R-:W-:Y:S01]  /*5af0*/  HMMA.16816.F32 R40, R96.reuse, R42, R64 ;  /* 0x0000002a6028723c */ /* 0x040fe20000001840 */
[----:B------:R-:W1:Y:S01]  /*5b00*/  LDSM.16.MT88.4 R64, [R211+0x3800] ;  /* 0x00380000d340783b */ /* 0x000e620000004200 */
[----:B------:R-:W-:Y:S02]  /*5b10*/  FADD.FTZ R2, R10, R2 ;  /* 0x000000020a027221 */ /* 0x000fe40000010000 */
[----:B------:R-:W-:Y:S02]  /*5b20*/  FADD.FTZ R0, R12, R0 ;  /* 0x000000000c007221 */ /* 0x000fe40000010000 */
[----:B------:R-:W-:Y:S02]  /*5b30*/  FADD.FTZ R2, R8, R2 ;  /* 0x0000000208027221 */ /* 0x000fe40000010000 */
[----:B------:R-:W-:Y:S01]  /*5b40*/  HMMA.16816.F32 R48, R96, R50, R72 ;  /* 0x000000326030723c */ /* 0x000fe20000001848 */
[----:B------:R-:W2:Y:S01]  /*5b50*/  LDSM.16.MT88.4 R72, [R170+0x5800] ;  /* 0x00580000aa48783b */ /* 0x000ea20000004200 */
[----:B------:R-:W-:-:S02]  /*5b60*/  FADD.FTZ R179, R179, R0 ;  /* 0x00000000b3b37221 */ /* 0x000fc40000010000 */
[----:B------:R-:W-:-:S04]  /*5b70*/  FADD.FTZ R184, R184, R2 ;  /* 0x00000002b8b87221 */ /* 0x000fc80000010000 */
[C---:B------:R-:W-:Y:S08]  /*5b80*/  HMMA.16816.F32 R108, R96.reuse, R104, R108 ;  /* 0x00000068606c723c */ /* 0x040ff0000000186c */
[C---:B------:R-:W-:Y:S08]  /*5b90*/  HMMA.16816.F32 R104, R96.reuse, R106, R52 ;  /* 0x0000006a6068723c */ /* 0x040ff00000001834 */
        /* <DEDUP_REMOVED lines=8> */
[C---:B------:R-:W-:Y:S08]  /*5c20*/  HMMA.16816.F32 R52, R96.reuse, R56, R148 ;  /* 0x000000386034723c */ /* 0x040ff00000001894 */
[C---:B------:R-:W-:Y:S08]  /*5c30*/  HMMA.16816.F32 R128, R96.reuse, R130, R24 ;  /* 0x000000826080723c */ /* 0x040ff00000001818 */
[C---:B-1----:R-:W-:Y:S08]  /*5c40*/  HMMA.16816.F32 R84, R96.reuse, R88, R92 ;  /* 0x000000586054723c */ /* 0x042ff0000000185c */
[C---:B--2---:R-:W-:Y:S08]  /*5c50*/  HMMA.16816.F32 R76, R96.reuse, R80, R144 ;  /* 0x00000050604c723c */ /* 0x044ff00000001890 */
[C---:B------:R-:W-:Y:S08]  /*5c60*/  HMMA.16816.F32 R120, R96.reuse, R122, R28 ;  /* 0x0000007a6078723c */ /* 0x040ff0000000181c */
[C---:B------:R-:W-:Y:S08]  /*5c70*/  HMMA.16816.F32 R56, R96.reuse, R58, R140 ;  /* 0x0000003a6038723c */ /* 0x040ff0000000188c */
[C---:B------:R-:W-:Y:S08]  /*5c80*/  HMMA.16816.F32 R80, R96.reuse, R82, R136 ;  /* 0x000000526050723c */ /* 0x040ff00000001888 */
[C---:B------:R-:W-:Y:S08]  /*5c90*/  HMMA.16816.F32 R88, R96.reuse, R90, R32 ;  /* 0x0000005a6058723c */ /* 0x040ff00000001820 */
[C---:B------:R-:W-:Y:S08]  /*5ca0*/  HMMA.16816.F32 R92, R96.reuse, R4, R20 ;  /* 0x00000004605c723c */ /* 0x040ff00000001814 */
[----:B------:R-:W-:Y:S01]  /*5cb0*/  HMMA.16816.F32 R96, R96, R6, R16 ;  /* 0x000000066060723c */ /* 0x000fe20000001810 */
[----:B------:R-:W-:Y:S07]  /*5cc0*/  @!UPT UIADD3 URZ, URZ, URZ, URZ ;  /* 0x0000003f3f3ff290 */ /* 0x000fee000fffe03f */
[----:B------:R-:W-:Y:S11]  /*5cd0*/  @!P0 BRA `(.L_x_1568) ;  /* 0x000004e000008947 */ /* 0x000ff60003800000 */
[----:B------:R-:W-:Y:S01]  /*5ce0*/  IMAD.MOV.U32 R157, RZ, RZ, c[0x0][0x2b8] ;  /* 0x0000ae00ff9d7624 */ /* 0x000fe200078e00ff */
[----:B------:R-:W-:Y:S01]  /*5cf0*/  IADD3 R0, R154, -0x1, RZ ;  /* 0xffffffff9a007810 */ /* 0x000fe20007ffe0ff */
[----:B------:R-:W-:-:S03]  /*5d00*/  IMAD.MOV.U32 R173, RZ, RZ, RZ ;  /* 0x000000ffffad7224 */ /* 0x000fc600078e00ff */
[----:B------:R-:W-:Y:S01]  /*5d10*/  ISETP.NE.AND P1, PT, R157, 0x1, PT ;  /* 0x000000019d00780c */ /* 0x000fe20003f25270 */
[----:B------:R-:W-:-:S05]  /*5d20*/  IMAD R0, R0, 0x40, R192 ;  /* 0x0000004000007824 */ /* 0x000fca00078e02c0 */
        /* <DEDUP_REMOVED lines=9> */
[----:B------:R-:W-:Y:S01]  /*5dc0*/  IMAD.MOV R0, RZ, RZ, -R0 ;  /* 0x000000ffff007224 */ /* 0x000fe200078e0a00 */
[----:B------:R-:W-:Y:S01]  /*5dd0*/  SHF.R.S32.HI R157, RZ, 0x1f, R186 ;  /* 0x0000001fff9d7819 */ /* 0x000fe200000114ba */
[----:B------:R-:W-:Y:S01]  /*5de0*/  IMAD.SHL.U32 R18, R186, 0x2, RZ ;  /* 0x00000002ba127824 */ /* 0x000fe200078e00ff */
[----:B------:R-:W-:Y:S01]  /*5df0*/  SHF.R.S32.HI R7, RZ, 0x1f, R185 ;  /* 0x0000001fff077819 */ /* 0x000fe200000114b9 */
[----:B------:R-:W-:Y:S01]  /*5e00*/  IMAD R174, R0, c[0x0][0x2b8], R2 ;  /* 0x0000ae0000ae7a24 */ /* 0x000fe200078e0202 */
[----:B------:R-:W-:Y:S01]  /*5e10*/  SHF.R.S32.HI R6, RZ, 0x1f, R177 ;  /* 0x0000001fff067819 */ /* 0x000fe200000114b1 */
[----:B------:R-:W-:Y:S01]  /*5e20*/  IMAD.SHL.U32 R17, R185, 0x2, RZ ;  /* 0x00000002b9117824 */ /* 0x000fe200078e00ff */
[----:B------:R-:W-:Y:S01]  /*5e30*/  SHF.L.U64.HI R15, R186, 0x1, R157 ;  /* 0x00000001ba0f7819 */ /* 0x000fe2000001029d */
[----:B------:R-:W-:Y:S01]  /*5e40*/  IMAD.WIDE.U32 R2, R174, c[0x0][0x1e0], RZ ;  /* 0x00007800ae027a25 */ /* 0x000fe200078e00ff */
[----:B------:R-:W-:-:S02]  /*5e50*/  SHF.R.S32.HI R0, RZ, 0x1f, R174 ;  /* 0x0000001fff007819 */ /* 0x000fc400000114ae */
[----:B------:R-:W-:Y:S01]  /*5e60*/  SHF.L.U64.HI R14, R185, 0x1, R7 ;  /* 0x00000001b90e7819 */ /* 0x000fe20000010207 */
[C---:B------:R-:W-:Y:S01]  /*5e70*/  IMAD.SHL.U32 R16, R177.reuse, 0x2, RZ ;  /* 0x00000002b1107824 */ /* 0x040fe200078e00ff */
[----:B------:R-:W-:Y:S01]  /*5e80*/  SHF.L.U64.HI R13, R177, 0x1, R6 ;  /* 0x00000001b10d7819 */ /* 0x000fe20000010206 */
        /* <DEDUP_REMOVED lines=13> */
.L_x_1657:
[----:B------:R-:W-:Y:S05]  /*5f60*/  BRA.DIV ~URZ, `(.L_x_1570) ;  /* 0x00008a227f007947 */ /* 0x000fea000b800000 */
[----:B------:R-:W3:Y:S01]  /*5f70*/  SHFL.IDX PT, R0, R12, RZ, 0x181f ;  /* 0x00181fff0c007589 */ /* 0x000ee200000e0000 */
[----:B------:R-:W-:Y:S01]  /*5f80*/  IMAD.MOV.U32 R5, RZ, RZ, R252 ;  /* 0x000000ffff057224 */ /* 0x000fe200078e00fc */
[----:B------:R-:W-:Y:S02]  /*5f90*/  SEL R11, RZ, 0x10, P5 ;  /* 0x00000010ff0b7807 */ /* 0x000fe40002800000 */
[C---:B---3--:R-:W-:Y:S02]  /*5fa0*/  IADD3 R2, P0, R0.reuse, R16, RZ ;  /* 0x0000001000027210 */ /* 0x048fe40007f1e0ff */
[----:B------:R-:W-:-:S03]  /*5fb0*/  IADD3 R8, P1, R0, R17, RZ ;  /* 0x0000001100087210 */ /* 0x000fc60007f3e0ff */
[----:B--2---:R-:W-:Y:S01]  /*5fc0*/  IMAD.X R3, R4, 0x1, R13, P0 ;  /* 0x0000000104037824 */ /* 0x004fe200000e060d */
[----:B------:R-:W-:Y:S01]  /*5fd0*/  IADD3 R6, P0, R0, R18, RZ ;  /* 0x0000001200067210 */ /* 0x000fe20007f1e0ff */
[C---:B------:R-:W-:Y:S01]  /*5fe0*/  IMAD.X R9, R4.reuse, 0x1, R14, P1 ;  /* 0x0000000104097824 */ /* 0x040fe200008e060e */
[----:B------:R-:W2:Y:S03]  /*5ff0*/  SHFL.IDX PT, R0, R12, 0x1, 0x181f ;  /* 0x00381f000c007f89 */ /* 0x000ea600000e0000 */
[----:B------:R-:W-:Y:S01]  /*6000*/  IMAD.X R7, R4, 0x1, R15, P0 ;  /* 0x0000000104077824 */ /* 0x000fe200000e060f */
[----:B------:R-:W-:Y:S01]  /*6010*/  @!PT LDS RZ, [RZ] ;  /* 0x00000000fffff984 */ /* 0x000fe20000000800 */
[----:B------:R3:W-:Y:S04]  /*6020*/  LDGSTS.E.BYPASS.LTC128B.128 [R188+0xc100], [R2.64], !P5 ;  /* 0x0c10000002bc7fae */ /* 0x0007e8000e901d46 */
[----:B------:R3:W-:Y:S04]  /*6030*/  LDGSTS.E.BYPASS.LTC128B.128 [R188+0xe100], [R8.64], !P4 ;  /* 0x0e10000008bc7fae */ /* 0x0007e8000e101d46 */
[----:B------:R3:W-:Y:S04]  /*6040*/  LDGSTS.E.BYPASS.LTC128B.128 [R188+0x10100], [R6.64], !P6 ;  /* 0x1010000006bc7fae */ /* 0x0007e8000f101d46 */
[----:B------:R4:W1:Y:S02]  /*6050*/  SHFL.IDX PT, R4, R10, 0x1, 0x181f ;  /* 0x00381f000a047f89 */ /* 0x00086400000e0000 */
[----:B-1--4-:R-:W-:-:S02]  /*6060*/  SEL R10, RZ, 0x10, P4 ;  /* 0x00000010ff0a7807 */ /* 0x012fc40002000000 */
.L_x_1658:
[----:B--23--:R-:W-:Y:S02]  /*6070*/  IADD3 R2, -R11, 0x10, RZ ;  /* 0x000000100b027810 */ /* 0x00cfe40007ffe1ff */
[----:B------:R-:W-:-:S02]  /*6080*/  IADD3 R3, -R10, 0x10, RZ ;  /* 0x000000100a037810 */ /* 0x000fc40007ffe1ff */
[----:B------:R-:W-:-:S04]  /*6090*/  LOP3.LUT R2, R2, 0xf, RZ, 0xc0, !PT ;  /* 0x0000000f02027812 */ /* 0x000fc800078ec0ff */
[----:B------:R-:W-:Y:S02]  /*60a0*/  IADD3 R8, P1, P0, R2, R0, R16 ;  /* 0x0000000002087210 */ /* 0x000fe4000783e010 */
[----:B------:R-:W-:Y:S02]  /*60b0*/  LOP3.LUT R2, R3, 0xf, RZ, 0xc0, !PT ;  /* 0x0000000f03027812 */ /* 0x000fe400078ec0ff */
[----:B------:R-:W-:Y:S02]  /*60c0*/  IADD3 R3, -R5, 0x10, RZ ;  /* 0x0000001005037810 */ /* 0x000fe40007ffe1ff */
[----:B------:R-:W-:Y:S02]  /*60d0*/  IADD3.X R9, RZ, R4, R13, P1, P0 ;  /* 0x00000004ff097210 */ /* 0x000fe40000fe040d */
        /* <DEDUP_REMOVED lines=14> */
.L_x_1568:
[----:B------:R-:W-:Y:S05]  /*61c0*/  BSYNC B0 ;  /* 0x0000000000007941 */ /* 0x000fea0003800000 */
.L_x_1567:
[----:B------:R-:W-:Y:S01]  /*61d0*/  IADD3 R0, R154, -0x2, RZ ;  /* 0xfffffffe9a007810 */ /* 0x000fe20007ffe0ff */
[----:B------:R-:W0:Y:S03]  /*61e0*/  LDGDEPBAR ;  /* 0x00000000000079af */ /* 0x000e260000000000 */
[----:B------:R-:W-:-:S13]  /*61f0*/  ISETP.GE.AND P0, PT, R0, R187, PT ;  /* 0x000000bb0000720c */ /* 0x000fda0003f06270 */
[----:B------:R-:W-:Y:S05]  /*6200*/  @!P0 BRA `(.L_x_1571) ;  /* 0x000032d000008947 */ /* 0x000fea0003800000 */
[----:B------:R-:W-:Y:S01]  /*6210*/  MOV R175, R0 ;  /* 0x0000000000af7202 */ /* 0x000fe20000000f00 */
[----:B------:R-:W-:Y:S01]  /*6220*/  IMAD.MOV.U32 R0, RZ, RZ, R101 ;  /* 0x000000ffff007224 */ /* 0x000fe200078e0065 */
[----:B------:R-:W-:Y:S01]  /*6230*/  MOV R102, R100 ;  /* 0x0000006400667202 */ /* 0x000fe20000000f00 */
[----:B------:R-:W-:Y:S01]  /*6240*/  IMAD.MOV.U32 R161, RZ, RZ, 0x1 ;  /* 0x00000001ffa17424 */ /* 0x000fe200078e00ff */
[----:B------:R-:W-:Y:S02]  /*6250*/  MOV R176, RZ ;  /* 0x000000ff00b07202 */ /* 0x000fe40000000f00 */
.L_x_1581:
[----:B------:R-:W-:Y:S04]  /*6260*/  DEPBAR.LE SB0, 0x2 ;  /* 0x000080800000791a */ /* 0x000fe80000000000 */
[----:B------:R-:W-:Y:S01]  /*6270*/  WARPSYNC 0xffffffff ;  /* 0xffffffff00007948 */ /* 0x000fe20003800000 */
[----:B------:R-:W-:Y:S01]  /*6280*/  BAR.SYNC.DEFER_BLOCKING 0x0 ;  /* 0x0000000000007b1d */ /* 0x000fe20000010000 */
[----:B------:R-:W-:Y:S01]  /*6290*/  IMAD R160, R161, 0x6000, RZ ;  /* 0x00006000a1a07824 */ /* 0x000fe200078e02ff */
[----:B------:R-:W-:Y:S04]  /*62a0*/  ISETP.GE.AND P0, PT, R187, R175, PT ;  /* 0x000000afbb00720c */ /* 0x000fe80003f06270 */
[----:B------:R-:W-:Y:S04]  /*62b0*/  IADD3 R100, R169, R160, RZ ;  /* 0x000000a0a9647210 */ /* 0x000fe80007ffe0ff */
[----:B------:R-:W-:Y:S01]  /*62c0*/  IADD3 R103, R167, R100, RZ ;  /* 0x00000064a7677210 */ /* 0x000fe20007ffe0ff */
[----:B------:R2:W3:Y:S01]  /*62d0*/  LDSM.16.M88.4 R32, [R163] ;  /* 0x00000000a320783b */ /* 0x0004e20000000200 */
[----:B------:R-:W-:Y:S03]  /*62e0*/  BSSY B0, `(.L_x_1572) ;  /* 0x000004b000007945 */ /* 0x000fe60003800000 */
[----:B-1----:R2:W1:Y:S04]  /*62f0*/  LDSM.16.M88.4 R8, [R100] ;  /* 0x000000006408783b */ /* 0x0024680000000200 */
        /* <DEDUP_REMOVED lines=9> */
[----:B------:R-:W-:Y:S01]  /*6390*/  IMAD.SHL.U32 R29, R186, 0x2, RZ ;  /* 0x00000002ba1d7824 */ /* 0x000fe200078e00ff */
[----:B------:R-:W-:Y:S01]  /*63a0*/  SHF.R.S32.HI R2, RZ, 0x1f, R174 ;  /* 0x0000001fff027819 */ /* 0x000fe200000114ae */
[----:B------:R-:W-:Y:S01]  /*63b0*/  IMAD.SHL.U32 R28, R185, 0x2, RZ ;  /* 0x00000002b91c7824 */ /* 0x000fe200078e00ff */
[----:B------:R-:W-:Y:S01]  /*63c0*/  SHF.R.S32.HI R5, RZ, 0x1f, R173 ;  /* 0x0000001fff057819 */ /* 0x000fe200000114ad */
[----:B------:R-:W-:Y:S01]  /*63d0*/  IMAD.SHL.U32 R23, R177, 0x2, RZ ;  /* 0x00000002b1177824 */ /* 0x000fe200078e00ff */
[----:B------:R-:W-:Y:S01]  /*63e0*/  SHF.R.S32.HI R6, RZ, 0x1f, R186 ;  /* 0x0000001fff067819 */ /* 0x000fe200000114ba */
[----:B------:R-:W-:Y:S01]  /*63f0*/  IMAD R4, R2, c[0x0][0x208], RZ ;  /* 0x0000820002047a24 */ /* 0x000fe200078e02ff */
[----:B------:R-:W-:Y:S01]  /*6400*/  SHF.R.S32.HI R7, RZ, 0x1f, R185 ;  /* 0x0000001fff077819 */ /* 0x000fe200000114b9 */
[----:B------:R-:W-:Y:S01]  /*6410*/  IMAD.WIDE.U32 R2, R174, c[0x0][0x208], RZ ;  /* 0x00008200ae027a25 */ /* 0x000fe200078e00ff */
[----:B------:R-:W-:Y:S02]  /*6420*/  SHF.L.U64.HI R22, R186, 0x1, R6 ;  /* 0x00000001ba167819 */ /* 0x000fe40000010206 */
[----:B------:R-:W-:Y:S01]  /*6430*/  SHF.R.S32.HI R6, RZ, 0x1f, R177 ;  /* 0x0000001fff067819 */ /* 0x000fe200000114b1 */
[----:B------:R-:W-:Y:S01]  /*6440*/  IMAD R4, R174, c[0x0][0x20c], R4 ;  /* 0x00008300ae047a24 */ /* 0x000fe200078e0204 */
[----:B------:R-:W-:Y:S02]  /*6450*/  SHF.L.U64.HI R21, R185, 0x1, R7 ;  /* 0x00000001b9157819 */ /* 0x000fe40000010207 */
[----:B------:R-:W-:Y:S01]  /*6460*/  SHF.L.U64.HI R20, R177, 0x1, R6 ;  /* 0x00000001b1147819 */ /* 0x000fe20000010206 */
[----:B------:R-:W-:Y:S02]  /*6470*/  IMAD.IADD R3, R3, 0x1, R4 ;  /* 0x0000000103037824 */ /* 0x000fe400078e0204 */
[----:B------:R-:W-:Y:S02]  /*6480*/  IMAD R4, R5, c[0x0][0x218], RZ ;  /* 0x0000860005047a24 */ /* 0x000fe400078e02ff */
[C---:B------:R-:W-:Y:S04]  /*6490*/  IMAD.WIDE.U32 R2, R173.reuse, c[0x0][0x218], R2 ;  /* 0x00008600ad027a25 */ /* 0x040fe800078e0002 */
[----:B------:R-:W-:Y:S01]  /*64a0*/  IMAD R4, R173, c[0x0][0x21c], R4 ;  /* 0x00008700ad047a24 */ /* 0x000fe200078e0204 */
[----:B------:R-:W-:Y:S04]  /*64b0*/  IADD3 R2, P0, R196, R2, RZ ;  /* 0x00000002c4027210 */ /* 0x000fe80007f1e0ff */
[----:B------:R-:W-:Y:S02]  /*64c0*/  IADD3.X R3, R199, R3, R4, P0, !PT ;  /* 0x00000003c7037210 */ /* 0x000fe400007fe404 */
[C---:B------:R-:W-:Y:S04]  /*64d0*/  LEA R13, P0, R2.reuse, c[0x0][0x1f8], 0x1 ;  /* 0x00007e00020d7a11 */ /* 0x040fe800078008ff */
[----:B------:R-:W-:Y:S01]  /*64e0*/  LEA.HI.X R12, R2, c[0x0][0x1fc], R3, 0x1, P0 ;  /* 0x00007f00020c7a11 */ /* 0x000fe200000f0c03 */
[----:B------:R-:W-:-:S06]  /*64f0*/  BRA.DIV ~URZ, `(.L_x_1574) ;  /* 0x000086a27f007947 */ /* 0x000fcc000b800000 */
[----:B------:R2:W4:Y:S02]  /*6500*/  SHFL.IDX PT, R5, R12, RZ, 0x181f ;  /* 0x00181fff0c057589 */ /* 0x00052400000e0000 */
.L_x_1659:
[----:B------:R-:W-:-:S05]  /*6510*/  BRA.DIV ~URZ, `(.L_x_1575) ;  /* 0x000086f27f007947 */ /* 0x000fca000b800000 */
[----:B------:R-:W5:Y:S01]  /*6520*/  SHFL.IDX PT, R2, R13, RZ, 0x181f ;  /* 0x00181fff0d027589 */ /* 0x000f6200000e0000 */
[----:B------:R-:W-:Y:S01]  /*6530*/  IMAD R4, R176, 0x6000, R204 ;  /* 0x00006000b0047824 */ /* 0x000fe200078e02cc */
[----:B------:R-:W-:Y:S02]  /*6540*/  SEL R15, RZ, 0x10, P4 ;  /* 0x00000010ff0f7807 */ /* 0x000fe40002000000 */
[----:B------:R-:W-:Y:S02]  /*6550*/  SEL R14, RZ, 0x10, P6 ;  /* 0x00000010ff0e7807 */ /* 0x000fe40003000000 */
[C---:B-----5:R-:W-:Y:S05]  /*6560*/  IADD3 R6, P0, R2.reuse, R23, RZ ;  /* 0x0000001702067210 */ /* 0x060fea0007f1e0ff */
[C---:B----4-:R-:W-:Y:S05]  /*6570*/  IMAD.X R7, R5.reuse, 0x1, R20, P0 ;  /* 0x0000000105077824 */ /* 0x050fea00000e0614 */
[----:B------:R-:W-:Y:S01]  /*6580*/  @!PT LDS RZ, [RZ] ;  /* 0x00000000fffff984 */ /* 0x000fe20000000800 */
[----:B------:R-:W-:Y:S01]  /*6590*/  @!PT LDS RZ, [RZ] ;  /* 0x00000000fffff984 */ /* 0x000fe20000000800 */
[----:B------:R4:W-:Y:S02]  /*65a0*/  LDGSTS.E.BYPASS.LTC128B.128 [R4], [R6.64], !P5 ;  /* 0x0000000006047fae */ /* 0x0009e4000e901d46 */
[C---:B----4-:R-:W-:Y:S05]  /*65b0*/  IADD3 R6, P0, R2.reuse, R28, RZ ;  /* 0x0000001c02067210 */ /* 0x050fea0007f1e0ff */
[C---:B------:R-:W-:Y:S01]  /*65c0*/  IMAD.X R7, R5.reuse, 0x1, R21, P0 ;  /* 0x0000000105077824 */ /* 0x040fe200000e0615 */
[----:B------:R-:W-:Y:S04]  /*65d0*/  IADD3 R2, P0, R2, R29, RZ ;  /* 0x0000001d02027210 */ /* 0x000fe80007f1e0ff */
[----:B------:R4:W-:Y:S01]  /*65e0*/  LDGSTS.E.BYPASS.LTC128B.128 [R4+0x2000], [R6.64], !P4 ;  /* 0x0200000006047fae */ /* 0x0009e2000e101d46 */
[----:B------:R-:W-:Y:S03]  /*65f0*/  IMAD.X R3, R5, 0x1, R22, P0 ;  /* 0x0000000105037824 */ /* 0x000fe600000e0616 */
[----:B------:R2:W3:Y:S04]  /*6600*/  SHFL.IDX PT, R5, R12, 0x1, 0x181f ;  /* 0x00381f000c057f89 */ /* 0x0004e800000e0000 */
[----:B------:R5:W-:Y:S01]  /*6610*/  LDGSTS.E.BYPASS.LTC128B.128 [R4+0x4000], [R2.64], !P6 ;  /* 0x0400000002047fae */ /* 0x000be2000f101d46 */
[----:B----4-:R-:W-:Y:S03]  /*6620*/  SEL R6, RZ, 0x10, P5 ;  /* 0x00000010ff067807 */ /* 0x010fe60002800000 */
[----:B-----5:R2:W4:Y:S04]  /*6630*/  SHFL.IDX PT, R2, R13, 0x1, 0x181f ;  /* 0x00381f000d027f89 */ /* 0x02052800000e0000 */
.L_x_1660:
[C---:B---3--:R-:W-:Y:S02]  /*6640*/  IADD3 R3, -R6.reuse, 0x10, RZ ;  /* 0x0000001006037810 */ /* 0x048fe40007ffe1ff */
[----:B------:R-:W-:Y:S02]  /*6650*/  ISETP.NE.U32.AND P2, PT, R6, RZ, PT ;  /* 0x000000ff0600720c */ /* 0x000fe40003f45070 */
[----:B------:R-:W-:Y:S04]  /*6660*/  LOP3.LUT R3, R3, 0xf, RZ, 0xc0, !PT ;  /* 0x0000000f03037812 */ /* 0x000fe800078ec0ff */
[-C--:B--2-4-:R-:W-:Y:S02]  /*6670*/  IADD3 R12, P1, P0, R3, R2.reuse, R23 ;  /* 0x00000002030c7210 */ /* 0x094fe4000783e017 */
[----:B------:R-:W-:Y:S02]  /*6680*/  IADD3 R3, -R15, 0x10, RZ ;  /* 0x000000100f037810 */ /* 0x000fe40007ffe1ff */
[-C--:B------:R-:W-:Y:S02]  /*6690*/  IADD3.X R13, RZ, R5.reuse, R20, P1, P0 ;  /* 0x00000005ff0d7210 */ /* 0x080fe40000fe0414 */
[----:B------:R-:W-:Y:S03]  /*66a0*/  LOP3.LUT R3, R3, 0xf, RZ, 0xc0, !PT ;  /* 0x0000000f03037812 */ /* 0x000fe600078ec0ff */
[----:B------:R-:W-:Y:S01]  /*66b0*/  @!PT LDS RZ, [RZ] ;  /* 0x00000000fffff984 */ /* 0x000fe20000000800 */
[----:B------:R-:W-:Y:S01]  /*66c0*/  @!PT LDS RZ, [RZ] ;  /* 0x00000000fffff984 */ /* 0x000fe20000000800 */
[----:B------:R-:W-:Y:S01]  /*66d0*/  @!PT LDS RZ, [RZ] ;  /* 0x00000000fffff984 */ /* 0x000fe20000000800 */
[----:B------:R2:W-:Y:S01]  /*66e0*/  LDGSTS.E.BYPASS.LTC128B.128.ZFILL [R4+0x1000], [R12.64], P2 ;  /* 0x010000000c047fae */ /* 0x0005e20009141d46 */
[-C--:B------:R-:W-:Y:S02]  /*66f0*/  IADD3 R6, P1, P0, R3, R2.reuse, R28 ;  /* 0x0000000203067210 */ /* 0x080fe4000783e01c */
[C---:B------:R-:W-:Y:S02]  /*6700*/  IADD3 R3, -R14.reuse, 0x10, RZ ;  /* 0x000000100e037810 */ /* 0x040fe40007ffe1ff */
[-C--:B------:R-:W-:Y:S02]  /*6710*/  IADD3.X R7, RZ, R5.reuse, R21, P1, P0 ;  /* 0x00000005ff077210 */ /* 0x080fe40000fe0415 */
[----:B------:R-:W-:Y:S04]  /*6720*/  LOP3.LUT R3, R3, 0xf, RZ, 0xc0, !PT ;  /* 0x0000000f03037812 */ /* 0x000fe800078ec0ff */
[----:B------:R-:W-:Y:S04]  /*6730*/  IADD3 R2, P1, P0, R3, R2, R29 ;  /* 0x0000000203027210 */ /* 0x000fe8000783e01d */
[----:B------:R-:W-:Y:S02]  /*6740*/  IADD3.X R3, RZ, R5, R22, P1, P0 ;  /* 0x00000005ff037210 */ /* 0x000fe40000fe0416 */
[----:B------:R-:W-:Y:S02]  /*6750*/  ISETP.NE.U32.AND P1, PT, R15, RZ, PT ;  /* 0x000000ff0f00720c */ /* 0x000fe40003f25070 */
[----:B------:R-:W-:Y:S11]  /*6760*/  ISETP.NE.U32.AND P0, PT, R14, RZ, PT ;  /* 0x000000ff0e00720c */ /* 0x000ff60003f05070 */
[----:B------:R2:W-:Y:S04]  /*6770*/  LDGSTS.E.BYPASS.LTC128B.128.ZFILL [R4+0x3000], [R6.64], P1 ;  /* 0x0300000006047fae */ /* 0x0005e80008941d46 */
[----:B------:R2:W-:Y:S02]  /*6780*/  LDGSTS.E.BYPASS.LTC128B.128.ZFILL [R4+0x5000], [R2.64], P0 ;  /* 0x0500000002047fae */ /* 0x0005e40008141d46 */
.L_x_1573:
[----:B------:R-:W-:Y:S05]  /*6790*/  BSYNC B0 ;  /* 0x0000000000007941 */ /* 0x000fea0003800000 */
.L_x_1572:
[----:B------:R-:W0:Y:S01]  /*67a0*/  LDGDEPBAR ;  /* 0x00000000000079af */ /* 0x000e220000000000 */
[----:B------:R-:W-:Y:S01]  /*67b0*/  WARPSYNC 0xffffffff ;  /* 0xffffffff00007948 */ /* 0x000fe20003800000 */
[C---:B-123--:R-:W-:Y:S01]  /*67c0*/  HMMA.16816.F32 R4, R32.reuse, R8, RZ ;  /* 0x000000082004723c */ /* 0x04efe200000018ff */
[----:B------:R-:W-:Y:S02]  /*67d0*/  IMAD.MOV.U32 R2, RZ, RZ, 0x40 ;  /* 0x00000040ff027424 */ /* 0x000fe400078e00ff */
[----:B------:R-:W-:Y:S01]  /*67e0*/  LOP3.LUT P0, RZ, R162, 0x4, RZ, 0xc0, !PT ;  /* 0x00000004a2ff7812 */ /* 0x000fe2000780c0ff */
[C-C-:B------:R-:W-:Y:S03]  /*67f0*/  IMAD.IADD R3, R167.reuse, 0x1, R100.reuse ;  /* 0x00000001a7037824 */ /* 0x140fe600078e0264 */
[----:B------:R-:W-:Y:S01]  /*6800*/  SEL R2, R2, 0xffffffc0, !P0 ;  /* 0xffffffc002027807 */ /* 0x000fe20004000000 */
[C---:B------:R-:W-:Y:S01]  /*6810*/  HMMA.16816.F32 R8, R32.reuse, R10, RZ ;  /* 0x0000000a2008723c */ /* 0x040fe200000018ff */
[----:B------:R-:W-:Y:S03]  /*6820*/  ISETP.GE.AND P0, PT, R176, 0x1, PT ;  /* 0x00000001b000780c */ /* 0x000fe60003f06270 */
[C---:B------:R-:W-:Y:S04]  /*6830*/  IMAD.IADD R101, R2.reuse, 0x1, R100 ;  /* 0x0000000102657824 */ /* 0x040fe800078e0264 */
        /* <DEDUP_REMOVED lines=12> */
[----:B------:R-:W-:Y:S07]  /*6900*/  LDSM.16.M88.4 R148, [R101+0x1000] ;  /* 0x001000006594783b */ /* 0x000fee0000000200 */
[C---:B------:R-:W-:Y:S08]  /*6910*/  HMMA.16816.F32 R20, R140.reuse, R152, R20 ;  /* 0x000000988c14723c */ /* 0x040ff00000001814 */
[C---:B------:R-:W-:Y:S01]  /*6920*/  HMMA.16816.F32 R24, R140.reuse, R154, R24 ;  /* 0x0000009a8c18723c */ /* 0x040fe20000001818 */
[----:B------:R-:W-:Y:S07]  /*6930*/  LDSM.16.M88.4 R152, [R3+0x5800] ;  /* 0x005800000398783b */ /* 0x000fee0000000200 */
[C---:B------:R-:W-:Y:S07]  /*6940*/  HMMA.16816.F32 R28, R140.reuse, R156, R28 ;  /* 0x0000009c8c1c723c */ /* 0x040fee000000181c */
[----:B------:R-:W-:Y:S01]  /*6950*/  IMAD.IADD R156, R2, 0x1, R103 ;  /* 0x00000001029c7824 */ /* 0x000fe200078e0267 */
[----:B------:R-:W-:Y:S01]  /*6960*/  HMMA.16816.F32 R32, R140, R158, R32 ;  /* 0x0000009e8c20723c */ /* 0x000fe20000001820 */
[----:B------:R-:W2:Y:S03]  /*6970*/  LDSM.16.M88.4 R140, [R101+0x800] ;  /* 0x00080000658c783b */ /* 0x000ea60000000200 */
[----:B------:R-:W-:Y:S04]  /*6980*/  IADD3 R2, R167, R100, R2 ;  /* 0x00000064a7027210 */ /* 0x000fe80007ffe002 */
[C---:B-1----:R-:W-:Y:S08]  /*6990*/  HMMA.16816.F32 R4, R136.reuse, R144, R4 ;  /* 0x000000908804723c */ /* 0x042ff00000001804 */
[C---:B------:R-:W-:Y:S01]  /*69a0*/  HMMA.16816.F32 R8, R136.reuse, R146, R8 ;  /* 0x000000928808723c */ /* 0x040fe20000001808 */
[----:B------:R-:W1:Y:S07]  /*69b0*/  LDSM.16.M88.4 R144, [R101+0x1800] ;  /* 0x001800006590783b */ /* 0x000e6e0000000200 */
[C---:B--2---:R-:W-:Y:S08]  /*69c0*/  HMMA.16816.F32 R12, R136.reuse, R140, R12 ;  /* 0x0000008c880c723c */ /* 0x044ff0000000180c */
[C---:B------:R-:W-:Y:S01]  /*69d0*/  HMMA.16816.F32 R16, R136.reuse, R142, R16 ;  /* 0x0000008e8810723c */ /* 0x040fe20000001810 */
[----:B------:R-:W-:Y:S07]  /*69e0*/  LDSM.16.M88.4 R140, [R165] ;  /* 0x00000000a58c783b */ /* 0x000fee0000000200 */
[C---:B------:R-:W-:Y:S08]  /*69f0*/  HMMA.16816.F32 R20, R136.reuse, R148, R20 ;  /* 0x000000948814723c */ /* 0x040ff00000001814 */
[C---:B------:R-:W-:Y:S01]  /*6a00*/  HMMA.16816.F32 R24, R136.reuse, R150, R24 ;  /* 0x000000968818723c */ /* 0x040fe20000001818 */
[----:B------:R-:W2:Y:S07]  /*6a10*/  LDSM.16.M88.4 R148, [R156] ;  /* 0x000000009c94783b */ /* 0x000eae0000000200 */
[C---:B-1----:R-:W-:Y:S08]  /*6a20*/  HMMA.16816.F32 R28, R136.reuse, R144, R28 ;  /* 0x00000090881c723c */ /* 0x042ff0000000181c */
[----:B------:R-:W-:Y:S01]  /*6a30*/  HMMA.16816.F32 R32, R136, R146, R32 ;  /* 0x000000928820723c */ /* 0x000fe20000001820 */
[----:B------:R-:W1:Y:S08]  /*6a40*/  LDSM.16.M88.4 R136, [R156+0x800] ;  /* 0x000800009c88783b */ /* 0x000e700000000200 */
[----:B------:R-:W3:Y:S01]  /*6a50*/  LDSM.16.M88.4 R144, [R156+0x1000] ;  /* 0x001000009c90783b */ /* 0x000ee20000000200 */
[C---:B--2---:R-:W-:Y:S08]  /*6a60*/  HMMA.16816.F32 R4, R140.reuse, R148, R4 ;  /* 0x000000948c04723c */ /* 0x044ff00000001804 */
[C---:B------:R-:W-:Y:S01]  /*6a70*/  HMMA.16816.F32 R8, R140.reuse, R150, R8 ;  /* 0x000000968c08723c */ /* 0x040fe20000001808 */
[----:B------:R-:W-:Y:S07]  /*6a80*/  LDSM.16.M88.4 R148, [R163+0x4000] ;  /* 0x00400000a394783b */ /* 0x000fee0000000200 */
[C---:B-1----:R-:W-:Y:S08]  /*6a90*/  HMMA.16816.F32 R12, R140.reuse, R136, R12 ;  /* 0x000000888c0c723c */ /* 0x042ff0000000180c */
[C---:B------:R-:W-:Y:S01]  /*6aa0*/  HMMA.16816.F32 R16, R140.reuse, R138, R16 ;  /* 0x0000008a8c10723c */ /* 0x040fe20000001810 */
[----:B------:R-:W1:Y:S07]  /*6ab0*/  LDSM.16.M88.4 R136, [R156+0x1800] ;  /* 0x001800009c88783b */ /* 0x000e6e0000000200 */
[C---:B---3--:R-:W-:Y:S08]  /*6ac0*/  HMMA.16816.F32 R20, R140.reuse, R144, R20 ;  /* 0x000000908c14723c */ /* 0x048ff00000001814 */
[C---:B------:R-:W-:Y:S01]  /*6ad0*/  HMMA.16816.F32 R24, R140.reuse, R146, R24 ;  /* 0x000000928c18723c */ /* 0x040fe20000001818 */
[----:B------:R-:W2:Y:S07]  /*6ae0*/  LDSM.16.M88.4 R144, [R100+0x2000] ;  /* 0x002000006490783b */ /* 0x000eae0000000200 */
[C---:B-1----:R-:W-:Y:S08]  /*6af0*/  HMMA.16816.F32 R28, R140.reuse, R136, R28 ;  /* 0x000000888c1c723c */ /* 0x042ff0000000181c */
[----:B------:R-:W-:Y:S01]  /*6b00*/  HMMA.16816.F32 R32, R140, R138, R32 ;  /* 0x0000008a8c20723c */ /* 0x000fe20000001820 */
[----:B------:R-:W1:Y:S07]  /*6b10*/  LDSM.16.M88.4 R136, [R100+0x2800] ;  /* 0x002800006488783b */ /* 0x000e6e0000000200 */
[C---:B--2---:R-:W-:Y:S01]  /*6b20*/  HMMA.16816.F32 R4, R148.reuse, R144, R4 ;  /* 0x000000909404723c */ /* 0x044fe20000001804 */
[----:B------:R-:W2:Y:S07]  /*6b30*/  LDSM.16.M88.4 R140, [R100+0x3000] ;  /* 0x00300000648c783b */ /* 0x000eae0000000200 */
[C---:B------:R-:W-:Y:S01]  /*6b40*/  HMMA.16816.F32 R8, R148.reuse, R146, R8 ;  /* 0x000000929408723c */ /* 0x040fe20000001808 */
[----:B------:R-:W3:Y:S07]  /*6b50*/  LDSM.16.M88.4 R144, [R100+0x3800] ;  /* 0x003800006490783b */ /* 0x000eee0000000200 */
[C---:B-1----:R-:W-:Y:S08]  /*6b60*/  HMMA.16816.F32 R12, R148.reuse, R136, R12 ;  /* 0x00000088940c723c */ /* 0x042ff0000000180c */
        /* <DEDUP_REMOVED lines=8> */
[----:B------:R-:W-:Y:S01]  /*6bf0*/  LDSM.16.M88.4 R148, [R3+0x3800] ;  /* 0x003800000394783b */ /* 0x000fe20000000200 */
[C---:B-1----:R-:W-:Y:S08]  /*6c00*/  HMMA.16816.F32 R4, R136.reuse, R140, R4 ;  /* 0x0000008c8804723c */ /* 0x042ff00000001804 */
[C---:B------:R-:W-:Y:S01]  /*6c10*/  HMMA.16816.F32 R8, R136.reuse, R142, R8 ;  /* 0x0000008e8808723c */ /* 0x040fe20000001808 */
[----:B------:R-:W1:Y:S07]  /*6c20*/  LDSM.16.M88.4 R140, [R3+0x3000] ;  /* 0x00300000038c783b */ /* 0x000e6e0000000200 */
[C---:B--2---:R-:W-:Y:S08]  /*6c30*/  HMMA.16816.F32 R12, R136.reuse, R144, R12 ;  /* 0x00000090880c723c */ /* 0x044ff0000000180c */
[C---:B------:R-:W-:Y:S01]  /*6c40*/  HMMA.16816.F32 R16, R136.reuse, R146, R16 ;  /* 0x000000928810723c */ /* 0x040fe20000001810 */
[----:B------:R-:W-:Y:S07]  /*6c50*/  LDSM.16.M88.4 R144, [R101+0x2000] ;  /* 0x002000006590783b */ /* 0x000fee0000000200 */
[C---:B-1----:R-:W-:Y:S08]  /*6c60*/  HMMA.16816.F32 R20, R136.reuse, R140, R20 ;  /* 0x0000008c8814723c */ /* 0x042ff00000001814 */
[C---:B------:R-:W-:Y:S01]  /*6c70*/  HMMA.16816.F32 R24, R136.reuse, R142, R24 ;  /* 0x0000008e8818723c */ /* 0x040fe20000001818 */
[----:B------:R-:W1:Y:S07]  /*6c80*/  LDSM.16.M88.4 R140, [R166+0x4000] ;  /* 0x00400000a68c783b */ /* 0x000e6e0000000200 */
[C---:B------:R-:W-:Y:S08]  /*6c90*/  HMMA.16816.F32 R28, R136.reuse, R148, R28 ;  /* 0x00000094881c723c */ /* 0x040ff0000000181c */
        /* <DEDUP_REMOVED lines=28> */
[----:B------:R-:W3:Y:S01]  /*6e60*/  LDSM.16.M88.4 R148, [R100+0x5000] ;  /* 0x005000006494783b */ /* 0x000ee20000000200 */
[C---:B-1----:R-:W-:Y:S08]  /*6e70*/  HMMA.16816.F32 R4, R140.reuse, R144, R4 ;  /* 0x000000908c04723c */ /* 0x042ff00000001804 */
[C---:B------:R-:W-:Y:S01]  /*6e80*/  HMMA.16816.F32 R8, R140.reuse, R146, R8 ;  /* 0x000000928c08723c */ /* 0x040fe20000001808 */
[----:B------:R-:W1:Y:S07]  /*6e90*/  LDSM.16.M88.4 R144, [R100+0x5800] ;  /* 0x005800006490783b */ /* 0x000e6e0000000200 */
[C---:B--2---:R-:W-:Y:S08]  /*6ea0*/  HMMA.16816.F32 R12, R140.reuse, R136, R12 ;  /* 0x000000888c0c723c */ /* 0x044ff0000000180c */
[C---:B------:R-:W-:Y:S01]  /*6eb0*/  HMMA.16816.F32 R16, R140.reuse, R138, R16 ;  /* 0x0000008a8c10723c */ /* 0x040fe20000001810 */
[----:B------:R-:W-:Y:S07]  /*6ec0*/  LDSM.16.M88.4 R136, [R164+0x8000] ;  /* 0x00800000a488783b */ /* 0x000fee0000000200 */
[C---:B---3--:R-:W-:Y:S08]  /*6ed0*/  HMMA.16816.F32 R20, R140.reuse, R148, R20 ;  /* 0x000000948c14723c */ /* 0x048ff00000001814 */
[C---:B------:R-:W-:Y:S01]  /*6ee0*/  HMMA.16816.F32 R24, R140.reuse, R150, R24 ;  /* 0x000000968c18723c */ /* 0x040fe20000001818 */
[----:B------:R-:W2:Y:S07]  /*6ef0*/  LDSM.16.M88.4 R148, [R103+0x4000] ;  /* 0x004000006794783b */ /* 0x000eae0000000200 */
        /* <DEDUP_REMOVED lines=9> */
[----:B------:R-:W-:Y:S07]  /*6f90*/  LDSM.16.M88.4 R140, [R166+0x8000] ;  /* 0x00800000a68c783b */ /* 0x000fee0000000200 */
[C---:B---3--:R-:W-:Y:S08]  /*6fa0*/  HMMA.16816.F32 R20, R136.reuse, R144, R20 ;  /* 0x000000908814723c */ /* 0x048ff00000001814 */
        /* <DEDUP_REMOVED lines=9> */
[C---:B------:R-:W-:Y:S08]  /*7040*/  HMMA.16816.F32 R12, R140.reuse, R148, R12 ;  /* 0x000000948c0c723c */ /* 0x040ff0000000180c */
[C---:B------:R-:W-:Y:S01]  /*7050*/  HMMA.16816.F32 R16, R140.reuse, R150, R16 ;  /* 0x000000968c10723c */ /* 0x040fe20000001810 */
[----:B------:R-:W3:Y:S07]  /*7060*/  LDSM.16.M88.4 R148, [R165+0x8000] ;  /* 0x00800000a594783b */ /* 0x000eee0000000200 */
[C---:B--2---:R-:W-:Y:S08]  /*7070*/  HMMA.16816.F32 R20, R140.reuse, R136, R20 ;  /* 0x000000888c14723c */ /* 0x044ff00000001814 */
[C---:B------:R-:W-:Y:S01]  /*7080*/  HMMA.16816.F32 R24, R140.reuse, R138, R24 ;  /* 0x0000008a8c18723c */ /* 0x040fe20000001818 */
[----:B------:R-:W2:Y:S07]  /*7090*/  LDSM.16.M88.4 R136, [R2+0x4800] ;  /* 0x004800000288783b */ /* 0x000eae0000000200 */
[C---:B-1----:R-:W-:Y:S08]  /*70a0*/  HMMA.16816.F32 R28, R140.reuse, R144, R28 ;  /* 0x000000908c1c723c */ /* 0x042ff0000000181c */
[----:B------:R-:W-:Y:S08]  /*70b0*/  HMMA.16816.F32 R32, R140, R146, R32 ;  /* 0x000000928c20723c */ /* 0x000ff00000001820 */
[C---:B---3--:R-:W-:Y:S08]  /*70c0*/  HMMA.16816.F32 R4, R148.reuse, R152, R4 ;  /* 0x000000989404723c */ /* 0x048ff00000001804 */
[C---:B------:R-:W-:Y:S08]  /*70d0*/  HMMA.16816.F32 R8, R148.reuse, R154, R8 ;  /* 0x0000009a9408723c */ /* 0x040ff00000001808 */
[C---:B--2---:R-:W-:Y:S08]  /*70e0*/  HMMA.16816.F32 R12, R148.reuse, R136, R12 ;  /* 0x00000088940c723c */ /* 0x044ff0000000180c */
[----:B------:R-:W-:Y:S01]  /*70f0*/  FMUL.FTZ R3, R4, c[0x0][0x320] ;  /* 0x0000c80004037a20 */ /* 0x000fe20000410000 */
[C---:B------:R-:W-:Y:S03]  /*7100*/  HMMA.16816.F32 R16, R148.reuse, R138, R16 ;  /* 0x0000008a9410723c */ /* 0x040fe60000001810 */
[----:B------:R1:W-:Y:S04]  /*7110*/  MUFU.TANH R143, R3 ;  /* 0x00000003008f7308 */ /* 0x0003e80000002400 */
[----:B------:R-:W-:Y:S02]  /*7120*/  FMUL.FTZ R9, R9, c[0x0][0x320] ;  /* 0x0000c80009097a20 */ /* 0x000fe40000410000 */
[----:B------:R-:W-:Y:S04]  /*7130*/  FMUL.FTZ R11, R11, c[0x0][0x320] ;  /* 0x0000c8000b0b7a20 */ /* 0x000fe80000410000 */
[----:B------:R-:W-:Y:S10]  /*7140*/  MUFU.TANH R142, R9 ;  /* 0x00000009008e7308 */ /* 0x000ff40000002400 */
[----:B------:R-:W-:Y:S01]  /*7150*/  MUFU.TANH R152, R11 ;  /* 0x0000000b00987308 */ /* 0x000fe20000002400 */
[----:B-1----:R-:W-:Y:S09]  /*7160*/  FMUL.FTZ R3, R6, c[0x0][0x320] ;  /* 0x0000c80006037a20 */ /* 0x002ff20000410000 */
[----:B------:R1:W2:Y:S02]  /*7170*/  MUFU.TANH R154, R3 ;  /* 0x00000003009a7308 */ /* 0x0002a40000002400 */
[----:B-1----:R-:W-:Y:S08]  /*7180*/  FMUL.FTZ R3, R5, c[0x0][0x320] ;  /* 0x0000c80005037a20 */ /* 0x002ff00000410000 */
[----:B------:R1:W-:Y:S02]  /*7190*/  MUFU.TANH R147, R3 ;  /* 0x0000000300937308 */ /* 0x0003e40000002400 */
[----:B-1----:R-:W-:Y:S02]  /*71a0*/  FMUL.FTZ R3, R7, c[0x0][0x320] ;  /* 0x0000c80007037a20 */ /* 0x002fe40000410000 */
[----:B------:R-:W1:Y:S06]  /*71b0*/  LDSM.16.M88.4 R4, [R2+0x5000] ;  /* 0x005000000204783b */ /* 0x000e6c0000000200 */
[----:B------:R3:W4:Y:S02]  /*71c0*/  MUFU.TANH R155, R3 ;  /* 0x00000003009b7308 */ /* 0x0007240000002400 */
[----:B---3--:R-:W-:Y:S08]  /*71d0*/  FMUL.FTZ R3, R8, c[0x0][0x320] ;  /* 0x0000c80008037a20 */ /* 0x008ff00000410000 */
[----:B------:R3:W-:Y:S01]  /*71e0*/  MUFU.TANH R146, R3 ;  /* 0x0000000300927308 */ /* 0x0007e20000002400 */
[C---:B-1----:R-:W-:Y:S07]  /*71f0*/  HMMA.16816.F32 R20, R148.reuse, R4, R20 ;  /* 0x000000049414723c */ /* 0x042fee0000001814 */
[----:B------:R-:W-:Y:S01]  /*7200*/  FMUL.FTZ R4, R17, c[0x0][0x320] ;  /* 0x0000c80011047a20 */ /* 0x000fe20000410000 */
[C---:B------:R-:W-:Y:S03]  /*7210*/  HMMA.16816.F32 R24, R148.reuse, R6, R24 ;  /* 0x000000069418723c */ /* 0x040fe60000001818 */
[----:B------:R-:W-:Y:S01]  /*7220*/  MUFU.TANH R100, R4 ;  /* 0x0000000400647308 */ /* 0x000fe20000002400 */
[----:B---3--:R-:W-:Y:S02]  /*7230*/  FMUL.FTZ R3, R10, c[0x0][0x320] ;  /* 0x0000c8000a037a20 */ /* 0x008fe40000410000 */
[----:B------:R1:W3:Y:S07]  /*7240*/  LDSM.16.M88.4 R8, [R2+0x5800] ;  /* 0x005800000208783b */ /* 0x0002ee0000000200 */
[----:B------:R5:W2:Y:S01]  /*7250*/  MUFU.TANH R153, R3 ;  /* 0x0000000300997308 */ /* 0x000aa20000002400 */
[----:B-1----:R-:W-:Y:S09]  /*7260*/  FMUL.FTZ R2, R18, c[0x0][0x320] ;  /* 0x0000c80012027a20 */ /* 0x002ff20000410000 */
[----:B------:R1:W-:Y:S01]  /*7270*/  MUFU.TANH R141, R2 ;  /* 0x00000002008d7308 */ /* 0x0003e20000002400 */
[----:B-----5:R-:W-:Y:S09]  /*7280*/  FMUL.FTZ R3, R12, c[0x0][0x320] ;  /* 0x0000c8000c037a20 */ /* 0x020ff20000410000 */
[----:B------:R5:W-:Y:S01]  /*7290*/  MUFU.TANH R139, R3 ;  /* 0x00000003008b7308 */ /* 0x000be20000002400 */
[C---:B---3--:R-:W-:Y:S08]  /*72a0*/  HMMA.16816.F32 R28, R148.reuse, R8, R28 ;  /* 0x00000008941c723c */ /* 0x048ff0000000181c */
[----:B------:R-:W-:Y:S04]  /*72b0*/  HMMA.16816.F32 R32, R148, R10, R32 ;  /* 0x0000000a9420723c */ /* 0x000fe80000001820 */
[----:B-1----:R-:W-:Y:S04]  /*72c0*/  FMUL.FTZ R2, R19, c[0x0][0x320] ;  /* 0x0000c80013027a20 */ /* 0x002fe80000410000 */
[----:B------:R1:W-:Y:S01]  /*72d0*/  MUFU.TANH R140, R2 ;  /* 0x00000002008c7308 */ /* 0x0003e20000002400 */
[----:B-----5:R-:W-:Y:S07]  /*72e0*/  FMUL.FTZ R3, R14, c[0x0][0x320] ;  /* 0x0000c8000e037a20 */ /* 0x020fee0000410000 */
[----:B------:R-:W-:Y:S02]  /*72f0*/  FMUL.FTZ R4, R31, c[0x0][0x320] ;  /* 0x0000c8001f047a20 */ /* 0x000fe40000410000 */
[----:B------:R3:W5:Y:S06]  /*7300*/  MUFU.TANH R145, R3 ;  /* 0x0000000300917308 */ /* 0x00076c0000002400 */
[----:B------:R-:W-:Y:S02]  /*7310*/  FMUL.FTZ R7, R32, c[0x0][0x320] ;  /* 0x0000c80020077a20 */ /* 0x000fe40000410000 */
[----:B------:R-:W-:Y:S02]  /*7320*/  FMUL.FTZ R6, R33, c[0x0][0x320] ;  /* 0x0000c80021067a20 */ /* 0x000fe40000410000 */
[----:B------:R2:W-:Y:S01]  /*7330*/  MUFU.TANH R12, R4 ;  /* 0x00000004000c7308 */ /* 0x0005e20000002400 */
[----:B-1----:R-:W-:Y:S09]  /*7340*/  FMUL.FTZ R2, R22, c[0x0][0x320] ;  /* 0x0000c80016027a20 */ /* 0x002ff20000410000 */
[----:B------:R1:W-:Y:S01]  /*7350*/  MUFU.TANH R137, R2 ;  /* 0x0000000200897308 */ /* 0x0003e20000002400 */
[----:B---3--:R-:W-:Y:S09]  /*7360*/  FMUL.FTZ R3, R13, c[0x0][0x320] ;  /* 0x0000c8000d037a20 */ /* 0x008ff20000410000 */
[----:B------:R3:W-:Y:S01]  /*7370*/  MUFU.TANH R138, R3 ;  /* 0x00000003008a7308 */ /* 0x0007e20000002400 */
[----:B--2---:R-:W-:Y:S09]  /*7380*/  FMUL.FTZ R4, R34, c[0x0][0x320] ;  /* 0x0000c80022047a20 */ /* 0x004ff20000410000 */
[----:B------:R2:W-:Y:S01]  /*7390*/  MUFU.TANH R11, R4 ;  /* 0x00000004000b7308 */ /* 0x0005e20000002400 */
[----:B-1----:R-:W-:Y:S09]  /*73a0*/  FMUL.FTZ R2, R21, c[0x0][0x320] ;  /* 0x0000c80015027a20 */ /* 0x002ff20000410000 */
[----:B------:R1:W-:Y:S01]  /*73b0*/  MUFU.TANH R17, R2 ;  /* 0x0000000200117308 */ /* 0x0003e20000002400 */
[----:B---3--:R-:W-:Y:S09]  /*73c0*/  FMUL.FTZ R3, R15, c[0x0][0x320] ;  /* 0x0000c8000f037a20 */ /* 0x008ff20000410000 */
[----:B------:R3:W3:Y:S01]  /*73d0*/  MUFU.TANH R144, R3 ;  /* 0x0000000300907308 */ /* 0x0006e20000002400 */
[----:B--2---:R-:W-:Y:S09]  /*73e0*/  FMUL.FTZ R4, R35, c[0x0][0x320] ;  /* 0x0000c80023047a20 */ /* 0x004ff20000410000 */
[----:B------:R-:W-:Y:S01]  /*73f0*/  MUFU.TANH R7, R7 ;  /* 0x0000000700077308 */ /* 0x000fe20000002400 */
[----:B-1----:R-:W-:Y:S09]  /*7400*/  FMUL.FTZ R2, R23, c[0x0][0x320] ;  /* 0x0000c80017027a20 */ /* 0x002ff20000410000 */
[----:B------:R1:W2:Y:S01]  /*7410*/  MUFU.TANH R103, R2 ;  /* 0x0000000200677308 */ /* 0x0002a20000002400 */
[----:B---3--:R-:W-:Y:S09]  /*7420*/  FMUL.FTZ R3, R16, c[0x0][0x320] ;  /* 0x0000c80010037a20 */ /* 0x008ff20000410000 */
[----:B------:R3:W-:Y:S10]  /*7430*/  MUFU.TANH R136, R3 ;  /* 0x0000000300887308 */ /* 0x0007f40000002400 */
[----:B------:R2:W-:Y:S01]  /*7440*/  MUFU.TANH R9, R4 ;  /* 0x0000000400097308 */ /* 0x0005e20000002400 */
[----:B-1----:R-:W-:Y:S09]  /*7450*/  FMUL.FTZ R2, R24, c[0x0][0x320] ;  /* 0x0000c80018027a20 */ /* 0x002ff20000410000 */
[----:B------:R1:W-:Y:S01]  /*7460*/  MUFU.TANH R15, R2 ;  /* 0x00000002000f7308 */ /* 0x0003e20000002400 */
[----:B---3--:R-:W-:Y:S09]  /*7470*/  FMUL.FTZ R3, R20, c[0x0][0x320] ;  /* 0x0000c80014037a20 */ /* 0x008ff20000410000 */
[----:B------:R3:W-:Y:S01]  /*7480*/  MUFU.TANH R19, R3 ;  /* 0x0000000300137308 */ /* 0x0007e20000002400 */
[----:B--2---:R-:W-:Y:S04]  /*7490*/  IADD3 R4, R176, 0x1, RZ ;  /* 0x00000001b0047810 */ /* 0x004fe80007ffe0ff */
[----:B------:R-:W-:Y:S05]  /*74a0*/  SEL R176, R4, RZ, !P0 ;  /* 0x000000ff04b07207 */ /* 0x000fea0004000000 */
[----:B------:R-:W-:Y:S01]  /*74b0*/  MUFU.TANH R6, R6 ;  /* 0x0000000600067308 */ /* 0x000fe20000002400 */
[----:B-1----:R-:W-:Y:S09]  /*74c0*/  FMUL.FTZ R2, R26, c[0x0][0x320] ;  /* 0x0000c8001a027a20 */ /* 0x002ff20000410000 */
[----:B------:R1:W2:Y:S01]  /*74d0*/  MUFU.TANH R20, R2 ;  /* 0x0000000200147308 */ /* 0x0002a20000002400 */
[----:B---3--:R-:W-:Y:S09]  /*74e0*/  FMUL.FTZ R3, R25, c[0x0][0x320] ;  /* 0x0000c80019037a20 */ /* 0x008ff20000410000 */
[----:B------:R3:W-:Y:S01]  /*74f0*/  MUFU.TANH R14, R3 ;  /* 0x00000003000e7308 */ /* 0x0007e20000002400 */
[----:B-1----:R-:W-:Y:S09]  /*7500*/  FMUL.FTZ R2, R27, c[0x0][0x320] ;  /* 0x0000c8001b027a20 */ /* 0x002ff20000410000 */
[----:B------:R1:W1:Y:S01]  /*7510*/  MUFU.TANH R18, R2 ;  /* 0x0000000200127308 */ /* 0x0002620000002400 */
[----:B---3--:R-:W-:Y:S04]  /*7520*/  FMNMX.FTZ R3, R154, R102, !PT ;  /* 0x000000669a037209 */ /* 0x008fe80007810000 */
[----:B----4-:R-:W-:Y:S04]  /*7530*/  FMNMX.FTZ R3, R155, R3, !PT ;  /* 0x000000039b037209 */ /* 0x010fe80007810000 */
[----:B------:R-:W-:Y:S04]  /*7540*/  FMNMX.FTZ R3, R153, R3, !PT ;  /* 0x0000000399037209 */ /* 0x000fe80007810000 */
[----:B------:R-:W-:Y:S04]  /*7550*/  FMNMX.FTZ R3, R152, R3, !PT ;  /* 0x0000000398037209 */ /* 0x000fe80007810000 */
[----:B-----5:R-:W-:Y:S01]  /*7560*/  FMNMX.FTZ R3, R145, R3, !PT ;  /* 0x0000000391037209 */ /* 0x020fe20007810000 */
[----:B-1----:R-:W-:Y:S03]  /*7570*/  FMUL.FTZ R2, R28, c[0x0][0x320] ;  /* 0x0000c8001c027a20 */ /* 0x002fe60000410000 */
[----:B------:R-:W-:Y:S01]  /*7580*/  FMNMX.FTZ R3, R144, R3, !PT ;  /* 0x0000000390037209 */ /* 0x000fe20007810000 */
[----:B------:R1:W-:Y:S03]  /*7590*/  MUFU.TANH R10, R2 ;  /* 0x00000002000a7308 */ /* 0x0003e60000002400 */
[----:B------:R-:W-:Y:S04]  /*75a0*/  FMNMX.FTZ R3, R141, R3, !PT ;  /* 0x000000038d037209 */ /* 0x000fe80007810000 */
[----:B------:R-:W-:Y:S04]  /*75b0*/  FMNMX.FTZ R3, R140, R3, !PT ;  /* 0x000000038c037209 */ /* 0x000fe80007810000 */
[----:B------:R-:W-:Y:S04]  /*75c0*/  FMNMX.FTZ R3, R137, R3, !PT ;  /* 0x0000000389037209 */ /* 0x000fe80007810000 */
[----:B------:R-:W-:Y:S04]  /*75d0*/  FMNMX.FTZ R3, R103, R3, !PT ;  /* 0x0000000367037209 */ /* 0x000fe80007810000 */
[----:B--2---:R-:W-:Y:S04]  /*75e0*/  FMNMX.FTZ R3, R20, R3, !PT ;  /* 0x0000000314037209 */ /* 0x004fe80007810000 */
[----:B------:R-:W-:Y:S01]  /*75f0*/  FMNMX.FTZ R3, R18, R3, !PT ;  /* 0x0000000312037209 */ /* 0x000fe20007810000 */
[----:B-1----:R-:W-:Y:S04]  /*7600*/  FMUL.FTZ R2, R30, c[0x0][0x320] ;  /* 0x0000c8001e027a20 */ /* 0x002fe80000410000 */
[----:B------:R-:W1:Y:S02]  /*7610*/  MUFU.TANH R13, R2 ;  /* 0x00000002000d7308 */ /* 0x000e640000002400 */
[----:B-1----:R-:W-:Y:S01]  /*7620*/  FMNMX.FTZ R3, R13, R3, !PT ;  /* 0x000000030d037209 */ /* 0x002fe20007810000 */
[----:B------:R-:W-:Y:S03]  /*7630*/  FMUL.FTZ R2, R29, c[0x0][0x320] ;  /* 0x0000c8001d027a20 */ /* 0x000fe60000410000 */
[----:B------:R-:W-:Y:S04]  /*7640*/  FMNMX.FTZ R3, R12, R3, !PT ;  /* 0x000000030c037209 */ /* 0x000fe80007810000 */
[----:B------:R1:W2:Y:S01]  /*7650*/  MUFU.TANH R8, R2 ;  /* 0x0000000200087308 */ /* 0x0002a20000002400 */
[----:B------:R-:W-:Y:S04]  /*7660*/  FMNMX.FTZ R3, R11, R3, !PT ;  /* 0x000000030b037209 */ /* 0x000fe80007810000 */
[----:B------:R-:W-:Y:S02]  /*7670*/  FMNMX.FTZ R5, R9, R3, !PT ;  /* 0x0000000309057209 */ /* 0x000fe40007810000 */
[----:B-1----:R-:W-:Y:S04]  /*7680*/  FMNMX.FTZ R2, R143, R0, !PT ;  /* 0x000000008f027209 */ /* 0x002fe80007810000 */
        /* <DEDUP_REMOVED lines=12> */
[----:B--2---:R-:W-:Y:S04]  /*7750*/  FMNMX.FTZ R2, R8, R2, !PT ;  /* 0x0000000208027209 */ /* 0x004fe80007810000 */
[----:B------:R-:W-:Y:S04]  /*7760*/  FMNMX.FTZ R2, R7, R2, !PT ;  /* 0x0000000207027209 */ /* 0x000fe80007810000 */
[----:B------:R-:W-:Y:S01]  /*7770*/  FMNMX.FTZ R4, R6, R2, !PT ;  /* 0x0000000206047209 */ /* 0x000fe20007810000 */
[----:B------:R-:W-:-:S05]  /*7780*/  BRA.DIV ~URZ, `(.L_x_1576) ;  /* 0x000076a27f007947 */ /* 0x000fca000b800000 */
[----:B------:R1:W2:Y:S02]  /*7790*/  SHFL.BFLY PT, R2, R4, 0x2, 0x1f ;  /* 0x0c401f0004027f89 */ /* 0x0002a400000e0000 */
.L_x_1661:
[----:B--2---:R-:W-:Y:S01]  /*77a0*/  FMNMX.FTZ R2, R4, R2, !PT ;  /* 0x0000000204027209 */ /* 0x004fe20007810000 */
[----:B------:R-:W-:Y:S04]  /*77b0*/  DEPBAR.LE SB0, 0x2 ;  /* 0x000080800000791a */ /* 0x000fe80000000000 */
[----:B------:R-:W2:Y:S01]  /*77c0*/  SHFL.BFLY PT, R3, R2, 0x1, 0x1f ;  /* 0x0c201f0002037f89 */ /* 0x000ea200000e0000 */
[----:B------:R-:W-:Y:S07]  /*77d0*/  BSSY B0, `(.L_x_1577) ;  /* 0x00001c6000007945 */ /* 0x000fee0003800000 */
[----:B------:R-:W-:Y:S01]  /*77e0*/  BAR.SYNC.DEFER_BLOCKING 0x0 ;  /* 0x0000000000007b1d */ /* 0x000fe20000010000 */
[----:B--2---:R-:W-:Y:S05]  /*77f0*/  FMNMX.FTZ R101, R2, R3, !PT ;  /* 0x0000000302657209 */ /* 0x004fea0007810000 */
[C---:B------:R-:W-:Y:S02]  /*7800*/  FMUL.FTZ R3, R101.reuse, c[0x0][0x2d0] ;  /* 0x0000b40065037a20 */ /* 0x040fe40000410000 */
[----:B------:R-:W-:Y:S02]  /*7810*/  FADD.FTZ R0, -R101, R0 ;  /* 0x0000000065007221 */ /* 0x000fe40000010100 */
[--C-:B------:R-:W-:Y:S02]  /*7820*/  FFMA.FTZ R16, R143, c[0x0][0x2d0], -R3.reuse ;  /* 0x0000b4008f107a23 */ /* 0x100fe40000010803 */
[----:B------:R-:W-:Y:S02]  /*7830*/  FMUL.FTZ R0, R0, c[0x0][0x2d0] ;  /* 0x0000b40000007a20 */ /* 0x000fe40000410000 */
[--C-:B------:R-:W-:Y:S02]  /*7840*/  FFMA.FTZ R182, R7, c[0x0][0x2d0], -R3.reuse ;  /* 0x0000b40007b67a23 */ /* 0x100fe40000010803 */
[--C-:B-1----:R-:W-:Y:S01]  /*7850*/  FFMA.FTZ R4, R147, c[0x0][0x2d0], -R3.reuse ;  /* 0x0000b40093047a23 */ /* 0x102fe20000010803 */
        /* <DEDUP_REMOVED lines=15> */
[----:B------:R-:W-:Y:S02]  /*7950*/  FFMA.FTZ R181, R6, c[0x0][0x2d0], -R3 ;  /* 0x0000b40006b57a23 */ /* 0x000fe40000010803 */
[C---:B-1----:R-:W-:Y:S02]  /*7960*/  FMUL.FTZ R32, R2.reuse, R104 ;  /* 0x0000006802207220 */ /* 0x042fe40000410000 */
[C---:B------:R-:W-:Y:S01]  /*7970*/  FMUL.FTZ R33, R2.reuse, R105 ;  /* 0x0000006902217220 */ /* 0x040fe20000410000 */
[----:B------:R-:W1:Y:S01]  /*7980*/  MUFU.EX2 R3, R4 ;  /* 0x0000000400037308 */ /* 0x000e620000000800 */
[C---:B------:R-:W-:Y:S02]  /*7990*/  FMUL.FTZ R17, R2.reuse, R121 ;  /* 0x0000007902117220 */ /* 0x040fe40000410000 */
[C---:B------:R-:W-:Y:S02]  /*79a0*/  FMUL.FTZ R25, R2.reuse, R113 ;  /* 0x0000007102197220 */ /* 0x040fe40000410000 */
[C---:B--2---:R-:W-:Y:S02]  /*79b0*/  FFMA.FTZ R0, R2.reuse, R179, R7 ;  /* 0x000000b302007223 */ /* 0x044fe40000010007 */
[C---:B------:R-:W-:Y:S02]  /*79c0*/  FMUL.FTZ R16, R2.reuse, R120 ;  /* 0x0000007802107220 */ /* 0x040fe40000410000 */
[C---:B------:R-:W-:Y:S01]  /*79d0*/  FMUL.FTZ R28, R2.reuse, R108 ;  /* 0x0000006c021c7220 */ /* 0x040fe20000410000 */
[----:B------:R-:W-:Y:S01]  /*79e0*/  MUFU.EX2 R14, R23 ;  /* 0x00000017000e7308 */ /* 0x000fe20000000800 */
[C---:B------:R-:W-:Y:S02]  /*79f0*/  FMUL.FTZ R29, R2.reuse, R109 ;  /* 0x0000006d021d7220 */ /* 0x040fe40000410000 */
[C---:B------:R-:W-:Y:S02]  /*7a00*/  FMUL.FTZ R36, R2.reuse, R36 ;  /* 0x0000002402247220 */ /* 0x040fe40000410000 */
[C---:B---3--:R-:W-:Y:S02]  /*7a10*/  FMUL.FTZ R24, R2.reuse, R112 ;  /* 0x0000007002187220 */ /* 0x048fe40000410000 */
[C---:B------:R-:W-:Y:S02]  /*7a20*/  FMUL.FTZ R37, R2.reuse, R37 ;  /* 0x0000002502257220 */ /* 0x040fe40000410000 */
[C---:B------:R-:W-:Y:S01]  /*7a30*/  FMUL.FTZ R40, R2.reuse, R40 ;  /* 0x0000002802287220 */ /* 0x040fe20000410000 */
[----:B------:R-:W2:Y:S01]  /*7a40*/  MUFU.EX2 R8, R22 ;  /* 0x0000001600087308 */ /* 0x000ea20000000800 */
[C---:B------:R-:W-:Y:S02]  /*7a50*/  FMUL.FTZ R41, R2.reuse, R41 ;  /* 0x0000002902297220 */ /* 0x040fe40000410000 */
[C---:B------:R-:W-:Y:S01]  /*7a60*/  FMUL.FTZ R44, R2.reuse, R44 ;  /* 0x0000002c022c7220 */ /* 0x040fe20000410000 */
[C---:B-1----:R-:W-:Y:S01]  /*7a70*/  F2FP.PACK_AB R136, R3.reuse, R7 ;  /* 0x000000070388723e */ /* 0x042fe200000000ff */
[----:B------:R-:W-:Y:S02]  /*7a80*/  FADD.FTZ R6, R3, R0 ;  /* 0x0000000003067221 */ /* 0x000fe40000010000 */
[----:B------:R-:W1:Y:S01]  /*7a90*/  SHFL.BFLY PT, R0, R5, 0x2, 0x1f ;  /* 0x0c401f0005007f89 */ /* 0x000e6200000e0000 */
[C---:B------:R-:W-:Y:S02]  /*7aa0*/  FMUL.FTZ R45, R2.reuse, R45 ;  /* 0x0000002d022d7220 */ /* 0x040fe40000410000 */
[----:B------:R3:W4:Y:S01]  /*7ab0*/  MUFU.EX2 R22, R21 ;  /* 0x0000001500167308 */ /* 0x0007220000000800 */
        /* <DEDUP_REMOVED lines=8> */
[----:B--2---:R-:W-:Y:S01]  /*7b40*/  F2FP.PACK_AB R138, R8, R14 ;  /* 0x0000000e088a723e */ /* 0x004fe200000000ff */
[C---:B------:R-:W-:Y:S02]  /*7b50*/  FMUL.FTZ R61, R2.reuse, R61 ;  /* 0x0000003d023d7220 */ /* 0x040fe40000410000 */
[C---:B------:R-:W-:Y:S02]  /*7b60*/  FMUL.FTZ R64, R2.reuse, R64 ;  /* 0x0000004002407220 */ /* 0x040fe40000410000 */
[C---:B------:R-:W-:Y:S01]  /*7b70*/  FMUL.FTZ R65, R2.reuse, R65 ;  /* 0x0000004102417220 */ /* 0x040fe20000410000 */
[----:B------:R-:W-:Y:S01]  /*7b80*/  MUFU.EX2 R113, R159 ;  /* 0x0000009f00717308 */ /* 0x000fe20000000800 */
[----:B-1----:R-:W-:Y:S01]  /*7b90*/  FMNMX.FTZ R0, R5, R0, !PT ;  /* 0x0000000005007209 */ /* 0x002fe20007810000 */
[C---:B------:R-:W-:Y:S02]  /*7ba0*/  FMUL.FTZ R68, R2.reuse, R68 ;  /* 0x0000004402447220 */ /* 0x040fe40000410000 */
[C---:B---3--:R-:W-:Y:S01]  /*7bb0*/  FMUL.FTZ R21, R2.reuse, R117 ;  /* 0x0000007502157220 */ /* 0x048fe20000410000 */
[----:B----4-:R-:W-:Y:S01]  /*7bc0*/  F2FP.PACK_AB R108, R19, R22 ;  /* 0x00000016136c723e */ /* 0x010fe200000000ff */
[----:B------:R-:W1:Y:S01]  /*7bd0*/  SHFL.BFLY PT, R3, R0, 0x1, 0x1f ;  /* 0x0c201f0000037f89 */ /* 0x000e6200000e0000 */
        /* <DEDUP_REMOVED lines=13> */
[----:B------:R-:W-:Y:S01]  /*7cb0*/  FMUL.FTZ R92, R2, R92 ;  /* 0x0000005c025c7220 */ /* 0x000fe20000410000 */
[----:B-1----:R-:W-:Y:S01]  /*7cc0*/  FMNMX.FTZ R100, R0, R3, !PT ;  /* 0x0000000300647209 */ /* 0x002fe20007810000 */
[C---:B------:R-:W-:Y:S02]  /*7cd0*/  FMUL.FTZ R93, R2.reuse, R93 ;  /* 0x0000005d025d7220 */ /* 0x040fe40000410000 */
[----:B------:R-:W-:Y:S02]  /*7ce0*/  FMUL.FTZ R96, R2, R96 ;  /* 0x0000006002607220 */ /* 0x000fe40000410000 */
[C---:B------:R-:W-:Y:S02]  /*7cf0*/  FMUL.FTZ R3, R100.reuse, c[0x0][0x2d0] ;  /* 0x0000b40064037a20 */ /* 0x040fe40000410000 */
[----:B------:R-:W-:Y:S02]  /*7d00*/  FADD.FTZ R0, -R100, R102 ;  /* 0x0000006664007221 */ /* 0x000fe40000010100 */
[--C-:B------:R-:W-:Y:S02]  /*7d10*/  FFMA.FTZ R4, R154, c[0x0][0x2d0], -R3.reuse ;  /* 0x0000b4009a047a23 */ /* 0x100fe40000010803 */
[--C-:B------:R-:W-:Y:S02]  /*7d20*/  FFMA.FTZ R5, R155, c[0x0][0x2d0], -R3.reuse ;  /* 0x0000b4009b057a23 */ /* 0x100fe40000010803 */
[--C-:B------:R-:W-:Y:S01]  /*7d30*/  FFMA.FTZ R179, R11, c[0x0][0x2d0], -R3.reuse ;  /* 0x0000b4000bb37a23 */ /* 0x100fe20000010803 */
[----:B------:R1:W-:Y:S01]  /*7d40*/  MUFU.EX2 R15, R4 ;  /* 0x00000004000f7308 */ /* 0x0003e20000000800 */
[----:B------:R-:W-:Y:S02]  /*7d50*/  FMUL.FTZ R0, R0, c[0x0][0x2d0] ;  /* 0x0000b40000007a20 */ /* 0x000fe40000410000 */
        /* <DEDUP_REMOVED lines=14> */
[----:B------:R-:W-:Y:S02]  /*7e40*/  FFMA.FTZ R155, R12, c[0x0][0x2d0], -R3 ;  /* 0x0000b4000c9b7a23 */ /* 0x000fe40000010803 */
[----:B------:R-:W-:Y:S01]  /*7e50*/  FADD.FTZ R3, R14, R6 ;  /* 0x000000060e037221 */ /* 0x000fe20000010000 */
[----:B------:R-:W-:Y:S01]  /*7e60*/  MUFU.EX2 R121, R145 ;  /* 0x0000009100797308 */ /* 0x000fe20000000800 */
[C---:B------:R-:W-:Y:S02]  /*7e70*/  FMUL.FTZ R9, R2.reuse, R129 ;  /* 0x0000008102097220 */ /* 0x040fe40000410000 */
[C---:B-1----:R-:W-:Y:S01]  /*7e80*/  FMUL.FTZ R4, R2.reuse, R132 ;  /* 0x0000008402047220 */ /* 0x042fe20000410000 */
[C---:B--2---:R-:W-:Y:S01]  /*7e90*/  F2FP.PACK_AB R137, R11.reuse, R15 ;  /* 0x0000000f0b89723e */ /* 0x044fe200000000ff */
[C---:B------:R-:W-:Y:S02]  /*7ea0*/  FMUL.FTZ R5, R2.reuse, R133 ;  /* 0x0000008502057220 */ /* 0x040fe40000410000 */
[C---:B------:R-:W-:Y:S02]  /*7eb0*/  FMUL.FTZ R12, R2.reuse, R124 ;  /* 0x0000007c020c7220 */ /* 0x040fe40000410000 */
[C---:B------:R-:W-:Y:S01]  /*7ec0*/  FMUL.FTZ R13, R2.reuse, R125 ;  /* 0x0000007d020d7220 */ /* 0x040fe20000410000 */
[----:B------:R-:W-:Y:S01]  /*7ed0*/  MUFU.EX2 R124, R146 ;  /* 0x00000092007c7308 */ /* 0x000fe20000000800 */
[C---:B------:R-:W-:Y:S02]  /*7ee0*/  FMUL.FTZ R20, R2.reuse, R116 ;  /* 0x0000007402147220 */ /* 0x040fe40000410000 */
[----:B------:R-:W-:Y:S02]  /*7ef0*/  FMUL.FTZ R97, R2, R97 ;  /* 0x0000006102617220 */ /* 0x000fe40000410000 */
[----:B------:R-:W-:Y:S02]  /*7f00*/  FADD.FTZ R3, R8, R3 ;  /* 0x0000000308037221 */ /* 0x000fe40000010000 */
[----:B------:R-:W-:Y:S01]  /*7f10*/  FMUL.FTZ R8, R2, R128 ;  /* 0x0000008002087220 */ /* 0x000fe20000410000 */
[----:B------:R-:W-:Y:S01]  /*7f20*/  IADD3 R2, R170, R160, RZ ;  /* 0x000000a0aa027210 */ /* 0x000fe20007ffe0ff */
[C---:B---3--:R-:W-:Y:S01]  /*7f30*/  FMUL.FTZ R34, R0.reuse, R106 ;  /* 0x0000006a00227220 */ /* 0x048fe20000410000 */
[----:B------:R1:W-:Y:S01]  /*7f40*/  MUFU.EX2 R128, R10 ;  /* 0x0000000a00807308 */ /* 0x0003e20000000800 */
[----:B------:R-:W-:Y:S01]  /*7f50*/  FMUL.FTZ R35, R0, R107 ;  /* 0x0000006b00237220 */ /* 0x000fe20000410000 */
[----:B------:R-:W-:Y:S01]  /*7f60*/  IADD3 R102, R168, R2, RZ ;  /* 0x00000002a8667210 */ /* 0x000fe20007ffe0ff */
[----:B------:R-:W2:Y:S01]  /*7f70*/  LDSM.16.MT88.4 R140, [R2] ;  /* 0x00000000028c783b */ /* 0x000ea20000004200 */
[C---:B------:R-:W-:Y:S02]  /*7f80*/  FFMA.FTZ R6, R0.reuse, R184, R15 ;  /* 0x000000b800067223 */ /* 0x040fe4000001000f */
[C---:B------:R-:W-:Y:S02]  /*7f90*/  FMUL.FTZ R14, R0.reuse, R126 ;  /* 0x0000007e000e7220 */ /* 0x040fe40000410000 */
[----:B------:R-:W-:Y:S02]  /*7fa0*/  FADD.FTZ R120, R11, R6 ;  /* 0x000000060b787221 */ /* 0x000fe40000010000 */
[----:B------:R-:W3:Y:S01]  /*7fb0*/  MUFU.EX2 R125, R7 ;  /* 0x00000007007d7308 */ /* 0x000ee20000000800 */
[----:B------:R-:W4:Y:S01]  /*7fc0*/  LDSM.16.MT88.4 R104, [R102] ;  /* 0x000000006668783b */ /* 0x000f220000004200 */
[C---:B------:R-:W-:Y:S02]  /*7fd0*/  FMUL.FTZ R6, R0.reuse, R134 ;  /* 0x0000008600067220 */ /* 0x040fe40000410000 */
[C---:B------:R-:W-:Y:S02]  /*7fe0*/  FMUL.FTZ R11, R0.reuse, R131 ;  /* 0x00000083000b7220 */ /* 0x040fe40000410000 */
[----:B------:R-:W-:Y:S02]  /*7ff0*/  FMUL.FTZ R15, R0, R127 ;  /* 0x0000007f000f7220 */ /* 0x000fe40000410000 */
[----:B------:R-:W-:Y:S02]  /*8000*/  FADD.FTZ R3, R22, R3 ;  /* 0x0000000316037221 */ /* 0x000fe40000010000 */
[C---:B------:R-:W-:Y:S01]  /*8010*/  FMUL.FTZ R18, R0.reuse, R122 ;  /* 0x0000007a00127220 */ /* 0x040fe20000410000 */
[----:B------:R-:W-:Y:S01]  /*8020*/  MUFU.EX2 R116, R156 ;  /* 0x0000009c00747308 */ /* 0x000fe20000000800 */
[----:B------:R-:W-:Y:S02]  /*8030*/  FADD.FTZ R103, R19, R3 ;  /* 0x0000000313677221 */ /* 0x000fe40000010000 */
[C---:B-1----:R-:W-:Y:S02]  /*8040*/  FMUL.FTZ R10, R0.reuse, R130 ;  /* 0x00000082000a7220 */ /* 0x042fe40000410000 */
[C---:B------:R-:W-:Y:S02]  /*8050*/  FMUL.FTZ R19, R0.reuse, R123 ;  /* 0x0000007b00137220 */ /* 0x040fe40000410000 */
[C---:B------:R-:W-:Y:S02]  /*8060*/  FMUL.FTZ R26, R0.reuse, R114 ;  /* 0x00000072001a7220 */ /* 0x040fe40000410000 */
[C---:B------:R-:W-:Y:S01]  /*8070*/  FMUL.FTZ R27, R0.reuse, R115 ;  /* 0x00000073001b7220 */ /* 0x040fe20000410000 */
[----:B------:R-:W-:Y:S01]  /*8080*/  MUFU.EX2 R122, R144 ;  /* 0x00000090007a7308 */ /* 0x000fe20000000800 */
[----:B------:R-:W-:Y:S01]  /*8090*/  FMUL.FTZ R22, R0, R118 ;  /* 0x0000007600167220 */ /* 0x000fe20000410000 */
[----:B---3--:R-:W-:Y:S01]  /*80a0*/  F2FP.PACK_AB R139, R128, R125 ;  /* 0x0000007d808b723e */ /* 0x008fe200000000ff */
[C---:B------:R-:W-:Y:S02]  /*80b0*/  FMUL.FTZ R7, R0.reuse, R135 ;  /* 0x0000008700077220 */ /* 0x040fe40000410000 */
[----:B------:R-:W-:Y:S02]  /*80c0*/  FADD.FTZ R120, R125, R120 ;  /* 0x000000787d787221 */ /* 0x000fe40000010000 */
[C---:B------:R-:W-:Y:S02]  /*80d0*/  FMUL.FTZ R23, R0.reuse, R119 ;  /* 0x0000007700177220 */ /* 0x040fe40000410000 */
[C---:B------:R-:W-:Y:S01]  /*80e0*/  FMUL.FTZ R30, R0.reuse, R110 ;  /* 0x0000006e001e7220 */ /* 0x040fe20000410000 */
[----:B------:R-:W-:Y:S01]  /*80f0*/  MUFU.EX2 R146, R151 ;  /* 0x0000009700927308 */ /* 0x000fe20000000800 */
[C---:B--2---:R-:W-:Y:S05]  /*8100*/  HMMA.16816.F32 R4, R136.reuse, R140, R4 ;  /* 0x0000008c8804723c */ /* 0x044fea0000001804 */
[C---:B------:R-:W-:Y:S02]  /*8110*/  FMUL.FTZ R31, R0.reuse, R111 ;  /* 0x0000006f001f7220 */ /* 0x040fe40000410000 */
[C---:B------:R-:W-:Y:S01]  /*8120*/  FMUL.FTZ R38, R0.reuse, R38 ;  /* 0x0000002600267220 */ /* 0x040fe20000410000 */
[C---:B------:R-:W-:Y:S01]  /*8130*/  HMMA.16816.F32 R8, R136.reuse, R142, R8 ;  /* 0x0000008e8808723c */ /* 0x040fe20000001808 */
[----:B------:R-:W-:Y:S03]  /*8140*/  MUFU.EX2 R110, R148 ;  /* 0x00000094006e7308 */ /* 0x000fe60000000800 */
[C---:B------:R-:W-:Y:S02]  /*8150*/  FMUL.FTZ R39, R0.reuse, R39 ;  /* 0x0000002700277220 */ /* 0x040fe40000410000 */
[C---:B------:R-:W-:Y:S02]  /*8160*/  FMUL.FTZ R42, R0.reuse, R42 ;  /* 0x0000002a002a7220 */ /* 0x040fe40000410000 */
[C---:B----4-:R-:W-:Y:S03]  /*8170*/  HMMA.16816.F32 R12, R136.reuse, R104, R12 ;  /* 0x00000068880c723c */ /* 0x050fe6000000180c */
[----:B------:R-:W1:Y:S01]  /*8180*/  MUFU.EX2 R148, R147 ;  /* 0x0000009300947308 */ /* 0x000e620000000800 */
[C---:B------:R-:W-:Y:S02]  /*8190*/  FMUL.FTZ R43, R0.reuse, R43 ;  /* 0x0000002b002b7220 */ /* 0x040fe40000410000 */
[C---:B------:R-:W-:Y:S02]  /*81a0*/  FMUL.FTZ R46, R0.reuse, R46 ;  /* 0x0000002e002e7220 */ /* 0x040fe40000410000 */
[C---:B------:R-:W-:Y:S04]  /*81b0*/  HMMA.16816.F32 R16, R136.reuse, R106, R16 ;  /* 0x0000006a8810723c */ /* 0x040fe80000001810 */
[C---:B------:R-:W-:Y:S01]  /*81c0*/  FMUL.FTZ R47, R0.reuse, R47 ;  /* 0x0000002f002f7220 */ /* 0x040fe20000410000 */
[----:B------:R-:W-:Y:S01]  /*81d0*/  MUFU.EX2 R147, R150 ;  /* 0x0000009600937308 */ /* 0x000fe20000000800 */
[C---:B------:R-:W-:Y:S02]  /*81e0*/  FMUL.FTZ R50, R0.reuse, R50 ;  /* 0x0000003200327220 */ /* 0x040fe40000410000 */
[C---:B------:R-:W-:Y:S04]  /*81f0*/  FMUL.FTZ R51, R0.reuse, R51 ;  /* 0x0000003300337220 */ /* 0x040fe80000410000 */
        /* <DEDUP_REMOVED lines=30> */
[----:B------:R-:W-:Y:S01]  /*83e0*/  IADD3 R0, R171, R160, RZ ;  /* 0x000000a0ab007210 */ /* 0x000fe20007ffe0ff */
[----:B------:R-:W-:Y:S03]  /*83f0*/  FADD.FTZ R103, R109, R103 ;  /* 0x000000676d677221 */ /* 0x000fe60000010000 */
[----:B------:R-:W-:Y:S01]  /*8400*/  IADD3 R3, R168, R0, RZ ;  /* 0x00000000a8037210 */ /* 0x000fe20007ffe0ff */
[----:B------:R-:W2:Y:S01]  /*8410*/  LDSM.16.MT88.4 R104, [R0] ;  /* 0x000000000068783b */ /* 0x000ea20000004200 */
[C---:B------:R-:W-:Y:S01]  /*8420*/  FADD.FTZ R103, R110.reuse, R103 ;  /* 0x000000676e677221 */ /* 0x040fe20000010000 */
[----:B------:R-:W-:Y:S01]  /*8430*/  F2FP.PACK_AB R110, R110, R109 ;  /* 0x0000006d6e6e723e */ /* 0x000fe200000000ff */
[----:B------:R-:W-:Y:S01]  /*8440*/  MUFU.EX2 R143, R154 ;  /* 0x0000009a008f7308 */ /* 0x000fe20000000800 */
[----:B------:R-:W-:Y:S01]  /*8450*/  F2FP.PACK_AB R109, R122, R121 ;  /* 0x000000797a6d723e */ /* 0x000fe200000000ff */
[----:B------:R-:W-:Y:S04]  /*8460*/  FADD.FTZ R103, R113, R103 ;  /* 0x0000006771677221 */ /* 0x000fe80000010000 */
[----:B------:R-:W-:Y:S04]  /*8470*/  FADD.FTZ R103, R112, R103 ;  /* 0x0000006770677221 */ /* 0x000fe80000010000 */
[----:B------:R-:W-:Y:S01]  /*8480*/  FADD.FTZ R103, R117, R103 ;  /* 0x0000006775677221 */ /* 0x000fe20000010000 */
[----:B------:R-:W3:Y:S03]  /*8490*/  MUFU.EX2 R142, R155 ;  /* 0x0000009b008e7308 */ /* 0x000ee60000000800 */
[----:B------:R-:W-:Y:S04]  /*84a0*/  FADD.FTZ R103, R116, R103 ;  /* 0x0000006774677221 */ /* 0x000fe80000010000 */
[----:B-1----:R-:W-:Y:S03]  /*84b0*/  FADD.FTZ R103, R119, R103 ;  /* 0x0000006777677221 */ /* 0x002fe60000010000 */
[----:B------:R-:W1:Y:S01]  /*84c0*/  MUFU.EX2 R140, R183 ;  /* 0x000000b7008c7308 */ /* 0x000e620000000800 */
[C---:B--2---:R-:W-:Y:S08]  /*84d0*/  HMMA.16816.F32 R20, R136.reuse, R104, R20 ;  /* 0x000000688814723c */ /* 0x044ff00000001814 */
        /* <DEDUP_REMOVED lines=27> */
[----:B------:R-:W-:Y:S01]  /*8690*/  HMMA.16816.F32 R96, R136, R106, R96 ;  /* 0x0000006a8860723c */ /* 0x000fe20000001860 */
[----:B------:R-:W2:Y:S06]  /*86a0*/  LDSM.16.MT88.4 R104, [R2+0x800] ;  /* 0x000800000268783b */ /* 0x000eac0000004200 */
[----:B---3--:R-:W-:Y:S02]  /*86b0*/  F2FP.PACK_AB R137, R142, R143 ;  /* 0x0000008f8e89723e */ /* 0x008fe400000000ff */
[----:B-1----:R-:W-:Y:S01]  /*86c0*/  F2FP.PACK_AB R139, R140, R141 ;  /* 0x0000008d8c8b723e */ /* 0x002fe200000000ff */
        /* <DEDUP_REMOVED lines=36> */
[----:B------:R-:W1:Y:S03]  /*8910*/  LDSM.16.MT88.4 R108, [R2+0x1000] ;  /* 0x00100000026c783b */ /* 0x000e660000004200 */
[----:B------:R-:W-:Y:S03]  /*8920*/  F2FP.PACK_AB R105, R147, R146 ;  /* 0x000000929369723e */ /* 0x000fe600000000ff */
[----:B------:R-:W-:Y:S02]  /*8930*/  F2FP.PACK_AB R106, R116, R117 ;  /* 0x00000075746a723e */ /* 0x000fe400000000ff */
[----:B------:R-:W2:Y:S01]  /*8940*/  LDSM.16.MT88.4 R112, [R102+0x1000] ;  /* 0x001000006670783b */ /* 0x000ea20000004200 */
[----:B------:R-:W3:Y:S02]  /*8950*/  MUFU.EX2 R116, R180 ;  /* 0x000000b400747308 */ /* 0x000ee40000000800 */
[----:B------:R-:W-:Y:S08]  /*8960*/  F2FP.PACK_AB R107, R145, R144 ;  /* 0x00000090916b723e */ /* 0x000ff000000000ff */
[----:B------:R-:W4:Y:S01]  /*8970*/  MUFU.EX2 R117, R181 ;  /* 0x000000b500757308 */ /* 0x000f220000000800 */
[C---:B---3--:R-:W-:Y:S01]  /*8980*/  FADD.FTZ R103, R116.reuse, R103 ;  /* 0x0000006774677221 */ /* 0x048fe20000010000 */
[----:B------:R-:W-:Y:S03]  /*8990*/  F2FP.PACK_AB R136, R116, R119 ;  /* 0x000000777488723e */ /* 0x000fe600000000ff */
[----:B------:R-:W-:Y:S01]  /*89a0*/  FADD.FTZ R103, R118, R103 ;  /* 0x0000006776677221 */ /* 0x000fe20000010000 */
[C---:B-1----:R-:W-:Y:S05]  /*89b0*/  HMMA.16816.F32 R4, R104.reuse, R108, R4 ;  /* 0x0000006c6804723c */ /* 0x042fea0000001804 */
[C---:B----4-:R-:W-:Y:S01]  /*89c0*/  FADD.FTZ R179, R117.reuse, R103 ;  /* 0x0000006775b37221 */ /* 0x050fe20000010000 */
[----:B------:R-:W-:Y:S02]  /*89d0*/  F2FP.PACK_AB R138, R117, R118 ;  /* 0x00000076758a723e */ /* 0x000fe400000000ff */
        /* <DEDUP_REMOVED lines=29> */
[C---:B-1----:R-:W-:Y:S07]  /*8bb0*/  HMMA.16816.F32 R84, R104.reuse, R108, R84 ;  /* 0x0000006c6854723c */ /* 0x042fee0000001854 */
[----:B------:R-:W-:Y:S01]  /*8bc0*/  FADD.FTZ R108, R128, R120 ;  /* 0x00000078806c7221 */ /* 0x000fe20000010000 */
[C---:B------:R-:W-:Y:S01]  /*8bd0*/  HMMA.16816.F32 R88, R104.reuse, R110, R88 ;  /* 0x0000006e6858723c */ /* 0x040fe20000001858 */
[----:B------:R-:W1:Y:S03]  /*8be0*/  LDSM.16.MT88.4 R128, [R2+0x1800] ;  /* 0x001800000280783b */ /* 0x000e660000004200 */
[----:B------:R-:W-:Y:S04]  /*8bf0*/  FADD.FTZ R108, R121, R108 ;  /* 0x0000006c796c7221 */ /* 0x000fe80000010000 */
[C---:B--2---:R-:W-:Y:S04]  /*8c00*/  HMMA.16816.F32 R92, R104.reuse, R112, R92 ;  /* 0x00000070685c723c */ /* 0x044fe8000000185c */
[----:B------:R-:W-:Y:S02]  /*8c10*/  FADD.FTZ R108, R122, R108 ;  /* 0x0000006c7a6c7221 */ /* 0x000fe40000010000 */
[----:B------:R-:W2:Y:S02]  /*8c20*/  LDSM.16.MT88.4 R120, [R102+0x1800] ;  /* 0x001800006678783b */ /* 0x000ea40000004200 */
[----:B------:R-:W-:Y:S04]  /*8c30*/  HMMA.16816.F32 R96, R104, R114, R96 ;  /* 0x000000726860723c */ /* 0x000fe80000001860 */
[----:B------:R-:W-:Y:S02]  /*8c40*/  FADD.FTZ R103, R124, R108 ;  /* 0x0000006c7c677221 */ /* 0x000fe40000010000 */
[----:B------:R-:W3:Y:S08]  /*8c50*/  LDSM.16.MT88.4 R108, [R0+0x1800] ;  /* 0x00180000006c783b */ /* 0x000ef00000004200 */
[----:B------:R-:W4:Y:S01]  /*8c60*/  LDSM.16.MT88.4 R104, [R3+0x1800] ;  /* 0x001800000368783b */ /* 0x000f220000004200 */
[C---:B-1----:R-:W-:Y:S07]  /*8c70*/  HMMA.16816.F32 R132, R136.reuse, R128, R4 ;  /* 0x000000808884723c */ /* 0x042fee0000001804 */
[----:B------:R-:W1:Y:S01]  /*8c80*/  LDSM.16.MT88.4 R4, [R2+0x3800] ;  /* 0x003800000204783b */ /* 0x000e620000004200 */
[C---:B------:R-:W-:Y:S07]  /*8c90*/  HMMA.16816.F32 R128, R136.reuse, R130, R8 ;  /* 0x000000828880723c */ /* 0x040fee0000001808 */
[----:B------:R-:W5:Y:S01]  /*8ca0*/  LDSM.16.MT88.4 R8, [R102+0x3800] ;  /* 0x003800006608783b */ /* 0x000f620000004200 */
[C---:B--2---:R-:W-:Y:S07]  /*8cb0*/  HMMA.16816.F32 R124, R136.reuse, R120, R12 ;  /* 0x00000078887c723c */ /* 0x044fee000000180c */
[----:B------:R-:W2:Y:S01]  /*8cc0*/  LDSM.16.MT88.4 R12, [R0+0x3800] ;  /* 0x00380000000c783b */ /* 0x000ea20000004200 */
[C---:B------:R-:W-:Y:S07]  /*8cd0*/  HMMA.16816.F32 R120, R136.reuse, R122, R16 ;  /* 0x0000007a8878723c */ /* 0x040fee0000001810 */
[----:B------:R-:W-:Y:S01]  /*8ce0*/  LDSM.16.MT88.4 R16, [R102+0x5800] ;  /* 0x005800006610783b */ /* 0x000fe20000004200 */
[C---:B---3--:R-:W-:Y:S07]  /*8cf0*/  HMMA.16816.F32 R116, R136.reuse, R108, R20 ;  /* 0x0000006c8874723c */ /* 0x048fee0000001814 */
[----:B------:R3:W-:Y:S01]  /*8d00*/  LDSM.16.MT88.4 R20, [R0+0x5800] ;  /* 0x005800000014783b */ /* 0x0007e20000004200 */
[C---:B------:R-:W-:Y:S08]  /*8d10*/  HMMA.16816.F32 R112, R136.reuse, R110, R24 ;  /* 0x0000006e8870723c */ /* 0x040ff00000001818 */
[C---:B----4-:R-:W-:Y:S08]  /*8d20*/  HMMA.16816.F32 R108, R136.reuse, R104, R28 ;  /* 0x00000068886c723c */ /* 0x050ff0000000181c */
[C---:B------:R-:W-:Y:S04]  /*8d30*/  HMMA.16816.F32 R104, R136.reuse, R106, R32 ;  /* 0x0000006a8868723c */ /* 0x040fe80000001820 */
[----:B---3--:R-:W-:Y:S04]  /*8d40*/  FADD.FTZ R0, R148, R103 ;  /* 0x0000006794007221 */ /* 0x008fe80000010000 */
[C---:B-1----:R-:W-:Y:S04]  /*8d50*/  HMMA.16816.F32 R36, R136.reuse, R4, R36 ;  /* 0x000000048824723c */ /* 0x042fe80000001824 */
[----:B------:R-:W-:Y:S04]  /*8d60*/  FADD.FTZ R0, R146, R0 ;  /* 0x0000000092007221 */ /* 0x000fe80000010000 */
[C---:B------:R-:W-:Y:S01]  /*8d70*/  HMMA.16816.F32 R40, R136.reuse, R6, R40 ;  /* 0x000000068828723c */ /* 0x040fe20000001828 */
[----:B------:R-:W1:Y:S03]  /*8d80*/  LDSM.16.MT88.4 R4, [R3+0x3800] ;  /* 0x003800000304783b */ /* 0x000e660000004200 */
[----:B------:R-:W-:Y:S04]  /*8d90*/  FADD.FTZ R0, R147, R0 ;  /* 0x0000000093007221 */ /* 0x000fe80000010000 */
[C---:B-----5:R-:W-:Y:S04]  /*8da0*/  HMMA.16816.F32 R44, R136.reuse, R8, R44 ;  /* 0x00000008882c723c */ /* 0x060fe8000000182c */
[----:B------:R-:W-:Y:S04]  /*8db0*/  FADD.FTZ R0, R144, R0 ;  /* 0x0000000090007221 */ /* 0x000fe80000010000 */
[C---:B------:R-:W-:Y:S01]  /*8dc0*/  HMMA.16816.F32 R48, R136.reuse, R10, R48 ;  /* 0x0000000a8830723c */ /* 0x040fe20000001830 */
[----:B------:R3:W4:Y:S03]  /*8dd0*/  LDSM.16.MT88.4 R8, [R2+0x5800] ;  /* 0x005800000208783b */ /* 0x0007260000004200 */
[----:B------:R-:W-:Y:S04]  /*8de0*/  FADD.FTZ R0, R145, R0 ;  /* 0x0000000091007221 */ /* 0x000fe80000010000 */
[C---:B--2---:R-:W-:Y:S04]  /*8df0*/  HMMA.16816.F32 R52, R136.reuse, R12, R52 ;  /* 0x0000000c8834723c */ /* 0x044fe80000001834 */
[----:B------:R-:W-:Y:S04]  /*8e00*/  FADD.FTZ R0, R143, R0 ;  /* 0x000000008f007221 */ /* 0x000fe80000010000 */
[C---:B------:R-:W-:Y:S01]  /*8e10*/  HMMA.16816.F32 R56, R136.reuse, R14, R56 ;  /* 0x0000000e8838723c */ /* 0x040fe20000001838 */
[----:B------:R-:W2:Y:S03]  /*8e20*/  LDSM.16.MT88.4 R12, [R3+0x5800] ;  /* 0x00580000030c783b */ /* 0x000ea60000004200 */
[----:B------:R-:W-:Y:S01]  /*8e30*/  FADD.FTZ R0, R142, R0 ;  /* 0x000000008e007221 */ /* 0x000fe20000010000 */
[----:B---3--:R-:W-:Y:S03]  /*8e40*/  IADD3 R2, R175, -0x2, RZ ;  /* 0xfffffffeaf027810 */ /* 0x008fe60007ffe0ff */
[C---:B-1----:R-:W-:Y:S03]  /*8e50*/  HMMA.16816.F32 R60, R136.reuse, R4, R60 ;  /* 0x00000004883c723c */ /* 0x042fe6000000183c */
[----:B------:R-:W-:Y:S01]  /*8e60*/  ISETP.GE.AND P0, PT, R2, R187, PT ;  /* 0x000000bb0200720c */ /* 0x000fe20003f06270 */
[----:B------:R-:W-:Y:S04]  /*8e70*/  FADD.FTZ R0, R141, R0 ;  /* 0x000000008d007221 */ /* 0x000fe80000010000 */
[C---:B------:R-:W-:Y:S04]  /*8e80*/  HMMA.16816.F32 R64, R136.reuse, R6, R64 ;  /* 0x000000068840723c */ /* 0x040fe80000001840 */
[----:B------:R-:W-:Y:S04]  /*8e90*/  FADD.FTZ R184, R140, R0 ;  /* 0x000000008cb87221 */ /* 0x000fe80000010000 */
[C---:B----4-:R-:W-:Y:S08]  /*8ea0*/  HMMA.16816.F32 R68, R136.reuse, R8, R68 ;  /* 0x000000088844723c */ /* 0x050ff00000001844 */
[C---:B------:R-:W-:Y:S08]  /*8eb0*/  HMMA.16816.F32 R72, R136.reuse, R10, R72 ;  /* 0x0000000a8848723c */ /* 0x040ff00000001848 */
[C---:B------:R-:W-:Y:S08]  /*8ec0*/  HMMA.16816.F32 R76, R136.reuse, R16, R76 ;  /* 0x00000010884c723c */ /* 0x040ff0000000184c */
[C---:B------:R-:W-:Y:S08]  /*8ed0*/  HMMA.16816.F32 R80, R136.reuse, R18, R80 ;  /* 0x000000128850723c */ /* 0x040ff00000001850 */
[C---:B------:R-:W-:Y:S08]  /*8ee0*/  HMMA.16816.F32 R84, R136.reuse, R20, R84 ;  /* 0x000000148854723c */ /* 0x040ff00000001854 */
[C---:B------:R-:W-:Y:S08]  /*8ef0*/  HMMA.16816.F32 R88, R136.reuse, R22, R88 ;  /* 0x000000168858723c */ /* 0x040ff00000001858 */
[C---:B--2---:R-:W-:Y:S08]  /*8f00*/  HMMA.16816.F32 R92, R136.reuse, R12, R92 ;  /* 0x0000000c885c723c */ /* 0x044ff0000000185c */
[----:B------:R-:W-:Y:S01]  /*8f10*/  HMMA.16816.F32 R96, R136, R14, R96 ;  /* 0x0000000e8860723c */ /* 0x000fe20000001860 */
[----:B------:R-:W-:Y:S07]  /*8f20*/  @!UPT UIADD3 URZ, URZ, URZ, URZ ;  /* 0x0000003f3f3ff290 */ /* 0x000fee000fffe03f */
[----:B------:R-:W-:-:S11]  /*8f30*/  @!P0 BRA `(.L_x_1578) ;  /* 0x000004f000008947 */ /* 0x000fd60003800000 */
[----:B------:R-:W-:Y:S01]  /*8f40*/  IMAD.MOV.U32 R212, RZ, RZ, c[0x0][0x2b8] ;  /* 0x0000ae00ffd47624 */ /* 0x000fe200078e00ff */
[----:B------:R-:W-:Y:S01]  /*8f50*/  SHF.R.S32.HI R7, RZ, 0x1f, R185 ;  /* 0x0000001fff077819 */ /* 0x000fe200000114b9 */
[----:B------:R-:W-:Y:S01]  /*8f60*/  IMAD R2, R175, 0x40, R192 ;  /* 0x00000040af027824 */ /* 0x000fe200078e02c0 */
[----:B------:R-:W-:Y:S01]  /*8f70*/  SHF.R.S32.HI R6, RZ, 0x1f, R177 ;  /* 0x0000001fff067819 */ /* 0x000fe200000114b1 */
[----:B------:R-:W-:Y:S01]  /*8f80*/  IMAD.MOV.U32 R173, RZ, RZ, RZ ;  /* 0x000000ffffad7224 */ /* 0x000fe200078e00ff */
[----:B------:R-:W-:Y:S01]  /*8f90*/  ISETP.NE.AND P1, PT, R212, 0x1, PT ;  /* 0x00000001d400780c */ /* 0x000fe20003f25270 */
[----:B------:R-:W-:Y:S01]  /*8fa0*/  IMAD.SHL.U32 R18, R186, 0x2, RZ ;  /* 0x00000002ba127824 */ /* 0x000fe200078e00ff */
[----:B------:R-:W-:Y:S01]  /*8fb0*/  IADD3 R2, R2, -0x80, R189 ;  /* 0xffffff8002027810 */ /* 0x000fe20007ffe0bd */
[----:B------:R-:W-:Y:S01]  /*8fc0*/  IMAD.SHL.U32 R17, R185, 0x2, RZ ;  /* 0x00000002b9117824 */ /* 0x000fe200078e00ff */
[----:B------:R-:W-:Y:S01]  /*8fd0*/  SHF.R.S32.HI R212, RZ, 0x1f, R186 ;  /* 0x0000001fffd47819 */ /* 0x000fe200000114ba */
[----:B------:R-:W-:Y:S01]  /*8fe0*/  IMAD.SHL.U32 R16, R177, 0x2, RZ ;  /* 0x00000002b1107824 */ /* 0x000fe200078e00ff */
[----:B------:R-:W-:Y:S01]  /*8ff0*/  SHF.L.U64.HI R14, R185, 0x1, R7 ;  /* 0x00000001b90e7819 */ /* 0x000fe20000010207 */
[----:B------:R-:W-:Y:S01]  /*9000*/  IMAD.MOV.U32 R0, RZ, RZ, R2 ;  /* 0x000000ffff007224 */ /* 0x000fe200078e0002 */
[----:B------:R-:W-:Y:S02]  /*9010*/  SHF.L.U64.HI R15, R186, 0x1, R212 ;  /* 0x00000001ba0f7819 */ /* 0x000fe400000102d4 */
[----:B------:R-:W-:Y:S03]  /*9020*/  SHF.L.U64.HI R13, R177, 0x1, R6 ;  /* 0x00000001b10d7819 */ /* 0x000fe60000010206 */
        /* <DEDUP_REMOVED lines=24> */
.L_x_1662:
[----:B------:R-:W-:-:S05]  /*91b0*/  BRA.DIV ~URZ, `(.L_x_1580) ;  /* 0x00005d327f007947 */ /* 0x000fca000b800000 */
[----:B------:R-:W3:Y:S01]  /*91c0*/  SHFL.IDX PT, R0, R12, RZ, 0x181f ;  /* 0x00181fff0c007589 */ /* 0x000ee200000e0000 */
[----:B------:R-:W-:Y:S02]  /*91d0*/  SEL R11, RZ, 0x10, P5 ;  /* 0x00000010ff0b7807 */ /* 0x000fe40002800000 */
[----:B------:R-:W-:Y:S02]  /*91e0*/  SEL R10, RZ, 0x10, P4 ;  /* 0x00000010ff0a7807 */ /* 0x000fe40002000000 */
[C---:B---3--:R-:W-:Y:S02]  /*91f0*/  IADD3 R2, P0, R0.reuse, R16, RZ ;  /* 0x0000001000027210 */ /* 0x048fe40007f1e0ff */
[----:B------:R-:W-:Y:S03]  /*9200*/  IADD3 R8, P1, R0, R17, RZ ;  /* 0x0000001100087210 */ /* 0x000fe60007f3e0ff */
[----:B--2---:R-:W-:Y:S01]  /*9210*/  IMAD.X R3, R4, 0x1, R13, P0 ;  /* 0x0000000104037824 */ /* 0x004fe200000e060d */
[----:B------:R-:W-:Y:S01]  /*9220*/  IADD3 R6, P0, R0, R18, RZ ;  /* 0x0000001200067210 */ /* 0x000fe20007f1e0ff */
[----:B------:R-:W-:Y:S02]  /*9230*/  IMAD R0, R176, 0x6000, R205 ;  /* 0x00006000b0007824 */ /* 0x000fe400078e02cd */
[C---:B------:R-:W-:Y:S02]  /*9240*/  IMAD.X R9, R4.reuse, 0x1, R14, P1 ;  /* 0x0000000104097824 */ /* 0x040fe400008e060e */
[----:B------:R-:W-:Y:S01]  /*9250*/  IMAD.X R7, R4, 0x1, R15, P0 ;  /* 0x0000000104077824 */ /* 0x000fe200000e060f */
[----:B------:R-:W-:Y:S01]  /*9260*/  @!PT LDS RZ, [RZ] ;  /* 0x00000000fffff984 */ /* 0x000fe20000000800 */
[----:B------:R-:W-:Y:S01]  /*9270*/  @!PT LDS RZ, [RZ] ;  /* 0x00000000fffff984 */ /* 0x000fe20000000800 */
[----:B------:R2:W-:Y:S04]  /*9280*/  LDGSTS.E.BYPASS.LTC128B.128 [R0], [R2.64], !P5 ;  /* 0x0000000002007fae */ /* 0x0005e8000e901d46 */
[----:B------:R3:W-:Y:S04]  /*9290*/  LDGSTS.E.BYPASS.LTC128B.128 [R0+0x2000], [R8.64], !P4 ;  /* 0x0200000008007fae */ /* 0x0007e8000e101d46 */
[----:B------:R4:W1:Y:S04]  /*92a0*/  SHFL.IDX PT, R4, R5, 0x1, 0x181f ;  /* 0x00381f0005047f89 */ /* 0x00086800000e0000 */
[----:B------:R3:W-:Y:S04]  /*92b0*/  LDGSTS.E.BYPASS.LTC128B.128 [R0+0x4000], [R6.64], !P6 ;  /* 0x0400000006007fae */ /* 0x0007e8000f101d46 */
[----:B--2---:R3:W2:Y:S01]  /*92c0*/  SHFL.IDX PT, R2, R12, 0x1, 0x181f ;  /* 0x00381f000c027f89 */ /* 0x0046a200000e0000 */
[----:B-1--4-:R-:W-:Y:S03]  /*92d0*/  SEL R5, RZ, 0x10, P6 ;  /* 0x00000010ff057807 */ /* 0x012fe60003000000 */
.L_x_1663:
[----:B------:R-:W-:Y:S02]  /*92e0*/  IADD3 R3, -R11, 0x10, RZ ;  /* 0x000000100b037810 */ /* 0x000fe40007ffe1ff */
[----:B---3--:R-:W-:Y:S02]  /*92f0*/  IADD3 R6, -R10, 0x10, RZ ;  /* 0x000000100a067810 */ /* 0x008fe40007ffe1ff */
[----:B------:R-:W-:Y:S02]  /*9300*/  LOP3.LUT R3, R3, 0xf, RZ, 0xc0, !PT ;  /* 0x0000000f03037812 */ /* 0x000fe400078ec0ff */
[----:B------:R-:W-:Y:S02]  /*9310*/  IADD3 R7, -R5, 0x10, RZ ;  /* 0x0000001005077810 */ /* 0x000fe40007ffe1ff */
[----:B--2---:R-:W-:Y:S02]  /*9320*/  IADD3 R8, P1, P0, R3, R2, R16 ;  /* 0x0000000203087210 */ /* 0x004fe4000783e010 */
[----:B------:R-:W-:Y:S02]  /*9330*/  LOP3.LUT R3, R6, 0xf, RZ, 0xc0, !PT ;  /* 0x0000000f06037812 */ /* 0x000fe400078ec0ff */
[----:B------:R-:W-:Y:S02]  /*9340*/  IADD3.X R9, RZ, R4, R13, P1, P0 ;  /* 0x00000004ff097210 */ /* 0x000fe40000fe040d */
[----:B------:R-:W-:Y:S02]  /*9350*/  IADD3 R6, P1, P0, R3, R2, R17 ;  /* 0x0000000203067210 */ /* 0x000fe4000783e011 */
[----:B------:R-:W-:Y:S02]  /*9360*/  LOP3.LUT R3, R7, 0xf, RZ, 0xc0, !PT ;  /* 0x0000000f07037812 */ /* 0x000fe400078ec0ff */
[----:B------:R-:W-:Y:S02]  /*9370*/  IADD3.X R7, RZ, R4, R14, P1, P0 ;  /* 0x00000004ff077210 */ /* 0x000fe40000fe040e */
[----:B------:R-:W-:Y:S04]  /*9380*/  IADD3 R2, P1, P0, R3, R2, R18 ;  /* 0x0000000203027210 */ /* 0x000fe8000783e012 */
[----:B------:R-:W-:Y:S02]  /*9390*/  IADD3.X R3, RZ, R4, R15, P1, P0 ;  /* 0x00000004ff037210 */ /* 0x000fe40000fe040f */
[----:B------:R-:W-:Y:S02]  /*93a0*/  ISETP.NE.U32.AND P0, PT, R11, RZ, PT ;  /* 0x000000ff0b00720c */ /* 0x000fe40003f05070 */
[----:B------:R-:W-:Y:S11]  /*93b0*/  ISETP.NE.U32.AND P1, PT, R10, RZ, PT ;  /* 0x000000ff0a00720c */ /* 0x000ff60003f25070 */
[----:B------:R-:W-:Y:S01]  /*93c0*/  @!PT LDS RZ, [RZ] ;  /* 0x00000000fffff984 */ /* 0x000fe20000000800 */
[----:B------:R-:W-:Y:S01]  /*93d0*/  @!PT LDS RZ, [RZ] ;  /* 0x00000000fffff984 */ /* 0x000fe20000000800 */
[----:B------:R-:W-:Y:S01]  /*93e0*/  @!PT LDS RZ, [RZ] ;  /* 0x00000000fffff984 */ /* 0x000fe20000000800 */
[----:B------:R1:W-:Y:S01]  /*93f0*/  LDGSTS.E.BYPASS.LTC128B.128.ZFILL [R0+0x1000], [R8.64], P0 ;  /* 0x0100000008007fae */ /* 0x0003e20008141d46 */
[----:B------:R-:W-:Y:S03]  /*9400*/  ISETP.NE.U32.AND P0, PT, R5, RZ, PT ;  /* 0x000000ff0500720c */ /* 0x000fe60003f05070 */
[----:B------:R1:W-:Y:S10]  /*9410*/  LDGSTS.E.BYPASS.LTC128B.128.ZFILL [R0+0x3000], [R6.64], P1 ;  /* 0x0300000006007fae */ /* 0x0003f40008941d46 */
[----:B------:R1:W-:Y:S02]  /*9420*/  LDGSTS.E.BYPASS.LTC128B.128.ZFILL [R0+0x5000], [R2.64], P0 ;  /* 0x0500000002007fae */ /* 0x0003e40008141d46 */
.L_x_1578:
[----:B------:R-:W-:Y:S05]  /*9430*/  BSYNC B0 ;  /* 0x0000000000007941 */ /* 0x000fea0003800000 */
.L_x_1577:
[----:B------:R-:W-:Y:S01]  /*9440*/  ISETP.GE.AND P0, PT, R187, R175, PT ;  /* 0x000000afbb00720c */ /* 0x000fe20003f06270 */
[----:B------:R-:W0:Y:S01]  /*9450*/  LDGDEPBAR ;  /* 0x00000000000079af */ /* 0x000e220000000000 */
[----:B-1----:R-:W-:Y:S01]  /*9460*/  IADD3 R3, R175, -0x1, RZ ;  /* 0xffffffffaf037810 */ /* 0x002fe20007ffe0ff */
[----:B------:R-:W-:Y:S01]  /*9470*/  IMAD.MOV.U32 R102, RZ, RZ, R100 ;  /* 0x000000ffff667224 */ /* 0x000fe200078e0064 */
[C---:B------:R-:W-:Y:S01]  /*9480*/  ISETP.GE.AND P1, PT, R161.reuse, 0x1, PT ;  /* 0x00000001a100780c */ /* 0x040fe20003f26270 */
[----:B------:R-:W-:Y:S01]  /*9490*/  IMAD.MOV.U32 R0, RZ, RZ, R101 ;  /* 0x000000ffff007224 */ /* 0x000fe200078e0065 */
[----:B------:R-:W-:Y:S01]  /*94a0*/  IADD3 R2, R161, 0x1, RZ ;  /* 0x00000001a1027810 */ /* 0x000fe20007ffe0ff */
[----:B------:R-:W-:Y:S03]  /*94b0*/  IMAD.MOV.U32 R175, RZ, RZ, R3 ;  /* 0x000000ffffaf7224 */ /* 0x000fe600078e0003 */
[----:B------:R-:W-:Y:S03]  /*94c0*/  SEL R161, R2, RZ, !P1 ;  /* 0x000000ff02a17207 */ /* 0x000fe60004800000 */
[----:B------:R-:W-:-:S05]  /*94d0*/  @!P0 BRA `(.L_x_1581) ;  /* 0xffffcd8000008947 */ /* 0x000fca000383ffff */
.L_x_1571:
[----:B------:R-:W-:Y:S05]  /*94e0*/  BRA.DIV ~URZ, `(.L_x_1582) ;  /* 0x00005c227f007947 */ /* 0x000fea000b800000 */
[----:B------:R2:W3:Y:S02]  /*94f0*/  SHFL.BFLY PT, R0, R179, 0x2, 0x1f ;  /* 0x0c401f00b3007f89 */ /* 0x0004e400000e0000 */
.L_x_1664:
[----:B---3--:R-:W-:Y:S01]  /*9500*/  FADD.FTZ R0, R0, R179 ;  /* 0x000000b300007221 */ /* 0x008fe20000010000 */
[----:B------:R-:W-:Y:S05]  /*9510*/  BRA.DIV ~URZ, `(.L_x_1583) ;  /* 0x00005c527f007947 */ /* 0x000fea000b800000 */
[----:B-1----:R-:W1:Y:S04]  /*9520*/  SHFL.BFLY PT, R2, R184, 0x2, 0x1f ;  /* 0x0c401f00b8027f89 */ /* 0x002e6800000e0000 */
[----:B------:R-:W3:Y:S01]  /*9530*/  SHFL.BFLY PT, R5, R0, 0x1, 0x1f ;  /* 0x0c201f0000057f89 */ /* 0x000ee200000e0000 */
[----:B-1----:R-:W-:-:S02]  /*9540*/  FADD.FTZ R4, R2, R184 ;  /* 0x000000b802047221 */ /* 0x002fc40000010000 */
[----:B---3--:R-:W-:-:S03]  /*9550*/  FADD.FTZ R0, R0, R5 ;  /* 0x0000000500007221 */ /* 0x008fc60000010000 */
[----:B------:R1:W3:Y:S04]  /*9560*/  SHFL.BFLY PT, R3, R4, 0x1, 0x1f ;  /* 0x0c201f0004037f89 */ /* 0x0002e800000e0000 */
.L_x_1665:
[----:B------:R-:W-:Y:S01]  /*9570*/  FSETP.NE.FTZ.AND P1, PT, R0, RZ, PT ;  /* 0x000000ff0000720b */ /* 0x000fe20003f35000 */
[----:B---3--:R-:W-:Y:S01]  /*9580*/  FADD.FTZ R3, R3, R4 ;  /* 0x0000000403037221 */ /* 0x008fe20000010000 */
[----:B------:R-:W-:Y:S02]  /*9590*/  MOV R2, RZ ;  /* 0x000000ff00027202 */ /* 0x000fe40000000f00 */
[----:B------:R-:W-:Y:S02]  /*95a0*/  MOV R23, 0xff800000 ;  /* 0xff80000000177802 */ /* 0x000fe40000000f00 */
[----:B------:R-:W-:Y:S02]  /*95b0*/  FSETP.NE.FTZ.AND P0, PT, R3, RZ, PT ;  /* 0x000000ff0300720b */ /* 0x000fe40003f15000 */
[----:B------:R-:W-:-:S05]  /*95c0*/  MOV R22, 0xff800000 ;  /* 0xff80000000167802 */ /* 0x000fca0000000f00 */
[----:B------:R-:W3:Y:S01]  /*95d0*/  @P1 MUFU.RCP R2, R0 ;  /* 0x0000000000021308 */ /* 0x000ee20000001000 */
[----:B-1----:R-:W-:-:S05]  /*95e0*/  @P1 MOV R4, 0x3f317218 ;  /* 0x3f31721800041802 */ /* 0x002fca0000000f00 */
[----:B------:R-:W-:Y:S02]  /*95f0*/  @P1 FMUL.FTZ R4, R4, c[0x0][0x2d0] ;  /* 0x0000b40004041a20 */ /* 0x000fe40000410000 */
[----:B------:R1:W4:Y:S01]  /*9600*/  @P1 MUFU.LG2 R5, R0 ;  /* 0x0000000000051308 */ /* 0x0003220000000c00 */
[C---:B---3--:R-:W-:Y:S02]  /*9610*/  FMUL.FTZ R102, R2.reuse, R112 ;  /* 0x0000007002667220 */ /* 0x048fe40000410000 */
[C---:B------:R-:W-:Y:S02]  /*9620*/  FMUL.FTZ R103, R2.reuse, R113 ;  /* 0x0000007102677220 */ /* 0x040fe40000410000 */
[C---:B------:R-:W-:Y:S02]  /*9630*/  FMUL.FTZ R112, R2.reuse, R68 ;  /* 0x0000004402707220 */ /* 0x040fe40000410000 */
[C---:B------:R-:W-:Y:S01]  /*9640*/  FMUL.FTZ R113, R2.reuse, R69 ;  /* 0x0000004502717220 */ /* 0x040fe20000410000 */
[----:B-1----:R-:W-:Y:S01]  /*9650*/  MOV R0, RZ ;  /* 0x000000ff00007202 */ /* 0x002fe20000000f00 */
[----:B------:R-:W-:-:S02]  /*9660*/  FMUL.FTZ R68, R2, R72 ;  /* 0x0000004802447220 */ /* 0x000fc40000410000 */
[C---:B------:R-:W-:Y:S02]  /*9670*/  FMUL.FTZ R69, R2.reuse, R73 ;  /* 0x0000004902457220 */ /* 0x040fe40000410000 */
[C---:B------:R-:W-:Y:S01]  /*9680*/  FMUL.FTZ R72, R2.reuse, R76 ;  /* 0x0000004c02487220 */ /* 0x040fe20000410000 */
[----:B------:R-:W1:Y:S01]  /*9690*/  @P0 MUFU.RCP R0, R3 ;  /* 0x0000000300000308 */ /* 0x000e620000001000 */
        /* <DEDUP_REMOVED lines=41> */
[----:B------:R3:W5:Y:S01]  /*9930*/  @P0 MUFU.LG2 R2, R3 ;  /* 0x0000000300020308 */ /* 0x0007620000000c00 */
[----:B----4-:R-:W-:Y:S02]  /*9940*/  @P1 FMUL.FTZ R5, R5, 0.69314718246459960938 ;  /* 0x3f31721805051820 */ /* 0x010fe40000410000 */
[----:B-1----:R-:W-:Y:S02]  /*9950*/  FMUL.FTZ R124, R0, R38 ;  /* 0x00000026007c7220 */ /* 0x002fe40000410000 */
[----:B------:R-:W-:Y:S01]  /*9960*/  @P1 FFMA.FTZ R23, R4, R101, R5 ;  /* 0x0000006504171223 */ /* 0x000fe20000010005 */
[----:B------:R-:W-:Y:S01]  /*9970*/  MOV R4, 0x1 ;  /* 0x0000000100047802 */ /* 0x000fe20000000f00 */
[C---:B------:R-:W-:Y:S02]  /*9980*/  FMUL.FTZ R125, R0.reuse, R39 ;  /* 0x00000027007d7220 */ /* 0x040fe40000410000 */
[----:B------:R-:W-:-:S02]  /*9990*/  FMUL.FTZ R84, R0, R130 ;  /* 0x0000008200547220 */ /* 0x000fc40000410000 */
[C---:B------:R-:W-:Y:S02]  /*99a0*/  FMUL.FTZ R85, R0.reuse, R131 ;  /* 0x0000008300557220 */ /* 0x040fe40000410000 */
[C---:B------:R-:W-:Y:S02]  /*99b0*/  FMUL.FTZ R38, R0.reuse, R46 ;  /* 0x0000002e00267220 */ /* 0x040fe40000410000 */
[----:B------:R-:W-:Y:S01]  /*99c0*/  FMUL.FTZ R39, R0, R47 ;  /* 0x0000002f00277220 */ /* 0x000fe20000410000 */
[----:B---3--:R-:W-:Y:S01]  /*99d0*/  @P0 MOV R3, 0x3f317218 ;  /* 0x3f31721800030802 */ /* 0x008fe20000000f00 */
[----:B-----5:R-:W-:Y:S02]  /*99e0*/  @P0 FMUL.FTZ R2, R2, 0.69314718246459960938 ;  /* 0x3f31721802020820 */ /* 0x020fe40000410000 */
        /* <DEDUP_REMOVED lines=43> */
[----:B------:R-:W-:Y:S01]  /*9ca0*/  PRMT R0, R4, 0x7610, R0 ;  /* 0x0000761004007816 */ /* 0x000fe20000000000 */
[----:B------:R-:W-:-:S02]  /*9cb0*/  @P0 FFMA.FTZ R22, R3, R100, R2 ;  /* 0x0000006403160223 */ /* 0x000fc40000010002 */
.L_x_1545:
[----:B------:R-:W-:Y:S01]  /*9cc0*/  LOP3.LUT P0, RZ, R172, 0xff, RZ, 0xc0, !PT ;  /* 0x000000ffacff7812 */ /* 0x000fe2000780c0ff */
[----:B------:R-:W-:-:S12]  /*9cd0*/  BSSY B0, `(.L_x_1584) ;  /* 0x000000f000007945 */ /* 0x000fd80003800000 */
        /* <DEDUP_REMOVED lines=14> */
.L_x_1585:
[----:B------:R-:W-:Y:S05]  /*9dc0*/  BSYNC B0 ;  /* 0x0000000000007941 */ /* 0x000fea0003800000 */
.L_x_1584:
[----:B------:R-:W-:Y:S01]  /*9dd0*/  PRMT R0, R0, 0x9910, RZ ;  /* 0x0000991000007816 */ /* 0x000fe200000000ff */
[----:B------:R-:W-:Y:S01]  /*9de0*/  BSSY B1, `(.L_x_1586) ;  /* 0x0000336000017945 */ /* 0x000fe20003800000 */
[----:B------:R-:W-:Y:S02]  /*9df0*/  IMAD.MOV.U32 R82, RZ, RZ, R200 ;  /* 0x000000ffff527224 */ /* 0x000fe400078e00c8 */
[----:B------:R-:W-:-:S13]  /*9e00*/  ISETP.NE.AND P0, PT, R0, RZ, PT ;  /* 0x000000ff0000720c */ /* 0x000fda0003f05270 */
[----:B------:R-:W-:Y:S05]  /*9e10*/  @!P0 BRA `(.L_x_1587) ;  /* 0x000026b000008947 */ /* 0x000fea0003800000 */
[----:B------:R-:W-:Y:S01]  /*9e20*/  WARPSYNC 0xffffffff ;  /* 0xffffffff00007948 */ /* 0x000fe20003800000 */
[----:B------:R-:W-:Y:S01]  /*9e30*/  BAR.SYNC.DEFER_BLOCKING 0x1, 0x100 ;  /* 0x0044000000007b1d */ /* 0x000fe20000010000 */
[----:B------:R-:W-:Y:S01]  /*9e40*/  F2FP.PACK_AB R0, R133, R132 ;  /* 0x000000848500723e */ /* 0x000fe200000000ff */
[----:B------:R-:W-:Y:S01]  /*9e50*/  IMAD.MOV.U32 R14, RZ, RZ, c[0x0][0x388] ;  /* 0x0000e200ff0e7624 */ /* 0x000fe200078e00ff */
        /* <DEDUP_REMOVED lines=10> */
[----:B-1----:R-:W-:-:S02]  /*9f00*/  F2FP.PACK_AB R0, R85, R84 ;  /* 0x000000545500723e */ /* 0x002fc400000000ff */
[----:B---3--:R-:W-:-:S03]  /*9f10*/  F2FP.PACK_AB R2, R29, R28 ;  /* 0x0000001c1d02723e */ /* 0x008fc600000000ff */
[----:B------:R1:W-:Y:S01]  /*9f20*/  STS [R222+0x400], R0 ;  /* 0x00040000de007388 */ /* 0x0003e20000000800 */
[----:B----4-:R-:W-:-:S03]  /*9f30*/  F2FP.PACK_AB R3, R127, R126 ;  /* 0x0000007e7f03723e */ /* 0x010fc600000000ff */
[----:B------:R3:W-:Y:S04]  /*9f40*/  STS [R224], R2 ;  /* 0x00000002e0007388 */ /* 0x0007e80000000800 */
[----:B------:R4:W-:Y:S01]  /*9f50*/  STS [R224+0x400], R3 ;  /* 0x00040003e0007388 */ /* 0x0009e20000000800 */
[----:B-1----:R-:W-:Y:S02]  /*9f60*/  F2FP.PACK_AB R0, R33, R32 ;  /* 0x000000202100723e */ /* 0x002fe400000000ff */
[----:B---3--:R-:W-:-:S03]  /*9f70*/  F2FP.PACK_AB R2, R123, R122 ;  /* 0x0000007a7b02723e */ /* 0x008fc600000000ff */
[----:B------:R1:W-:Y:S01]  /*9f80*/  STS [R223], R0 ;  /* 0x00000000df007388 */ /* 0x0003e20000000800 */
[----:B----4-:R-:W-:-:S03]  /*9f90*/  F2FP.PACK_AB R3, R35, R34 ;  /* 0x000000222303723e */ /* 0x010fc600000000ff */
[----:B------:R3:W-:Y:S04]  /*9fa0*/  STS [R223+0x400], R2 ;  /* 0x00040002df007388 */ /* 0x0007e80000000800 */
[----:B------:R4:W-:Y:S01]  /*9fb0*/  STS [R251], R3 ;  /* 0x00000003fb007388 */ /* 0x0009e20000000800 */
[----:B-1----:R-:W-:Y:S02]  /*9fc0*/  F2FP.PACK_AB R0, R89, R88 ;  /* 0x000000585900723e */ /* 0x002fe400000000ff */
        /* <DEDUP_REMOVED lines=15> */
[----:B------:R3:W-:Y:S04]  /*a0c0*/  STS [R221+0x4000], R2 ;  /* 0x00400002dd007388 */ /* 0x0007e80000000800 */
[----:B------:R4:W-:Y:S01]  /*a0d0*/  STS [R221+0x4400], R3 ;  /* 0x00440003dd007388 */ /* 0x0009e20000000800 */
        /* <DEDUP_REMOVED lines=23> */
[----:B------:R4:W-:Y:S04]  /*a250*/  STS [R250+0x4400], R4 ;  /* 0x00440004fa007388 */ /* 0x0009e80000000800 */
[----:B------:R2:W-:Y:S01]  /*a260*/  STS [R248+0x4000], R2 ;  /* 0x00400002f8007388 */ /* 0x0005e20000000800 */
[----:B-1----:R-:W-:Y:S02]  /*a270*/  F2FP.PACK_AB R0, R67, R66 ;  /* 0x000000424300723e */ /* 0x002fe400000000ff */
[----:B---3--:R-:W-:-:S03]  /*a280*/  F2FP.PACK_AB R3, R51, R50 ;  /* 0x000000323303723e */ /* 0x008fc600000000ff */
[----:B------:R1:W-:Y:S01]  /*a290*/  STS [R248+0x4400], R0 ;  /* 0x00440000f8007388 */ /* 0x0003e20000000800 */
[----:B----4-:R-:W-:-:S03]  /*a2a0*/  F2FP.PACK_AB R4, R113, R112 ;  /* 0x000000707104723e */ /* 0x010fc600000000ff */
[----:B------:R3:W-:Y:S01]  /*a2b0*/  STS [R221+0x8400], R3 ;  /* 0x00840003dd007388 */ /* 0x0007e20000000800 */
[----:B--2---:R-:W-:-:S03]  /*a2c0*/  F2FP.PACK_AB R2, R69, R68 ;  /* 0x000000444502723e */ /* 0x004fc600000000ff */
[----:B------:R2:W-:Y:S04]  /*a2d0*/  STS [R221+0x8000], R4 ;  /* 0x00800004dd007388 */ /* 0x0005e80000000800 */
[----:B------:R4:W-:Y:S01]  /*a2e0*/  STS [R222+0x8000], R2 ;  /* 0x00800002de007388 */ /* 0x0009e20000000800 */
[----:B-1----:R-:W-:Y:S02]  /*a2f0*/  F2FP.PACK_AB R0, R59, R58 ;  /* 0x0000003a3b00723e */ /* 0x002fe400000000ff */
[----:B---3--:R-:W-:-:S03]  /*a300*/  F2FP.PACK_AB R3, R63, R62 ;  /* 0x0000003e3f03723e */ /* 0x008fc600000000ff */
[----:B------:R1:W-:Y:S01]  /*a310*/  STS [R222+0x8400], R0 ;  /* 0x00840000de007388 */ /* 0x0003e20000000800 */
[----:B--2---:R-:W-:-:S03]  /*a320*/  F2FP.PACK_AB R4, R73, R72 ;  /* 0x000000484904723e */ /* 0x004fc600000000ff */
        /* <DEDUP_REMOVED lines=9> */
[----:B------:R2:W-:Y:S01]  /*a3c0*/  STS [R251+0x8400], R4 ;  /* 0x00840004fb007388 */ /* 0x0005e20000000800 */
[----:B-1----:R-:W-:-:S05]  /*a3d0*/  F2FP.PACK_AB R0, R121, R120 ;  /* 0x000000787900723e */ /* 0x002fca00000000ff */
[----:B------:R1:W-:Y:S01]  /*a3e0*/  STS [R251+0x8000], R0 ;  /* 0x00800000fb007388 */ /* 0x0003e20000000800 */
[----:B--2---:R-:W-:-:S03]  /*a3f0*/  @P2 IADD3 R4, P0, R209, c[0x0][0x508], RZ ;  /* 0x00014200d1042a10 */ /* 0x004fc60007f1e0ff */
[----:B------:R2:W-:Y:S01]  /*a400*/  STS [R249+0x8000], R3 ;  /* 0x00800003f9007388 */ /* 0x0005e20000000800 */
[----:B------:R-:W-:-:S03]  /*a410*/  @P2 IADD3.X R5, R210, c[0x0][0x50c], RZ, P0, !PT ;  /* 0x00014300d2052a10 */ /* 0x000fc600007fe4ff */
[----:B------:R3:W-:Y:S01]  /*a420*/  STS [R249+0x8400], R2 ;  /* 0x00840002f9007388 */ /* 0x0007e20000000800 */
[----:B-1----:R-:W-:Y:S02]  /*a430*/  F2FP.PACK_AB R0, R81, R80 ;  /* 0x000000505100723e */ /* 0x002fe400000000ff */
[----:B--2---:R-:W-:-:S03]  /*a440*/  F2FP.PACK_AB R3, R43, R42 ;  /* 0x0000002a2b03723e */ /* 0x004fc600000000ff */
[----:B------:R1:W-:Y:S01]  /*a450*/  STS [R250+0x8000], R0 ;  /* 0x00800000fa007388 */ /* 0x0003e20000000800 */
[----:B---3--:R-:W-:-:S05]  /*a460*/  F2FP.PACK_AB R2, R55, R54 ;  /* 0x000000363702723e */ /* 0x008fca00000000ff */
        /* <DEDUP_REMOVED lines=17> */
.L_x_1588:
[----:B--2---:R-:W2:Y:S01]  /*a580*/  LDL R3, [R1+0xc] ;  /* 0x00000c0001037983 */ /* 0x004ea20000100800 */
[----:B------:R-:W-:Y:S01]  /*a590*/  IMAD.MOV.U32 R2, RZ, RZ, 0x368 ;  /* 0x00000368ff027424 */ /* 0x000fe200078e00ff */
[----:B------:R-:W-:-:S02]  /*a5a0*/  ISETP.GT.AND P2, PT, R5, 0x1, PT ;  /* 0x000000010500780c */ /* 0x000fc40003f44270 */
[----:B------:R-:W3:Y:S01]  /*a5b0*/  LDL R31, [R1+0x8] ;  /* 0x00000800011f7983 */ /* 0x000ee20000100800 */
[----:B------:R-:W-:Y:S02]  /*a5c0*/  ISETP.NE.U32.AND P0, PT, RZ, c[0x0][0x500], PT ;  /* 0x00014000ff007a0c */ /* 0x000fe40003f05070 */
[----:B------:R-:W-:Y:S02]  /*a5d0*/  SEL R2, R2, 0x328, P2 ;  /* 0x0000032802027807 */ /* 0x000fe40001000000 */
[----:B------:R-:W-:Y:S02]  /*a5e0*/  ISETP.NE.AND.EX P0, PT, RZ, c[0x0][0x504], PT, P0 ;  /* 0x00014100ff007a0c */ /* 0x000fe40003f05300 */
[----:B------:R1:W4:Y:S02]  /*a5f0*/  LDC.64 R4, c[0x0][R2+0x170] ;  /* 0x00005c0002047b82 */ /* 0x0003240000000a00 */
[----:B------:R-:W-:-:S06]  /*a600*/  SEL R8, R207, RZ, !P0 ;  /* 0x000000ffcf087207 */ /* 0x000fcc0004000000 */
[----:B------:R1:W4:Y:S08]  /*a610*/  LDC.64 R16, c[0x0][R2+0x168] ;  /* 0x00005a0002107b82 */ /* 0x0003300000000a00 */
[----:B------:R1:W2:Y:S08]  /*a620*/  LDC.64 R18, c[0x0][R2+0x178] ;  /* 0x00005e0002127b82 */ /* 0x0002b00000000a00 */
[----:B------:R1:W2:Y:S01]  /*a630*/  LDC.64 R20, c[0x0][R2+0x160] ;  /* 0x0000580002147b82 */ /* 0x0002a20000000a00 */
[----:B------:R-:W-:Y:S01]  /*a640*/  LOP3.LUT R9, R202, 0xffff, RZ, 0xc0, !PT ;  /* 0x0000ffffca097812 */ /* 0x000fe200078ec0ff */
[----:B-1----:R-:W-:-:S05]  /*a650*/  IMAD.MOV.U32 R2, RZ, RZ, c[0x0][0x4e8] ;  /* 0x00013a00ff027624 */ /* 0x002fca00078e00ff */
[----:B------:R-:W-:Y:S01]  /*a660*/  ISETP.NE.AND P3, PT, R2, 0x1, PT ;  /* 0x000000010200780c */ /* 0x000fe20003f65270 */
[----:B----4-:R-:W-:Y:S02]  /*a670*/  IMAD R2, R5, R8, RZ ;  /* 0x0000000805027224 */ /* 0x010fe400078e02ff */
[----:B------:R-:W-:-:S04]  /*a680*/  IMAD.WIDE.U32 R6, R16, R9, RZ ;  /* 0x0000000910067225 */ /* 0x000fc800078e00ff */
        /* <DEDUP_REMOVED lines=53> */
[----:B------:R-:W-:Y:S01]  /*a9e0*/  IMAD R11, R11, c[0x0][0x3a0], RZ ;  /* 0x0000e8000b0b7a24 */ /* 0x000fe200078e02ff */
[----:B-1----:R-:W-:Y:S01]  /*a9f0*/  LEA R4, R201, R189, 0x7 ;  /* 0x000000bdc9047211 */ /* 0x002fe200078e38ff */
[C---:B------:R-:W-:Y:S01]  /*aa00*/  IMAD.WIDE.U32 R2, R0.reuse, c[0x0][0x3a0], RZ ;  /* 0x0000e80000027a25 */ /* 0x040fe200078e00ff */
[----:B------:R-:W-:Y:S01]  /*aa10*/  SHF.R.S32.HI R5, RZ, 0x1f, R8 ;  /* 0x0000001fff057819 */ /* 0x000fe20000011408 */
[----:B------:R1:W2:Y:S02]  /*aa20*/  LDS.128 R24, [R188+0x80] ;  /* 0x00008000bc187984 */ /* 0x0002a40000000c00 */
[----:B------:R-:W-:-:S02]  /*aa30*/  IMAD R0, R0, c[0x0][0x3a4], R11 ;  /* 0x0000e90000007a24 */ /* 0x000fc400078e020b */
[----:B------:R-:W-:Y:S01]  /*aa40*/  @P3 IMAD.HI.U32 R6, R4, c[0x0][0x4ec], RZ ;  /* 0x00013b0004063a27 */ /* 0x000fe200078e00ff */
[----:B------:R1:W3:Y:S02]  /*aa50*/  LDS.128 R40, [R188+0x1080] ;  /* 0x00108000bc287984 */ /* 0x0002e40000000c00 */
[----:B------:R-:W-:Y:S01]  /*aa60*/  IADD3 R3, R3, R0, RZ ;  /* 0x0000000003037210 */ /* 0x000fe20007ffe0ff */
[----:B------:R-:W-:Y:S01]  /*aa70*/  IMAD R5, R5, c[0x0][0x3f0], RZ ;  /* 0x0000fc0005057a24 */ /* 0x000fe200078e02ff */
[----:B------:R1:W4:Y:S01]  /*aa80*/  LDS.128 R52, [R188+0x2080] ;  /* 0x00208000bc347984 */ /* 0x0003220000000c00 */
[----:B------:R-:W-:Y:S02]  /*aa90*/  MOV R0, R4 ;  /* 0x0000000400007202 */ /* 0x000fe40000000f00 */
[----:B------:R-:W-:Y:S01]  /*aaa0*/  IMAD.WIDE.U32 R2, R9, c[0x0][0x3e8], R2 ;  /* 0x0000fa0009027a25 */ /* 0x000fe200078e0002 */
[----:B------:R1:W1:Y:S01]  /*aab0*/  LDS.128 R60, [R188+0x3080] ;  /* 0x00308000bc3c7984 */ /* 0x0002620000000c00 */
[----:B------:R-:W-:-:S02]  /*aac0*/  @P3 SHF.R.U32.HI R0, RZ, c[0x0][0x4f0], R6 ;  /* 0x00013c00ff003a19 */ /* 0x000fc40000011606 */
[----:B------:R-:W-:Y:S01]  /*aad0*/  IMAD R3, R9, c[0x0][0x3ec], R3 ;  /* 0x0000fb0009037a24 */ /* 0x000fe200078e0203 */
[----:B------:R1:W1:Y:S01]  /*aae0*/  LDS.128 R20, [R188+0x4080] ;  /* 0x00408000bc147984 */ /* 0x0002620000000c00 */
[C---:B------:R-:W-:Y:S01]  /*aaf0*/  IMAD R7, R8.reuse, c[0x0][0x3f4], R5 ;  /* 0x0000fd0008077a24 */ /* 0x040fe200078e0205 */
[----:B------:R-:W-:Y:S01]  /*ab00*/  SHF.R.S32.HI R6, RZ, 0x1f, R0 ;  /* 0x0000001fff067819 */ /* 0x000fe20000011400 */
[----:B------:R-:W-:Y:S01]  /*ab10*/  IMAD.WIDE.U32 R2, R8, c[0x0][0x3f0], R2 ;  /* 0x0000fc0008027a25 */ /* 0x000fe200078e0002 */
[----:B------:R1:W1:Y:S01]  /*ab20*/  LDS.128 R36, [R188+0x5080] ;  /* 0x00508000bc247984 */ /* 0x0002620000000c00 */
[----:B------:R-:W-:Y:S02]  /*ab30*/  IADD3 R5, -R0, RZ, RZ ;  /* 0x000000ff00057210 */ /* 0x000fe40007ffe1ff */
[----:B------:R-:W-:Y:S01]  /*ab40*/  IMAD R6, R6, c[0x0][0x3e0], RZ ;  /* 0x0000f80006067a24 */ /* 0x000fe200078e02ff */
[----:B------:R1:W1:Y:S01]  /*ab50*/  LDS.128 R48, [R188+0x6080] ;  /* 0x00608000bc307984 */ /* 0x0002620000000c00 */
[----:B------:R-:W-:Y:S01]  /*ab60*/  IADD3 R3, R3, R7, RZ ;  /* 0x0000000703037210 */ /* 0x000fe20007ffe0ff */
[----:B------:R-:W-:-:S02]  /*ab70*/  IMAD R4, R5, c[0x0][0x4e8], R4 ;  /* 0x00013a0005047a24 */ /* 0x000fc400078e0204 */
        /* <DEDUP_REMOVED lines=17> */
.L_x_1666:
[----:B------:R-:W-:Y:S05]  /*ac90*/  BRA.DIV ~URZ, `(.L_x_1591) ;  /* 0x000046327f007947 */ /* 0x000fea000b800000 */
[----:B------:R4:W2:Y:S02]  /*aca0*/  SHFL.IDX PT, R0, R11, RZ, 0x181f ;  /* 0x00181fff0b007589 */ /* 0x0008a400000e0000 */
.L_x_1667:
        /* <DEDUP_REMOVED lines=19> */
.L_x_1593:
[----:B------:R-:W-:Y:S05]  /*ade0*/  BSYNC B0 ;  /* 0x0000000000007941 */ /* 0x000fea0003800000 */
.L_x_1592:
[----:B------:R-:W-:Y:S05]  /*adf0*/  BRA.DIV ~URZ, `(.L_x_1594) ;  /* 0x000045427f007947 */ /* 0x000fea000b800000 */
[----:B---3--:R3:W4:Y:S04]  /*ae00*/  SHFL.IDX PT, R4, R5, 0x1, 0x181f ;  /* 0x00381f0005047f89 */ /* 0x00872800000e0000 */
[----:B--2---:R3:W2:Y:S02]  /*ae10*/  SHFL.IDX PT, R0, R11, 0x1, 0x181f ;  /* 0x00381f000b007f89 */ /* 0x0046a400000e0000 */
.L_x_1668:
        /* <DEDUP_REMOVED lines=19> */
.L_x_1596:
[----:B------:R-:W-:Y:S05]  /*af50*/  BSYNC B0 ;  /* 0x0000000000007941 */ /* 0x000fea0003800000 */
.L_x_1595:
[----:B------:R-:W-:Y:S05]  /*af60*/  BRA.DIV ~URZ, `(.L_x_1597) ;  /* 0x000044a27f007947 */ /* 0x000fea000b800000 */
[----:B----4-:R4:W3:Y:S02]  /*af70*/  SHFL.IDX PT, R4, R5, 0x2, 0x181f ;  /* 0x00581f0005047f89 */ /* 0x0108e400000e0000 */
.L_x_1669:
[----:B------:R-:W-:Y:S05]  /*af80*/  BRA.DIV ~URZ, `(.L_x_1598) ;  /* 0x000044f27f007947 */ /* 0x000fea000b800000 */
[----:B--2---:R2:W4:Y:S02]  /*af90*/  SHFL.IDX PT, R0, R11, 0x2, 0x181f ;  /* 0x00581f000b007f89 */ /* 0x00452400000e0000 */
.L_x_1670:
        /* <DEDUP_REMOVED lines=19> */
.L_x_1600:
[----:B------:R-:W-:Y:S05]  /*b0d0*/  BSYNC B0 ;  /* 0x0000000000007941 */ /* 0x000fea0003800000 */
.L_x_1599:
[----:B------:R-:W-:Y:S05]  /*b0e0*/  BRA.DIV ~URZ, `(.L_x_1601) ;  /* 0x000044027f007947 */ /* 0x000fea000b800000 */
[----:B---3--:R3:W2:Y:S04]  /*b0f0*/  SHFL.IDX PT, R6, R5, 0x3, 0x181f ;  /* 0x00781f0005067f89 */ /* 0x0086a800000e0000 */
[----:B----4-:R3:W4:Y:S02]  /*b100*/  SHFL.IDX PT, R0, R11, 0x3, 0x181f ;  /* 0x00781f000b007f89 */ /* 0x01072400000e0000 */
.L_x_1671:
        /* <DEDUP_REMOVED lines=9> */
[-C--:B--23--:R-:W-:Y:S02]  /*b1a0*/  @!P1 LEA.HI.X R5, R177, R6.reuse, R8, 0x1, P3 ;  /* 0x00000006b1059211 */ /* 0x08cfe400018f0c08 */
        /* <DEDUP_REMOVED lines=10> */
.L_x_1589:
        /* <DEDUP_REMOVED lines=32> */
.L_x_1672:
[----:B------:R-:W-:Y:S05]  /*b450*/  BRA.DIV ~URZ, `(.L_x_1604) ;  /* 0x000041d27f007947 */ /* 0x000fea000b800000 */
[----:B------:R3:W4:Y:S02]  /*b460*/  SHFL.IDX PT, R0, R12, RZ, 0x1c1f ;  /* 0x001c1fff0c007589 */ /* 0x00072400000e0000 */
.L_x_1673:
[----:B------:R-:W-:Y:S01]  /*b470*/  BSSY B0, `(.L_x_1605) ;  /* 0x000007a000007945 */ /* 0x000fe20003800000 */
[----:B------:R-:W-:Y:S05]  /*b480*/  @P0 BRA `(.L_x_1606) ;  /* 0x0000078000000947 */ /* 0x000fea0003800000 */
[----:B------:R-:W-:Y:S02]  /*b490*/  ISETP.GE.AND P1, PT, R220, c[0x0][0x3c8], PT ;  /* 0x0000f200dc007a0c */ /* 0x000fe40003f26270 */
[----:B------:R-:W-:Y:S02]  /*b4a0*/  ISETP.GE.AND P0, PT, R247, c[0x0][0x3c8], PT ;  /* 0x0000f200f7007a0c */ /* 0x000fe40003f06270 */
[----:B------:R-:W-:Y:S02]  /*b4b0*/  ISETP.GE.AND P3, PT, R246, c[0x0][0x3c8], PT ;  /* 0x0000f200f6007a0c */ /* 0x000fe40003f66270 */
[----:B------:R-:W-:Y:S02]  /*b4c0*/  ISETP.GE.AND P4, PT, R245, c[0x0][0x3c8], PT ;  /* 0x0000f200f5007a0c */ /* 0x000fe40003f86270 */
[----:B------:R-:W-:-:S02]  /*b4d0*/  SHF.R.S32.HI R8, RZ, 0x1f, R247 ;  /* 0x0000001fff087819 */ /* 0x000fc400000114f7 */
[----:B------:R-:W-:Y:S02]  /*b4e0*/  SHF.R.S32.HI R9, RZ, 0x1f, R246 ;  /* 0x0000001fff097819 */ /* 0x000fe400000114f6 */
[----:B------:R-:W-:Y:S01]  /*b4f0*/  ISETP.GE.AND P6, PT, R230, c[0x0][0x3c8], PT ;  /* 0x0000f200e6007a0c */ /* 0x000fe20003fc6270 */
[----:B----4-:R-:W-:Y:S01]  /*b500*/  @!P1 IMAD.MOV.U32 R6, RZ, RZ, R0 ;  /* 0x000000ffff069224 */ /* 0x010fe200078e0000 */
[----:B------:R-:W-:Y:S01]  /*b510*/  SHF.R.S32.HI R10, RZ, 0x1f, R232 ;  /* 0x0000001fff0a7819 */ /* 0x000fe200000114e8 */
[----:B--2---:R-:W-:Y:S01]  /*b520*/  @!P1 IMAD.MOV.U32 R7, RZ, RZ, R4 ;  /* 0x000000ffff079224 */ /* 0x004fe200078e0004 */
[C---:B------:R-:W-:Y:S02]  /*b530*/  @!P0 LEA R2, P2, R247.reuse, R0, 0x2 ;  /* 0x00000000f7028211 */ /* 0x040fe400078410ff */
[----:B------:R-:W-:Y:S01]  /*b540*/  SHF.R.S32.HI R11, RZ, 0x1f, R231 ;  /* 0x0000001fff0b7819 */ /* 0x000fe200000114e7 */
[----:B------:R-:W-:Y:S01]  /*b550*/  @!P1 IMAD.WIDE R6, R220, 0x4, R6 ;  /* 0x00000004dc069825 */ /* 0x000fe200078e0206 */
[----:B------:R-:W-:-:S02]  /*b560*/  @!P0 LEA.HI.X R3, R247, R4, R8, 0x2, P2 ;  /* 0x00000004f7038211 */ /* 0x000fc400010f1408 */
[----:B------:R-:W-:Y:S02]  /*b570*/  ISETP.GE.AND P2, PT, R244, c[0x0][0x3c8], PT ;  /* 0x0000f200f4007a0c */ /* 0x000fe40003f46270 */
[----:B------:R2:W-:Y:S01]  /*b580*/  @!P1 ST.E.64 [R6.64], R132 ;  /* 0x0000008406009985 */ /* 0x0005e2000c101b06 */
[----:B------:R-:W-:Y:S02]  /*b590*/  ISETP.GE.AND P1, PT, R243, c[0x0][0x3c8], PT ;  /* 0x0000f200f3007a0c */ /* 0x000fe40003f26270 */
[----:B------:R-:W-:Y:S01]  /*b5a0*/  SHF.R.S32.HI R8, RZ, 0x1f, R245 ;  /* 0x0000001fff087819 */ /* 0x000fe200000114f5 */
[----:B------:R4:W-:Y:S01]  /*b5b0*/  @!P0 ST.E.64 [R2.64], R26 ;  /* 0x0000001a02008985 */ /* 0x0009e2000c101b06 */
[----:B------:R-:W-:Y:S02]  /*b5c0*/  SHF.R.S32.HI R14, RZ, 0x1f, R228 ;  /* 0x0000001fff0e7819 */ /* 0x000fe400000114e4 */
[----:B------:R-:W-:Y:S02]  /*b5d0*/  SHF.R.S32.HI R16, RZ, 0x1f, R227 ;  /* 0x0000001fff107819 */ /* 0x000fe400000114e3 */
[----:B------:R-:W-:-:S02]  /*b5e0*/  SHF.R.S32.HI R15, RZ, 0x1f, R226 ;  /* 0x0000001fff0f7819 */ /* 0x000fc400000114e2 */
        /* <DEDUP_REMOVED lines=64> */
[----:B------:R-:W-:Y:S01]  /*b9f0*/  @!P2 LEA R8, P0, R232, R0, 0x2 ;  /* 0x00000000e808a211 */ /* 0x000fe200078010ff */
[----:B------:R2:W-:Y:S01]  /*ba00*/  @!P3 ST.E.64 [R6.64], R60 ;  /* 0x0000003c0600b985 */ /* 0x0005e2000c101b06 */
[----:B------:R-:W-:-:S02]  /*ba10*/  ISETP.GE.AND P5, PT, R229, c[0x0][0x3c8], PT ;  /* 0x0000f200e5007a0c */ /* 0x000fc40003fa6270 */
[----:B------:R-:W-:Y:S01]  /*ba20*/  @!P2 LEA.HI.X R9, R232, R4, R10, 0x2, P0 ;  /* 0x00000004e809a211 */ /* 0x000fe200000f140a */
[----:B------:R4:W-:Y:S01]  /*ba30*/  @!P4 ST.E.64 [R2.64], R64 ;  /* 0x000000400200c985 */ /* 0x0009e2000c101b06 */
[----:B------:R-:W-:Y:S02]  /*ba40*/  SHF.R.S32.HI R10, RZ, 0x1f, R230 ;  /* 0x0000001fff0a7819 */ /* 0x000fe400000114e6 */
[----:B------:R-:W-:Y:S01]  /*ba50*/  ISETP.GE.AND P4, PT, R228, c[0x0][0x3c8], PT ;  /* 0x0000f200e4007a0c */ /* 0x000fe20003f86270 */
[----:B------:R-:W-:Y:S01]  /*ba60*/  @!P2 ST.E.64 [R8.64], R112 ;  /* 0x000000700800a985 */ /* 0x000fe2000c101b06 */
[----:B------:R-:W-:Y:S02]  /*ba70*/  ISETP.GE.AND P2, PT, R227, c[0x0][0x3c8], PT ;  /* 0x0000f200e3007a0c */ /* 0x000fe40003f46270 */
[-C--:B--2---:R-:W-:Y:S02]  /*ba80*/  @!P6 LEA R6, P0, R230, R0.reuse, 0x2 ;  /* 0x00000000e606e211 */ /* 0x084fe400078010ff */
[----:B----4-:R-:W-:-:S02]  /*ba90*/  @!P1 LEA R2, P3, R231, R0, 0x2 ;  /* 0x00000000e7029211 */ /* 0x010fc400078610ff */
[-C--:B------:R-:W-:Y:S02]  /*baa0*/  @!P6 LEA.HI.X R7, R230, R4.reuse, R10, 0x2, P0 ;  /* 0x00000004e607e211 */ /* 0x080fe400000f140a */
[----:B------:R-:W-:Y:S02]  /*bab0*/  @!P1 LEA.HI.X R3, R231, R4, R11, 0x2, P3 ;  /* 0x00000004e7039211 */ /* 0x000fe400018f140b */
[----:B------:R-:W-:Y:S02]  /*bac0*/  ISETP.GE.AND P0, PT, R225, c[0x0][0x3c8], PT ;  /* 0x0000f200e1007a0c */ /* 0x000fe40003f06270 */
[----:B------:R-:W-:Y:S01]  /*bad0*/  SHF.R.S32.HI R10, RZ, 0x1f, R229 ;  /* 0x0000001fff0a7819 */ /* 0x000fe200000114e5 */
        /* <DEDUP_REMOVED lines=19> */
.L_x_1606:
[----:B------:R-:W-:Y:S05]  /*bc10*/  BSYNC B0 ;  /* 0x0000000000007941 */ /* 0x000fea0003800000 */
.L_x_1605:
[----:B------:R-:W-:Y:S05]  /*bc20*/  BRA.DIV ~URZ, `(.L_x_1607) ;  /* 0x00003a727f007947 */ /* 0x000fea000b800000 */
[----:B--2---:R2:W1:Y:S04]  /*bc30*/  SHFL.IDX PT, R4, R5, 0x1, 0x1c1f ;  /* 0x003c1f0005047f89 */ /* 0x00446800000e0000 */
[----:B----4-:R2:W4:Y:S02]  /*bc40*/  SHFL.IDX PT, R0, R12, 0x1, 0x1c1f ;  /* 0x003c1f000c007f89 */ /* 0x01052400000e0000 */
.L_x_1674:
[----:B------:R-:W-:-:S13]  /*bc50*/  ISETP.NE.AND P0, PT, R13, RZ, PT ;  /* 0x000000ff0d00720c */ /* 0x000fda0003f05270 */
[----:B------:R-:W-:Y:S05]  /*bc60*/  @P0 BRA `(.L_x_1602) ;  /* 0x000014d000000947 */ /* 0x000fea0003800000 */
[----:B------:R-:W-:Y:S02]  /*bc70*/  ISETP.GE.AND P4, PT, R220, c[0x0][0x3c8], PT ;  /* 0x0000f200dc007a0c */ /* 0x000fe40003f86270 */
[----:B------:R-:W-:Y:S02]  /*bc80*/  ISETP.GE.AND P1, PT, R245, c[0x0][0x3c8], PT ;  /* 0x0000f200f5007a0c */ /* 0x000fe40003f26270 */
[----:B------:R-:W-:Y:S02]  /*bc90*/  ISETP.GE.AND P3, PT, R247, c[0x0][0x3c8], PT ;  /* 0x0000f200f7007a0c */ /* 0x000fe40003f66270 */
[----:B------:R-:W-:Y:S02]  /*bca0*/  ISETP.GE.AND P2, PT, R246, c[0x0][0x3c8], PT ;  /* 0x0000f200f6007a0c */ /* 0x000fe40003f46270 */
[----:B-12---:R-:W-:Y:S02]  /*bcb0*/  SHF.R.S32.HI R5, RZ, 0x1f, R247 ;  /* 0x0000001fff057819 */ /* 0x006fe400000114f7 */
[----:B------:R-:W-:-:S02]  /*bcc0*/  ISETP.GE.AND P0, PT, R244, c[0x0][0x3c8], PT ;  /* 0x0000f200f4007a0c */ /* 0x000fc40003f06270 */
[----:B------:R-:W-:Y:S01]  /*bcd0*/  SHF.R.S32.HI R10, RZ, 0x1f, R245 ;  /* 0x0000001fff0a7819 */ /* 0x000fe200000114f5 */
[----:B----4-:R-:W-:Y:S01]  /*bce0*/  @!P4 IMAD.MOV.U32 R6, RZ, RZ, R0 ;  /* 0x000000ffff06c224 */ /* 0x010fe200078e0000 */
[----:B------:R-:W-:Y:S01]  /*bcf0*/  SHF.R.S32.HI R13, RZ, 0x1f, R228 ;  /* 0x0000001fff0d7819 */ /* 0x000fe200000114e4 */
[----:B------:R-:W-:Y:S01]  /*bd00*/  @!P4 IMAD.MOV.U32 R7, RZ, RZ, R4 ;  /* 0x000000ffff07c224 */ /* 0x000fe200078e0004 */
[----:B---3--:R-:W-:Y:S02]  /*bd10*/  SHF.R.S32.HI R12, RZ, 0x1f, R227 ;  /* 0x0000001fff0c7819 */ /* 0x008fe400000114e3 */
[----:B------:R-:W-:Y:S01]  /*bd20*/  @!P3 LEA R2, P5, R247, R0, 0x2 ;  /* 0x00000000f702b211 */ /* 0x000fe200078a10ff */
[----:B------:R-:W-:-:S03]  /*bd30*/  @!P4 IMAD.WIDE R6, R220, 0x4, R6 ;  /* 0x00000004dc06c825 */ /* 0x000fc600078e0206 */
[----:B------:R-:W-:Y:S02]  /*bd40*/  @!P3 LEA.HI.X R3, R247, R4, R5, 0x2, P5 ;  /* 0x00000004f703b211 */ /* 0x000fe400028f1405 */
[----:B------:R1:W-:Y:S01]  /*bd50*/  @!P4 ST.E.64 [R6.64], R92 ;  /* 0x0000005c0600c985 */ /* 0x0003e2000c101b06 */
[----:B------:R-:W-:Y:S02]  /*bd60*/  SHF.R.S32.HI R5, RZ, 0x1f, R246 ;  /* 0x0000001fff057819 */ /* 0x000fe400000114f6 */
[----:B------:R-:W-:Y:S01]  /*bd70*/  ISETP.GE.AND P5, PT, R243, c[0x0][0x3c8], PT ;  /* 0x0000f200f3007a0c */ /* 0x000fe20003fa6270 */
[----:B------:R2:W-:Y:S01]  /*bd80*/  @!P3 ST.E.64 [R2.64], R84 ;  /* 0x000000540200b985 */ /* 0x0005e2000c101b06 */
[----:B------:R-:W-:Y:S02]  /*bd90*/  @!P2 LEA R8, P3, R246, R0, 0x2 ;  /* 0x00000000f608a211 */ /* 0x000fe400078610ff */
[----:B------:R-:W-:Y:S02]  /*bda0*/  ISETP.GE.AND P4, PT, R242, c[0x0][0x3c8], PT ;  /* 0x0000f200f2007a0c */ /* 0x000fe40003f86270 */
[----:B------:R-:W-:-:S02]  /*bdb0*/  @!P2 LEA.HI.X R9, R246, R4, R5, 0x2, P3 ;  /* 0x00000004f609a211 */ /* 0x000fc400018f1405 */
[----:B------:R-:W-:-:S03]  /*bdc0*/  SHF.R.S32.HI R5, RZ, 0x1f, R244 ;  /* 0x0000001fff057819 */ /* 0x000fc600000114f4 */
        /* <DEDUP_REMOVED lines=94> */
[C---:B------:R-:W-:Y:S02]  /*c3b0*/  @!P1 LEA R6, P5, R227.reuse, R0, 0x2 ;  /* 0x00000000e3069211 */ /* 0x040fe400078a10ff */
        /* <DEDUP_REMOVED lines=17> */
.L_x_1587:
        /* <DEDUP_REMOVED lines=17> */
[----:B-1-3--:R-:W4:Y:S02]  /*c5e0*/  LDG.E R2, [R2.64+0x4] ;  /* 0x0000040602027981 */ /* 0x00af24000c1e1900 */
[----:B----45:R-:W-:Y:S02]  /*c5f0*/  IADD3 R20, -R0, R2, RZ ;  /* 0x0000000200147210 */ /* 0x030fe40007ffe1ff */
.L_x_1608:
[----:B------:R-:W-:Y:S01]  /*c600*/  ISETP.GT.AND P0, PT, R172, 0x7f, PT ;  /* 0x0000007fac00780c */ /* 0x000fe20003f04270 */
[----:B------:R-:W-:Y:S01]  /*c610*/  BSSY B0, `(.L_x_1609) ;  /* 0x0000035000007945 */ /* 0x000fe20003800000 */
[----:B------:R-:W-:Y:S02]  /*c620*/  LOP3.LUT R14, R202, 0xffff, RZ, 0xc0, !PT ;  /* 0x0000ffffca0e7812 */ /* 0x000fe400078ec0ff */
[----:B------:R-:W-:-:S02]  /*c630*/  SEL R15, R207, RZ, !P3 ;  /* 0x000000ffcf0f7207 */ /* 0x000fc40005800000 */
[----:B------:R-:W-:Y:S02]  /*c640*/  SEL R21, R218, RZ, !P3 ;  /* 0x000000ffda157207 */ /* 0x000fe40005800000 */
[----:B-----5:R-:W-:-:S05]  /*c650*/  SHF.R.S32.HI R18, RZ, 0x1f, R8 ;  /* 0x0000001fff127819 */ /* 0x020fca0000011408 */
        /* <DEDUP_REMOVED lines=8> */
[----:B------:R3:W4:Y:S08]  /*c6e0*/  LDC.64 R6, c[0x0][R0+0x170] ;  /* 0x00005c0000067b82 */ /* 0x0007300000000a00 */
[----:B-1----:R3:W1:Y:S08]  /*c6f0*/  LDC.64 R4, c[0x0][R0+0x168] ;  /* 0x00005a0000047b82 */ /* 0x0026700000000a00 */
[----:B------:R3:W5:Y:S08]  /*c700*/  LDC.64 R12, c[0x0][R0+0x178] ;  /* 0x00005e00000c7b82 */ /* 0x0007700000000a00 */
[----:B------:R3:W2:Y:S02]  /*c710*/  LDC.64 R10, c[0x0][R0+0x160] ;  /* 0x00005800000a7b82 */ /* 0x0006a40000000a00 */
[----:B---3--:R-:W-:-:S02]  /*c720*/  IMAD.MOV.U32 R0, RZ, RZ, c[0x0][0x4e8] ;  /* 0x00013a00ff007624 */ /* 0x008fc400078e00ff */
[-C--:B----4-:R-:W-:Y:S02]  /*c730*/  IMAD R7, R7, R15.reuse, RZ ;  /* 0x0000000f07077224 */ /* 0x090fe400078e02ff */
[----:B------:R-:W-:Y:S01]  /*c740*/  IMAD.WIDE.U32 R2, R6, R15, RZ ;  /* 0x0000000f06027225 */ /* 0x000fe200078e00ff */
[----:B------:R-:W-:Y:S02]  /*c750*/  ISETP.NE.AND P0, PT, R0, 0x1, PT ;  /* 0x000000010000780c */ /* 0x000fe40003f05270 */
[----:B------:R-:W-:Y:S01]  /*c760*/  MOV R0, R9 ;  /* 0x0000000900007202 */ /* 0x000fe20000000f00 */
[----:B------:R-:W-:Y:S01]  /*c770*/  IMAD R7, R6, R21, R7 ;  /* 0x0000001506077224 */ /* 0x000fe200078e0207 */
[----:B------:R-:W-:Y:S01]  /*c780*/  SEL R6, R219, RZ, P2 ;  /* 0x000000ffdb067207 */ /* 0x000fe20001000000 */
[-C--:B-1----:R-:W-:Y:S02]  /*c790*/  IMAD R16, R5, R14.reuse, RZ ;  /* 0x0000000e05107224 */ /* 0x082fe400078e02ff */
        /* <DEDUP_REMOVED lines=15> */
[----:B--2---:R-:W-:Y:S01]  /*c890*/  IMAD R0, R11, R2, RZ ;  /* 0x000000020b007224 */ /* 0x004fe200078e02ff */
        /* <DEDUP_REMOVED lines=12> */
.L_x_1610:
[----:B------:R-:W-:Y:S05]  /*c960*/  BSYNC B0 ;  /* 0x0000000000007941 */ /* 0x000fea0003800000 */
.L_x_1609:
[----:B------:R-:W-:-:S13]  /*c970*/  ISETP.GT.AND P0, PT, R19, 0x1, PT ;  /* 0x000000011300780c */ /* 0x000fda0003f04270 */
[----:B------:R-:W-:Y:S05]  /*c980*/  @P0 BRA `(.L_x_1602) ;  /* 0x000007b000000947 */ /* 0x000fea0003800000 */
[----:B-1----:R-:W-:Y:S01]  /*c990*/  MOV R2, c[0x0][0x4e8] ;  /* 0x00013a0000027a02 */ /* 0x002fe20000000f00 */
[----:B------:R-:W-:Y:S01]  /*c9a0*/  IMAD R0, R18, c[0x0][0x3a0], RZ ;  /* 0x0000e80012007a24 */ /* 0x000fe200078e02ff */
[----:B------:R-:W-:Y:S01]  /*c9b0*/  LEA R4, R201, R189, 0x7 ;  /* 0x000000bdc9047211 */ /* 0x000fe200078e38ff */
[----:B------:R-:W-:Y:S01]  /*c9c0*/  IMAD R5, R21, c[0x0][0x3f0], RZ ;  /* 0x0000fc0015057a24 */ /* 0x000fe200078e02ff */
[----:B------:R-:W-:Y:S01]  /*c9d0*/  ISETP.NE.AND P0, PT, R2, 0x1, PT ;  /* 0x000000010200780c */ /* 0x000fe20003f05270 */
[----:B------:R-:W-:-:S04]  /*c9e0*/  IMAD.WIDE.U32 R2, R8, c[0x0][0x3a0], RZ ;  /* 0x0000e80008027a25 */ /* 0x000fc800078e00ff */
[----:B------:R-:W-:Y:S01]  /*c9f0*/  IMAD R8, R8, c[0x0][0x3a4], R0 ;  /* 0x0000e90008087a24 */ /* 0x000fe200078e0200 */
[----:B------:R-:W-:Y:S01]  /*ca00*/  MOV R0, R4 ;  /* 0x0000000400007202 */ /* 0x000fe20000000f00 */
[----:B------:R-:W-:-:S03]  /*ca10*/  IMAD R7, R15, c[0x0][0x3f4], R5 ;  /* 0x0000fd000f077a24 */ /* 0x000fc600078e0205 */
[----:B------:R-:W-:-:S03]  /*ca20*/  IADD3 R3, R3, R8, RZ ;  /* 0x0000000803037210 */ /* 0x000fc60007ffe0ff */
        /* <DEDUP_REMOVED lines=21> */
[----:B------:R1:W3:Y:S02]  /*cb80*/  SHFL.IDX PT, R4, R5, RZ, 0x181f ;  /* 0x00181fff05047589 */ /* 0x0002e400000e0000 */
.L_x_1675:
[----:B------:R-:W-:Y:S05]  /*cb90*/  BRA.DIV ~URZ, `(.L_x_1612) ;  /* 0x00002c427f007947 */ /* 0x000fea000b800000 */
[----:B------:R4:W1:Y:S02]  /*cba0*/  SHFL.IDX PT, R0, R12, RZ, 0x181f ;  /* 0x00181fff0c007589 */ /* 0x00086400000e0000 */
.L_x_1676:
        /* <DEDUP_REMOVED lines=14> */
[-C--:B---3--:R-:W-:Y:S02]  /*cc90*/  @!P2 LEA.HI.X R9, R177, R4.reuse, R15, 0x1, P5 ;  /* 0x00000004b109a211 */ /* 0x088fe400028f0c0f */
[-C--:B------:R-:W-:Y:S02]  /*cca0*/  @!P1 LEA.HI.X R7, R185, R4.reuse, R14, 0x1, P4 ;  /* 0x00000004b9079211 */ /* 0x080fe400020f0c0e */
[----:B------:R-:W-:Y:S01]  /*ccb0*/  @!P0 LEA.HI.X R3, R186, R4, R13, 0x1, P3 ;  /* 0x00000004ba038211 */ /* 0x000fe200018f0c0d */
[----:B------:R1:W-:Y:S04]  /*ccc0*/  @!P2 ST.E.128 [R8.64], RZ ;  /* 0x000000ff0800a985 */ /* 0x0003e8000c101d06 */
[----:B------:R1:W-:Y:S04]  /*ccd0*/  @!P1 ST.E.128 [R6.64], RZ ;  /* 0x000000ff06009985 */ /* 0x0003e8000c101d06 */
[----:B------:R1:W-:Y:S02]  /*cce0*/  @!P0 ST.E.128 [R2.64], RZ ;  /* 0x000000ff02008985 */ /* 0x0003e4000c101d06 */
.L_x_1614:
[----:B------:R-:W-:Y:S05]  /*ccf0*/  BSYNC B0 ;  /* 0x0000000000007941 */ /* 0x000fea0003800000 */
.L_x_1613:
[----:B------:R-:W-:Y:S05]  /*cd00*/  BRA.DIV ~URZ, `(.L_x_1615) ;  /* 0x00002b427f007947 */ /* 0x000fea000b800000 */
[----:B---3--:R3:W2:Y:S04]  /*cd10*/  SHFL.IDX PT, R4, R5, 0x1, 0x181f ;  /* 0x00381f0005047f89 */ /* 0x0086a800000e0000 */
[----:B-1----:R3:W1:Y:S02]  /*cd20*/  SHFL.IDX PT, R0, R12, 0x1, 0x181f ;  /* 0x00381f000c007f89 */ /* 0x00266400000e0000 */
.L_x_1677:
        /* <DEDUP_REMOVED lines=19> */
.L_x_1617:
[----:B------:R-:W-:Y:S05]  /*ce60*/  BSYNC B0 ;  /* 0x0000000000007941 */ /* 0x000fea0003800000 */
.L_x_1616:
[----:B------:R-:W-:Y:S05]  /*ce70*/  BRA.DIV ~URZ, `(.L_x_1618) ;  /* 0x00002aa27f007947 */ /* 0x000fea000b800000 */
[----:B--2---:R2:W3:Y:S02]  /*ce80*/  SHFL.IDX PT, R4, R5, 0x2, 0x181f ;  /* 0x00581f0005047f89 */ /* 0x0044e400000e0000 */
.L_x_1678:
[----:B------:R-:W-:Y:S05]  /*ce90*/  BRA.DIV ~URZ, `(.L_x_1619) ;  /* 0x00002af27f007947 */ /* 0x000fea000b800000 */
[----:B-1----:R1:W2:Y:S02]  /*cea0*/  SHFL.IDX PT, R0, R12, 0x2, 0x181f ;  /* 0x00581f000c007f89 */ /* 0x0022a400000e0000 */
.L_x_1679:
        /* <DEDUP_REMOVED lines=19> */
.L_x_1621:
[----:B------:R-:W-:Y:S05]  /*cfe0*/  BSYNC B0 ;  /* 0x0000000000007941 */ /* 0x000fea0003800000 */
.L_x_1620:
[----:B------:R-:W-:Y:S05]  /*cff0*/  BRA.DIV ~URZ, `(.L_x_1622) ;  /* 0x00002a027f007947 */ /* 0x000fea000b800000 */
[----:B---3--:R3:W1:Y:S04]  /*d000*/  SHFL.IDX PT, R4, R5, 0x3, 0x181f ;  /* 0x00781f0005047f89 */ /* 0x00866800000e0000 */
[----:B--2---:R3:W2:Y:S02]  /*d010*/  SHFL.IDX PT, R0, R12, 0x3, 0x181f ;  /* 0x00781f000c007f89 */ /* 0x0046a400000e0000 */
.L_x_1680:
[----:B------:R-:W-:-:S04]  /*d020*/  IADD3 R2, R10, 0x60, RZ ;  /* 0x000000600a027810 */ /* 0x000fc80007ffe0ff */
[----:B------:R-:W-:-:S13]  /*d030*/  ISETP.GE.AND P0, PT, R2, R11, PT ;  /* 0x0000000b0200720c */ /* 0x000fda0003f06270 */
[----:B------:R-:W-:Y:S05]  /*d040*/  @P0 BRA `(.L_x_1602) ;  /* 0x000000f000000947 */ /* 0x000fea0003800000 */
[----:B------:R-:W-:Y:S02]  /*d050*/  ISETP.GE.AND P2, PT, R177, c[0x0][0x3c8], PT ;  /* 0x0000f200b1007a0c */ /* 0x000fe40003f46270 */
[----:B------:R-:W-:Y:S02]  /*d060*/  ISETP.GE.AND P1, PT, R185, c[0x0][0x3c8], PT ;  /* 0x0000f200b9007a0c */ /* 0x000fe40003f26270 */
[----:B------:R-:W-:Y:S02]  /*d070*/  ISETP.GE.AND P0, PT, R186, c[0x0][0x3c8], PT ;  /* 0x0000f200ba007a0c */ /* 0x000fe40003f06270 */
[----:B------:R-:W-:Y:S02]  /*d080*/  SHF.R.S32.HI R13, RZ, 0x1f, R177 ;  /* 0x0000001fff0d7819 */ /* 0x000fe400000114b1 */
[----:B-1-34-:R-:W-:Y:S02]  /*d090*/  SHF.R.S32.HI R12, RZ, 0x1f, R185 ;  /* 0x0000001fff0c7819 */ /* 0x01afe400000114b9 */
[----:B------:R-:W-:-:S03]  /*d0a0*/  SHF.R.S32.HI R5, RZ, 0x1f, R186 ;  /* 0x0000001fff057819 */ /* 0x000fc600000114ba */
[-C--:B--2---:R-:W-:Y:S02]  /*d0b0*/  @!P2 LEA R8, P5, R177, R0.reuse, 0x1 ;  /* 0x00000000b108a211 */ /* 0x084fe400078a08ff */
        /* <DEDUP_REMOVED lines=8> */
.L_x_1602:
[----:B------:R-:W-:Y:S05]  /*d140*/  BSYNC B1 ;  /* 0x0000000000017941 */ /* 0x000fea0003800000 */
.L_x_1586:
[----:B-12-4-:R-:W2:Y:S02]  /*d150*/  LDL R0, [R1+0x4] ;  /* 0x0000040001007983 */ /* 0x016ea40000100800 */
[----:B--2---:R-:W-:-:S13]  /*d160*/  ISETP.NE.AND P0, PT, R0, RZ, PT ;  /* 0x000000ff0000720c */ /* 0x004fda0003f05270 */
[----:B------:R-:W-:Y:S01]  /*d170*/  @P0 WARPSYNC 0xffffffff ;  /* 0xffffffff00000948 */ /* 0x000fe20003800000 */
[----:B------:R-:W-:Y:S06]  /*d180*/  @P0 BAR.SYNC.DEFER_BLOCKING 0x5, 0x100 ;  /* 0x0144000000000b1d */ /* 0x000fec0000010000 */
[----:B------:R-:W1:Y:S04]  /*d190*/  @P0 LDS.128 R200, [0x24100] ;  /* 0x02410000ffc80984 */ /* 0x000e680000000c00 */
[----:B------:R-:W-:Y:S06]  /*d1a0*/  @P0 BAR.ARV 0x4, 0x100 ;  /* 0x0104000000000b1d */ /* 0x000fec0000002000 */
[----:B------:R-:W-:Y:S05]  /*d1b0*/  @P0 BRA `(.L_x_1623) ;  /* 0x00000ac000000947 */ /* 0x000fea0003800000 */
[----:B------:R-:W-:Y:S01]  /*d1c0*/  LOP3.LUT R13, R172, 0x1f, RZ, 0xc0, !PT ;  /* 0x0000001fac0d7812 */ /* 0x000fe200078ec0ff */
[----:B------:R-:W-:-:S03]  /*d1d0*/  IMAD.MOV.U32 R7, RZ, RZ, RZ ;  /* 0x000000ffff077224 */ /* 0x000fc600078e00ff */
[----:B------:R-:W-:Y:S01]  /*d1e0*/  ISETP.NE.AND P6, PT, R13, 0x1f, PT ;  /* 0x0000001f0d00780c */ /* 0x000fe20003fc5270 */
[----:B------:R-:W-:Y:S10]  /*d1f0*/  BRA.DIV ~URZ, `(.L_x_1624) ;  /* 0x000028d27f007947 */ /* 0x000ff4000b800000 */
[----:B------:R2:W4:Y:S02]  /*d200*/  SHFL.IDX PT, R9, R82, RZ, 0x1f ;  /* 0x00001fff52097589 */ /* 0x00052400000e0000 */
.L_x_1681:
[----:B------:R-:W-:Y:S05]  /*d210*/  BRA.DIV ~URZ, `(.L_x_1625) ;  /* 0x000029227f007947 */ /* 0x000fea000b800000 */
[----:B------:R2:W3:Y:S02]  /*d220*/  SHFL.IDX PT, R8, R82, 0x1, 0x1f ;  /* 0x00201f0052087f89 */ /* 0x0004e400000e0000 */
.L_x_1682:
[----:B-1----:R-:W-:Y:S02]  /*d230*/  IMAD.IADD R0, R203, 0x1, R13 ;  /* 0x00000001cb007824 */ /* 0x002fe400078e020d */
[----:B------:R-:W-:-:S03]  /*d240*/  IMAD.MOV.U32 R6, RZ, RZ, RZ ;  /* 0x000000ffff067224 */ /* 0x000fc600078e00ff */
[----:B------:R-:W-:-:S13]  /*d250*/  ISETP.GE.OR P0, PT, R0, c[0x0][0x53c], !P6 ;  /* 0x00014f0000007a0c */ /* 0x000fda0007706670 */
[----:B------:R-:W-:Y:S01]  /*d260*/  @!P0 IMAD.MOV.U32 R2, RZ, RZ, 0x4 ;  /* 0x00000004ff028424 */ /* 0x000fe200078e00ff */
[----:B------:R-:W-:-:S03]  /*d270*/  @!P0 MOV R3, 0x4 ;  /* 0x0000000400038802 */ /* 0x000fc60000000f00 */
[----:B---3--:R-:W-:-:S04]  /*d280*/  @!P0 IMAD.WIDE R4, R0, R2, c[0x0][0x580] ;  /* 0x0001600000048625 */ /* 0x008fc800078e0202 */
[----:B------:R-:W-:Y:S01]  /*d290*/  @!P0 IMAD.WIDE R2, R0, R3, c[0x0][0x578] ;  /* 0x00015e0000028625 */ /* 0x000fe200078e0203 */
[----:B------:R-:W3:Y:S04]  /*d2a0*/  @!P0 LDG.E R6, [R4.64] ;  /* 0x0000000604068981 */ /* 0x000ee8000c1e1900 */
[----:B------:R-:W3:Y:S01]  /*d2b0*/  @!P0 LDG.E R7, [R2.64] ;  /* 0x0000000602078981 */ /* 0x000ee2000c1e1900 */
[C---:B------:R-:W-:Y:S02]  /*d2c0*/  ISETP.GE.U32.AND P4, PT, R13.reuse, 0x10, PT ;  /* 0x000000100d00780c */ /* 0x040fe40003f86070 */
[C---:B------:R-:W-:Y:S02]  /*d2d0*/  ISETP.GE.U32.AND P3, PT, R13.reuse, 0x8, PT ;  /* 0x000000080d00780c */ /* 0x040fe40003f66070 */
[----:B------:R-:W-:-:S02]  /*d2e0*/  ISETP.GE.U32.AND P2, PT, R13, 0x4, PT ;  /* 0x000000040d00780c */ /* 0x000fc40003f46070 */
[C---:B------:R-:W-:Y:S02]  /*d2f0*/  ISETP.GE.U32.AND P1, PT, R13.reuse, 0x2, PT ;  /* 0x000000020d00780c */ /* 0x040fe40003f26070 */
[----:B------:R-:W-:Y:S02]  /*d300*/  ISETP.NE.AND P5, PT, R13, RZ, PT ;  /* 0x000000ff0d00720c */ /* 0x000fe40003fa5270 */
[----:B------:R-:W-:Y:S01]  /*d310*/  MOV R10, RZ ;  /* 0x000000ff000a7202 */ /* 0x000fe20000000f00 */
[----:B---3--:R-:W-:Y:S01]  /*d320*/  IMAD R0, R7, R6, RZ ;  /* 0x0000000607007224 */ /* 0x008fe200078e02ff */
[----:B------:R-:W-:Y:S07]  /*d330*/  BRA.DIV ~URZ, `(.L_x_1626) ;  /* 0x000028727f007947 */ /* 0x000fee000b800000 */
[----:B------:R1:W3:Y:S02]  /*d340*/  SHFL.UP PT, R4, R0, 0x1, RZ ;  /* 0x0420000000047989 */ /* 0x0002e400000e00ff */
.L_x_1683:
        /* <DEDUP_REMOVED lines=16> */
.L_x_1684:
[----:B---3--:R-:W-:Y:S01]  /*d450*/  IMAD R0, R0, c[0x0][0x538], RZ ;  /* 0x00014e0000007a24 */ /* 0x008fe200078e02ff */
[----:B------:R-:W-:Y:S04]  /*d460*/  BSSY B1, `(.L_x_1628) ;  /* 0x000007c000017945 */ /* 0x000fe80003800000 */
[----:B------:R-:W-:-:S04]  /*d470*/  IADD3 R8, R0, R8, RZ ;  /* 0x0000000800087210 */ /* 0x000fc80007ffe0ff */
[----:B----4-:R-:W-:-:S13]  /*d480*/  ISETP.GT.AND P0, PT, R8, R9, PT ;  /* 0x000000090800720c */ /* 0x010fda0003f04270 */
[----:B------:R-:W-:Y:S05]  /*d490*/  @P0 BRA `(.L_x_1629) ;  /* 0x0000024000000947 */ /* 0x000fea0003800000 */
.L_x_1633:
        /* <DEDUP_REMOVED lines=11> */
[----:B------:R-:W3:Y:S04]  /*d550*/  @!P0 LDG.E R6, [R4.64] ;  /* 0x0000000604068981 */ /* 0x000ee8000c1e1900 */
[----:B------:R-:W3:Y:S02]  /*d560*/  @!P0 LDG.E R7, [R2.64] ;  /* 0x0000000602078981 */ /* 0x000ee4000c1e1900 */
[----:B---3--:R-:W-:Y:S01]  /*d570*/  IMAD R0, R7, R6, RZ ;  /* 0x0000000607007224 */ /* 0x008fe200078e02ff */
[----:B------:R-:W-:Y:S05]  /*d580*/  BRA.DIV ~URZ, `(.L_x_1631) ;  /* 0x000028127f007947 */ /* 0x000fea000b800000 */
[----:B------:R1:W3:Y:S02]  /*d590*/  SHFL.UP PT, R2, R0, 0x1, RZ ;  /* 0x0420000000027989 */ /* 0x0002e400000e00ff */
.L_x_1685:
        /* <DEDUP_REMOVED lines=16> */
.L_x_1686:
[----:B---3--:R-:W-:-:S05]  /*d6a0*/  IMAD R0, R0, c[0x0][0x538], RZ ;  /* 0x00014e0000007a24 */ /* 0x008fca00078e02ff */
[----:B------:R-:W-:-:S04]  /*d6b0*/  IADD3 R8, R0, R8, RZ ;  /* 0x0000000800087210 */ /* 0x000fc80007ffe0ff */
[----:B------:R-:W-:-:S13]  /*d6c0*/  ISETP.GT.AND P0, PT, R8, R9, PT ;  /* 0x000000090800720c */ /* 0x000fda0003f04270 */
[----:B-12---:R-:W-:Y:S05]  /*d6d0*/  @!P0 BRA `(.L_x_1633) ;  /* 0xfffffdc000008947 */ /* 0x006fea000383ffff */
.L_x_1629:
[----:B------:R-:W-:-:S05]  /*d6e0*/  IADD3 R8, -R0, R8, RZ ;  /* 0x0000000800087210 */ /* 0x000fca0007ffe1ff */
[----:B------:R-:W-:-:S05]  /*d6f0*/  IMAD R0, R4, c[0x0][0x538], R8 ;  /* 0x00014e0004007a24 */ /* 0x000fca00078e0208 */
[----:B------:R-:W-:Y:S01]  /*d700*/  ISETP.GT.AND P0, PT, R0, R9, PT ;  /* 0x000000090000720c */ /* 0x000fe20003f04270 */
[----:B------:R-:W-:-:S12]  /*d710*/  BRA.DIV ~URZ, `(.L_x_1634) ;  /* 0x000028827f007947 */ /* 0x000fd8000b800000 */
[----:B------:R-:W-:-:S04]  /*d720*/  VOTE.ANY R0, PT, !P0 ;  /* 0x0000000000007806 */ /* 0x000fc800040e0100 */
.L_x_1687:
[----:B------:R3:W4:Y:S01]  /*d730*/  POPC R11, R0 ;  /* 0x00000000000b7309 */ /* 0x0007220000000000 */
[----:B------:R-:W-:Y:S05]  /*d740*/  BRA.DIV ~URZ, `(.L_x_1635) ;  /* 0x000028927f007947 */ /* 0x000fea000b800000 */
[----:B----4-:R4:W1:Y:S04]  /*d750*/  SHFL.IDX PT, R6, R6, R11, 0x1f ;  /* 0x00001f0b06067589 */ /* 0x01086800000e0000 */
[----:B------:R4:W2:Y:S02]  /*d760*/  SHFL.IDX PT, R7, R7, R11, 0x1f ;  /* 0x00001f0b07077589 */ /* 0x0008a400000e0000 */
.L_x_1688:
[----:B------:R-:W-:Y:S01]  /*d770*/  ISETP.NE.AND P0, PT, R0, RZ, PT ;  /* 0x000000ff0000720c */ /* 0x000fe20003f05270 */
[----:B------:R-:W-:-:S12]  /*d780*/  BSSY B0, `(.L_x_1636) ;  /* 0x0000005000007945 */ /* 0x000fd80003800000 */
[----:B------:R-:W-:Y:S05]  /*d790*/  @!P0 BRA `(.L_x_1637) ;  /* 0x0000003000008947 */ /* 0x000fea0003800000 */
[----:B---3--:R-:W-:Y:S01]  /*d7a0*/  IADD3 R0, R11, -0x1, RZ ;  /* 0xffffffff0b007810 */ /* 0x008fe20007ffe0ff */
[----:B------:R-:W-:Y:S05]  /*d7b0*/  BRA.DIV ~URZ, `(.L_x_1638) ;  /* 0x000028f27f007947 */ /* 0x000fea000b800000 */
[----:B------:R3:W4:Y:S02]  /*d7c0*/  SHFL.IDX PT, R10, R4, R0, 0x1f ;  /* 0x00001f00040a7589 */ /* 0x00072400000e0000 */
.L_x_1637:
[----:B------:R-:W-:Y:S05]  /*d7d0*/  BSYNC B0 ;  /* 0x0000000000007941 */ /* 0x000fea0003800000 */
.L_x_1636:
[-C--:B-1-3--:R-:W-:Y:S01]  /*d7e0*/  IABS R4, R6.reuse ;  /* 0x0000000600047213 */ /* 0x08afe20000000000 */
[----:B----4-:R-:W-:Y:S01]  /*d7f0*/  IMAD R200, R10, c[0x0][0x538], R8 ;  /* 0x00014e000ac87a24 */ /* 0x010fe200078e0208 */
[----:B--2---:R-:W-:Y:S01]  /*d800*/  IABS R0, R7 ;  /* 0x0000000700007213 */ /* 0x004fe20000000000 */
        /* <DEDUP_REMOVED lines=61> */
.L_x_1630:
[----:B------:R-:W-:Y:S01]  /*dbe0*/  IMAD.MOV.U32 R200, RZ, RZ, R9 ;  /* 0x000000ffffc87224 */ /* 0x000fe200078e0009 */
[----:B------:R-:W-:Y:S01]  /*dbf0*/  MOV R202, RZ ;  /* 0x000000ff00ca7202 */ /* 0x000fe20000000f00 */
[----:B------:R-:W-:Y:S01]  /*dc00*/  IMAD.MOV.U32 R201, RZ, RZ, RZ ;  /* 0x000000ffffc97224 */ /* 0x000fe200078e00ff */
[----:B------:R-:W-:Y:S02]  /*dc10*/  MOV R203, c[0x0][0x53c] ;  /* 0x00014f0000cb7a02 */ /* 0x000fe40000000f00 */
.L_x_1639:
[----:B------:R-:W-:Y:S05]  /*dc20*/  BSYNC B1 ;  /* 0x0000000000017941 */ /* 0x000fea0003800000 */
.L_x_1628:
[----:B------:R-:W-:Y:S01]  /*dc30*/  WARPSYNC 0xffffffff ;  /* 0xffffffff00007948 */ /* 0x000fe20003800000 */
[----:B------:R-:W-:Y:S01]  /*dc40*/  BAR.SYNC.DEFER_BLOCKING 0x4, 0x100 ;  /* 0x0104000000007b1d */ /* 0x000fe20000010000 */
[----:B------:R-:W-:-:S13]  /*dc50*/  ISETP.NE.AND P0, PT, R13, RZ, PT ;  /* 0x000000ff0d00720c */ /* 0x000fda0003f05270 */
[----:B------:R3:W-:Y:S04]  /*dc60*/  @!P0 STS.128 [0x24100], R200 ;  /* 0x024100c8ff008388 */ /* 0x0007e80000000c00 */
[----:B------:R-:W-:Y:S06]  /*dc70*/  BAR.ARV 0x5, 0x100 ;  /* 0x0144000000007b1d */ /* 0x000fec0000002000 */
.L_x_1623:
[----:B-1----:R-:W-:-:S13]  /*dc80*/  ISETP.GE.AND P0, PT, R203, c[0x0][0x53c], PT ;  /* 0x00014f00cb007a0c */ /* 0x002fda0003f06270 */
[----:B--23--:R-:W-:Y:S01]  /*dc90*/  @P0 CALL.REL.NOINC `(.L_x_1640) ;  /* 0x0000001000000944 */ /* 0x00cfe20003c00000 */
[----:B------:R-:W-:Y:S05]  /*dca0*/  BRA `(.L_x_1641) ;  /* 0xffff38f000007947 */ /* 0x000fea000383ffff */
.L_x_1640:
[----:B------:R-:W-:Y:S05]  /*dcb0*/  EXIT ;  /* 0x000000000000794d */ /* 0x000fea0003800000 */
.L_x_1531:
[----:B------:R-:W-:Y:S01]  /*dcc0*/  IMAD.MOV.U32 R0, RZ, RZ, R5 ;  /* 0x000000ffff007224 */ /* 0x000fe200078e0005 */
[----:B------:R-:W-:Y:S02]  /*dcd0*/  MOV R2, 0x1 ;  /* 0x0000000100027802 */ /* 0x000fe40000000f00 */
[----:B------:R-:W-:Y:S02]  /*dce0*/  MOV R3, 0xdd00 ;  /* 0x0000dd0000037802 */ /* 0x000fe40000000f00 */
[----:B--2---:R-:W-:Y:S05]  /*dcf0*/  CALL.REL.NOINC `($__internal_28_$__cuda_sm70_shflsync_up_p) ;  /* 0x000024d000007944 */ /* 0x004fea0003c00000 */
[----:B------:R-:W-:Y:S01]  /*dd00*/  MOV R0, R4 ;  /* 0x0000000400007202 */ /* 0x000fe20000000f00 */
[----:B------:R-:W-:Y:S05]  /*dd10*/  BRA `(.L_x_1642) ;  /* 0xffff273000007947 */ /* 0x000fea000383ffff */
.L_x_1532:
[----:B------:R-:W-:Y:S01]  /*dd20*/  IMAD.MOV.U32 R0, RZ, RZ, R5 ;  /* 0x000000ffff007224 */ /* 0x000fe200078e0005 */
[----:B------:R-:W-:Y:S02]  /*dd30*/  MOV R2, 0x2 ;  /* 0x0000000200027802 */ /* 0x000fe40000000f00 */
[----:B------:R-:W-:Y:S02]  /*dd40*/  MOV R3, 0xdd60 ;  /* 0x0000dd6000037802 */ /* 0x000fe40000000f00 */
[----:B--2---:R-:W-:Y:S05]  /*dd50*/  CALL.REL.NOINC `($__internal_28_$__cuda_sm70_shflsync_up_p) ;  /* 0x0000247000007944 */ /* 0x004fea0003c00000 */
[----:B------:R-:W-:Y:S01]  /*dd60*/  SEL R0, R4, RZ, P4 ;  /* 0x000000ff04007207 */ /* 0x000fe20002000000 */
[----:B------:R-:W-:Y:S01]  /*dd70*/  IMAD.MOV.U32 R2, RZ, RZ, 0x4 ;  /* 0x00000004ff027424 */ /* 0x000fe200078e00ff */
[----:B------:R-:W-:-:S03]  /*dd80*/  MOV R3, 0xddb0 ;  /* 0x0000ddb000037802 */ /* 0x000fc60000000f00 */
[----:B------:R-:W-:Y:S02]  /*dd90*/  IMAD.IADD R0, R5, 0x1, R0 ;  /* 0x0000000105007824 */ /* 0x000fe400078e0200 */
[----:B------:R-:W-:Y:S05]  /*dda0*/  CALL.REL.NOINC `($__internal_28_$__cuda_sm70_shflsync_up_p) ;  /* 0x0000242000007944 */ /* 0x000fea0003c00000 */
        /* <DEDUP_REMOVED lines=12> */
[----:B------:R-:W-:Y:S02]  /*de70*/  MOV R3, 0x1f ;  /* 0x0000001f00037802 */ /* 0x000fe40000000f00 */
[----:B------:R-:W-:Y:S01]  /*de80*/  MOV R2, 0xdec0 ;  /* 0x0000dec000027802 */ /* 0x000fe20000000f00 */
[----:B------:R-:W-:-:S04]  /*de90*/  IMAD.IADD R4, R0, 0x1, R4 ;  /* 0x0000000100047824 */ /* 0x000fc800078e0204 */
[----:B------:R-:W-:Y:S02]  /*dea0*/  IMAD.MOV.U32 R31, RZ, RZ, R4 ;  /* 0x000000ffff1f7224 */ /* 0x000fe400078e0004 */
[----:B------:R-:W-:Y:S05]  /*deb0*/  CALL.REL.NOINC `($__internal_27_$__cuda_sm70_shflsync_idx_p) ;  /* 0x000022c000007944 */ /* 0x000fea0003c00000 */
[----:B------:R-:W-:Y:S01]  /*dec0*/  MOV R0, R30 ;  /* 0x0000001e00007202 */ /* 0x000fe20000000f00 */
[----:B------:R-:W-:Y:S05]  /*ded0*/  BRA `(.L_x_1643) ;  /* 0xffff267000007947 */ /* 0x000fea000383ffff */
.L_x_1534:
[----:B------:R-:W-:Y:S02]  /*dee0*/  SEL R0, RZ, 0x1, P0 ;  /* 0x00000001ff007807 */ /* 0x000fe40000000000 */
[----:B------:R-:W-:Y:S02]  /*def0*/  MOV R2, 0xdf10 ;  /* 0x0000df1000027802 */ /* 0x000fe40000000f00 */
[----:B------:R-:W-:Y:S05]  /*df00*/  CALL.REL.NOINC `($__internal_29_$__cuda_sm70_votesync_ballot) ;  /* 0x0000233000007944 */ /* 0x000fea0003c00000 */
[----:B------:R-:W-:Y:S05]  /*df10*/  BRA `(.L_x_1644) ;  /* 0xffff26c000007947 */ /* 0x000fea000383ffff */
.L_x_1535:
[----:B------:R-:W-:Y:S01]  /*df20*/  IMAD.MOV.U32 R31, RZ, RZ, R8 ;  /* 0x000000ffff1f7224 */ /* 0x000fe200078e0008 */
[----:B--2---:R-:W-:Y:S01]  /*df30*/  MOV R30, R203 ;  /* 0x000000cb001e7202 */ /* 0x004fe20000000f00 */
[----:B------:R-:W-:Y:S01]  /*df40*/  IMAD.MOV.U32 R3, RZ, RZ, 0x1f ;  /* 0x0000001fff037424 */ /* 0x000fe200078e00ff */
[----:B------:R-:W-:Y:S02]  /*df50*/  MOV R2, 0xdf70 ;  /* 0x0000df7000027802 */ /* 0x000fe40000000f00 */
[----:B-1----:R-:W-:Y:S05]  /*df60*/  CALL.REL.NOINC `($__internal_27_$__cuda_sm70_shflsync_idx_p) ;  /* 0x0000221000007944 */ /* 0x002fea0003c00000 */
[----:B------:R-:W-:Y:S01]  /*df70*/  IMAD.MOV.U32 R11, RZ, RZ, R30 ;  /* 0x000000ffff0b7224 */ /* 0x000fe200078e001e */
[----:B------:R-:W-:Y:S01]  /*df80*/  MOV R31, R7 ;  /* 0x00000007001f7202 */ /* 0x000fe20000000f00 */
[----:B------:R-:W-:Y:S01]  /*df90*/  IMAD.MOV.U32 R5, RZ, RZ, RZ ;  /* 0x000000ffff057224 */ /* 0x000fe200078e00ff */
[----:B------:R-:W-:Y:S01]  /*dfa0*/  MOV R30, R203 ;  /* 0x000000cb001e7202 */ /* 0x000fe20000000f00 */
[----:B------:R-:W-:Y:S01]  /*dfb0*/  IMAD.MOV.U32 R3, RZ, RZ, 0x1f ;  /* 0x0000001fff037424 */ /* 0x000fe200078e00ff */
[----:B------:R-:W-:-:S02]  /*dfc0*/  MOV R2, 0xdfe0 ;  /* 0x0000dfe000027802 */ /* 0x000fc40000000f00 */
[----:B------:R-:W-:Y:S05]  /*dfd0*/  CALL.REL.NOINC `($__internal_27_$__cuda_sm70_shflsync_idx_p) ;  /* 0x000021a000007944 */ /* 0x000fea0003c00000 */
[----:B------:R-:W-:Y:S01]  /*dfe0*/  MOV R10, R30 ;  /* 0x0000001e000a7202 */ /* 0x000fe20000000f00 */
[----:B------:R-:W-:Y:S05]  /*dff0*/  BRA `(.L_x_1645) ;  /* 0xffff263000007947 */ /* 0x000fea000383ffff */
.L_x_1538:
[----:B------:R-:W-:Y:S01]  /*e000*/  IMAD.MOV.U32 R31, RZ, RZ, R4 ;  /* 0x000000ffff1f7224 */ /* 0x000fe200078e0004 */
[----:B------:R-:W-:-:S02]  /*e010*/  MOV R3, 0x1f ;  /* 0x0000001f00037802 */ /* 0x000fc40000000f00 */
[----:B------:R-:W-:Y:S02]  /*e020*/  MOV R2, 0xe040 ;  /* 0x0000e04000027802 */ /* 0x000fe40000000f00 */
[----:B-1234-:R-:W-:Y:S05]  /*e030*/  CALL.REL.NOINC `($__internal_27_$__cuda_sm70_shflsync_idx_p) ;  /* 0x0000214000007944 */ /* 0x01efea0003c00000 */
[----:B------:R-:W-:Y:S01]  /*e040*/  MOV R5, R30 ;  /* 0x0000001e00057202 */ /* 0x000fe20000000f00 */
[----:B------:R-:W-:Y:S05]  /*e050*/  BRA `(.L_x_1537) ;  /* 0xffff263000007947 */ /* 0x000fea000383ffff */
.L_x_1546:
[----:B------:R-:W-:Y:S01]  /*e060*/  IMAD.MOV.U32 R31, RZ, RZ, R5 ;  /* 0x000000ffff1f7224 */ /* 0x000fe200078e0005 */
[----:B------:R-:W-:Y:S01]  /*e070*/  MOV R30, RZ ;  /* 0x000000ff001e7202 */ /* 0x000fe20000000f00 */
[----:B------:R-:W-:Y:S01]  /*e080*/  IMAD.MOV.U32 R3, RZ, RZ, 0x181f ;  /* 0x0000181fff037424 */ /* 0x000fe200078e00ff */
[----:B------:R-:W-:Y:S02]  /*e090*/  MOV R2, 0xe0b0 ;  /* 0x0000e0b000027802 */ /* 0x000fe40000000f00 */
[----:B-----5:R-:W-:Y:S05]  /*e0a0*/  CALL.REL.NOINC `($__internal_27_$__cuda_sm70_shflsync_idx_p) ;  /* 0x000020d000007944 */ /* 0x020fea0003c00000 */
[----:B------:R-:W-:Y:S01]  /*e0b0*/  MOV R4, R30 ;  /* 0x0000001e00047202 */ /* 0x000fe20000000f00 */
[----:B------:R-:W-:Y:S05]  /*e0c0*/  BRA `(.L_x_1646) ;  /* 0xffff40d000007947 */ /* 0x000fea000383ffff */
.L_x_1547:
[----:B------:R-:W-:Y:S01]  /*e0d0*/  IMAD.MOV.U32 R31, RZ, RZ, R12 ;  /* 0x000000ffff1f7224 */ /* 0x000fe200078e000c */
[----:B------:R-:W-:Y:S01]  /*e0e0*/  MOV R30, RZ ;  /* 0x000000ff001e7202 */ /* 0x000fe20000000f00 */
[----:B------:R-:W-:Y:S01]  /*e0f0*/  IMAD.MOV.U32 R3, RZ, RZ, 0x181f ;  /* 0x0000181fff037424 */ /* 0x000fe200078e00ff */
[----:B------:R-:W-:Y:S02]  /*e100*/  MOV R2, 0xe120 ;  /* 0x0000e12000027802 */ /* 0x000fe40000000f00 */
[----:B-12--5:R-:W-:Y:S05]  /*e110*/  CALL.REL.NOINC `($__internal_27_$__cuda_sm70_shflsync_idx_p) ;  /* 0x0000206000007944 */ /* 0x026fea0003c00000 */
[----:B------:R-:W-:Y:S01]  /*e120*/  MOV R0, R30 ;  /* 0x0000001e00007202 */ /* 0x000fe20000000f00 */
[----:B------:R-:W-:Y:S05]  /*e130*/  BRA `(.L_x_1647) ;  /* 0xffff408000007947 */ /* 0x000fea000383ffff */
.L_x_1550:
[----:B------:R-:W-:Y:S01]  /*e140*/  IMAD.MOV.U32 R31, RZ, RZ, R5 ;  /* 0x000000ffff1f7224 */ /* 0x000fe200078e0005 */
[----:B------:R-:W-:Y:S01]  /*e150*/  MOV R30, 0x1 ;  /* 0x00000001001e7802 */ /* 0x000fe20000000f00 */
[----:B--2---:R-:W-:Y:S01]  /*e160*/  IMAD.MOV.U32 R3, RZ, RZ, 0x181f ;  /* 0x0000181fff037424 */ /* 0x004fe200078e00ff */
[----:B------:R-:W-:-:S02]  /*e170*/  MOV R2, 0xe190 ;  /* 0x0000e19000027802 */ /* 0x000fc40000000f00 */
[----:B-1-345:R-:W-:Y:S05]  /*e180*/  CALL.REL.NOINC `($__internal_27_$__cuda_sm70_shflsync_idx_p) ;  /* 0x00001ff000007944 */ /* 0x03afea0003c00000 */
[----:B------:R-:W-:Y:S01]  /*e190*/  IMAD.MOV.U32 R4, RZ, RZ, R30 ;  /* 0x000000ffff047224 */ /* 0x000fe200078e001e */
[----:B------:R-:W-:Y:S01]  /*e1a0*/  MOV R30, 0x1 ;  /* 0x00000001001e7802 */ /* 0x000fe20000000f00 */
[----:B------:R-:W-:Y:S01]  /*e1b0*/  IMAD.MOV.U32 R31, RZ, RZ, R12 ;  /* 0x000000ffff1f7224 */ /* 0x000fe200078e000c */
[----:B------:R-:W-:-:S02]  /*e1c0*/  MOV R3, 0x181f ;  /* 0x0000181f00037802 */ /* 0x000fc40000000f00 */
[----:B------:R-:W-:Y:S02]  /*e1d0*/  MOV R2, 0xe1f0 ;  /* 0x0000e1f000027802 */ /* 0x000fe40000000f00 */
[----:B------:R-:W-:Y:S05]  /*e1e0*/  CALL.REL.NOINC `($__internal_27_$__cuda_sm70_shflsync_idx_p) ;  /* 0x00001f9000007944 */ /* 0x000fea0003c00000 */
[----:B------:R-:W-:Y:S01]  /*e1f0*/  MOV R0, R30 ;  /* 0x0000001e00007202 */ /* 0x000fe20000000f00 */
[----:B------:R-:W-:Y:S05]  /*e200*/  BRA `(.L_x_1648) ;  /* 0xffff413000007947 */ /* 0x000fea000383ffff */
.L_x_1553:
[----:B------:R-:W-:Y:S01]  /*e210*/  IMAD.MOV.U32 R31, RZ, RZ, R5 ;  /* 0x000000ffff1f7224 */ /* 0x000fe200078e0005 */
[----:B------:R-:W-:Y:S01]  /*e220*/  MOV R30, 0x2 ;  /* 0x00000002001e7802 */ /* 0x000fe20000000f00 */
[----:B-1----:R-:W-:Y:S01]  /*e230*/  IMAD.MOV.U32 R3, RZ, RZ, 0x181f ;  /* 0x0000181fff037424 */ /* 0x002fe200078e00ff */
[----:B------:R-:W-:Y:S02]  /*e240*/  MOV R2, 0xe260 ;  /* 0x0000e26000027802 */ /* 0x000fe40000000f00 */
[----:B--2345:R-:W-:Y:S05]  /*e250*/  CALL.REL.NOINC `($__internal_27_$__cuda_sm70_shflsync_idx_p) ;  /* 0x00001f2000007944 */ /* 0x03cfea0003c00000 */
[----:B------:R-:W-:Y:S01]  /*e260*/  MOV R4, R30 ;  /* 0x0000001e00047202 */ /* 0x000fe20000000f00 */
[----:B------:R-:W-:Y:S05]  /*e270*/  BRA `(.L_x_1649) ;  /* 0xffff422000007947 */ /* 0x000fea000383ffff */
.L_x_1554:
[----:B------:R-:W-:Y:S01]  /*e280*/  IMAD.MOV.U32 R31, RZ, RZ, R12 ;  /* 0x000000ffff1f7224 */ /* 0x000fe200078e000c */
[----:B------:R-:W-:Y:S01]  /*e290*/  MOV R30, 0x2 ;  /* 0x00000002001e7802 */ /* 0x000fe20000000f00 */
[----:B------:R-:W-:Y:S01]  /*e2a0*/  IMAD.MOV.U32 R3, RZ, RZ, 0x181f ;  /* 0x0000181fff037424 */ /* 0x000fe200078e00ff */
[----:B------:R-:W-:Y:S02]  /*e2b0*/  MOV R2, 0xe2d0 ;  /* 0x0000e2d000027802 */ /* 0x000fe40000000f00 */
[----:B-12345:R-:W-:Y:S05]  /*e2c0*/  CALL.REL.NOINC `($__internal_27_$__cuda_sm70_shflsync_idx_p) ;  /* 0x00001eb000007944 */ /* 0x03efea0003c00000 */
[----:B------:R-:W-:Y:S01]  /*e2d0*/  MOV R0, R30 ;  /* 0x0000001e00007202 */ /* 0x000fe20000000f00 */
[----:B------:R-:W-:Y:S05]  /*e2e0*/  BRA `(.L_x_1650) ;  /* 0xffff41d000007947 */ /* 0x000fea000383ffff */
.L_x_1557:
[----:B------:R-:W-:Y:S01]  /*e2f0*/  IMAD.MOV.U32 R31, RZ, RZ, R5 ;  /* 0x000000ffff1f7224 */ /* 0x000fe200078e0005 */
[----:B------:R-:W-:Y:S01]  /*e300*/  MOV R30, 0x3 ;  /* 0x00000003001e7802 */ /* 0x000fe20000000f00 */
[----:B-1----:R-:W-:Y:S01]  /*e310*/  IMAD.MOV.U32 R3, RZ, RZ, 0x181f ;  /* 0x0000181fff037424 */ /* 0x002fe200078e00ff */
[----:B------:R-:W-:-:S02]  /*e320*/  MOV R2, 0xe340 ;  /* 0x0000e34000027802 */ /* 0x000fc40000000f00 */
[----:B--2345:R-:W-:Y:S05]  /*e330*/  CALL.REL.NOINC `($__internal_27_$__cuda_sm70_shflsync_idx_p) ;  /* 0x00001e4000007944 */ /* 0x03cfea0003c00000 */
        /* <DEDUP_REMOVED lines=8> */
.L_x_1560:
[----:B------:R-:W-:Y:S01]  /*e3c0*/  IMAD.MOV.U32 R31, RZ, RZ, R5 ;  /* 0x000000ffff1f7224 */ /* 0x000fe200078e0005 */
[----:B------:R-:W-:Y:S01]  /*e3d0*/  MOV R30, RZ ;  /* 0x000000ff001e7202 */ /* 0x000fe20000000f00 */
[----:B------:R-:W-:Y:S01]  /*e3e0*/  IMAD.MOV.U32 R3, RZ, RZ, 0x181f ;  /* 0x0000181fff037424 */ /* 0x000fe200078e00ff */
[----:B------:R-:W-:Y:S02]  /*e3f0*/  MOV R2, 0xe410 ;  /* 0x0000e41000027802 */ /* 0x000fe40000000f00 */
[----:B------:R-:W-:Y:S05]  /*e400*/  CALL.REL.NOINC `($__internal_27_$__cuda_sm70_shflsync_idx_p) ;  /* 0x00001d7000007944 */ /* 0x000fea0003c00000 */
[----:B------:R-:W-:Y:S01]  /*e410*/  MOV R4, R30 ;  /* 0x0000001e00047202 */ /* 0x000fe20000000f00 */
[----:B------:R-:W-:Y:S05]  /*e420*/  BRA `(.L_x_1652) ;  /* 0xffff4cc000007947 */ /* 0x000fea000383ffff */
.L_x_1561:
[----:B------:R-:W-:Y:S01]  /*e430*/  IMAD.MOV.U32 R31, RZ, RZ, R10 ;  /* 0x000000ffff1f7224 */ /* 0x000fe200078e000a */
[----:B------:R-:W-:Y:S01]  /*e440*/  MOV R30, RZ ;  /* 0x000000ff001e7202 */ /* 0x000fe20000000f00 */
[----:B------:R-:W-:Y:S01]  /*e450*/  IMAD.MOV.U32 R3, RZ, RZ, 0x181f ;  /* 0x0000181fff037424 */ /* 0x000fe200078e00ff */
[----:B------:R-:W-:Y:S02]  /*e460*/  MOV R2, 0xe480 ;  /* 0x0000e48000027802 */ /* 0x000fe40000000f00 */
[----:B-12---:R-:W-:Y:S05]  /*e470*/  CALL.REL.NOINC `($__internal_27_$__cuda_sm70_shflsync_idx_p) ;  /* 0x00001d0000007944 */ /* 0x006fea0003c00000 */
[----:B------:R-:W-:Y:S02]  /*e480*/  IADD3 R8, P0, R30, R20, RZ ;  /* 0x000000141e087210 */ /* 0x000fe40007f1e0ff */
[----:B------:R-:W-:-:S02]  /*e490*/  MOV R31, R5 ;  /* 0x00000005001f7202 */ /* 0x000fc40000000f00 */
[----:B------:R-:W-:Y:S01]  /*e4a0*/  SEL R12, RZ, 0x10, P5 ;  /* 0x00000010ff0c7807 */ /* 0x000fe20002800000 */
[----:B------:R-:W-:Y:S01]  /*e4b0*/  IMAD.X R9, R4, 0x1, R16, P0 ;  /* 0x0000000104097824 */ /* 0x000fe200000e0610 */
[----:B------:R-:W-:Y:S02]  /*e4c0*/  IADD3 R6, P0, R30, R19, RZ ;  /* 0x000000131e067210 */ /* 0x000fe40007f1e0ff */
[----:B------:R-:W-:Y:S02]  /*e4d0*/  SEL R11, RZ, 0x10, P4 ;  /* 0x00000010ff0b7807 */ /* 0x000fe40002000000 */
[----:B------:R-:W-:Y:S01]  /*e4e0*/  @!PT LDS RZ, [RZ] ;  /* 0x00000000fffff984 */ /* 0x000fe20000000800 */
[----:B------:R-:W-:Y:S01]  /*e4f0*/  @!PT LDS RZ, [RZ] ;  /* 0x00000000fffff984 */ /* 0x000fe20000000800 */
[----:B------:R-:W-:Y:S01]  /*e500*/  @!PT LDS RZ, [RZ] ;  /* 0x00000000fffff984 */ /* 0x000fe20000000800 */
[----:B------:R1:W-:Y:S01]  /*e510*/  LDGSTS.E.BYPASS.LTC128B.128 [R188+0x12100], [R8.64], !P5 ;  /* 0x1210000008bc7fae */ /* 0x0003e2000e901d46 */
[----:B------:R-:W-:Y:S01]  /*e520*/  IMAD.X R7, R4, 0x1, R13, P0 ;  /* 0x0000000104077824 */ /* 0x000fe200000e060d */
[----:B------:R-:W-:Y:S01]  /*e530*/  IADD3 R2, P0, R30, R17, RZ ;  /* 0x000000111e027210 */ /* 0x000fe20007f1e0ff */
[----:B------:R-:W-:-:S03]  /*e540*/  IMAD.MOV.U32 R30, RZ, RZ, 0x1 ;  /* 0x00000001ff1e7424 */ /* 0x000fc600078e00ff */
[----:B------:R2:W-:Y:S01]  /*e550*/  LDGSTS.E.BYPASS.LTC128B.128 [R188+0x14100], [R6.64], !P4 ;  /* 0x1410000006bc7fae */ /* 0x0005e2000e101d46 */
[----:B------:R-:W-:-:S05]  /*e560*/  IMAD.X R3, R4, 0x1, R15, P0 ;  /* 0x0000000104037824 */ /* 0x000fca00000e060f */
[----:B------:R3:W-:Y:S01]  /*e570*/  LDGSTS.E.BYPASS.LTC128B.128 [R188+0x16100], [R2.64], !P6 ;  /* 0x1610000002bc7fae */ /* 0x0007e2000f101d46 */
[----:B-1----:R-:W-:Y:S01]  /*e580*/  IMAD.MOV.U32 R9, RZ, RZ, R252 ;  /* 0x000000ffff097224 */ /* 0x002fe200078e00fc */
[----:B---3--:R-:W-:Y:S02]  /*e590*/  MOV R3, 0x181f ;  /* 0x0000181f00037802 */ /* 0x008fe40000000f00 */
[----:B------:R-:W-:Y:S02]  /*e5a0*/  MOV R2, 0xe5c0 ;  /* 0x0000e5c000027802 */ /* 0x000fe40000000f00 */
[----:B--2---:R-:W-:Y:S05]  /*e5b0*/  CALL.REL.NOINC `($__internal_27_$__cuda_sm70_shflsync_idx_p) ;  /* 0x00001bc000007944 */ /* 0x004fea0003c00000 */
[----:B------:R-:W-:Y:S01]  /*e5c0*/  IMAD.MOV.U32 R8, RZ, RZ, R30 ;  /* 0x000000ffff087224 */ /* 0x000fe200078e001e */
[----:B------:R-:W-:Y:S01]  /*e5d0*/  MOV R30, 0x1 ;  /* 0x00000001001e7802 */ /* 0x000fe20000000f00 */
[----:B------:R-:W-:Y:S01]  /*e5e0*/  IMAD.MOV.U32 R31, RZ, RZ, R10 ;  /* 0x000000ffff1f7224 */ /* 0x000fe200078e000a */
[----:B------:R-:W-:Y:S02]  /*e5f0*/  MOV R3, 0x181f ;  /* 0x0000181f00037802 */ /* 0x000fe40000000f00 */
[----:B------:R-:W-:Y:S02]  /*e600*/  MOV R2, 0xe620 ;  /* 0x0000e62000027802 */ /* 0x000fe40000000f00 */
[----:B------:R-:W-:Y:S05]  /*e610*/  CALL.REL.NOINC `($__internal_27_$__cuda_sm70_shflsync_idx_p) ;  /* 0x00001b6000007944 */ /* 0x000fea0003c00000 */
[----:B------:R-:W-:Y:S01]  /*e620*/  MOV R0, R30 ;  /* 0x0000001e00007202 */ /* 0x000fe20000000f00 */
[----:B------:R-:W-:Y:S05]  /*e630*/  BRA `(.L_x_1653) ;  /* 0xffff4bd000007947 */ /* 0x000fea000383ffff */
.L_x_1564:
[----:B------:R-:W-:Y:S01]  /*e640*/  IMAD.MOV.U32 R31, RZ, RZ, R13 ;  /* 0x000000ffff1f7224 */ /* 0x000fe200078e000d */
[----:B------:R-:W-:Y:S01]  /*e650*/  MOV R30, RZ ;  /* 0x000000ff001e7202 */ /* 0x000fe20000000f00 */
[----:B------:R-:W-:Y:S01]  /*e660*/  IMAD.MOV.U32 R3, RZ, RZ, 0x181f ;  /* 0x0000181fff037424 */ /* 0x000fe200078e00ff */
[----:B------:R-:W-:-:S02]  /*e670*/  MOV R2, 0xe690 ;  /* 0x0000e69000027802 */ /* 0x000fc40000000f00 */
[----:B-1234-:R-:W-:Y:S05]  /*e680*/  CALL.REL.NOINC `($__internal_27_$__cuda_sm70_shflsync_idx_p) ;  /* 0x00001af000007944 */ /* 0x01efea0003c00000 */
[----:B------:R-:W-:Y:S01]  /*e690*/  MOV R12, R30 ;  /* 0x0000001e000c7202 */ /* 0x000fe20000000f00 */
[----:B------:R-:W-:Y:S05]  /*e6a0*/  BRA `(.L_x_1654) ;  /* 0xffff4f9000007947 */ /* 0x000fea000383ffff */
.L_x_1565:
[----:B------:R-:W-:Y:S01]  /*e6b0*/  IMAD.MOV.U32 R31, RZ, RZ, R20 ;  /* 0x000000ffff1f7224 */ /* 0x000fe200078e0014 */
[----:B------:R-:W-:Y:S01]  /*e6c0*/  MOV R30, RZ ;  /* 0x000000ff001e7202 */ /* 0x000fe20000000f00 */
[----:B------:R-:W-:Y:S01]  /*e6d0*/  IMAD.MOV.U32 R3, RZ, RZ, 0x181f ;  /* 0x0000181fff037424 */ /* 0x000fe200078e00ff */
[----:B------:R-:W-:-:S02]  /*e6e0*/  MOV R2, 0xe700 ;  /* 0x0000e70000027802 */ /* 0x000fc40000000f00 */
[----:B-1234-:R-:W-:Y:S05]  /*e6f0*/  CALL.REL.NOINC `($__internal_27_$__cuda_sm70_shflsync_idx_p) ;  /* 0x00001a8000007944 */ /* 0x01efea0003c00000 */
[C---:B------:R-:W-:Y:S02]  /*e700*/  IADD3 R16, P0, R30.reuse, R25, RZ ;  /* 0x000000191e107210 */ /* 0x040fe40007f1e0ff */
[----:B------:R-:W-:-:S02]  /*e710*/  IADD3 R14, P1, R30, R26, RZ ;  /* 0x0000001a1e0e7210 */ /* 0x000fc40007f3e0ff */
[----:B------:R-:W-:Y:S01]  /*e720*/  MOV R31, R13 ;  /* 0x0000000d001f7202 */ /* 0x000fe20000000f00 */
[----:B------:R-:W-:Y:S01]  /*e730*/  IMAD.X R17, R12, 0x1, R21, P0 ;  /* 0x000000010c117824 */ /* 0x000fe200000e0615 */
[----:B------:R-:W-:Y:S01]  /*e740*/  IADD3 R2, P0, R30, R27, RZ ;  /* 0x0000001b1e027210 */ /* 0x000fe20007f1e0ff */
[C---:B------:R-:W-:Y:S01]  /*e750*/  IMAD.X R15, R12.reuse, 0x1, R22, P1 ;  /* 0x000000010c0f7824 */ /* 0x040fe200008e0616 */
[----:B------:R-:W-:Y:S01]  /*e760*/  SEL R19, RZ, 0x10, P5 ;  /* 0x00000010ff137807 */ /* 0x000fe20002800000 */
[----:B------:R-:W-:Y:S01]  /*e770*/  IMAD.MOV.U32 R30, RZ, RZ, 0x1 ;  /* 0x00000001ff1e7424 */ /* 0x000fe200078e00ff */
[----:B------:R-:W-:Y:S01]  /*e780*/  @!PT LDS RZ, [RZ] ;  /* 0x00000000fffff984 */ /* 0x000fe20000000800 */
[----:B------:R-:W-:Y:S01]  /*e790*/  @!PT LDS RZ, [RZ] ;  /* 0x00000000fffff984 */ /* 0x000fe20000000800 */
[----:B------:R-:W-:Y:S01]  /*e7a0*/  @!PT LDS RZ, [RZ] ;  /* 0x00000000fffff984 */ /* 0x000fe20000000800 */
[----:B------:R1:W-:Y:S01]  /*e7b0*/  LDGSTS.E.BYPASS.LTC128B.128 [R188+0x6100], [R16.64], !P5 ;  /* 0x0610000010bc7fae */ /* 0x0003e2000e901d46 */
[----:B------:R-:W-:Y:S01]  /*e7c0*/  IMAD.X R3, R12, 0x1, R23, P0 ;  /* 0x000000010c037824 */ /* 0x000fe200000e0617 */
[----:B------:R-:W-:Y:S02]  /*e7d0*/  SEL R18, RZ, 0x10, P4 ;  /* 0x00000010ff127807 */ /* 0x000fe40002000000 */
[----:B------:R2:W-:Y:S04]  /*e7e0*/  LDGSTS.E.BYPASS.LTC128B.128 [R188+0x8100], [R14.64], !P4 ;  /* 0x081000000ebc7fae */ /* 0x0005e8000e101d46 */
[----:B------:R3:W-:Y:S01]  /*e7f0*/  LDGSTS.E.BYPASS.LTC128B.128 [R188+0xa100], [R2.64], !P6 ;  /* 0x0a10000002bc7fae */ /* 0x0007e2000f101d46 */
[----:B-1----:R-:W-:Y:S01]  /*e800*/  IMAD.MOV.U32 R17, RZ, RZ, R252 ;  /* 0x000000ffff117224 */ /* 0x002fe200078e00fc */
[----:B---3--:R-:W-:-:S02]  /*e810*/  MOV R3, 0x181f ;  /* 0x0000181f00037802 */ /* 0x008fc40000000f00 */
        /* <DEDUP_REMOVED lines=10> */
.L_x_1566:
[----:B------:R-:W-:Y:S01]  /*e8c0*/  IMAD.MOV.U32 R4, RZ, RZ, R0 ;  /* 0x000000ffff047224 */ /* 0x000fe200078e0000 */
[----:B------:R-:W-:Y:S02]  /*e8d0*/  MOV R3, 0x2 ;  /* 0x0000000200037802 */ /* 0x000fe40000000f00 */
[----:B------:R-:W-:Y:S02]  /*e8e0*/  MOV R2, 0xe900 ;  /* 0x0000e90000027802 */ /* 0x000fe40000000f00 */
[----:B------:R-:W-:Y:S05]  /*e8f0*/  CALL.REL.NOINC `($__internal_26_$__cuda_sm70_shflsync_bfly_p) ;  /* 0x0000182000007944 */ /* 0x000fea0003c00000 */
[----:B------:R-:W-:Y:S01]  /*e900*/  MOV R2, R16 ;  /* 0x0000001000027202 */ /* 0x000fe20000000f00 */
[----:B------:R-:W-:Y:S05]  /*e910*/  BRA `(.L_x_1656) ;  /* 0xffff625000007947 */ /* 0x000fea000383ffff */
.L_x_1569:
[----:B------:R-:W-:Y:S01]  /*e920*/  IMAD.MOV.U32 R31, RZ, RZ, R10 ;  /* 0x000000ffff1f7224 */ /* 0x000fe200078e000a */
[----:B------:R-:W-:Y:S01]  /*e930*/  MOV R30, RZ ;  /* 0x000000ff001e7202 */ /* 0x000fe20000000f00 */
[----:B------:R-:W-:Y:S01]  /*e940*/  IMAD.MOV.U32 R3, RZ, RZ, 0x181f ;  /* 0x0000181fff037424 */ /* 0x000fe200078e00ff */
[----:B------:R-:W-:-:S02]  /*e950*/  MOV R2, 0xe970 ;  /* 0x0000e97000027802 */ /* 0x000fc40000000f00 */
[----:B------:R-:W-:Y:S05]  /*e960*/  CALL.REL.NOINC `($__internal_27_$__cuda_sm70_shflsync_idx_p) ;  /* 0x0000181000007944 */ /* 0x000fea0003c00000 */
[----:B------:R-:W-:Y:S01]  /*e970*/  MOV R4, R30 ;  /* 0x0000001e00047202 */ /* 0x000fe20000000f00 */
[----:B------:R-:W-:Y:S05]  /*e980*/  BRA `(.L_x_1657) ;  /* 0xffff75d000007947 */ /* 0x000fea000383ffff */
.L_x_1570:
[----:B------:R-:W-:Y:S01]  /*e990*/  IMAD.MOV.U32 R31, RZ, RZ, R12 ;  /* 0x000000ffff1f7224 */ /* 0x000fe200078e000c */
[----:B------:R-:W-:Y:S01]  /*e9a0*/  MOV R30, RZ ;  /* 0x000000ff001e7202 */ /* 0x000fe20000000f00 */
[----:B------:R-:W-:Y:S01]  /*e9b0*/  IMAD.MOV.U32 R3, RZ, RZ, 0x181f ;  /* 0x0000181fff037424 */ /* 0x000fe200078e00ff */
[----:B------:R-:W-:-:S02]  /*e9c0*/  MOV R2, 0xe9e0 ;  /* 0x0000e9e000027802 */ /* 0x000fc40000000f00 */
[----:B-12---:R-:W-:Y:S05]  /*e9d0*/  CALL.REL.NOINC `($__internal_27_$__cuda_sm70_shflsync_idx_p) ;  /* 0x000017a000007944 */ /* 0x006fea0003c00000 */
[----:B------:R-:W-:Y:S01]  /*e9e0*/  IADD3 R6, P0, R30, R16, RZ ;  /* 0x000000101e067210 */ /* 0x000fe20007f1e0ff */
[----:B------:R-:W-:Y:S01]  /*e9f0*/  IMAD.MOV.U32 R31, RZ, RZ, R10 ;  /* 0x000000ffff1f7224 */ /* 0x000fe200078e000a */
        /* <DEDUP_REMOVED lines=9> */
[----:B------:R-:W-:-:S05]  /*ea90*/  IMAD.X R3, R4, 0x1, R14, P0 ;  /* 0x0000000104037824 */ /* 0x000fca00000e060e */
[----:B------:R2:W-:Y:S02]  /*eaa0*/  LDGSTS.E.BYPASS.LTC128B.128 [R188+0xe100], [R2.64], !P4 ;  /* 0x0e10000002bc7fae */ /* 0x0005e4000e101d46 */
[----:B--2---:R-:W-:Y:S01]  /*eab0*/  IADD3 R2, P0, R30, R18, RZ ;  /* 0x000000121e027210 */ /* 0x004fe20007f1e0ff */
[----:B------:R-:W-:-:S04]  /*eac0*/  IMAD.MOV.U32 R30, RZ, RZ, 0x1 ;  /* 0x00000001ff1e7424 */ /* 0x000fc800078e00ff */
[----:B------:R-:W-:-:S05]  /*ead0*/  IMAD.X R3, R4, 0x1, R15, P0 ;  /* 0x0000000104037824 */ /* 0x000fca00000e060f */
[----:B------:R2:W-:Y:S02]  /*eae0*/  LDGSTS.E.BYPASS.LTC128B.128 [R188+0x10100], [R2.64], !P6 ;  /* 0x1010000002bc7fae */ /* 0x0005e4000f101d46 */
[----:B--2---:R-:W-:Y:S02]  /*eaf0*/  MOV R3, 0x181f ;  /* 0x0000181f00037802 */ /* 0x004fe40000000f00 */
[----:B------:R-:W-:Y:S02]  /*eb00*/  MOV R2, 0xeb20 ;  /* 0x0000eb2000027802 */ /* 0x000fe40000000f00 */
[----:B-1----:R-:W-:Y:S05]  /*eb10*/  CALL.REL.NOINC `($__internal_27_$__cuda_sm70_shflsync_idx_p) ;  /* 0x0000166000007944 */ /* 0x002fea0003c00000 */
        /* <DEDUP_REMOVED lines=8> */
.L_x_1574:
[----:B------:R-:W-:Y:S01]  /*eba0*/  MOV R30, RZ ;  /* 0x000000ff001e7202 */ /* 0x000fe20000000f00 */
[----:B------:R-:W-:Y:S01]  /*ebb0*/  IMAD.MOV.U32 R31, RZ, RZ, R12 ;  /* 0x000000ffff1f7224 */ /* 0x000fe200078e000c */
[----:B------:R-:W-:Y:S01]  /*ebc0*/  MOV R2, 0xebf0 ;  /* 0x0000ebf000027802 */ /* 0x000fe20000000f00 */
[----:B------:R-:W-:Y:S02]  /*ebd0*/  IMAD.MOV.U32 R3, RZ, RZ, 0x181f ;  /* 0x0000181fff037424 */ /* 0x000fe400078e00ff */
[----:B-1234-:R-:W-:Y:S05]  /*ebe0*/  CALL.REL.NOINC `($__internal_27_$__cuda_sm70_shflsync_idx_p) ;  /* 0x0000159000007944 */ /* 0x01efea0003c00000 */
[----:B------:R-:W-:Y:S01]  /*ebf0*/  MOV R5, R30 ;  /* 0x0000001e00057202 */ /* 0x000fe20000000f00 */
[----:B------:R-:W-:-:S05]  /*ec00*/  BRA `(.L_x_1659) ;  /* 0xffff790000007947 */ /* 0x000fca000383ffff */
.L_x_1575:
[----:B------:R-:W-:Y:S01]  /*ec10*/  MOV R30, RZ ;  /* 0x000000ff001e7202 */ /* 0x000fe20000000f00 */
[----:B------:R-:W-:Y:S01]  /*ec20*/  IMAD.MOV.U32 R31, RZ, RZ, R13 ;  /* 0x000000ffff1f7224 */ /* 0x000fe200078e000d */
[----:B------:R-:W-:Y:S01]  /*ec30*/  MOV R2, 0xec60 ;  /* 0x0000ec6000027802 */ /* 0x000fe20000000f00 */
[----:B------:R-:W-:Y:S02]  /*ec40*/  IMAD.MOV.U32 R3, RZ, RZ, 0x181f ;  /* 0x0000181fff037424 */ /* 0x000fe400078e00ff */
[----:B-1234-:R-:W-:Y:S05]  /*ec50*/  CALL.REL.NOINC `($__internal_27_$__cuda_sm70_shflsync_idx_p) ;  /* 0x0000152000007944 */ /* 0x01efea0003c00000 */
[----:B------:R-:W-:Y:S01]  /*ec60*/  IMAD R4, R176, 0x6000, R204 ;  /* 0x00006000b0047824 */ /* 0x000fe200078e02cc */
[C---:B------:R-:W-:Y:S01]  /*ec70*/  IADD3 R2, P0, R30.reuse, R23, RZ ;  /* 0x000000171e027210 */ /* 0x040fe20007f1e0ff */
[----:B------:R-:W-:Y:S01]  /*ec80*/  IMAD.MOV.U32 R31, RZ, RZ, R12 ;  /* 0x000000ffff1f7224 */ /* 0x000fe200078e000c */
[----:B------:R-:W-:Y:S02]  /*ec90*/  SEL R15, RZ, 0x10, P4 ;  /* 0x00000010ff0f7807 */ /* 0x000fe40002000000 */
[----:B------:R-:W-:Y:S01]  /*eca0*/  SEL R14, RZ, 0x10, P6 ;  /* 0x00000010ff0e7807 */ /* 0x000fe20003000000 */
[C---:B------:R-:W-:Y:S01]  /*ecb0*/  IMAD.X R3, R5.reuse, 0x1, R20, P0 ;  /* 0x0000000105037824 */ /* 0x040fe200000e0614 */
[C---:B------:R-:W-:Y:S04]  /*ecc0*/  IADD3 R6, P0, R30.reuse, R28, RZ ;  /* 0x0000001c1e067210 */ /* 0x040fe80007f1e0ff */
[----:B------:R-:W-:Y:S01]  /*ecd0*/  @!PT LDS RZ, [RZ] ;  /* 0x00000000fffff984 */ /* 0x000fe20000000800 */
[----:B------:R-:W-:Y:S01]  /*ece0*/  @!PT LDS RZ, [RZ] ;  /* 0x00000000fffff984 */ /* 0x000fe20000000800 */
[----:B------:R-:W-:Y:S01]  /*ecf0*/  @!PT LDS RZ, [RZ] ;  /* 0x00000000fffff984 */ /* 0x000fe20000000800 */
[----:B------:R1:W-:Y:S01]  /*ed00*/  LDGSTS.E.BYPASS.LTC128B.128 [R4], [R2.64], !P5 ;  /* 0x0000000002047fae */ /* 0x0003e2000e901d46 */
[C---:B------:R-:W-:Y:S05]  /*ed10*/  IMAD.X R7, R5.reuse, 0x1, R21, P0 ;  /* 0x0000000105077824 */ /* 0x040fea00000e0615 */
[----:B------:R2:W-:Y:S01]  /*ed20*/  LDGSTS.E.BYPASS.LTC128B.128 [R4+0x2000], [R6.64], !P4 ;  /* 0x0200000006047fae */ /* 0x0005e2000e101d46 */
[----:B-1----:R-:W-:Y:S01]  /*ed30*/  IADD3 R2, P0, R30, R29, RZ ;  /* 0x0000001d1e027210 */ /* 0x002fe20007f1e0ff */
[----:B------:R-:W-:Y:S04]  /*ed40*/  IMAD.MOV.U32 R30, RZ, RZ, 0x1 ;  /* 0x00000001ff1e7424 */ /* 0x000fe800078e00ff */
[----:B------:R-:W-:Y:S01]  /*ed50*/  IMAD.X R3, R5, 0x1, R22, P0 ;  /* 0x0000000105037824 */ /* 0x000fe200000e0616 */
[----:B--2---:R-:W-:Y:S04]  /*ed60*/  SEL R6, RZ, 0x10, P5 ;  /* 0x00000010ff067807 */ /* 0x004fe80002800000 */
[----:B------:R1:W-:Y:S02]  /*ed70*/  LDGSTS.E.BYPASS.LTC128B.128 [R4+0x4000], [R2.64], !P6 ;  /* 0x0400000002047fae */ /* 0x0003e4000f101d46 */
[----:B-1----:R-:W-:Y:S01]  /*ed80*/  MOV R2, 0xedb0 ;  /* 0x0000edb000027802 */ /* 0x002fe20000000f00 */
[----:B------:R-:W-:Y:S02]  /*ed90*/  IMAD.MOV.U32 R3, RZ, RZ, 0x181f ;  /* 0x0000181fff037424 */ /* 0x000fe400078e00ff */
[----:B------:R-:W-:Y:S05]  /*eda0*/  CALL.REL.NOINC `($__internal_27_$__cuda_sm70_shflsync_idx_p) ;  /* 0x000013d000007944 */ /* 0x000fea0003c00000 */
[----:B------:R-:W-:Y:S01]  /*edb0*/  MOV R3, 0x181f ;  /* 0x0000181f00037802 */ /* 0x000fe20000000f00 */
[----:B------:R-:W-:Y:S01]  /*edc0*/  IMAD.MOV.U32 R5, RZ, RZ, R30 ;  /* 0x000000ffff057224 */ /* 0x000fe200078e001e */
[----:B------:R-:W-:Y:S01]  /*edd0*/  MOV R30, 0x1 ;  /* 0x00000001001e7802 */ /* 0x000fe20000000f00 */
[----:B------:R-:W-:Y:S01]  /*ede0*/  IMAD.MOV.U32 R31, RZ, RZ, R13 ;  /* 0x000000ffff1f7224 */ /* 0x000fe200078e000d */
[----:B------:R-:W-:Y:S02]  /*edf0*/  MOV R2, 0xee10 ;  /* 0x0000ee1000027802 */ /* 0x000fe40000000f00 */
[----:B------:R-:W-:Y:S05]  /*ee00*/  CALL.REL.NOINC `($__internal_27_$__cuda_sm70_shflsync_idx_p) ;  /* 0x0000137000007944 */ /* 0x000fea0003c00000 */
[----:B------:R-:W-:Y:S01]  /*ee10*/  MOV R2, R30 ;  /* 0x0000001e00027202 */ /* 0x000fe20000000f00 */
[----:B------:R-:W-:-:S05]  /*ee20*/  BRA `(.L_x_1660) ;  /* 0xffff781000007947 */ /* 0x000fca000383ffff */
.L_x_1576:
[----:B------:R-:W-:Y:S02]  /*ee30*/  MOV R3, 0x2 ;  /* 0x0000000200037802 */ /* 0x000fe40000000f00 */
[----:B------:R-:W-:Y:S02]  /*ee40*/  MOV R2, 0xee60 ;  /* 0x0000ee6000027802 */ /* 0x000fe40000000f00 */
[----:B------:R-:W-:Y:S05]  /*ee50*/  CALL.REL.NOINC `($__internal_26_$__cuda_sm70_shflsync_bfly_p) ;  /* 0x000012c000007944 */ /* 0x000fea0003c00000 */
[----:B------:R-:W-:Y:S01]  /*ee60*/  MOV R2, R16 ;  /* 0x0000001000027202 */ /* 0x000fe20000000f00 */
[----:B------:R-:W-:-:S05]  /*ee70*/  BRA `(.L_x_1661) ;  /* 0xffff892000007947 */ /* 0x000fca000383ffff */
.L_x_1579:
[----:B------:R-:W-:Y:S01]  /*ee80*/  MOV R30, RZ ;  /* 0x000000ff001e7202 */ /* 0x000fe20000000f00 */
[----:B------:R-:W-:Y:S01]  /*ee90*/  IMAD.MOV.U32 R31, RZ, RZ, R5 ;  /* 0x000000ffff1f7224 */ /* 0x000fe200078e0005 */
[----:B------:R-:W-:Y:S01]  /*eea0*/  MOV R2, 0xeed0 ;  /* 0x0000eed000027802 */ /* 0x000fe20000000f00 */
[----:B------:R-:W-:Y:S02]  /*eeb0*/  IMAD.MOV.U32 R3, RZ, RZ, 0x181f ;  /* 0x0000181fff037424 */ /* 0x000fe400078e00ff */
[----:B------:R-:W-:Y:S05]  /*eec0*/  CALL.REL.NOINC `($__internal_27_$__cuda_sm70_shflsync_idx_p) ;  /* 0x000012b000007944 */ /* 0x000fea0003c00000 */
[----:B------:R-:W-:Y:S01]  /*eed0*/  MOV R4, R30 ;  /* 0x0000001e00047202 */ /* 0x000fe20000000f00 */
[----:B------:R-:W-:-:S05]  /*eee0*/  BRA `(.L_x_1662) ;  /* 0xffffa2c000007947 */ /* 0x000fca000383ffff */
.L_x_1580:
[----:B------:R-:W-:Y:S01]  /*eef0*/  MOV R30, RZ ;  /* 0x000000ff001e7202 */ /* 0x000fe20000000f00 */
[----:B------:R-:W-:Y:S01]  /*ef00*/  IMAD.MOV.U32 R31, RZ, RZ, R12 ;  /* 0x000000ffff1f7224 */ /* 0x000fe200078e000c */
[----:B------:R-:W-:Y:S01]  /*ef10*/  MOV R2, 0xef40 ;  /* 0x0000ef4000027802 */ /* 0x000fe20000000f00 */
[----:B------:R-:W-:Y:S02]  /*ef20*/  IMAD.MOV.U32 R3, RZ, RZ, 0x181f ;  /* 0x0000181fff037424 */ /* 0x000fe400078e00ff */
[----:B-12---:R-:W-:Y:S05]  /*ef30*/  CALL.REL.NOINC `($__internal_27_$__cuda_sm70_shflsync_idx_p) ;  /* 0x0000124000007944 */ /* 0x006fea0003c00000 */
[----:B------:R-:W-:Y:S01]  /*ef40*/  IMAD R0, R176, 0x6000, R205 ;  /* 0x00006000b0007824 */ /* 0x000fe200078e02cd */
[----:B------:R-:W-:Y:S01]  /*ef50*/  IADD3 R2, P0, R30, R16, RZ ;  /* 0x000000101e027210 */ /* 0x000fe20007f1e0ff */
[----:B------:R-:W-:Y:S01]  /*ef60*/  IMAD.MOV.U32 R31, RZ, RZ, R5 ;  /* 0x000000ffff1f7224 */ /* 0x000fe200078e0005 */
[----:B------:R-:W-:Y:S02]  /*ef70*/  SEL R11, RZ, 0x10, P5 ;  /* 0x00000010ff0b7807 */ /* 0x000fe40002800000 */
[----:B------:R-:W-:Y:S01]  /*ef80*/  SEL R10, RZ, 0x10, P4 ;  /* 0x00000010ff0a7807 */ /* 0x000fe20002000000 */
[----:B------:R-:W-:Y:S01]  /*ef90*/  IMAD.X R3, R4, 0x1, R13, P0 ;  /* 0x0000000104037824 */ /* 0x000fe200000e060d */
[----:B------:R-:W-:Y:S02]  /*efa0*/  IADD3 R6, P0, R30, R17, RZ ;  /* 0x000000111e067210 */ /* 0x000fe40007f1e0ff */
[----:B------:R-:W-:Y:S02]  /*efb0*/  SEL R5, RZ, 0x10, P6 ;  /* 0x00000010ff057807 */ /* 0x000fe40003000000 */
[----:B------:R-:W-:Y:S01]  /*efc0*/  @!PT LDS RZ, [RZ] ;  /* 0x00000000fffff984 */ /* 0x000fe20000000800 */
[----:B------:R-:W-:Y:S01]  /*efd0*/  @!PT LDS RZ, [RZ] ;  /* 0x00000000fffff984 */ /* 0x000fe20000000800 */
[----:B------:R-:W-:Y:S01]  /*efe0*/  @!PT LDS RZ, [RZ] ;  /* 0x00000000fffff984 */ /* 0x000fe20000000800 */
[----:B------:R1:W-:Y:S01]  /*eff0*/  LDGSTS.E.BYPASS.LTC128B.128 [R0], [R2.64], !P5 ;  /* 0x0000000002007fae */ /* 0x0003e2000e901d46 */
        /* <DEDUP_REMOVED lines=8> */
[----:B--2---:R-:W-:Y:S05]  /*f080*/  CALL.REL.NOINC `($__internal_27_$__cuda_sm70_shflsync_idx_p) ;  /* 0x000010f000007944 */ /* 0x004fea0003c00000 */
        /* <DEDUP_REMOVED lines=8> */
.L_x_1582:
[----:B------:R-:W-:Y:S01]  /*f110*/  IMAD.MOV.U32 R4, RZ, RZ, R179 ;  /* 0x000000ffff047224 */ /* 0x000fe200078e00b3 */
[----:B-1----:R-:W-:-:S02]  /*f120*/  MOV R3, 0x2 ;  /* 0x0000000200037802 */ /* 0x002fc40000000f00 */
[----:B------:R-:W-:Y:S02]  /*f130*/  MOV R2, 0xf150 ;  /* 0x0000f15000027802 */ /* 0x000fe40000000f00 */
[----:B------:R-:W-:Y:S05]  /*f140*/  CALL.REL.NOINC `($__internal_26_$__cuda_sm70_shflsync_bfly_p) ;  /* 0x00000fd000007944 */ /* 0x000fea0003c00000 */
[----:B------:R-:W-:Y:S01]  /*f150*/  MOV R0, R16 ;  /* 0x0000001000007202 */ /* 0x000fe20000000f00 */
[----:B------:R-:W-:Y:S05]  /*f160*/  BRA `(.L_x_1664) ;  /* 0xffffa39000007947 */ /* 0x000fea000383ffff */
.L_x_1583:
[----:B------:R-:W-:Y:S01]  /*f170*/  IMAD.MOV.U32 R4, RZ, RZ, R0 ;  /* 0x000000ffff047224 */ /* 0x000fe200078e0000 */
[----:B-1----:R-:W-:Y:S02]  /*f180*/  MOV R3, 0x1 ;  /* 0x0000000100037802 */ /* 0x002fe40000000f00 */
[----:B------:R-:W-:Y:S02]  /*f190*/  MOV R2, 0xf1b0 ;  /* 0x0000f1b000027802 */ /* 0x000fe40000000f00 */
[----:B--2---:R-:W-:Y:S05]  /*f1a0*/  CALL.REL.NOINC `($__internal_26_$__cuda_sm70_shflsync_bfly_p) ;  /* 0x00000f7000007944 */ /* 0x004fea0003c00000 */
[----:B------:R-:W-:Y:S01]  /*f1b0*/  FADD.FTZ R0, R0, R16 ;  /* 0x0000001000007221 */ /* 0x000fe20000010000 */
[----:B------:R-:W-:Y:S02]  /*f1c0*/  MOV R4, R184 ;  /* 0x000000b800047202 */ /* 0x000fe40000000f00 */
[----:B------:R-:W-:Y:S02]  /*f1d0*/  MOV R3, 0x2 ;  /* 0x0000000200037802 */ /* 0x000fe40000000f00 */
[----:B------:R-:W-:Y:S02]  /*f1e0*/  MOV R2, 0xf200 ;  /* 0x0000f20000027802 */ /* 0x000fe40000000f00 */
[----:B------:R-:W-:Y:S05]  /*f1f0*/  CALL.REL.NOINC `($__internal_26_$__cuda_sm70_shflsync_bfly_p) ;  /* 0x00000f2000007944 */ /* 0x000fea0003c00000 */
[----:B------:R-:W-:Y:S01]  /*f200*/  FADD.FTZ R4, R184, R16 ;  /* 0x00000010b8047221 */ /* 0x000fe20000010000 */
[----:B------:R-:W-:-:S02]  /*f210*/  MOV R3, 0x1 ;  /* 0x0000000100037802 */ /* 0x000fc40000000f00 */
[----:B------:R-:W-:Y:S02]  /*f220*/  MOV R2, 0xf240 ;  /* 0x0000f24000027802 */ /* 0x000fe40000000f00 */
[----:B------:R-:W-:Y:S05]  /*f230*/  CALL.REL.NOINC `($__internal_26_$__cuda_sm70_shflsync_bfly_p) ;  /* 0x00000ee000007944 */ /* 0x000fea0003c00000 */
[----:B------:R-:W-:Y:S01]  /*f240*/  MOV R3, R16 ;  /* 0x0000001000037202 */ /* 0x000fe20000000f00 */
[----:B------:R-:W-:Y:S05]  /*f250*/  BRA `(.L_x_1665) ;  /* 0xffffa31000007947 */ /* 0x000fea000383ffff */
.L_x_1590:
[----:B--234-:R-:W-:Y:S01]  /*f260*/  IMAD.MOV.U32 R31, RZ, RZ, R5 ;  /* 0x000000ffff1f7224 */ /* 0x01cfe200078e0005 */
[----:B------:R-:W-:Y:S01]  /*f270*/  MOV R30, RZ ;  /* 0x000000ff001e7202 */ /* 0x000fe20000000f00 */
[----:B------:R-:W-:Y:S01]  /*f280*/  IMAD.MOV.U32 R3, RZ, RZ, 0x181f ;  /* 0x0000181fff037424 */ /* 0x000fe200078e00ff */
[----:B------:R-:W-:Y:S02]  /*f290*/  MOV R2, 0xf2b0 ;  /* 0x0000f2b000027802 */ /* 0x000fe40000000f00 */
[----:B-1----:R-:W-:Y:S05]  /*f2a0*/  CALL.REL.NOINC `($__internal_27_$__cuda_sm70_shflsync_idx_p) ;  /* 0x00000ed000007944 */ /* 0x002fea0003c00000 */
[----:B------:R-:W-:Y:S01]  /*f2b0*/  MOV R4, R30 ;  /* 0x0000001e00047202 */ /* 0x000fe20000000f00 */
[----:B------:R-:W-:Y:S05]  /*f2c0*/  BRA `(.L_x_1666) ;  /* 0xffffb9c000007947 */ /* 0x000fea000383ffff */
.L_x_1591:
[----:B------:R-:W-:Y:S01]  /*f2d0*/  IMAD.MOV.U32 R31, RZ, RZ, R11 ;  /* 0x000000ffff1f7224 */ /* 0x000fe200078e000b */
[----:B------:R-:W-:Y:S01]  /*f2e0*/  MOV R30, RZ ;  /* 0x000000ff001e7202 */ /* 0x000fe20000000f00 */
[----:B------:R-:W-:Y:S01]  /*f2f0*/  IMAD.MOV.U32 R3, RZ, RZ, 0x181f ;  /* 0x0000181fff037424 */ /* 0x000fe200078e00ff */
[----:B------:R-:W-:Y:S02]  /*f300*/  MOV R2, 0xf320 ;  /* 0x0000f32000027802 */ /* 0x000fe40000000f00 */
[----:B-123--:R-:W-:Y:S05]  /*f310*/  CALL.REL.NOINC `($__internal_27_$__cuda_sm70_shflsync_idx_p) ;  /* 0x00000e6000007944 */ /* 0x00efea0003c00000 */
[----:B------:R-:W-:Y:S01]  /*f320*/  MOV R0, R30 ;  /* 0x0000001e00007202 */ /* 0x000fe20000000f00 */
[----:B------:R-:W-:Y:S05]  /*f330*/  BRA `(.L_x_1667) ;  /* 0xffffb97000007947 */ /* 0x000fea000383ffff */
.L_x_1594:
[----:B------:R-:W-:Y:S01]  /*f340*/  IMAD.MOV.U32 R31, RZ, RZ, R5 ;  /* 0x000000ffff1f7224 */ /* 0x000fe200078e0005 */
[----:B------:R-:W-:Y:S01]  /*f350*/  MOV R30, 0x1 ;  /* 0x00000001001e7802 */ /* 0x000fe20000000f00 */
[----:B--2---:R-:W-:Y:S01]  /*f360*/  IMAD.MOV.U32 R3, RZ, RZ, 0x181f ;  /* 0x0000181fff037424 */ /* 0x004fe200078e00ff */
[----:B------:R-:W-:-:S02]  /*f370*/  MOV R2, 0xf390 ;  /* 0x0000f39000027802 */ /* 0x000fc40000000f00 */
[----:B-1-34-:R-:W-:Y:S05]  /*f380*/  CALL.REL.NOINC `($__internal_27_$__cuda_sm70_shflsync_idx_p) ;  /* 0x00000df000007944 */ /* 0x01afea0003c00000 */
        /* <DEDUP_REMOVED lines=8> */
.L_x_1597:
[----:B------:R-:W-:Y:S01]  /*f410*/  IMAD.MOV.U32 R31, RZ, RZ, R5 ;  /* 0x000000ffff1f7224 */ /* 0x000fe200078e0005 */
[----:B------:R-:W-:Y:S01]  /*f420*/  MOV R30, 0x2 ;  /* 0x00000002001e7802 */ /* 0x000fe20000000f00 */
[----:B--2---:R-:W-:Y:S01]  /*f430*/  IMAD.MOV.U32 R3, RZ, RZ, 0x181f ;  /* 0x0000181fff037424 */ /* 0x004fe200078e00ff */
[----:B------:R-:W-:Y:S02]  /*f440*/  MOV R2, 0xf460 ;  /* 0x0000f46000027802 */ /* 0x000fe40000000f00 */
[----:B-1-34-:R-:W-:Y:S05]  /*f450*/  CALL.REL.NOINC `($__internal_27_$__cuda_sm70_shflsync_idx_p) ;  /* 0x00000d2000007944 */ /* 0x01afea0003c00000 */
[----:B------:R-:W-:Y:S01]  /*f460*/  MOV R4, R30 ;  /* 0x0000001e00047202 */ /* 0x000fe20000000f00 */
[----:B------:R-:W-:Y:S05]  /*f470*/  BRA `(.L_x_1669) ;  /* 0xffffbb0000007947 */ /* 0x000fea000383ffff */
.L_x_1598:
[----:B------:R-:W-:Y:S01]  /*f480*/  IMAD.MOV.U32 R31, RZ, RZ, R11 ;  /* 0x000000ffff1f7224 */ /* 0x000fe200078e000b */
[----:B------:R-:W-:Y:S01]  /*f490*/  MOV R30, 0x2 ;  /* 0x00000002001e7802 */ /* 0x000fe20000000f00 */
[----:B--2---:R-:W-:Y:S01]  /*f4a0*/  IMAD.MOV.U32 R3, RZ, RZ, 0x181f ;  /* 0x0000181fff037424 */ /* 0x004fe200078e00ff */
[----:B------:R-:W-:Y:S02]  /*f4b0*/  MOV R2, 0xf4d0 ;  /* 0x0000f4d000027802 */ /* 0x000fe40000000f00 */
[----:B-1-34-:R-:W-:Y:S05]  /*f4c0*/  CALL.REL.NOINC `($__internal_27_$__cuda_sm70_shflsync_idx_p) ;  /* 0x00000cb000007944 */ /* 0x01afea0003c00000 */
[----:B------:R-:W-:Y:S01]  /*f4d0*/  MOV R0, R30 ;  /* 0x0000001e00007202 */ /* 0x000fe20000000f00 */
[----:B------:R-:W-:Y:S05]  /*f4e0*/  BRA `(.L_x_1670) ;  /* 0xffffbab000007947 */ /* 0x000fea000383ffff */
.L_x_1601:
[----:B------:R-:W-:Y:S01]  /*f4f0*/  IMAD.MOV.U32 R31, RZ, RZ, R5 ;  /* 0x000000ffff1f7224 */ /* 0x000fe200078e0005 */
[----:B------:R-:W-:Y:S01]  /*f500*/  MOV R30, 0x3 ;  /* 0x00000003001e7802 */ /* 0x000fe20000000f00 */
[----:B---3--:R-:W-:Y:S01]  /*f510*/  IMAD.MOV.U32 R3, RZ, RZ, 0x181f ;  /* 0x0000181fff037424 */ /* 0x008fe200078e00ff */
        /* <DEDUP_REMOVED lines=10> */
.L_x_1603:
[----:B------:R-:W-:Y:S01]  /*f5c0*/  IMAD.MOV.U32 R31, RZ, RZ, R5 ;  /* 0x000000ffff1f7224 */ /* 0x000fe200078e0005 */
[----:B------:R-:W-:Y:S01]  /*f5d0*/  MOV R30, RZ ;  /* 0x000000ff001e7202 */ /* 0x000fe20000000f00 */
[----:B------:R-:W-:Y:S01]  /*f5e0*/  IMAD.MOV.U32 R3, RZ, RZ, 0x1c1f ;  /* 0x00001c1fff037424 */ /* 0x000fe200078e00ff */
[----:B------:R-:W-:Y:S02]  /*f5f0*/  MOV R2, 0xf610 ;  /* 0x0000f61000027802 */ /* 0x000fe40000000f00 */
[----:B------:R-:W-:Y:S05]  /*f600*/  CALL.REL.NOINC `($__internal_27_$__cuda_sm70_shflsync_idx_p) ;  /* 0x00000b7000007944 */ /* 0x000fea0003c00000 */
[----:B------:R-:W-:Y:S01]  /*f610*/  MOV R4, R30 ;  /* 0x0000001e00047202 */ /* 0x000fe20000000f00 */
[----:B------:R-:W-:Y:S05]  /*f620*/  BRA `(.L_x_1672) ;  /* 0xffffbe2000007947 */ /* 0x000fea000383ffff */
.L_x_1604:
[----:B------:R-:W-:Y:S01]  /*f630*/  IMAD.MOV.U32 R31, RZ, RZ, R12 ;  /* 0x000000ffff1f7224 */ /* 0x000fe200078e000c */
[----:B------:R-:W-:Y:S01]  /*f640*/  MOV R30, RZ ;  /* 0x000000ff001e7202 */ /* 0x000fe20000000f00 */
[----:B------:R-:W-:Y:S01]  /*f650*/  IMAD.MOV.U32 R3, RZ, RZ, 0x1c1f ;  /* 0x00001c1fff037424 */ /* 0x000fe200078e00ff */
[----:B------:R-:W-:Y:S02]  /*f660*/  MOV R2, 0xf680 ;  /* 0x0000f68000027802 */ /* 0x000fe40000000f00 */
[----:B-12---:R-:W-:Y:S05]  /*f670*/  CALL.REL.NOINC `($__internal_27_$__cuda_sm70_shflsync_idx_p) ;  /* 0x00000b0000007944 */ /* 0x006fea0003c00000 */
[----:B------:R-:W-:Y:S01]  /*f680*/  MOV R0, R30 ;  /* 0x0000001e00007202 */ /* 0x000fe20000000f00 */
[----:B------:R-:W-:Y:S05]  /*f690*/  BRA `(.L_x_1673) ;  /* 0xffffbdd000007947 */ /* 0x000fea000383ffff */
.L_x_1607:
[----:B------:R-:W-:Y:S01]  /*f6a0*/  IMAD.MOV.U32 R31, RZ, RZ, R5 ;  /* 0x000000ffff1f7224 */ /* 0x000fe200078e0005 */
[----:B------:R-:W-:Y:S01]  /*f6b0*/  MOV R30, 0x1 ;  /* 0x00000001001e7802 */ /* 0x000fe20000000f00 */
[----:B----4-:R-:W-:Y:S01]  /*f6c0*/  IMAD.MOV.U32 R3, RZ, RZ, 0x1c1f ;  /* 0x00001c1fff037424 */ /* 0x010fe200078e00ff */
[----:B------:R-:W-:-:S02]  /*f6d0*/  MOV R2, 0xf6f0 ;  /* 0x0000f6f000027802 */ /* 0x000fc40000000f00 */
[----:B-123--:R-:W-:Y:S05]  /*f6e0*/  CALL.REL.NOINC `($__internal_27_$__cuda_sm70_shflsync_idx_p) ;  /* 0x00000a9000007944 */ /* 0x00efea0003c00000 */
        /* <DEDUP_REMOVED lines=8> */
.L_x_1611:
[----:B------:R-:W-:Y:S01]  /*f770*/  IMAD.MOV.U32 R31, RZ, RZ, R5 ;  /* 0x000000ffff1f7224 */ /* 0x000fe200078e0005 */
[----:B------:R-:W-:Y:S01]  /*f780*/  MOV R30, RZ ;  /* 0x000000ff001e7202 */ /* 0x000fe20000000f00 */
[----:B------:R-:W-:Y:S01]  /*f790*/  IMAD.MOV.U32 R3, RZ, RZ, 0x181f ;  /* 0x0000181fff037424 */ /* 0x000fe200078e00ff */
[----:B------:R-:W-:Y:S02]  /*f7a0*/  MOV R2, 0xf7c0 ;  /* 0x0000f7c000027802 */ /* 0x000fe40000000f00 */
[----:B--2---:R-:W-:Y:S05]  /*f7b0*/  CALL.REL.NOINC `($__internal_27_$__cuda_sm70_shflsync_idx_p) ;  /* 0x000009c000007944 */ /* 0x004fea0003c00000 */
[----:B------:R-:W-:Y:S01]  /*f7c0*/  MOV R4, R30 ;  /* 0x0000001e00047202 */ /* 0x000fe20000000f00 */
[----:B------:R-:W-:Y:S05]  /*f7d0*/  BRA `(.L_x_1675) ;  /* 0xffffd3b000007947 */ /* 0x000fea000383ffff */
.L_x_1612:
[----:B------:R-:W-:Y:S01]  /*f7e0*/  IMAD.MOV.U32 R31, RZ, RZ, R12 ;  /* 0x000000ffff1f7224 */ /* 0x000fe200078e000c */
[----:B------:R-:W-:Y:S01]  /*f7f0*/  MOV R30, RZ ;  /* 0x000000ff001e7202 */ /* 0x000fe20000000f00 */
[----:B------:R-:W-:Y:S01]  /*f800*/  IMAD.MOV.U32 R3, RZ, RZ, 0x181f ;  /* 0x0000181fff037424 */ /* 0x000fe200078e00ff */
[----:B------:R-:W-:Y:S02]  /*f810*/  MOV R2, 0xf830 ;  /* 0x0000f83000027802 */ /* 0x000fe40000000f00 */
[----:B-123--:R-:W-:Y:S05]  /*f820*/  CALL.REL.NOINC `($__internal_27_$__cuda_sm70_shflsync_idx_p) ;  /* 0x0000095000007944 */ /* 0x00efea0003c00000 */
[----:B------:R-:W-:Y:S01]  /*f830*/  MOV R0, R30 ;  /* 0x0000001e00007202 */ /* 0x000fe20000000f00 */
[----:B------:R-:W-:Y:S05]  /*f840*/  BRA `(.L_x_1676) ;  /* 0xffffd36000007947 */ /* 0x000fea000383ffff */
.L_x_1615:
[----:B------:R-:W-:Y:S01]  /*f850*/  IMAD.MOV.U32 R31, RZ, RZ, R5 ;  /* 0x000000ffff1f7224 */ /* 0x000fe200078e0005 */
[----:B------:R-:W-:Y:S01]  /*f860*/  MOV R30, 0x1 ;  /* 0x00000001001e7802 */ /* 0x000fe20000000f00 */
[----:B-1----:R-:W-:Y:S01]  /*f870*/  IMAD.MOV.U32 R3, RZ, RZ, 0x181f ;  /* 0x0000181fff037424 */ /* 0x002fe200078e00ff */
[----:B------:R-:W-:-:S02]  /*f880*/  MOV R2, 0xf8a0 ;  /* 0x0000f8a000027802 */ /* 0x000fc40000000f00 */
[----:B--234-:R-:W-:Y:S05]  /*f890*/  CALL.REL.NOINC `($__internal_27_$__cuda_sm70_shflsync_idx_p) ;  /* 0x000008e000007944 */ /* 0x01cfea0003c00000 */
        /* <DEDUP_REMOVED lines=8> */
.L_x_1618:
[----:B------:R-:W-:Y:S01]  /*f920*/  IMAD.MOV.U32 R31, RZ, RZ, R5 ;  /* 0x000000ffff1f7224 */ /* 0x000fe200078e0005 */
[----:B------:R-:W-:Y:S01]  /*f930*/  MOV R30, 0x2 ;  /* 0x00000002001e7802 */ /* 0x000fe20000000f00 */
[----:B-1----:R-:W-:Y:S01]  /*f940*/  IMAD.MOV.U32 R3, RZ, RZ, 0x181f ;  /* 0x0000181fff037424 */ /* 0x002fe200078e00ff */
[----:B------:R-:W-:Y:S02]  /*f950*/  MOV R2, 0xf970 ;  /* 0x0000f97000027802 */ /* 0x000fe40000000f00 */
[----:B--234-:R-:W-:Y:S05]  /*f960*/  CALL.REL.NOINC `($__internal_27_$__cuda_sm70_shflsync_idx_p) ;  /* 0x0000081000007944 */ /* 0x01cfea0003c00000 */
[----:B------:R-:W-:Y:S01]  /*f970*/  MOV R4, R30 ;  /* 0x0000001e00047202 */ /* 0x000fe20000000f00 */
[----:B------:R-:W-:Y:S05]  /*f980*/  BRA `(.L_x_1678) ;  /* 0xffffd50000007947 */ /* 0x000fea000383ffff */
.L_x_1619:
[----:B------:R-:W-:Y:S01]  /*f990*/  IMAD.MOV.U32 R31, RZ, RZ, R12 ;  /* 0x000000ffff1f7224 */ /* 0x000fe200078e000c */
[----:B------:R-:W-:Y:S01]  /*f9a0*/  MOV R30, 0x2 ;  /* 0x00000002001e7802 */ /* 0x000fe20000000f00 */
[----:B-1----:R-:W-:Y:S01]  /*f9b0*/  IMAD.MOV.U32 R3, RZ, RZ, 0x181f ;  /* 0x0000181fff037424 */ /* 0x002fe200078e00ff */
[----:B------:R-:W-:Y:S02]  /*f9c0*/  MOV R2, 0xf9e0 ;  /* 0x0000f9e000027802 */ /* 0x000fe40000000f00 */
[----:B--234-:R-:W-:Y:S05]  /*f9d0*/  CALL.REL.NOINC `($__internal_27_$__cuda_sm70_shflsync_idx_p) ;  /* 0x000007a000007944 */ /* 0x01cfea0003c00000 */
[----:B------:R-:W-:Y:S01]  /*f9e0*/  MOV R0, R30 ;  /* 0x0000001e00007202 */ /* 0x000fe20000000f00 */
[----:B------:R-:W-:Y:S05]  /*f9f0*/  BRA `(.L_x_1679) ;  /* 0xffffd4b000007947 */ /* 0x000fea000383ffff */
.L_x_1622:
        /* <DEDUP_REMOVED lines=13> */
.L_x_1624:
[----:B------:R-:W-:Y:S01]  /*fad0*/  IMAD.MOV.U32 R31, RZ, RZ, R82 ;  /* 0x000000ffff1f7224 */ /* 0x000fe200078e0052 */
[----:B------:R-:W-:Y:S01]  /*fae0*/  MOV R30, RZ ;  /* 0x000000ff001e7202 */ /* 0x000fe20000000f00 */
[----:B------:R-:W-:Y:S01]  /*faf0*/  IMAD.MOV.U32 R3, RZ, RZ, 0x1f ;  /* 0x0000001fff037424 */ /* 0x000fe200078e00ff */
[----:B------:R-:W-:Y:S02]  /*fb00*/  MOV R2, 0xfb20 ;  /* 0x0000fb2000027802 */ /* 0x000fe40000000f00 */
[----:B-1-3--:R-:W-:Y:S05]  /*fb10*/  CALL.REL.NOINC `($__internal_27_$__cuda_sm70_shflsync_idx_p) ;  /* 0x0000066000007944 */ /* 0x00afea0003c00000 */
[----:B------:R-:W-:Y:S01]  /*fb20*/  MOV R9, R30 ;  /* 0x0000001e00097202 */ /* 0x000fe20000000f00 */
[----:B------:R-:W-:Y:S05]  /*fb30*/  BRA `(.L_x_1681) ;  /* 0xffffd6d000007947 */ /* 0x000fea000383ffff */
.L_x_1625:
[----:B------:R-:W-:Y:S01]  /*fb40*/  IMAD.MOV.U32 R31, RZ, RZ, R82 ;  /* 0x000000ffff1f7224 */ /* 0x000fe200078e0052 */
[----:B------:R-:W-:Y:S01]  /*fb50*/  MOV R30, 0x1 ;  /* 0x00000001001e7802 */ /* 0x000fe20000000f00 */
[----:B------:R-:W-:Y:S01]  /*fb60*/  IMAD.MOV.U32 R3, RZ, RZ, 0x1f ;  /* 0x0000001fff037424 */ /* 0x000fe200078e00ff */
[----:B------:R-:W-:Y:S02]  /*fb70*/  MOV R2, 0xfb90 ;  /* 0x0000fb9000027802 */ /* 0x000fe40000000f00 */
[----:B-1234-:R-:W-:Y:S05]  /*fb80*/  CALL.REL.NOINC `($__internal_27_$__cuda_sm70_shflsync_idx_p) ;  /* 0x000005f000007944 */ /* 0x01efea0003c00000 */
[----:B------:R-:W-:Y:S01]  /*fb90*/  MOV R8, R30 ;  /* 0x0000001e00087202 */ /* 0x000fe20000000f00 */
[----:B------:R-:W-:Y:S05]  /*fba0*/  BRA `(.L_x_1682) ;  /* 0xffffd68000007947 */ /* 0x000fea000383ffff */
.L_x_1626:
[----:B------:R-:W-:Y:S02]  /*fbb0*/  MOV R2, 0x1 ;  /* 0x0000000100027802 */ /* 0x000fe40000000f00 */
[----:B------:R-:W-:-:S02]  /*fbc0*/  MOV R3, 0xfbe0 ;  /* 0x0000fbe000037802 */ /* 0x000fc40000000f00 */
[----:B--2-4-:R-:W-:Y:S05]  /*fbd0*/  CALL.REL.NOINC `($__internal_28_$__cuda_sm70_shflsync_up_p) ;  /* 0x000005f000007944 */ /* 0x014fea0003c00000 */
[----:B------:R-:W-:Y:S05]  /*fbe0*/  BRA `(.L_x_1683) ;  /* 0xffffd76000007947 */ /* 0x000fea000383ffff */
.L_x_1627:
[----:B------:R-:W-:Y:S02]  /*fbf0*/  MOV R2, 0x2 ;  /* 0x0000000200027802 */ /* 0x000fe40000000f00 */
[----:B------:R-:W-:-:S02]  /*fc00*/  MOV R3, 0xfc20 ;  /* 0x0000fc2000037802 */ /* 0x000fc40000000f00 */
[----:B--2-4-:R-:W-:Y:S05]  /*fc10*/  CALL.REL.NOINC `($__internal_28_$__cuda_sm70_shflsync_up_p) ;  /* 0x000005b000007944 */ /* 0x014fea0003c00000 */
        /* <DEDUP_REMOVED lines=24> */
.L_x_1631:
[----:B------:R-:W-:Y:S02]  /*fda0*/  MOV R2, 0x1 ;  /* 0x0000000100027802 */ /* 0x000fe40000000f00 */
[----:B------:R-:W-:Y:S02]  /*fdb0*/  MOV R3, 0xfdd0 ;  /* 0x0000fdd000037802 */ /* 0x000fe40000000f00 */
[----:B--2---:R-:W-:Y:S05]  /*fdc0*/  CALL.REL.NOINC `($__internal_28_$__cuda_sm70_shflsync_up_p) ;  /* 0x0000040000007944 */ /* 0x004fea0003c00000 */
[----:B------:R-:W-:Y:S01]  /*fdd0*/  MOV R2, R4 ;  /* 0x0000000400027202 */ /* 0x000fe20000000f00 */
[----:B------:R-:W-:Y:S05]  /*fde0*/  BRA `(.L_x_1685) ;  /* 0xffffd7b000007947 */ /* 0x000fea000383ffff */
.L_x_1632:
        /* <DEDUP_REMOVED lines=27> */
.L_x_1634:
[----:B------:R-:W-:Y:S02]  /*ffa0*/  SEL R0, RZ, 0x1, P0 ;  /* 0x00000001ff007807 */ /* 0x000fe40000000000 */
[----:B------:R-:W-:Y:S02]  /*ffb0*/  MOV R2, 0xffd0 ;  /* 0x0000ffd000027802 */ /* 0x000fe40000000f00 */
[----:B-12---:R-:W-:Y:S05]  /*ffc0*/  CALL.REL.NOINC `($__internal_29_$__cuda_sm70_votesync_ballot) ;  /* 0x0000027000007944 */ /* 0x006fea0003c00000 */
[----:B------:R-:W-:Y:S05]  /*ffd0*/  BRA `(.L_x_1687) ;  /* 0xffffd75000007947 */ /* 0x000fea000383ffff */
.L_x_1635:
[----:B------:R-:W-:Y:S01]  /*ffe0*/  IMAD.MOV.U32 R31, RZ, RZ, R6 ;  /* 0x000000ffff1f7224 */ /* 0x000fe200078e0006 */
[----:B----4-:R-:W-:Y:S01]  /*fff0*/  MOV R30, R11 ;  /* 0x0000000b001e7202 */ /* 0x010fe20000000f00 */
[----:B------:R-:W-:Y:S01]  /*10000*/  IMAD.MOV.U32 R3, RZ, RZ, 0x1f ;  /* 0x0000001fff037424 */ /* 0x000fe200078e00ff */
[----:B------:R-:W-:Y:S02]  /*10010*/  MOV R2, 0x10030 ;  /* 0x0001003000027802 */ /* 0x000fe40000000f00 */
[----:B-123--:R-:W-:Y:S05]  /*10020*/  CALL.REL.NOINC `($__internal_27_$__cuda_sm70_shflsync_idx_p) ;  /* 0x0000015000007944 */ /* 0x00efea0003c00000 */
[----:B------:R-:W-:Y:S01]  /*10030*/  IMAD.MOV.U32 R6, RZ, RZ, R30 ;  /* 0x000000ffff067224 */ /* 0x000fe200078e001e */
[----:B------:R-:W-:Y:S01]  /*10040*/  MOV R30, R11 ;  /* 0x0000000b001e7202 */ /* 0x000fe20000000f00 */
[----:B------:R-:W-:Y:S01]  /*10050*/  IMAD.MOV.U32 R31, RZ, RZ, R7 ;  /* 0x000000ffff1f7224 */ /* 0x000fe200078e0007 */
[----:B------:R-:W-:Y:S02]  /*10060*/  MOV R3, 0x1f ;  /* 0x0000001f00037802 */ /* 0x000fe40000000f00 */
[----:B------:R-:W-:-:S02]  /*10070*/  MOV R2, 0x10090 ;  /* 0x0001009000027802 */ /* 0x000fc40000000f00 */
[----:B------:R-:W-:Y:S05]  /*10080*/  CALL.REL.NOINC `($__internal_27_$__cuda_sm70_shflsync_idx_p) ;  /* 0x000000f000007944 */ /* 0x000fea0003c00000 */
[----:B------:R-:W-:Y:S01]  /*10090*/  MOV R7, R30 ;  /* 0x0000001e00077202 */ /* 0x000fe20000000f00 */
[----:B------:R-:W-:Y:S05]  /*100a0*/  BRA `(.L_x_1688) ;  /* 0xffffd6c000007947 */ /* 0x000fea000383ffff */
.L_x_1638:
[----:B------:R-:W-:Y:S01]  /*100b0*/  IMAD.MOV.U32 R31, RZ, RZ, R4 ;  /* 0x000000ffff1f7224 */ /* 0x000fe200078e0004 */
[----:B------:R-:W-:Y:S01]  /*100c0*/  MOV R30, R0 ;  /* 0x00000000001e7202 */ /* 0x000fe20000000f00 */
[----:B------:R-:W-:Y:S01]  /*100d0*/  IMAD.MOV.U32 R3, RZ, RZ, 0x1f ;  /* 0x0000001fff037424 */ /* 0x000fe200078e00ff */
[----:B------:R-:W-:-:S02]  /*100e0*/  MOV R2, 0x10100 ;  /* 0x0001010000027802 */ /* 0x000fc40000000f00 */
[----:B-12-4-:R-:W-:Y:S05]  /*100f0*/  CALL.REL.NOINC `($__internal_27_$__cuda_sm70_shflsync_idx_p) ;  /* 0x0000008000007944 */ /* 0x016fea0003c00000 */
[----:B------:R-:W-:Y:S01]  /*10100*/  MOV R10, R30 ;  /* 0x0000001e000a7202 */ /* 0x000fe20000000f00 */
[----:B------:R-:W-:Y:S05]  /*10110*/  BRA `(.L_x_1637) ;  /* 0xffffd6b000007947 */ /* 0x000fea000383ffff */
        .weak           $__internal_26_$__cuda_sm70_shflsync_bfly_p
        .type           $__internal_26_$__cuda_sm70_shflsync_bfly_p,@function
        .size           $__internal_26_$__cuda_sm70_shflsync_bfly_p,($__internal_27_$__cuda_sm70_shflsync_idx_p - $__internal_26_$__cuda_sm70_shflsync_bfly_p)
$__internal_26_$__cuda_sm70_shflsync_bfly_p:
[----:B------:R-:W-:Y:S02]  /*10120*/  MOV R16, 0x1f ;  /* 0x0000001f00107802 */ /* 0x000fe40000000f00 */
[----:B------:R-:W-:-:S04]  /*10130*/  MOV R24, 0xffffffff ;  /* 0xffffffff00187802 */ /* 0x000fc80000000f00 */
[----:B------:R-:W-:Y:S04]  /*10140*/  WARPSYNC R24 ;  /* 0x0000001800007348 */ /* 0x000fe80003800000 */
[----:B------:R1:W2:Y:S02]  /*10150*/  SHFL.BFLY PT, R16, R4, R3, R16 ;  /* 0x0c00000304107389 */ /* 0x0002a400000e0010 */
[----:B-1----:R-:W-:-:S04]  /*10160*/  MOV R3, 0x0 ;  /* 0x0000000000037802 */ /* 0x002fc80000000f00 */
[----:B--2---:R-:W-:Y:S05]  /*10170*/  RET.REL.NODEC R2 `(_ZN7cutlass13device_kernelIN5flash19enable_sm80_to_sm89INS1_16FlashAttnFwdSm80INS1_25CollectiveMainloopFwdSm80ILi8ELi2ELb0EN4cute5tupleIJNS5_1CILi128EEENS7_ILi64EEENS7_ILi192EEEEEELi192ENS_6half_tEfNS_4arch4Sm80ELb0ELb0ELb1ELb1ELb1ELb0ELb1ELb1EEENS1_21CollectiveEpilogueFwdINS6_IJS8_SA_S9_EEENS6_IJNS7_ILi1EEESI_SI_EEESC_SE_Li256ELb1ELb1ELb1ELb0EEENS1_36VarlenDynamicPersistentTileSchedulerILi128ELi64ELi256ELi256ELb1ELb1ELb0ELb0ELb1ELb1EEEEEEEEEvNT_6ParamsE) ;  /* 0xfffefe8002007950 */ /* 0x004fea0003c3ffff */
        .weak           $__internal_27_$__cuda_sm70_shflsync_idx_p
        .type           $__internal_27_$__cuda_sm70_shflsync_idx_p,@function
        .size           $__internal_27_$__cuda_sm70_shflsync_idx_p,($__internal_28_$__cuda_sm70_shflsync_up_p - $__internal_27_$__cuda_sm70_shflsync_idx_p)
$__internal_27_$__cuda_sm70_shflsync_idx_p:
[----:B------:R-:W-:-:S04]  /*10180*/  MOV R178, 0xffffffff ;  /* 0xffffffff00b27802 */ /* 0x000fc80000000f00 */
[----:B------:R-:W-:Y:S04]  /*10190*/  WARPSYNC R178 ;  /* 0x000000b200007348 */ /* 0x000fe80003800000 */
[----:B------:R1:W2:Y:S02]  /*101a0*/  SHFL.IDX PT, R30, R31, R30, R3 ;  /* 0x0000001e1f1e7389 */ /* 0x0002a400000e0003 */
[----:B-1----:R-:W-:-:S04]  /*101b0*/  MOV R3, 0x0 ;  /* 0x0000000000037802 */ /* 0x002fc80000000f00 */
[----:B--2---:R-:W-:Y:S05]  /*101c0*/  RET.REL.NODEC R2 `(_ZN7cutlass13device_kernelIN5flash19enable_sm80_to_sm89INS1_16FlashAttnFwdSm80INS1_25CollectiveMainloopFwdSm80ILi8ELi2ELb0EN4cute5tupleIJNS5_1CILi128EEENS7_ILi64EEENS7_ILi192EEEEEELi192ENS_6half_tEfNS_4arch4Sm80ELb0ELb0ELb1ELb1ELb1ELb0ELb1ELb1EEENS1_21CollectiveEpilogueFwdINS6_IJS8_SA_S9_EEENS6_IJNS7_ILi1EEESI_SI_EEESC_SE_Li256ELb1ELb1ELb1ELb0EEENS1_36VarlenDynamicPersistentTileSchedulerILi128ELi64ELi256ELi256ELb1ELb1ELb0ELb0ELb1ELb1EEEEEEEEEvNT_6ParamsE) ;  /* 0xfffefe3002007950 */ /* 0x004fea0003c3ffff */
        .weak           $__internal_28_$__cuda_sm70_shflsync_up_p
        .type           $__internal_28_$__cuda_sm70_shflsync_up_p,@function
        .size           $__internal_28_$__cuda_sm70_shflsync_up_p,($__internal_29_$__cuda_sm70_votesync_ballot - $__internal_28_$__cuda_sm70_shflsync_up_p)
$__internal_28_$__cuda_sm70_shflsync_up_p:
[----:B------:R-:W-:Y:S02]  /*101d0*/  IMAD.MOV.U32 R4, RZ, RZ, RZ ;  /* 0x000000ffff047224 */ /* 0x000fe400078e00ff */
[----:B------:R-:W-:-:S04]  /*101e0*/  IMAD.MOV.U32 R11, RZ, RZ, -0x1 ;  /* 0xffffffffff0b7424 */ /* 0x000fc800078e00ff */
[----:B------:R-:W-:Y:S04]  /*101f0*/  WARPSYNC R11 ;  /* 0x0000000b00007348 */ /* 0x000fe80003800000 */
[----:B------:R1:W2:Y:S02]  /*10200*/  SHFL.UP PT, R4, R0, R2, R4 ;  /* 0x0400000200047389 */ /* 0x0002a400000e0004 */
[----:B-1----:R-:W-:Y:S02]  /*10210*/  MOV R2, R3 ;  /* 0x0000000300027202 */ /* 0x002fe40000000f00 */
[----:B------:R-:W-:-:S04]  /*10220*/  MOV R3, 0x0 ;  /* 0x0000000000037802 */ /* 0x000fc80000000f00 */
[----:B--2---:R-:W-:Y:S05]  /*10230*/  RET.REL.NODEC R2 `(_ZN7cutlass13device_kernelIN5flash19enable_sm80_to_sm89INS1_16FlashAttnFwdSm80INS1_25CollectiveMainloopFwdSm80ILi8ELi2ELb0EN4cute5tupleIJNS5_1CILi128EEENS7_ILi64EEENS7_ILi192EEEEEELi192ENS_6half_tEfNS_4arch4Sm80ELb0ELb0ELb1ELb1ELb1ELb0ELb1ELb1EEENS1_21CollectiveEpilogueFwdINS6_IJS8_SA_S9_EEENS6_IJNS7_ILi1EEESI_SI_EEESC_SE_Li256ELb1ELb1ELb1ELb0EEENS1_36VarlenDynamicPersistentTileSchedulerILi128ELi64ELi256ELi256ELb1ELb1ELb0ELb0ELb1ELb1EEEEEEEEEvNT_6ParamsE) ;  /* 0xfffefdc002007950 */ /* 0x004fea0003c3ffff */
        .weak           $__internal_29_$__cuda_sm70_votesync_ballot
        .type           $__internal_29_$__cuda_sm70_votesync_ballot,@function
        .size           $__internal_29_$__cuda_sm70_votesync_ballot,(.L_x_6206 - $__internal_29_$__cuda_sm70_votesync_ballot)
$__internal_29_$__cuda_sm70_votesync_ballot:
[----:B------:R-:W-:Y:S01]  /*10240*/  ISETP.NE.U32.AND P0, PT, R0, 0x1, PT ;  /* 0x000000010000780c */ /* 0x000fe20003f05070 */
[----:B------:R-:W-:-:S04]  /*10250*/  IMAD.MOV.U32 R3, RZ, RZ, -0x1 ;  /* 0xffffffffff037424 */ /* 0x000fc800078e00ff */
[----:B------:R-:W-:Y:S08]  /*10260*/  WARPSYNC R3 ;  /* 0x0000000300007348 */ /* 0x000ff00003800000 */
[----:B------:R-:W-:-:S04]  /*10270*/  VOTE.ANY R0, PT, !P0 ;  /* 0x0000000000007806 */ /* 0x000fc800040e0100 */
[----:B------:R-:W-:Y:S01]  /*10280*/  LOP3.LUT R0, R0, R3, RZ, 0xc0, !PT ;  /* 0x0000000300007212 */ /* 0x000fe200078ec0ff */
[----:B------:R-:W-:-:S04]  /*10290*/  IMAD.MOV.U32 R3, RZ, RZ, 0x0 ;  /* 0x00000000ff037424 */ /* 0x000fc800078e00ff */
[----:B------:R-:W-:Y:S05]  /*102a0*/  RET.REL.NODEC R2 `(_ZN7cutlass13device_kernelIN5flash19enable_sm80_to_sm89INS1_16FlashAttnFwdSm80INS1_25CollectiveMainloopFwdSm80ILi8ELi2ELb0EN4cute5tupleIJNS5_1CILi128EEENS7_ILi64EEENS7_ILi192EEEEEELi192ENS_6half_tEfNS_4arch4Sm80ELb0ELb0ELb1ELb1ELb1ELb0ELb1ELb1EEENS1_21CollectiveEpilogueFwdINS6_IJS8_SA_S9_EEENS6_IJNS7_ILi1EEESI_SI_EEESC_SE_Li256ELb1ELb1ELb1ELb0EEENS1_36VarlenDynamicPersistentTileSchedulerILi128ELi64ELi256ELi256ELb1ELb1ELb0ELb0ELb1ELb1EEEEEEEEEvNT_6ParamsE) ;  /* 0xfffefd5002007950 */ /* 0x000fea0003c3ffff */
.L_x_1689:
        /* <DEDUP_REMOVED lines=13> */
.L_x_6206:


//--------------------- .text._ZN7cutlass13device_kernelIN5flash19enable_sm80_to_sm89INS1_16FlashAttnFwdSm80INS1_25CollectiveMainloopFwdSm80ILi8ELi2ELb0EN4cute5tupleIJNS5_1CILi128EEENS7_ILi64EEENS7_ILi192EEEEEELi192ENS_6half_tEfNS_4arch4Sm80ELb0ELb0ELb1ELb1ELb1ELb1ELb1ELb1EEENS1_21CollectiveEpilogueFwdINS6_IJS8_SA_S9_EEENS6_IJNS7_ILi1EEESI_SI_EEESC_SE_Li256ELb1ELb1ELb1ELb0EEENS1_36VarlenDynamicPersistentTileSchedulerILi128ELi64ELi256ELi256ELb1ELb1ELb0ELb0ELb1ELb1EEEEEEEEEvNT_6ParamsE --------------------------
	.section	.text._ZN7cutlass13device_kernelIN5flash19enable_sm80_to_sm89INS1_16FlashAttnFwdSm80INS1_25CollectiveMainloopFwdSm80ILi8ELi2ELb0EN4cute5tupleIJNS5_1CILi128EEENS7_ILi64EEENS7_ILi192EEEEEELi192ENS_6half_tEfNS_4arch4Sm80ELb0ELb0ELb1ELb1ELb1ELb1ELb1ELb1EEENS1_21CollectiveEpilogueFwdINS6_IJS8_SA_S9_EEENS6_IJNS7_ILi1EEESI_SI_EEESC_SE_Li256ELb1ELb1ELb1ELb0EEENS1_36VarlenDynamicPersistentTileSchedulerILi128ELi64ELi256ELi256ELb1ELb1ELb0ELb0ELb1ELb1EEEEEEEEEvNT_6ParamsE,"ax",@progbits
	.sectioninfo	@"SHI_REGISTERS=255"
	.align	128
.text._ZN7cutlass13device_kernelIN5flash19enable_sm80_to_sm89INS1_16FlashAttnFwdSm80INS1_25CollectiveMainloopFwdSm80ILi8ELi2ELb0EN4cute5tupleIJNS5_1CILi128EEENS7_ILi64EEENS7_ILi192EEEEEELi192ENS_6half_tEfNS_4arch4Sm80ELb0ELb0ELb1ELb1ELb1ELb1ELb1ELb1EEENS1_21CollectiveEpilogueFwdINS6_IJS8_SA_S9_EEENS6_IJNS7_ILi1EEESI_SI_EEESC_SE_Li256ELb1ELb1ELb1ELb0EEENS1_36VarlenDynamicPersistentTileSchedulerILi128ELi64ELi256ELi256ELb1ELb1ELb0ELb0ELb1ELb1EEEEEEEEEvNT_6ParamsE:
        .type           _ZN7cutlass13device_kernelIN5flash19enable_sm80_to_sm89INS1_16FlashAttnFwdSm80INS1_25CollectiveMainloopFwdSm80ILi8ELi2ELb0EN4cute5tupleIJNS5_1CILi128EEENS7_ILi64EEENS7_ILi192EEEEEELi192ENS_6half_tEfNS_4arch4Sm80ELb0ELb0ELb1ELb1ELb1ELb1ELb1ELb1EEENS1_21CollectiveEpilogueFwdINS6_IJS8_SA_S9_EEENS6_IJNS7_ILi1EEESI_SI_EEESC_SE_Li256ELb1ELb1ELb1ELb0EEENS1_36VarlenDynamicPersistentTileSchedulerILi128ELi64ELi256ELi256ELb1ELb1ELb0ELb0ELb1ELb1EEEEEEEEEvNT_6ParamsE,@function
        .size           _ZN7cutlass13device_kernelIN5flash19enable_sm80_to_sm89INS1_16FlashAttnFwdSm80INS1_25CollectiveMainloopFwdSm80ILi8ELi2ELb0EN4cute5tupleIJNS5_1CILi128EEENS7_ILi64EEENS7_ILi192EEEEEELi192ENS_6half_tEfNS_4arch4Sm80ELb0ELb0ELb1ELb1ELb1ELb1ELb1ELb1EEENS1_21CollectiveEpilogueFwdINS6_IJS8_SA_S9_EEENS6_IJNS7_ILi1EEESI_SI_EEESC_SE_Li256ELb1ELb1ELb1ELb0EEENS1_36VarlenDynamicPersistentTileSchedulerILi128ELi64ELi256ELi256ELb1ELb1ELb0ELb0ELb1ELb1EEEEEEEEEvNT_6ParamsE,(.L_x_6211 - _ZN7cutlass13device_kernelIN5flash19enable_sm80_to_sm89INS1_16FlashAttnFwdSm80INS1_25CollectiveMainloopFwdSm80ILi8ELi2ELb0EN4cute5tupleIJNS5_1CILi128EEENS7_ILi64EEENS7_ILi192EEEEEELi192ENS_6half_tEfNS_4arch4Sm80ELb0ELb0ELb1ELb1ELb1ELb1ELb1ELb1EEENS1_21CollectiveEpilogueFwdINS6_IJS8_SA_S9_EEENS6_IJNS7_ILi1EEESI_SI_EEESC_SE_Li256ELb1ELb1ELb1ELb0EEENS1_36VarlenDynamicPersistentTileSchedulerILi128ELi64ELi256ELi256ELb1ELb1ELb0ELb0ELb1ELb1EEEEEEEEEvNT_6ParamsE)
        .other          _ZN7cutlass13device_kernelIN5flash19enable_sm80_to_sm89INS1_16FlashAttnFwdSm80INS1_25CollectiveMainloopFwdSm80ILi8ELi2ELb0EN4cute5tupleIJNS5_1CILi128EEENS7_ILi64EEENS7_ILi192EEEEEELi192ENS_6half_tEfNS_4arch4Sm80ELb0ELb0ELb1ELb1ELb1ELb1ELb1ELb1EEENS1_21CollectiveEpilogueFwdINS6_IJS8_SA_S9_EEENS6_IJNS7_ILi1EEESI_SI_EEESC_SE_Li256ELb1ELb1ELb1ELb0EEENS1_36VarlenDynamicPersistentTileSchedulerILi128ELi64ELi256ELi256ELb1ELb1ELb0ELb0ELb1ELb1EEEEEEEEEvNT_6ParamsE,@"STO_CUDA_ENTRY STV_DEFAULT"
_ZN7cutlass13device_kernelIN5flash19enable_sm80_to_sm89INS1_16FlashAttnFwdSm80INS1_25CollectiveMainloopFwdSm80ILi8ELi2ELb0EN4cute5tupleIJNS5_1CILi128EEENS7_ILi64EEENS7_ILi192EEEEEELi192ENS_6half_tEfNS_4arch4Sm80ELb0ELb0ELb1ELb1ELb1ELb1ELb1ELb1EEENS1_21CollectiveEpilogueFwdINS6_IJS8_SA_S9_EEENS6_IJNS7_ILi1EEESI_SI_EEESC_SE_Li256ELb1ELb1ELb1ELb0EEENS1_36VarlenDynamicPersistentTileSchedulerILi128ELi64ELi256ELi256ELb1ELb1ELb0ELb0ELb1ELb1EEEEEEEEEvNT_6ParamsE:
        /* <DEDUP_REMOVED lines=52> */
.L_x_1695:
        /* <DEDUP_REMOVED lines=17> */
.L_x_1875:
        /* <DEDUP_REMOVED lines=16> */
.L_x_1876:
[----:B---3--:R-:W-:-:S05]  /*0550*/  IMAD R0, R0, c[0x0][0x538], RZ ;  /* 0x00014e0000007a24 */ /* 0x008fca00078e02ff */
[----:B------:R-:W-:-:S04]  /*0560*/  IADD3 R6, R0, R6, RZ ;  /* 0x0000000600067210 */ /* 0x000fc80007ffe0ff */
[----:B------:R-:W-:-:S13]  /*0570*/  ISETP.GT.AND P0, PT, R6, UR4, PT ;  /* 0x0000000406007c0c */ /* 0x000fda000bf04270 */
[----:B-12---:R-:W-:Y:S05]  /*0580*/  @!P0 BRA `(.L_x_1695) ;  /* 0xfffffdb000008947 */ /* 0x006fea000383ffff */
.L_x_1691:
[----:B------:R-:W-:-:S05]  /*0590*/  IADD3 R6, -R0, R6, RZ ;  /* 0x0000000600067210 */ /* 0x000fca0007ffe1ff */
[----:B------:R-:W-:-:S05]  /*05a0*/  IMAD R0, R4, c[0x0][0x538], R6 ;  /* 0x00014e0004007a24 */ /* 0x000fca00078e0206 */
[----:B------:R-:W-:Y:S01]  /*05b0*/  ISETP.GT.AND P0, PT, R0, UR4, PT ;  /* 0x0000000400007c0c */ /* 0x000fe2000bf04270 */
[----:B------:R-:W-:-:S12]  /*05c0*/  BRA.DIV ~URZ, `(.L_x_1696) ;  /* 0x000195b27f007947 */ /* 0x000fd8000b800000 */
[----:B------:R-:W-:-:S04]  /*05d0*/  VOTE.ANY R0, PT, !P0 ;  /* 0x0000000000007806 */ /* 0x000fc800040e0100 */
.L_x_1877:
[----:B------:R1:W3:Y:S01]  /*05e0*/  POPC R12, R0 ;  /* 0x00000000000c7309 */ /* 0x0002e20000000000 */
[----:B------:R-:W-:Y:S05]  /*05f0*/  BRA.DIV ~URZ, `(.L_x_1697) ;  /* 0x000195c27f007947 */ /* 0x000fea000b800000 */
[----:B---3--:R3:W4:Y:S01]  /*0600*/  SHFL.IDX PT, R11, R8, R12, 0x1f ;  /* 0x00001f0c080b7589 */ /* 0x00872200000e0000 */
[----:B------:R-:W-:-:S03]  /*0610*/  MOV R5, RZ ;  /* 0x000000ff00057202 */ /* 0x000fc60000000f00 */
[----:B------:R3:W1:Y:S04]  /*0620*/  SHFL.IDX PT, R10, R7, R12, 0x1f ;  /* 0x00001f0c070a7589 */ /* 0x00066800000e0000 */
.L_x_1878:
[----:B------:R-:W-:Y:S01]  /*0630*/  ISETP.NE.AND P0, PT, R0, RZ, PT ;  /* 0x000000ff0000720c */ /* 0x000fe20003f05270 */
[----:B------:R-:W-:-:S12]  /*0640*/  BSSY B0, `(.L_x_1698) ;  /* 0x0000005000007945 */ /* 0x000fd80003800000 */
[----:B------:R-:W-:Y:S05]  /*0650*/  @!P0 BRA `(.L_x_1699) ;  /* 0x0000003000008947 */ /* 0x000fea0003800000 */
[----:B------:R-:W-:Y:S01]  /*0660*/  IADD3 R32, R12, -0x1, RZ ;  /* 0xffffffff0c207810 */ /* 0x000fe20007ffe0ff */
[----:B------:R-:W-:Y:S05]  /*0670*/  BRA.DIV ~URZ, `(.L_x_1700) ;  /* 0x000196227f007947 */ /* 0x000fea000b800000 */
[----:B------:R3:W4:Y:S02]  /*0680*/  SHFL.IDX PT, R5, R4, R32, 0x1f ;  /* 0x00001f2004057589 */ /* 0x00072400000e0000 */
.L_x_1699:
[----:B------:R-:W-:Y:S05]  /*0690*/  BSYNC B0 ;  /* 0x0000000000007941 */ /* 0x000fea0003800000 */
.L_x_1698:
[-C--:B---34-:R-:W-:Y:S01]  /*06a0*/  IABS R4, R11.reuse ;  /* 0x0000000b00047213 */ /* 0x098fe20000000000 */
[----:B--2---:R-:W-:Y:S01]  /*06b0*/  IMAD R232, R5, c[0x0][0x538], R6 ;  /* 0x00014e0005e87a24 */ /* 0x004fe200078e0206 */
[----:B-1----:R-:W-:Y:S01]  /*06c0*/  IABS R0, R10 ;  /* 0x0000000a00007213 */ /* 0x002fe20000000000 */
        /* <DEDUP_REMOVED lines=62> */
.L_x_1692:
[----:B--2---:R-:W-:Y:S01]  /*0ab0*/  IMAD.MOV.U32 R233, RZ, RZ, RZ ;  /* 0x000000ffffe97224 */ /* 0x004fe200078e00ff */
[----:B------:R-:W-:Y:S01]  /*0ac0*/  MOV R234, RZ ;  /* 0x000000ff00ea7202 */ /* 0x000fe20000000f00 */
[----:B------:R-:W-:Y:S01]  /*0ad0*/  IMAD.U32 R232, RZ, RZ, UR4 ;  /* 0x00000004ffe87e24 */ /* 0x000fe2000f8e00ff */
[----:B------:R-:W-:Y:S02]  /*0ae0*/  MOV R235, c[0x0][0x53c] ;  /* 0x00014f0000eb7a02 */ /* 0x000fe40000000f00 */
.L_x_1701:
[----:B------:R-:W-:Y:S01]  /*0af0*/  ISETP.NE.AND P0, PT, R14, RZ, PT ;  /* 0x000000ff0e00720c */ /* 0x000fe20003f05270 */
[----:B------:R-:W-:-:S12]  /*0b00*/  WARPSYNC 0xffffffff ;  /* 0xffffffff00007948 */ /* 0x000fd80003800000 */
[----:B------:R1:W-:Y:S04]  /*0b10*/  @!P0 STS.128 [0x24100], R232 ;  /* 0x024100e8ff008388 */ /* 0x0003e80000000c00 */
[----:B------:R-:W-:Y:S06]  /*0b20*/  BAR.ARV 0x5, 0x100 ;  /* 0x0144000000007b1d */ /* 0x000fec0000002000 */
.L_x_1690:
[----:B-12---:R-:W-:-:S13]  /*0b30*/  ISETP.GE.AND P0, PT, R235, c[0x0][0x53c], PT ;  /* 0x00014f00eb007a0c */ /* 0x006fda0003f06270 */
[----:B------:R-:W-:Y:S05]  /*0b40*/  @P0 EXIT ;  /* 0x000000000000094d */ /* 0x000fea0003800000 */
[----:B------:R-:W-:Y:S01]  /*0b50*/  SHF.R.S32.HI R12, RZ, 0x1f, R187 ;  /* 0x0000001fff0c7819 */ /* 0x000fe200000114bb */
[----:B------:R-:W-:Y:S01]  /*0b60*/  IMAD.MOV.U32 R18, RZ, RZ, 0x40 ;  /* 0x00000040ff127424 */ /* 0x000fe200078e00ff */
[----:B------:R-:W-:Y:S02]  /*0b70*/  ULDC UR4, c[0x0][0x2ac] ;  /* 0x0000ab0000047ab9 */ /* 0x000fe40000000800 */
[CC--:B------:R-:W-:Y:S01]  /*0b80*/  LEA.HI R9, R12.reuse, R187.reuse, RZ, 0x3 ;  /* 0x000000bb0c097211 */ /* 0x0c0fe200078f18ff */
[----:B------:R-:W-:Y:S01]  /*0b90*/  ULDC UR6, c[0x0][0x1d0] ;  /* 0x0000740000067ab9 */ /* 0x000fe20000000800 */
[----:B------:R-:W-:Y:S01]  /*0ba0*/  LEA.HI R3, R12, R187, RZ, 0x4 ;  /* 0x000000bb0c037211 */ /* 0x000fe200078f20ff */
[----:B------:R-:W-:Y:S01]  /*0bb0*/  UIMAD UR6, UR4, UR6, URZ ;  /* 0x00000006040672a4 */ /* 0x000fe2000f8e023f */
[----:B------:R-:W-:Y:S02]  /*0bc0*/  LOP3.LUT R0, R9, 0xfffffff8, RZ, 0xc0, !PT ;  /* 0xfffffff809007812 */ /* 0x000fe400078ec0ff */
[----:B------:R-:W-:-:S02]  /*0bd0*/  LOP3.LUT R2, R3, 0xfffffff0, RZ, 0xc0, !PT ;  /* 0xfffffff003027812 */ /* 0x000fc400078ec0ff */
[----:B------:R-:W-:Y:S01]  /*0be0*/  SHF.R.S32.HI R237, RZ, 0x3, R9 ;  /* 0x00000003ffed7819 */ /* 0x000fe20000011409 */
[C---:B------:R-:W-:Y:S01]  /*0bf0*/  IMAD.IADD R182, R187.reuse, 0x1, -R0 ;  /* 0x00000001bbb67824 */ /* 0x040fe200078e0a00 */
[----:B------:R-:W-:Y:S01]  /*0c00*/  SHF.R.S32.HI R4, RZ, 0x4, R3 ;  /* 0x00000004ff047819 */ /* 0x000fe20000011403 */
[----:B------:R-:W-:Y:S02]  /*0c10*/  IMAD.IADD R0, R187, 0x1, -R2 ;  /* 0x00000001bb007824 */ /* 0x000fe400078e0a02 */
[----:B------:R-:W-:Y:S01]  /*0c20*/  IMAD.SHL.U32 R5, R237, 0x40, RZ ;  /* 0x00000040ed057824 */ /* 0x000fe200078e00ff */
[----:B------:R-:W-:Y:S01]  /*0c30*/  LEA.HI R3, R3, R4, RZ, 0x1 ;  /* 0x0000000403037211 */ /* 0x000fe200078f08ff */
[C---:B------:R-:W-:Y:S01]  /*0c40*/  IMAD.SHL.U32 R202, R182.reuse, 0x8, RZ ;  /* 0x00000008b6ca7824 */ /* 0x040fe200078e00ff */
[----:B------:R-:W-:Y:S01]  /*0c50*/  SHF.R.S32.HI R8, RZ, 0x1f, R0 ;  /* 0x0000001fff087819 */ /* 0x000fe20000011400 */
[C---:B------:R-:W-:Y:S01]  /*0c60*/  IMAD.SHL.U32 R7, R182.reuse, 0x40, RZ ;  /* 0x00000040b6077824 */ /* 0x040fe200078e00ff */
[----:B------:R-:W-:Y:S01]  /*0c70*/  LOP3.LUT R6, R3, 0xfffffffe, RZ, 0xc0, !PT ;  /* 0xfffffffe03067812 */ /* 0x000fe200078ec0ff */
[----:B------:R-:W-:Y:S01]  /*0c80*/  IMAD R216, R182, 0x20, R237 ;  /* 0x00000020b6d87824 */ /* 0x000fe200078e02ed */
[----:B------:R-:W-:-:S02]  /*0c90*/  LOP3.LUT R2, R5, 0x1c0, RZ, 0xc0, !PT ;  /* 0x000001c005027812 */ /* 0x000fc400078ec0ff */
[----:B------:R-:W-:Y:S01]  /*0ca0*/  LEA.HI R13, R8, R0, RZ, 0x3 ;  /* 0x00000000080d7211 */ /* 0x000fe200078f18ff */
[----:B------:R-:W-:Y:S01]  /*0cb0*/  IMAD.IADD R8, R4, 0x1, -R6 ;  /* 0x0000000104087824 */ /* 0x000fe200078e0a06 */
[----:B------:R-:W-:Y:S02]  /*0cc0*/  SHF.R.U32.HI R5, RZ, 0x3, R2 ;  /* 0x00000003ff057819 */ /* 0x000fe40000011602 */
[----:B------:R-:W-:Y:S02]  /*0cd0*/  LOP3.LUT R3, R2, 0x38, R202, 0xf8, !PT ;  /* 0x0000003802037812 */ /* 0x000fe400078ef8ca */
[----:B------:R-:W-:Y:S02]  /*0ce0*/  LOP3.LUT R2, R7, 0x1c0, RZ, 0xc0, !PT ;  /* 0x000001c007027812 */ /* 0x000fe400078ec0ff */
[----:B------:R-:W-:Y:S02]  /*0cf0*/  LOP3.LUT R4, R13, 0xfffffff8, RZ, 0xc0, !PT ;  /* 0xfffffff80d047812 */ /* 0x000fe400078ec0ff */
[----:B------:R-:W-:-:S02]  /*0d00*/  LOP3.LUT R10, R3, R5, RZ, 0x3c, !PT ;  /* 0x00000005030a7212 */ /* 0x000fc400078e3cff */
[CC--:B------:R-:W-:Y:S02]  /*0d10*/  LEA.HI R6, R12.reuse, R187.reuse, RZ, 0x2 ;  /* 0x000000bb0c067211 */ /* 0x0c0fe400078f10ff */
[----:B------:R-:W-:Y:S02]  /*0d20*/  LEA.HI R5, R12, R187, RZ, 0x5 ;  /* 0x000000bb0c057211 */ /* 0x000fe400078f28ff */
[----:B------:R-:W-:Y:S01]  /*0d30*/  LOP3.LUT R3, R2, 0x8, R9, 0xf8, !PT ;  /* 0x0000000802037812 */ /* 0x000fe200078ef809 */
[----:B------:R-:W-:Y:S01]  /*0d40*/  IMAD.IADD R9, R0, 0x1, -R4 ;  /* 0x0000000100097824 */ /* 0x000fe200078e0a04 */
[----:B------:R-:W-:Y:S02]  /*0d50*/  LOP3.LUT R4, R6, 0xfffffffc, RZ, 0xc0, !PT ;  /* 0xfffffffc06047812 */ /* 0x000fe400078ec0ff */
[----:B------:R-:W-:Y:S02]  /*0d60*/  LOP3.LUT R0, R5, 0xffffffe0, RZ, 0xc0, !PT ;  /* 0xffffffe005007812 */ /* 0x000fe400078ec0ff */
[----:B------:R-:W-:Y:S01]  /*0d70*/  SHF.R.U32.HI R2, RZ, 0x3, R2 ;  /* 0x00000003ff027819 */ /* 0x000fe20000011602 */
[C---:B------:R-:W-:Y:S01]  /*0d80*/  IMAD.IADD R231, R187.reuse, 0x1, -R4 ;  /* 0x00000001bbe77824 */ /* 0x040fe200078e0a04 */
[----:B------:R-:W-:Y:S01]  /*0d90*/  SHF.R.S32.HI R206, RZ, 0x2, R6 ;  /* 0x00000002ffce7819 */ /* 0x000fe20000011406 */
[----:B------:R-:W-:Y:S01]  /*0da0*/  IMAD.IADD R22, R187, 0x1, -R0 ;  /* 0x00000001bb167824 */ /* 0x000fe200078e0a00 */
[----:B------:R-:W-:Y:S01]  /*0db0*/  LOP3.LUT R11, R3, R2, RZ, 0x3c, !PT ;  /* 0x00000002030b7212 */ /* 0x000fe200078e3cff */
[C---:B------:R-:W-:Y:S01]  /*0dc0*/  IMAD.SHL.U32 R108, R231.reuse, 0x4, RZ ;  /* 0x00000004e76c7824 */ /* 0x040fe200078e00ff */
[--C-:B------:R-:W-:Y:S01]  /*0dd0*/  SHF.R.S32.HI R2, RZ, 0x5, R5.reuse ;  /* 0x00000005ff027819 */ /* 0x100fe20000011405 */
[----:B------:R-:W-:Y:S01]  /*0de0*/  IMAD.SHL.U32 R104, R231, 0x8, RZ ;  /* 0x00000008e7687824 */ /* 0x000fe200078e00ff */
[----:B------:R-:W-:-:S02]  /*0df0*/  SHF.R.S32.HI R3, RZ, 0x1f, R5 ;  /* 0x0000001fff037819 */ /* 0x000fc40000011405 */
[----:B------:R-:W-:Y:S01]  /*0e00*/  SHF.R.S32.HI R4, RZ, 0x1f, R22 ;  /* 0x0000001fff047819 */ /* 0x000fe20000011416 */
[----:B------:R-:W-:Y:S01]  /*0e10*/  IMAD.SHL.U32 R148, R2, 0x200, RZ ;  /* 0x0000020002947824 */ /* 0x000fe200078e00ff */
[----:B------:R-:W-:Y:S02]  /*0e20*/  LEA.HI R3, R3, R2, RZ, 0x3 ;  /* 0x0000000203037211 */ /* 0x000fe400078f18ff */
[----:B------:R-:W-:Y:S02]  /*0e30*/  LEA.HI R0, R12, R187, RZ, 0x6 ;  /* 0x000000bb0c007211 */ /* 0x000fe400078f30ff */
[----:B------:R-:W-:Y:S02]  /*0e40*/  IADD3 R111, R108, 0x20, RZ ;  /* 0x000000206c6f7810 */ /* 0x000fe40007ffe0ff */
[----:B------:R-:W-:Y:S01]  /*0e50*/  LOP3.LUT R3, R3, 0xffffff8, RZ, 0xc0, !PT ;  /* 0x0ffffff803037812 */ /* 0x000fe200078ec0ff */
[----:B------:R-:W-:Y:S01]  /*0e60*/  IMAD.SHL.U32 R7, R0, 0x8, RZ ;  /* 0x0000000800077824 */ /* 0x000fe200078e00ff */
[----:B------:R-:W-:Y:S01]  /*0e70*/  LEA.HI R12, R4, R22, RZ, 0x2 ;  /* 0x00000016040c7211 */ /* 0x000fe200078f10ff */
[----:B------:R-:W-:Y:S01]  /*0e80*/  IMAD.IADD R0, R108, 0x1, R111 ;  /* 0x000000016c007824 */ /* 0x000fe200078e026f */
[----:B------:R-:W-:Y:S01]  /*0e90*/  SHF.R.S32.HI R6, RZ, 0x1f, R6 ;  /* 0x0000001fff067819 */ /* 0x000fe20000011406 */
[C---:B------:R-:W-:Y:S01]  /*0ea0*/  IMAD.IADD R5, R2.reuse, 0x1, -R3 ;  /* 0x0000000102057824 */ /* 0x040fe200078e0a03 */
[----:B------:R-:W-:Y:S01]  /*0eb0*/  SHF.R.S32.HI R4, RZ, 0x2, R12 ;  /* 0x00000002ff047819 */ /* 0x000fe2000001140c */
[----:B------:R-:W-:Y:S01]  /*0ec0*/  IMAD.SHL.U32 R2, R2, 0x400, RZ ;  /* 0x0000040002027824 */ /* 0x000fe200078e00ff */
[----:B------:R-:W-:-:S02]  /*0ed0*/  SHF.R.S32.HI R3, RZ, 0x1f, R0 ;  /* 0x0000001fff037819 */ /* 0x000fc40000011400 */
[----:B------:R-:W-:Y:S01]  /*0ee0*/  IADD3 R14, R206, 0x40, RZ ;  /* 0x00000040ce0e7810 */ /* 0x000fe20007ffe0ff */
[----:B------:R-:W-:Y:S01]  /*0ef0*/  IMAD R21, R5, 0x10, R4 ;  /* 0x0000001005157824 */ /* 0x000fe200078e0204 */
[----:B------:R-:W-:Y:S01]  /*0f00*/  LEA.HI R4, R6, R206, RZ, 0x3 ;  /* 0x000000ce06047211 */ /* 0x000fe200078f18ff */
[----:B------:R-:W-:Y:S01]  /*0f10*/  IMAD.SHL.U32 R6, R9, 0x40, RZ ;  /* 0x0000004009067824 */ /* 0x000fe200078e00ff */
[----:B------:R-:W-:Y:S01]  /*0f20*/  LOP3.LUT R107, R10, 0x7ffffe00, R7, 0xf8, !PT ;  /* 0x7ffffe000a6b7812 */ /* 0x000fe200078ef807 */
[----:B------:R-:W-:Y:S01]  /*0f30*/  IMAD.SHL.U32 R10, R8, 0x8, RZ ;  /* 0x00000008080a7824 */ /* 0x000fe200078e00ff */
[CC--:B------:R-:W-:Y:S01]  /*0f40*/  LEA.HI R210, R3.reuse, R0.reuse, RZ, 0x3 ;  /* 0x0000000003d27211 */ /* 0x0c0fe200078f18ff */
[----:B------:R-:W-:Y:S01]  /*0f50*/  STL [R1+0x48], R21 ;  /* 0x0000481501007387 */ /* 0x000fe20000100800 */
[----:B------:R-:W-:Y:S01]  /*0f60*/  LEA.HI R7, R3, R0, RZ, 0x6 ;  /* 0x0000000003077211 */ /* 0x000fe200078f30ff */
[----:B------:R-:W-:Y:S01]  /*0f70*/  IMAD.SHL.U32 R3, R14, 0x40, RZ ;  /* 0x000000400e037824 */ /* 0x000fe200078e00ff */
[----:B------:R-:W-:Y:S01]  /*0f80*/  LOP3.LUT R0, R4, 0xfffffff8, RZ, 0xc0, !PT ;  /* 0xfffffff804007812 */ /* 0x000fe200078ec0ff */
[----:B------:R-:W-:Y:S01]  /*0f90*/  IMAD.SHL.U32 R107, R107, 0x2, RZ ;  /* 0x000000026b6b7824 */ /* 0x000fe200078e00ff */
[----:B------:R-:W-:-:S02]  /*0fa0*/  SHF.R.S32.HI R4, RZ, 0x1f, R14 ;  /* 0x0000001fff047819 */ /* 0x000fc4000001140e */
[----:B------:R-:W-:Y:S01]  /*0fb0*/  IADD3 R110, R108, 0x40, RZ ;  /* 0x000000406c6e7810 */ /* 0x000fe20007ffe0ff */
[----:B------:R-:W-:Y:S01]  /*0fc0*/  IMAD.IADD R236, R206, 0x1, -R0 ;  /* 0x00000001ceec7824 */ /* 0x000fe200078e0a00 */
[----:B------:R-:W-:Y:S01]  /*0fd0*/  LEA.HI R4, R4, R14, RZ, 0x3 ;  /* 0x0000000e04047211 */ /* 0x000fe200078f18ff */
[----:B------:R-:W-:Y:S01]  /*0fe0*/  IMAD R0, R8, 0x200, R11 ;  /* 0x0000020008007824 */ /* 0x000fe200078e020b */
[----:B------:R-:W-:Y:S01]  /*0ff0*/  LOP3.LUT R23, R3, 0x1c0, RZ, 0xc0, !PT ;  /* 0x000001c003177812 */ /* 0x000fe200078ec0ff */
[----:B------:R-:W-:Y:S01]  /*1000*/  IMAD.SHL.U32 R5, R236, 0x40, RZ ;  /* 0x00000040ec057824 */ /* 0x000fe200078e00ff */
[----:B------:R-:W-:Y:S01]  /*1010*/  R2P PR, R9, 0x6 ;  /* 0x0000000609007804 */ /* 0x000fe20000000000 */
[----:B------:R-:W-:Y:S01]  /*1020*/  IMAD.SHL.U32 R4, R4, 0x40, RZ ;  /* 0x0000004004047824 */ /* 0x000fe200078e00ff */
[----:B------:R-:W-:Y:S01]  /*1030*/  SHF.R.U32.HI R20, RZ, 0x3, R23 ;  /* 0x00000003ff147819 */ /* 0x000fe20000011617 */
[----:B------:R-:W-:Y:S01]  /*1040*/  IMAD.IADD R3, R108, 0x1, R110 ;  /* 0x000000016c037824 */ /* 0x000fe200078e026e */
[----:B------:R-:W-:-:S02]  /*1050*/  LOP3.LUT R208, R5, 0x1c0, RZ, 0xc0, !PT ;  /* 0x000001c005d07812 */ /* 0x000fc400078ec0ff */
[----:B------:R-:W-:Y:S02]  /*1060*/  LOP3.LUT R19, R4, 0xfffffe00, RZ, 0xc0, !PT ;  /* 0xfffffe0004137812 */ /* 0x000fe400078ec0ff */
[----:B------:R-:W-:Y:S01]  /*1070*/  LOP3.LUT R4, R6, 0x1c0, RZ, 0xc0, !PT ;  /* 0x000001c006047812 */ /* 0x000fe200078ec0ff */
[----:B------:R-:W-:Y:S01]  /*1080*/  IMAD.SHL.U32 R6, R7, 0x80, RZ ;  /* 0x0000008007067824 */ /* 0x000fe200078e00ff */
[----:B------:R-:W-:Y:S01]  /*1090*/  SHF.R.S32.HI R5, RZ, 0x1f, R3 ;  /* 0x0000001fff057819 */ /* 0x000fe20000011403 */
[----:B------:R-:W-:Y:S01]  /*10a0*/  STL [R1], R19 ;  /* 0x0000001301007387 */ /* 0x000fe20000100800 */
[----:B------:R-:W-:Y:S02]  /*10b0*/  SHF.R.U32.HI R147, RZ, 0x3, R208 ;  /* 0x00000003ff937819 */ /* 0x000fe400000116d0 */
[--C-:B------:R-:W-:Y:S02]  /*10c0*/  LOP3.LUT R8, R208, 0x38, R210.reuse, 0xf8, !PT ;  /* 0x00000038d0087812 */ /* 0x100fe400078ef8d2 */
[----:B------:R-:W-:-:S02]  /*10d0*/  LOP3.LUT R7, R23, 0x38, R210, 0xf8, !PT ;  /* 0x0000003817077812 */ /* 0x000fc400078ef8d2 */
[CC--:B------:R-:W-:Y:S02]  /*10e0*/  LEA.HI R11, R5.reuse, R3.reuse, RZ, 0x3 ;  /* 0x00000003050b7211 */ /* 0x0c0fe400078f18ff */
[----:B------:R-:W-:Y:S02]  /*10f0*/  LOP3.LUT R10, R4, 0x8, R10, 0xf8, !PT ;  /* 0x00000008040a7812 */ /* 0x000fe400078ef80a */
[----:B------:R-:W-:Y:S02]  /*1100*/  SHF.R.U32.HI R9, RZ, 0x3, R4 ;  /* 0x00000003ff097819 */ /* 0x000fe40000011604 */
[----:B------:R-:W-:Y:S02]  /*1110*/  LOP3.LUT R4, R6, 0xffffe000, RZ, 0xc0, !PT ;  /* 0xffffe00006047812 */ /* 0x000fe400078ec0ff */
[----:B------:R-:W-:Y:S02]  /*1120*/  LEA.HI R3, R5, R3, RZ, 0x6 ;  /* 0x0000000305037211 */ /* 0x000fe400078f30ff */
[----:B------:R-:W-:-:S02]  /*1130*/  LOP3.LUT R8, R8, R147, RZ, 0x3c, !PT ;  /* 0x0000009308087212 */ /* 0x000fc400078e3cff */
[----:B------:R-:W-:Y:S01]  /*1140*/  LOP3.LUT R6, R7, R20, RZ, 0x3c, !PT ;  /* 0x0000001407067212 */ /* 0x000fe200078e3cff */
[----:B------:R-:W-:Y:S01]  /*1150*/  IMAD.SHL.U32 R3, R3, 0x80, RZ ;  /* 0x0000008003037824 */ /* 0x000fe200078e00ff */
[-C--:B------:R-:W-:Y:S01]  /*1160*/  IADD3 R17, R8, R4.reuse, R148 ;  /* 0x0000000408117210 */ /* 0x080fe20007ffe094 */
[----:B------:R-:W-:Y:S01]  /*1170*/  IMAD.SHL.U32 R8, R13, 0x40, RZ ;  /* 0x000000400d087824 */ /* 0x000fe200078e00ff */
[----:B------:R-:W-:Y:S02]  /*1180*/  IADD3 R16, R6, R4, R19 ;  /* 0x0000000406107210 */ /* 0x000fe40007ffe013 */
[--C-:B------:R-:W-:Y:S02]  /*1190*/  LOP3.LUT R4, R208, 0x38, R11.reuse, 0xf8, !PT ;  /* 0x00000038d0047812 */ /* 0x100fe400078ef80b */
[----:B------:R-:W-:Y:S02]  /*11a0*/  LOP3.LUT R6, R23, 0x38, R11, 0xf8, !PT ;  /* 0x0000003817067812 */ /* 0x000fe400078ef80b */
[----:B------:R-:W-:-:S02]  /*11b0*/  LOP3.LUT R3, R3, 0xffffe000, RZ, 0xc0, !PT ;  /* 0xffffe00003037812 */ /* 0x000fc400078ec0ff */
[----:B------:R-:W-:Y:S02]  /*11c0*/  LOP3.LUT R7, R4, R147, RZ, 0x3c, !PT ;  /* 0x0000009304077212 */ /* 0x000fe400078e3cff */
[----:B------:R-:W-:Y:S02]  /*11d0*/  LOP3.LUT R6, R6, R20, RZ, 0x3c, !PT ;  /* 0x0000001406067212 */ /* 0x000fe400078e3cff */
[----:B------:R-:W-:Y:S02]  /*11e0*/  LOP3.LUT R5, R10, R9, RZ, 0x3c, !PT ;  /* 0x000000090a057212 */ /* 0x000fe400078e3cff */
[----:B------:R-:W-:Y:S02]  /*11f0*/  LOP3.LUT R4, R8, 0xfffffe00, RZ, 0xc0, !PT ;  /* 0xfffffe0008047812 */ /* 0x000fe400078ec0ff */
[----:B------:R-:W-:Y:S02]  /*1200*/  IADD3 R146, R108, 0x10, RZ ;  /* 0x000000106c927810 */ /* 0x000fe40007ffe0ff */
[----:B------:R-:W-:-:S02]  /*1210*/  IADD3 R15, R7, R3, R148 ;  /* 0x00000003070f7210 */ /* 0x000fc40007ffe094 */
[----:B------:R-:W-:Y:S01]  /*1220*/  IADD3 R14, R6, R3, R19 ;  /* 0x00000003060e7210 */ /* 0x000fe20007ffe013 */
[----:B------:R-:W-:Y:S01]  /*1230*/  IMAD.SHL.U32 R24, R146, 0x2, RZ ;  /* 0x0000000292187824 */ /* 0x000fe200078e00ff */
[CC--:B------:R-:W-:Y:S02]  /*1240*/  IADD3 R2, R5.reuse, R4.reuse, R2 ;  /* 0x0000000405027210 */ /* 0x0c0fe40007ffe002 */
[----:B------:R-:W-:Y:S01]  /*1250*/  LOP3.LUT R3, R5, R4, RZ, 0xfc, !PT ;  /* 0x0000000405037212 */ /* 0x000fe200078efcff */
[----:B------:R-:W-:Y:S01]  /*1260*/  IMAD.MOV.U32 R4, RZ, RZ, 0x20 ;  /* 0x00000020ff047424 */ /* 0x000fe200078e00ff */
[----:B------:R-:W-:Y:S01]  /*1270*/  LEA.HI R5, R231, R231, RZ, 0x1 ;  /* 0x000000e7e7057211 */ /* 0x000fe200078f08ff */
[----:B------:R1:W-:Y:S01]  /*1280*/  STL [R1+0x30], R24 ;  /* 0x0000301801007387 */ /* 0x0003e20000100800 */
[----:B------:R-:W-:Y:S02]  /*1290*/  LOP3.LUT R10, R12, 0x7ffffffc, RZ, 0xc0, !PT ;  /* 0x7ffffffc0c0a7812 */ /* 0x000fe400078ec0ff */
[----:B------:R-:W-:-:S02]  /*12a0*/  IADD3 R145, R108, 0x30, RZ ;  /* 0x000000306c917810 */ /* 0x000fc40007ffe0ff */
[----:B------:R-:W-:Y:S01]  /*12b0*/  LOP3.LUT R12, R23, 0x38, R104, 0xf8, !PT ;  /* 0x00000038170c7812 */ /* 0x000fe200078ef868 */
[----:B------:R-:W-:Y:S01]  /*12c0*/  IMAD.SHL.U32 R23, R111, 0x2, RZ ;  /* 0x000000026f177824 */ /* 0x000fe200078e00ff */
[----:B------:R-:W-:Y:S01]  /*12d0*/  LOP3.LUT R5, R5, 0x1ffffffe, RZ, 0xc0, !PT ;  /* 0x1ffffffe05057812 */ /* 0x000fe200078ec0ff */
[----:B------:R-:W-:Y:S01]  /*12e0*/  IMAD.SHL.U32 R25, R145, 0x2, RZ ;  /* 0x0000000291197824 */ /* 0x000fe200078e00ff */
[----:B------:R-:W-:Y:S01]  /*12f0*/  IADD3 R144, R108, 0x50, RZ ;  /* 0x000000506c907810 */ /* 0x000fe20007ffe0ff */
[----:B------:R-:W-:Y:S01]  /*1300*/  IMAD.IADD R10, R22, 0x1, -R10 ;  /* 0x00000001160a7824 */ /* 0x000fe200078e0a0a */
[----:B------:R-:W-:Y:S01]  /*1310*/  SHF.R.S32.HI R9, RZ, 0x1f, R146 ;  /* 0x0000001fff097819 */ /* 0x000fe20000011492 */
[----:B------:R2:W-:Y:S01]  /*1320*/  STL [R1+0x34], R23 ;  /* 0x0000341701007387 */ /* 0x0005e20000100800 */
[----:B------:R-:W-:Y:S01]  /*1330*/  SHF.R.S32.HI R8, RZ, 0x1f, R111 ;  /* 0x0000001fff087819 */ /* 0x000fe2000001146f */
[----:B------:R-:W-:Y:S01]  /*1340*/  IMAD.IADD R13, R231, 0x1, -R5 ;  /* 0x00000001e70d7824 */ /* 0x000fe200078e0a05 */
[----:B------:R-:W-:Y:S01]  /*1350*/  SHF.R.S32.HI R7, RZ, 0x1f, R145 ;  /* 0x0000001fff077819 */ /* 0x000fe20000011491 */
[----:B------:R-:W-:Y:S01]  /*1360*/  STL [R1+0x38], R25 ;  /* 0x0000381901007387 */ /* 0x000fe20000100800 */
[----:B------:R-:W-:Y:S01]  /*1370*/  SHF.R.S32.HI R6, RZ, 0x1f, R110 ;  /* 0x0000001fff067819 */ /* 0x000fe2000001146e */
[----:B------:R-:W-:Y:S01]  /*1380*/  IMAD.SHL.U32 R246, R10, 0x2, RZ ;  /* 0x000000020af67824 */ /* 0x000fe200078e00ff */
[----:B------:R-:W-:-:S02]  /*1390*/  SHF.R.S32.HI R5, RZ, 0x1f, R144 ;  /* 0x0000001fff057819 */ /* 0x000fc40000011490 */
[----:B------:R-:W-:Y:S02]  /*13a0*/  SHF.L.U64.HI R9, R146, 0x1, R9 ;  /* 0x0000000192097819 */ /* 0x000fe40000010209 */
[----:B------:R-:W-:Y:S01]  /*13b0*/  SHF.L.U64.HI R8, R111, 0x1, R8 ;  /* 0x000000016f087819 */ /* 0x000fe20000010208 */
[C---:B-1----:R-:W-:Y:S01]  /*13c0*/  IMAD.SHL.U32 R24, R110.reuse, 0x2, RZ ;  /* 0x000000026e187824 */ /* 0x042fe200078e00ff */
[----:B------:R-:W-:Y:S02]  /*13d0*/  SHF.L.U64.HI R7, R145, 0x1, R7 ;  /* 0x0000000191077819 */ /* 0x000fe40000010207 */
[----:B------:R-:W-:Y:S02]  /*13e0*/  SHF.L.U64.HI R6, R110, 0x1, R6 ;  /* 0x000000016e067819 */ /* 0x000fe40000010206 */
[----:B------:R1:W-:Y:S01]  /*13f0*/  STL [R1+0x3c], R24 ;  /* 0x00003c1801007387 */ /* 0x0003e20000100800 */
[----:B------:R-:W-:Y:S02]  /*1400*/  SHF.L.U64.HI R5, R144, 0x1, R5 ;  /* 0x0000000190057819 */ /* 0x000fe40000010205 */
[----:B------:R-:W-:-:S02]  /*1410*/  IADD3 R29, R246, 0x8, RZ ;  /* 0x00000008f61d7810 */ /* 0x000fc40007ffe0ff */
[----:B------:R-:W-:Y:S01]  /*1420*/  IADD3 R27, R246, 0x18, RZ ;  /* 0x00000018f61b7810 */ /* 0x000fe20007ffe0ff */
[----:B--2---:R-:W-:Y:S01]  /*1430*/  IMAD.SHL.U32 R23, R144, 0x2, RZ ;  /* 0x0000000290177824 */ /* 0x004fe200078e00ff */
[----:B------:R-:W-:Y:S02]  /*1440*/  IADD3 R26, R246, 0x20, RZ ;  /* 0x00000020f61a7810 */ /* 0x000fe40007ffe0ff */
[----:B------:R-:W-:Y:S02]  /*1450*/  SEL R183, R4, 0xffffffe0, !P1 ;  /* 0xffffffe004b77807 */ /* 0x000fe40004800000 */
[----:B------:R2:W-:Y:S01]  /*1460*/  STL [R1+0x40], R23 ;  /* 0x0000401701007387 */ /* 0x0005e20000100800 */
[----:B------:R-:W-:Y:S02]  /*1470*/  SHF.R.S32.HI R4, RZ, 0x1f, R29 ;  /* 0x0000001fff047819 */ /* 0x000fe4000001141d */
[----:B------:R-:W-:Y:S01]  /*1480*/  IADD3 R252, R246, 0x90, RZ ;  /* 0x00000090f6fc7810 */ /* 0x000fe20007ffe0ff */
[----:B------:R-:W-:Y:S01]  /*1490*/  STL [R1+0x2c], R9 ;  /* 0x00002c0901007387 */ /* 0x000fe20000100800 */
[----:B------:R-:W-:-:S02]  /*14a0*/  SHF.R.S32.HI R4, RZ, 0x1f, R26 ;  /* 0x0000001fff047819 */ /* 0x000fc4000001141a */
[----:B------:R-:W-:Y:S01]  /*14b0*/  LEA R178, R2, 0x18100, 0x1 ;  /* 0x0001810002b27811 */ /* 0x000fe200078e08ff */
[----:B------:R3:W-:Y:S01]  /*14c0*/  STL [R1+0x28], R8 ;  /* 0x0000280801007387 */ /* 0x0007e20000100800 */
[C---:B------:R-:W-:Y:S02]  /*14d0*/  IADD3 R251, R246.reuse, 0x98, RZ ;  /* 0x00000098f6fb7810 */ /* 0x040fe40007ffe0ff */
[C---:B------:R-:W-:Y:S01]  /*14e0*/  IADD3 R249, R246.reuse, 0xa8, RZ ;  /* 0x000000a8f6f97810 */ /* 0x040fe20007ffe0ff */
[----:B------:R4:W-:Y:S01]  /*14f0*/  STL [R1+0x24], R7 ;  /* 0x0000240701007387 */ /* 0x0009e20000100800 */
[----:B-1----:R-:W-:Y:S01]  /*1500*/  IADD3 R24, R246, 0x30, RZ ;  /* 0x00000030f6187810 */ /* 0x002fe20007ffe0ff */
[----:B------:R-:W-:Y:S01]  /*1510*/  IMAD.IADD R179, R178, 0x1, R183 ;  /* 0x00000001b2b37824 */ /* 0x000fe200078e02b7 */
[----:B------:R-:W-:Y:S01]  /*1520*/  LEA R185, R3, 0x100, 0x1 ;  /* 0x0000010003b97811 */ /* 0x000fe200078e08ff */
[----:B------:R1:W-:Y:S01]  /*1530*/  STL [R1+0x20], R6 ;  /* 0x0000200601007387 */ /* 0x0003e20000100800 */
[----:B------:R-:W-:-:S02]  /*1540*/  IADD3 R248, R246, 0xb0, RZ ;  /* 0x000000b0f6f87810 */ /* 0x000fc40007ffe0ff */
[----:B------:R-:W-:Y:S01]  /*1550*/  LEA R184, R0, 0xc100, 0x1 ;  /* 0x0000c10000b87811 */ /* 0x000fe200078e08ff */
[----:B------:R5:W-:Y:S01]  /*1560*/  STL [R1+0x1c], R5 ;  /* 0x00001c0501007387 */ /* 0x000be20000100800 */
[----:B------:R-:W-:Y:S01]  /*1570*/  SEL R0, R18, 0xffffffc0, !P2 ;  /* 0xffffffc012007807 */ /* 0x000fe20005000000 */
[--C-:B------:R-:W-:Y:S01]  /*1580*/  IMAD.IADD R241, R183, 0x1, R185.reuse ;  /* 0x00000001b7f17824 */ /* 0x100fe200078e02b9 */
[----:B------:R-:W-:Y:S02]  /*1590*/  LEA R3, R15, 0x18100, 0x1 ;  /* 0x000181000f037811 */ /* 0x000fe400078e08ff */
[----:B--2---:R-:W-:Y:S01]  /*15a0*/  IADD3 R23, R246, 0x38, RZ ;  /* 0x00000038f6177810 */ /* 0x004fe20007ffe0ff */
[----:B------:R-:W-:Y:S01]  /*15b0*/  IMAD.IADD R186, R0, 0x1, R185 ;  /* 0x0000000100ba7824 */ /* 0x000fe200078e02b9 */
[----:B------:R-:W-:Y:S01]  /*15c0*/  LEA R2, R14, 0x18100, 0x1 ;  /* 0x000181000e027811 */ /* 0x000fe200078e08ff */
[--C-:B------:R-:W-:Y:S01]  /*15d0*/  IMAD.IADD R181, R178, 0x1, R0.reuse ;  /* 0x00000001b2b57824 */ /* 0x100fe200078e0200 */
[----:B------:R-:W-:Y:S01]  /*15e0*/  SHF.R.S32.HI R4, RZ, 0x1f, R23 ;  /* 0x0000001fff047819 */ /* 0x000fe20000011417 */
[----:B------:R-:W-:Y:S01]  /*15f0*/  IMAD.IADD R180, R179, 0x1, R0 ;  /* 0x00000001b3b47824 */ /* 0x000fe200078e0200 */
[----:B------:R-:W-:Y:S01]  /*1600*/  IADD3 R28, R246, 0x10, RZ ;  /* 0x00000010f61c7810 */ /* 0x000fe20007ffe0ff */
[----:B------:R-:W-:Y:S01]  /*1610*/  IMAD.IADD R0, R0, 0x1, R241 ;  /* 0x0000000100007824 */ /* 0x000fe200078e02f1 */
[C---:B---3--:R-:W-:Y:S01]  /*1620*/  IADD3 R8, R246.reuse, 0x78, RZ ;  /* 0x00000078f6087810 */ /* 0x048fe20007ffe0ff */
[----:B------:R-:W-:Y:S01]  /*1630*/  IMAD.IADD R242, R183, 0x1, R186 ;  /* 0x00000001b7f27824 */ /* 0x000fe200078e02ba */
[----:B------:R-:W-:-:S02]  /*1640*/  IADD3 R25, R246, 0x28, RZ ;  /* 0x00000028f6197810 */ /* 0x000fc40007ffe0ff */
[C---:B----4-:R-:W-:Y:S02]  /*1650*/  IADD3 R7, R246.reuse, 0x80, RZ ;  /* 0x00000080f6077810 */ /* 0x050fe40007ffe0ff */
[C---:B------:R-:W-:Y:S01]  /*1660*/  IADD3 R22, R246.reuse, 0x40, RZ ;  /* 0x00000040f6167810 */ /* 0x040fe20007ffe0ff */
[----:B-1----:R-:W-:Y:S01]  /*1670*/  IMAD R6, R13, 0x8, R21 ;  /* 0x000000080d067824 */ /* 0x002fe200078e0215 */
[C---:B------:R-:W-:Y:S02]  /*1680*/  IADD3 R21, R246.reuse, 0x48, RZ ;  /* 0x00000048f6157810 */ /* 0x040fe40007ffe0ff */
[C---:B------:R-:W-:Y:S02]  /*1690*/  IADD3 R13, R246.reuse, 0x60, RZ ;  /* 0x00000060f60d7810 */ /* 0x040fe40007ffe0ff */
[----:B-----5:R-:W-:Y:S01]  /*16a0*/  LOP3.LUT R5, R19, R12, R20, 0xf6, !PT ;  /* 0x0000000c13057212 */ /* 0x020fe200078ef614 */
[----:B------:R1:W-:Y:S01]  /*16b0*/  STL [R1+0x4c], R6 ;  /* 0x00004c0601007387 */ /* 0x0003e20000100800 */
[----:B------:R-:W-:-:S02]  /*16c0*/  IADD3 R20, R246, 0x50, RZ ;  /* 0x00000050f6147810 */ /* 0x000fc40007ffe0ff */
[----:B------:R-:W-:Y:S02]  /*16d0*/  LEA R5, R5, 0x18100, 0x1 ;  /* 0x0001810005057811 */ /* 0x000fe400078e08ff */
[----:B------:R-:W-:Y:S02]  /*16e0*/  IADD3 R12, R246, 0x68, RZ ;  /* 0x00000068f60c7810 */ /* 0x000fe40007ffe0ff */
[----:B------:R-:W-:Y:S01]  /*16f0*/  SHF.R.S32.HI R4, RZ, 0x1f, R20 ;  /* 0x0000001fff047819 */ /* 0x000fe20000011414 */
[----:B------:R2:W-:Y:S01]  /*1700*/  STL [R1+0x18], R5 ;  /* 0x0000180501007387 */ /* 0x0005e20000100800 */
[----:B------:R-:W-:Y:S02]  /*1710*/  SHF.R.S32.HI R4, RZ, 0x1f, R12 ;  /* 0x0000001fff047819 */ /* 0x000fe4000001140c */
[----:B------:R-:W-:Y:S02]  /*1720*/  SHF.R.S32.HI R4, RZ, 0x1f, R7 ;  /* 0x0000001fff047819 */ /* 0x000fe40000011407 */
[----:B------:R-:W-:-:S02]  /*1730*/  SHF.R.S32.HI R4, RZ, 0x1f, R251 ;  /* 0x0000001fff047819 */ /* 0x000fc400000114fb */
[----:B------:R-:W-:Y:S02]  /*1740*/  SHF.R.S32.HI R4, RZ, 0x1f, R248 ;  /* 0x0000001fff047819 */ /* 0x000fe400000114f8 */
[----:B------:R-:W-:Y:S02]  /*1750*/  LEA R4, R16, 0x18100, 0x1 ;  /* 0x0001810010047811 */ /* 0x000fe400078e08ff */
[----:B------:R-:W-:Y:S02]  /*1760*/  IADD3 R250, R246, 0xa0, RZ ;  /* 0x000000a0f6fa7810 */ /* 0x000fe40007ffe0ff */
[C---:B------:R-:W-:Y:S02]  /*1770*/  IADD3 R204, R202.reuse, 0x40, RZ ;  /* 0x00000040cacc7810 */ /* 0x040fe40007ffe0ff */
[----:B------:R-:W-:Y:S02]  /*1780*/  IADD3 R205, R202, 0x80, RZ ;  /* 0x00000080cacd7810 */ /* 0x000fe40007ffe0ff */
[----:B-1----:R-:W-:-:S02]  /*1790*/  IADD3 R6, R246, 0x88, RZ ;  /* 0x00000088f6067810 */ /* 0x002fc40007ffe0ff */
[C---:B------:R-:W-:Y:S02]  /*17a0*/  IADD3 R200, R104.reuse, 0x60, RZ ;  /* 0x0000006068c87810 */ /* 0x040fe40007ffe0ff */
[C---:B------:R-:W-:Y:S02]  /*17b0*/  IADD3 R199, R104.reuse, 0x80, RZ ;  /* 0x0000008068c77810 */ /* 0x040fe40007ffe0ff */
[----:B------:R-:W-:Y:S02]  /*17c0*/  IADD3 R198, R104, 0xa0, RZ ;  /* 0x000000a068c67810 */ /* 0x000fe40007ffe0ff */
[----:B--2---:R-:W-:Y:S02]  /*17d0*/  SHF.R.S32.HI R5, RZ, 0x1f, R27 ;  /* 0x0000001fff057819 */ /* 0x004fe4000001141b */
[----:B------:R-:W-:Y:S02]  /*17e0*/  SHF.R.S32.HI R5, RZ, 0x1f, R24 ;  /* 0x0000001fff057819 */ /* 0x000fe40000011418 */
[----:B------:R-:W-:-:S02]  /*17f0*/  SHF.R.S32.HI R5, RZ, 0x1f, R21 ;  /* 0x0000001fff057819 */ /* 0x000fc40000011415 */
[----:B------:R-:W-:Y:S02]  /*1800*/  SHF.R.S32.HI R5, RZ, 0x1f, R13 ;  /* 0x0000001fff057819 */ /* 0x000fe4000001140d */
[----:B------:R-:W-:Y:S02]  /*1810*/  SHF.R.S32.HI R5, RZ, 0x1f, R8 ;  /* 0x0000001fff057819 */ /* 0x000fe40000011408 */
[----:B------:R-:W-:Y:S02]  /*1820*/  SHF.R.S32.HI R5, RZ, 0x1f, R252 ;  /* 0x0000001fff057819 */ /* 0x000fe400000114fc */
[----:B------:R-:W-:Y:S02]  /*1830*/  SHF.R.S32.HI R5, RZ, 0x1f, R249 ;  /* 0x0000001fff057819 */ /* 0x000fe400000114f9 */
[----:B------:R-:W-:Y:S02]  /*1840*/  LEA R5, R17, 0x18100, 0x1 ;  /* 0x0001810011057811 */ /* 0x000fe400078e08ff */
[----:B------:R-:W-:-:S02]  /*1850*/  IADD3 R19, R246, 0x58, RZ ;  /* 0x00000058f6137810 */ /* 0x000fc40007ffe0ff */
[C---:B------:R-:W-:Y:S01]  /*1860*/  IADD3 R9, R246.reuse, 0x70, RZ ;  /* 0x00000070f6097810 */ /* 0x040fe20007ffe0ff */
[----:B------:R1:W-:Y:S01]  /*1870*/  STL [R1+0x14], R5 ;  /* 0x0000140501007387 */ /* 0x0003e20000100800 */
[----:B------:R-:W-:Y:S02]  /*1880*/  IADD3 R247, R246, 0xb8, RZ ;  /* 0x000000b8f6f77810 */ /* 0x000fe40007ffe0ff */
        /* <DEDUP_REMOVED lines=9> */
[----:B------:R-:W-:Y:S01]  /*1920*/  SHF.R.S32.HI R203, RZ, 0x1f, R202 ;  /* 0x0000001fffcb7819 */ /* 0x000fe200000114ca */
[----:B------:R1:W-:Y:S01]  /*1930*/  STL [R1+0x4], R0 ;  /* 0x0000040001007387 */ /* 0x0003e20000100800 */
[----:B------:R-:W-:Y:S02]  /*1940*/  SHF.R.S32.HI R105, RZ, 0x1f, R104 ;  /* 0x0000001fff697819 */ /* 0x000fe40000011468 */
[----:B------:R-:W-:Y:S02]  /*1950*/  SHF.R.S32.HI R212, RZ, 0x1f, R204 ;  /* 0x0000001fffd47819 */ /* 0x000fe400000114cc */
[----:B------:R-:W-:-:S02]  /*1960*/  SHF.R.S32.HI R211, RZ, 0x1f, R205 ;  /* 0x0000001fffd37819 */ /* 0x000fc400000114cd */
[----:B------:R-:W-:Y:S02]  /*1970*/  SHF.R.S32.HI R215, RZ, 0x1f, R200 ;  /* 0x0000001fffd77819 */ /* 0x000fe400000114c8 */
[----:B------:R-:W-:Y:S02]  /*1980*/  SHF.R.S32.HI R214, RZ, 0x1f, R199 ;  /* 0x0000001fffd67819 */ /* 0x000fe400000114c7 */
[----:B------:R-:W-:Y:S02]  /*1990*/  SHF.R.S32.HI R213, RZ, 0x1f, R198 ;  /* 0x0000001fffd57819 */ /* 0x000fe400000114c6 */
[----:B------:R-:W-:Y:S02]  /*19a0*/  SHF.R.S32.HI R210, RZ, 0x3, R210 ;  /* 0x00000003ffd27819 */ /* 0x000fe400000114d2 */
[C---:B------:R-:W-:Y:S02]  /*19b0*/  IADD3 R11, R107.reuse, 0xc100, RZ ;  /* 0x0000c1006b0b7810 */ /* 0x040fe40007ffe0ff */
[----:B------:R-:W-:-:S02]  /*19c0*/  IADD3 R10, R107, 0x100, RZ ;  /* 0x000001006b0a7810 */ /* 0x000fc40007ffe0ff */
[----:B------:R-:W-:Y:S02]  /*19d0*/  SHF.R.S32.HI R18, RZ, 0x1f, R19 ;  /* 0x0000001fff127819 */ /* 0x000fe40000011413 */
[----:B------:R-:W-:Y:S02]  /*19e0*/  SHF.R.S32.HI R9, RZ, 0x1f, R9 ;  /* 0x0000001fff097819 */ /* 0x000fe40000011409 */
[----:B------:R-:W-:Y:S02]  /*19f0*/  SHF.R.S32.HI R6, RZ, 0x1f, R247 ;  /* 0x0000001fff067819 */ /* 0x000fe400000114f7 */
.L_x_1874:
        /* <DEDUP_REMOVED lines=42> */
.L_x_1702:
[----:B------:R-:W-:-:S04]  /*1ca0*/  ISETP.NE.U32.AND P0, PT, RZ, c[0x0][0x368], PT ;  /* 0x0000da00ff007a0c */ /* 0x000fc80003f05070 */
[----:B------:R-:W-:-:S13]  /*1cb0*/  ISETP.NE.AND.EX P0, PT, RZ, c[0x0][0x36c], PT, P0 ;  /* 0x0000db00ff007a0c */ /* 0x000fda0003f05300 */
[----:B------:R-:W-:Y:S05]  /*1cc0*/  @!P0 BRA `(.L_x_1703) ;  /* 0x0000004000008947 */ /* 0x000fea0003800000 */
[----:B---3--:R-:W-:-:S04]  /*1cd0*/  IADD3 R4, P0, R238, c[0x0][0x368], RZ ;  /* 0x0000da00ee047a10 */ /* 0x008fc80007f1e0ff */
[----:B------:R-:W-:-:S05]  /*1ce0*/  IADD3.X R5, R239, c[0x0][0x36c], RZ, P0, !PT ;  /* 0x0000db00ef057a10 */ /* 0x000fca00007fe4ff */
[----:B------:R1:W5:Y:S01]  /*1cf0*/  LDG.E R17, [R4.64] ;  /* 0x0000000804117981 */ /* 0x000362000c1e1900 */
[----:B------:R-:W-:Y:S05]  /*1d00*/  BRA `(.L_x_1704) ;  /* 0x0000005000007947 */ /* 0x000fea0003800000 */
.L_x_1703:
[----:B------:R-:W-:Y:S01]  /*1d10*/  MOV R17, UR6 ;  /* 0x0000000600117c02 */ /* 0x000fe20008000f00 */
[----:B------:R-:W-:Y:S05]  /*1d20*/  @!P5 BRA `(.L_x_1704) ;  /* 0x000000300000d947 */ /* 0x000fea0003800000 */
[----:B---3--:R-:W2:Y:S04]  /*1d30*/  LDG.E R6, [R4.64] ;  /* 0x0000000804067981 */ /* 0x008ea8000c1e1900 */
[----:B------:R-:W2:Y:S02]  /*1d40*/  LDG.E R0, [R4.64+0x4] ;  /* 0x0000040804007981 */ /* 0x000ea4000c1e1900 */
[----:B--2---:R-:W-:Y:S02]  /*1d50*/  IADD3 R17, -R6, R0, RZ ;  /* 0x0000000006117210 */ /* 0x004fe40007ffe1ff */
.L_x_1704:
        /* <DEDUP_REMOVED lines=56> */
.L_x_1706:
[----:B------:R-:W-:Y:S05]  /*20e0*/  BSYNC B0 ;  /* 0x0000000000007941 */ /* 0x000fea0003800000 */
.L_x_1705:
[----:B------:R-:W-:-:S04]  /*20f0*/  IMAD R2, R245, R0, RZ ;  /* 0x00000000f5027224 */ /* 0x000fc800078e02ff */
[----:B------:R-:W-:-:S05]  /*2100*/  IMAD.IADD R0, R2, 0x1, R0 ;  /* 0x0000000102007824 */ /* 0x000fca00078e0200 */
[----:B------:R-:W-:Y:S01]  /*2110*/  IMNMX R3, R129, R0, PT ;  /* 0x0000000081037217 */ /* 0x000fe20003800200 */
[----:B------:R-:W-:-:S04]  /*2120*/  IMAD R0, R2, 0x40, -R6 ;  /* 0x0000004002007824 */ /* 0x000fc800078e0a06 */
[----:B------:R-:W-:Y:S01]  /*2130*/  IMAD R2, R3, 0x40, -R6 ;  /* 0x0000004003027824 */ /* 0x000fe200078e0a06 */
[----:B------:R-:W-:-:S04]  /*2140*/  IMNMX R0, RZ, R0, !PT ;  /* 0x00000000ff007217 */ /* 0x000fc80007800200 */
[----:B------:R-:W-:Y:S02]  /*2150*/  IMNMX R2, R2, R78, PT ;  /* 0x0000004e02027217 */ /* 0x000fe40003800200 */
[----:B------:R-:W-:Y:S02]  /*2160*/  SHF.R.U32.HI R35, RZ, 0x6, R0 ;  /* 0x00000006ff237819 */ /* 0x000fe40000011600 */
[----:B------:R-:W-:-:S03]  /*2170*/  ISETP.GT.AND P0, PT, R2, R0, PT ;  /* 0x000000000200720c */ /* 0x000fc60003f04270 */
[----:B------:R-:W-:-:S10]  /*2180*/  IMAD.MOV.U32 R8, RZ, RZ, R35 ;  /* 0x000000ffff087224 */ /* 0x000fd400078e0023 */
[----:B------:R-:W-:-:S04]  /*2190*/  @P0 IADD3 R2, R2, 0x3f, RZ ;  /* 0x0000003f02020810 */ /* 0x000fc80007ffe0ff */
[----:B------:R-:W-:-:S04]  /*21a0*/  @P0 SHF.R.S32.HI R0, RZ, 0x1f, R2 ;  /* 0x0000001fff000819 */ /* 0x000fc80000011402 */
[----:B------:R-:W-:-:S04]  /*21b0*/  @P0 LEA.HI R2, R0, R2, RZ, 0x6 ;  /* 0x0000000200020211 */ /* 0x000fc800078f30ff */
[----:B------:R-:W-:-:S04]  /*21c0*/  @P0 SHF.R.S32.HI R8, RZ, 0x6, R2 ;  /* 0x00000006ff080819 */ /* 0x000fc80000011402 */
[----:B------:R-:W-:-:S13]  /*21d0*/  ISETP.GT.AND P0, PT, R8, R35, PT ;  /* 0x000000230800720c */ /* 0x000fda0003f04270 */
[----:B------:R-:W-:Y:S05]  /*21e0*/  @!P0 BRA `(.L_x_1707) ;  /* 0x0000560000008947 */ /* 0x000fea0003800000 */
[----:B------:R-:W-:Y:S01]  /*21f0*/  SHF.R.S32.HI R2, RZ, 0x1f, R12 ;  /* 0x0000001fff027819 */ /* 0x000fe2000001140c */
[----:B------:R-:W-:Y:S01]  /*2200*/  IMAD.MOV.U32 R9, RZ, RZ, c[0x0][0x238] ;  /* 0x00008e00ff097624 */ /* 0x000fe200078e00ff */
[----:B------:R-:W-:Y:S02]  /*2210*/  IADD3 R0, P0, R237, R12, RZ ;  /* 0x0000000ced007210 */ /* 0x000fe40007f1e0ff */
[----:B------:R-:W-:Y:S01]  /*2220*/  LOP3.LUT R31, R234, 0xffff, RZ, 0xc0, !PT ;  /* 0x0000ffffea1f7812 */ /* 0x000fe200078ec0ff */
[----:B------:R-:W-:Y:S01]  /*2230*/  IMAD.SHL.U32 R137, R9, 0x40, RZ ;  /* 0x0000004009897824 */ /* 0x000fe200078e00ff */
[----:B------:R-:W-:Y:S01]  /*2240*/  LEA.HI.X.SX32 R15, R237, R2, 0x1, P0 ;  /* 0x00000002ed0f7211 */ /* 0x000fe200000f0eff */
[----:B------:R-:W-:Y:S01]  /*2250*/  IMAD.WIDE.U32 R2, R0, c[0x0][0x238], R202 ;  /* 0x00008e0000027a25 */ /* 0x000fe200078e00ca */
[----:B------:R-:W-:Y:S02]  /*2260*/  IADD3 R16, R8, -0x1, RZ ;  /* 0xffffffff08107810 */ /* 0x000fe40007ffe0ff */
[----:B------:R-:W-:Y:S01]  /*2270*/  SEL R14, R243, RZ, !P6 ;  /* 0x000000fff30e7207 */ /* 0x000fe20007000000 */
[----:B------:R-:W-:Y:S01]  /*2280*/  IMAD R4, R15, c[0x0][0x238], RZ ;  /* 0x00008e000f047a24 */ /* 0x000fe200078e02ff */
[----:B------:R-:W-:Y:S01]  /*2290*/  SEL R13, R240, RZ, !P6 ;  /* 0x000000fff00d7207 */ /* 0x000fe20007000000 */
[C---:B------:R-:W-:Y:S01]  /*22a0*/  IMAD.SHL.U32 R138, R9.reuse, 0x20, RZ ;  /* 0x00000020098a7824 */ /* 0x040fe200078e00ff */
[----:B------:R-:W-:Y:S01]  /*22b0*/  MOV R132, 0x6 ;  /* 0x0000000600847802 */ /* 0x000fe20000000f00 */
[----:B------:R-:W-:Y:S01]  /*22c0*/  IMAD R4, R0, c[0x0][0x23c], R4 ;  /* 0x00008f0000047a24 */ /* 0x000fe200078e0204 */
[----:B------:R-:W-:Y:S01]  /*22d0*/  SHF.R.S32.HI R20, RZ, 0x1f, R16 ;  /* 0x0000001fff147819 */ /* 0x000fe20000011410 */
[----:B------:R-:W-:Y:S01]  /*22e0*/  IMAD R5, R14, c[0x0][0x248], RZ ;  /* 0x000092000e057a24 */ /* 0x000fe200078e02ff */
[----:B------:R-:W-:Y:S01]  /*22f0*/  SHF.L.U64.HI R136, R9, R132, c[0x0][0x23c] ;  /* 0x00008f0009887619 */ /* 0x000fe20000010284 */
[----:B------:R-:W-:Y:S01]  /*2300*/  IMAD.IADD R3, R3, 0x1, R4 ;  /* 0x0000000103037824 */ /* 0x000fe200078e0204 */
[----:B------:R-:W-:Y:S01]  /*2310*/  ISETP.NE.U32.AND P0, PT, RZ, c[0x0][0x340], PT ;  /* 0x0000d000ff007a0c */ /* 0x000fe20003f05070 */
[----:B------:R-:W-:Y:S01]  /*2320*/  IMAD.IADD R4, R78, 0x1, -R237 ;  /* 0x000000014e047824 */ /* 0x000fe200078e0aed */
[----:B------:R-:W-:Y:S01]  /*2330*/  MOV R134, 0x5 ;  /* 0x0000000500867802 */ /* 0x000fe20000000f00 */
[----:B------:R-:W-:Y:S01]  /*2340*/  IMAD.WIDE.U32 R2, R31, c[0x0][0x240], R2 ;  /* 0x000090001f027a25 */ /* 0x000fe200078e0002 */
[----:B------:R-:W-:-:S02]  /*2350*/  ISETP.NE.AND.EX P3, PT, RZ, c[0x0][0x344], PT, P0 ;  /* 0x0000d100ff007a0c */ /* 0x000fc40003f65300 */
[----:B------:R-:W-:Y:S01]  /*2360*/  SHF.L.U64.HI R133, R9, R134, c[0x0][0x23c] ;  /* 0x00008f0009857619 */ /* 0x000fe20000010286 */
[----:B------:R-:W-:Y:S01]  /*2370*/  IMAD R4, R16, -0x40, R4 ;  /* 0xffffffc010047824 */ /* 0x000fe200078e0204 */
[----:B------:R-:W-:Y:S01]  /*2380*/  P2R R12, PR, RZ, 0x8 ;  /* 0x00000008ff0c7803 */ /* 0x000fe20000000000 */
[----:B------:R-:W-:Y:S01]  /*2390*/  IMAD R3, R31, c[0x0][0x244], R3 ;  /* 0x000091001f037a24 */ /* 0x000fe200078e0203 */
[----:B------:R-:W-:Y:S01]  /*23a0*/  ISETP.GE.AND P6, PT, R202, c[0x0][0x1d4], PT ;  /* 0x00007500ca007a0c */ /* 0x000fe20003fc6270 */
[C---:B------:R-:W-:Y:S01]  /*23b0*/  IMAD R5, R13.reuse, c[0x0][0x24c], R5 ;  /* 0x000093000d057a24 */ /* 0x040fe200078e0205 */
[C---:B------:R-:W-:Y:S01]  /*23c0*/  ISETP.GE.AND P2, PT, R4.reuse, 0x1, PT ;  /* 0x000000010400780c */ /* 0x040fe20003f46270 */
[----:B------:R-:W-:Y:S01]  /*23d0*/  IMAD.WIDE.U32 R90, R13, c[0x0][0x248], R2 ;  /* 0x000092000d5a7a25 */ /* 0x000fe200078e0002 */
[----:B------:R-:W-:Y:S02]  /*23e0*/  ISETP.GE.AND P1, PT, R4, 0x21, PT ;  /* 0x000000210400780c */ /* 0x000fe40003f26270 */
[----:B------:R-:W-:Y:S01]  /*23f0*/  ISETP.GE.AND P5, PT, R204, c[0x0][0x1d4], PT ;  /* 0x00007500cc007a0c */ /* 0x000fe20003fa6270 */
[----:B------:R-:W-:Y:S01]  /*2400*/  IMAD R3, R136, R16, RZ ;  /* 0x0000001088037224 */ /* 0x000fe200078e02ff */
[----:B------:R-:W-:Y:S01]  /*2410*/  ISETP.GE.AND P4, PT, R205, c[0x0][0x1d4], PT ;  /* 0x00007500cd007a0c */ /* 0x000fe20003f86270 */
[----:B------:R-:W-:-:S02]  /*2420*/  IMAD.IADD R87, R91, 0x1, R5 ;  /* 0x000000015b577824 */ /* 0x000fc400078e0205 */
[----:B------:R-:W-:Y:S02]  /*2430*/  IMAD.MOV.U32 R86, RZ, RZ, R90 ;  /* 0x000000ffff567224 */ /* 0x000fe400078e005a */
[-C--:B------:R-:W-:Y:S02]  /*2440*/  IMAD R3, R20, R137.reuse, R3 ;  /* 0x0000008914037224 */ /* 0x080fe400078e0203 */
[----:B------:R-:W-:-:S05]  /*2450*/  IMAD.WIDE.U32 R6, R16, R137, R86 ;  /* 0x0000008910067225 */ /* 0x000fca00078e0056 */
[----:B------:R-:W-:Y:S02]  /*2460*/  IADD3 R3, R7, R3, RZ ;  /* 0x0000000307037210 */ /* 0x000fe40007ffe0ff */
[----:B------:R-:W-:Y:S02]  /*2470*/  @P2 LEA R4, P3, R6, c[0x0][0x220], 0x1 ;  /* 0x0000880006042a11 */ /* 0x000fe400078608ff */
[----:B------:R-:W-:Y:S02]  /*2480*/  @P1 IADD3 R7, P0, R138, R6, RZ ;  /* 0x000000068a071210 */ /* 0x000fe40007f1e0ff */
[----:B------:R-:W-:Y:S02]  /*2490*/  @P2 LEA.HI.X R5, R6, c[0x0][0x224], R3, 0x1, P3 ;  /* 0x0000890006052a11 */ /* 0x000fe400018f0c03 */
[----:B------:R-:W-:Y:S01]  /*24a0*/  ISETP.NE.AND P3, PT, R12, RZ, PT ;  /* 0x000000ff0c00720c */ /* 0x000fe20003f65270 */
[----:B------:R-:W-:Y:S01]  /*24b0*/  @P1 IMAD.X R9, R3, 0x1, R133, P0 ;  /* 0x0000000103091824 */ /* 0x000fe200000e0685 */
[C---:B------:R-:W-:Y:S01]  /*24c0*/  @P1 LEA R2, P0, R7.reuse, c[0x0][0x220], 0x1 ;  /* 0x0000880007021a11 */ /* 0x040fe200078008ff */
[----:B------:R-:W-:Y:S01]  /*24d0*/  @!PT LDS RZ, [RZ] ;  /* 0x00000000fffff984 */ /* 0x000fe20000000800 */
[----:B------:R-:W-:Y:S01]  /*24e0*/  @!PT LDS RZ, [RZ] ;  /* 0x00000000fffff984 */ /* 0x000fe20000000800 */
[----:B------:R-:W-:Y:S01]  /*24f0*/  @!PT LDS RZ, [RZ] ;  /* 0x00000000fffff984 */ /* 0x000fe20000000800 */
[----:B------:R1:W-:Y:S03]  /*2500*/  @P2 LDGSTS.E.BYPASS.LTC128B.128 [R107+0xc100], [R4.64], !P6 ;  /* 0x0c100000046b2fae */ /* 0x0003e6000f101d48 */
[----:B------:R-:W-:Y:S01]  /*2510*/  @P1 LEA.HI.X R3, R7, c[0x0][0x224], R9, 0x1, P0 ;  /* 0x0000890007031a11 */ /* 0x000fe200000f0c09 */
[----:B------:R1:W-:Y:S04]  /*2520*/  @P2 LDGSTS.E.BYPASS.LTC128B.128 [R107+0xe100], [R4.64+0x80], !P5 ;  /* 0x0e100080046b2fae */ /* 0x0003e8000e901d48 */
[----:B------:R1:W-:Y:S02]  /*2530*/  @P2 LDGSTS.E.BYPASS.LTC128B.128 [R107+0x10100], [R4.64+0x100], !P4 ;  /* 0x10100100046b2fae */ /* 0x0003e4000e101d48 */
[----:B------:R-:W-:-:S02]  /*2540*/  @P3 IADD3 R6, P0, R238, c[0x0][0x340], RZ ;  /* 0x0000d000ee063a10 */ /* 0x000fc40007f1e0ff */
[----:B------:R2:W-:Y:S02]  /*2550*/  @P1 LDGSTS.E.BYPASS.LTC128B.128 [R107+0xd100], [R2.64], !P6 ;  /* 0x0d100000026b1fae */ /* 0x0005e4000f101d48 */
[----:B------:R-:W-:Y:S02]  /*2560*/  @P3 IADD3.X R7, R239, c[0x0][0x344], RZ, P0, !PT ;  /* 0x0000d100ef073a10 */ /* 0x000fe400007fe4ff */
[----:B------:R2:W-:Y:S04]  /*2570*/  @P1 LDGSTS.E.BYPASS.LTC128B.128 [R107+0xf100], [R2.64+0x80], !P5 ;  /* 0x0f100080026b1fae */ /* 0x0005e8000e901d48 */
[----:B------:R2:W-:Y:S04]  /*2580*/  @P1 LDGSTS.E.BYPASS.LTC128B.128 [R107+0x11100], [R2.64+0x100], !P4 ;  /* 0x11100100026b1fae */ /* 0x0005e8000e101d48 */
[----:B------:R-:W0:Y:S04]  /*2590*/  LDGDEPBAR ;  /* 0x00000000000079af */ /* 0x000e280000000000 */
[----:B------:R-:W3:Y:S01]  /*25a0*/  @P3 LDG.E R19, [R6.64] ;  /* 0x0000000806133981 */ /* 0x000ee2000c1e1900 */
[----:B------:R-:W-:Y:S01]  /*25b0*/  MOV R151, c[0x0][0x258] ;  /* 0x0000960000977a02 */ /* 0x000fe20000000f00 */
[----:B------:R-:W-:Y:S01]  /*25c0*/  IMAD.MOV.U32 R130, RZ, RZ, c[0x0][0x27c] ;  /* 0x00009f00ff827624 */ /* 0x000fe200078e00ff */
[----:B------:R-:W-:Y:S01]  /*25d0*/  WARPSYNC 0xffffffff ;  /* 0xffffffff00007948 */ /* 0x000fe20003800000 */
[----:B------:R-:W-:Y:S01]  /*25e0*/  IMAD.WIDE.U32 R80, R31, c[0x0][0x1e8], RZ ;  /* 0x00007a001f507a25 */ /* 0x000fe200078e00ff */
[----:B------:R-:W-:-:S02]  /*25f0*/  SHF.L.U64.HI R134, R151, R134, c[0x0][0x25c] ;  /* 0x0000970097867619 */ /* 0x000fc40000010286 */
[----:B------:R-:W-:Y:S01]  /*2600*/  SHF.L.U64.HI R135, R151, R132, c[0x0][0x25c] ;  /* 0x0000970097877619 */ /* 0x000fe20000010284 */
[----:B-1----:R-:W-:Y:S01]  /*2610*/  IMAD R4, R15, c[0x0][0x258], RZ ;  /* 0x000096000f047a24 */ /* 0x002fe200078e02ff */
[----:B------:R-:W-:Y:S01]  /*2620*/  SHF.R.S32.HI R109, RZ, 0x1f, R108 ;  /* 0x0000001fff6d7819 */ /* 0x000fe2000001146c */
[C---:B------:R-:W-:Y:S01]  /*2630*/  IMAD.SHL.U32 R141, R151.reuse, 0x40, RZ ;  /* 0x00000040978d7824 */ /* 0x040fe200078e00ff */
[----:B------:R-:W-:Y:S01]  /*2640*/  SHF.R.S32.HI R18, RZ, 0x1f, R206 ;  /* 0x0000001fff127819 */ /* 0x000fe200000114ce */
[----:B------:R-:W-:Y:S01]  /*2650*/  IMAD.SHL.U32 R130, R130, 0x2, RZ ;  /* 0x0000000282827824 */ /* 0x000fe200078e00ff */
[----:B------:R-:W-:Y:S01]  /*2660*/  SHF.L.U32 R151, R151, 0x5, RZ ;  /* 0x0000000597977819 */ /* 0x000fe200000006ff */
[----:B------:R-:W-:Y:S02]  /*2670*/  IMAD.MOV.U32 R28, RZ, RZ, R16 ;  /* 0x000000ffff1c7224 */ /* 0x000fe400078e0010 */
[----:B------:R-:W-:Y:S02]  /*2680*/  IMAD R84, R31, c[0x0][0x1ec], R81 ;  /* 0x00007b001f547a24 */ /* 0x000fe400078e0251 */
[----:B--2---:R-:W-:-:S04]  /*2690*/  IMAD.WIDE.U32 R2, R0, c[0x0][0x258], R202 ;  /* 0x0000960000027a25 */ /* 0x004fc800078e00ca */
[----:B------:R-:W-:-:S04]  /*26a0*/  IMAD R0, R0, c[0x0][0x25c], R4 ;  /* 0x0000970000007a24 */ /* 0x000fc800078e0204 */
[----:B------:R-:W-:Y:S02]  /*26b0*/  IMAD.IADD R3, R3, 0x1, R0 ;  /* 0x0000000103037824 */ /* 0x000fe400078e0200 */
[----:B------:R-:W-:Y:S02]  /*26c0*/  IMAD R0, R14, c[0x0][0x268], RZ ;  /* 0x00009a000e007a24 */ /* 0x000fe400078e02ff */
[----:B------:R-:W-:-:S04]  /*26d0*/  IMAD.WIDE.U32 R2, R31, c[0x0][0x260], R2 ;  /* 0x000098001f027a25 */ /* 0x000fc800078e0002 */
[----:B------:R-:W-:Y:S02]  /*26e0*/  IMAD R3, R31, c[0x0][0x264], R3 ;  /* 0x000099001f037a24 */ /* 0x000fe400078e0203 */
[C---:B------:R-:W-:Y:S02]  /*26f0*/  IMAD R0, R13.reuse, c[0x0][0x26c], R0 ;  /* 0x00009b000d007a24 */ /* 0x040fe400078e0200 */
[----:B------:R-:W-:-:S05]  /*2700*/  IMAD.WIDE.U32 R88, R13, c[0x0][0x268], R2 ;  /* 0x00009a000d587a25 */ /* 0x000fca00078e0002 */
[----:B------:R-:W-:Y:S02]  /*2710*/  IADD3 R85, R89, R0, RZ ;  /* 0x0000000059557210 */ /* 0x000fe40007ffe0ff */
[----:B---3--:R-:W-:Y:S01]  /*2720*/  @P3 SHF.R.S32.HI R27, RZ, 0x1f, R19 ;  /* 0x0000001fff1b3819 */ /* 0x008fe20000011413 */
[----:B------:R-:W-:Y:S01]  /*2730*/  @!P3 IMAD.MOV.U32 R27, RZ, RZ, R243 ;  /* 0x000000ffff1bb224 */ /* 0x000fe200078e00f3 */
[----:B------:R-:W-:Y:S02]  /*2740*/  @!P3 MOV R19, R240 ;  /* 0x000000f00013b202 */ /* 0x000fe40000000f00 */
[----:B------:R-:W-:Y:S01]  /*2750*/  BAR.SYNC.DEFER_BLOCKING 0x0 ;  /* 0x0000000000007b1d */ /* 0x000fe20000010000 */
[----:B------:R-:W-:Y:S01]  /*2760*/  ISETP.GT.AND P0, PT, R28, R35, PT ;  /* 0x000000231c00720c */ /* 0x000fe20003f04270 */
[----:B------:R-:W-:Y:S01]  /*2770*/  IMAD R0, R135, R16, RZ ;  /* 0x0000001087007224 */ /* 0x000fe200078e02ff */
[----:B------:R-:W-:Y:S01]  /*2780*/  IADD3 R30, R104, 0x20, RZ ;  /* 0x00000020681e7810 */ /* 0x000fe20007ffe0ff */
[----:B------:R-:W-:Y:S01]  /*2790*/  IMAD.MOV.U32 R2, RZ, RZ, R88 ;  /* 0x000000ffff027224 */ /* 0x000fe200078e0058 */
[----:B------:R-:W-:Y:S01]  /*27a0*/  LOP3.LUT R196, R196, 0xfffffffe, RZ, 0xc0, !PT ;  /* 0xfffffffec4c47812 */ /* 0x000fe200078ec0ff */
[----:B------:R-:W-:Y:S01]  /*27b0*/  IMAD.MOV.U32 R3, RZ, RZ, R85 ;  /* 0x000000ffff037224 */ /* 0x000fe200078e0055 */
[----:B------:R-:W-:Y:S01]  /*27c0*/  IADD3 R29, R104, 0x40, RZ ;  /* 0x00000040681d7810 */ /* 0x000fe20007ffe0ff */
[-C--:B------:R-:W-:Y:S01]  /*27d0*/  IMAD R0, R20, R141.reuse, R0 ;  /* 0x0000008d14007224 */ /* 0x080fe200078e0200 */
[----:B------:R-:W-:Y:S01]  /*27e0*/  ULDC.U8 UR5, c[0x0][0x298] ;  /* 0x0000a60000057ab9 */ /* 0x000fe20000000000 */
[----:B------:R-:W-:-:S04]  /*27f0*/  IMAD.WIDE.U32 R2, R16, R141, R2 ;  /* 0x0000008d10027225 */ /* 0x000fc800078e0002 */
[----:B------:R-:W-:Y:S01]  /*2800*/  IMAD.IADD R3, R3, 0x1, R0 ;  /* 0x0000000103037824 */ /* 0x000fe200078e0200 */
[----:B------:R-:W-:Y:S01]  /*2810*/  @P2 LEA R6, P3, R2, c[0x0][0x250], 0x1 ;  /* 0x0000940002062a11 */ /* 0x000fe200078608ff */
[----:B------:R-:W-:Y:S01]  /*2820*/  IMAD R4, R18, c[0x0][0x290], RZ ;  /* 0x0000a40012047a24 */ /* 0x000fe200078e02ff */
[----:B------:R-:W-:Y:S01]  /*2830*/  @P0 IADD3 R0, R8, -0x2, RZ ;  /* 0xfffffffe08000810 */ /* 0x000fe20007ffe0ff */
[----:B------:R-:W-:Y:S01]  /*2840*/  IMAD.IADD R126, R17, 0x1, R21 ;  /* 0x00000001117e7824 */ /* 0x000fe200078e0215 */
[----:B------:R-:W-:Y:S01]  /*2850*/  @P2 LEA.HI.X R7, R2, c[0x0][0x254], R3, 0x1, P3 ;  /* 0x0000950002072a11 */ /* 0x000fe200018f0c03 */
[----:B------:R-:W-:Y:S01]  /*2860*/  IMAD R16, R206, c[0x0][0x294], R4 ;  /* 0x0000a500ce107a24 */ /* 0x000fe200078e0204 */
[----:B------:R-:W-:Y:S01]  /*2870*/  @P1 IADD3 R2, P3, R151, R2, RZ ;  /* 0x0000000297021210 */ /* 0x000fe20007f7e0ff */
[----:B------:R-:W-:Y:S01]  /*2880*/  @P0 IMAD R5, R136, R0, RZ ;  /* 0x0000000088050224 */ /* 0x000fe200078e02ff */
[----:B------:R-:W-:Y:S01]  /*2890*/  @P0 SHF.R.S32.HI R14, RZ, 0x1f, R0 ;  /* 0x0000001fff0e0819 */ /* 0x000fe20000011400 */
[-C--:B------:R-:W-:Y:S01]  /*28a0*/  @P0 IMAD.WIDE.U32 R8, R0, R137.reuse, R86 ;  /* 0x0000008900080225 */ /* 0x080fe200078e0056 */
[----:B------:R-:W-:Y:S01]  /*28b0*/  @!PT LDS RZ, [RZ] ;  /* 0x00000000fffff984 */ /* 0x000fe20000000800 */
[----:B------:R-:W-:Y:S01]  /*28c0*/  @!PT LDS RZ, [RZ] ;  /* 0x00000000fffff984 */ /* 0x000fe20000000800 */
[----:B------:R-:W-:Y:S01]  /*28d0*/  @!PT LDS RZ, [RZ] ;  /* 0x00000000fffff984 */ /* 0x000fe20000000800 */
[----:B------:R1:W-:Y:S03]  /*28e0*/  @P2 LDGSTS.E.BYPASS.LTC128B.128 [R107+0x100], [R6.64], !P6 ;  /* 0x00100000066b2fae */ /* 0x0003e6000f101d48 */
[----:B------:R-:W-:Y:S01]  /*28f0*/  @P1 IMAD.X R3, R3, 0x1, R134, P3 ;  /* 0x0000000103031824 */ /* 0x000fe200018e0686 */
[----:B------:R-:W-:Y:S01]  /*2900*/  @P1 LEA R4, P3, R2, c[0x0][0x250], 0x1 ;  /* 0x0000940002041a11 */ /* 0x000fe200078608ff */
[----:B------:R-:W-:Y:S01]  /*2910*/  @P0 IMAD R0, R14, R137, R5 ;  /* 0x000000890e000224 */ /* 0x000fe200078e0205 */
[----:B------:R1:W-:Y:S01]  /*2920*/  @P2 LDGSTS.E.BYPASS.LTC128B.128 [R107+0x2100], [R6.64+0x80], !P5 ;  /* 0x02100080066b2fae */ /* 0x0003e2000e901d48 */
[----:B------:R-:W-:Y:S01]  /*2930*/  IMAD.WIDE.U32 R12, R206, c[0x0][0x290], R104 ;  /* 0x0000a400ce0c7a25 */ /* 0x000fe200078e0068 */
[----:B------:R-:W-:-:S02]  /*2940*/  @P1 LEA.HI.X R5, R2, c[0x0][0x254], R3, 0x1, P3 ;  /* 0x0000950002051a11 */ /* 0x000fc400018f0c03 */
[----:B------:R1:W-:Y:S01]  /*2950*/  @P2 LDGSTS.E.BYPASS.LTC128B.128 [R107+0x4100], [R6.64+0x100], !P4 ;  /* 0x04100100066b2fae */ /* 0x0003e2000e101d48 */
[----:B------:R-:W-:Y:S01]  /*2960*/  @P0 IMAD.IADD R0, R9, 0x1, R0 ;  /* 0x0000000109000824 */ /* 0x000fe200078e0200 */
[----:B------:R-:W-:Y:S01]  /*2970*/  ISETP.GE.AND P2, PT, R104, c[0x0][0x27c], PT ;  /* 0x00009f0068007a0c */ /* 0x000fe20003f46270 */
[----:B------:R-:W-:Y:S01]  /*2980*/  IMAD.IADD R15, R13, 0x1, R16 ;  /* 0x000000010d0f7824 */ /* 0x000fe200078e0210 */
[C---:B------:R-:W-:Y:S01]  /*2990*/  @P0 LEA R2, P3, R8.reuse, c[0x0][0x220], 0x1 ;  /* 0x0000880008020a11 */ /* 0x040fe200078608ff */
[----:B------:R2:W-:Y:S01]  /*29a0*/  @P1 LDGSTS.E.BYPASS.LTC128B.128 [R107+0x1100], [R4.64], !P6 ;  /* 0x01100000046b1fae */ /* 0x0005e2000f101d48 */
[----:B------:R-:W-:Y:S02]  /*29b0*/  IMAD.MOV.U32 R14, RZ, RZ, R12 ;  /* 0x000000ffff0e7224 */ /* 0x000fe400078e000c */
[----:B------:R-:W-:Y:S01]  /*29c0*/  @P0 LEA.HI.X R3, R8, c[0x0][0x224], R0, 0x1, P3 ;  /* 0x0000890008030a11 */ /* 0x000fe200018f0c00 */
[----:B------:R-:W-:Y:S01]  /*29d0*/  IMAD R0, R18, c[0x0][0x280], RZ ;  /* 0x0000a00012007a24 */ /* 0x000fe200078e02ff */
[----:B------:R-:W-:Y:S01]  /*29e0*/  ISETP.GE.AND P3, PT, R30, c[0x0][0x27c], PT ;  /* 0x00009f001e007a0c */ /* 0x000fe20003f66270 */
[----:B------:R2:W-:Y:S01]  /*29f0*/  @P1 LDGSTS.E.BYPASS.LTC128B.128 [R107+0x3100], [R4.64+0x80], !P5 ;  /* 0x03100080046b1fae */ /* 0x0005e2000e901d48 */
[----:B------:R-:W-:-:S03]  /*2a00*/  IMAD.WIDE.U32 R8, R206, c[0x0][0x290], R108 ;  /* 0x0000a400ce087a25 */ /* 0x000fc600078e006c */
[----:B------:R-:W-:Y:S01]  /*2a10*/  @P2 LOP3.LUT R196, R196, 0x1, RZ, 0xfc, !PT ;  /* 0x00000001c4c42812 */ /* 0x000fe200078efcff */
[----:B------:R-:W-:Y:S01]  /*2a20*/  IMAD R21, R206, c[0x0][0x284], R0 ;  /* 0x0000a100ce157a24 */ /* 0x000fe200078e0200 */
[----:B------:R-:W-:Y:S01]  /*2a30*/  SEL R0, RZ, c[0x0][0x27c], !P2 ;  /* 0x00009f00ff007a07 */ /* 0x000fe20005000000 */
[----:B------:R2:W-:Y:S01]  /*2a40*/  @P1 LDGSTS.E.BYPASS.LTC128B.128 [R107+0x5100], [R4.64+0x100], !P4 ;  /* 0x05100100046b1fae */ /* 0x0005e2000e101d48 */
[----:B------:R-:W-:Y:S01]  /*2a50*/  ISETP.GE.AND P2, PT, R29, c[0x0][0x27c], PT ;  /* 0x00009f001d007a0c */ /* 0x000fe20003f46270 */
[----:B------:R-:W-:Y:S01]  /*2a60*/  IMAD.IADD R9, R16, 0x1, R9 ;  /* 0x0000000110097824 */ /* 0x000fe200078e0209 */
[----:B------:R-:W-:Y:S01]  /*2a70*/  LOP3.LUT R196, R196, 0xfffffffd, RZ, 0xc0, !PT ;  /* 0xfffffffdc4c47812 */ /* 0x000fe200078ec0ff */
[----:B------:R-:W-:Y:S01]  /*2a80*/  IMAD.IADD R0, R104, 0x1, R0 ;  /* 0x0000000168007824 */ /* 0x000fe200078e0200 */
[----:B------:R-:W-:Y:S01]  /*2a90*/  SEL R17, RZ, c[0x0][0x27c], !P2 ;  /* 0x00009f00ff117a07 */ /* 0x000fe20005000000 */
[----:B------:R-:W0:Y:S01]  /*2aa0*/  LDGDEPBAR ;  /* 0x00000000000079af */ /* 0x000e220000000000 */
[----:B------:R-:W-:Y:S01]  /*2ab0*/  @P3 LOP3.LUT R196, R196, 0x2, RZ, 0xfc, !PT ;  /* 0x00000002c4c43812 */ /* 0x000fe200078efcff */
[----:B------:R-:W-:Y:S01]  /*2ac0*/  IMAD.MOV.U32 R153, RZ, RZ, 0x1 ;  /* 0x00000001ff997424 */ /* 0x000fe200078e00ff */
[----:B------:R-:W-:Y:S01]  /*2ad0*/  SHF.R.S32.HI R16, RZ, 0x1f, R0 ;  /* 0x0000001fff107819 */ /* 0x000fe20000011400 */
[----:B-1----:R-:W-:Y:S01]  /*2ae0*/  IMAD.WIDE.U32 R6, R206, c[0x0][0x280], R104 ;  /* 0x0000a000ce067a25 */ /* 0x002fe200078e0068 */
[----:B------:R1:W-:Y:S01]  /*2af0*/  @P0 LDGSTS.E.BYPASS.LTC128B.128 [R107+0x12100], [R2.64], !P6 ;  /* 0x12100000026b0fae */ /* 0x0003e2000f101d48 */
[----:B------:R-:W-:-:S02]  /*2b00*/  LOP3.LUT R196, R196, 0xfffffffb, RZ, 0xc0, !PT ;  /* 0xfffffffbc4c47812 */ /* 0x000fc400078ec0ff */
[----:B------:R-:W-:Y:S01]  /*2b10*/  IMAD.IADD R13, R7, 0x1, R21 ;  /* 0x00000001070d7824 */ /* 0x000fe200078e0215 */
[----:B------:R-:W-:Y:S01]  /*2b20*/  SEL R7, RZ, c[0x0][0x27c], !P3 ;  /* 0x00009f00ff077a07 */ /* 0x000fe20005800000 */
[----:B------:R-:W-:Y:S01]  /*2b30*/  IMAD.MOV.U32 R12, RZ, RZ, R6 ;  /* 0x000000ffff0c7224 */ /* 0x000fe200078e0006 */
[----:B------:R1:W-:Y:S01]  /*2b40*/  @P0 LDGSTS.E.BYPASS.LTC128B.128 [R107+0x14100], [R2.64+0x80], !P5 ;  /* 0x14100080026b0fae */ /* 0x0003e2000e901d48 */
[----:B------:R-:W-:Y:S01]  /*2b50*/  IMAD.IADD R20, R29, 0x1, R17 ;  /* 0x000000011d147824 */ /* 0x000fe200078e0211 */
[-C--:B------:R-:W-:Y:S01]  /*2b60*/  LEA.HI R18, R16, R0.reuse, RZ, 0x3 ;  /* 0x0000000010127211 */ /* 0x080fe200078f18ff */
[----:B------:R-:W-:Y:S01]  /*2b70*/  IMAD.IADD R6, R30, 0x1, R7 ;  /* 0x000000011e067824 */ /* 0x000fe200078e0207 */
[----:B------:R1:W-:Y:S01]  /*2b80*/  @P0 LDGSTS.E.BYPASS.LTC128B.128 [R107+0x16100], [R2.64+0x100], !P4 ;  /* 0x16100100026b0fae */ /* 0x0003e2000e101d48 */
[----:B------:R-:W-:Y:S01]  /*2b90*/  LEA.HI R16, R16, R0, RZ, 0x6 ;  /* 0x0000000010107211 */ /* 0x000fe200078f30ff */
[----:B------:R-:W-:Y:S01]  /*2ba0*/  IMAD.MOV.U32 R140, RZ, RZ, c[0x0][0x290] ;  /* 0x0000a400ff8c7624 */ /* 0x000fe200078e00ff */
[----:B------:R-:W-:Y:S01]  /*2bb0*/  SHF.R.S32.HI R0, RZ, 0x1f, R20 ;  /* 0x0000001fff007819 */ /* 0x000fe20000011414 */
[----:B------:R-:W-:Y:S01]  /*2bc0*/  IMAD.MOV.U32 R139, RZ, RZ, c[0x0][0x280] ;  /* 0x0000a000ff8b7624 */ /* 0x000fe200078e00ff */
[----:B------:R-:W-:Y:S01]  /*2bd0*/  SHF.R.S32.HI R7, RZ, 0x1f, R6 ;  /* 0x0000001fff077819 */ /* 0x000fe20000011406 */
[----:B------:R-:W-:Y:S01]  /*2be0*/  IMAD.SHL.U32 R22, R16, 0x40, RZ ;  /* 0x0000004010167824 */ /* 0x000fe200078e00ff */
[----:B--2---:R-:W-:Y:S01]  /*2bf0*/  @P0 LEA R4, P1, R138, R2, 0x1 ;  /* 0x000000028a040211 */ /* 0x004fe200078208ff */
[----:B------:R-:W-:Y:S01]  /*2c00*/  IMAD.WIDE.U32 R102, R19, c[0x0][0x2b0], RZ ;  /* 0x0000ac0013667a25 */ /* 0x000fe200078e00ff */
[----:B------:R-:W-:-:S02]  /*2c10*/  LEA.HI R24, R7, R6, RZ, 0x6 ;  /* 0x0000000607187211 */ /* 0x000fc400078f30ff */
[----:B------:R-:W-:Y:S01]  /*2c20*/  @P0 LEA.HI.X R5, R138, R3, R133, 0x1, P1 ;  /* 0x000000038a050211 */ /* 0x000fe200008f0c85 */
[----:B------:R-:W-:Y:S01]  /*2c30*/  IMAD.WIDE.U32 R100, R31, c[0x0][0x210], RZ ;  /* 0x000084001f647a25 */ /* 0x000fe200078e00ff */
[CC--:B------:R-:W-:Y:S02]  /*2c40*/  LEA.HI R16, R0.reuse, R20.reuse, RZ, 0x3 ;  /* 0x0000001400107211 */ /* 0x0c0fe400078f18ff */
[----:B------:R-:W-:Y:S01]  /*2c50*/  LEA.HI R0, R0, R20, RZ, 0x6 ;  /* 0x0000001400007211 */ /* 0x000fe200078f30ff */
[----:B------:R2:W-:Y:S01]  /*2c60*/  @P0 LDGSTS.E.BYPASS.LTC128B.128 [R107+0x13100], [R4.64], !P6 ;  /* 0x13100000046b0fae */ /* 0x0005e2000f101d48 */
[----:B------:R-:W-:Y:S01]  /*2c70*/  @P2 LOP3.LUT R196, R196, 0x4, RZ, 0xfc, !PT ;  /* 0x00000004c4c42812 */ /* 0x000fe200078efcff */
[----:B------:R-:W-:Y:S01]  /*2c80*/  IMAD.SHL.U32 R20, R24, 0x40, RZ ;  /* 0x0000004018147824 */ /* 0x000fe200078e00ff */
[----:B------:R-:W-:Y:S01]  /*2c90*/  LOP3.LUT R23, R208, 0x38, R18, 0xf8, !PT ;  /* 0x00000038d0177812 */ /* 0x000fe200078ef812 */
[----:B------:R2:W-:Y:S01]  /*2ca0*/  @P0 LDGSTS.E.BYPASS.LTC128B.128 [R107+0x15100], [R4.64+0x80], !P5 ;  /* 0x15100080046b0fae */ /* 0x0005e2000e901d48 */
[----:B------:R-:W-:Y:S01]  /*2cb0*/  IMAD.SHL.U32 R0, R0, 0x40, RZ ;  /* 0x0000004000007824 */ /* 0x000fe200078e00ff */
[----:B------:R-:W-:Y:S01]  /*2cc0*/  LOP3.LUT R196, R196, 0xfffffff7, RZ, 0xc0, !PT ;  /* 0xfffffff7c4c47812 */ /* 0x000fe200078ec0ff */
[----:B-----5:R-:W-:Y:S01]  /*2cd0*/  IMAD.WIDE.U32 R98, R142, c[0x0][0x290], R14 ;  /* 0x0000a4008e627a25 */ /* 0x020fe200078e000e */
[----:B------:R2:W-:Y:S01]  /*2ce0*/  @P0 LDGSTS.E.BYPASS.LTC128B.128 [R107+0x17100], [R4.64+0x100], !P4 ;  /* 0x17100100046b0fae */ /* 0x0005e2000e101d48 */
[----:B------:R-:W-:-:S02]  /*2cf0*/  LOP3.LUT P0, RZ, R236, 0x4, RZ, 0xc0, !PT ;  /* 0x00000004ecff7812 */ /* 0x000fc4000780c0ff */
[----:B------:R-:W-:Y:S01]  /*2d00*/  LOP3.LUT R26, R22, 0xfffff000, RZ, 0xc0, !PT ;  /* 0xfffff000161a7812 */ /* 0x000fe200078ec0ff */
[----:B------:R-:W0:Y:S01]  /*2d10*/  LDGDEPBAR ;  /* 0x00000000000079af */ /* 0x000e220000000000 */
[----:B------:R-:W-:Y:S01]  /*2d20*/  LOP3.LUT R22, R208, 0x38, R16, 0xf8, !PT ;  /* 0x00000038d0167812 */ /* 0x000fe200078ef810 */
[C---:B------:R-:W-:Y:S01]  /*2d30*/  IMAD.WIDE.U32 R96, R142.reuse, c[0x0][0x280], R12 ;  /* 0x0000a0008e607a25 */ /* 0x040fe200078e000c */
[-C--:B------:R-:W-:Y:S02]  /*2d40*/  LOP3.LUT R25, R23, R147.reuse, RZ, 0x3c, !PT ;  /* 0x0000009317197212 */ /* 0x080fe400078e3cff */
[----:B------:R-:W-:Y:S01]  /*2d50*/  ISETP.NE.AND P1, PT, R153, c[0x0][0x2b8], PT ;  /* 0x0000ae0099007a0c */ /* 0x000fe20003f25270 */
[----:B------:R-:W-:Y:S01]  /*2d60*/  IMAD.WIDE.U32 R94, R142, c[0x0][0x290], R8 ;  /* 0x0000a4008e5e7a25 */ /* 0x000fe200078e0008 */
[----:B------:R-:W-:Y:S02]  /*2d70*/  LOP3.LUT R23, R20, 0xfffff000, RZ, 0xc0, !PT ;  /* 0xfffff00014177812 */ /* 0x000fe400078ec0ff */
[----:B------:R-:W-:Y:S01]  /*2d80*/  LOP3.LUT R20, R0, 0xfffff000, RZ, 0xc0, !PT ;  /* 0xfffff00000147812 */ /* 0x000fe200078ec0ff */
[----:B------:R-:W-:Y:S01]  /*2d90*/  IMAD R152, R231, 0x40, R206 ;  /* 0x00000040e7987824 */ /* 0x000fe200078e02ce */
[----:B------:R-:W-:Y:S01]  /*2da0*/  @P0 LOP3.LUT R196, R196, 0x8, RZ, 0xfc, !PT ;  /* 0x00000008c4c40812 */ /* 0x000fe200078efcff */
[----:B------:R-:W-:Y:S01]  /*2db0*/  IMAD.MOV.U32 R36, RZ, RZ, RZ ;  /* 0x000000ffff247224 */ /* 0x000fe200078e00ff */
[----:B------:R-:W-:Y:S01]  /*2dc0*/  LEA.HI R17, R7, R6, RZ, 0x3 ;  /* 0x0000000607117211 */ /* 0x000fe200078f18ff */
[----:B------:R-:W-:Y:S01]  /*2dd0*/  IMAD.WIDE.U32 R6, R206, c[0x0][0x280], R108 ;  /* 0x0000a000ce067a25 */ /* 0x000fe200078e006c */
[----:B------:R-:W-:-:S02]  /*2de0*/  LOP3.LUT R0, R22, R147, RZ, 0x3c, !PT ;  /* 0x0000009316007212 */ /* 0x000fc400078e3cff */
[----:B-1----:R-:W-:Y:S01]  /*2df0*/  SHF.R.S32.HI R2, RZ, 0x1f, R142 ;  /* 0x0000001fff027819 */ /* 0x002fe2000001148e */
[----:B------:R-:W-:Y:S01]  /*2e00*/  IMAD.IADD R7, R21, 0x1, R7 ;  /* 0x0000000115077824 */ /* 0x000fe200078e0207 */
[----:B------:R-:W-:Y:S01]  /*2e10*/  ISETP.LE.AND P0, PT, R153, c[0x0][0x27c], PT ;  /* 0x00009f0099007a0c */ /* 0x000fe20003f03270 */
[----:B------:R-:W-:Y:S01]  /*2e20*/  IMAD.MOV.U32 R40, RZ, RZ, 0x1 ;  /* 0x00000001ff287424 */ /* 0x000fe200078e00ff */
[----:B------:R-:W-:Y:S01]  /*2e30*/  LOP3.LUT R196, R196, 0xffffffdf, RZ, 0xc0, !PT ;  /* 0xffffffdfc4c47812 */ /* 0x000fe200078ec0ff */
[----:B------:R-:W-:Y:S01]  /*2e40*/  IMAD R3, R2, c[0x0][0x290], RZ ;  /* 0x0000a40002037a24 */ /* 0x000fe200078e02ff */
[----:B------:R-:W-:Y:S01]  /*2e50*/  IADD3 R123, R0, R20, R148 ;  /* 0x00000014007b7210 */ /* 0x000fe20007ffe094 */
[----:B------:R-:W-:Y:S01]  /*2e60*/  IMAD R0, R27, c[0x0][0x2b0], RZ ;  /* 0x0000ac001b007a24 */ /* 0x000fe200078e02ff */
[----:B------:R-:W-:Y:S01]  /*2e70*/  LOP3.LUT R21, R208, 0x38, R17, 0xf8, !PT ;  /* 0x00000038d0157812 */ /* 0x000fe200078ef811 */
[----:B------:R-:W-:Y:S01]  /*2e80*/  IMAD R2, R2, c[0x0][0x280], RZ ;  /* 0x0000a00002027a24 */ /* 0x000fe200078e02ff */
[----:B------:R-:W-:Y:S01]  /*2e90*/  LOP3.LUT R196, R196, 0xffffffef, RZ, 0xc0, !PT ;  /* 0xffffffefc4c47812 */ /* 0x000fe200078ec0ff */
[----:B--2---:R-:W-:Y:S01]  /*2ea0*/  IMAD R4, R19, c[0x0][0x2b4], R0 ;  /* 0x0000ad0013047a24 */ /* 0x004fe200078e0200 */
[----:B------:R-:W-:Y:S01]  /*2eb0*/  LOP3.LUT R21, R21, R147, RZ, 0x3c, !PT ;  /* 0x0000009315157212 */ /* 0x000fe200078e3cff */
[----:B------:R-:W-:Y:S01]  /*2ec0*/  IMAD R3, R142, c[0x0][0x294], R3 ;  /* 0x0000a5008e037a24 */ /* 0x000fe200078e0203 */
[----:B------:R-:W-:Y:S01]  /*2ed0*/  LOP3.LUT R0, R208, 0x18, R104, 0xf8, !PT ;  /* 0x00000018d0007812 */ /* 0x000fe200078ef868 */
[----:B------:R-:W-:Y:S01]  /*2ee0*/  IMAD R2, R142, c[0x0][0x284], R2 ;  /* 0x0000a1008e027a24 */ /* 0x000fe200078e0202 */
[----:B------:R-:W-:Y:S01]  /*2ef0*/  LOP3.LUT R83, R18, 0xfffffff8, RZ, 0xc0, !PT ;  /* 0xfffffff812537812 */ /* 0x000fe200078ec0ff */
[----:B------:R-:W-:Y:S01]  /*2f00*/  IMAD.WIDE.U32 R92, R142, c[0x0][0x280], R6 ;  /* 0x0000a0008e5c7a25 */ /* 0x000fe200078e0006 */
[----:B------:R-:W-:-:S02]  /*2f10*/  LOP3.LUT R82, R17, 0xfffffff8, RZ, 0xc0, !PT ;  /* 0xfffffff811527812 */ /* 0x000fc400078ec0ff */
[----:B------:R-:W-:Y:S01]  /*2f20*/  LOP3.LUT R79, R16, 0xfffffff8, RZ, 0xc0, !PT ;  /* 0xfffffff8104f7812 */ /* 0x000fe200078ec0ff */
[----:B------:R-:W-:Y:S01]  /*2f30*/  IMAD R122, R31, c[0x0][0x214], R101 ;  /* 0x000085001f7a7a24 */ /* 0x000fe200078e0265 */
[----:B------:R-:W-:Y:S01]  /*2f40*/  @P1 LOP3.LUT R196, R196, 0x10, RZ, 0xfc, !PT ;  /* 0x00000010c4c41812 */ /* 0x000fe200078efcff */
[----:B------:R-:W-:Y:S01]  /*2f50*/  IMAD.IADD R121, R103, 0x1, R4 ;  /* 0x0000000167797824 */ /* 0x000fe200078e0204 */
[CC--:B------:R-:W-:Y:S01]  /*2f60*/  SHF.L.U64.HI R131, R140.reuse, R132.reuse, c[0x0][0x294] ;  /* 0x0000a5008c837619 */ /* 0x0c0fe20000010284 */
[----:B------:R-:W-:Y:S01]  /*2f70*/  IMAD.SHL.U32 R140, R140, 0x40, RZ ;  /* 0x000000408c8c7824 */ /* 0x000fe200078e00ff */
[C---:B------:R-:W-:Y:S01]  /*2f80*/  SHF.L.U64.HI R132, R139.reuse, R132, c[0x0][0x284] ;  /* 0x0000a1008b847619 */ /* 0x040fe20000010284 */
[----:B------:R-:W-:Y:S01]  /*2f90*/  IMAD.SHL.U32 R139, R139, 0x40, RZ ;  /* 0x000000408b8b7824 */ /* 0x000fe200078e00ff */
[--C-:B------:R-:W-:Y:S01]  /*2fa0*/  IADD3 R125, R25, R26, R148.reuse ;  /* 0x0000001a197d7210 */ /* 0x100fe20007ffe094 */
[----:B------:R-:W-:Y:S01]  /*2fb0*/  IMAD.IADD R119, R99, 0x1, R3 ;  /* 0x0000000163777824 */ /* 0x000fe200078e0203 */
[----:B------:R-:W-:Y:S01]  /*2fc0*/  IADD3 R124, R21, R23, R148 ;  /* 0x00000017157c7210 */ /* 0x000fe20007ffe094 */
[----:B------:R-:W-:Y:S01]  /*2fd0*/  IMAD.IADD R117, R3, 0x1, R95 ;  /* 0x0000000103757824 */ /* 0x000fe200078e025f */
[----:B------:R-:W-:Y:S01]  /*2fe0*/  LOP3.LUT R0, R148, R0, R147, 0xf6, !PT ;  /* 0x0000000094007212 */ /* 0x000fe200078ef693 */
        /* <DEDUP_REMOVED lines=8> */
[----:B------:R-:W-:Y:S02]  /*3070*/  @P0 LOP3.LUT R196, R196, 0x20, RZ, 0xfc, !PT ;  /* 0x00000020c4c40812 */ /* 0x000fe400078efcff */
.L_x_1732:
[----:B------:R-:W-:Y:S01]  /*3080*/  ISETP.NE.AND P1, PT, R153, c[0x0][0x2b8], PT ;  /* 0x0000ae0099007a0c */ /* 0x000fe20003f25270 */
[----:B------:R-:W-:Y:S01]  /*3090*/  IMAD.SHL.U32 R8, R28, 0x40, RZ ;  /* 0x000000401c087824 */ /* 0x000fe200078e00ff */
[----:B------:R-:W-:Y:S01]  /*30a0*/  LOP3.LUT P2, RZ, R236, 0x4, RZ, 0xc0, !PT ;  /* 0x00000004ecff7812 */ /* 0x000fe2000784c0ff */
[----:B------:R-:W-:Y:S01]  /*30b0*/  IMAD.MOV.U32 R71, RZ, RZ, RZ ;  /* 0x000000ffff477224 */ /* 0x000fe200078e00ff */
[----:B------:R-:W-:Y:S04]  /*30c0*/  DEPBAR.LE SB0, 0x2 ;  /* 0x000080800000791a */ /* 0x000fe80000000000 */
[----:B-1----:R-:W-:Y:S01]  /*30d0*/  IMAD.IADD R2, R152, 0x1, R8 ;  /* 0x0000000198027824 */ /* 0x002fe200078e0208 */
[----:B------:R-:W-:Y:S01]  /*30e0*/  WARPSYNC 0xffffffff ;  /* 0xffffffff00007948 */ /* 0x000fe20003800000 */
[----:B------:R-:W-:Y:S02]  /*30f0*/  BSSY B1, `(.L_x_1708) ;  /* 0x0000400000017945 */ /* 0x000fe40003800000 */
[----:B------:R-:W-:Y:S01]  /*3100*/  IMAD.IADD R4, R126, 0x1, R2 ;  /* 0x000000017e047824 */ /* 0x000fe200078e0202 */
[----:B------:R-:W-:Y:S03]  /*3110*/  ISETP.GE.AND P0, PT, R2, R78, PT ;  /* 0x0000004e0200720c */ /* 0x000fe60003f06270 */
[----:B------:R-:W-:Y:S01]  /*3120*/  @P1 IMAD.HI.U32 R2, R4, c[0x0][0x2bc], RZ ;  /* 0x0000af0004021a27 */ /* 0x000fe200078e00ff */
[----:B------:R-:W-:Y:S03]  /*3130*/  ISETP.GT.OR P0, PT, R152, 0x3f, P0 ;  /* 0x0000003f9800780c */ /* 0x000fe60000704670 */
[----:B------:R-:W-:Y:S01]  /*3140*/  IMAD.MOV.U32 R3, RZ, RZ, R4 ;  /* 0x000000ffff037224 */ /* 0x000fe200078e0004 */
[----:B------:R-:W-:Y:S09]  /*3150*/  @P1 SHF.R.U32.HI R3, RZ, c[0x0][0x2c0], R2 ;  /* 0x0000b000ff031a19 */ /* 0x000ff20000011602 */
[C---:B------:R-:W-:Y:S04]  /*3160*/  @!P0 IADD3 R2, P1, R3.reuse, R102, RZ ;  /* 0x0000006603028210 */ /* 0x040fe80007f3e0ff */
[----:B------:R-:W-:Y:S01]  /*3170*/  @!P0 LEA.HI.X.SX32 R5, R3, R121, 0x1, P1 ;  /* 0x0000007903058211 */ /* 0x000fe200008f0eff */
[----:B------:R-:W-:Y:S01]  /*3180*/  IMAD.MOV R3, RZ, RZ, -R3 ;  /* 0x000000ffff037224 */ /* 0x000fe200078e0a03 */
[C---:B------:R-:W-:Y:S03]  /*3190*/  @!P0 LEA R6, P1, R2.reuse, c[0x0][0x2a0], 0x2 ;  /* 0x0000a80002068a11 */ /* 0x040fe600078210ff */
[----:B------:R-:W-:Y:S01]  /*31a0*/  IMAD R74, R3, c[0x0][0x2b8], R4 ;  /* 0x0000ae00034a7a24 */ /* 0x000fe200078e0204 */
[----:B------:R-:W-:Y:S01]  /*31b0*/  @!P0 LEA.HI.X R7, R2, c[0x0][0x2a4], R5, 0x2, P1 ;  /* 0x0000a90002078a11 */ /* 0x000fe200008f1405 */
[----:B------:R-:W-:Y:S04]  /*31c0*/  IMAD R2, R36, 0x3000, R0 ;  /* 0x0000300024027824 */ /* 0x000fe800078e0200 */
[----:B------:R1:W5:Y:S01]  /*31d0*/  @!P0 LDG.E R71, [R6.64] ;  /* 0x0000000806478981 */ /* 0x000362000c1e1900 */
[C---:B------:R-:W-:Y:S02]  /*31e0*/  IADD3 R5, R2.reuse, 0x20, RZ ;  /* 0x0000002002057810 */ /* 0x040fe40007ffe0ff */
[C---:B------:R-:W-:Y:S01]  /*31f0*/  @P2 IADD3 R5, R2.reuse, -0x20, RZ ;  /* 0xffffffe002052810 */ /* 0x040fe20007ffe0ff */
[----:B------:R-:W-:Y:S01]  /*3200*/  BAR.SYNC.DEFER_BLOCKING 0x0 ;  /* 0x0000000000007b1d */ /* 0x000fe20000010000 */
[----:B------:R-:W-:Y:S02]  /*3210*/  ISETP.LE.AND P2, PT, R153, c[0x0][0x27c], PT ;  /* 0x00009f0099007a0c */ /* 0x000fe40003f43270 */
[----:B------:R-:W-:Y:S02]  /*3220*/  LEA R72, R2, 0x100, 0x1 ;  /* 0x0000010002487811 */ /* 0x000fe400078e08ff */
[----:B------:R-:W-:Y:S09]  /*3230*/  LEA R73, R5, 0x100, 0x1 ;  /* 0x0000010005497811 */ /* 0x000ff200078e08ff */
[----:B---3--:R-:W-:-:S05]  /*3240*/  @!P2 BRA `(.L_x_1709) ;  /* 0x00003b600000a947 */ /* 0x008fca0003800000 */
[----:B------:R-:W-:Y:S01]  /*3250*/  IMAD.WIDE.U32 R2, R74, c[0x0][0x1e0], RZ ;  /* 0x000078004a027a25 */ /* 0x000fe200078e00ff */
[----:B------:R-:W-:Y:S02]  /*3260*/  SHF.R.S32.HI R76, RZ, 0x1f, R74 ;  /* 0x0000001fff4c7819 */ /* 0x000fe4000001144a */
[----:B-----5:R-:W-:Y:S02]  /*3270*/  SHF.R.S32.HI R77, RZ, 0x1f, R71 ;  /* 0x0000001fff4d7819 */ /* 0x020fe40000011447 */
[----:B------:R-:W-:Y:S01]  /*3280*/  IADD3 R5, -R8, R78, RZ ;  /* 0x0000004e08057210 */ /* 0x000fe20007ffe1ff */
[----:B------:R-:W-:Y:S02]  /*3290*/  IMAD R4, R76, c[0x0][0x1e0], RZ ;  /* 0x000078004c047a24 */ /* 0x000fe400078e02ff */
[----:B------:R-:W-:Y:S01]  /*32a0*/  IMAD.WIDE.U32 R8, R140, R28, RZ ;  /* 0x0000001c8c087225 */ /* 0x000fe200078e00ff */
[----:B------:R-:W-:Y:S03]  /*32b0*/  IMNMX R75, R5, 0x40, PT ;  /* 0x00000040054b7817 */ /* 0x000fe60003800200 */
[----:B------:R-:W-:Y:S05]  /*32c0*/  IMAD R4, R74, c[0x0][0x1e4], R4 ;  /* 0x000079004a047a24 */ /* 0x000fea00078e0204 */
[----:B------:R-:W-:Y:S01]  /*32d0*/  IADD3 R3, R3, R4, RZ ;  /* 0x0000000403037210 */ /* 0x000fe20007ffe0ff */
[----:B------:R-:W-:Y:S04]  /*32e0*/  IMAD R4, R77, c[0x0][0x1f0], RZ ;  /* 0x00007c004d047a24 */ /* 0x000fe800078e02ff */
[C---:B------:R-:W-:Y:S04]  /*32f0*/  IMAD.WIDE.U32 R2, R71.reuse, c[0x0][0x1f0], R2 ;  /* 0x00007c0047027a25 */ /* 0x040fe800078e0002 */
[----:B------:R-:W-:Y:S01]  /*3300*/  IMAD R4, R71, c[0x0][0x1f4], R4 ;  /* 0x00007d0047047a24 */ /* 0x000fe200078e0204 */
[----:B------:R-:W-:Y:S04]  /*3310*/  IADD3 R2, P0, R80, R2, RZ ;  /* 0x0000000250027210 */ /* 0x000fe80007f1e0ff */
[----:B------:R-:W-:Y:S01]  /*3320*/  IADD3.X R3, R84, R3, R4, P0, !PT ;  /* 0x0000000354037210 */ /* 0x000fe200007fe404 */
[-C--:B------:R-:W-:Y:S01]  /*3330*/  IMAD R4, R132, R28.reuse, RZ ;  /* 0x0000001c84047224 */ /* 0x080fe200078e02ff */
[C---:B------:R-:W-:Y:S04]  /*3340*/  LEA R34, P0, R2.reuse, c[0x0][0x1c8], 0x1 ;  /* 0x0000720002227a11 */ /* 0x040fe800078008ff */
[----:B------:R-:W-:Y:S01]  /*3350*/  LEA.HI.X R33, R2, c[0x0][0x1cc], R3, 0x1, P0 ;  /* 0x0000730002217a11 */ /* 0x000fe200000f0c03 */
[----:B------:R-:W-:Y:S01]  /*3360*/  IMAD R3, R131, R28, RZ ;  /* 0x0000001c83037224 */ /* 0x000fe200078e02ff */
[----:B------:R-:W-:Y:S02]  /*3370*/  ISETP.NE.AND P0, PT, RZ, UR5, PT ;  /* 0x00000005ff007c0c */ /* 0x000fe4000bf05270 */
[----:B------:R-:W-:Y:S05]  /*3380*/  SHF.R.S32.HI R2, RZ, 0x1f, R28 ;  /* 0x0000001fff027819 */ /* 0x000fea000001141c */
[C---:B------:R-:W-:Y:S02]  /*3390*/  IMAD R4, R2.reuse, R139, R4 ;  /* 0x0000008b02047224 */ /* 0x040fe400078e0204 */
[----:B-1----:R-:W-:Y:S02]  /*33a0*/  IMAD R6, R2, R140, R3 ;  /* 0x0000008c02067224 */ /* 0x002fe400078e0203 */
        /* <DEDUP_REMOVED lines=63> */
.L_x_1712:
[----:B------:R-:W-:Y:S05]  /*37a0*/  BSYNC B0 ;  /* 0x0000000000007941 */ /* 0x000fea0003800000 */
.L_x_1711:
        /* <DEDUP_REMOVED lines=11> */
[----:B------:R-:W-:Y:S01]  /*3860*/  PRMT R53, R2, 0x5410, R9 ;  /* 0x0000541002357816 */ /* 0x000fe20000000009 */
        /* <DEDUP_REMOVED lines=25> */
[----:B------:R-:W-:Y:S02]  /*3a00*/  PRMT R24, R8, 0x7610, R24 ;  /* 0x0000761008187816 */ /* 0x000fe40000000018 */
[----:B------:R-:W-:Y:S02]  /*3a10*/  PRMT R9, R2, 0x5410, R9 ;  /* 0x0000541002097816 */ /* 0x000fe40000000009 */
[----:B------:R-:W-:Y:S01]  /*3a20*/  PRMT R8, R3, 0x7610, R8 ;  /* 0x0000761003087816 */ /* 0x000fe20000000008 */
[----:B------:R-:W-:-:S05]  /*3a30*/  @P0 BRA `(.L_x_1715) ;  /* 0x0000039000000947 */ /* 0x000fca0003800000 */
[----:B------:R-:W-:Y:S01]  /*3a40*/  ISETP.GE.AND P0, PT, R108, c[0x0][0x27c], PT ;  /* 0x00009f006c007a0c */ /* 0x000fe20003f06270 */
[----:B------:R-:W1:Y:S01]  /*3a50*/  LDS.128 R12, [R72+0xc000] ;  /* 0x00c00000480c7984 */ /* 0x000e620000000c00 */
[----:B------:R-:W-:Y:S02]  /*3a60*/  MOV R3, R4 ;  /* 0x0000000400037202 */ /* 0x000fe40000000f00 */
[----:B------:R-:W-:Y:S09]  /*3a70*/  MOV R32, R38 ;  /* 0x0000002600207202 */ /* 0x000ff20000000f00 */
[----:B------:R-:W-:Y:S02]  /*3a80*/  @!P0 HADD2.F32 R3, -RZ, R3.H0_H0 ;  /* 0x20000003ff038230 */ /* 0x000fe40000004100 */
[----:B------:R-:W-:Y:S01]  /*3a90*/  @!P0 HADD2.F32 R32, -RZ, R32.H0_H0 ;  /* 0x20000020ff208230 */ /* 0x000fe20000004100 */
[----:B-1----:R-:W-:Y:S05]  /*3aa0*/  @!P0 MOV R2, R12 ;  /* 0x0000000c00028202 */ /* 0x002fea0000000f00 */
[--C-:B------:R-:W-:Y:S02]  /*3ab0*/  @!P0 HADD2.F32 R31, -RZ, R2.reuse.H1_H1 ;  /* 0x30000002ff1f8230 */ /* 0x100fe40000004100 */
[----:B------:R-:W-:Y:S03]  /*3ac0*/  @!P0 HADD2.F32 R2, -RZ, R2.H0_H0 ;  /* 0x20000002ff028230 */ /* 0x000fe60000004100 */
[CC--:B--2---:R-:W-:Y:S04]  /*3ad0*/  @!P0 FMUL.FTZ R33, R31.reuse, R3.reuse ;  /* 0x000000031f218220 */ /* 0x0c4fe80000410000 */
[CC--:B------:R-:W-:Y:S02]  /*3ae0*/  @!P0 FFMA.FTZ R33, R2.reuse, R32.reuse, -R33 ;  /* 0x0000002002218223 */ /* 0x0c0fe40000010821 */
[----:B------:R-:W-:Y:S01]  /*3af0*/  @!P0 FMUL.FTZ R2, R2, R3 ;  /* 0x0000000302028220 */ /* 0x000fe20000410000 */
[----:B------:R-:W-:Y:S03]  /*3b00*/  @!P0 SHF.R.U64 R3, R4, 0x10, R5 ;  /* 0x0000001004038819 */ /* 0x000fe60000001205 */
[----:B------:R-:W-:Y:S01]  /*3b10*/  @!P0 FFMA.FTZ R2, R31, R32, R2 ;  /* 0x000000201f028223 */ /* 0x000fe20000010002 */
[----:B------:R-:W-:Y:S01]  /*3b20*/  @!P0 SHF.R.U64 R31, R38, 0x10, R39 ;  /* 0x00000010261f8819 */ /* 0x000fe20000001227 */
[----:B------:R-:W-:Y:S03]  /*3b30*/  @!P0 HADD2.F32 R3, -RZ, R3.H0_H0 ;  /* 0x20000003ff038230 */ /* 0x000fe60000004100 */
[----:B------:R-:W-:Y:S01]  /*3b40*/  @!P0 F2FP.PACK_AB R32, R2, R33 ;  /* 0x000000210220823e */ /* 0x000fe200000000ff */
[----:B------:R-:W-:Y:S01]  /*3b50*/  @!P0 IMAD.MOV.U32 R2, RZ, RZ, R13 ;  /* 0x000000ffff028224 */ /* 0x000fe200078e000d */
[----:B------:R-:W-:Y:S03]  /*3b60*/  @!P0 HADD2.F32 R31, -RZ, R31.H0_H0 ;  /* 0x2000001fff1f8230 */ /* 0x000fe60000004100 */
[----:B------:R-:W-:Y:S01]  /*3b70*/  @!P0 IMAD.MOV.U32 R12, RZ, RZ, R32 ;  /* 0x000000ffff0c8224 */ /* 0x000fe200078e0020 */
[----:B------:R-:W-:Y:S01]  /*3b80*/  MOV R32, R39 ;  /* 0x0000002700207202 */ /* 0x000fe20000000f00 */
[--C-:B------:R-:W-:Y:S02]  /*3b90*/  @!P0 HADD2.F32 R4, -RZ, R2.reuse.H1_H1 ;  /* 0x30000002ff048230 */ /* 0x100fe40000004100 */
[----:B------:R-:W-:Y:S02]  /*3ba0*/  @!P0 HADD2.F32 R2, -RZ, R2.H0_H0 ;  /* 0x20000002ff028230 */ /* 0x000fe40000004100 */
[----:B------:R-:W-:Y:S01]  /*3bb0*/  @!P0 HADD2.F32 R32, -RZ, R32.H0_H0 ;  /* 0x20000020ff208230 */ /* 0x000fe20000004100 */
[----:B------:R-:W-:Y:S04]  /*3bc0*/  @!P0 FMUL.FTZ R33, R4, R3 ;  /* 0x0000000304218220 */ /* 0x000fe80000410000 */
[C---:B------:R-:W-:Y:S02]  /*3bd0*/  @!P0 FFMA.FTZ R33, R2.reuse, R31, -R33 ;  /* 0x0000001f02218223 */ /* 0x040fe40000010821 */
[----:B------:R-:W-:Y:S01]  /*3be0*/  @!P0 FMUL.FTZ R2, R2, R3 ;  /* 0x0000000302028220 */ /* 0x000fe20000410000 */
[----:B------:R-:W-:Y:S03]  /*3bf0*/  MOV R3, R5 ;  /* 0x0000000500037202 */ /* 0x000fe60000000f00 */
[----:B------:R-:W-:Y:S01]  /*3c00*/  @!P0 FFMA.FTZ R2, R4, R31, R2 ;  /* 0x0000001f04028223 */ /* 0x000fe20000010002 */
[----:B------:R-:W-:Y:S01]  /*3c10*/  @!P0 SHF.R.U32.HI R4, RZ, 0x10, R5 ;  /* 0x00000010ff048819 */ /* 0x000fe20000011605 */
[----:B------:R-:W-:Y:S03]  /*3c20*/  @!P0 HADD2.F32 R5, -RZ, R3.H0_H0 ;  /* 0x20000003ff058230 */ /* 0x000fe60000004100 */
[----:B------:R-:W-:Y:S02]  /*3c30*/  @!P0 F2FP.PACK_AB R31, R2, R33 ;  /* 0x00000021021f823e */ /* 0x000fe400000000ff */
[----:B------:R-:W-:Y:S02]  /*3c40*/  @!P0 MOV R2, R14 ;  /* 0x0000000e00028202 */ /* 0x000fe40000000f00 */
[----:B------:R-:W-:Y:S02]  /*3c50*/  @!P0 MOV R13, R31 ;  /* 0x0000001f000d8202 */ /* 0x000fe40000000f00 */
[----:B------:R-:W-:Y:S01]  /*3c60*/  @!P0 SHF.R.U32.HI R33, RZ, 0x10, R39 ;  /* 0x00000010ff218819 */ /* 0x000fe20000011627 */
[--C-:B------:R-:W-:Y:S02]  /*3c70*/  @!P0 HADD2.F32 R31, -RZ, R2.reuse.H1_H1 ;  /* 0x30000002ff1f8230 */ /* 0x100fe40000004100 */
[----:B------:R-:W-:Y:S03]  /*3c80*/  @!P0 HADD2.F32 R3, -RZ, R2.H0_H0 ;  /* 0x20000002ff038230 */ /* 0x000fe60000004100 */
[-C--:B------:R-:W-:Y:S02]  /*3c90*/  @!P0 FMUL.FTZ R34, R31, R5.reuse ;  /* 0x000000051f228220 */ /* 0x080fe40000410000 */
[C---:B------:R-:W-:Y:S01]  /*3ca0*/  @!P0 FMUL.FTZ R2, R3.reuse, R5 ;  /* 0x0000000503028220 */ /* 0x040fe20000410000 */
[----:B------:R-:W-:Y:S01]  /*3cb0*/  @!P0 HADD2.F32 R5, -RZ, R4.H0_H0 ;  /* 0x20000004ff058230 */ /* 0x000fe20000004100 */
[-C--:B------:R-:W-:Y:S02]  /*3cc0*/  @!P0 FFMA.FTZ R34, R3, R32.reuse, -R34 ;  /* 0x0000002003228223 */ /* 0x080fe40000010822 */
[----:B------:R-:W-:Y:S02]  /*3cd0*/  @!P0 IMAD.MOV.U32 R3, RZ, RZ, R15 ;  /* 0x000000ffff038224 */ /* 0x000fe400078e000f */
[----:B------:R-:W-:Y:S01]  /*3ce0*/  @!P0 FFMA.FTZ R2, R31, R32, R2 ;  /* 0x000000201f028223 */ /* 0x000fe20000010002 */
[----:B------:R-:W-:Y:S02]  /*3cf0*/  @!P0 HADD2.F32 R32, -RZ, R33.H0_H0 ;  /* 0x20000021ff208230 */ /* 0x000fe40000004100 */
[--C-:B------:R-:W-:Y:S02]  /*3d00*/  @!P0 HADD2.F32 R4, -RZ, R3.reuse.H0_H0 ;  /* 0x20000003ff048230 */ /* 0x100fe40000004100 */
[----:B------:R-:W-:Y:S01]  /*3d10*/  @!P0 F2FP.PACK_AB R2, R2, R34 ;  /* 0x000000220202823e */ /* 0x000fe200000000ff */
[----:B------:R-:W-:Y:S02]  /*3d20*/  @!P0 HADD2.F32 R31, -RZ, R3.H1_H1 ;  /* 0x30000003ff1f8230 */ /* 0x000fe40000004100 */
[CC--:B------:R-:W-:Y:S01]  /*3d30*/  @!P0 FMUL.FTZ R3, R4.reuse, R5.reuse ;  /* 0x0000000504038220 */ /* 0x0c0fe20000410000 */
[----:B------:R-:W-:Y:S02]  /*3d40*/  @!P0 MOV R14, R2 ;  /* 0x00000002000e8202 */ /* 0x000fe40000000f00 */
[C---:B------:R-:W-:Y:S02]  /*3d50*/  @!P0 FMUL.FTZ R33, R31.reuse, R5 ;  /* 0x000000051f218220 */ /* 0x040fe40000410000 */
[-C--:B------:R-:W-:Y:S02]  /*3d60*/  @!P0 FFMA.FTZ R3, R31, R32.reuse, R3 ;  /* 0x000000201f038223 */ /* 0x080fe40000010003 */
[----:B------:R-:W-:Y:S01]  /*3d70*/  @!P0 FFMA.FTZ R33, R4, R32, -R33 ;  /* 0x0000002004218223 */ /* 0x000fe20000010821 */
[C---:B----4-:R-:W-:Y:S04]  /*3d80*/  LEA R4, P1, R104.reuse, R56, 0x1 ;  /* 0x0000003868047211 */ /* 0x050fe800078208ff */
[----:B------:R-:W-:Y:S02]  /*3d90*/  @!P0 F2FP.PACK_AB R3, R3, R33 ;  /* 0x000000210303823e */ /* 0x000fe400000000ff */
[----:B---3--:R-:W-:Y:S02]  /*3da0*/  LEA.HI.X R5, R104, R57, R105, 0x1, P1 ;  /* 0x0000003968057211 */ /* 0x008fe400008f0c69 */
[----:B------:R-:W-:Y:S05]  /*3db0*/  @!P0 MOV R15, R3 ;  /* 0x00000003000f8202 */ /* 0x000fea0000000f00 */
[----:B------:R1:W-:Y:S02]  /*3dc0*/  ST.E.128 [R4.64], R12 ;  /* 0x0000000c04007985 */ /* 0x0003e4000c101d08 */
.L_x_1715:
[----:B------:R-:W-:Y:S05]  /*3dd0*/  BSYNC B0 ;  /* 0x0000000000007941 */ /* 0x000fea0003800000 */
.L_x_1714:
        /* <DEDUP_REMOVED lines=8> */
[--C-:B------:R-:W-:Y:S01]  /*3e60*/  @!P0 SHF.R.U64 R6, R6, 0x10, R7.reuse ;  /* 0x0000001006068819 */ /* 0x100fe20000001207 */
[----:B------:R-:W-:Y:S01]  /*3e70*/  @!P0 HADD2.F32 R32, -RZ, R27.H1_H1 ;  /* 0x3000001bff208230 */ /* 0x000fe20000004100 */
[----:B------:R-:W-:Y:S02]  /*3e80*/  @!P0 SHF.R.U32.HI R8, RZ, 0x10, R7 ;  /* 0x00000010ff088819 */ /* 0x000fe40000011607 */
[--C-:B--2---:R-:W-:Y:S01]  /*3e90*/  @!P0 SHF.R.U32.HI R34, RZ, 0x10, R43.reuse ;  /* 0x00000010ff228819 */ /* 0x104fe2000001162b */
[----:B------:R-:W-:Y:S01]  /*3ea0*/  @!P0 HADD2.F32 R6, -RZ, R6.H0_H0 ;  /* 0x20000006ff068230 */ /* 0x000fe20000004100 */
[----:B-1----:R-:W-:Y:S02]  /*3eb0*/  @!P0 MOV R2, R12 ;  /* 0x0000000c00028202 */ /* 0x002fe40000000f00 */
[----:B------:R-:W-:Y:S03]  /*3ec0*/  @!P0 MOV R3, R13 ;  /* 0x0000000d00038202 */ /* 0x000fe60000000f00 */
[--C-:B------:R-:W-:Y:S02]  /*3ed0*/  @!P0 HADD2.F32 R31, -RZ, R2.reuse.H1_H1 ;  /* 0x30000002ff1f8230 */ /* 0x100fe40000004100 */
[----:B------:R-:W-:Y:S03]  /*3ee0*/  @!P0 HADD2.F32 R5, -RZ, R2.H0_H0 ;  /* 0x20000002ff058230 */ /* 0x000fe60000004100 */
[-C--:B------:R-:W-:Y:S02]  /*3ef0*/  @!P0 FMUL.FTZ R33, R31, R4.reuse ;  /* 0x000000041f218220 */ /* 0x080fe40000410000 */
[C---:B------:R-:W-:Y:S01]  /*3f00*/  @!P0 FMUL.FTZ R2, R5.reuse, R4 ;  /* 0x0000000405028220 */ /* 0x040fe20000410000 */
[----:B------:R-:W-:Y:S01]  /*3f10*/  @!P0 SHF.R.U64 R4, R42, 0x10, R43 ;  /* 0x000000102a048819 */ /* 0x000fe2000000122b */
[-C--:B------:R-:W-:Y:S01]  /*3f20*/  @!P0 FFMA.FTZ R55, R5, R32.reuse, -R33 ;  /* 0x0000002005378223 */ /* 0x080fe20000010821 */
[--C-:B------:R-:W-:Y:S01]  /*3f30*/  @!P0 HADD2.F32 R33, -RZ, R3.reuse.H1_H1 ;  /* 0x30000003ff218230 */ /* 0x100fe20000004100 */
[----:B------:R-:W-:Y:S01]  /*3f40*/  @!P0 FFMA.FTZ R2, R31, R32, R2 ;  /* 0x000000201f028223 */ /* 0x000fe20000010002 */
[----:B------:R-:W-:Y:S02]  /*3f50*/  @!P0 HADD2.F32 R5, -RZ, R3.H0_H0 ;  /* 0x20000003ff058230 */ /* 0x000fe40000004100 */
[----:B------:R-:W-:Y:S01]  /*3f60*/  @!P0 HADD2.F32 R31, -RZ, R4.H0_H0 ;  /* 0x20000004ff1f8230 */ /* 0x000fe20000004100 */
[----:B------:R-:W-:Y:S01]  /*3f70*/  @!P0 FMUL.FTZ R7, R33, R6 ;  /* 0x0000000621078220 */ /* 0x000fe20000410000 */
[----:B------:R-:W-:Y:S01]  /*3f80*/  @!P0 MOV R4, R14 ;  /* 0x0000000e00048202 */ /* 0x000fe20000000f00 */
[C---:B------:R-:W-:Y:S02]  /*3f90*/  @!P0 FMUL.FTZ R3, R5.reuse, R6 ;  /* 0x0000000605038220 */ /* 0x040fe40000410000 */
[-C--:B------:R-:W-:Y:S01]  /*3fa0*/  @!P0 FFMA.FTZ R39, R5, R31.reuse, -R7 ;  /* 0x0000001f05278223 */ /* 0x080fe20000010807 */
[----:B------:R-:W-:Y:S01]  /*3fb0*/  @!P0 HADD2.F32 R7, -RZ, R9.H0_H0 ;  /* 0x20000009ff078230 */ /* 0x000fe20000004100 */
[----:B------:R-:W-:Y:S01]  /*3fc0*/  @!P0 FFMA.FTZ R3, R33, R31, R3 ;  /* 0x0000001f21038223 */ /* 0x000fe20000010003 */
[--C-:B------:R-:W-:Y:S01]  /*3fd0*/  @!P0 HADD2.F32 R32, -RZ, R4.reuse.H1_H1 ;  /* 0x30000004ff208230 */ /* 0x100fe20000004100 */
[----:B------:R-:W-:Y:S01]  /*3fe0*/  @!P0 IMAD.MOV.U32 R6, RZ, RZ, R15 ;  /* 0x000000ffff068224 */ /* 0x000fe200078e000f */
[----:B------:R-:W-:Y:S02]  /*3ff0*/  @!P0 HADD2.F32 R5, -RZ, R4.H0_H0 ;  /* 0x20000004ff058230 */ /* 0x000fe40000004100 */
[----:B------:R-:W-:Y:S01]  /*4000*/  @!P0 HADD2.F32 R31, -RZ, R37.H0_H0 ;  /* 0x20000025ff1f8230 */ /* 0x000fe20000004100 */
[CC--:B------:R-:W-:Y:S02]  /*4010*/  @!P0 FMUL.FTZ R33, R32.reuse, R7.reuse ;  /* 0x0000000720218220 */ /* 0x0c0fe40000410000 */
[C---:B------:R-:W-:Y:S01]  /*4020*/  @!P0 FMUL.FTZ R4, R5.reuse, R7 ;  /* 0x0000000705048220 */ /* 0x040fe20000410000 */
[----:B------:R-:W-:Y:S01]  /*4030*/  @!P0 HADD2.F32 R7, -RZ, R6.H1_H1 ;  /* 0x30000006ff078230 */ /* 0x000fe20000004100 */
[-C--:B------:R-:W-:Y:S01]  /*4040*/  @!P0 FFMA.FTZ R38, R5, R31.reuse, -R33 ;  /* 0x0000001f05268223 */ /* 0x080fe20000010821 */
[----:B------:R-:W-:Y:S01]  /*4050*/  @!P0 HADD2.F32 R5, -RZ, R8.H0_H0 ;  /* 0x20000008ff058230 */ /* 0x000fe20000004100 */
[----:B------:R-:W-:Y:S01]  /*4060*/  @!P0 FFMA.FTZ R4, R32, R31, R4 ;  /* 0x0000001f20048223 */ /* 0x000fe20000010004 */
[----:B------:R-:W-:Y:S01]  /*4070*/  SHF.L.U32 R31, R210, 0x3, RZ ;  /* 0x00000003d21f7819 */ /* 0x000fe200000006ff */
[----:B------:R-:W-:Y:S02]  /*4080*/  @!P0 HADD2.F32 R6, -RZ, R6.H0_H0 ;  /* 0x20000006ff068230 */ /* 0x000fe40000004100 */
[----:B------:R-:W-:Y:S01]  /*4090*/  @!P0 HADD2.F32 R8, -RZ, R34.H0_H0 ;  /* 0x20000022ff088230 */ /* 0x000fe20000004100 */
[-C--:B------:R-:W-:Y:S02]  /*40a0*/  @!P0 FMUL.FTZ R32, R7, R5.reuse ;  /* 0x0000000507208220 */ /* 0x080fe40000410000 */
[C---:B------:R-:W-:Y:S02]  /*40b0*/  @!P0 FMUL.FTZ R5, R6.reuse, R5 ;  /* 0x0000000506058220 */ /* 0x040fe40000410000 */
[-C--:B------:R-:W-:Y:S01]  /*40c0*/  @!P0 FFMA.FTZ R34, R6, R8.reuse, -R32 ;  /* 0x0000000806228223 */ /* 0x080fe20000010820 */
[----:B------:R-:W-:Y:S01]  /*40d0*/  @!P0 F2FP.PACK_AB R6, R3, R39 ;  /* 0x000000270306823e */ /* 0x000fe200000000ff */
[----:B------:R-:W-:Y:S01]  /*40e0*/  @!P0 FFMA.FTZ R5, R7, R8, R5 ;  /* 0x0000000807058223 */ /* 0x000fe20000010005 */
[----:B----4-:R-:W-:Y:S02]  /*40f0*/  LEA R32, P1, R31, R56, 0x1 ;  /* 0x000000381f207211 */ /* 0x010fe400078208ff */
[----:B------:R-:W-:Y:S01]  /*4100*/  @!P0 F2FP.PACK_AB R7, R2, R55 ;  /* 0x000000370207823e */ /* 0x000fe200000000ff */
[----:B------:R-:W-:Y:S01]  /*4110*/  @!P0 IMAD.MOV.U32 R13, RZ, RZ, R6 ;  /* 0x000000ffff0d8224 */ /* 0x000fe200078e0006 */
[----:B------:R-:W-:Y:S02]  /*4120*/  @!P0 F2FP.PACK_AB R3, R4, R38 ;  /* 0x000000260403823e */ /* 0x000fe400000000ff */
[----:B------:R-:W-:Y:S02]  /*4130*/  @!P0 F2FP.PACK_AB R2, R5, R34 ;  /* 0x000000220502823e */ /* 0x000fe400000000ff */
[----:B---3--:R-:W-:Y:S02]  /*4140*/  LEA.HI.X.SX32 R33, R31, R57, 0x1, P1 ;  /* 0x000000391f217211 */ /* 0x008fe400008f0eff */
[----:B------:R-:W-:Y:S02]  /*4150*/  @!P0 MOV R12, R7 ;  /* 0x00000007000c8202 */ /* 0x000fe40000000f00 */
[----:B------:R-:W-:Y:S02]  /*4160*/  @!P0 MOV R14, R3 ;  /* 0x00000003000e8202 */ /* 0x000fe40000000f00 */
[----:B------:R-:W-:Y:S05]  /*4170*/  @!P0 MOV R15, R2 ;  /* 0x00000002000f8202 */ /* 0x000fea0000000f00 */
[----:B------:R1:W-:Y:S02]  /*4180*/  ST.E.128 [R32.64], R12 ;  /* 0x0000000c20007985 */ /* 0x0003e4000c101d08 */
.L_x_1717:
[----:B------:R-:W-:Y:S05]  /*4190*/  BSYNC B0 ;  /* 0x0000000000007941 */ /* 0x000fea0003800000 */
.L_x_1716:
[----:B------:R-:W-:Y:S01]  /*41a0*/  ISETP.GE.AND P0, PT, R29, c[0x0][0x1d4], PT ;  /* 0x000075001d007a0c */ /* 0x000fe20003f06270 */
[----:B------:R-:W-:Y:S01]  /*41b0*/  @!UPT UIADD3 URZ, URZ, URZ, URZ ;  /* 0x0000003f3f3ff290 */ /* 0x000fe2000fffe03f */
[----:B------:R-:W-:Y:S11]  /*41c0*/  BSSY B0, `(.L_x_1718) ;  /* 0x000003b000007945 */ /* 0x000ff60003800000 */
[----:B------:R-:W-:-:S05]  /*41d0*/  @P0 BRA `(.L_x_1719) ;  /* 0x0000039000000947 */ /* 0x000fca0003800000 */
[----:B---3--:R-:W-:Y:S01]  /*41e0*/  IMAD.MOV.U32 R3, RZ, RZ, R57 ;  /* 0x000000ffff037224 */ /* 0x008fe200078e0039 */
[----:B-1----:R-:W-:Y:S01]  /*41f0*/  SHF.L.U32 R4, R209, 0x3, RZ ;  /* 0x00000003d1047819 */ /* 0x002fe200000006ff */
[----:B------:R-:W1:Y:S01]  /*4200*/  LDS.128 R12, [R72+0xe000] ;  /* 0x00e00000480c7984 */ /* 0x000e620000000c00 */
[----:B----4-:R-:W-:Y:S04]  /*4210*/  MOV R2, R56 ;  /* 0x0000003800027202 */ /* 0x010fe80000000f00 */
[C---:B------:R-:W-:Y:S04]  /*4220*/  LEA R38, P0, R4.reuse, R2, 0x1 ;  /* 0x0000000204267211 */ /* 0x040fe800078008ff */
[----:B------:R-:W-:Y:S02]  /*4230*/  LEA.HI.X.SX32 R39, R4, R3, 0x1, P0 ;  /* 0x0000000304277211 */ /* 0x000fe400000f0eff */
[----:B------:R-:W-:Y:S11]  /*4240*/  ISETP.GE.AND P0, PT, R111, c[0x0][0x27c], PT ;  /* 0x00009f006f007a0c */ /* 0x000ff60003f06270 */
[----:B------:R-:W-:Y:S02]  /*4250*/  @!UPT UIADD3 URZ, URZ, URZ, URZ ;  /* 0x0000003f3f3ff290 */ /* 0x000fe4000fffe03f */
[----:B------:R-:W-:Y:S01]  /*4260*/  @!P0 SHF.R.U64 R5, R16, 0x10, R17 ;  /* 0x0000001010058819 */ /* 0x000fe20000001211 */
[----:B------:R-:W-:Y:S01]  /*4270*/  @!P0 HADD2.F32 R2, -RZ, R9.H1_H1 ;  /* 0x30000009ff028230 */ /* 0x000fe20000004100 */
[----:B------:R-:W-:Y:S01]  /*4280*/  @!P0 SHF.R.U64 R16, R44, 0x10, R45 ;  /* 0x000000102c108819 */ /* 0x000fe2000000122d */
[----:B------:R-:W-:Y:S01]  /*4290*/  @!P0 HADD2.F32 R8, -RZ, R37.H1_H1 ;  /* 0x30000025ff088230 */ /* 0x000fe20000004100 */
[----:B------:R-:W-:Y:S01]  /*42a0*/  @!P0 SHF.R.U32.HI R7, RZ, 0x10, R17 ;  /* 0x00000010ff078819 */ /* 0x000fe20000011611 */
[----:B------:R-:W-:Y:S01]  /*42b0*/  @!P0 HADD2.F32 R5, -RZ, R5.H0_H0 ;  /* 0x20000005ff058230 */ /* 0x000fe20000004100 */
[----:B--2---:R-:W-:Y:S01]  /*42c0*/  @!P0 SHF.R.U32.HI R33, RZ, 0x10, R45 ;  /* 0x00000010ff218819 */ /* 0x004fe2000001162d */
        /* <DEDUP_REMOVED lines=13> */
[----:B------:R-:W-:Y:S01]  /*43a0*/  @!P0 HADD2.F32 R8, -RZ, R7.H0_H0 ;  /* 0x20000007ff088230 */ /* 0x000fe20000004100 */
[----:B------:R-:W-:Y:S02]  /*43b0*/  @!P0 IMAD.MOV.U32 R6, RZ, RZ, R14 ;  /* 0x000000ffff068224 */ /* 0x000fe400078e000e */
        /* <DEDUP_REMOVED lines=8> */
[--C-:B------:R-:W-:Y:S02]  /*4440*/  @!P0 HADD2.F32 R6, -RZ, R5.reuse.H0_H0 ;  /* 0x20000005ff068230 */ /* 0x100fe40000004100 */
[----:B------:R-:W-:Y:S01]  /*4450*/  @!P0 HADD2.F32 R32, -RZ, R5.H1_H1 ;  /* 0x30000005ff208230 */ /* 0x000fe20000004100 */
[-C--:B------:R-:W-:Y:S02]  /*4460*/  @!P0 FMUL.FTZ R5, R17, R4.reuse ;  /* 0x0000000411058220 */ /* 0x080fe40000410000 */
[C---:B------:R-:W-:Y:S02]  /*4470*/  @!P0 FMUL.FTZ R4, R7.reuse, R4 ;  /* 0x0000000407048220 */ /* 0x040fe40000410000 */
[----:B------:R-:W-:Y:S01]  /*4480*/  @!P0 FFMA.FTZ R37, R7, R31, -R5 ;  /* 0x0000001f07258223 */ /* 0x000fe20000010805 */
[----:B------:R-:W-:Y:S01]  /*4490*/  @!P0 F2FP.PACK_AB R7, R2, R43 ;  /* 0x0000002b0207823e */ /* 0x000fe200000000ff */
[-C--:B------:R-:W-:Y:S02]  /*44a0*/  @!P0 FMUL.FTZ R5, R6, R8.reuse ;  /* 0x0000000806058220 */ /* 0x080fe40000410000 */
[----:B------:R-:W-:Y:S01]  /*44b0*/  @!P0 FMUL.FTZ R34, R32, R8 ;  /* 0x0000000820228220 */ /* 0x000fe20000410000 */
[----:B------:R-:W-:Y:S01]  /*44c0*/  @!P0 MOV R12, R7 ;  /* 0x00000007000c8202 */ /* 0x000fe20000000f00 */
[----:B------:R-:W-:Y:S02]  /*44d0*/  @!P0 FFMA.FTZ R4, R17, R31, R4 ;  /* 0x0000001f11048223 */ /* 0x000fe40000010004 */
[-C--:B------:R-:W-:Y:S01]  /*44e0*/  @!P0 FFMA.FTZ R34, R6, R33.reuse, -R34 ;  /* 0x0000002106228223 */ /* 0x080fe20000010822 */
[----:B------:R-:W-:Y:S01]  /*44f0*/  @!P0 F2FP.PACK_AB R6, R3, R42 ;  /* 0x0000002a0306823e */ /* 0x000fe200000000ff */
[----:B------:R-:W-:Y:S01]  /*4500*/  @!P0 FFMA.FTZ R5, R32, R33, R5 ;  /* 0x0000002120058223 */ /* 0x000fe20000010005 */
[----:B------:R-:W-:Y:S03]  /*4510*/  @!P0 F2FP.PACK_AB R3, R4, R37 ;  /* 0x000000250403823e */ /* 0x000fe600000000ff */
[----:B------:R-:W-:Y:S01]  /*4520*/  @!P0 IMAD.MOV.U32 R13, RZ, RZ, R6 ;  /* 0x000000ffff0d8224 */ /* 0x000fe200078e0006 */
[----:B------:R-:W-:Y:S02]  /*4530*/  @!P0 F2FP.PACK_AB R2, R5, R34 ;  /* 0x000000220502823e */ /* 0x000fe400000000ff */
[----:B------:R-:W-:Y:S02]  /*4540*/  @!P0 MOV R14, R3 ;  /* 0x00000003000e8202 */ /* 0x000fe40000000f00 */
[----:B------:R-:W-:Y:S05]  /*4550*/  @!P0 MOV R15, R2 ;  /* 0x00000002000f8202 */ /* 0x000fea0000000f00 */
[----:B------:R1:W-:Y:S02]  /*4560*/  ST.E.128 [R38.64], R12 ;  /* 0x0000000c26007985 */ /* 0x0003e4000c101d08 */
.L_x_1719:
[----:B------:R-:W-:Y:S05]  /*4570*/  BSYNC B0 ;  /* 0x0000000000007941 */ /* 0x000fea0003800000 */
.L_x_1718:
[----:B------:R-:W-:Y:S01]  /*4580*/  ISETP.GE.AND P0, PT, R200, c[0x0][0x1d4], PT ;  /* 0x00007500c8007a0c */ /* 0x000fe20003f06270 */
[----:B------:R-:W-:Y:S01]  /*4590*/  @!UPT UIADD3 URZ, URZ, URZ, URZ ;  /* 0x0000003f3f3ff290 */ /* 0x000fe2000fffe03f */
[----:B------:R-:W-:Y:S11]  /*45a0*/  BSSY B0, `(.L_x_1720) ;  /* 0x0000038000007945 */ /* 0x000ff60003800000 */
[----:B------:R-:W-:-:S05]  /*45b0*/  @P0 BRA `(.L_x_1721) ;  /* 0x0000036000000947 */ /* 0x000fca0003800000 */
[C---:B-1--4-:R-:W-:Y:S01]  /*45c0*/  LEA R32, P0, R200.reuse, R56, 0x1 ;  /* 0x00000038c8207211 */ /* 0x052fe200078008ff */
[----:B------:R-:W1:Y:S03]  /*45d0*/  LDS.128 R12, [R73+0xe000] ;  /* 0x00e00000490c7984 */ /* 0x000e660000000c00 */
[----:B--23--:R-:W-:Y:S02]  /*45e0*/  LEA.HI.X R33, R200, R57, R215, 0x1, P0 ;  /* 0x00000039c8217211 */ /* 0x00cfe400000f0cd7 */
[----:B------:R-:W-:Y:S11]  /*45f0*/  ISETP.GE.AND P0, PT, R145, c[0x0][0x27c], PT ;  /* 0x00009f0091007a0c */ /* 0x000ff60003f06270 */
[----:B------:R-:W-:Y:S02]  /*4600*/  @!UPT UIADD3 URZ, URZ, URZ, URZ ;  /* 0x0000003f3f3ff290 */ /* 0x000fe4000fffe03f */
[----:B------:R-:W-:Y:S01]  /*4610*/  @!P0 HADD2.F32 R2, -RZ, R24.H1_H1 ;  /* 0x30000018ff028230 */ /* 0x000fe20000004100 */
[----:B------:R-:W-:Y:S01]  /*4620*/  @!P0 SHF.R.U64 R5, R18, 0x10, R19 ;  /* 0x0000001012058819 */ /* 0x000fe20000001213 */
[----:B------:R-:W-:Y:S01]  /*4630*/  @!P0 HADD2.F32 R8, -RZ, R41.H1_H1 ;  /* 0x30000029ff088230 */ /* 0x000fe20000004100 */
[----:B------:R-:W-:Y:S01]  /*4640*/  @!P0 SHF.R.U64 R16, R46, 0x10, R47 ;  /* 0x000000102e108819 */ /* 0x000fe2000000122f */
[----:B------:R-:W-:Y:S01]  /*4650*/  @!P0 HADD2.F32 R18, -RZ, R52.H0_H0 ;  /* 0x20000034ff128230 */ /* 0x000fe20000004100 */
[----:B------:R-:W-:Y:S01]  /*4660*/  @!P0 SHF.R.U32.HI R7, RZ, 0x10, R19 ;  /* 0x00000010ff078819 */ /* 0x000fe20000011613 */
[----:B------:R-:W-:Y:S01]  /*4670*/  @!P0 HADD2.F32 R5, -RZ, R5.H0_H0 ;  /* 0x20000005ff058230 */ /* 0x000fe20000004100 */
[----:B------:R-:W-:Y:S01]  /*4680*/  @!P0 SHF.R.U32.HI R24, RZ, 0x10, R47 ;  /* 0x00000010ff188819 */ /* 0x000fe2000001162f */
[----:B------:R-:W-:Y:S04]  /*4690*/  @!P0 HADD2.F32 R16, -RZ, R16.H0_H0 ;  /* 0x20000010ff108230 */ /* 0x000fe80000004100 */
        /* <DEDUP_REMOVED lines=12> */
[CC--:B------:R-:W-:Y:S01]  /*4760*/  @!P0 FMUL.FTZ R17, R9.reuse, R5.reuse ;  /* 0x0000000509118220 */ /* 0x0c0fe20000410000 */
[----:B------:R-:W-:Y:S01]  /*4770*/  @!P0 HADD2.F32 R8, -RZ, R7.H0_H0 ;  /* 0x20000007ff088230 */ /* 0x000fe20000004100 */
        /* <DEDUP_REMOVED lines=13> */
[CC--:B------:R-:W-:Y:S02]  /*4850*/  @!P0 FMUL.FTZ R5, R6.reuse, R8.reuse ;  /* 0x0000000806058220 */ /* 0x0c0fe40000410000 */
[----:B------:R-:W-:Y:S01]  /*4860*/  @!P0 FMUL.FTZ R31, R19, R8 ;  /* 0x00000008131f8220 */ /* 0x000fe20000410000 */
[----:B------:R-:W-:Y:S01]  /*4870*/  @!P0 MOV R12, R7 ;  /* 0x00000007000c8202 */ /* 0x000fe20000000f00 */
        /* <DEDUP_REMOVED lines=10> */
.L_x_1721:
[----:B------:R-:W-:Y:S05]  /*4920*/  BSYNC B0 ;  /* 0x0000000000007941 */ /* 0x000fea0003800000 */
.L_x_1720:
        /* <DEDUP_REMOVED lines=58> */
.L_x_1723:
[----:B------:R-:W-:Y:S05]  /*4cd0*/  BSYNC B0 ;  /* 0x0000000000007941 */ /* 0x000fea0003800000 */
.L_x_1722:
[----:B------:R-:W-:Y:S11]  /*4ce0*/  ISETP.GE.AND P0, PT, R198, c[0x0][0x1d4], PT ;  /* 0x00007500c6007a0c */ /* 0x000ff60003f06270 */
[----:B------:R-:W-:Y:S02]  /*4cf0*/  @!UPT UIADD3 URZ, URZ, URZ, URZ ;  /* 0x0000003f3f3ff290 */ /* 0x000fe4000fffe03f */
[----:B------:R-:W-:-:S05]  /*4d00*/  @P0 BRA `(.L_x_1713) ;  /* 0x000023e000000947 */ /* 0x000fca0003800000 */
[C---:B----4-:R-:W-:Y:S01]  /*4d10*/  LEA R24, P0, R198.reuse, R56, 0x1 ;  /* 0x00000038c6187211 */ /* 0x050fe200078008ff */
[----:B-1----:R-:W1:Y:S03]  /*4d20*/  LDS.128 R12, [R73+0x10000] ;  /* 0x01000000490c7984 */ /* 0x002e660000000c00 */
[----:B---3--:R-:W-:Y:S02]  /*4d30*/  LEA.HI.X R25, R198, R57, R213, 0x1, P0 ;  /* 0x00000039c6197211 */ /* 0x008fe400000f0cd5 */
        /* <DEDUP_REMOVED lines=52> */
.L_x_1710:
        /* <DEDUP_REMOVED lines=31> */
[----:B------:R-:W-:Y:S01]  /*5270*/  LEA.HI.X R5, R2, c[0x0][0x274], R5, 0x1, P0 ;  /* 0x00009d0002057a11 */ /* 0x000fe200000f0c05 */
[----:B------:R-:W-:Y:S01]  /*5280*/  CS2R R24, SRZ ;  /* 0x0000000000187805 */ /* 0x000fe2000001ff00 */
[C---:B------:R-:W-:Y:S04]  /*5290*/  LEA R2, P0, R3.reuse, c[0x0][0x288], 0x1 ;  /* 0x0000a20003027a11 */ /* 0x040fe800078008ff */
[----:B------:R-:W-:Y:S02]  /*52a0*/  LEA.HI.X R3, R3, c[0x0][0x28c], R6, 0x1, P0 ;  /* 0x0000a30003037a11 */ /* 0x000fe400000f0c06 */
[----:B------:R-:W-:Y:S11]  /*52b0*/  ISETP.GE.AND P0, PT, R104, c[0x0][0x27c], PT ;  /* 0x00009f0068007a0c */ /* 0x000ff60003f06270 */
[----:B------:R-:W-:Y:S02]  /*52c0*/  @!UPT UIADD3 URZ, URZ, URZ, URZ ;  /* 0x0000003f3f3ff290 */ /* 0x000fe4000fffe03f */
        /* <DEDUP_REMOVED lines=10> */
.L_x_1725:
[----:B------:R-:W-:Y:S05]  /*5370*/  BSYNC B0 ;  /* 0x0000000000007941 */ /* 0x000fea0003800000 */
.L_x_1724:
[----:B------:R2:W3:Y:S04]  /*5380*/  SHFL.IDX PT, R65, R33, RZ, 0x1c1f ;  /* 0x001c1fff21417589 */ /* 0x0004e800000e0000 */
[----:B------:R2:W4:Y:S01]  /*5390*/  SHFL.IDX PT, R64, R34, RZ, 0x1c1f ;  /* 0x001c1fff22407589 */ /* 0x00052200000e0000 */
[----:B------:R-:W-:-:S05]  /*53a0*/  @P1 BRA `(.L_x_1713) ;  /* 0x00001d4000001947 */ /* 0x000fca0003800000 */
[----:B-1---5:R-:W-:Y:S01]  /*53b0*/  MOV R2, R57 ;  /* 0x0000003900027202 */ /* 0x022fe20000000f00 */
[----:B------:R-:W-:Y:S01]  /*53c0*/  IMAD.MOV.U32 R5, RZ, RZ, R58 ;  /* 0x000000ffff057224 */ /* 0x000fe200078e003a */
[----:B------:R-:W-:Y:S01]  /*53d0*/  ISETP.GE.AND P0, PT, R104, c[0x0][0x1d4], PT ;  /* 0x0000750068007a0c */ /* 0x000fe20003f06270 */
[----:B------:R-:W-:Y:S01]  /*53e0*/  IMAD.MOV.U32 R4, RZ, RZ, R59 ;  /* 0x000000ffff047224 */ /* 0x000fe200078e003b */
[----:B------:R-:W-:Y:S01]  /*53f0*/  IADD3 R127, -R130, c[0x0][0x1d4], RZ ;  /* 0x00007500827f7a10 */ /* 0x000fe20007ffe1ff */
[----:B------:R-:W-:Y:S01]  /*5400*/  IMAD.MOV.U32 R3, RZ, RZ, R56 ;  /* 0x000000ffff037224 */ /* 0x000fe200078e0038 */
[----:B------:R-:W-:Y:S01]  /*5410*/  BSSY B0, `(.L_x_1726) ;  /* 0x0000099000007945 */ /* 0x000fe20003800000 */
[----:B------:R-:W-:Y:S01]  /*5420*/  IMAD R66, R36, 0x3000, RZ ;  /* 0x0000300024427824 */ /* 0x000fe200078e02ff */
        /* <DEDUP_REMOVED lines=12> */
[----:B--2---:R-:W-:Y:S01]  /*54f0*/  PRMT R34, R4, 0x5410, R5 ;  /* 0x0000541004227816 */ /* 0x004fe20000000005 */
[----:B------:R-:W-:Y:S01]  /*5500*/  IMAD.MOV.U32 R4, RZ, RZ, R23 ;  /* 0x000000ffff047224 */ /* 0x000fe200078e0017 */
[----:B------:R-:W-:Y:S01]  /*5510*/  PRMT R33, R3, 0x5410, R2 ;  /* 0x0000541003217816 */ /* 0x000fe20000000002 */
[----:B------:R-:W-:Y:S01]  /*5520*/  IMAD.MOV.U32 R3, RZ, RZ, R20 ;  /* 0x000000ffff037224 */ /* 0x000fe200078e0014 */
[----:B------:R-:W-:Y:S02]  /*5530*/  MOV R5, R22 ;  /* 0x0000001600057202 */ /* 0x000fe40000000f00 */
[----:B------:R-:W-:Y:S02]  /*5540*/  MOV R2, R21 ;  /* 0x0000001500027202 */ /* 0x000fe40000000f00 */
[----:B------:R-:W-:Y:S02]  /*5550*/  PRMT R32, R5, 0x5410, R4 ;  /* 0x0000541005207816 */ /* 0x000fe40000000004 */
[----:B------:R-:W-:Y:S01]  /*5560*/  PRMT R31, R3, 0x5410, R2 ;  /* 0x00005410031f7816 */ /* 0x000fe20000000002 */
[----:B------:R-:W-:-:S05]  /*5570*/  @P0 BRA `(.L_x_1727) ;  /* 0x0000082000000947 */ /* 0x000fca0003800000 */
[----:B------:R-:W-:Y:S01]  /*5580*/  IMAD.MOV.U32 R8, RZ, RZ, R44 ;  /* 0x000000ffff087224 */ /* 0x000fe200078e002c */
[----:B------:R-:W-:Y:S02]  /*5590*/  LOP3.LUT P2, RZ, R196, 0x1, RZ, 0xc0, !PT ;  /* 0x00000001c4ff7812 */ /* 0x000fe4000784c0ff */
[----:B------:R-:W-:Y:S02]  /*55a0*/  ISETP.GE.AND P0, PT, R104, c[0x0][0x27c], PT ;  /* 0x00009f0068007a0c */ /* 0x000fe40003f06270 */
[----:B------:R-:W-:Y:S02]  /*55b0*/  SEL R2, R130, R127, !P2 ;  /* 0x0000007f82027207 */ /* 0x000fe40005000000 */
[----:B------:R-:W-:Y:S02]  /*55c0*/  MOV R6, R13 ;  /* 0x0000000d00067202 */ /* 0x000fe40000000f00 */
[----:B------:R-:W-:Y:S04]  /*55d0*/  SHF.R.S32.HI R3, RZ, 0x1f, R2 ;  /* 0x0000001fff037819 */ /* 0x000fe80000011402 */
[----:B------:R-:W-:Y:S03]  /*55e0*/  LEA.HI R2, R3, R2, RZ, 0x4 ;  /* 0x0000000203027211 */ /* 0x000fe600078f20ff */
[----:B------:R-:W-:Y:S01]  /*55f0*/  @!P0 HADD2.F32 R8, -RZ, R8.H0_H0 ;  /* 0x20000008ff088230 */ /* 0x000fe20000004100 */
[----:B------:R-:W-:Y:S01]  /*5600*/  LEA.HI.SX32 R2, R2, R120, 0x1c ;  /* 0x0000007802027211 */ /* 0x000fe200078fe2ff */
[----:B------:R-:W-:Y:S01]  /*5610*/  @!P0 HADD2.F32 R6, -RZ, R6.H0_H0 ;  /* 0x20000006ff068230 */ /* 0x000fe20000004100 */
        /* <DEDUP_REMOVED lines=9> */
[----:B------:R-:W-:Y:S03]  /*56b0*/  IADD3 R3, R125, R66, RZ ;  /* 0x000000427d037210 */ /* 0x000fe60007ffe0ff */
[----:B------:R-:W-:Y:S01]  /*56c0*/  IMAD.IADD R2, R66, 0x1, R2 ;  /* 0x0000000142027824 */ /* 0x000fe200078e0202 */
[----:B------:R-:W-:Y:S03]  /*56d0*/  SHF.L.U32 R3, R3, 0x1, RZ ;  /* 0x0000000103037819 */ /* 0x000fe600000006ff */
[----:B------:R-:W-:Y:S02]  /*56e0*/  IMAD.SHL.U32 R2, R2, 0x2, RZ ;  /* 0x0000000202027824 */ /* 0x000fe400078e00ff */
[----:B------:R-:W1:Y:S08]  /*56f0*/  LDS.128 R16, [R3+0xc100] ;  /* 0x00c1000003107984 */ /* 0x000e700000000c00 */
[----:B------:R2:W5:Y:S02]  /*5700*/  LDS.128 R52, [R2+0xc100] ;  /* 0x00c1000002347984 */ /* 0x0005640000000c00 */
[----:B--2---:R-:W-:Y:S05]  /*5710*/  MOV R2, R12 ;  /* 0x0000000c00027202 */ /* 0x004fea0000000f00 */
[----:B------:R-:W-:Y:S01]  /*5720*/  @!P0 HADD2.F32 R3, -RZ, R2.H0_H0 ;  /* 0x20000002ff038230 */ /* 0x000fe20000004100 */
[----:B-1----:R-:W-:Y:S05]  /*5730*/  @!P0 IMAD.MOV.U32 R5, RZ, RZ, R16 ;  /* 0x000000ffff058224 */ /* 0x002fea00078e0010 */
[----:B------:R-:W-:Y:S01]  /*5740*/  @!P0 HADD2.F32 R4, -RZ, R5.H0_H0 ;  /* 0x20000005ff048230 */ /* 0x000fe20000004100 */
[----:B-----5:R-:W-:Y:S01]  /*5750*/  @!P0 IMAD.MOV.U32 R39, RZ, RZ, R54 ;  /* 0x000000ffff278224 */ /* 0x020fe200078e0036 */
[----:B------:R-:W-:Y:S03]  /*5760*/  @!P0 MOV R9, R52 ;  /* 0x0000003400098202 */ /* 0x000fe60000000f00 */
[----:B------:R-:W-:Y:S01]  /*5770*/  @!P0 FMUL.FTZ R2, R4, R3 ;  /* 0x0000000304028220 */ /* 0x000fe20000410000 */
[----:B------:R-:W-:Y:S01]  /*5780*/  @!P0 MOV R41, R53 ;  /* 0x0000003500298202 */ /* 0x000fe20000000f00 */
[--C-:B------:R-:W-:Y:S05]  /*5790*/  @!P0 HADD2.F32 R7, -RZ, R9.reuse.H0_H0 ;  /* 0x20000009ff078230 */ /* 0x100fea0000004100 */
[C---:B------:R-:W-:Y:S01]  /*57a0*/  @!P0 FMUL.FTZ R37, R7.reuse, R3 ;  /* 0x0000000307258220 */ /* 0x040fe20000410000 */
[----:B------:R-:W-:Y:S01]  /*57b0*/  @!P0 SHF.R.U64 R3, R12, 0x10, R13 ;  /* 0x000000100c038819 */ /* 0x000fe2000000120d */
[-C--:B------:R-:W-:Y:S01]  /*57c0*/  @!P0 FFMA.FTZ R2, R7, R8.reuse, R2 ;  /* 0x0000000807028223 */ /* 0x080fe20000010002 */
[----:B------:R-:W-:Y:S01]  /*57d0*/  @!P0 HADD2.F32 R7, -RZ, R9.H1_H1 ;  /* 0x30000009ff078230 */ /* 0x000fe20000004100 */
[----:B------:R-:W-:Y:S01]  /*57e0*/  @!P0 FFMA.FTZ R70, R4, R8, -R37 ;  /* 0x0000000804468223 */ /* 0x000fe20000010825 */
[----:B------:R-:W-:Y:S01]  /*57f0*/  @!P0 SHF.R.U64 R8, R44, 0x10, R45 ;  /* 0x000000102c088819 */ /* 0x000fe2000000122d */
[----:B------:R-:W-:Y:S01]  /*5800*/  @!P0 IMAD.MOV.U32 R9, RZ, RZ, R17 ;  /* 0x000000ffff098224 */ /* 0x000fe200078e0011 */
[----:B------:R-:W-:Y:S01]  /*5810*/  @!P0 HADD2.F32 R3, -RZ, R3.H0_H0 ;  /* 0x20000003ff038230 */ /* 0x000fe20000004100 */
[----:B------:R-:W-:Y:S01]  /*5820*/  IMAD.MOV.U32 R37, RZ, RZ, R45 ;  /* 0x000000ffff257224 */ /* 0x000fe200078e002d */
[----:B------:R-:W-:Y:S01]  /*5830*/  @!P0 HADD2.F32 R4, -RZ, R5.H1_H1 ;  /* 0x30000005ff048230 */ /* 0x000fe20000004100 */
[----:B------:R-:W-:Y:S01]  /*5840*/  @!P0 SHF.R.U32.HI R12, RZ, 0x10, R13 ;  /* 0x00000010ff0c8819 */ /* 0x000fe2000001160d */
[----:B------:R-:W-:Y:S01]  /*5850*/  @!P0 HADD2.F32 R8, -RZ, R8.H0_H0 ;  /* 0x20000008ff088230 */ /* 0x000fe20000004100 */
[-C--:B------:R-:W-:Y:S01]  /*5860*/  @!P0 FMUL.FTZ R38, R7, R3.reuse ;  /* 0x0000000307268220 */ /* 0x080fe20000410000 */
[----:B------:R-:W-:Y:S01]  /*5870*/  @!P0 HADD2.F32 R13, -RZ, R41.H0_H0 ;  /* 0x20000029ff0d8230 */ /* 0x000fe20000004100 */
[C---:B------:R-:W-:Y:S01]  /*5880*/  @!P0 FMUL.FTZ R3, R4.reuse, R3 ;  /* 0x0000000304038220 */ /* 0x040fe20000410000 */
[----:B------:R-:W-:Y:S01]  /*5890*/  @!P0 HADD2.F32 R5, -RZ, R9.H0_H0 ;  /* 0x20000009ff058230 */ /* 0x000fe20000004100 */
[----:B------:R-:W-:Y:S01]  /*58a0*/  @!P0 FFMA.FTZ R69, R4, R8, -R38 ;  /* 0x0000000804458223 */ /* 0x000fe20000010826 */
[----:B------:R-:W-:Y:S01]  /*58b0*/  @!P0 HADD2.F32 R37, -RZ, R37.H0_H0 ;  /* 0x20000025ff258230 */ /* 0x000fe20000004100 */
[-C--:B------:R-:W-:Y:S02]  /*58c0*/  @!P0 FMUL.FTZ R38, R13, R6.reuse ;  /* 0x000000060d268220 */ /* 0x080fe40000410000 */
[----:B------:R-:W-:Y:S01]  /*58d0*/  @!P0 FMUL.FTZ R4, R5, R6 ;  /* 0x0000000605048220 */ /* 0x000fe20000410000 */
[----:B------:R-:W-:Y:S01]  /*58e0*/  MOV R6, R14 ;  /* 0x0000000e00067202 */ /* 0x000fe20000000f00 */
[----:B------:R-:W-:Y:S02]  /*58f0*/  @!P0 FFMA.FTZ R3, R7, R8, R3 ;  /* 0x0000000807038223 */ /* 0x000fe40000010003 */
[-C--:B------:R-:W-:Y:S01]  /*5900*/  @!P0 FFMA.FTZ R44, R5, R37.reuse, -R38 ;  /* 0x00000025052c8223 */ /* 0x080fe20000010826 */
[----:B------:R-:W-:Y:S01]  /*5910*/  MOV R5, R46 ;  /* 0x0000002e00057202 */ /* 0x000fe20000000f00 */
[----:B------:R-:W-:Y:S01]  /*5920*/  @!P0 IMAD.MOV.U32 R8, RZ, RZ, R18 ;  /* 0x000000ffff088224 */ /* 0x000fe200078e0012 */
[----:B------:R-:W-:Y:S01]  /*5930*/  @!P0 HADD2.F32 R6, -RZ, R6.H0_H0 ;  /* 0x20000006ff068230 */ /* 0x000fe20000004100 */
[----:B------:R-:W-:Y:S01]  /*5940*/  @!P0 FFMA.FTZ R4, R13, R37, R4 ;  /* 0x000000250d048223 */ /* 0x000fe20000010004 */
[----:B------:R-:W-:Y:S01]  /*5950*/  @!P0 HADD2.F32 R37, -RZ, R39.H0_H0 ;  /* 0x20000027ff258230 */ /* 0x000fe20000004100 */
[----:B------:R-:W-:Y:S01]  /*5960*/  @!P0 SHF.R.U32.HI R13, RZ, 0x10, R45 ;  /* 0x00000010ff0d8819 */ /* 0x000fe2000001162d */
[----:B------:R-:W-:Y:S02]  /*5970*/  @!P0 HADD2.F32 R38, -RZ, R5.H0_H0 ;  /* 0x20000005ff268230 */ /* 0x000fe40000004100 */
[--C-:B------:R-:W-:Y:S01]  /*5980*/  @!P0 HADD2.F32 R5, -RZ, R8.reuse.H0_H0 ;  /* 0x20000008ff058230 */ /* 0x100fe20000004100 */
[----:B------:R-:W-:Y:S01]  /*5990*/  @!P0 FMUL.FTZ R7, R37, R6 ;  /* 0x0000000625078220 */ /* 0x000fe20000410000 */
[----:B------:R-:W-:Y:S03]  /*59a0*/  @!P0 HADD2.F32 R13, -RZ, R13.H0_H0 ;  /* 0x2000000dff0d8230 */ /* 0x000fe60000004100 */
[C---:B------:R-:W-:Y:S01]  /*59b0*/  @!P0 FFMA.FTZ R68, R5.reuse, R38, -R7 ;  /* 0x0000002605448223 */ /* 0x040fe20000010807 */
[----:B------:R-:W-:Y:S01]  /*59c0*/  @!P0 SHF.R.U64 R7, R14, 0x10, R15 ;  /* 0x000000100e078819 */ /* 0x000fe2000000120f */
[----:B------:R-:W-:Y:S01]  /*59d0*/  @!P0 FMUL.FTZ R6, R5, R6 ;  /* 0x0000000605068220 */ /* 0x000fe20000410000 */
[----:B------:R-:W-:Y:S01]  /*59e0*/  @!P0 SHF.R.U64 R5, R46, 0x10, R47 ;  /* 0x000000102e058819 */ /* 0x000fe2000000122f */
[----:B------:R-:W-:Y:S02]  /*59f0*/  @!P0 HADD2.F32 R14, -RZ, R39.H1_H1 ;  /* 0x30000027ff0e8230 */ /* 0x000fe40000004100 */
[----:B------:R-:W-:Y:S02]  /*5a00*/  @!P0 HADD2.F32 R7, -RZ, R7.H0_H0 ;  /* 0x20000007ff078230 */ /* 0x000fe40000004100 */
[----:B------:R-:W-:Y:S02]  /*5a10*/  @!P0 HADD2.F32 R39, -RZ, R5.H0_H0 ;  /* 0x20000005ff278230 */ /* 0x000fe40000004100 */
[----:B------:R-:W-:Y:S01]  /*5a20*/  @!P0 HADD2.F32 R5, -RZ, R8.H1_H1 ;  /* 0x30000008ff058230 */ /* 0x000fe20000004100 */
[----:B------:R-:W-:Y:S01]  /*5a30*/  @!P0 FMUL.FTZ R42, R14, R7 ;  /* 0x000000070e2a8220 */ /* 0x000fe20000410000 */
[----:B------:R-:W-:Y:S02]  /*5a40*/  @!P0 HADD2.F32 R8, -RZ, R12.H0_H0 ;  /* 0x2000000cff088230 */ /* 0x000fe40000004100 */
[----:B------:R-:W-:Y:S01]  /*5a50*/  @!P0 HADD2.F32 R12, -RZ, R41.H1_H1 ;  /* 0x30000029ff0c8230 */ /* 0x000fe20000004100 */
[C---:B------:R-:W-:Y:S01]  /*5a60*/  @!P0 FFMA.FTZ R46, R5.reuse, R39, -R42 ;  /* 0x00000027052e8223 */ /* 0x040fe2000001082a */
[----:B------:R-:W-:Y:S01]  /*5a70*/  @!P0 MOV R41, R55 ;  /* 0x0000003700298202 */ /* 0x000fe20000000f00 */
[----:B------:R-:W-:Y:S01]  /*5a80*/  @!P0 FMUL.FTZ R7, R5, R7 ;  /* 0x0000000705078220 */ /* 0x000fe20000410000 */
[----:B------:R-:W-:Y:S01]  /*5a90*/  @!P0 HADD2.F32 R5, -RZ, R9.H1_H1 ;  /* 0x30000009ff058230 */ /* 0x000fe20000004100 */
[CC--:B------:R-:W-:Y:S01]  /*5aa0*/  @!P0 FMUL.FTZ R9, R12.reuse, R8.reuse ;  /* 0x000000080c098220 */ /* 0x0c0fe20000410000 */
[----:B------:R-:W-:Y:S03]  /*5ab0*/  MOV R42, R47 ;  /* 0x0000002f002a7202 */ /* 0x000fe60000000f00 */
[CC--:B------:R-:W-:Y:S02]  /*5ac0*/  @!P0 FFMA.FTZ R9, R5.reuse, R13.reuse, -R9 ;  /* 0x0000000d05098223 */ /* 0x0c0fe40000010809 */
[----:B------:R-:W-:Y:S02]  /*5ad0*/  @!P0 FMUL.FTZ R5, R5, R8 ;  /* 0x0000000805058220 */ /* 0x000fe40000410000 */
[----:B------:R-:W-:Y:S01]  /*5ae0*/  IMAD.MOV.U32 R8, RZ, RZ, R15 ;  /* 0x000000ffff087224 */ /* 0x000fe200078e000f */
[----:B------:R-:W-:Y:S01]  /*5af0*/  @!P0 F2FP.PACK_AB R45, R9, R44 ;  /* 0x0000002c092d823e */ /* 0x000fe200000000ff */
[----:B------:R-:W-:Y:S01]  /*5b00*/  @!P0 IMAD.MOV.U32 R9, RZ, RZ, R19 ;  /* 0x000000ffff098224 */ /* 0x000fe200078e0013 */
[----:B------:R-:W-:Y:S01]  /*5b10*/  @!P0 F2FP.PACK_AB R44, R69, R70 ;  /* 0x00000046452c823e */ /* 0x000fe200000000ff */
[----:B------:R-:W-:Y:S01]  /*5b20*/  @!P0 FFMA.FTZ R5, R12, R13, R5 ;  /* 0x0000000d0c058223 */ /* 0x000fe20000010005 */
[----:B------:R-:W-:Y:S01]  /*5b30*/  @!P0 SHF.R.U32.HI R12, RZ, 0x10, R15 ;  /* 0x00000010ff0c8819 */ /* 0x000fe2000001160f */
[----:B------:R-:W-:Y:S01]  /*5b40*/  @!P0 FFMA.FTZ R6, R37, R38, R6 ;  /* 0x0000002625068223 */ /* 0x000fe20000010006 */
[----:B------:R-:W-:Y:S01]  /*5b50*/  @!P0 MOV R16, R44 ;  /* 0x0000002c00108202 */ /* 0x000fe20000000f00 */
[----:B------:R-:W-:Y:S01]  /*5b60*/  @!P0 FFMA.FTZ R7, R14, R39, R7 ;  /* 0x000000270e078223 */ /* 0x000fe20000010007 */
[----:B------:R-:W-:Y:S01]  /*5b70*/  @!P0 F2FP.PACK_AB R4, R5, R4 ;  /* 0x000000040504823e */ /* 0x000fe200000000ff */
[----:B------:R-:W-:Y:S01]  /*5b80*/  @!P0 IMAD.MOV.U32 R17, RZ, RZ, R45 ;  /* 0x000000ffff118224 */ /* 0x000fe200078e002d */
[----:B------:R-:W-:Y:S02]  /*5b90*/  @!P0 HADD2.F32 R13, -RZ, R8.H0_H0 ;  /* 0x20000008ff0d8230 */ /* 0x000fe40000004100 */
[----:B------:R-:W-:Y:S01]  /*5ba0*/  @!P0 HADD2.F32 R15, -RZ, R41.H0_H0 ;  /* 0x20000029ff0f8230 */ /* 0x000fe20000004100 */
[----:B------:R-:W-:Y:S01]  /*5bb0*/  @!P0 IMAD.MOV.U32 R53, RZ, RZ, R4 ;  /* 0x000000ffff358224 */ /* 0x000fe200078e0004 */
[----:B------:R-:W-:Y:S02]  /*5bc0*/  @!P0 HADD2.F32 R37, -RZ, R42.H0_H0 ;  /* 0x2000002aff258230 */ /* 0x000fe40000004100 */
[----:B------:R-:W-:Y:S01]  /*5bd0*/  @!P0 HADD2.F32 R8, -RZ, R9.H0_H0 ;  /* 0x20000009ff088230 */ /* 0x000fe20000004100 */
[C---:B------:R-:W-:Y:S01]  /*5be0*/  @!P0 FMUL.FTZ R42, R15.reuse, R13 ;  /* 0x0000000d0f2a8220 */ /* 0x040fe20000410000 */
[----:B------:R-:W-:Y:S02]  /*5bf0*/  @!P0 HADD2.F32 R12, -RZ, R12.H0_H0 ;  /* 0x2000000cff0c8230 */ /* 0x000fe40000004100 */
[----:B------:R-:W-:Y:S01]  /*5c00*/  @!P0 HADD2.F32 R38, -RZ, R41.H1_H1 ;  /* 0x30000029ff268230 */ /* 0x000fe20000004100 */
[C---:B------:R-:W-:Y:S01]  /*5c10*/  @!P0 FFMA.FTZ R42, R8.reuse, R37, -R42 ;  /* 0x00000025082a8223 */ /* 0x040fe2000001082a */
[----:B------:R-:W-:Y:S01]  /*5c20*/  @!P0 HADD2.F32 R9, -RZ, R9.H1_H1 ;  /* 0x30000009ff098230 */ /* 0x000fe20000004100 */
[----:B------:R-:W-:Y:S01]  /*5c30*/  @!P0 FMUL.FTZ R8, R8, R13 ;  /* 0x0000000d08088220 */ /* 0x000fe20000410000 */
[----:B------:R-:W-:Y:S01]  /*5c40*/  @!P0 HADD2.F32 R13, -RZ, R43.H0_H0 ;  /* 0x2000002bff0d8230 */ /* 0x000fe20000004100 */
[----:B------:R-:W-:Y:S02]  /*5c50*/  @!P0 FMUL.FTZ R41, R38, R12 ;  /* 0x0000000c26298220 */ /* 0x000fe40000410000 */
[----:B------:R-:W-:Y:S02]  /*5c60*/  @!P0 FFMA.FTZ R8, R15, R37, R8 ;  /* 0x000000250f088223 */ /* 0x000fe40000010008 */
[CC--:B------:R-:W-:Y:S01]  /*5c70*/  @!P0 FFMA.FTZ R43, R9.reuse, R13.reuse, -R41 ;  /* 0x0000000d092b8223 */ /* 0x0c0fe20000010829 */
[----:B------:R-:W-:Y:S01]  /*5c80*/  @!P0 F2FP.PACK_AB R41, R46, R68 ;  /* 0x000000442e29823e */ /* 0x000fe200000000ff */
[----:B------:R-:W-:Y:S01]  /*5c90*/  @!P0 FMUL.FTZ R9, R9, R12 ;  /* 0x0000000c09098220 */ /* 0x000fe20000410000 */
[----:B------:R-:W-:Y:S02]  /*5ca0*/  @!P0 F2FP.PACK_AB R12, R3, R2 ;  /* 0x00000002030c823e */ /* 0x000fe400000000ff */
[----:B------:R-:W-:Y:S01]  /*5cb0*/  @!P0 F2FP.PACK_AB R3, R7, R6 ;  /* 0x000000060703823e */ /* 0x000fe200000000ff */
[----:B------:R-:W-:Y:S01]  /*5cc0*/  @!P0 FFMA.FTZ R9, R38, R13, R9 ;  /* 0x0000000d26098223 */ /* 0x000fe20000010009 */
[----:B------:R-:W-:Y:S02]  /*5cd0*/  @!P0 F2FP.PACK_AB R13, R43, R42 ;  /* 0x0000002a2b0d823e */ /* 0x000fe400000000ff */
[----:B------:R-:W-:Y:S02]  /*5ce0*/  @!P0 MOV R18, R41 ;  /* 0x0000002900128202 */ /* 0x000fe40000000f00 */
[----:B------:R-:W-:Y:S01]  /*5cf0*/  @!P0 F2FP.PACK_AB R2, R9, R8 ;  /* 0x000000080902823e */ /* 0x000fe200000000ff */
[----:B------:R-:W-:Y:S01]  /*5d00*/  @!P0 IMAD.MOV.U32 R19, RZ, RZ, R13 ;  /* 0x000000ffff138224 */ /* 0x000fe200078e000d */
        /* <DEDUP_REMOVED lines=9> */
.L_x_1727:
[----:B------:R-:W-:Y:S05]  /*5da0*/  BSYNC B0 ;  /* 0x0000000000007941 */ /* 0x000fea0003800000 */
.L_x_1726:
[----:B------:R-:W-:Y:S01]  /*5db0*/  ISETP.GE.AND P0, PT, R30, c[0x0][0x1d4], PT ;  /* 0x000075001e007a0c */ /* 0x000fe20003f06270 */
[----:B------:R-:W-:Y:S01]  /*5dc0*/  @!UPT UIADD3 URZ, URZ, URZ, URZ ;  /* 0x0000003f3f3ff290 */ /* 0x000fe2000fffe03f */
[----:B------:R-:W-:Y:S11]  /*5dd0*/  BSSY B0, `(.L_x_1728) ;  /* 0x000007c000007945 */ /* 0x000ff60003800000 */
[----:B------:R-:W-:-:S05]  /*5de0*/  @P0 BRA `(.L_x_1729) ;  /* 0x000007a000000947 */ /* 0x000fca0003800000 */
[----:B------:R-:W-:Y:S02]  /*5df0*/  LOP3.LUT P1, RZ, R196, 0x2, RZ, 0xc0, !PT ;  /* 0x00000002c4ff7812 */ /* 0x000fe4000782c0ff */
[----:B------:R-:W-:Y:S02]  /*5e00*/  ISETP.GE.AND P0, PT, R30, c[0x0][0x27c], PT ;  /* 0x00009f001e007a0c */ /* 0x000fe40003f06270 */
[----:B-1----:R-:W-:Y:S04]  /*5e10*/  SEL R2, R130, R127, !P1 ;  /* 0x0000007f82027207 */ /* 0x002fe80004800000 */
[----:B------:R-:W-:Y:S04]  /*5e20*/  SHF.R.S32.HI R3, RZ, 0x1f, R2 ;  /* 0x0000001fff037819 */ /* 0x000fe80000011402 */
[----:B------:R-:W-:Y:S03]  /*5e30*/  LEA.HI R2, R3, R2, RZ, 0x4 ;  /* 0x0000000203027211 */ /* 0x000fe600078f20ff */
[--C-:B------:R-:W-:Y:S01]  /*5e40*/  @!P0 HADD2.F32 R9, -RZ, R60.reuse.H0_H0 ;  /* 0x2000003cff098230 */ /* 0x100fe20000004100 */
[----:B------:R-:W-:Y:S01]  /*5e50*/  LEA.HI.SX32 R2, R2, R116, 0x1c ;  /* 0x0000007402027211 */ /* 0x000fe200078fe2ff */
[----:B------:R-:W-:Y:S01]  /*5e60*/  @!P0 HADD2.F32 R17, -RZ, R60.H1_H1 ;  /* 0x3000003cff118230 */ /* 0x000fe20000004100 */
[----:B------:R-:W-:Y:S02]  /*5e70*/  @!P0 SHF.R.U32.HI R8, RZ, 0x10, R21 ;  /* 0x00000010ff088819 */ /* 0x000fe40000011615 */
[----:B------:R-:W-:Y:S02]  /*5e80*/  SHF.R.S32.HI R3, RZ, 0x1f, R2 ;  /* 0x0000001fff037819 */ /* 0x000fe40000011402 */
[----:B------:R-:W-:Y:S01]  /*5e90*/  SHF.L.U32 R39, R2, 0x3, RZ ;  /* 0x0000000302277819 */ /* 0x000fe200000006ff */
[----:B------:R-:W-:Y:S01]  /*5ea0*/  @!P0 HADD2.F32 R8, -RZ, R8.H0_H0 ;  /* 0x20000008ff088230 */ /* 0x000fe20000004100 */
[----:B------:R-:W-:Y:S02]  /*5eb0*/  LEA.HI R2, R3, R2, RZ, 0x3 ;  /* 0x0000000203027211 */ /* 0x000fe400078f18ff */
[----:B------:R-:W-:Y:S02]  /*5ec0*/  @!P0 SHF.R.U32.HI R19, RZ, 0x10, R49 ;  /* 0x00000010ff138819 */ /* 0x000fe40000011631 */
[----:B------:R-:W-:Y:S01]  /*5ed0*/  @!P0 SHF.R.U64 R7, R20, 0x10, R21 ;  /* 0x0000001014078819 */ /* 0x000fe20000001215 */
[----:B------:R-:W-:Y:S01]  /*5ee0*/  IMAD.SHL.U32 R2, R2, 0x200, RZ ;  /* 0x0000020002027824 */ /* 0x000fe200078e00ff */
[----:B------:R-:W-:Y:S01]  /*5ef0*/  LOP3.LUT R3, R208, 0x38, R39, 0xf8, !PT ;  /* 0x00000038d0037812 */ /* 0x000fe200078ef827 */
[----:B------:R-:W-:Y:S01]  /*5f00*/  @!P0 HADD2.F32 R19, -RZ, R19.H0_H0 ;  /* 0x20000013ff138230 */ /* 0x000fe20000004100 */
[----:B------:R-:W-:Y:S01]  /*5f10*/  @!P0 SHF.R.U64 R38, R48, 0x10, R49 ;  /* 0x0000001030268819 */ /* 0x000fe20000001231 */
[----:B------:R-:W-:Y:S01]  /*5f20*/  @!P0 HADD2.F32 R7, -RZ, R7.H0_H0 ;  /* 0x20000007ff078230 */ /* 0x000fe20000004100 */
[----:B------:R-:W-:Y:S02]  /*5f30*/  LOP3.LUT R3, R3, R147, RZ, 0x3c, !PT ;  /* 0x0000009303037212 */ /* 0x000fe400078e3cff */
[----:B------:R-:W-:Y:S04]  /*5f40*/  LOP3.LUT R2, R2, 0x7ffff000, RZ, 0xc0, !PT ;  /* 0x7ffff00002027812 */ /* 0x000fe800078ec0ff */
[----:B------:R-:W-:Y:S02]  /*5f50*/  IADD3 R2, R3, R2, R148 ;  /* 0x0000000203027210 */ /* 0x000fe40007ffe094 */
[----:B------:R-:W-:Y:S03]  /*5f60*/  IADD3 R3, R124, R66, RZ ;  /* 0x000000427c037210 */ /* 0x000fe60007ffe0ff */
[----:B------:R-:W-:Y:S01]  /*5f70*/  IMAD.IADD R2, R66, 0x1, R2 ;  /* 0x0000000142027824 */ /* 0x000fe200078e0202 */
[----:B------:R-:W-:Y:S03]  /*5f80*/  SHF.L.U32 R3, R3, 0x1, RZ ;  /* 0x0000000103037819 */ /* 0x000fe600000006ff */
[----:B------:R-:W-:Y:S02]  /*5f90*/  IMAD.SHL.U32 R2, R2, 0x2, RZ ;  /* 0x0000000202027824 */ /* 0x000fe400078e00ff */
[----:B------:R1:W-:Y:S08]  /*5fa0*/  LDS.128 R12, [R3+0xc100] ;  /* 0x00c10000030c7984 */ /* 0x0003f00000000c00 */
[----:B------:R-:W2:Y:S01]  /*5fb0*/  LDS.128 R44, [R2+0xc100] ;  /* 0x00c10000022c7984 */ /* 0x000ea20000000c00 */
[----:B-1----:R-:W-:Y:S01]  /*5fc0*/  @!P0 HADD2.F32 R3, -RZ, R31.H0_H0 ;  /* 0x2000001fff038230 */ /* 0x002fe20000004100 */
[----:B--2---:R-:W-:Y:S01]  /*5fd0*/  @!P0 IMAD.MOV.U32 R37, RZ, RZ, R44 ;  /* 0x000000ffff258224 */ /* 0x004fe200078e002c */
[----:B------:R-:W-:Y:S02]  /*5fe0*/  @!P0 MOV R6, R12 ;  /* 0x0000000c00068202 */ /* 0x000fe40000000f00 */
[----:B------:R-:W-:Y:S02]  /*5ff0*/  @!P0 MOV R18, R45 ;  /* 0x0000002d00128202 */ /* 0x000fe40000000f00 */
[----:B------:R-:W-:Y:S02]  /*6000*/  @!P0 HADD2.F32 R5, -RZ, R37.H0_H0 ;  /* 0x20000025ff058230 */ /* 0x000fe40000004100 */
[----:B------:R-:W-:Y:S02]  /*6010*/  @!P0 HADD2.F32 R4, -RZ, R6.H0_H0 ;  /* 0x20000006ff048230 */ /* 0x000fe40000004100 */
[--C-:B------:R-:W-:Y:S02]  /*6020*/  @!P0 HADD2.F32 R16, -RZ, R18.reuse.H0_H0 ;  /* 0x20000012ff108230 */ /* 0x100fe40000004100 */
[----:B------:R-:W-:Y:S01]  /*6030*/  @!P0 HADD2.F32 R18, -RZ, R18.H1_H1 ;  /* 0x30000012ff128230 */ /* 0x000fe20000004100 */
[CC--:B------:R-:W-:Y:S02]  /*6040*/  @!P0 FMUL.FTZ R2, R4.reuse, R3.reuse ;  /* 0x0000000304028220 */ /* 0x0c0fe40000410000 */
[C---:B------:R-:W-:Y:S02]  /*6050*/  @!P0 FMUL.FTZ R3, R5.reuse, R3 ;  /* 0x0000000305038220 */ /* 0x040fe40000410000 */
[-C--:B------:R-:W-:Y:S02]  /*6060*/  @!P0 FFMA.FTZ R2, R5, R9.reuse, R2 ;  /* 0x0000000905028223 */ /* 0x080fe40000010002 */
[----:B------:R-:W-:Y:S02]  /*6070*/  @!P0 IMAD.MOV.U32 R5, RZ, RZ, R13 ;  /* 0x000000ffff058224 */ /* 0x000fe400078e000d */
[----:B------:R-:W-:Y:S01]  /*6080*/  @!P0 FFMA.FTZ R41, R4, R9, -R3 ;  /* 0x0000000904298223 */ /* 0x000fe20000010803 */
[----:B------:R-:W-:Y:S01]  /*6090*/  @!P0 HADD2.F32 R3, -RZ, R31.H1_H1 ;  /* 0x3000001fff038230 */ /* 0x000fe20000004100 */
[----:B------:R-:W-:Y:S01]  /*60a0*/  @!P0 MOV R31, R46 ;  /* 0x0000002e001f8202 */ /* 0x000fe20000000f00 */
[----:B------:R-:W-:Y:S03]  /*60b0*/  @!P0 HADD2.F32 R4, -RZ, R5.H0_H0 ;  /* 0x20000005ff048230 */ /* 0x000fe60000004100 */
[----:B------:R-:W-:Y:S04]  /*60c0*/  @!P0 FMUL.FTZ R9, R16, R3 ;  /* 0x0000000310098220 */ /* 0x000fe80000410000 */
[C---:B------:R-:W-:Y:S01]  /*60d0*/  @!P0 FFMA.FTZ R20, R4.reuse, R17, -R9 ;  /* 0x0000001104148223 */ /* 0x040fe20000010809 */
[----:B------:R-:W-:Y:S01]  /*60e0*/  @!P0 HADD2.F32 R9, -RZ, R37.H1_H1 ;  /* 0x30000025ff098230 */ /* 0x000fe20000004100 */
[----:B------:R-:W-:Y:S01]  /*60f0*/  @!P0 FMUL.FTZ R4, R4, R3 ;  /* 0x0000000304048220 */ /* 0x000fe20000410000 */
[----:B------:R-:W-:Y:S01]  /*6100*/  @!P0 HADD2.F32 R3, -RZ, R5.H1_H1 ;  /* 0x30000005ff038230 */ /* 0x000fe20000004100 */
[-C--:B------:R-:W-:Y:S04]  /*6110*/  @!P0 FMUL.FTZ R5, R18, R8.reuse ;  /* 0x0000000812058220 */ /* 0x080fe80000410000 */
[C---:B------:R-:W-:Y:S02]  /*6120*/  @!P0 FFMA.FTZ R21, R3.reuse, R19, -R5 ;  /* 0x0000001303158223 */ /* 0x040fe40000010805 */
[----:B------:R-:W-:Y:S01]  /*6130*/  @!P0 FMUL.FTZ R5, R3, R8 ;  /* 0x0000000803058220 */ /* 0x000fe20000410000 */
[----:B------:R-:W-:Y:S02]  /*6140*/  @!P0 HADD2.F32 R8, -RZ, R38.H0_H0 ;  /* 0x20000026ff088230 */ /* 0x000fe40000004100 */
[----:B------:R-:W-:Y:S01]  /*6150*/  @!P0 HADD2.F32 R3, -RZ, R6.H1_H1 ;  /* 0x30000006ff038230 */ /* 0x000fe20000004100 */
[----:B------:R-:W-:Y:S01]  /*6160*/  @!P0 FMUL.FTZ R6, R9, R7 ;  /* 0x0000000709068220 */ /* 0x000fe20000410000 */
[----:B------:R-:W-:Y:S03]  /*6170*/  @!P0 F2FP.PACK_AB R21, R21, R20 ;  /* 0x000000141515823e */ /* 0x000fe600000000ff */
[CC--:B------:R-:W-:Y:S01]  /*6180*/  @!P0 FFMA.FTZ R6, R3.reuse, R8.reuse, -R6 ;  /* 0x0000000803068223 */ /* 0x0c0fe20000010806 */
[----:B------:R-:W-:Y:S01]  /*6190*/  @!P0 MOV R13, R21 ;  /* 0x00000015000d8202 */ /* 0x000fe20000000f00 */
[----:B------:R-:W-:Y:S01]  /*61a0*/  @!P0 FMUL.FTZ R3, R3, R7 ;  /* 0x0000000703038220 */ /* 0x000fe20000410000 */
[----:B------:R-:W-:Y:S02]  /*61b0*/  @!P0 HADD2.F32 R21, -RZ, R61.H1_H1 ;  /* 0x3000003dff158230 */ /* 0x000fe40000004100 */
[----:B------:R-:W-:Y:S01]  /*61c0*/  @!P0 F2FP.PACK_AB R20, R6, R41 ;  /* 0x000000290614823e */ /* 0x000fe200000000ff */
[----:B------:R-:W-:Y:S01]  /*61d0*/  @!P0 FFMA.FTZ R3, R9, R8, R3 ;  /* 0x0000000809038223 */ /* 0x000fe20000010003 */
[----:B------:R-:W-:Y:S01]  /*61e0*/  @!P0 HADD2.F32 R6, -RZ, R32.H0_H0 ;  /* 0x20000020ff068230 */ /* 0x000fe20000004100 */
[----:B------:R-:W-:Y:S01]  /*61f0*/  @!P0 FFMA.FTZ R4, R16, R17, R4 ;  /* 0x0000001110048223 */ /* 0x000fe20000010004 */
[----:B------:R-:W-:Y:S01]  /*6200*/  @!P0 HADD2.F32 R8, -RZ, R31.H0_H0 ;  /* 0x2000001fff088230 */ /* 0x000fe20000004100 */
[----:B------:R-:W-:Y:S01]  /*6210*/  @!P0 IMAD.MOV.U32 R16, RZ, RZ, R14 ;  /* 0x000000ffff108224 */ /* 0x000fe200078e000e */
[----:B------:R-:W-:Y:S01]  /*6220*/  @!P0 HADD2.F32 R9, -RZ, R61.H0_H0 ;  /* 0x2000003dff098230 */ /* 0x000fe20000004100 */
[----:B------:R-:W-:Y:S01]  /*6230*/  @!P0 FFMA.FTZ R5, R18, R19, R5 ;  /* 0x0000001312058223 */ /* 0x000fe20000010005 */
[--C-:B------:R-:W-:Y:S01]  /*6240*/  @!P0 SHF.R.U64 R18, R22, 0x10, R23.reuse ;  /* 0x0000001016128819 */ /* 0x100fe20000001217 */
[CC--:B------:R-:W-:Y:S01]  /*6250*/  @!P0 FMUL.FTZ R19, R8.reuse, R6.reuse ;  /* 0x0000000608138220 */ /* 0x0c0fe20000410000 */
[----:B------:R-:W-:Y:S01]  /*6260*/  @!P0 HADD2.F32 R7, -RZ, R16.H0_H0 ;  /* 0x20000010ff078230 */ /* 0x000fe20000004100 */
[----:B------:R-:W-:Y:S01]  /*6270*/  @!P0 IMAD.MOV.U32 R12, RZ, RZ, R20 ;  /* 0x000000ffff0c8224 */ /* 0x000fe200078e0014 */
[----:B------:R-:W-:Y:S02]  /*6280*/  @!P0 MOV R22, R47 ;  /* 0x0000002f00168202 */ /* 0x000fe40000000f00 */
[----:B------:R-:W-:Y:S01]  /*6290*/  @!P0 SHF.R.U32.HI R17, RZ, 0x10, R23 ;  /* 0x00000010ff118819 */ /* 0x000fe20000011617 */
[C---:B------:R-:W-:Y:S01]  /*62a0*/  @!P0 FMUL.FTZ R6, R7.reuse, R6 ;  /* 0x0000000607068220 */ /* 0x040fe20000410000 */
[----:B------:R-:W-:Y:S01]  /*62b0*/  @!P0 SHF.R.U32.HI R23, RZ, 0x10, R51 ;  /* 0x00000010ff178819 */ /* 0x000fe20000011633 */
[-C--:B------:R-:W-:Y:S01]  /*62c0*/  @!P0 FFMA.FTZ R38, R7, R9.reuse, -R19 ;  /* 0x0000000907268223 */ /* 0x080fe20000010813 */
[----:B------:R-:W-:Y:S01]  /*62d0*/  @!P0 HADD2.F32 R7, -RZ, R32.H1_H1 ;  /* 0x30000020ff078230 */ /* 0x000fe20000004100 */
[----:B------:R-:W-:Y:S01]  /*62e0*/  @!P0 FFMA.FTZ R6, R8, R9, R6 ;  /* 0x0000000908068223 */ /* 0x000fe20000010006 */
[--C-:B------:R-:W-:Y:S01]  /*62f0*/  @!P0 HADD2.F32 R20, -RZ, R22.reuse.H0_H0 ;  /* 0x20000016ff148230 */ /* 0x100fe20000004100 */
[----:B------:R-:W-:Y:S01]  /*6300*/  @!P0 IMAD.MOV.U32 R9, RZ, RZ, R15 ;  /* 0x000000ffff098224 */ /* 0x000fe200078e000f */
[----:B------:R-:W-:Y:S01]  /*6310*/  @!P0 HADD2.F32 R19, -RZ, R17.H0_H0 ;  /* 0x20000011ff138230 */ /* 0x000fe20000004100 */
[----:B------:R-:W-:Y:S01]  /*6320*/  @!P0 SHF.R.U64 R32, R50, 0x10, R51 ;  /* 0x0000001032208819 */ /* 0x000fe20000001233 */
[----:B------:R-:W-:Y:S01]  /*6330*/  @!P0 HADD2.F32 R22, -RZ, R22.H1_H1 ;  /* 0x30000016ff168230 */ /* 0x000fe20000004100 */
[----:B------:R-:W-:Y:S01]  /*6340*/  @!P0 FMUL.FTZ R37, R20, R7 ;  /* 0x0000000714258220 */ /* 0x000fe20000410000 */
[----:B------:R-:W-:Y:S01]  /*6350*/  @!P0 HADD2.F32 R8, -RZ, R9.H0_H0 ;  /* 0x20000009ff088230 */ /* 0x000fe20000004100 */
[----:B------:R-:W-:Y:S01]  /*6360*/  @!P0 F2FP.PACK_AB R4, R5, R4 ;  /* 0x000000040504823e */ /* 0x000fe200000000ff */
[----:B------:R-:W-:Y:S02]  /*6370*/  @!P0 HADD2.F32 R23, -RZ, R23.H0_H0 ;  /* 0x20000017ff178230 */ /* 0x000fe40000004100 */
[----:B------:R-:W-:Y:S01]  /*6380*/  @!P0 HADD2.F32 R17, -RZ, R18.H0_H0 ;  /* 0x20000012ff118230 */ /* 0x000fe20000004100 */
[C---:B------:R-:W-:Y:S01]  /*6390*/  @!P0 FFMA.FTZ R37, R8.reuse, R21, -R37 ;  /* 0x0000001508258223 */ /* 0x040fe20000010825 */
[----:B------:R-:W-:Y:S01]  /*63a0*/  @!P0 HADD2.F32 R18, -RZ, R31.H1_H1 ;  /* 0x3000001fff128230 */ /* 0x000fe20000004100 */
[----:B------:R-:W-:Y:S01]  /*63b0*/  @!P0 FMUL.FTZ R8, R8, R7 ;  /* 0x0000000708088220 */ /* 0x000fe20000410000 */
[----:B------:R-:W-:Y:S01]  /*63c0*/  @!P0 HADD2.F32 R7, -RZ, R9.H1_H1 ;  /* 0x30000009ff078230 */ /* 0x000fe20000004100 */
[----:B------:R-:W-:Y:S02]  /*63d0*/  @!P0 FMUL.FTZ R9, R22, R19 ;  /* 0x0000001316098220 */ /* 0x000fe40000410000 */
[----:B------:R-:W-:Y:S02]  /*63e0*/  @!P0 IMAD.MOV.U32 R45, RZ, RZ, R4 ;  /* 0x000000ffff2d8224 */ /* 0x000fe400078e0004 */
        /* <DEDUP_REMOVED lines=26> */
.L_x_1729:
[----:B------:R-:W-:Y:S05]  /*6590*/  BSYNC B0 ;  /* 0x0000000000007941 */ /* 0x000fea0003800000 */
.L_x_1728:
[----:B------:R-:W-:Y:S11]  /*65a0*/  ISETP.GE.AND P0, PT, R29, c[0x0][0x1d4], PT ;  /* 0x000075001d007a0c */ /* 0x000ff60003f06270 */
[----:B------:R-:W-:Y:S02]  /*65b0*/  @!UPT UIADD3 URZ, URZ, URZ, URZ ;  /* 0x0000003f3f3ff290 */ /* 0x000fe4000fffe03f */
[----:B------:R-:W-:-:S05]  /*65c0*/  @P0 BRA `(.L_x_1713) ;  /* 0x00000b2000000947 */ /* 0x000fca0003800000 */
[----:B------:R-:W-:Y:S02]  /*65d0*/  LOP3.LUT P1, RZ, R196, 0x4, RZ, 0xc0, !PT ;  /* 0x00000004c4ff7812 */ /* 0x000fe4000782c0ff */
[C---:B----4-:R-:W-:Y:S02]  /*65e0*/  LEA R48, P0, R79.reuse, R64, 0x1 ;  /* 0x000000404f307211 */ /* 0x050fe400078008ff */
[----:B-1----:R-:W-:Y:S02]  /*65f0*/  SEL R2, R130, R127, !P1 ;  /* 0x0000007f82027207 */ /* 0x002fe40004800000 */
[----:B---3--:R-:W-:Y:S02]  /*6600*/  LEA.HI.X R49, R79, R65, R106, 0x1, P0 ;  /* 0x000000414f317211 */ /* 0x008fe400000f0c6a */
[----:B------:R-:W-:Y:S02]  /*6610*/  SHF.R.S32.HI R3, RZ, 0x1f, R2 ;  /* 0x0000001fff037819 */ /* 0x000fe40000011402 */
[----:B------:R-:W-:Y:S02]  /*6620*/  ISETP.GE.AND P0, PT, R29, c[0x0][0x27c], PT ;  /* 0x00009f001d007a0c */ /* 0x000fe40003f06270 */
[----:B------:R-:W-:Y:S04]  /*6630*/  LEA.HI R2, R3, R2, RZ, 0x4 ;  /* 0x0000000203027211 */ /* 0x000fe800078f20ff */
[----:B------:R-:W-:Y:S04]  /*6640*/  LEA.HI.SX32 R2, R2, R114, 0x1c ;  /* 0x0000007202027211 */ /* 0x000fe800078fe2ff */
[----:B------:R-:W-:Y:S02]  /*6650*/  SHF.R.S32.HI R3, RZ, 0x1f, R2 ;  /* 0x0000001fff037819 */ /* 0x000fe40000011402 */
[----:B------:R-:W-:Y:S01]  /*6660*/  SHF.L.U32 R38, R2, 0x3, RZ ;  /* 0x0000000302267819 */ /* 0x000fe200000006ff */
[--C-:B------:R-:W-:Y:S01]  /*6670*/  @!P0 HADD2.F32 R9, -RZ, R62.reuse.H0_H0 ;  /* 0x2000003eff098230 */ /* 0x100fe20000004100 */
[----:B------:R-:W-:Y:S01]  /*6680*/  LEA.HI R2, R3, R2, RZ, 0x3 ;  /* 0x0000000203027211 */ /* 0x000fe200078f18ff */
[----:B------:R-:W-:Y:S01]  /*6690*/  @!P0 HADD2.F32 R20, -RZ, R62.H1_H1 ;  /* 0x3000003eff148230 */ /* 0x000fe20000004100 */
[----:B------:R-:W-:Y:S02]  /*66a0*/  LOP3.LUT R3, R208, 0x38, R38, 0xf8, !PT ;  /* 0x00000038d0037812 */ /* 0x000fe400078ef826 */
[----:B------:R-:W-:Y:S01]  /*66b0*/  @!P0 SHF.R.U64 R15, R56, 0x10, R57 ;  /* 0x00000010380f8819 */ /* 0x000fe20000001239 */
[----:B------:R-:W-:Y:S01]  /*66c0*/  IMAD.SHL.U32 R2, R2, 0x200, RZ ;  /* 0x0000020002027824 */ /* 0x000fe200078e00ff */
[----:B------:R-:W-:Y:S02]  /*66d0*/  LOP3.LUT R3, R3, R147, RZ, 0x3c, !PT ;  /* 0x0000009303037212 */ /* 0x000fe400078e3cff */
[--C-:B------:R-:W-:Y:S02]  /*66e0*/  @!P0 SHF.R.U64 R6, R24, 0x10, R25.reuse ;  /* 0x0000001018068819 */ /* 0x100fe40000001219 */
[----:B------:R-:W-:Y:S02]  /*66f0*/  LOP3.LUT R2, R2, 0x7ffff000, RZ, 0xc0, !PT ;  /* 0x7ffff00002027812 */ /* 0x000fe400078ec0ff */
[----:B------:R-:W-:Y:S02]  /*6700*/  @!P0 SHF.R.U32.HI R8, RZ, 0x10, R25 ;  /* 0x00000010ff088819 */ /* 0x000fe40000011619 */
[----:B------:R-:W-:Y:S02]  /*6710*/  IADD3 R2, R3, R2, R148 ;  /* 0x0000000203027210 */ /* 0x000fe40007ffe094 */
[----:B------:R-:W-:Y:S02]  /*6720*/  IADD3 R3, R123, R66, RZ ;  /* 0x000000427b037210 */ /* 0x000fe40007ffe0ff */
[----:B------:R-:W-:Y:S01]  /*6730*/  @!P0 SHF.R.U32.HI R22, RZ, 0x10, R57 ;  /* 0x00000010ff168819 */ /* 0x000fe20000011639 */
[----:B------:R-:W-:Y:S01]  /*6740*/  IMAD.IADD R2, R66, 0x1, R2 ;  /* 0x0000000142027824 */ /* 0x000fe200078e0202 */
[----:B------:R-:W-:Y:S02]  /*6750*/  SHF.L.U32 R3, R3, 0x1, RZ ;  /* 0x0000000103037819 */ /* 0x000fe400000006ff */
[--C-:B------:R-:W-:Y:S01]  /*6760*/  @!P0 SHF.R.U64 R14, R26, 0x10, R27.reuse ;  /* 0x000000101a0e8819 */ /* 0x100fe2000000121b */
[----:B------:R-:W-:Y:S01]  /*6770*/  IMAD.SHL.U32 R2, R2, 0x2, RZ ;  /* 0x0000000202027824 */ /* 0x000fe200078e00ff */
[----:B------:R-:W-:Y:S01]  /*6780*/  @!P0 HADD2.F32 R22, -RZ, R22.H0_H0 ;  /* 0x20000016ff168230 */ /* 0x000fe20000004100 */
[----:B------:R1:W-:Y:S01]  /*6790*/  LDS.128 R16, [R3+0xc100] ;  /* 0x00c1000003107984 */ /* 0x0003e20000000c00 */
[----:B------:R-:W-:Y:S01]  /*67a0*/  @!P0 SHF.R.U32.HI R13, RZ, 0x10, R27 ;  /* 0x00000010ff0d8819 */ /* 0x000fe2000001161b */
[--C-:B------:R-:W-:Y:S01]  /*67b0*/  @!P0 HADD2.F32 R27, -RZ, R63.reuse.H0_H0 ;  /* 0x2000003fff1b8230 */ /* 0x100fe20000004100 */
[--C-:B------:R-:W-:Y:S02]  /*67c0*/  @!P0 SHF.R.U32.HI R24, RZ, 0x10, R59.reuse ;  /* 0x00000010ff188819 */ /* 0x100fe4000001163b */
[----:B------:R-:W-:Y:S03]  /*67d0*/  @!P0 SHF.R.U64 R37, R58, 0x10, R59 ;  /* 0x000000103a258819 */ /* 0x000fe6000000123b */
[----:B------:R-:W2:Y:S01]  /*67e0*/  LDS.128 R44, [R2+0xc100] ;  /* 0x00c10000022c7984 */ /* 0x000ea20000000c00 */
[----:B------:R-:W-:Y:S02]  /*67f0*/  @!P0 HADD2.F32 R32, -RZ, R24.H0_H0 ;  /* 0x20000018ff208230 */ /* 0x000fe40000004100 */
[----:B------:R-:W-:Y:S02]  /*6800*/  @!P0 HADD2.F32 R24, -RZ, R63.H1_H1 ;  /* 0x3000003fff188230 */ /* 0x000fe40000004100 */
[----:B-1----:R-:W-:Y:S01]  /*6810*/  @!P0 HADD2.F32 R3, -RZ, R33.H0_H0 ;  /* 0x20000021ff038230 */ /* 0x002fe20000004100 */
[----:B--2---:R-:W-:Y:S01]  /*6820*/  @!P0 IMAD.MOV.U32 R12, RZ, RZ, R44 ;  /* 0x000000ffff0c8224 */ /* 0x004fe200078e002c */
[----:B------:R-:W-:Y:S02]  /*6830*/  @!P0 MOV R5, R16 ;  /* 0x0000001000058202 */ /* 0x000fe40000000f00 */
[----:B------:R-:W-:Y:S02]  /*6840*/  @!P0 MOV R21, R45 ;  /* 0x0000002d00158202 */ /* 0x000fe40000000f00 */
[--C-:B------:R-:W-:Y:S02]  /*6850*/  @!P0 HADD2.F32 R7, -RZ, R12.reuse.H0_H0 ;  /* 0x2000000cff078230 */ /* 0x100fe40000004100 */
[--C-:B------:R-:W-:Y:S02]  /*6860*/  @!P0 HADD2.F32 R4, -RZ, R5.reuse.H0_H0 ;  /* 0x20000005ff048230 */ /* 0x100fe40000004100 */
[----:B------:R-:W-:Y:S03]  /*6870*/  @!P0 HADD2.F32 R5, -RZ, R5.H1_H1 ;  /* 0x30000005ff058230 */ /* 0x000fe60000004100 */
[CC--:B------:R-:W-:Y:S02]  /*6880*/  @!P0 FMUL.FTZ R2, R4.reuse, R3.reuse ;  /* 0x0000000304028220 */ /* 0x0c0fe40000410000 */
[C---:B------:R-:W-:Y:S02]  /*6890*/  @!P0 FMUL.FTZ R3, R7.reuse, R3 ;  /* 0x0000000307038220 */ /* 0x040fe40000410000 */
[-C--:B------:R-:W-:Y:S02]  /*68a0*/  @!P0 FFMA.FTZ R2, R7, R9.reuse, R2 ;  /* 0x0000000907028223 */ /* 0x080fe40000010002 */
[----:B------:R-:W-:Y:S02]  /*68b0*/  @!P0 IMAD.MOV.U32 R7, RZ, RZ, R17 ;  /* 0x000000ffff078224 */ /* 0x000fe400078e0011 */
[----:B------:R-:W-:Y:S01]  /*68c0*/  @!P0 FFMA.FTZ R51, R4, R9, -R3 ;  /* 0x0000000904338223 */ /* 0x000fe20000010803 */
[----:B------:R-:W-:Y:S02]  /*68d0*/  @!P0 HADD2.F32 R4, -RZ, R33.H1_H1 ;  /* 0x30000021ff048230 */ /* 0x000fe40000004100 */
[----:B------:R-:W-:Y:S02]  /*68e0*/  @!P0 HADD2.F32 R9, -RZ, R12.H1_H1 ;  /* 0x3000000cff098230 */ /* 0x000fe40000004100 */
[----:B------:R-:W-:Y:S02]  /*68f0*/  @!P0 HADD2.F32 R12, -RZ, R15.H0_H0 ;  /* 0x2000000fff0c8230 */ /* 0x000fe40000004100 */
[----:B------:R-:W-:Y:S02]  /*6900*/  @!P0 HADD2.F32 R15, -RZ, R21.H0_H0 ;  /* 0x20000015ff0f8230 */ /* 0x000fe40000004100 */
[----:B------:R-:W-:Y:S02]  /*6910*/  @!P0 HADD2.F32 R3, -RZ, R6.H0_H0 ;  /* 0x20000006ff038230 */ /* 0x000fe40000004100 */
[--C-:B------:R-:W-:Y:S01]  /*6920*/  @!P0 HADD2.F32 R6, -RZ, R7.reuse.H0_H0 ;  /* 0x20000007ff068230 */ /* 0x100fe20000004100 */
[----:B------:R-:W-:Y:S01]  /*6930*/  @!P0 FMUL.FTZ R23, R15, R4 ;  /* 0x000000040f178220 */ /* 0x000fe20000410000 */
[----:B------:R-:W-:Y:S01]  /*6940*/  @!P0 HADD2.F32 R7, -RZ, R7.H1_H1 ;  /* 0x30000007ff078230 */ /* 0x000fe20000004100 */
[-C--:B------:R-:W-:Y:S01]  /*6950*/  @!P0 FMUL.FTZ R25, R9, R3.reuse ;  /* 0x0000000309198220 */ /* 0x080fe20000410000 */
[----:B------:R-:W-:Y:S01]  /*6960*/  @!P0 HADD2.F32 R21, -RZ, R21.H1_H1 ;  /* 0x30000015ff158230 */ /* 0x000fe20000004100 */
[C---:B------:R-:W-:Y:S02]  /*6970*/  @!P0 FMUL.FTZ R3, R5.reuse, R3 ;  /* 0x0000000305038220 */ /* 0x040fe40000410000 */
[C---:B------:R-:W-:Y:S01]  /*6980*/  @!P0 FFMA.FTZ R43, R6.reuse, R20, -R23 ;  /* 0x00000014062b8223 */ /* 0x040fe20000010817 */
[----:B------:R-:W-:Y:S01]  /*6990*/  @!P0 MOV R23, R47 ;  /* 0x0000002f00178202 */ /* 0x000fe20000000f00 */
[-C--:B------:R-:W-:Y:S01]  /*69a0*/  @!P0 FFMA.FTZ R50, R5, R12.reuse, -R25 ;  /* 0x0000000c05328223 */ /* 0x080fe20000010819 */
[----:B------:R-:W-:Y:S01]  /*69b0*/  @!P0 HADD2.F32 R5, -RZ, R8.H0_H0 ;  /* 0x20000008ff058230 */ /* 0x000fe20000004100 */
[----:B------:R-:W-:Y:S02]  /*69c0*/  @!P0 FFMA.FTZ R3, R9, R12, R3 ;  /* 0x0000000c09038223 */ /* 0x000fe40000010003 */
[----:B------:R-:W-:Y:S01]  /*69d0*/  @!P0 IMAD.MOV.U32 R12, RZ, RZ, R19 ;  /* 0x000000ffff0c8224 */ /* 0x000fe200078e0013 */
[--C-:B------:R-:W-:Y:S01]  /*69e0*/  @!P0 HADD2.F32 R26, -RZ, R23.reuse.H0_H0 ;  /* 0x20000017ff1a8230 */ /* 0x100fe20000004100 */
[----:B------:R-:W-:Y:S01]  /*69f0*/  @!P0 FMUL.FTZ R4, R6, R4 ;  /* 0x0000000406048220 */ /* 0x000fe20000410000 */
[----:B------:R-:W-:Y:S01]  /*6a00*/  @!P0 HADD2.F32 R6, -RZ, R34.H0_H0 ;  /* 0x20000022ff068230 */ /* 0x000fe20000004100 */
[-C--:B------:R-:W-:Y:S01]  /*6a10*/  @!P0 FMUL.FTZ R8, R21, R5.reuse ;  /* 0x0000000515088220 */ /* 0x080fe20000410000 */
[--C-:B------:R-:W-:Y:S01]  /*6a20*/  @!P0 HADD2.F32 R9, -RZ, R12.reuse.H0_H0 ;  /* 0x2000000cff098230 */ /* 0x100fe20000004100 */
[C---:B------:R-:W-:Y:S01]  /*6a30*/  @!P0 FMUL.FTZ R5, R7.reuse, R5 ;  /* 0x0000000507058220 */ /* 0x040fe20000410000 */
[----:B------:R-:W-:Y:S01]  /*6a40*/  @!P0 HADD2.F32 R31, -RZ, R23.H1_H1 ;  /* 0x30000017ff1f8230 */ /* 0x000fe20000004100 */
[----:B------:R-:W-:Y:S02]  /*6a50*/  @!P0 FMUL.FTZ R25, R26, R6 ;  /* 0x000000061a198220 */ /* 0x000fe40000410000 */
[----:B------:R-:W-:Y:S01]  /*6a60*/  @!P0 FFMA.FTZ R42, R7, R22, -R8 ;  /* 0x00000016072a8223 */ /* 0x000fe20000010808 */
[----:B------:R-:W-:Y:S01]  /*6a70*/  @!P0 HADD2.F32 R7, -RZ, R12.H1_H1 ;  /* 0x3000000cff078230 */ /* 0x000fe20000004100 */
[C---:B------:R-:W-:Y:S01]  /*6a80*/  @!P0 FMUL.FTZ R8, R9.reuse, R6 ;  /* 0x0000000609088220 */ /* 0x040fe20000410000 */
[----:B------:R-:W-:Y:S01]  /*6a90*/  @!P0 HADD2.F32 R6, -RZ, R34.H1_H1 ;  /* 0x30000022ff068230 */ /* 0x000fe20000004100 */
[----:B------:R-:W-:Y:S01]  /*6aa0*/  @!P0 FFMA.FTZ R41, R9, R27, -R25 ;  /* 0x0000001b09298223 */ /* 0x000fe20000010819 */
[----:B------:R-:W-:Y:S01]  /*6ab0*/  @!P0 HADD2.F32 R9, -RZ, R13.H0_H0 ;  /* 0x2000000dff098230 */ /* 0x000fe20000004100 */
[----:B------:R-:W-:Y:S01]  /*6ac0*/  @!P0 IMAD.MOV.U32 R12, RZ, RZ, R18 ;  /* 0x000000ffff0c8224 */ /* 0x000fe200078e0012 */
[----:B------:R-:W-:Y:S01]  /*6ad0*/  @!P0 MOV R25, R46 ;  /* 0x0000002e00198202 */ /* 0x000fe20000000f00 */
[----:B------:R-:W-:Y:S01]  /*6ae0*/  @!P0 FFMA.FTZ R4, R15, R20, R4 ;  /* 0x000000140f048223 */ /* 0x000fe20000010004 */
[----:B------:R-:W-:Y:S01]  /*6af0*/  @!P0 F2FP.PACK_AB R20, R50, R51 ;  /* 0x000000333214823e */ /* 0x000fe200000000ff */
[-C--:B------:R-:W-:Y:S02]  /*6b00*/  @!P0 FMUL.FTZ R13, R31, R9.reuse ;  /* 0x000000091f0d8220 */ /* 0x080fe40000410000 */
[C---:B------:R-:W-:Y:S01]  /*6b10*/  @!P0 FMUL.FTZ R9, R7.reuse, R9 ;  /* 0x0000000907098220 */ /* 0x040fe20000410000 */
[--C-:B------:R-:W-:Y:S01]  /*6b20*/  @!P0 HADD2.F32 R23, -RZ, R25.reuse.H0_H0 ;  /* 0x20000019ff178230 */ /* 0x100fe20000004100 */
[----:B------:R-:W-:Y:S01]  /*6b30*/  @!P0 FFMA.FTZ R34, R7, R32, -R13 ;  /* 0x0000002007228223 */ /* 0x000fe2000001080d */
[----:B------:R-:W-:Y:S01]  /*6b40*/  @!P0 HADD2.F32 R7, -RZ, R12.H0_H0 ;  /* 0x2000000cff078230 */ /* 0x000fe20000004100 */
[----:B------:R-:W-:Y:S01]  /*6b50*/  @!P0 FFMA.FTZ R5, R21, R22, R5 ;  /* 0x0000001615058223 */ /* 0x000fe20000010005 */
[----:B------:R-:W-:Y:S01]  /*6b60*/  @!P0 MOV R16, R20 ;  /* 0x0000001400108202 */ /* 0x000fe20000000f00 */
[-C--:B------:R-:W-:Y:S01]  /*6b70*/  @!P0 FMUL.FTZ R33, R23, R6.reuse ;  /* 0x0000000617218220 */ /* 0x080fe20000410000 */
[----:B------:R-:W-:Y:S01]  /*6b80*/  @!P0 F2FP.PACK_AB R15, R34, R41 ;  /* 0x00000029220f823e */ /* 0x000fe200000000ff */
[----:B------:R-:W-:Y:S01]  /*6b90*/  @!P0 FMUL.FTZ R6, R7, R6 ;  /* 0x0000000607068220 */ /* 0x000fe20000410000 */
[----:B------:R-:W-:Y:S01]  /*6ba0*/  @!P0 F2FP.PACK_AB R4, R5, R4 ;  /* 0x000000040504823e */ /* 0x000fe200000000ff */
[-C--:B------:R-:W-:Y:S01]  /*6bb0*/  @!P0 FFMA.FTZ R39, R7, R24.reuse, -R33 ;  /* 0x0000001807278223 */ /* 0x080fe20000010821 */
[----:B------:R-:W-:Y:S01]  /*6bc0*/  @!P0 HADD2.F32 R13, -RZ, R14.H0_H0 ;  /* 0x2000000eff0d8230 */ /* 0x000fe20000004100 */
[----:B------:R-:W-:Y:S01]  /*6bd0*/  @!P0 FFMA.FTZ R6, R23, R24, R6 ;  /* 0x0000001817068223 */ /* 0x000fe20000010006 */
[----:B------:R-:W-:Y:S01]  /*6be0*/  @!P0 HADD2.F32 R14, -RZ, R25.H1_H1 ;  /* 0x30000019ff0e8230 */ /* 0x000fe20000004100 */
[----:B------:R-:W-:Y:S01]  /*6bf0*/  @!P0 IMAD.MOV.U32 R19, RZ, RZ, R15 ;  /* 0x000000ffff138224 */ /* 0x000fe200078e000f */
[----:B------:R-:W-:Y:S01]  /*6c00*/  @!P0 HADD2.F32 R12, -RZ, R12.H1_H1 ;  /* 0x3000000cff0c8230 */ /* 0x000fe20000004100 */
[----:B------:R-:W-:Y:S01]  /*6c10*/  @!P0 IMAD.MOV.U32 R45, RZ, RZ, R4 ;  /* 0x000000ffff2d8224 */ /* 0x000fe200078e0004 */
[----:B------:R-:W-:Y:S01]  /*6c20*/  @!P0 HADD2.F32 R25, -RZ, R37.H0_H0 ;  /* 0x20000025ff198230 */ /* 0x000fe20000004100 */
[-C--:B------:R-:W-:Y:S02]  /*6c30*/  @!P0 FMUL.FTZ R33, R14, R13.reuse ;  /* 0x0000000d0e218220 */ /* 0x080fe40000410000 */
[C---:B------:R-:W-:Y:S02]  /*6c40*/  @!P0 FMUL.FTZ R7, R12.reuse, R13 ;  /* 0x0000000d0c078220 */ /* 0x040fe40000410000 */
[----:B------:R-:W-:Y:S01]  /*6c50*/  @!P0 FFMA.FTZ R13, R12, R25, -R33 ;  /* 0x000000190c0d8223 */ /* 0x000fe20000010821 */
[----:B------:R-:W-:Y:S01]  /*6c60*/  @!P0 F2FP.PACK_AB R33, R42, R43 ;  /* 0x0000002b2a21823e */ /* 0x000fe200000000ff */
[----:B------:R-:W-:Y:S01]  /*6c70*/  @!P0 FFMA.FTZ R7, R14, R25, R7 ;  /* 0x000000190e078223 */ /* 0x000fe20000010007 */
[----:B------:R-:W-:Y:S01]  /*6c80*/  @!P0 F2FP.PACK_AB R12, R3, R2 ;  /* 0x00000002030c823e */ /* 0x000fe200000000ff */
[----:B------:R-:W-:Y:S01]  /*6c90*/  @!P0 FFMA.FTZ R8, R26, R27, R8 ;  /* 0x0000001b1a088223 */ /* 0x000fe20000010008 */
[----:B------:R-:W-:Y:S01]  /*6ca0*/  @!P0 F2FP.PACK_AB R13, R13, R39 ;  /* 0x000000270d0d823e */ /* 0x000fe200000000ff */
[----:B------:R-:W-:Y:S01]  /*6cb0*/  @!P0 IMAD.MOV.U32 R17, RZ, RZ, R33 ;  /* 0x000000ffff118224 */ /* 0x000fe200078e0021 */
[----:B------:R-:W-:Y:S01]  /*6cc0*/  @!P0 F2FP.PACK_AB R3, R7, R6 ;  /* 0x000000060703823e */ /* 0x000fe200000000ff */
[----:B------:R-:W-:Y:S01]  /*6cd0*/  @!P0 FFMA.FTZ R9, R31, R32, R9 ;  /* 0x000000201f098223 */ /* 0x000fe20000010009 */
[----:B------:R-:W-:Y:S02]  /*6ce0*/  @!P0 MOV R18, R13 ;  /* 0x0000000d00128202 */ /* 0x000fe40000000f00 */
[----:B------:R-:W-:Y:S02]  /*6cf0*/  @!P0 MOV R44, R12 ;  /* 0x0000000c002c8202 */ /* 0x000fe40000000f00 */
[----:B------:R-:W-:Y:S01]  /*6d00*/  @!P0 F2FP.PACK_AB R2, R9, R8 ;  /* 0x000000080902823e */ /* 0x000fe200000000ff */
[----:B------:R1:W-:Y:S01]  /*6d10*/  ST.E.128 [R48.64], R16 ;  /* 0x0000001030007985 */ /* 0x0003e2000c101d08 */
[----:B------:R-:W-:Y:S02]  /*6d20*/  @!P0 MOV R46, R3 ;  /* 0x00000003002e8202 */ /* 0x000fe40000000f00 */
[----:B------:R-:W-:Y:S02]  /*6d30*/  @!P0 MOV R47, R2 ;  /* 0x00000002002f8202 */ /* 0x000fe40000000f00 */
[----:B------:R-:W-:Y:S11]  /*6d40*/  ISETP.GE.AND P0, PT, R38, c[0x0][0x1d4], PT ;  /* 0x0000750026007a0c */ /* 0x000ff60003f06270 */
[----:B------:R-:W-:Y:S02]  /*6d50*/  @!UPT UIADD3 URZ, URZ, URZ, URZ ;  /* 0x0000003f3f3ff290 */ /* 0x000fe4000fffe03f */
[----:B------:R-:W-:-:S05]  /*6d60*/  @P0 BRA `(.L_x_1713) ;  /* 0x0000038000000947 */ /* 0x000fca0003800000 */
[C---:B------:R-:W-:Y:S04]  /*6d70*/  LEA R2, P0, R38.reuse, R64, 0x1 ;  /* 0x0000004026027211 */ /* 0x040fe800078008ff */
[----:B------:R-:W-:Y:S05]  /*6d80*/  LEA.HI.X.SX32 R3, R38, R65, 0x1, P0 ;  /* 0x0000004126037211 */ /* 0x000fea00000f0eff */
[----:B------:R2:W-:Y:S01]  /*6d90*/  ST.E.128 [R2.64], R44 ;  /* 0x0000002c02007985 */ /* 0x0005e2000c101d08 */
[----:B------:R-:W-:-:S05]  /*6da0*/  BRA `(.L_x_1713) ;  /* 0x0000034000007947 */ /* 0x000fca0003800000 */
.L_x_1709:
[----:B------:R-:W-:Y:S01]  /*6db0*/  IMAD.WIDE.U32 R2, R74, c[0x0][0x1e0], RZ ;  /* 0x000078004a027a25 */ /* 0x000fe200078e00ff */
[----:B------:R-:W-:Y:S02]  /*6dc0*/  SHF.R.S32.HI R76, RZ, 0x1f, R74 ;  /* 0x0000001fff4c7819 */ /* 0x000fe4000001144a */
[----:B-----5:R-:W-:Y:S03]  /*6dd0*/  SHF.R.S32.HI R77, RZ, 0x1f, R71 ;  /* 0x0000001fff4d7819 */ /* 0x020fe60000011447 */
[----:B------:R-:W-:Y:S04]  /*6de0*/  IMAD R4, R76, c[0x0][0x1e0], RZ ;  /* 0x000078004c047a24 */ /* 0x000fe800078e02ff */
[----:B------:R-:W-:Y:S04]  /*6df0*/  IMAD R4, R74, c[0x0][0x1e4], R4 ;  /* 0x000079004a047a24 */ /* 0x000fe800078e0204 */
[----:B------:R-:W-:Y:S02]  /*6e00*/  IMAD.IADD R3, R3, 0x1, R4 ;  /* 0x0000000103037824 */ /* 0x000fe400078e0204 */
[----:B------:R-:W-:Y:S02]  /*6e10*/  IMAD R4, R77, c[0x0][0x1f0], RZ ;  /* 0x00007c004d047a24 */ /* 0x000fe400078e02ff */
[C---:B------:R-:W-:Y:S04]  /*6e20*/  IMAD.WIDE.U32 R2, R71.reuse, c[0x0][0x1f0], R2 ;  /* 0x00007c0047027a25 */ /* 0x040fe800078e0002 */
[----:B------:R-:W-:Y:S01]  /*6e30*/  IMAD R4, R71, c[0x0][0x1f4], R4 ;  /* 0x00007d0047047a24 */ /* 0x000fe200078e0204 */
[----:B------:R-:W-:Y:S04]  /*6e40*/  IADD3 R2, P0, R80, R2, RZ ;  /* 0x0000000250027210 */ /* 0x000fe80007f1e0ff */
[----:B------:R-:W-:Y:S02]  /*6e50*/  IADD3.X R4, R84, R3, R4, P0, !PT ;  /* 0x0000000354047210 */ /* 0x000fe400007fe404 */
[C---:B------:R-:W-:Y:S04]  /*6e60*/  LEA R3, P0, R2.reuse, c[0x0][0x1c8], 0x1 ;  /* 0x0000720002037a11 */ /* 0x040fe800078008ff */
[----:B------:R-:W-:Y:S02]  /*6e70*/  LEA.HI.X R4, R2, c[0x0][0x1cc], R4, 0x1, P0 ;  /* 0x0000730002047a11 */ /* 0x000fe400000f0c04 */
[----:B------:R-:W2:Y:S08]  /*6e80*/  SHFL.IDX PT, R2, R3, RZ, 0x1c1f ;  /* 0x001c1fff03027589 */ /* 0x000eb000000e0000 */
[----:B------:R3:W4:Y:S02]  /*6e90*/  SHFL.IDX PT, R3, R4, RZ, 0x1c1f ;  /* 0x001c1fff04037589 */ /* 0x00072400000e0000 */
[----:B---3--:R-:W-:Y:S05]  /*6ea0*/  IMAD.IADD R4, R78, 0x1, -R8 ;  /* 0x000000014e047824 */ /* 0x008fea00078e0a08 */
[----:B------:R-:W-:Y:S04]  /*6eb0*/  IMNMX R75, R4, 0x40, PT ;  /* 0x00000040044b7817 */ /* 0x000fe80003800200 */
[----:B------:R-:W-:Y:S11]  /*6ec0*/  ISETP.GT.AND P0, PT, R75, R206, PT ;  /* 0x000000ce4b00720c */ /* 0x000ff60003f04270 */
[----:B------:R-:W-:Y:S02]  /*6ed0*/  @!UPT UIADD3 URZ, URZ, URZ, URZ ;  /* 0x0000003f3f3ff290 */ /* 0x000fe4000fffe03f */
[----:B------:R-:W-:-:S05]  /*6ee0*/  @!P0 BRA `(.L_x_1713) ;  /* 0x0000020000008947 */ /* 0x000fca0003800000 */
[----:B--2-4-:R-:W-:Y:S02]  /*6ef0*/  ISETP.GE.AND P1, PT, R104, c[0x0][0x1d4], PT ;  /* 0x0000750068007a0c */ /* 0x014fe40003f26270 */
[----:B------:R-:W-:Y:S02]  /*6f00*/  ISETP.GE.AND P3, PT, R200, c[0x0][0x1d4], PT ;  /* 0x00007500c8007a0c */ /* 0x000fe40003f66270 */
[C---:B------:R-:W-:Y:S09]  /*6f10*/  ISETP.GE.AND P2, PT, R199.reuse, c[0x0][0x1d4], PT ;  /* 0x00007500c7007a0c */ /* 0x040ff20003f46270 */
[----:B------:R-:W2:Y:S01]  /*6f20*/  @!P1 LDS.128 R12, [R72+0xc000] ;  /* 0x00c00000480c9984 */ /* 0x000ea20000000c00 */
[CC--:B------:R-:W-:Y:S04]  /*6f30*/  @!P1 LEA R4, P0, R104.reuse, R2.reuse, 0x1 ;  /* 0x0000000268049211 */ /* 0x0c0fe800078008ff */
[-C--:B------:R-:W-:Y:S02]  /*6f40*/  @!P1 LEA.HI.X R5, R104, R3.reuse, R105, 0x1, P0 ;  /* 0x0000000368059211 */ /* 0x080fe400000f0c69 */
[CC--:B------:R-:W-:Y:S04]  /*6f50*/  @!P3 LEA R8, P0, R200.reuse, R2.reuse, 0x1 ;  /* 0x00000002c808b211 */ /* 0x0c0fe800078008ff */
[-C--:B------:R-:W-:Y:S02]  /*6f60*/  @!P3 LEA.HI.X R9, R200, R3.reuse, R215, 0x1, P0 ;  /* 0x00000003c809b211 */ /* 0x080fe400000f0cd7 */
[CC--:B-1----:R-:W-:Y:S04]  /*6f70*/  @!P2 LEA R6, P0, R199.reuse, R2.reuse, 0x1 ;  /* 0x00000002c706a211 */ /* 0x0c2fe800078008ff */
[-C--:B------:R-:W-:Y:S02]  /*6f80*/  @!P2 LEA.HI.X R7, R199, R3.reuse, R214, 0x1, P0 ;  /* 0x00000003c707a211 */ /* 0x080fe400000f0cd6 */
[----:B------:R-:W-:Y:S01]  /*6f90*/  ISETP.GE.AND P0, PT, R30, c[0x0][0x1d4], PT ;  /* 0x000075001e007a0c */ /* 0x000fe20003f06270 */
[----:B--2---:R1:W-:Y:S11]  /*6fa0*/  @!P1 ST.E.128 [R4.64], R12 ;  /* 0x0000000c04009985 */ /* 0x0043f6000c101d08 */
[----:B------:R-:W-:Y:S01]  /*6fb0*/  @!UPT UIADD3 URZ, URZ, URZ, URZ ;  /* 0x0000003f3f3ff290 */ /* 0x000fe2000fffe03f */
[----:B------:R-:W2:Y:S01]  /*6fc0*/  @!P0 LDS.128 R12, [R73+0xc000] ;  /* 0x00c00000490c8984 */ /* 0x000ea20000000c00 */
[----:B-1----:R-:W-:Y:S04]  /*6fd0*/  @!P0 IMAD.SHL.U32 R4, R210, 0x8, RZ ;  /* 0x00000008d2048824 */ /* 0x002fe800078e00ff */
[--C-:B------:R-:W-:Y:S05]  /*6fe0*/  @!P0 IMAD.WIDE R4, R4, 0x2, R2.reuse ;  /* 0x0000000204048825 */ /* 0x100fea00078e0202 */
[----:B--2---:R1:W-:Y:S01]  /*6ff0*/  @!P0 ST.E.128 [R4.64], R12 ;  /* 0x0000000c04008985 */ /* 0x0043e2000c101d08 */
[----:B------:R-:W-:Y:S11]  /*7000*/  ISETP.GE.AND P0, PT, R29, c[0x0][0x1d4], PT ;  /* 0x000075001d007a0c */ /* 0x000ff60003f06270 */
[----:B------:R-:W-:Y:S02]  /*7010*/  @!UPT UIADD3 URZ, URZ, URZ, URZ ;  /* 0x0000003f3f3ff290 */ /* 0x000fe4000fffe03f */
[----:B------:R-:W2:Y:S01]  /*7020*/  @!P0 LDS.128 R16, [R72+0xe000] ;  /* 0x00e0000048108984 */ /* 0x000ea20000000c00 */
[----:B-1----:R-:W-:Y:S04]  /*7030*/  @!P0 IMAD.SHL.U32 R4, R209, 0x8, RZ ;  /* 0x00000008d1048824 */ /* 0x002fe800078e00ff */
[----:B------:R-:W-:Y:S05]  /*7040*/  @!P0 IMAD.WIDE R4, R4, 0x2, R2 ;  /* 0x0000000204048825 */ /* 0x000fea00078e0202 */
        /* <DEDUP_REMOVED lines=10> */
.L_x_1713:
[----:B--2-4-:R-:W-:Y:S05]  /*70f0*/  BSYNC B1 ;  /* 0x0000000000017941 */ /* 0x014fea0003800000 */
.L_x_1708:
[----:B------:R-:W-:Y:S01]  /*7100*/  ISETP.GT.AND P0, PT, R28, R35, PT ;  /* 0x000000231c00720c */ /* 0x000fe20003f04270 */
[----:B-1----:R-:W-:Y:S01]  /*7110*/  IMAD R8, R77, c[0x0][0x218], RZ ;  /* 0x000086004d087a24 */ /* 0x002fe200078e02ff */
[C---:B------:R-:W-:Y:S01]  /*7120*/  ISETP.GE.AND P1, PT, R40.reuse, 0x1, PT ;  /* 0x000000012800780c */ /* 0x040fe20003f26270 */
[----:B------:R-:W-:Y:S01]  /*7130*/  BSSY B0, `(.L_x_1730) ;  /* 0x000004a000007945 */ /* 0x000fe20003800000 */
[C---:B------:R-:W-:Y:S01]  /*7140*/  IADD3 R3, R40.reuse, 0x1, RZ ;  /* 0x0000000128037810 */ /* 0x040fe20007ffe0ff */
[----:B------:R-:W-:Y:S08]  /*7150*/  IMAD R8, R71, c[0x0][0x21c], R8 ;  /* 0x0000870047087a24 */ /* 0x000ff000078e0208 */
[----:B------:R-:W-:Y:S01]  /*7160*/  @P0 IMAD R2, R40, 0x6000, R10 ;  /* 0x0000600028020824 */ /* 0x000fe200078e020a */
[----:B------:R-:W-:Y:S01]  /*7170*/  SEL R40, R3, RZ, !P1 ;  /* 0x000000ff03287207 */ /* 0x000fe20004800000 */
[----:B-----5:R-:W-:Y:S01]  /*7180*/  @P0 IMAD.MOV.U32 R6, RZ, RZ, R88 ;  /* 0x000000ffff060224 */ /* 0x020fe200078e0058 */
[----:B------:R-:W-:Y:S01]  /*7190*/  @P0 IADD3 R3, R28, -0x1, RZ ;  /* 0xffffffff1c030810 */ /* 0x000fe20007ffe0ff */
[----:B------:R-:W-:Y:S03]  /*71a0*/  @P0 IMAD.MOV.U32 R7, RZ, RZ, R85 ;  /* 0x000000ffff070224 */ /* 0x000fe600078e0055 */
[----:B------:R-:W-:Y:S01]  /*71b0*/  @P0 SHF.R.S32.HI R5, RZ, 0x1f, R3 ;  /* 0x0000001fff050819 */ /* 0x000fe20000011403 */
[----:B------:R-:W-:Y:S02]  /*71c0*/  @P0 IMAD R4, R135, R3, RZ ;  /* 0x0000000387040224 */ /* 0x000fe400078e02ff */
[-C--:B------:R-:W-:Y:S04]  /*71d0*/  @P0 IMAD.WIDE.U32 R6, R3, R141.reuse, R6 ;  /* 0x0000008d03060225 */ /* 0x080fe800078e0006 */
[----:B------:R-:W-:Y:S01]  /*71e0*/  @P0 IMAD R3, R5, R141, R4 ;  /* 0x0000008d05030224 */ /* 0x000fe200078e0204 */
[C---:B------:R-:W-:Y:S03]  /*71f0*/  @P0 LEA R4, P1, R6.reuse, c[0x0][0x250], 0x1 ;  /* 0x0000940006040a11 */ /* 0x040fe600078208ff */
[----:B------:R-:W-:Y:S05]  /*7200*/  @P0 IMAD.IADD R3, R7, 0x1, R3 ;  /* 0x0000000107030824 */ /* 0x000fea00078e0203 */
[----:B------:R-:W-:Y:S01]  /*7210*/  @P0 LEA.HI.X R5, R6, c[0x0][0x254], R3, 0x1, P1 ;  /* 0x0000950006050a11 */ /* 0x000fe200008f0c03 */
[----:B------:R-:W-:Y:S02]  /*7220*/  IMAD R3, R76, c[0x0][0x208], RZ ;  /* 0x000082004c037a24 */ /* 0x000fe400078e02ff */
[C---:B------:R-:W-:Y:S02]  /*7230*/  IMAD.WIDE.U32 R6, R74.reuse, c[0x0][0x208], RZ ;  /* 0x000082004a067a25 */ /* 0x040fe400078e00ff */
[----:B------:R-:W-:Y:S01]  /*7240*/  @!PT LDS RZ, [RZ] ;  /* 0x00000000fffff984 */ /* 0x000fe20000000800 */
[----:B------:R-:W-:Y:S01]  /*7250*/  @!PT LDS RZ, [RZ] ;  /* 0x00000000fffff984 */ /* 0x000fe20000000800 */
[----:B------:R-:W-:Y:S01]  /*7260*/  @!PT LDS RZ, [RZ] ;  /* 0x00000000fffff984 */ /* 0x000fe20000000800 */
[----:B------:R1:W-:Y:S02]  /*7270*/  @P0 LDGSTS.E.BYPASS.LTC128B.128 [R2], [R4.64], !P6 ;  /* 0x0000000004020fae */ /* 0x0003e4000f101d48 */
[----:B------:R-:W-:Y:S02]  /*7280*/  IMAD R3, R74, c[0x0][0x20c], R3 ;  /* 0x000083004a037a24 */ /* 0x000fe400078e0203 */
[----:B------:R1:W-:Y:S02]  /*7290*/  @P0 LDGSTS.E.BYPASS.LTC128B.128 [R2+0x2000], [R4.64+0x80], !P5 ;  /* 0x0200008004020fae */ /* 0x0003e4000e901d48 */
[----:B------:R-:W-:Y:S02]  /*72a0*/  IMAD.IADD R7, R7, 0x1, R3 ;  /* 0x0000000107077824 */ /* 0x000fe400078e0203 */
[----:B------:R1:W-:Y:S02]  /*72b0*/  @P0 LDGSTS.E.BYPASS.LTC128B.128 [R2+0x4000], [R4.64+0x100], !P4 ;  /* 0x0400010004020fae */ /* 0x0003e4000e101d48 */
[----:B------:R-:W-:Y:S05]  /*72c0*/  IMAD.WIDE.U32 R6, R71, c[0x0][0x218], R6 ;  /* 0x0000860047067a25 */ /* 0x000fea00078e0006 */
[----:B------:R-:W-:Y:S04]  /*72d0*/  IADD3 R3, P1, R100, R6, RZ ;  /* 0x0000000664037210 */ /* 0x000fe80007f3e0ff */
[----:B------:R-:W-:Y:S02]  /*72e0*/  IADD3.X R8, R122, R7, R8, P1, !PT ;  /* 0x000000077a087210 */ /* 0x000fe40000ffe408 */
[C---:B------:R-:W-:Y:S04]  /*72f0*/  @P0 LEA R6, P1, R151.reuse, R4, 0x1 ;  /* 0x0000000497060211 */ /* 0x040fe800078208ff */
[----:B------:R-:W-:Y:S02]  /*7300*/  @P0 LEA.HI.X R7, R151, R5, R134, 0x1, P1 ;  /* 0x0000000597070211 */ /* 0x000fe400008f0c86 */
[C---:B------:R-:W-:Y:S03]  /*7310*/  LEA R9, P1, R3.reuse, c[0x0][0x1f8], 0x1 ;  /* 0x00007e0003097a11 */ /* 0x040fe600078208ff */
[----:B------:R2:W-:Y:S01]  /*7320*/  @P0 LDGSTS.E.BYPASS.LTC128B.128 [R2+0x1000], [R6.64], !P6 ;  /* 0x0100000006020fae */ /* 0x0005e2000f101d48 */
[----:B------:R-:W-:Y:S03]  /*7330*/  LEA.HI.X R3, R3, c[0x0][0x1fc], R8, 0x1, P1 ;  /* 0x00007f0003037a11 */ /* 0x000fe600008f0c08 */
[----:B------:R2:W-:Y:S04]  /*7340*/  @P0 LDGSTS.E.BYPASS.LTC128B.128 [R2+0x3000], [R6.64+0x80], !P5 ;  /* 0x0300008006020fae */ /* 0x0005e8000e901d48 */
[----:B------:R2:W-:Y:S01]  /*7350*/  @P0 LDGSTS.E.BYPASS.LTC128B.128 [R2+0x5000], [R6.64+0x100], !P4 ;  /* 0x0500010006020fae */ /* 0x0005e2000e101d48 */
[----:B------:R-:W-:Y:S03]  /*7360*/  ISETP.GT.AND P0, PT, R75, R206, PT ;  /* 0x000000ce4b00720c */ /* 0x000fe60003f04270 */
[----:B------:R-:W0:Y:S04]  /*7370*/  LDGDEPBAR ;  /* 0x00000000000079af */ /* 0x000e280000000000 */
[----:B-1----:R2:W1:Y:S04]  /*7380*/  SHFL.IDX PT, R4, R9, RZ, 0x1c1f ;  /* 0x001c1fff09047589 */ /* 0x00246800000e0000 */
[----:B------:R2:W4:Y:S01]  /*7390*/  SHFL.IDX PT, R5, R3, RZ, 0x1c1f ;  /* 0x001c1fff03057589 */ /* 0x00052200000e0000 */
[----:B------:R-:W-:Y:S04]  /*73a0*/  DEPBAR.LE SB0, 0x2 ;  /* 0x000080800000791a */ /* 0x000fe80000000000 */
[----:B------:R-:W-:Y:S06]  /*73b0*/  BAR.SYNC.DEFER_BLOCKING 0x0 ;  /* 0x0000000000007b1d */ /* 0x000fec0000010000 */
[----:B------:R-:W-:-:S05]  /*73c0*/  @!P0 BRA `(.L_x_1731) ;  /* 0x0000020000008947 */ /* 0x000fca0003800000 */
[----:B-12-4-:R-:W-:Y:S02]  /*73d0*/  ISETP.GE.AND P1, PT, R104, c[0x0][0x1d4], PT ;  /* 0x0000750068007a0c */ /* 0x016fe40003f26270 */
[----:B------:R-:W-:Y:S02]  /*73e0*/  ISETP.GE.AND P3, PT, R200, c[0x0][0x1d4], PT ;  /* 0x00007500c8007a0c */ /* 0x000fe40003f66270 */
[C---:B------:R-:W-:Y:S09]  /*73f0*/  ISETP.GE.AND P2, PT, R199.reuse, c[0x0][0x1d4], PT ;  /* 0x00007500c7007a0c */ /* 0x040ff20003f46270 */
[----:B------:R-:W1:Y:S01]  /*7400*/  @!P1 LDS.128 R12, [R72] ;  /* 0x00000000480c9984 */ /* 0x000e620000000c00 */
[CC--:B------:R-:W-:Y:S04]  /*7410*/  @!P1 LEA R2, P0, R104.reuse, R4.reuse, 0x1 ;  /* 0x0000000468029211 */ /* 0x0c0fe800078008ff */
[-C--:B------:R-:W-:Y:S02]  /*7420*/  @!P1 LEA.HI.X R3, R104, R5.reuse, R105, 0x1, P0 ;  /* 0x0000000568039211 */ /* 0x080fe400000f0c69 */
[CC--:B------:R-:W-:Y:S04]  /*7430*/  @!P3 LEA R8, P0, R200.reuse, R4.reuse, 0x1 ;  /* 0x00000004c808b211 */ /* 0x0c0fe800078008ff */
[-C--:B------:R-:W-:Y:S02]  /*7440*/  @!P3 LEA.HI.X R9, R200, R5.reuse, R215, 0x1, P0 ;  /* 0x00000005c809b211 */ /* 0x080fe400000f0cd7 */
[CC--:B------:R-:W-:Y:S04]  /*7450*/  @!P2 LEA R6, P0, R199.reuse, R4.reuse, 0x1 ;  /* 0x00000004c706a211 */ /* 0x0c0fe800078008ff */
[-C--:B------:R-:W-:Y:S02]  /*7460*/  @!P2 LEA.HI.X R7, R199, R5.reuse, R214, 0x1, P0 ;  /* 0x00000005c707a211 */ /* 0x080fe400000f0cd6 */
[----:B------:R-:W-:Y:S01]  /*7470*/  ISETP.GE.AND P0, PT, R30, c[0x0][0x1d4], PT ;  /* 0x000075001e007a0c */ /* 0x000fe20003f06270 */
[----:B-1----:R1:W-:Y:S11]  /*7480*/  @!P1 ST.E.128 [R2.64], R12 ;  /* 0x0000000c02009985 */ /* 0x0023f6000c101d08 */
[----:B------:R-:W-:Y:S01]  /*7490*/  @!UPT UIADD3 URZ, URZ, URZ, URZ ;  /* 0x0000003f3f3ff290 */ /* 0x000fe2000fffe03f */
[----:B------:R-:W2:Y:S01]  /*74a0*/  @!P0 LDS.128 R12, [R73] ;  /* 0x00000000490c8984 */ /* 0x000ea20000000c00 */
        /* <DEDUP_REMOVED lines=8> */
[----:B--2---:R1:W-:Y:S01]  /*7530*/  @!P0 ST.E.128 [R2.64], R16 ;  /* 0x0000001002008985 */ /* 0x0043e2000c101d08 */
[C---:B------:R-:W-:Y:S03]  /*7540*/  ISETP.GE.AND P0, PT, R198.reuse, c[0x0][0x1d4], PT ;  /* 0x00007500c6007a0c */ /* 0x040fe60003f06270 */
[----:B------:R-:W2:Y:S10]  /*7550*/  @!P3 LDS.128 R12, [R73+0x2000] ;  /* 0x00200000490cb984 */ /* 0x000eb40000000c00 */
[C---:B-1----:R-:W-:Y:S04]  /*7560*/  @!P0 LEA R2, P1, R198.reuse, R4, 0x1 ;  /* 0x00000004c6028211 */ /* 0x042fe800078208ff */
[----:B------:R-:W-:Y:S01]  /*7570*/  @!P0 LEA.HI.X R3, R198, R5, R213, 0x1, P1 ;  /* 0x00000005c6038211 */ /* 0x000fe200008f0cd5 */
[----:B--2---:R-:W-:Y:S04]  /*7580*/  @!P3 ST.E.128 [R8.64], R12 ;  /* 0x0000000c0800b985 */ /* 0x004fe8000c101d08 */
[----:B------:R-:W1:Y:S04]  /*7590*/  @!P2 LDS.128 R12, [R72+0x4000] ;  /* 0x00400000480ca984 */ /* 0x000e680000000c00 */
[----:B-1----:R-:W-:Y:S04]  /*75a0*/  @!P2 ST.E.128 [R6.64], R12 ;  /* 0x0000000c0600a985 */ /* 0x002fe8000c101d08 */
[----:B------:R-:W1:Y:S04]  /*75b0*/  @!P0 LDS.128 R4, [R73+0x4000] ;  /* 0x0040000049048984 */ /* 0x000e680000000c00 */
[----:B-1----:R1:W-:Y:S02]  /*75c0*/  @!P0 ST.E.128 [R2.64], R4 ;  /* 0x0000000402008985 */ /* 0x0023e4000c101d08 */
.L_x_1731:
[----:B-12-4-:R-:W-:Y:S05]  /*75d0*/  BSYNC B0 ;  /* 0x0000000000007941 */ /* 0x016fea0003800000 */
.L_x_1730:
[C---:B------:R-:W-:Y:S02]  /*75e0*/  ISETP.GE.AND P0, PT, R36.reuse, 0x1, PT ;  /* 0x000000012400780c */ /* 0x040fe40003f06270 */
[----:B------:R-:W-:Y:S04]  /*75f0*/  IADD3 R2, R36, 0x1, RZ ;  /* 0x0000000124027810 */ /* 0x000fe80007ffe0ff */
[----:B------:R-:W-:Y:S02]  /*7600*/  SEL R36, R2, RZ, !P0 ;  /* 0x000000ff02247207 */ /* 0x000fe40004000000 */
[----:B------:R-:W-:Y:S04]  /*7610*/  IADD3 R2, R28, -0x2, RZ ;  /* 0xfffffffe1c027810 */ /* 0x000fe80007ffe0ff */
[----:B------:R-:W-:Y:S11]  /*7620*/  ISETP.GE.AND P0, PT, R2, R35, PT ;  /* 0x000000230200720c */ /* 0x000ff60003f06270 */
[----:B------:R-:W-:Y:S02]  /*7630*/  @!UPT UIADD3 URZ, URZ, URZ, URZ ;  /* 0x0000003f3f3ff290 */ /* 0x000fe4000fffe03f */
[----:B------:R-:W-:Y:S01]  /*7640*/  @P0 SHF.R.S32.HI R6, RZ, 0x1f, R2 ;  /* 0x0000001fff060819 */ /* 0x000fe20000011402 */
[----:B------:R-:W-:Y:S02]  /*7650*/  @P0 IMAD.MOV.U32 R4, RZ, RZ, R90 ;  /* 0x000000ffff040224 */ /* 0x000fe400078e005a */
[----:B------:R-:W-:Y:S02]  /*7660*/  @P0 IMAD.MOV.U32 R5, RZ, RZ, R87 ;  /* 0x000000ffff050224 */ /* 0x000fe400078e0057 */
[----:B------:R-:W-:Y:S04]  /*7670*/  @P0 IMAD R3, R136, R2, RZ ;  /* 0x0000000288030224 */ /* 0x000fe800078e02ff */
[-C--:B------:R-:W-:Y:S02]  /*7680*/  @P0 IMAD R6, R6, R137.reuse, R3 ;  /* 0x0000008906060224 */ /* 0x080fe400078e0203 */
[----:B------:R-:W-:Y:S04]  /*7690*/  @P0 IMAD.WIDE.U32 R2, R2, R137, R4 ;  /* 0x0000008902020225 */ /* 0x000fe800078e0004 */
[----:B------:R-:W-:Y:S01]  /*76a0*/  @P0 IMAD.IADD R3, R3, 0x1, R6 ;  /* 0x0000000103030824 */ /* 0x000fe200078e0206 */
[C---:B------:R-:W-:Y:S04]  /*76b0*/  @P0 LEA R4, P1, R2.reuse, c[0x0][0x220], 0x1 ;  /* 0x0000880002040a11 */ /* 0x040fe800078208ff */
[----:B------:R-:W-:Y:S01]  /*76c0*/  @P0 LEA.HI.X R5, R2, c[0x0][0x224], R3, 0x1, P1 ;  /* 0x0000890002050a11 */ /* 0x000fe200008f0c03 */
[----:B------:R-:W-:Y:S01]  /*76d0*/  @P0 IMAD R2, R40, 0x6000, R11 ;  /* 0x0000600028020824 */ /* 0x000fe200078e020b */
[C---:B------:R-:W-:Y:S04]  /*76e0*/  @P0 LEA R6, P1, R138.reuse, R4, 0x1 ;  /* 0x000000048a060211 */ /* 0x040fe800078208ff */
[----:B------:R-:W-:Y:S01]  /*76f0*/  @!PT LDS RZ, [RZ] ;  /* 0x00000000fffff984 */ /* 0x000fe20000000800 */
[----:B------:R-:W-:Y:S01]  /*7700*/  @!PT LDS RZ, [RZ] ;  /* 0x00000000fffff984 */ /* 0x000fe20000000800 */
[----:B------:R-:W-:Y:S01]  /*7710*/  @!PT LDS RZ, [RZ] ;  /* 0x00000000fffff984 */ /* 0x000fe20000000800 */
[----:B------:R1:W-:Y:S01]  /*7720*/  @P0 LDGSTS.E.BYPASS.LTC128B.128 [R2], [R4.64], !P6 ;  /* 0x0000000004020fae */ /* 0x0003e2000f101d48 */
[----:B------:R-:W-:Y:S03]  /*7730*/  @P0 LEA.HI.X R7, R138, R5, R133, 0x1, P1 ;  /* 0x000000058a070211 */ /* 0x000fe600008f0c85 */
[----:B------:R1:W-:Y:S04]  /*7740*/  @P0 LDGSTS.E.BYPASS.LTC128B.128 [R2+0x2000], [R4.64+0x80], !P5 ;  /* 0x0200008004020fae */ /* 0x0003e8000e901d48 */
[----:B------:R1:W-:Y:S04]  /*7750*/  @P0 LDGSTS.E.BYPASS.LTC128B.128 [R2+0x4000], [R4.64+0x100], !P4 ;  /* 0x0400010004020fae */ /* 0x0003e8000e101d48 */
[----:B------:R1:W-:Y:S04]  /*7760*/  @P0 LDGSTS.E.BYPASS.LTC128B.128 [R2+0x1000], [R6.64], !P6 ;  /* 0x0100000006020fae */ /* 0x0003e8000f101d48 */
[----:B------:R1:W-:Y:S04]  /*7770*/  @P0 LDGSTS.E.BYPASS.LTC128B.128 [R2+0x3000], [R6.64+0x80], !P5 ;  /* 0x0300008006020fae */ /* 0x0003e8000e901d48 */
[----:B------:R1:W-:Y:S01]  /*7780*/  @P0 LDGSTS.E.BYPASS.LTC128B.128 [R2+0x5000], [R6.64+0x100], !P4 ;  /* 0x0500010006020fae */ /* 0x0003e2000e101d48 */
[C---:B------:R-:W-:Y:S02]  /*7790*/  ISETP.GT.AND P0, PT, R28.reuse, R35, PT ;  /* 0x000000231c00720c */ /* 0x040fe40003f04270 */
[----:B------:R-:W-:Y:S01]  /*77a0*/  IADD3 R28, R28, -0x1, RZ ;  /* 0xffffffff1c1c7810 */ /* 0x000fe20007ffe0ff */
[----:B------:R-:W0:Y:S10]  /*77b0*/  LDGDEPBAR ;  /* 0x00000000000079af */ /* 0x000e340000000000 */
[----:B------:R-:W-:-:S05]  /*77c0*/  @P0 BRA `(.L_x_1732) ;  /* 0xffffb8b000000947 */ /* 0x000fca000383ffff */
[----:B------:R-:W-:Y:S01]  /*77d0*/  WARPSYNC 0xffffffff ;  /* 0xffffffff00007948 */ /* 0x000fe20003800000 */
[----:B------:R-:W-:Y:S06]  /*77e0*/  BAR.SYNC.DEFER_BLOCKING 0x0 ;  /* 0x0000000000007b1d */ /* 0x000fec0000010000 */
.L_x_1707:
        /* <DEDUP_REMOVED lines=32> */
.L_x_1734:
[----:B------:R-:W-:Y:S05]  /*79f0*/  BSYNC B0 ;  /* 0x0000000000007941 */ /* 0x000fea0003800000 */
.L_x_1733:
        /* <DEDUP_REMOVED lines=26> */
[----:B---3--:R-:W-:Y:S01]  /*7ba0*/  CS2R R64, SRZ ;  /* 0x0000000000407805 */ /* 0x008fe2000001ff00 */
        /* <DEDUP_REMOVED lines=34> */
[----:B------:R-:W-:Y:S01]  /*7dd0*/  IMAD.MOV.U32 R4, RZ, RZ, 0x1 ;  /* 0x00000001ff047424 */ /* 0x000fe200078e00ff */
[----:B------:R-:W-:Y:S02]  /*7de0*/  SHF.R.S32.HI R0, RZ, 0x1f, R149 ;  /* 0x0000001fff007819 */ /* 0x000fe40000011495 */
[----:B------:R-:W-:Y:S02]  /*7df0*/  ISETP.NE.U32.AND P0, PT, RZ, c[0x0][0x348], PT ;  /* 0x0000d200ff007a0c */ /* 0x000fe40003f05070 */
[----:B------:R-:W-:Y:S01]  /*7e00*/  ISETP.NE.AND P1, PT, R4, c[0x0][0x2c4], PT ;  /* 0x0000b10004007a0c */ /* 0x000fe20003f25270 */
        /* <DEDUP_REMOVED lines=40> */
.L_x_1879:
[----:B------:R-:W-:Y:S05]  /*8090*/  BRA.DIV ~URZ, `(.L_x_1737) ;  /* 0x00011cd27f007947 */ /* 0x000fea000b800000 */
[----:B------:R3:W4:Y:S02]  /*80a0*/  SHFL.IDX PT, R0, R13, RZ, 0x181f ;  /* 0x00181fff0d007589 */ /* 0x00072400000e0000 */
.L_x_1880:
[----:B------:R-:W-:Y:S01]  /*80b0*/  IMAD R50, R150, c[0x0][0x2c4], RZ ;  /* 0x0000b10096327a24 */ /* 0x000fe200078e02ff */
[----:B------:R-:W-:Y:S04]  /*80c0*/  BSSY B0, `(.L_x_1738) ;  /* 0x000000f000007945 */ /* 0x000fe80003800000 */
[----:B------:R-:W-:-:S13]  /*80d0*/  ISETP.GE.AND P0, PT, R5, R50, PT ;  /* 0x000000320500720c */ /* 0x000fda0003f06270 */
[----:B------:R-:W-:Y:S05]  /*80e0*/  @P0 BRA `(.L_x_1739) ;  /* 0x000000c000000947 */ /* 0x000fea0003800000 */
[-C--:B----4-:R-:W-:Y:S02]  /*80f0*/  LEA R8, P2, R202, R0.reuse, 0x1 ;  /* 0x00000000ca087211 */ /* 0x090fe400078408ff */
[-C--:B------:R-:W-:Y:S02]  /*8100*/  LEA R6, P1, R204, R0.reuse, 0x1 ;  /* 0x00000000cc067211 */ /* 0x080fe400078208ff */
[C---:B------:R-:W-:Y:S02]  /*8110*/  LEA R2, P0, R205.reuse, R0, 0x1 ;  /* 0x00000000cd027211 */ /* 0x040fe400078008ff */
        /* <DEDUP_REMOVED lines=9> */
.L_x_1739:
[----:B------:R-:W-:Y:S05]  /*81b0*/  BSYNC B0 ;  /* 0x0000000000007941 */ /* 0x000fea0003800000 */
.L_x_1738:
[----:B------:R-:W-:Y:S05]  /*81c0*/  BRA.DIV ~URZ, `(.L_x_1740) ;  /* 0x00011c127f007947 */ /* 0x000fea000b800000 */
[----:B--2---:R2:W1:Y:S04]  /*81d0*/  SHFL.IDX PT, R4, R12, 0x1, 0x181f ;  /* 0x00381f000c047f89 */ /* 0x00446800000e0000 */
[----:B----4-:R2:W4:Y:S02]  /*81e0*/  SHFL.IDX PT, R0, R13, 0x1, 0x181f ;  /* 0x00381f000d007f89 */ /* 0x01052400000e0000 */
.L_x_1881:
[----:B------:R-:W-:Y:S01]  /*81f0*/  IADD3 R2, R5, 0x20, RZ ;  /* 0x0000002005027810 */ /* 0x000fe20007ffe0ff */
[----:B------:R-:W-:Y:S03]  /*8200*/  BSSY B0, `(.L_x_1741) ;  /* 0x000000f000007945 */ /* 0x000fe60003800000 */
[----:B------:R-:W-:-:S13]  /*8210*/  ISETP.GE.AND P0, PT, R2, R50, PT ;  /* 0x000000320200720c */ /* 0x000fda0003f06270 */
[----:B------:R-:W-:Y:S05]  /*8220*/  @P0 BRA `(.L_x_1742) ;  /* 0x000000c000000947 */ /* 0x000fea0003800000 */
[-C--:B----4-:R-:W-:Y:S02]  /*8230*/  LEA R8, P2, R202, R0.reuse, 0x1 ;  /* 0x00000000ca087211 */ /* 0x090fe400078408ff */
[-C--:B------:R-:W-:Y:S02]  /*8240*/  LEA R6, P1, R204, R0.reuse, 0x1 ;  /* 0x00000000cc067211 */ /* 0x080fe400078208ff */
[C---:B------:R-:W-:Y:S02]  /*8250*/  LEA R2, P0, R205.reuse, R0, 0x1 ;  /* 0x00000000cd027211 */ /* 0x040fe400078008ff */
        /* <DEDUP_REMOVED lines=9> */
.L_x_1742:
[----:B------:R-:W-:Y:S05]  /*82f0*/  BSYNC B0 ;  /* 0x0000000000007941 */ /* 0x000fea0003800000 */
.L_x_1741:
[----:B------:R-:W-:Y:S05]  /*8300*/  BRA.DIV ~URZ, `(.L_x_1743) ;  /* 0x00011ba27f007947 */ /* 0x000fea000b800000 */
[----:B-1----:R1:W2:Y:S02]  /*8310*/  SHFL.IDX PT, R4, R12, 0x2, 0x181f ;  /* 0x00581f000c047f89 */ /* 0x0022a400000e0000 */
.L_x_1882:
[----:B------:R-:W-:Y:S05]  /*8320*/  BRA.DIV ~URZ, `(.L_x_1744) ;  /* 0x00011bf27f007947 */ /* 0x000fea000b800000 */
[----:B----4-:R4:W1:Y:S02]  /*8330*/  SHFL.IDX PT, R0, R13, 0x2, 0x181f ;  /* 0x00581f000d007f89 */ /* 0x01086400000e0000 */
.L_x_1883:
[----:B------:R-:W-:Y:S01]  /*8340*/  IADD3 R2, R5, 0x40, RZ ;  /* 0x0000004005027810 */ /* 0x000fe20007ffe0ff */
[----:B------:R-:W-:Y:S03]  /*8350*/  BSSY B0, `(.L_x_1745) ;  /* 0x000000f000007945 */ /* 0x000fe60003800000 */
[----:B------:R-:W-:-:S13]  /*8360*/  ISETP.GE.AND P0, PT, R2, R50, PT ;  /* 0x000000320200720c */ /* 0x000fda0003f06270 */
[----:B------:R-:W-:Y:S05]  /*8370*/  @P0 BRA `(.L_x_1746) ;  /* 0x000000c000000947 */ /* 0x000fea0003800000 */
[-C--:B-1----:R-:W-:Y:S02]  /*8380*/  LEA R8, P2, R202, R0.reuse, 0x1 ;  /* 0x00000000ca087211 */ /* 0x082fe400078408ff */
        /* <DEDUP_REMOVED lines=11> */
.L_x_1746:
[----:B------:R-:W-:Y:S05]  /*8440*/  BSYNC B0 ;  /* 0x0000000000007941 */ /* 0x000fea0003800000 */
.L_x_1745:
[----:B------:R-:W-:Y:S05]  /*8450*/  BRA.DIV ~URZ, `(.L_x_1747) ;  /* 0x00011b327f007947 */ /* 0x000fea000b800000 */
[----:B--2---:R2:W3:Y:S04]  /*8460*/  SHFL.IDX PT, R4, R12, 0x3, 0x181f ;  /* 0x00781f000c047f89 */ /* 0x0044e800000e0000 */
[----:B-1----:R2:W1:Y:S02]  /*8470*/  SHFL.IDX PT, R0, R13, 0x3, 0x181f ;  /* 0x00781f000d007f89 */ /* 0x00246400000e0000 */
.L_x_1884:
[----:B------:R-:W-:Y:S01]  /*8480*/  IADD3 R2, R5, 0x60, RZ ;  /* 0x0000006005027810 */ /* 0x000fe20007ffe0ff */
[----:B-----5:R-:W-:Y:S01]  /*8490*/  IMAD.WIDE.U32 R220, R15, c[0x0][0x2b0], RZ ;  /* 0x0000ac000fdc7a25 */ /* 0x020fe200078e00ff */
[----:B------:R-:W-:-:S02]  /*84a0*/  LOP3.LUT R196, R196, 0xfffffffd, RZ, 0xc0, !PT ;  /* 0xfffffffdc4c47812 */ /* 0x000fc400078ec0ff */
[----:B------:R-:W-:-:S13]  /*84b0*/  ISETP.GE.AND P0, PT, R2, R50, PT ;  /* 0x000000320200720c */ /* 0x000fda0003f06270 */
[-C--:B-1----:R-:W-:Y:S02]  /*84c0*/  @!P0 LEA R8, P3, R202, R0.reuse, 0x1 ;  /* 0x00000000ca088211 */ /* 0x082fe400078608ff */
[----:B------:R-:W-:Y:S02]  /*84d0*/  @!P0 LEA R6, P2, R204, R0, 0x1 ;  /* 0x00000000cc068211 */ /* 0x000fe400078408ff */
[CC--:B---3--:R-:W-:Y:S02]  /*84e0*/  @!P0 LEA.HI.X R9, R202.reuse, R4.reuse, R203, 0x1, P3 ;  /* 0x00000004ca098211 */ /* 0x0c8fe400018f0ccb */
[----:B------:R-:W-:Y:S02]  /*84f0*/  ISETP.GE.AND P3, PT, R202, c[0x0][0x1d4], PT ;  /* 0x00007500ca007a0c */ /* 0x000fe40003f66270 */
[----:B------:R-:W-:Y:S01]  /*8500*/  @!P0 LEA.HI.X R7, R204, R4, R212, 0x1, P2 ;  /* 0x00000004cc078211 */ /* 0x000fe200010f0cd4 */
[----:B------:R-:W-:Y:S01]  /*8510*/  @!PT LDS RZ, [RZ] ;  /* 0x00000000fffff984 */ /* 0x000fe20000000800 */
[----:B------:R-:W-:Y:S01]  /*8520*/  @!PT LDS RZ, [RZ] ;  /* 0x00000000fffff984 */ /* 0x000fe20000000800 */
[----:B------:R-:W-:Y:S01]  /*8530*/  @!PT LDS RZ, [RZ] ;  /* 0x00000000fffff984 */ /* 0x000fe20000000800 */
[----:B------:R1:W-:Y:S01]  /*8540*/  @!P0 LDGSTS.E.BYPASS.LTC128B.128 [R107+0x1b100], [R8.64], !P6 ;  /* 0x1b100000086b8fae */ /* 0x0003e2000f101d48 */
[----:B------:R-:W-:-:S02]  /*8550*/  @!P0 LEA R2, P1, R205, R0, 0x1 ;  /* 0x00000000cd028211 */ /* 0x000fc400078208ff */
[----:B------:R-:W-:Y:S01]  /*8560*/  SHF.R.S32.HI R0, RZ, 0x1f, R15 ;  /* 0x0000001fff007819 */ /* 0x000fe2000001140f */
[----:B------:R1:W-:Y:S01]  /*8570*/  @!P0 LDGSTS.E.BYPASS.LTC128B.128 [R107+0x1f100], [R6.64], !P5 ;  /* 0x1f100000066b8fae */ /* 0x0003e2000e901d48 */
[----:B------:R-:W-:Y:S02]  /*8580*/  ISETP.GE.AND P5, PT, R204, c[0x0][0x1d4], PT ;  /* 0x00007500cc007a0c */ /* 0x000fe40003fa6270 */
[C---:B------:R-:W-:Y:S01]  /*8590*/  ISETP.GE.AND P6, PT, R205.reuse, c[0x0][0x1d4], PT ;  /* 0x00007500cd007a0c */ /* 0x040fe20003fc6270 */
[----:B------:R-:W-:Y:S01]  /*85a0*/  IMAD R0, R0, c[0x0][0x2b0], RZ ;  /* 0x0000ac0000007a24 */ /* 0x000fe200078e02ff */
[----:B------:R-:W-:Y:S02]  /*85b0*/  @!P0 LEA.HI.X R3, R205, R4, R211, 0x1, P1 ;  /* 0x00000004cd038211 */ /* 0x000fe400008f0cd3 */
[----:B------:R-:W-:Y:S01]  /*85c0*/  @P3 LOP3.LUT R196, R196, 0x2, RZ, 0xfc, !PT ;  /* 0x00000002c4c43812 */ /* 0x000fe200078efcff */
[----:B------:R-:W-:Y:S01]  /*85d0*/  IMAD R0, R15, c[0x0][0x2b4], R0 ;  /* 0x0000ad000f007a24 */ /* 0x000fe200078e0200 */
[----:B------:R-:W-:Y:S01]  /*85e0*/  SEL R149, RZ, 0x10, P6 ;  /* 0x00000010ff957807 */ /* 0x000fe20003000000 */
[----:B------:R1:W-:Y:S01]  /*85f0*/  @!P0 LDGSTS.E.BYPASS.LTC128B.128 [R107+0x23100], [R2.64], !P4 ;  /* 0x23100000026b8fae */ /* 0x0003e2000e101d48 */
[----:B------:R-:W-:Y:S01]  /*8600*/  LOP3.LUT R196, R196, 0xfffffffe, RZ, 0xc0, !PT ;  /* 0xfffffffec4c47812 */ /* 0x000fe200078ec0ff */
[----:B------:R-:W-:-:S02]  /*8610*/  IMAD.IADD R228, R221, 0x1, R0 ;  /* 0x00000001dde47824 */ /* 0x000fc400078e0200 */
[----:B------:R-:W0:Y:S01]  /*8620*/  LDGDEPBAR ;  /* 0x00000000000079af */ /* 0x000e220000000000 */
[----:B------:R-:W-:Y:S01]  /*8630*/  @P5 LOP3.LUT R196, R196, 0x1, RZ, 0xfc, !PT ;  /* 0x00000001c4c45812 */ /* 0x000fe200078efcff */
[----:B------:R-:W-:Y:S03]  /*8640*/  WARPSYNC 0xffffffff ;  /* 0xffffffff00007948 */ /* 0x000fe60003800000 */
[----:B------:R-:W-:-:S04]  /*8650*/  LOP3.LUT R196, R196, 0xfffffffb, RZ, 0xc0, !PT ;  /* 0xfffffffbc4c47812 */ /* 0x000fc800078ec0ff */
[----:B------:R-:W-:Y:S02]  /*8660*/  @P6 LOP3.LUT R196, R196, 0x4, RZ, 0xfc, !PT ;  /* 0x00000004c4c46812 */ /* 0x000fe400078efcff */
[----:B------:R-:W-:Y:S01]  /*8670*/  IMAD.MOV.U32 R0, RZ, RZ, c[0x0][0x2b8] ;  /* 0x0000ae00ff007624 */ /* 0x000fe200078e00ff */
[----:B------:R-:W-:Y:S01]  /*8680*/  BAR.SYNC.DEFER_BLOCKING 0x0 ;  /* 0x0000000000007b1d */ /* 0x000fe20000010000 */
[----:B-1----:R-:W-:Y:S01]  /*8690*/  IMAD R2, R22, 0x40, R216 ;  /* 0x0000004016027824 */ /* 0x002fe200078e02d8 */
[----:B------:R-:W-:Y:S01]  /*86a0*/  LOP3.LUT R196, R196, 0xfffffff7, RZ, 0xc0, !PT ;  /* 0xfffffff7c4c47812 */ /* 0x000fe200078ec0ff */
[----:B------:R-:W-:Y:S01]  /*86b0*/  IMAD.MOV.U32 R189, RZ, RZ, RZ ;  /* 0x000000ffffbd7224 */ /* 0x000fe200078e00ff */
[----:B------:R-:W-:Y:S02]  /*86c0*/  ISETP.NE.AND P4, PT, R0, 0x1, PT ;  /* 0x000000010000780c */ /* 0x000fe40003f85270 */
        /* <DEDUP_REMOVED lines=15> */
[----:B------:R-:W-:Y:S01]  /*87c0*/  SHF.L.U64.HI R18, R204, 0x1, R212 ;  /* 0x00000001cc127819 */ /* 0x000fe200000102d4 */
[----:B------:R-:W-:Y:S02]  /*87d0*/  BSSY B0, `(.L_x_1748) ;  /* 0x00000a8000007945 */ /* 0x000fe40003800000 */
[----:B------:R-:W-:Y:S02]  /*87e0*/  IMAD R191, R0, c[0x0][0x2b8], R2 ;  /* 0x0000ae0000bf7a24 */ /* 0x000fe400078e0202 */
[----:B------:R-:W-:Y:S02]  /*87f0*/  IMAD R217, R14, c[0x0][0x1ec], R219 ;  /* 0x00007b000ed97a24 */ /* 0x000fe400078e02db */
[----:B------:R-:W-:Y:S01]  /*8800*/  IMAD.WIDE.U32 R2, R191, c[0x0][0x1e0], RZ ;  /* 0x00007800bf027a25 */ /* 0x000fe200078e00ff */
[----:B------:R-:W-:-:S03]  /*8810*/  SHF.R.S32.HI R6, RZ, 0x1f, R191 ;  /* 0x0000001fff067819 */ /* 0x000fc600000114bf */
[----:B------:R-:W-:Y:S02]  /*8820*/  IMAD R143, R22, -0x40, R143 ;  /* 0xffffffc0168f7824 */ /* 0x000fe400078e028f */
[C---:B------:R-:W-:Y:S02]  /*8830*/  IMAD R0, R6.reuse, c[0x0][0x1e0], RZ ;  /* 0x0000780006007a24 */ /* 0x040fe400078e02ff */
        /* <DEDUP_REMOVED lines=14> */
[C---:B------:R-:W-:Y:S01]  /*8920*/  IMAD R4, R189.reuse, c[0x0][0x1f4], R0 ;  /* 0x00007d00bd047a24 */ /* 0x040fe200078e0200 */
[----:B------:R-:W-:Y:S01]  /*8930*/  IADD3 R0, P0, R2, R218, RZ ;  /* 0x000000da02007210 */ /* 0x000fe20007f1e0ff */
[----:B------:R-:W-:-:S03]  /*8940*/  IMAD R16, R189, c[0x0][0x21c], R7 ;  /* 0x00008700bd107a24 */ /* 0x000fc600078e0207 */
[----:B------:R-:W-:Y:S02]  /*8950*/  IADD3.X R2, R217, R3, R4, P0, !PT ;  /* 0x00000003d9027210 */ /* 0x000fe400007fe404 */
[----:B------:R-:W-:-:S04]  /*8960*/  LEA R5, P0, R0, c[0x0][0x1c8], 0x1 ;  /* 0x0000720000057a11 */ /* 0x000fc800078008ff */
[----:B------:R-:W-:Y:S01]  /*8970*/  LEA.HI.X R8, R0, c[0x0][0x1cc], R2, 0x1, P0 ;  /* 0x0000730000087a11 */ /* 0x000fe200000f0c02 */
[----:B------:R-:W-:Y:S01]  /*8980*/  IMAD.WIDE.U32 R2, R191, c[0x0][0x208], RZ ;  /* 0x00008200bf027a25 */ /* 0x000fe200078e00ff */
[----:B------:R-:W1:Y:S03]  /*8990*/  SHFL.IDX PT, R0, R5, RZ, 0x181f ;  /* 0x00181fff05007589 */ /* 0x000e6600000e0000 */
[----:B------:R-:W-:Y:S01]  /*89a0*/  IMAD.IADD R3, R3, 0x1, R6 ;  /* 0x0000000103037824 */ /* 0x000fe200078e0206 */
[----:B------:R-:W3:Y:S03]  /*89b0*/  SHFL.IDX PT, R4, R8, RZ, 0x181f ;  /* 0x00181fff08047589 */ /* 0x000ee600000e0000 */
[----:B------:R-:W-:Y:S01]  /*89c0*/  IMAD.WIDE.U32 R2, R189, c[0x0][0x218], R2 ;  /* 0x00008600bd027a25 */ /* 0x000fe200078e0002 */
[----:B------:R-:W5:Y:S04]  /*89d0*/  SHFL.IDX PT, R5, R5, 0x1, 0x181f ;  /* 0x00381f0005057f89 */ /* 0x000f6800000e0000 */
[----:B------:R2:W4:Y:S02]  /*89e0*/  SHFL.IDX PT, R14, R8, 0x1, 0x181f ;  /* 0x00381f00080e7f89 */ /* 0x00052400000e0000 */
[----:B-12---:R-:W-:-:S02]  /*89f0*/  @P1 LEA R12, P0, R202, R0, 0x1 ;  /* 0x00000000ca0c1211 */ /* 0x006fc400078008ff */
[----:B------:R-:W-:Y:S02]  /*8a00*/  @P1 LEA R6, P2, R204, R0, 0x1 ;  /* 0x00000000cc061211 */ /* 0x000fe400078408ff */
[-C--:B---34-:R-:W-:Y:S02]  /*8a10*/  @P1 LEA.HI.X R13, R202, R4.reuse, R203, 0x1, P0 ;  /* 0x00000004ca0d1211 */ /* 0x098fe400000f0ccb */
[----:B------:R-:W-:-:S03]  /*8a20*/  @P1 LEA.HI.X R7, R204, R4, R212, 0x1, P2 ;  /* 0x00000004cc071211 */ /* 0x000fc600010f0cd4 */
[----:B------:R1:W-:Y:S01]  /*8a30*/  @P1 LDGSTS.E.BYPASS.LTC128B.128 [R107+0xc100], [R12.64], !P3 ;  /* 0x0c1000000c6b1fae */ /* 0x0003e2000d901d48 */
[C---:B------:R-:W-:Y:S02]  /*8a40*/  @P1 LEA R8, P0, R205.reuse, R0, 0x1 ;  /* 0x00000000cd081211 */ /* 0x040fe400078008ff */
[----:B------:R-:W-:Y:S01]  /*8a50*/  IADD3 R0, P2, R2, R222, RZ ;  /* 0x000000de02007210 */ /* 0x000fe20007f5e0ff */
[----:B------:R2:W-:Y:S01]  /*8a60*/  @P1 LDGSTS.E.BYPASS.LTC128B.128 [R107+0xe100], [R6.64], !P5 ;  /* 0x0e100000066b1fae */ /* 0x0005e2000e901d48 */
[----:B------:R-:W-:Y:S02]  /*8a70*/  @P1 LEA.HI.X R9, R205, R4, R211, 0x1, P0 ;  /* 0x00000004cd091211 */ /* 0x000fe400000f0cd3 */
[----:B------:R-:W-:Y:S02]  /*8a80*/  ISETP.GE.AND P0, PT, R15, 0x21, PT ;  /* 0x000000210f00780c */ /* 0x000fe40003f06270 */
[----:B------:R-:W-:Y:S01]  /*8a90*/  IADD3.X R2, R229, R3, R16, P2, !PT ;  /* 0x00000003e5027210 */ /* 0x000fe200017fe410 */
[----:B------:R3:W-:Y:S01]  /*8aa0*/  @P1 LDGSTS.E.BYPASS.LTC128B.128 [R107+0x10100], [R8.64], !P6 ;  /* 0x10100000086b1fae */ /* 0x0007e2000f101d48 */
[----:B------:R-:W-:-:S04]  /*8ab0*/  LEA R16, P2, R0, c[0x0][0x1f8], 0x1 ;  /* 0x00007e0000107a11 */ /* 0x000fc800078408ff */
[----:B------:R-:W-:Y:S02]  /*8ac0*/  LEA.HI.X R19, R0, c[0x0][0x1fc], R2, 0x1, P2 ;  /* 0x00007f0000137a11 */ /* 0x000fe400010f0c02 */
[----:B------:R-:W-:Y:S03]  /*8ad0*/  SHFL.IDX PT, R0, R16, 0x1, 0x181f ;  /* 0x00381f0010007f89 */ /* 0x000fe600000e0000 */
[-C--:B-----5:R-:W-:Y:S02]  /*8ae0*/  @P0 LEA R4, P2, R204, R5.reuse, 0x1 ;  /* 0x00000005cc040211 */ /* 0x0a0fe400078408ff */
[CC--:B------:R-:W-:Y:S01]  /*8af0*/  @P0 LEA R2, P1, R205.reuse, R5.reuse, 0x1 ;  /* 0x00000005cd020211 */ /* 0x0c0fe200078208ff */
[----:B-1----:R1:W4:Y:S03]  /*8b00*/  SHFL.IDX PT, R12, R16, RZ, 0x181f ;  /* 0x00181fff100c7589 */ /* 0x00232600000e0000 */
[----:B------:R-:W-:Y:S01]  /*8b10*/  @P0 LEA.HI.X R3, R205, R14, R211, 0x1, P1 ;  /* 0x0000000ecd030211 */ /* 0x000fe200008f0cd3 */
[----:B------:R-:W5:Y:S01]  /*8b20*/  SHFL.IDX PT, R13, R19, RZ, 0x181f ;  /* 0x00181fff130d7589 */ /* 0x000f6200000e0000 */
[----:B--2---:R-:W-:-:S02]  /*8b30*/  @P0 LEA R6, P3, R202, R5, 0x1 ;  /* 0x00000005ca060211 */ /* 0x004fc400078608ff */
[-C--:B------:R-:W-:Y:S02]  /*8b40*/  @P0 LEA.HI.X R5, R204, R14.reuse, R212, 0x1, P2 ;  /* 0x0000000ecc050211 */ /* 0x080fe400010f0cd4 */
[----:B------:R-:W-:Y:S02]  /*8b50*/  @P0 LEA.HI.X R7, R202, R14, R203, 0x1, P3 ;  /* 0x0000000eca070211 */ /* 0x000fe400018f0ccb */
[----:B------:R-:W-:Y:S02]  /*8b60*/  LOP3.LUT P3, RZ, R196, 0x2, RZ, 0xc0, !PT ;  /* 0x00000002c4ff7812 */ /* 0x000fe4000786c0ff */
[----:B------:R-:W-:Y:S02]  /*8b70*/  ISETP.GE.AND P2, PT, R204, c[0x0][0x1d4], PT ;  /* 0x00007500cc007a0c */ /* 0x000fe40003f46270 */
[----:B------:R-:W-:Y:S02]  /*8b80*/  LOP3.LUT R196, R196, 0xffffffef, RZ, 0xc0, !PT ;  /* 0xffffffefc4c47812 */ /* 0x000fe400078ec0ff */
[----:B-1----:R-:W-:-:S07]  /*8b90*/  SHF.L.U64.HI R16, R205, 0x1, R211 ;  /* 0x00000001cd107819 */ /* 0x002fce00000102d3 */
[----:B------:R1:W-:Y:S01]  /*8ba0*/  @P0 LDGSTS.E.BYPASS.LTC128B.128 [R107+0xd100], [R6.64], !P3 ;  /* 0x0d100000066b0fae */ /* 0x0003e2000d901d48 */
[----:B------:R-:W-:-:S03]  /*8bb0*/  ISETP.GE.AND P3, PT, R202, c[0x0][0x1d4], PT ;  /* 0x00007500ca007a0c */ /* 0x000fc60003f66270 */
[----:B------:R2:W-:Y:S01]  /*8bc0*/  @P0 LDGSTS.E.BYPASS.LTC128B.128 [R107+0xf100], [R4.64], !P5 ;  /* 0x0f100000046b0fae */ /* 0x0005e2000e901d48 */
[----:B------:R-:W-:Y:S02]  /*8bd0*/  ISETP.LT.OR P1, PT, R15, 0x1, P3 ;  /* 0x000000010f00780c */ /* 0x000fe40001f21670 */
[----:B------:R-:W-:Y:S01]  /*8be0*/  ISETP.GT.AND P5, PT, R22, R207, PT ;  /* 0x000000cf1600720c */ /* 0x000fe20003fa4270 */
[----:B------:R4:W-:Y:S01]  /*8bf0*/  @P0 LDGSTS.E.BYPASS.LTC128B.128 [R107+0x11100], [R2.64], !P6 ;  /* 0x11100000026b0fae */ /* 0x0009e2000f101d48 */
[----:B------:R-:W-:-:S03]  /*8c00*/  ISETP.GT.AND P6, PT, R216, 0x3f, PT ;  /* 0x0000003fd800780c */ /* 0x000fc60003fc4270 */
[----:B------:R-:W0:Y:S08]  /*8c10*/  LDGDEPBAR ;  /* 0x00000000000079af */ /* 0x000e300000000000 */
[----:B------:R-:W-:Y:S01]  /*8c20*/  @P5 LOP3.LUT R196, R196, 0x10, RZ, 0xfc, !PT ;  /* 0x00000010c4c45812 */ /* 0x000fe200078efcff */
[----:B-1----:R1:W3:Y:S01]  /*8c30*/  SHFL.IDX PT, R6, R19, 0x1, 0x181f ;  /* 0x00381f0013067f89 */ /* 0x0022e200000e0000 */
[----:B----4-:R-:W-:-:S05]  /*8c40*/  IADD3 R2, P0, R12, R21, RZ ;  /* 0x000000150c027210 */ /* 0x010fca0007f1e0ff */
[----:B-----5:R-:W-:Y:S01]  /*8c50*/  IMAD.X R3, R13, 0x1, R20, P0 ;  /* 0x000000010d037824 */ /* 0x020fe200000e0614 */
[----:B--2---:R-:W-:-:S04]  /*8c60*/  IADD3 R4, P0, R12, R17, RZ ;  /* 0x000000110c047210 */ /* 0x004fc80007f1e0ff */
[----:B------:R2:W-:Y:S01]  /*8c70*/  LDGSTS.E.BYPASS.LTC128B.128 [R107+0x100], [R2.64], !P1 ;  /* 0x00100000026b7fae */ /* 0x0005e2000c901d48 */
[----:B------:R-:W-:Y:S01]  /*8c80*/  IMAD.X R5, R13, 0x1, R18, P0 ;  /* 0x000000010d057824 */ /* 0x000fe200000e0612 */
[----:B------:R-:W-:Y:S02]  /*8c90*/  ISETP.LT.OR P0, PT, R15, 0x1, P2 ;  /* 0x000000010f00780c */ /* 0x000fe40001701670 */
[C---:B------:R-:W-:Y:S01]  /*8ca0*/  ISETP.GE.AND P1, PT, R205.reuse, c[0x0][0x1d4], PT ;  /* 0x00007500cd007a0c */ /* 0x040fe20003f26270 */
[----:B-1----:R-:W-:Y:S01]  /*8cb0*/  IMAD.SHL.U32 R19, R205, 0x2, RZ ;  /* 0x00000002cd137824 */ /* 0x002fe200078e00ff */
[----:B------:R-:W-:-:S09]  /*8cc0*/  ISETP.LT.OR P2, PT, R15, 0x21, P2 ;  /* 0x000000210f00780c */ /* 0x000fd20001741670 */
[----:B------:R1:W-:Y:S02]  /*8cd0*/  LDGSTS.E.BYPASS.LTC128B.128 [R107+0x2100], [R4.64], !P0 ;  /* 0x02100000046b7fae */ /* 0x0003e4000c101d48 */
[----:B-1----:R-:W-:-:S05]  /*8ce0*/  IADD3 R4, P0, R12, R19, RZ ;  /* 0x000000130c047210 */ /* 0x002fca0007f1e0ff */
[----:B------:R-:W-:Y:S01]  /*8cf0*/  IMAD.X R5, R13, 0x1, R16, P0 ;  /* 0x000000010d057824 */ /* 0x000fe200000e0610 */
[----:B--2---:R-:W-:-:S05]  /*8d00*/  IADD3 R2, P0, R0, R21, RZ ;  /* 0x0000001500027210 */ /* 0x004fca0007f1e0ff */
[----:B---3--:R-:W-:Y:S01]  /*8d10*/  IMAD.X R3, R6, 0x1, R20, P0 ;  /* 0x0000000106037824 */ /* 0x008fe200000e0614 */
[C---:B------:R-:W-:Y:S02]  /*8d20*/  ISETP.LT.OR P0, PT, R15.reuse, 0x1, P1 ;  /* 0x000000010f00780c */ /* 0x040fe40000f01670 */
[----:B------:R-:W-:-:S11]  /*8d30*/  ISETP.LT.OR P1, PT, R15, 0x21, P1 ;  /* 0x000000210f00780c */ /* 0x000fd60000f21670 */
[----:B------:R1:W-:Y:S01]  /*8d40*/  LDGSTS.E.BYPASS.LTC128B.128 [R107+0x4100], [R4.64], !P0 ;  /* 0x04100000046b7fae */ /* 0x0003e2000c101d48 */
[----:B------:R-:W-:-:S13]  /*8d50*/  ISETP.LT.OR P0, PT, R15, 0x21, P3 ;  /* 0x000000210f00780c */ /* 0x000fda0001f01670 */
[----:B------:R2:W-:Y:S01]  /*8d60*/  LDGSTS.E.BYPASS.LTC128B.128 [R107+0x1100], [R2.64], !P0 ;  /* 0x01100000026b7fae */ /* 0x0005e2000c101d48 */
[----:B-1----:R-:W-:-:S05]  /*8d70*/  IADD3 R4, P0, R0, R17, RZ ;  /* 0x0000001100047210 */ /* 0x002fca0007f1e0ff */
[----:B------:R-:W-:-:S05]  /*8d80*/  IMAD.X R5, R6, 0x1, R18, P0 ;  /* 0x0000000106057824 */ /* 0x000fca00000e0612 */
[----:B------:R1:W-:Y:S01]  /*8d90*/  LDGSTS.E.BYPASS.LTC128B.128 [R107+0x3100], [R4.64], !P2 ;  /* 0x03100000046b7fae */ /* 0x0003e2000d101d48 */
[----:B--2---:R-:W-:-:S05]  /*8da0*/  IADD3 R2, P0, R0, R19, RZ ;  /* 0x0000001300027210 */ /* 0x004fca0007f1e0ff */
[----:B------:R-:W-:-:S05]  /*8db0*/  IMAD.X R3, R6, 0x1, R16, P0 ;  /* 0x0000000106037824 */ /* 0x000fca00000e0610 */
[----:B------:R1:W-:Y:S04]  /*8dc0*/  LDGSTS.E.BYPASS.LTC128B.128 [R107+0x5100], [R2.64], !P1 ;  /* 0x05100000026b7fae */ /* 0x0003e8000c901d48 */
[----:B------:R-:W0:Y:S01]  /*8dd0*/  LDGDEPBAR ;  /* 0x00000000000079af */ /* 0x000e220000000000 */
[----:B------:R-:W-:Y:S05]  /*8de0*/  @!P5 BRA `(.L_x_1749) ;  /* 0x000004600000d947 */ /* 0x000fea0003800000 */
[----:B-1----:R-:W-:Y:S01]  /*8df0*/  IMAD R2, R22, 0x40, R230 ;  /* 0x0000004016027824 */ /* 0x002fe200078e02e6 */
[----:B------:R-:W-:-:S04]  /*8e00*/  MOV R189, RZ ;  /* 0x000000ff00bd7202 */ /* 0x000fc80000000f00 */
        /* <DEDUP_REMOVED lines=26> */
.L_x_1885:
[----:B------:R-:W-:Y:S05]  /*8fb0*/  BRA.DIV ~URZ, `(.L_x_1751) ;  /* 0x000111127f007947 */ /* 0x000fea000b800000 */
[----:B------:R-:W3:Y:S01]  /*8fc0*/  SHFL.IDX PT, R0, R14, RZ, 0x181f ;  /* 0x00181fff0e007589 */ /* 0x000ee200000e0000 */
[C---:B------:R-:W-:Y:S02]  /*8fd0*/  LOP3.LUT P2, RZ, R196.reuse, 0x2, RZ, 0xc0, !PT ;  /* 0x00000002c4ff7812 */ /* 0x040fe4000784c0ff */
[C---:B------:R-:W-:Y:S02]  /*8fe0*/  LOP3.LUT P1, RZ, R196.reuse, 0x1, RZ, 0xc0, !PT ;  /* 0x00000001c4ff7812 */ /* 0x040fe4000782c0ff */
[----:B------:R-:W-:Y:S02]  /*8ff0*/  LOP3.LUT P3, RZ, R196, 0x4, RZ, 0xc0, !PT ;  /* 0x00000004c4ff7812 */ /* 0x000fe4000786c0ff */
[----:B------:R-:W-:Y:S02]  /*9000*/  SEL R13, RZ, 0x10, P2 ;  /* 0x00000010ff0d7807 */ /* 0x000fe40001000000 */
[----:B------:R-:W-:-:S02]  /*9010*/  SEL R12, RZ, 0x10, P1 ;  /* 0x00000010ff0c7807 */ /* 0x000fc40000800000 */
        /* <DEDUP_REMOVED lines=14> */
.L_x_1886:
        /* <DEDUP_REMOVED lines=21> */
.L_x_1749:
[----:B------:R-:W-:Y:S05]  /*9250*/  BSYNC B0 ;  /* 0x0000000000007941 */ /* 0x000fea0003800000 */
.L_x_1748:
[----:B------:R-:W-:Y:S01]  /*9260*/  ISETP.LT.AND P0, PT, RZ, c[0x0][0x27c], PT ;  /* 0x00009f00ff007a0c */ /* 0x000fe20003f01270 */
[----:B------:R-:W0:Y:S01]  /*9270*/  LDGDEPBAR ;  /* 0x00000000000079af */ /* 0x000e220000000000 */
[----:B------:R-:W-:Y:S11]  /*9280*/  BSSY B2, `(.L_x_1752) ;  /* 0x000058f000027945 */ /* 0x000ff60003800000 */
[----:B------:R-:W-:Y:S05]  /*9290*/  @P0 BRA `(.L_x_1753) ;  /* 0x0000002000000947 */ /* 0x000fea0003800000 */
[----:B------:R-:W-:-:S04]  /*92a0*/  DEPBAR.LE SB0, 0x3 ;  /* 0x000080c00000791a */ /* 0x000fc80000000000 */
[----:B------:R-:W-:Y:S05]  /*92b0*/  BRA `(.L_x_1754) ;  /* 0x000058b000007947 */ /* 0x000fea0003800000 */
.L_x_1753:
[----:B------:R-:W-:Y:S01]  /*92c0*/  SHF.R.S32.HI R0, RZ, 0x1f, R142 ;  /* 0x0000001fff007819 */ /* 0x000fe2000001148e */
[----:B-1----:R-:W-:Y:S01]  /*92d0*/  IMAD.WIDE.U32 R4, R142, c[0x0][0x280], RZ ;  /* 0x0000a0008e047a25 */ /* 0x002fe200078e00ff */
[----:B------:R-:W-:-:S03]  /*92e0*/  ULDC.U8 UR4, c[0x0][0x298] ;  /* 0x0000a60000047ab9 */ /* 0x000fc60000000000 */
[----:B------:R-:W-:Y:S01]  /*92f0*/  IMAD R2, R0, c[0x0][0x280], RZ ;  /* 0x0000a00000027a24 */ /* 0x000fe200078e02ff */
[----:B------:R-:W-:Y:S01]  /*9300*/  LEA R6, P0, R4, c[0x0][0x270], 0x1 ;  /* 0x00009c0004067a11 */ /* 0x000fe200078008ff */
[----:B------:R-:W-:Y:S02]  /*9310*/  IMAD R0, R0, c[0x0][0x290], RZ ;  /* 0x0000a40000007a24 */ /* 0x000fe400078e02ff */
[C---:B------:R-:W-:Y:S02]  /*9320*/  IMAD R7, R142.reuse, c[0x0][0x284], R2 ;  /* 0x0000a1008e077a24 */ /* 0x040fe400078e0202 */
[----:B------:R-:W-:-:S03]  /*9330*/  IMAD.WIDE.U32 R2, R142, c[0x0][0x290], RZ ;  /* 0x0000a4008e027a25 */ /* 0x000fc600078e00ff */
[----:B------:R-:W-:Y:S01]  /*9340*/  IADD3 R7, R7, R5, RZ ;  /* 0x0000000507077210 */ /* 0x000fe20007ffe0ff */
[----:B------:R-:W-:-:S03]  /*9350*/  IMAD R5, R142, c[0x0][0x294], R0 ;  /* 0x0000a5008e057a24 */ /* 0x000fc600078e0200 */
[----:B------:R-:W-:Y:S02]  /*9360*/  LEA.HI.X R0, R4, c[0x0][0x274], R7, 0x1, P0 ;  /* 0x00009d0004007a11 */ /* 0x000fe400000f0c07 */
[C---:B------:R-:W-:Y:S02]  /*9370*/  LEA R12, P0, R2.reuse, c[0x0][0x288], 0x1 ;  /* 0x0000a200020c7a11 */ /* 0x040fe400078008ff */
[----:B------:R-:W-:Y:S02]  /*9380*/  IADD3 R3, R5, R3, RZ ;  /* 0x0000000305037210 */ /* 0x000fe40007ffe0ff */
[----:B------:R-:W-:Y:S02]  /*9390*/  LEA R7, R233, R206, 0x7 ;  /* 0x000000cee9077211 */ /* 0x000fe400078e38ff */
[----:B------:R-:W-:Y:S02]  /*93a0*/  LEA.HI.X R5, R2, c[0x0][0x28c], R3, 0x1, P0 ;  /* 0x0000a30002057a11 */ /* 0x000fe400000f0c03 */
[----:B------:R-:W-:-:S13]  /*93b0*/  ISETP.NE.AND P0, PT, RZ, UR4, PT ;  /* 0x00000004ff007c0c */ /* 0x000fda000bf05270 */
[----:B------:R-:W-:Y:S05]  /*93c0*/  @!P0 BRA `(.L_x_1755) ;  /* 0x00002b5000008947 */ /* 0x000fea0003800000 */
[----:B------:R-:W-:Y:S05]  /*93d0*/  BRA.DIV ~URZ, `(.L_x_1756) ;  /* 0x00010f327f007947 */ /* 0x000fea000b800000 */
[----:B------:R1:W2:Y:S02]  /*93e0*/  SHFL.IDX PT, R8, R0, RZ, 0x1c1f ;  /* 0x001c1fff00087589 */ /* 0x0002a400000e0000 */
.L_x_1887:
[----:B------:R-:W-:Y:S05]  /*93f0*/  BRA.DIV ~URZ, `(.L_x_1757) ;  /* 0x00010f827f007947 */ /* 0x000fea000b800000 */
[----:B------:R-:W3:Y:S04]  /*9400*/  SHFL.IDX PT, R4, R6, RZ, 0x1c1f ;  /* 0x001c1fff06047589 */ /* 0x000ee800000e0000 */
[----:B-1----:R-:W1:Y:S04]  /*9410*/  SHFL.IDX PT, R0, R12, RZ, 0x1c1f ;  /* 0x001c1fff0c007589 */ /* 0x002e6800000e0000 */
[----:B------:R4:W2:Y:S02]  /*9420*/  SHFL.IDX PT, R30, R5, RZ, 0x1c1f ;  /* 0x001c1fff051e7589 */ /* 0x0008a400000e0000 */
[----:B--2-4-:R-:W-:-:S02]  /*9430*/  MOV R5, R8 ;  /* 0x0000000800057202 */ /* 0x014fc40000000f00 */
.L_x_1888:
[----:B-1-3--:R-:W-:Y:S01]  /*9440*/  ISETP.GE.AND P0, PT, R7, R50, PT ;  /* 0x000000320700720c */ /* 0x00afe20003f06270 */
        /* <DEDUP_REMOVED lines=14> */
[----:B------:R-:W2:Y:S04]  /*9530*/  LDL R42, [R1+0x30] ;  /* 0x00003000012a7983 */ /* 0x000ea80000100800 */
[----:B------:R-:W3:Y:S04]  /*9540*/  LDL R41, [R1+0x2c] ;  /* 0x00002c0001297983 */ /* 0x000ee80000100800 */
[----:B------:R-:W4:Y:S04]  /*9550*/  LDL R40, [R1+0x34] ;  /* 0x0000340001287983 */ /* 0x000f280000100800 */
[----:B------:R-:W4:Y:S04]  /*9560*/  LDL R39, [R1+0x28] ;  /* 0x0000280001277983 */ /* 0x000f280000100800 */
        /* <DEDUP_REMOVED lines=9> */
[----:B------:R-:W-:Y:S01]  /*9600*/  CS2R R2, SRZ ;  /* 0x0000000000027805 */ /* 0x000fe2000001ff00 */
[----:B------:R-:W-:-:S02]  /*9610*/  ISETP.GE.AND P2, PT, R145, c[0x0][0x27c], PT ;  /* 0x00009f0091007a0c */ /* 0x000fc40003f46270 */
[----:B------:R-:W-:Y:S01]  /*9620*/  ISETP.GE.AND P1, PT, R110, c[0x0][0x27c], PT ;  /* 0x00009f006e007a0c */ /* 0x000fe20003f26270 */
[----:B------:R-:W-:Y:S01]  /*9630*/  CS2R R20, SRZ ;  /* 0x0000000000147805 */ /* 0x000fe2000001ff00 */
[----:B------:R-:W-:Y:S01]  /*9640*/  CS2R R22, SRZ ;  /* 0x0000000000167805 */ /* 0x000fe2000001ff00 */
[----:B------:R-:W-:Y:S01]  /*9650*/  CS2R R24, SRZ ;  /* 0x0000000000187805 */ /* 0x000fe2000001ff00 */
[----:B------:R-:W-:Y:S01]  /*9660*/  CS2R R26, SRZ ;  /* 0x00000000001a7805 */ /* 0x000fe2000001ff00 */
[----:B------:R-:W-:Y:S02]  /*9670*/  CS2R R28, SRZ ;  /* 0x00000000001c7805 */ /* 0x000fe4000001ff00 */
[----:B--2---:R-:W-:-:S05]  /*9680*/  @!P4 IADD3 R8, P0, R4, R42, RZ ;  /* 0x0000002a0408c210 */ /* 0x004fca0007f1e0ff */
[----:B---3--:R-:W-:Y:S01]  /*9690*/  @!P4 IMAD.X R9, R5, 0x1, R41, P0 ;  /* 0x000000010509c824 */ /* 0x008fe200000e0629 */
[----:B----4-:R-:W-:-:S04]  /*96a0*/  @!P3 IADD3 R12, P0, R4, R40, RZ ;  /* 0x00000028040cb210 */ /* 0x010fc80007f1e0ff */
[----:B------:R1:W5:Y:S01]  /*96b0*/  @!P4 LD.E.64 R20, [R8.64] ;  /* 0x000000080814c980 */ /* 0x000362000c101b00 */
[----:B------:R-:W-:Y:S01]  /*96c0*/  @!P3 IMAD.X R13, R5, 0x1, R39, P0 ;  /* 0x00000001050db824 */ /* 0x000fe200000e0627 */
[----:B------:R-:W-:-:S04]  /*96d0*/  @!P2 IADD3 R14, P0, R4, R38, RZ ;  /* 0x00000026040ea210 */ /* 0x000fc80007f1e0ff */
[----:B------:R2:W5:Y:S01]  /*96e0*/  @!P3 LD.E.64 R22, [R12.64] ;  /* 0x000000080c16b980 */ /* 0x000562000c101b00 */
[----:B------:R-:W-:Y:S01]  /*96f0*/  @!P2 IMAD.X R15, R5, 0x1, R37, P0 ;  /* 0x00000001050fa824 */ /* 0x000fe200000e0625 */
[----:B------:R-:W-:-:S04]  /*9700*/  @!P1 IADD3 R16, P0, R4, R36, RZ ;  /* 0x0000002404109210 */ /* 0x000fc80007f1e0ff */
[----:B------:R3:W5:Y:S01]  /*9710*/  @!P2 LD.E.64 R24, [R14.64] ;  /* 0x000000080e18a980 */ /* 0x000762000c101b00 */
[----:B------:R-:W-:Y:S01]  /*9720*/  @!P1 IMAD.X R17, R5, 0x1, R35, P0 ;  /* 0x0000000105119824 */ /* 0x000fe200000e0623 */
[----:B------:R-:W-:-:S04]  /*9730*/  ISETP.GE.AND P0, PT, R144, c[0x0][0x27c], PT ;  /* 0x00009f0090007a0c */ /* 0x000fc80003f06270 */
[----:B------:R4:W5:Y:S09]  /*9740*/  @!P1 LD.E.64 R26, [R16.64] ;  /* 0x00000008101a9980 */ /* 0x000972000c101b00 */
[----:B------:R-:W-:-:S05]  /*9750*/  @!P0 IADD3 R32, P5, R4, R34, RZ ;  /* 0x0000002204208210 */ /* 0x000fca0007fbe0ff */
[----:B------:R-:W-:Y:S01]  /*9760*/  @!P0 IMAD.X R33, R5, 0x1, R31, P5 ;  /* 0x0000000105218824 */ /* 0x000fe200028e061f */
[----:B------:R-:W-:Y:S01]  /*9770*/  ISETP.GE.AND P5, PT, R108, c[0x0][0x27c], PT ;  /* 0x00009f006c007a0c */ /* 0x000fe20003fa6270 */
[----:B-1----:R-:W-:Y:S01]  /*9780*/  CS2R R8, SRZ ;  /* 0x0000000000087805 */ /* 0x002fe2000001ff00 */
[----:B--2---:R-:W-:Y:S01]  /*9790*/  CS2R R12, SRZ ;  /* 0x00000000000c7805 */ /* 0x004fe2000001ff00 */
[----:B---3--:R-:W-:Y:S01]  /*97a0*/  CS2R R14, SRZ ;  /* 0x00000000000e7805 */ /* 0x008fe2000001ff00 */
[----:B------:R1:W5:Y:S09]  /*97b0*/  @!P0 LD.E.64 R28, [R32.64] ;  /* 0x00000008201c8980 */ /* 0x000372000c101b00 */
[----:B------:R-:W-:-:S02]  /*97c0*/  @!P5 IMAD.MOV.U32 R6, RZ, RZ, R4 ;  /* 0x000000ffff06d224 */ /* 0x000fc400078e0004 */
[----:B------:R-:W-:Y:S02]  /*97d0*/  @!P5 IMAD.MOV.U32 R7, RZ, RZ, R5 ;  /* 0x000000ffff07d224 */ /* 0x000fe400078e0005 */
[----:B------:R-:W-:Y:S02]  /*97e0*/  @!P5 IMAD.MOV.U32 R4, RZ, RZ, R0 ;  /* 0x000000ffff04d224 */ /* 0x000fe400078e0000 */
[----:B------:R-:W-:Y:S02]  /*97f0*/  @!P5 IMAD.MOV.U32 R5, RZ, RZ, R30 ;  /* 0x000000ffff05d224 */ /* 0x000fe400078e001e */
[----:B------:R-:W-:-:S04]  /*9800*/  @!P5 IMAD.WIDE R6, R108, 0x2, R6 ;  /* 0x000000026c06d825 */ /* 0x000fc800078e0206 */
[----:B------:R-:W-:Y:S01]  /*9810*/  @!P5 IMAD.WIDE R4, R108, 0x2, R4 ;  /* 0x000000026c04d825 */ /* 0x000fe200078e0204 */
[----:B------:R2:W5:Y:S04]  /*9820*/  @!P5 LD.E.64 R18, [R6.64] ;  /* 0x000000080612d980 */ /* 0x000568000c101b00 */
[----:B------:R3:W5:Y:S01]  /*9830*/  @!P5 LD.E.64 R2, [R4.64] ;  /* 0x000000080402d980 */ /* 0x000762000c101b00 */
[----:B--2---:R-:W-:Y:S01]  /*9840*/  CS2R R6, SRZ ;  /* 0x0000000000067805 */ /* 0x004fe2000001ff00 */
[----:B---3--:R-:W-:-:S05]  /*9850*/  @!P4 IADD3 R4, P5, R0, R42, RZ ;  /* 0x0000002a0004c210 */ /* 0x008fca0007fbe0ff */
[----:B------:R-:W-:-:S05]  /*9860*/  @!P4 IMAD.X R5, R30, 0x1, R41, P5 ;  /* 0x000000011e05c824 */ /* 0x000fca00028e0629 */
[----:B------:R2:W5:Y:S02]  /*9870*/  @!P4 LD.E.64 R6, [R4.64] ;  /* 0x000000080406c980 */ /* 0x000564000c101b00 */
[----:B--2---:R-:W-:-:S05]  /*9880*/  @!P3 IADD3 R4, P4, R0, R40, RZ ;  /* 0x000000280004b210 */ /* 0x004fca0007f9e0ff */
[----:B------:R-:W-:-:S05]  /*9890*/  @!P3 IMAD.X R5, R30, 0x1, R39, P4 ;  /* 0x000000011e05b824 */ /* 0x000fca00020e0627 */
[----:B------:R2:W5:Y:S02]  /*98a0*/  @!P3 LD.E.64 R8, [R4.64] ;  /* 0x000000080408b980 */ /* 0x000564000c101b00 */
[----:B--2---:R-:W-:-:S05]  /*98b0*/  @!P2 IADD3 R4, P3, R0, R38, RZ ;  /* 0x000000260004a210 */ /* 0x004fca0007f7e0ff */
[----:B------:R-:W-:-:S05]  /*98c0*/  @!P2 IMAD.X R5, R30, 0x1, R37, P3 ;  /* 0x000000011e05a824 */ /* 0x000fca00018e0625 */
[----:B------:R2:W5:Y:S01]  /*98d0*/  @!P2 LD.E.64 R12, [R4.64] ;  /* 0x00000008040ca980 */ /* 0x000562000c101b00 */
[----:B----4-:R-:W-:Y:S01]  /*98e0*/  CS2R R16, SRZ ;  /* 0x0000000000107805 */ /* 0x010fe2000001ff00 */
[----:B--2---:R-:W-:-:S05]  /*98f0*/  @!P1 IADD3 R4, P2, R0, R36, RZ ;  /* 0x0000002400049210 */ /* 0x004fca0007f5e0ff */
[----:B------:R-:W-:-:S05]  /*9900*/  @!P1 IMAD.X R5, R30, 0x1, R35, P2 ;  /* 0x000000011e059824 */ /* 0x000fca00010e0623 */
[----:B------:R2:W5:Y:S02]  /*9910*/  @!P1 LD.E.64 R14, [R4.64] ;  /* 0x00000008040e9980 */ /* 0x000564000c101b00 */
[----:B--2---:R-:W-:-:S05]  /*9920*/  @!P0 IADD3 R4, P1, R0, R34, RZ ;  /* 0x0000002200048210 */ /* 0x004fca0007f3e0ff */
[----:B------:R-:W-:-:S05]  /*9930*/  @!P0 IMAD.X R5, R30, 0x1, R31, P1 ;  /* 0x000000011e058824 */ /* 0x000fca00008e061f */
[----:B------:R1:W5:Y:S03]  /*9940*/  @!P0 LD.E.64 R16, [R4.64] ;  /* 0x0000000804108980 */ /* 0x000366000c101b00 */
.L_x_1759:
[----:B------:R-:W-:Y:S05]  /*9950*/  BSYNC B0 ;  /* 0x0000000000007941 */ /* 0x000fea0003800000 */
.L_x_1758:
[----:B-----5:R-:W-:Y:S01]  /*9960*/  IMAD.MOV.U32 R47, RZ, RZ, R22 ;  /* 0x000000ffff2f7224 */ /* 0x020fe200078e0016 */
[--C-:B-1----:R-:W-:Y:S01]  /*9970*/  SHF.R.U64 R32, R28, 0x10, R29.reuse ;  /* 0x000000101c207819 */ /* 0x102fe2000000121d */
[----:B------:R-:W-:Y:S01]  /*9980*/  IMAD.MOV.U32 R34, RZ, RZ, R29 ;  /* 0x000000ffff227224 */ /* 0x000fe200078e001d */
[----:B------:R-:W-:Y:S01]  /*9990*/  SHF.R.U64 R48, R20, 0x10, R21 ;  /* 0x0000001014307819 */ /* 0x000fe20000001215 */
[----:B------:R-:W-:Y:S01]  /*99a0*/  IMAD.MOV.U32 R54, RZ, RZ, R19 ;  /* 0x000000ffff367224 */ /* 0x000fe200078e0013 */
[----:B------:R-:W-:Y:S01]  /*99b0*/  SHF.R.U32.HI R29, RZ, 0x10, R29 ;  /* 0x00000010ff1d7819 */ /* 0x000fe2000001161d */
[----:B------:R-:W-:Y:S01]  /*99c0*/  IMAD.MOV.U32 R35, RZ, RZ, R28 ;  /* 0x000000ffff237224 */ /* 0x000fe200078e001c */
[----:B------:R-:W-:Y:S01]  /*99d0*/  SHF.R.U64 R44, R22, 0x10, R23 ;  /* 0x00000010162c7819 */ /* 0x000fe20000001217 */
[----:B------:R-:W-:Y:S01]  /*99e0*/  IMAD.MOV.U32 R43, RZ, RZ, R24 ;  /* 0x000000ffff2b7224 */ /* 0x000fe200078e0018 */
[--C-:B------:R-:W-:Y:S01]  /*99f0*/  SHF.R.U32.HI R33, RZ, 0x10, R27.reuse ;  /* 0x00000010ff217819 */ /* 0x100fe2000001161b */
[----:B------:R-:W-:Y:S01]  /*9a00*/  IMAD.MOV.U32 R38, RZ, RZ, R27 ;  /* 0x000000ffff267224 */ /* 0x000fe200078e001b */
[----:B------:R-:W-:Y:S01]  /*9a10*/  PRMT R29, R29, 0x5410, R48 ;  /* 0x000054101d1d7816 */ /* 0x000fe20000000030 */
[----:B------:R-:W-:Y:S01]  /*9a20*/  IMAD.MOV.U32 R22, RZ, RZ, R14 ;  /* 0x000000ffff167224 */ /* 0x000fe200078e000e */
[----:B------:R-:W-:Y:S01]  /*9a30*/  PRMT R34, R34, 0x5410, R47 ;  /* 0x0000541022227816 */ /* 0x000fe2000000002f */
[----:B------:R-:W-:Y:S01]  /*9a40*/  IMAD.MOV.U32 R55, RZ, RZ, R18 ;  /* 0x000000ffff377224 */ /* 0x000fe200078e0012 */
[----:B------:R-:W-:Y:S01]  /*9a50*/  SHF.R.U32.HI R0, RZ, 0x10, R9 ;  /* 0x00000010ff007819 */ /* 0x000fe20000011609 */
[----:B------:R-:W-:Y:S01]  /*9a60*/  IMAD.MOV.U32 R31, RZ, RZ, R2 ;  /* 0x000000ffff1f7224 */ /* 0x000fe200078e0002 */
[----:B------:R-:W-:Y:S01]  /*9a70*/  PRMT R33, R33, 0x5410, R44 ;  /* 0x0000541021217816 */ /* 0x000fe2000000002c */
[----:B------:R-:W-:Y:S01]  /*9a80*/  IMAD.MOV.U32 R52, RZ, RZ, R20 ;  /* 0x000000ffff347224 */ /* 0x000fe200078e0014 */
[----:B------:R-:W-:Y:S01]  /*9a90*/  PRMT R44, R29, 0x5410, R34 ;  /* 0x000054101d2c7816 */ /* 0x000fe20000000022 */
[--C-:B------:R-:W-:Y:S01]  /*9aa0*/  IMAD.MOV.U32 R30, RZ, RZ, R3.reuse ;  /* 0x000000ffff1e7224 */ /* 0x100fe200078e0003 */
[----:B------:R-:W-:Y:S01]  /*9ab0*/  SHF.R.U64 R28, R2, 0x10, R3 ;  /* 0x00000010021c7819 */ /* 0x000fe20000001203 */
[----:B------:R-:W-:Y:S01]  /*9ac0*/  IMAD.MOV.U32 R2, RZ, RZ, R13 ;  /* 0x000000ffff027224 */ /* 0x000fe200078e000d */
[----:B------:R-:W-:Y:S01]  /*9ad0*/  PRMT R29, R0, 0x7610, R29 ;  /* 0x00007610001d7816 */ /* 0x000fe2000000001d */
[----:B------:R-:W-:Y:S01]  /*9ae0*/  IMAD.MOV.U32 R42, RZ, RZ, R25 ;  /* 0x000000ffff2a7224 */ /* 0x000fe200078e0019 */
[----:B------:R-:W-:Y:S01]  /*9af0*/  LOP3.LUT R0, R208, 0x18, R104, 0xf8, !PT ;  /* 0x00000018d0007812 */ /* 0x000fe200078ef868 */
[----:B------:R-:W-:Y:S01]  /*9b00*/  IMAD.MOV.U32 R20, RZ, RZ, R9 ;  /* 0x000000ffff147224 */ /* 0x000fe200078e0009 */
[----:B------:R-:W-:Y:S01]  /*9b10*/  SHF.R.U64 R53, R18, 0x10, R19 ;  /* 0x0000001012357819 */ /* 0x000fe20000001213 */
[--C-:B------:R-:W-:Y:S01]  /*9b20*/  IMAD.MOV.U32 R46, RZ, RZ, R23.reuse ;  /* 0x000000ffff2e7224 */ /* 0x100fe200078e0017 */
[----:B------:R-:W-:Y:S01]  /*9b30*/  SHF.R.U32.HI R41, RZ, 0x10, R23 ;  /* 0x00000010ff297819 */ /* 0x000fe20000011617 */
[----:B------:R-:W-:Y:S01]  /*9b40*/  IMAD.MOV.U32 R39, RZ, RZ, R26 ;  /* 0x000000ffff277224 */ /* 0x000fe200078e001a */
[----:B------:R-:W-:Y:S01]  /*9b50*/  PRMT R28, R28, 0x5410, R54 ;  /* 0x000054101c1c7816 */ /* 0x000fe20000000036 */
[----:B------:R-:W-:Y:S01]  /*9b60*/  IMAD.MOV.U32 R51, RZ, RZ, R21 ;  /* 0x000000ffff337224 */ /* 0x000fe200078e0015 */
[----:B------:R-:W-:Y:S01]  /*9b70*/  SHF.R.U64 R18, R8, 0x10, R9 ;  /* 0x0000001008127819 */ /* 0x000fe20000001209 */
[----:B------:R-:W-:Y:S01]  /*9b80*/  IMAD.MOV.U32 R9, RZ, RZ, R12 ;  /* 0x000000ffff097224 */ /* 0x000fe200078e000c */
[----:B------:R-:W-:Y:S01]  /*9b90*/  PRMT R38, R38, 0x5410, R43 ;  /* 0x0000541026267816 */ /* 0x000fe2000000002b */
[----:B------:R-:W-:-:S04]  /*9ba0*/  DEPBAR.LE SB0, 0x3 ;  /* 0x000080c00000791a */ /* 0x000fc80000000000 */
[----:B------:R-:W-:Y:S01]  /*9bb0*/  LOP3.LUT R0, R148, R0, R147, 0xf6, !PT ;  /* 0x0000000094007212 */ /* 0x000fe200078ef693 */
[----:B------:R-:W-:Y:S01]  /*9bc0*/  WARPSYNC 0xffffffff ;  /* 0xffffffff00007948 */ /* 0x000fe20003800000 */
[----:B------:R-:W-:Y:S01]  /*9bd0*/  LOP3.LUT P0, RZ, R236, 0x4, RZ, 0xc0, !PT ;  /* 0x00000004ecff7812 */ /* 0x000fe2000780c0ff */
[----:B------:R-:W-:Y:S01]  /*9be0*/  BSSY B1, `(.L_x_1760) ;  /* 0x0000135000017945 */ /* 0x000fe20003800000 */
[--C-:B------:R-:W-:Y:S02]  /*9bf0*/  SHF.R.U64 R40, R24, 0x10, R25.reuse ;  /* 0x0000001018287819 */ /* 0x100fe40000001219 */
[----:B------:R-:W-:Y:S02]  /*9c00*/  SHF.R.U32.HI R37, RZ, 0x10, R25 ;  /* 0x00000010ff257819 */ /* 0x000fe40000011619 */
[----:B------:R-:W-:Y:S02]  /*9c10*/  SHF.R.U32.HI R25, RZ, 0x10, R3 ;  /* 0x00000010ff197819 */ /* 0x000fe40000011603 */
[----:B------:R-:W-:-:S02]  /*9c20*/  PRMT R35, R35, 0x5410, R41 ;  /* 0x0000541023237816 */ /* 0x000fc40000000029 */
[----:B------:R-:W-:Y:S02]  /*9c30*/  PRMT R22, R22, 0x5410, R28 ;  /* 0x0000541016167816 */ /* 0x000fe4000000001c */
[----:B------:R-:W-:Y:S02]  /*9c40*/  PRMT R41, R33, 0x5410, R38 ;  /* 0x0000541021297816 */ /* 0x000fe40000000026 */
[----:B------:R-:W-:Y:S01]  /*9c50*/  PRMT R28, R18, 0x7610, R28 ;  /* 0x00007610121c7816 */ /* 0x000fe2000000001c */
[----:B------:R-:W-:Y:S01]  /*9c60*/  IMAD.SHL.U32 R18, R0, 0x2, RZ ;  /* 0x0000000200127824 */ /* 0x000fe200078e00ff */
[----:B------:R-:W-:Y:S02]  /*9c70*/  SHF.R.U64 R24, R6, 0x10, R7 ;  /* 0x0000001006187819 */ /* 0x000fe40000001207 */
[----:B------:R-:W-:Y:S02]  /*9c80*/  PRMT R30, R30, 0x5410, R52 ;  /* 0x000054101e1e7816 */ /* 0x000fe40000000034 */
[----:B------:R-:W-:Y:S01]  /*9c90*/  PRMT R33, R2, 0x7610, R33 ;  /* 0x0000761002217816 */ /* 0x000fe20000000021 */
[----:B------:R-:W-:Y:S01]  /*9ca0*/  IMAD R2, R233, -0x80, R50 ;  /* 0xffffff80e9027824 */ /* 0x000fe200078e0232 */
[----:B------:R-:W-:-:S02]  /*9cb0*/  SHF.R.U32.HI R49, RZ, 0x10, R19 ;  /* 0x00000010ff317819 */ /* 0x000fc40000011613 */
[----:B------:R-:W-:Y:S02]  /*9cc0*/  SHF.R.U64 R23, R12, 0x10, R13 ;  /* 0x000000100c177819 */ /* 0x000fe4000000120d */
[----:B------:R-:W-:Y:S02]  /*9cd0*/  PRMT R25, R25, 0x5410, R53 ;  /* 0x0000541019197816 */ /* 0x000fe40000000035 */
[----:B------:R-:W-:Y:S02]  /*9ce0*/  SHF.R.U32.HI R19, RZ, 0x10, R7 ;  /* 0x00000010ff137819 */ /* 0x000fe40000011607 */
[--C-:B------:R-:W-:Y:S02]  /*9cf0*/  PRMT R24, R24, 0x5410, R30.reuse ;  /* 0x0000541018187816 */ /* 0x100fe4000000001e */
[----:B------:R-:W-:Y:S02]  /*9d00*/  PRMT R30, R20, 0x7610, R30 ;  /* 0x00007610141e7816 */ /* 0x000fe4000000001e */
[----:B------:R-:W-:-:S02]  /*9d10*/  IADD3 R0, R18, 0x18100, RZ ;  /* 0x0001810012007810 */ /* 0x000fc40007ffe0ff */
[--C-:B------:R-:W-:Y:S02]  /*9d20*/  PRMT R23, R23, 0x5410, R25.reuse ;  /* 0x0000541017177816 */ /* 0x100fe40000000019 */
[----:B------:R-:W-:Y:S02]  /*9d30*/  IMNMX R20, R2, 0x80, PT ;  /* 0x0000008002147817 */ /* 0x000fe40003800200 */
[----:B------:R-:W-:Y:S02]  /*9d40*/  PRMT R25, R19, 0x7610, R25 ;  /* 0x0000761013197816 */ /* 0x000fe40000000019 */
[----:B------:R-:W-:Y:S02]  /*9d50*/  IADD3 R19, R18, 0x18140, RZ ;  /* 0x0001814012137810 */ /* 0x000fe40007ffe0ff */
[----:B------:R-:W-:Y:S02]  /*9d60*/  @P0 IADD3 R19, R0, -0x40, RZ ;  /* 0xffffffc000130810 */ /* 0x000fe40007ffe0ff */
[----:B------:R-:W-:-:S02]  /*9d70*/  ISETP.GE.AND P0, PT, R206, R20, PT ;  /* 0x00000014ce00720c */ /* 0x000fc40003f06270 */
        /* <DEDUP_REMOVED lines=8> */
[----:B------:R-:W-:Y:S01]  /*9e00*/  PRMT R39, R39, 0x5410, R42 ;  /* 0x0000541027277816 */ /* 0x000fe2000000002a */
[----:B------:R-:W-:Y:S01]  /*9e10*/  IMAD.MOV.U32 R7, RZ, RZ, R16 ;  /* 0x000000ffff077224 */ /* 0x000fe200078e0010 */
[----:B------:R-:W-:Y:S01]  /*9e20*/  PRMT R32, R32, 0x5410, R51 ;  /* 0x0000541020207816 */ /* 0x000fe20000000033 */
[----:B------:R-:W-:Y:S01]  /*9e30*/  IMAD.MOV.U32 R6, RZ, RZ, R17 ;  /* 0x000000ffff067224 */ /* 0x000fe200078e0011 */
[----:B------:R-:W-:-:S02]  /*9e40*/  PRMT R31, R31, 0x5410, R45 ;  /* 0x000054101f1f7816 */ /* 0x000fc4000000002d */
[----:B------:R-:W-:Y:S02]  /*9e50*/  PRMT R36, R36, 0x5410, R46 ;  /* 0x0000541024247816 */ /* 0x000fe4000000002e */
[--C-:B------:R-:W-:Y:S02]  /*9e60*/  SHF.R.U64 R12, R14, 0x10, R15.reuse ;  /* 0x000000100e0c7819 */ /* 0x100fe4000000120f */
[----:B------:R-:W-:Y:S02]  /*9e70*/  SHF.R.U32.HI R5, RZ, 0x10, R15 ;  /* 0x00000010ff057819 */ /* 0x000fe4000001160f */
[----:B------:R-:W-:Y:S02]  /*9e80*/  SHF.R.U32.HI R3, RZ, 0x10, R17 ;  /* 0x00000010ff037819 */ /* 0x000fe40000011611 */
        /* <DEDUP_REMOVED lines=57> */
.L_x_1763:
[----:B------:R-:W-:Y:S05]  /*a220*/  BSYNC B0 ;  /* 0x0000000000007941 */ /* 0x000fea0003800000 */
.L_x_1762:
[----:B------:R-:W-:Y:S01]  /*a230*/  ISETP.GE.AND P0, PT, R146, c[0x0][0x27c], PT ;  /* 0x00009f0092007a0c */ /* 0x000fe20003f06270 */
[----:B------:R-:W-:-:S12]  /*a240*/  BSSY B0, `(.L_x_1764) ;  /* 0x0000028000007945 */ /* 0x000fd80003800000 */
[----:B------:R-:W-:Y:S05]  /*a250*/  @P0 BRA `(.L_x_1765) ;  /* 0x0000026000000947 */ /* 0x000fea0003800000 */
[----:B-1----:R-:W1:Y:S01]  /*a260*/  LDS.128 R4, [R19] ;  /* 0x0000000013047984 */ /* 0x002e620000000c00 */
        /* <DEDUP_REMOVED lines=36> */
[----:B------:R1:W-:Y:S02]  /*a4b0*/  STS.128 [R19], R4 ;  /* 0x0000000413007388 */ /* 0x0003e40000000c00 */
.L_x_1765:
[----:B------:R-:W-:Y:S05]  /*a4c0*/  BSYNC B0 ;  /* 0x0000000000007941 */ /* 0x000fea0003800000 */
.L_x_1764:
        /* <DEDUP_REMOVED lines=41> */
.L_x_1767:
[----:B------:R-:W-:Y:S05]  /*a760*/  BSYNC B0 ;  /* 0x0000000000007941 */ /* 0x000fea0003800000 */
.L_x_1766:
        /* <DEDUP_REMOVED lines=41> */
.L_x_1769:
[----:B------:R-:W-:Y:S05]  /*aa00*/  BSYNC B0 ;  /* 0x0000000000007941 */ /* 0x000fea0003800000 */
.L_x_1768:
[----:B------:R-:W-:Y:S01]  /*aa10*/  ISETP.GE.AND P0, PT, R110, c[0x0][0x27c], PT ;  /* 0x00009f006e007a0c */ /* 0x000fe20003f06270 */
[----:B------:R-:W-:-:S12]  /*aa20*/  BSSY B0, `(.L_x_1770) ;  /* 0x0000028000007945 */ /* 0x000fd80003800000 */
        /* <DEDUP_REMOVED lines=39> */
.L_x_1771:
[----:B------:R-:W-:Y:S05]  /*aca0*/  BSYNC B0 ;  /* 0x0000000000007941 */ /* 0x000fea0003800000 */
.L_x_1770:
[----:B------:R-:W-:-:S13]  /*acb0*/  ISETP.GE.AND P0, PT, R144, c[0x0][0x27c], PT ;  /* 0x00009f0090007a0c */ /* 0x000fda0003f06270 */
[----:B------:R-:W-:Y:S05]  /*acc0*/  @P0 BRA `(.L_x_1761) ;  /* 0x0000026000000947 */ /* 0x000fea0003800000 */
[----:B-1----:R-:W1:Y:S01]  /*acd0*/  LDS.128 R4, [R19+0x8000] ;  /* 0x0080000013047984 */ /* 0x002e620000000c00 */
[----:B------:R-:W-:Y:S02]  /*ace0*/  HADD2.F32 R9, -RZ, R38.H0_H0 ;  /* 0x20000026ff097230 */ /* 0x000fe40000004100 */
[----:B------:R-:W-:Y:S02]  /*acf0*/  HADD2.F32 R0, -RZ, R40.H1_H1 ;  /* 0x30000028ff007230 */ /* 0x000fe40000004100 */
[--C-:B------:R-:W-:Y:S02]  /*ad00*/  HADD2.F32 R3, -RZ, R43.reuse.H1_H1 ;  /* 0x3000002bff037230 */ /* 0x100fe40000004100 */
        /* <DEDUP_REMOVED lines=34> */
.L_x_1761:
[----:B------:R-:W-:Y:S05]  /*af30*/  BSYNC B1 ;  /* 0x0000000000017941 */ /* 0x000fea0003800000 */
.L_x_1760:
[----:B------:R-:W-:-:S04]  /*af40*/  IADD3 R0, R206, 0x40, RZ ;  /* 0x00000040ce007810 */ /* 0x000fc80007ffe0ff */
[----:B------:R-:W-:-:S13]  /*af50*/  ISETP.GE.AND P0, PT, R0, R20, PT ;  /* 0x000000140000720c */ /* 0x000fda0003f06270 */
[----:B------:R-:W-:Y:S05]  /*af60*/  @P0 BRA `(.L_x_1754) ;  /* 0x00003c0000000947 */ /* 0x000fea0003800000 */
        /* <DEDUP_REMOVED lines=41> */
.L_x_1773:
[----:B------:R-:W-:Y:S05]  /*b200*/  BSYNC B0 ;  /* 0x0000000000007941 */ /* 0x000fea0003800000 */
.L_x_1772:
        /* <DEDUP_REMOVED lines=41> */
.L_x_1775:
[----:B------:R-:W-:Y:S05]  /*b4a0*/  BSYNC B0 ;  /* 0x0000000000007941 */ /* 0x000fea0003800000 */
.L_x_1774:
        /* <DEDUP_REMOVED lines=41> */
.L_x_1777:
[----:B------:R-:W-:Y:S05]  /*b740*/  BSYNC B0 ;  /* 0x0000000000007941 */ /* 0x000fea0003800000 */
.L_x_1776:
        /* <DEDUP_REMOVED lines=41> */
.L_x_1779:
[----:B------:R-:W-:Y:S05]  /*b9e0*/  BSYNC B0 ;  /* 0x0000000000007941 */ /* 0x000fea0003800000 */
.L_x_1778:
        /* <DEDUP_REMOVED lines=41> */
.L_x_1781:
[----:B------:R-:W-:Y:S05]  /*bc80*/  BSYNC B0 ;  /* 0x0000000000007941 */ /* 0x000fea0003800000 */
.L_x_1780:
        /* <DEDUP_REMOVED lines=41> */
.L_x_1755:
[----:B------:R-:W-:Y:S05]  /*bf20*/  BRA.DIV ~URZ, `(.L_x_1782) ;  /* 0x0000e5927f007947 */ /* 0x000fea000b800000 */
[----:B------:R-:W1:Y:S02]  /*bf30*/  SHFL.IDX PT, R0, R0, RZ, 0x1c1f ;  /* 0x001c1fff00007589 */ /* 0x000e6400000e0000 */
.L_x_1889:
[----:B------:R-:W-:Y:S05]  /*bf40*/  BRA.DIV ~URZ, `(.L_x_1783) ;  /* 0x0000e5e27f007947 */ /* 0x000fea000b800000 */
[----:B------:R2:W3:Y:S01]  /*bf50*/  SHFL.IDX PT, R8, R6, RZ, 0x1c1f ;  /* 0x001c1fff06087589 */ /* 0x0004e200000e0000 */
[----:B-1----:R-:W-:-:S03]  /*bf60*/  MOV R9, R0 ;  /* 0x0000000000097202 */ /* 0x002fc60000000f00 */
[----:B------:R2:W1:Y:S04]  /*bf70*/  SHFL.IDX PT, R35, R5, RZ, 0x1c1f ;  /* 0x001c1fff05237589 */ /* 0x00046800000e0000 */
[----:B------:R2:W4:Y:S02]  /*bf80*/  SHFL.IDX PT, R32, R12, RZ, 0x1c1f ;  /* 0x001c1fff0c207589 */ /* 0x00052400000e0000 */
.L_x_1890:
        /* <DEDUP_REMOVED lines=11> */
[----:B--2---:R-:W-:Y:S01]  /*c040*/  CS2R R12, SRZ ;  /* 0x00000000000c7805 */ /* 0x004fe2000001ff00 */
[----:B------:R-:W-:Y:S01]  /*c050*/  CS2R R6, SRZ ;  /* 0x0000000000067805 */ /* 0x000fe2000001ff00 */
[----:B------:R-:W-:Y:S01]  /*c060*/  CS2R R4, SRZ ;  /* 0x0000000000047805 */ /* 0x000fe2000001ff00 */
[----:B------:R-:W-:Y:S05]  /*c070*/  @P0 BRA `(.L_x_1785) ;  /* 0x0000025000000947 */ /* 0x000fea0003800000 */
[----:B------:R-:W-:Y:S01]  /*c080*/  ISETP.GE.AND P0, PT, R104, c[0x0][0x27c], PT ;  /* 0x00009f0068007a0c */ /* 0x000fe20003f06270 */
[----:B------:R-:W-:Y:S01]  /*c090*/  CS2R R22, SRZ ;  /* 0x0000000000167805 */ /* 0x000fe2000001ff00 */
[----:B------:R-:W-:Y:S01]  /*c0a0*/  CS2R R20, SRZ ;  /* 0x0000000000147805 */ /* 0x000fe2000001ff00 */
[----:B------:R-:W-:Y:S01]  /*c0b0*/  CS2R R6, SRZ ;  /* 0x0000000000067805 */ /* 0x000fe2000001ff00 */
[----:B------:R-:W-:-:S09]  /*c0c0*/  CS2R R4, SRZ ;  /* 0x0000000000047805 */ /* 0x000fd2000001ff00 */
[C---:B------:R-:W-:Y:S01]  /*c0d0*/  @!P0 IMAD.SHL.U32 R0, R104.reuse, 0x2, RZ ;  /* 0x0000000268008824 */ /* 0x040fe200078e00ff */
[----:B------:R-:W-:-:S04]  /*c0e0*/  @!P0 SHF.L.U64.HI R3, R104, 0x1, R105 ;  /* 0x0000000168038819 */ /* 0x000fc80000010269 */
[----:B---3--:R-:W-:-:S05]  /*c0f0*/  @!P0 IADD3 R12, P1, R8, R0, RZ ;  /* 0x00000000080c8210 */ /* 0x008fca0007f3e0ff */
[----:B------:R-:W-:Y:S01]  /*c100*/  @!P0 IMAD.X R13, R9, 0x1, R3, P1 ;  /* 0x00000001090d8824 */ /* 0x000fe200008e0603 */
[----:B----4-:R-:W-:Y:S02]  /*c110*/  @!P0 IADD3 R2, P1, R32, R0, RZ ;  /* 0x0000000020028210 */ /* 0x010fe40007f3e0ff */
[----:B------:R-:W-:Y:S02]  /*c120*/  IADD3 R0, R104, 0x20, RZ ;  /* 0x0000002068007810 */ /* 0x000fe40007ffe0ff */
[----:B-1----:R-:W-:Y:S01]  /*c130*/  @!P0 IADD3.X R3, R35, R3, RZ, P1, !PT ;  /* 0x0000000323038210 */ /* 0x002fe20000ffe4ff */
[----:B------:R1:W5:Y:S04]  /*c140*/  @!P0 LD.E.128 R20, [R12.64] ;  /* 0x000000080c148980 */ /* 0x000368000c101d00 */
[----:B------:R2:W5:Y:S01]  /*c150*/  @!P0 LD.E.128 R4, [R2.64] ;  /* 0x0000000802048980 */ /* 0x000562000c101d00 */
[----:B------:R-:W-:Y:S01]  /*c160*/  ISETP.GE.AND P0, PT, R0, c[0x0][0x27c], PT ;  /* 0x00009f0000007a0c */ /* 0x000fe20003f06270 */
[----:B------:R-:W-:Y:S01]  /*c170*/  CS2R R26, SRZ ;  /* 0x00000000001a7805 */ /* 0x000fe2000001ff00 */
[----:B------:R-:W-:Y:S01]  /*c180*/  CS2R R24, SRZ ;  /* 0x0000000000187805 */ /* 0x000fe2000001ff00 */
[----:B------:R-:W-:-:S10]  /*c190*/  CS2R R14, SRZ ;  /* 0x00000000000e7805 */ /* 0x000fd4000001ff00 */
[----:B------:R-:W-:-:S04]  /*c1a0*/  @!P0 IMAD.SHL.U32 R0, R210, 0x8, RZ ;  /* 0x00000008d2008824 */ /* 0x000fc800078e00ff */
[----:B------:R-:W-:Y:S01]  /*c1b0*/  @!P0 IMAD.WIDE R18, R0, 0x2, R8 ;  /* 0x0000000200128825 */ /* 0x000fe200078e0208 */
[----:B-1----:R-:W-:-:S04]  /*c1c0*/  CS2R R12, SRZ ;  /* 0x00000000000c7805 */ /* 0x002fc8000001ff00 */
[----:B------:R1:W5:Y:S01]  /*c1d0*/  @!P0 LD.E.128 R24, [R18.64] ;  /* 0x0000000812188980 */ /* 0x000362000c101d00 */
[----:B--2---:R-:W-:Y:S01]  /*c1e0*/  MOV R3, R35 ;  /* 0x0000002300037202 */ /* 0x004fe20000000f00 */
[----:B------:R-:W-:-:S04]  /*c1f0*/  IMAD.MOV.U32 R2, RZ, RZ, R32 ;  /* 0x000000ffff027224 */ /* 0x000fc800078e0020 */
[----:B------:R-:W-:Y:S01]  /*c200*/  @!P0 IMAD.WIDE R16, R0, 0x2, R2 ;  /* 0x0000000200108825 */ /* 0x000fe200078e0202 */
[----:B------:R-:W-:-:S04]  /*c210*/  IADD3 R0, R104, 0x40, RZ ;  /* 0x0000004068007810 */ /* 0x000fc80007ffe0ff */
[----:B------:R2:W5:Y:S01]  /*c220*/  @!P0 LD.E.128 R12, [R16.64] ;  /* 0x00000008100c8980 */ /* 0x000562000c101d00 */
[----:B------:R-:W-:Y:S01]  /*c230*/  ISETP.GE.AND P0, PT, R0, c[0x0][0x27c], PT ;  /* 0x00009f0000007a0c */ /* 0x000fe20003f06270 */
[----:B------:R-:W-:Y:S01]  /*c240*/  CS2R R30, SRZ ;  /* 0x00000000001e7805 */ /* 0x000fe2000001ff00 */
[----:B------:R-:W-:-:S11]  /*c250*/  CS2R R28, SRZ ;  /* 0x00000000001c7805 */ /* 0x000fd6000001ff00 */
[----:B------:R-:W-:Y:S01]  /*c260*/  @!P0 SHF.L.U32 R0, R209, 0x3, RZ ;  /* 0x00000003d1008819 */ /* 0x000fe200000006ff */
[----:B-1----:R-:W-:-:S04]  /*c270*/  CS2R R18, SRZ ;  /* 0x0000000000127805 */ /* 0x002fc8000001ff00 */
[----:B------:R-:W-:-:S04]  /*c280*/  @!P0 IMAD.WIDE R8, R0, 0x2, R8 ;  /* 0x0000000200088825 */ /* 0x000fc800078e0208 */
[----:B------:R-:W-:Y:S01]  /*c290*/  @!P0 IMAD.WIDE R2, R0, 0x2, R2 ;  /* 0x0000000200028825 */ /* 0x000fe200078e0202 */
[----:B------:R1:W5:Y:S01]  /*c2a0*/  @!P0 LD.E.128 R28, [R8.64] ;  /* 0x00000008081c8980 */ /* 0x000362000c101d00 */
[----:B--2---:R-:W-:-:S06]  /*c2b0*/  CS2R R16, SRZ ;  /* 0x0000000000107805 */ /* 0x004fcc000001ff00 */
[----:B------:R1:W5:Y:S02]  /*c2c0*/  @!P0 LD.E.128 R16, [R2.64] ;  /* 0x0000000802108980 */ /* 0x000364000c101d00 */
.L_x_1785:
[----:B------:R-:W-:Y:S05]  /*c2d0*/  BSYNC B0 ;  /* 0x0000000000007941 */ /* 0x000fea0003800000 */
.L_x_1784:
[--C-:B-----5:R-:W-:Y:S01]  /*c2e0*/  IMAD.MOV.U32 R56, RZ, RZ, R21.reuse ;  /* 0x000000ffff387224 */ /* 0x120fe200078e0015 */
[----:B------:R-:W-:Y:S01]  /*c2f0*/  SHF.R.U64 R55, R20, 0x10, R21 ;  /* 0x0000001014377819 */ /* 0x000fe20000001215 */
[----:B------:R-:W-:Y:S01]  /*c300*/  IMAD.MOV.U32 R48, RZ, RZ, R25 ;  /* 0x000000ffff307224 */ /* 0x000fe200078e0019 */
[----:B------:R-:W-:Y:S01]  /*c310*/  SHF.R.U32.HI R47, RZ, 0x10, R23 ;  /* 0x00000010ff2f7819 */ /* 0x000fe20000011617 */
[----:B------:R-:W-:Y:S01]  /*c320*/  IMAD.MOV.U32 R41, RZ, RZ, R28 ;  /* 0x000000ffff297224 */ /* 0x000fe200078e001c */
[----:B------:R-:W-:Y:S01]  /*c330*/  SHF.R.U32.HI R43, RZ, 0x10, R25 ;  /* 0x00000010ff2b7819 */ /* 0x000fe20000011619 */
[----:B------:R-:W-:Y:S01]  /*c340*/  IMAD.MOV.U32 R57, RZ, RZ, R20 ;  /* 0x000000ffff397224 */ /* 0x000fe200078e0014 */
[----:B------:R-:W-:Y:S01]  /*c350*/  PRMT R48, R48, 0x5410, R56 ;  /* 0x0000541030307816 */ /* 0x000fe20000000038 */
[----:B------:R-:W-:Y:S01]  /*c360*/  IMAD.MOV.U32 R49, RZ, RZ, R24 ;  /* 0x000000ffff317224 */ /* 0x000fe200078e0018 */
[----:B-1----:R-:W-:Y:S01]  /*c370*/  SHF.R.U64 R2, R12, 0x10, R13 ;  /* 0x000000100c027819 */ /* 0x002fe2000000120d */
[----:B------:R-:W-:Y:S01]  /*c380*/  IMAD.MOV.U32 R54, RZ, RZ, R22 ;  /* 0x000000ffff367224 */ /* 0x000fe200078e0016 */
[----:B------:R-:W-:Y:S01]  /*c390*/  PRMT R47, R47, 0x5410, R55 ;  /* 0x000054102f2f7816 */ /* 0x000fe20000000037 */
[----:B------:R-:W-:Y:S01]  /*c3a0*/  IMAD.MOV.U32 R45, RZ, RZ, R26 ;  /* 0x000000ffff2d7224 */ /* 0x000fe200078e001a */
[----:B------:R-:W-:Y:S01]  /*c3b0*/  PRMT R55, R48, 0x5410, R43 ;  /* 0x0000541030377816 */ /* 0x000fe2000000002b */
[----:B------:R-:W-:Y:S01]  /*c3c0*/  IMAD.MOV.U32 R44, RZ, RZ, R27 ;  /* 0x000000ffff2c7224 */ /* 0x000fe200078e001b */
[----:B------:R-:W-:Y:S01]  /*c3d0*/  PRMT R48, R2, 0x7610, R48 ;  /* 0x0000761002307816 */ /* 0x000fe20000000030 */
[----:B------:R-:W-:Y:S01]  /*c3e0*/  IMAD R2, R233, -0x80, R50 ;  /* 0xffffff80e9027824 */ /* 0x000fe200078e0232 */
[--C-:B------:R-:W-:Y:S01]  /*c3f0*/  SHF.R.U64 R38, R28, 0x10, R29.reuse ;  /* 0x000000101c267819 */ /* 0x100fe2000000121d */
[----:B------:R-:W-:Y:S01]  /*c400*/  IMAD.MOV.U32 R40, RZ, RZ, R29 ;  /* 0x000000ffff287224 */ /* 0x000fe200078e001d */
[----:B------:R-:W-:Y:S01]  /*c410*/  SHF.R.U32.HI R52, RZ, 0x10, R21 ;  /* 0x00000010ff347819 */ /* 0x000fe20000011615 */
[----:B------:R-:W-:Y:S01]  /*c420*/  IMAD.MOV.U32 R37, RZ, RZ, R30 ;  /* 0x000000ffff257224 */ /* 0x000fe200078e001e */
[----:B------:R-:W-:Y:S01]  /*c430*/  PRMT R62, R41, 0x5410, R38 ;  /* 0x00005410293e7816 */ /* 0x000fe20000000026 */
[----:B------:R-:W-:Y:S01]  /*c440*/  IMAD.MOV.U32 R53, RZ, RZ, R23 ;  /* 0x000000ffff357224 */ /* 0x000fe200078e0017 */
[----:B------:R-:W-:Y:S01]  /*c450*/  IMNMX R41, R2, 0x80, PT ;  /* 0x0000008002297817 */ /* 0x000fe20003800200 */
[----:B----4-:R-:W-:Y:S01]  /*c460*/  IMAD.MOV.U32 R32, RZ, RZ, R5 ;  /* 0x000000ffff207224 */ /* 0x010fe200078e0005 */
[----:B------:R-:W-:Y:S01]  /*c470*/  SHF.R.U64 R46, R24, 0x10, R25 ;  /* 0x00000010182e7819 */ /* 0x000fe20000001219 */
[----:B------:R-:W-:Y:S01]  /*c480*/  IMAD.MOV.U32 R25, RZ, RZ, R12 ;  /* 0x000000ffff197224 */ /* 0x000fe200078e000c */
[----:B------:R-:W-:Y:S01]  /*c490*/  ISETP.GE.AND P0, PT, R206, R41, PT ;  /* 0x00000029ce00720c */ /* 0x000fe20003f06270 */
[----:B------:R-:W-:Y:S01]  /*c4a0*/  IMAD.MOV.U32 R36, RZ, RZ, R31 ;  /* 0x000000ffff247224 */ /* 0x000fe200078e001f */
[--C-:B------:R-:W-:Y:S01]  /*c4b0*/  SHF.R.U64 R42, R26, 0x10, R27.reuse ;  /* 0x000000101a2a7819 */ /* 0x100fe2000000121b */
[----:B------:R-:W-:Y:S01]  /*c4c0*/  IMAD.MOV.U32 R33, RZ, RZ, R4 ;  /* 0x000000ffff217224 */ /* 0x000fe200078e0004 */
[----:B------:R-:W-:Y:S01]  /*c4d0*/  SHF.R.U32.HI R39, RZ, 0x10, R27 ;  /* 0x00000010ff277819 */ /* 0x000fe2000001161b */
[----:B------:R-:W-:Y:S01]  /*c4e0*/  IMAD.MOV.U32 R28, RZ, RZ, R7 ;  /* 0x000000ffff1c7224 */ /* 0x000fe200078e0007 */
[----:B------:R-:W-:Y:S01]  /*c4f0*/  SHF.R.U32.HI R35, RZ, 0x10, R29 ;  /* 0x00000010ff237819 */ /* 0x000fe2000001161d */
[----:B------:R-:W-:Y:S01]  /*c500*/  IMAD.MOV.U32 R29, RZ, RZ, R6 ;  /* 0x000000ffff1d7224 */ /* 0x000fe200078e0006 */
[----:B------:R-:W-:Y:S01]  /*c510*/  SHF.R.U64 R34, R30, 0x10, R31 ;  /* 0x000000101e227819 */ /* 0x000fe2000000121f */
        /* <DEDUP_REMOVED lines=10> */
[----:B------:R-:W-:Y:S01]  /*c5c0*/  IMAD.MOV.U32 R6, RZ, RZ, R18 ;  /* 0x000000ffff067224 */ /* 0x000fe200078e0012 */
[----:B------:R-:W-:Y:S01]  /*c5d0*/  SHF.R.U32.HI R20, RZ, 0x10, R13 ;  /* 0x00000010ff147819 */ /* 0x000fe2000001160d */
[----:B------:R-:W-:Y:S01]  /*c5e0*/  IMAD.MOV.U32 R5, RZ, RZ, R19 ;  /* 0x000000ffff057224 */ /* 0x000fe200078e0013 */
[----:B------:R-:W-:Y:S01]  /*c5f0*/  PRMT R46, R46, 0x5410, R57 ;  /* 0x000054102e2e7816 */ /* 0x000fe20000000039 */
[----:B------:R-:W-:-:S04]  /*c600*/  DEPBAR.LE SB0, 0x3 ;  /* 0x000080c00000791a */ /* 0x000fc80000000000 */
[----:B------:R-:W-:Y:S01]  /*c610*/  PRMT R49, R49, 0x5410, R52 ;  /* 0x0000541031317816 */ /* 0x000fe20000000034 */
[----:B------:R-:W-:Y:S01]  /*c620*/  WARPSYNC 0xffffffff ;  /* 0xffffffff00007948 */ /* 0x000fe20003800000 */
[----:B------:R-:W-:Y:S01]  /*c630*/  SHF.R.U32.HI R31, RZ, 0x10, R31 ;  /* 0x00000010ff1f7819 */ /* 0x000fe2000001161f */
[----:B------:R-:W-:Y:S01]  /*c640*/  BSSY B1, `(.L_x_1786) ;  /* 0x0000133000017945 */ /* 0x000fe20003800000 */
[--C-:B------:R-:W-:Y:S02]  /*c650*/  SHF.R.U64 R13, R14, 0x10, R15.reuse ;  /* 0x000000100e0d7819 */ /* 0x100fe4000000120f */
[----:B---3--:R-:W-:Y:S02]  /*c660*/  SHF.R.U32.HI R8, RZ, 0x10, R15 ;  /* 0x00000010ff087819 */ /* 0x008fe4000001160f */
[--C-:B------:R-:W-:Y:S02]  /*c670*/  SHF.R.U64 R7, R16, 0x10, R17.reuse ;  /* 0x0000001010077819 */ /* 0x100fe40000001211 */
[----:B------:R-:W-:-:S02]  /*c680*/  SHF.R.U32.HI R4, RZ, 0x10, R17 ;  /* 0x00000010ff047819 */ /* 0x000fc40000011611 */
[--C-:B------:R-:W-:Y:S02]  /*c690*/  SHF.R.U64 R3, R18, 0x10, R19.reuse ;  /* 0x0000001012037819 */ /* 0x100fe40000001213 */
[----:B------:R-:W-:Y:S02]  /*c6a0*/  SHF.R.U32.HI R0, RZ, 0x10, R19 ;  /* 0x00000010ff007819 */ /* 0x000fe40000011613 */
        /* <DEDUP_REMOVED lines=25> */
[----:B------:R-:W-:Y:S02]  /*c840*/  MOV R3, c[0x0][0x27c] ;  /* 0x00009f0000037a02 */ /* 0x000fe40000000f00 */
[----:B------:R-:W-:Y:S02]  /*c850*/  LOP3.LUT R2, R208, 0x38, R104, 0xf8, !PT ;  /* 0x00000038d0027812 */ /* 0x000fe400078ef868 */
[----:B------:R-:W-:-:S04]  /*c860*/  LEA.HI R3, R3, R231, RZ, 0x1d ;  /* 0x000000e703037211 */ /* 0x000fc800078fe8ff */
[----:B------:R-:W-:Y:S02]  /*c870*/  SHF.R.S32.HI R4, RZ, 0x1f, R3 ;  /* 0x0000001fff047819 */ /* 0x000fe40000011403 */
[----:B------:R-:W-:Y:S02]  /*c880*/  SHF.L.U32 R0, R3, 0x3, RZ ;  /* 0x0000000303007819 */ /* 0x000fe400000006ff */
[----:B------:R-:W-:Y:S02]  /*c890*/  LEA.HI R3, R4, R3, RZ, 0x3 ;  /* 0x0000000304037211 */ /* 0x000fe400078f18ff */
[----:B------:R-:W-:Y:S02]  /*c8a0*/  LOP3.LUT R4, R148, R2, R147, 0xf6, !PT ;  /* 0x0000000294047212 */ /* 0x000fe400078ef693 */
[----:B------:R-:W-:Y:S02]  /*c8b0*/  LOP3.LUT R2, R208, 0x38, R0, 0xf8, !PT ;  /* 0x00000038d0027812 */ /* 0x000fe400078ef800 */
[----:B------:R-:W-:-:S02]  /*c8c0*/  SHF.L.U32 R0, R3, 0xa, RZ ;  /* 0x0000000a03007819 */ /* 0x000fc400000006ff */
[----:B------:R-:W-:Y:S02]  /*c8d0*/  LOP3.LUT R2, R2, R147, RZ, 0x3c, !PT ;  /* 0x0000009302027212 */ /* 0x000fe400078e3cff */
[----:B------:R-:W-:Y:S02]  /*c8e0*/  LOP3.LUT R0, R0, 0x7fffe000, RZ, 0xc0, !PT ;  /* 0x7fffe00000007812 */ /* 0x000fe400078ec0ff */
[----:B------:R-:W-:Y:S02]  /*c8f0*/  SHF.L.U32 R32, R4, 0x1, RZ ;  /* 0x0000000104207819 */ /* 0x000fe400000006ff */
[----:B------:R-:W-:Y:S01]  /*c900*/  IADD3 R0, R2, R0, R148 ;  /* 0x0000000002007210 */ /* 0x000fe20007ffe094 */
[--C-:B------:R-:W-:Y:S02]  /*c910*/  HADD2.F32 R2, -RZ, R42.reuse.H0_H0 ;  /* 0x2000002aff027230 */ /* 0x100fe40000004100 */
[----:B------:R-:W1:Y:S01]  /*c920*/  LDS.128 R4, [R32+0x18100] ;  /* 0x0181000020047984 */ /* 0x000e620000000c00 */
[----:B------:R-:W-:Y:S01]  /*c930*/  SHF.L.U32 R29, R0, 0x1, RZ ;  /* 0x00000001001d7819 */ /* 0x000fe200000006ff */
[----:B------:R-:W-:-:S04]  /*c940*/  HADD2.F32 R0, -RZ, R42.H1_H1 ;  /* 0x3000002aff007230 */ /* 0x000fc80000004100 */
[----:B------:R-:W2:Y:S01]  /*c950*/  LDS.128 R12, [R29+0x18100] ;  /* 0x018100001d0c7984 */ /* 0x000ea20000000c00 */
[--C-:B-1----:R-:W-:Y:S02]  /*c960*/  HADD2.F32 R21, -RZ, R4.reuse.H0_H0 ;  /* 0x20000004ff157230 */ /* 0x102fe40000004100 */
[----:B------:R-:W-:Y:S02]  /*c970*/  HADD2.F32 R18, -RZ, R4.H1_H1 ;  /* 0x30000004ff127230 */ /* 0x000fe40000004100 */
[----:B------:R-:W-:Y:S02]  /*c980*/  HADD2.F32 R23, -RZ, R6.H0_H0 ;  /* 0x20000006ff177230 */ /* 0x000fe40000004100 */
[----:B--2---:R-:W-:Y:S02]  /*c990*/  HADD2.F32 R4, -RZ, R12.H0_H0 ;  /* 0x2000000cff047230 */ /* 0x004fe40000004100 */
[----:B------:R-:W-:Y:S02]  /*c9a0*/  HADD2.F32 R22, -RZ, R6.H1_H1 ;  /* 0x30000006ff167230 */ /* 0x000fe40000004100 */
[--C-:B------:R-:W-:Y:S01]  /*c9b0*/  HADD2.F32 R25, -RZ, R7.reuse.H0_H0 ;  /* 0x20000007ff197230 */ /* 0x100fe20000004100 */
[-C--:B------:R-:W-:Y:S01]  /*c9c0*/  FMUL.FTZ R37, R4, R2.reuse ;  /* 0x0000000204257220 */ /* 0x080fe20000410000 */
[----:B------:R-:W-:Y:S01]  /*c9d0*/  HADD2.F32 R24, -RZ, R7.H1_H1 ;  /* 0x30000007ff187230 */ /* 0x000fe20000004100 */
[----:B------:R-:W-:Y:S01]  /*c9e0*/  FMUL.FTZ R7, R21, R2 ;  /* 0x0000000215077220 */ /* 0x000fe20000410000 */
[--C-:B------:R-:W-:Y:S01]  /*c9f0*/  HADD2.F32 R6, -RZ, R13.reuse.H0_H0 ;  /* 0x2000000dff067230 */ /* 0x100fe20000004100 */
[----:B------:R-:W-:Y:S01]  /*ca00*/  FMUL.FTZ R2, R18, R0 ;  /* 0x0000000012027220 */ /* 0x000fe20000410000 */
[----:B------:R-:W-:-:S02]  /*ca10*/  HADD2.F32 R9, -RZ, R13.H1_H1 ;  /* 0x3000000dff097230 */ /* 0x000fc40000004100 */
[--C-:B------:R-:W-:Y:S02]  /*ca20*/  HADD2.F32 R17, -RZ, R15.reuse.H0_H0 ;  /* 0x2000000fff117230 */ /* 0x100fe40000004100 */
[----:B------:R-:W-:Y:S02]  /*ca30*/  HADD2.F32 R16, -RZ, R15.H1_H1 ;  /* 0x3000000fff107230 */ /* 0x000fe40000004100 */
[--C-:B------:R-:W-:Y:S02]  /*ca40*/  HADD2.F32 R20, -RZ, R5.reuse.H0_H0 ;  /* 0x20000005ff147230 */ /* 0x100fe40000004100 */
[----:B------:R-:W-:Y:S02]  /*ca50*/  HADD2.F32 R19, -RZ, R5.H1_H1 ;  /* 0x30000005ff137230 */ /* 0x000fe40000004100 */
[----:B------:R-:W-:Y:S02]  /*ca60*/  HADD2.F32 R3, -RZ, R12.H1_H1 ;  /* 0x3000000cff037230 */ /* 0x000fe40000004100 */
[----:B------:R-:W-:-:S02]  /*ca70*/  HADD2.F32 R15, -RZ, R46.H1_H1 ;  /* 0x3000002eff0f7230 */ /* 0x000fc40000004100 */
[----:B------:R-:W-:Y:S01]  /*ca80*/  HADD2.F32 R13, -RZ, R47.H1_H1 ;  /* 0x3000002fff0d7230 */ /* 0x000fe20000004100 */
[C---:B------:R-:W-:Y:S01]  /*ca90*/  FMUL.FTZ R36, R3.reuse, R0 ;  /* 0x0000000003247220 */ /* 0x040fe20000410000 */
[--C-:B------:R-:W-:Y:S01]  /*caa0*/  HADD2.F32 R5, -RZ, R43.reuse.H0_H0 ;  /* 0x2000002bff057230 */ /* 0x100fe20000004100 */
[----:B------:R-:W-:Y:S01]  /*cab0*/  FFMA.FTZ R40, R4, R15, R7 ;  /* 0x0000000f04287223 */ /* 0x000fe20000010007 */
[----:B------:R-:W-:Y:S01]  /*cac0*/  HADD2.F32 R12, -RZ, R48.H1_H1 ;  /* 0x30000030ff0c7230 */ /* 0x000fe20000004100 */
[----:B------:R-:W-:Y:S01]  /*cad0*/  FFMA.FTZ R39, R3, R13, R2 ;  /* 0x0000000d03277223 */ /* 0x000fe20000010002 */
[----:B------:R-:W-:Y:S01]  /*cae0*/  HADD2.F32 R2, -RZ, R43.H1_H1 ;  /* 0x3000002bff027230 */ /* 0x000fe20000004100 */
[-C--:B------:R-:W-:Y:S01]  /*caf0*/  FMUL.FTZ R4, R20, R5.reuse ;  /* 0x0000000514047220 */ /* 0x080fe20000410000 */
[----:B------:R-:W-:Y:S01]  /*cb00*/  HADD2.F32 R0, -RZ, R44.H0_H0 ;  /* 0x2000002cff007230 */ /* 0x000fe20000004100 */
[C---:B------:R-:W-:Y:S01]  /*cb10*/  FMUL.FTZ R34, R6.reuse, R5 ;  /* 0x0000000506227220 */ /* 0x040fe20000410000 */
[----:B------:R-:W-:Y:S01]  /*cb20*/  HADD2.F32 R7, -RZ, R49.H1_H1 ;  /* 0x30000031ff077230 */ /* 0x000fe20000004100 */
[----:B------:R-:W-:Y:S01]  /*cb30*/  FFMA.FTZ R38, R6, R12, R4 ;  /* 0x0000000c06267223 */ /* 0x000fe20000010004 */
[----:B------:R-:W-:Y:S01]  /*cb40*/  HADD2.F32 R8, -RZ, R14.H0_H0 ;  /* 0x2000000eff087230 */ /* 0x000fe20000004100 */
[----:B------:R-:W-:Y:S01]  /*cb50*/  FMUL.FTZ R5, R19, R2 ;  /* 0x0000000213057220 */ /* 0x000fe20000410000 */
[--C-:B------:R-:W-:Y:S01]  /*cb60*/  HADD2.F32 R6, -RZ, R51.reuse.H1_H1 ;  /* 0x30000033ff067230 */ /* 0x100fe20000004100 */
[----:B------:R-:W-:Y:S01]  /*cb70*/  FMUL.FTZ R4, R23, R0 ;  /* 0x0000000017047220 */ /* 0x000fe20000410000 */
[----:B------:R-:W-:Y:S01]  /*cb80*/  HADD2.F32 R3, -RZ, R44.H1_H1 ;  /* 0x3000002cff037230 */ /* 0x000fe20000004100 */
[C---:B------:R-:W-:Y:S01]  /*cb90*/  FFMA.FTZ R35, R9.reuse, R7, R5 ;  /* 0x0000000709237223 */ /* 0x040fe20000010005 */
[----:B------:R-:W-:Y:S01]  /*cba0*/  HADD2.F32 R14, -RZ, R14.H1_H1 ;  /* 0x3000000eff0e7230 */ /* 0x000fe20000004100 */
[----:B------:R-:W-:Y:S01]  /*cbb0*/  FFMA.FTZ R33, R8, R6, R4 ;  /* 0x0000000608217223 */ /* 0x000fe20000010004 */
[----:B------:R-:W-:Y:S01]  /*cbc0*/  HADD2.F32 R5, -RZ, R51.H0_H0 ;  /* 0x20000033ff057230 */ /* 0x000fe20000004100 */
[----:B------:R-:W-:Y:S01]  /*cbd0*/  FMUL.FTZ R31, R9, R2 ;  /* 0x00000002091f7220 */ /* 0x000fe20000410000 */
[----:B------:R-:W-:Y:S01]  /*cbe0*/  HADD2.F32 R2, -RZ, R45.H1_H1 ;  /* 0x3000002dff027230 */ /* 0x000fe20000004100 */
[----:B------:R-:W-:-:S02]  /*cbf0*/  FMUL.FTZ R4, R22, R3 ;  /* 0x0000000316047220 */ /* 0x000fc40000410000 */
[----:B------:R-:W-:Y:S01]  /*cc00*/  FMUL.FTZ R28, R8, R0 ;  /* 0x00000000081c7220 */ /* 0x000fe20000410000 */
[----:B------:R-:W-:Y:S01]  /*cc10*/  HADD2.F32 R0, -RZ, R45.H0_H0 ;  /* 0x2000002dff007230 */ /* 0x000fe20000004100 */
[C---:B------:R-:W-:Y:S01]  /*cc20*/  FFMA.FTZ R30, R14.reuse, R5, R4 ;  /* 0x000000050e1e7223 */ /* 0x040fe20000010004 */
[----:B------:R-:W-:Y:S01]  /*cc30*/  HADD2.F32 R4, -RZ, R53.H0_H0 ;  /* 0x20000035ff047230 */ /* 0x000fe20000004100 */
[----:B------:R-:W-:Y:S02]  /*cc40*/  FMUL.FTZ R9, R25, R2 ;  /* 0x0000000219097220 */ /* 0x000fe40000410000 */
[----:B------:R-:W-:Y:S01]  /*cc50*/  FMUL.FTZ R27, R14, R3 ;  /* 0x000000030e1b7220 */ /* 0x000fe20000410000 */
[----:B------:R-:W-:Y:S01]  /*cc60*/  HADD2.F32 R3, -RZ, R47.H0_H0 ;  /* 0x2000002fff037230 */ /* 0x000fe20000004100 */
[----:B------:R-:W-:Y:S02]  /*cc70*/  FMUL.FTZ R8, R24, R0 ;  /* 0x0000000018087220 */ /* 0x000fe40000410000 */
[----:B------:R-:W-:-:S02]  /*cc80*/  FMUL.FTZ R26, R17, R2 ;  /* 0x00000002111a7220 */ /* 0x000fc40000410000 */
[----:B------:R-:W-:Y:S02]  /*cc90*/  FFMA.FTZ R17, R17, R4, R9 ;  /* 0x0000000411117223 */ /* 0x000fe40000010009 */
[C---:B------:R-:W-:Y:S02]  /*cca0*/  FMUL.FTZ R9, R16.reuse, R0 ;  /* 0x0000000010097220 */ /* 0x040fe40000410000 */
        /* <DEDUP_REMOVED lines=14> */
[----:B------:R-:W-:-:S02]  /*cd90*/  F2FP.PACK_AB R5, R35, R38 ;  /* 0x000000262305723e */ /* 0x000fc400000000ff */
[----:B------:R-:W-:Y:S02]  /*cda0*/  F2FP.PACK_AB R15, R3, R0 ;  /* 0x00000000030f723e */ /* 0x000fe400000000ff */
[----:B------:R-:W-:-:S03]  /*cdb0*/  F2FP.PACK_AB R7, R16, R17 ;  /* 0x000000111007723e */ /* 0x000fc600000000ff */
[----:B------:R1:W-:Y:S04]  /*cdc0*/  STS.128 [R32+0x18100], R12 ;  /* 0x0181000c20007388 */ /* 0x0003e80000000c00 */
[----:B------:R1:W-:Y:S02]  /*cdd0*/  STS.128 [R29+0x18100], R4 ;  /* 0x018100041d007388 */ /* 0x0003e40000000c00 */
.L_x_1789:
[----:B------:R-:W-:Y:S05]  /*cde0*/  BSYNC B0 ;  /* 0x0000000000007941 */ /* 0x000fea0003800000 */
.L_x_1788:
[----:B------:R-:W-:Y:S01]  /*cdf0*/  IADD3 R0, R104, 0x20, RZ ;  /* 0x0000002068007810 */ /* 0x000fe20007ffe0ff */
[----:B------:R-:W-:Y:S03]  /*ce00*/  BSSY B0, `(.L_x_1790) ;  /* 0x000005b000007945 */ /* 0x000fe60003800000 */
[----:B------:R-:W-:-:S13]  /*ce10*/  ISETP.GE.AND P0, PT, R0, c[0x0][0x27c], PT ;  /* 0x00009f0000007a0c */ /* 0x000fda0003f06270 */
        /* <DEDUP_REMOVED lines=13> */
[----:B-1----:R-:W-:Y:S01]  /*cef0*/  SHF.L.U32 R29, R0, 0x1, RZ ;  /* 0x00000001001d7819 */ /* 0x002fe200000006ff */
[----:B------:R-:W-:-:S04]  /*cf00*/  HADD2.F32 R0, -RZ, R48.H0_H0 ;  /* 0x20000030ff007230 */ /* 0x000fc80000004100 */
[----:B------:R-:W1:Y:S02]  /*cf10*/  LDS.128 R12, [R29+0x18100] ;  /* 0x018100001d0c7984 */ /* 0x000e640000000c00 */
[----:B-1----:R-:W-:Y:S02]  /*cf20*/  HADD2.F32 R9, -RZ, R13.H1_H1 ;  /* 0x3000000dff097230 */ /* 0x002fe40000004100 */
[--C-:B------:R-:W-:Y:S02]  /*cf30*/  HADD2.F32 R17, -RZ, R15.reuse.H0_H0 ;  /* 0x2000000fff117230 */ /* 0x100fe40000004100 */
[----:B------:R-:W-:Y:S02]  /*cf40*/  HADD2.F32 R16, -RZ, R15.H1_H1 ;  /* 0x3000000fff107230 */ /* 0x000fe40000004100 */
[----:B------:R-:W-:Y:S02]  /*cf50*/  HADD2.F32 R3, -RZ, R12.H1_H1 ;  /* 0x3000000cff037230 */ /* 0x000fe40000004100 */
[----:B------:R-:W-:-:S02]  /*cf60*/  HADD2.F32 R15, -RZ, R54.H0_H0 ;  /* 0x20000036ff0f7230 */ /* 0x000fc40000004100 */
[--C-:B------:R-:W-:Y:S01]  /*cf70*/  HADD2.F32 R8, -RZ, R14.reuse.H0_H0 ;  /* 0x2000000eff087230 */ /* 0x100fe20000004100 */
[----:B------:R-:W-:Y:S01]  /*cf80*/  FMUL.FTZ R35, R3, R0 ;  /* 0x0000000003237220 */ /* 0x000fe20000410000 */
[----:B------:R-:W-:Y:S01]  /*cf90*/  HADD2.F32 R14, -RZ, R14.H1_H1 ;  /* 0x3000000eff0e7230 */ /* 0x000fe20000004100 */
[----:B--2---:R-:W1:Y:S02]  /*cfa0*/  LDS.128 R4, [R40] ;  /* 0x0000000028047984 */ /* 0x004e640000000c00 */
[--C-:B-1----:R-:W-:Y:S02]  /*cfb0*/  HADD2.F32 R21, -RZ, R4.reuse.H0_H0 ;  /* 0x20000004ff157230 */ /* 0x102fe40000004100 */
[----:B------:R-:W-:Y:S02]  /*cfc0*/  HADD2.F32 R18, -RZ, R4.H1_H1 ;  /* 0x30000004ff127230 */ /* 0x000fe40000004100 */
[----:B------:R-:W-:Y:S02]  /*cfd0*/  HADD2.F32 R4, -RZ, R12.H0_H0 ;  /* 0x2000000cff047230 */ /* 0x000fe40000004100 */
[----:B------:R-:W-:-:S02]  /*cfe0*/  HADD2.F32 R23, -RZ, R6.H0_H0 ;  /* 0x20000006ff177230 */ /* 0x000fc40000004100 */
[----:B------:R-:W-:Y:S01]  /*cff0*/  HADD2.F32 R22, -RZ, R6.H1_H1 ;  /* 0x30000006ff167230 */ /* 0x000fe20000004100 */
[-C--:B------:R-:W-:Y:S01]  /*d000*/  FMUL.FTZ R36, R4, R2.reuse ;  /* 0x0000000204247220 */ /* 0x080fe20000410000 */
[--C-:B------:R-:W-:Y:S02]  /*d010*/  HADD2.F32 R25, -RZ, R7.reuse.H0_H0 ;  /* 0x20000007ff197230 */ /* 0x100fe40000004100 */
[----:B------:R-:W-:Y:S01]  /*d020*/  HADD2.F32 R24, -RZ, R7.H1_H1 ;  /* 0x30000007ff187230 */ /* 0x000fe20000004100 */
[C---:B------:R-:W-:Y:S01]  /*d030*/  FMUL.FTZ R7, R21.reuse, R2 ;  /* 0x0000000215077220 */ /* 0x040fe20000410000 */
[----:B------:R-:W-:Y:S01]  /*d040*/  HADD2.F32 R6, -RZ, R13.H0_H0 ;  /* 0x2000000dff067230 */ /* 0x000fe20000004100 */
[----:B------:R-:W-:Y:S01]  /*d050*/  FMUL.FTZ R2, R18, R0 ;  /* 0x0000000012027220 */ /* 0x000fe20000410000 */
[--C-:B------:R-:W-:Y:S01]  /*d060*/  HADD2.F32 R20, -RZ, R5.reuse.H0_H0 ;  /* 0x20000005ff147230 */ /* 0x100fe20000004100 */
[-C--:B------:R-:W-:Y:S01]  /*d070*/  FFMA.FTZ R39, R4, R15.reuse, R7 ;  /* 0x0000000f04277223 */ /* 0x080fe20000010007 */
[----:B------:R-:W-:Y:S01]  /*d080*/  HADD2.F32 R19, -RZ, R5.H1_H1 ;  /* 0x30000005ff137230 */ /* 0x000fe20000004100 */
[----:B------:R-:W-:Y:S01]  /*d090*/  FFMA.FTZ R15, R21, R15, -R36 ;  /* 0x0000000f150f7223 */ /* 0x000fe20000010824 */
[----:B------:R-:W-:-:S02]  /*d0a0*/  HADD2.F32 R13, -RZ, R54.H1_H1 ;  /* 0x30000036ff0d7230 */ /* 0x000fc40000004100 */
[----:B------:R-:W-:Y:S02]  /*d0b0*/  HADD2.F32 R5, -RZ, R49.H0_H0 ;  /* 0x20000031ff057230 */ /* 0x000fe40000004100 */
[--C-:B------:R-:W-:Y:S01]  /*d0c0*/  HADD2.F32 R12, -RZ, R55.reuse.H0_H0 ;  /* 0x20000037ff0c7230 */ /* 0x100fe20000004100 */
[----:B------:R-:W-:Y:S01]  /*d0d0*/  FFMA.FTZ R38, R3, R13, R2 ;  /* 0x0000000d03267223 */ /* 0x000fe20000010002 */
[--C-:B------:R-:W-:Y:S01]  /*d0e0*/  HADD2.F32 R2, -RZ, R50.reuse.H0_H0 ;  /* 0x20000032ff027230 */ /* 0x100fe20000004100 */
[-C--:B------:R-:W-:Y:S01]  /*d0f0*/  FMUL.FTZ R4, R20, R5.reuse ;  /* 0x0000000514047220 */ /* 0x080fe20000410000 */
[----:B------:R-:W-:Y:S01]  /*d100*/  HADD2.F32 R0, -RZ, R50.H1_H1 ;  /* 0x30000032ff007230 */ /* 0x000fe20000004100 */
[C---:B------:R-:W-:Y:S01]  /*d110*/  FMUL.FTZ R33, R6.reuse, R5 ;  /* 0x0000000506217220 */ /* 0x040fe20000410000 */
[----:B------:R-:W-:Y:S01]  /*d120*/  HADD2.F32 R7, -RZ, R55.H1_H1 ;  /* 0x30000037ff077230 */ /* 0x000fe20000004100 */
[----:B------:R-:W-:Y:S01]  /*d130*/  FFMA.FTZ R37, R6, R12, R4 ;  /* 0x0000000c06257223 */ /* 0x000fe20000010004 */
[----:B------:R-:W-:Y:S01]  /*d140*/  HADD2.F32 R6, -RZ, R56.H0_H0 ;  /* 0x20000038ff067230 */ /* 0x000fe20000004100 */
[----:B------:R-:W-:Y:S01]  /*d150*/  FMUL.FTZ R5, R19, R2 ;  /* 0x0000000213057220 */ /* 0x000fe20000410000 */
[----:B------:R-:W-:Y:S01]  /*d160*/  HADD2.F32 R3, -RZ, R52.H0_H0 ;  /* 0x20000034ff037230 */ /* 0x000fe20000004100 */
[----:B------:R-:W-:-:S02]  /*d170*/  FMUL.FTZ R4, R23, R0 ;  /* 0x0000000017047220 */ /* 0x000fc40000410000 */
[C---:B------:R-:W-:Y:S01]  /*d180*/  FFMA.FTZ R34, R9.reuse, R7, R5 ;  /* 0x0000000709227223 */ /* 0x040fe20000010005 */
[----:B------:R-:W-:Y:S01]  /*d190*/  HADD2.F32 R5, -RZ, R56.H1_H1 ;  /* 0x30000038ff057230 */ /* 0x000fe20000004100 */
[----:B------:R-:W-:Y:S02]  /*d1a0*/  FFMA.FTZ R32, R8, R6, R4 ;  /* 0x0000000608207223 */ /* 0x000fe40000010004 */
[----:B------:R-:W-:Y:S01]  /*d1b0*/  FMUL.FTZ R31, R9, R2 ;  /* 0x00000002091f7220 */ /* 0x000fe20000410000 */
[----:B------:R-:W-:Y:S01]  /*d1c0*/  HADD2.F32 R2, -RZ, R53.H1_H1 ;  /* 0x30000035ff027230 */ /* 0x000fe20000004100 */
[----:B------:R-:W-:Y:S02]  /*d1d0*/  FMUL.FTZ R4, R22, R3 ;  /* 0x0000000316047220 */ /* 0x000fe40000410000 */
[----:B------:R-:W-:Y:S01]  /*d1e0*/  FMUL.FTZ R28, R8, R0 ;  /* 0x00000000081c7220 */ /* 0x000fe20000410000 */
[----:B------:R-:W-:Y:S01]  /*d1f0*/  HADD2.F32 R0, -RZ, R52.H1_H1 ;  /* 0x30000034ff007230 */ /* 0x000fe20000004100 */
[----:B------:R-:W-:Y:S01]  /*d200*/  FFMA.FTZ R30, R14, R5, R4 ;  /* 0x000000050e1e7223 */ /* 0x000fe20000010004 */
[----:B------:R-:W-:Y:S01]  /*d210*/  HADD2.F32 R4, -RZ, R57.H1_H1 ;  /* 0x30000039ff047230 */ /* 0x000fe20000004100 */
[----:B------:R-:W-:-:S02]  /*d220*/  FMUL.FTZ R9, R25, R2 ;  /* 0x0000000219097220 */ /* 0x000fc40000410000 */
[----:B------:R-:W-:Y:S01]  /*d230*/  FMUL.FTZ R27, R14, R3 ;  /* 0x000000030e1b7220 */ /* 0x000fe20000410000 */
[----:B------:R-:W-:Y:S01]  /*d240*/  HADD2.F32 R3, -RZ, R57.H0_H0 ;  /* 0x20000039ff037230 */ /* 0x000fe20000004100 */
[----:B------:R-:W-:Y:S02]  /*d250*/  FMUL.FTZ R8, R24, R0 ;  /* 0x0000000018087220 */ /* 0x000fe40000410000 */
[C---:B------:R-:W-:Y:S02]  /*d260*/  FMUL.FTZ R26, R17.reuse, R2 ;  /* 0x00000002111a7220 */ /* 0x040fe40000410000 */
[----:B------:R-:W-:Y:S02]  /*d270*/  FFMA.FTZ R17, R17, R4, R9 ;  /* 0x0000000411117223 */ /* 0x000fe40000010009 */
[C---:B------:R-:W-:Y:S02]  /*d280*/  FMUL.FTZ R9, R16.reuse, R0 ;  /* 0x0000000010097220 */ /* 0x040fe40000410000 */
[----:B------:R-:W-:-:S02]  /*d290*/  FFMA.FTZ R16, R16, R3, R8 ;  /* 0x0000000310107223 */ /* 0x000fc40000010008 */
        /* <DEDUP_REMOVED lines=11> */
[----:B------:R-:W-:-:S02]  /*d350*/  F2FP.PACK_AB R14, R2, R7 ;  /* 0x00000007020e723e */ /* 0x000fc400000000ff */
[----:B------:R-:W-:Y:S02]  /*d360*/  F2FP.PACK_AB R5, R34, R37 ;  /* 0x000000252205723e */ /* 0x000fe400000000ff */
[----:B------:R-:W-:Y:S02]  /*d370*/  F2FP.PACK_AB R15, R3, R0 ;  /* 0x00000000030f723e */ /* 0x000fe400000000ff */
[----:B------:R-:W-:-:S03]  /*d380*/  F2FP.PACK_AB R7, R16, R17 ;  /* 0x000000111007723e */ /* 0x000fc600000000ff */
[----:B------:R1:W-:Y:S04]  /*d390*/  STS.128 [R40], R12 ;  /* 0x0000000c28007388 */ /* 0x0003e80000000c00 */
[----:B------:R1:W-:Y:S02]  /*d3a0*/  STS.128 [R29+0x18100], R4 ;  /* 0x018100041d007388 */ /* 0x0003e40000000c00 */
.L_x_1791:
[----:B------:R-:W-:Y:S05]  /*d3b0*/  BSYNC B0 ;  /* 0x0000000000007941 */ /* 0x000fea0003800000 */
.L_x_1790:
[----:B------:R-:W-:-:S04]  /*d3c0*/  IADD3 R0, R104, 0x40, RZ ;  /* 0x0000004068007810 */ /* 0x000fc80007ffe0ff */
[----:B------:R-:W-:-:S13]  /*d3d0*/  ISETP.GE.AND P0, PT, R0, c[0x0][0x27c], PT ;  /* 0x00009f0000007a0c */ /* 0x000fda0003f06270 */
[----:B------:R-:W-:Y:S05]  /*d3e0*/  @P0 BRA `(.L_x_1787) ;  /* 0x0000058000000947 */ /* 0x000fea0003800000 */
[----:B-1----:R-:W2:Y:S01]  /*d3f0*/  LDL R40, [R1+0xc] ;  /* 0x00000c0001287983 */ /* 0x002ea20000100800 */
        /* <DEDUP_REMOVED lines=40> */
[----:B------:R-:W-:Y:S01]  /*d680*/  HADD2.F32 R12, -RZ, R63.H0_H0 ;  /* 0x2000003fff0c7230 */ /* 0x000fe20000004100 */
        /* <DEDUP_REMOVED lines=9> */
[----:B------:R-:W-:Y:S01]  /*d720*/  HADD2.F32 R3, -RZ, R60.H1_H1 ;  /* 0x3000003cff037230 */ /* 0x000fe20000004100 */
[----:B------:R-:W-:-:S02]  /*d730*/  FMUL.FTZ R4, R23, R0 ;  /* 0x0000000017047220 */ /* 0x000fc40000410000 */
[C---:B------:R-:W-:Y:S01]  /*d740*/  FFMA.FTZ R34, R9.reuse, R7, R5 ;  /* 0x0000000709227223 */ /* 0x040fe20000010005 */
[----:B------:R-:W-:Y:S01]  /*d750*/  HADD2.F32 R5, -RZ, R64.H1_H1 ;  /* 0x30000040ff057230 */ /* 0x000fe20000004100 */
[----:B------:R-:W-:Y:S02]  /*d760*/  FFMA.FTZ R32, R8, R6, R4 ;  /* 0x0000000608207223 */ /* 0x000fe40000010004 */
[----:B------:R-:W-:Y:S01]  /*d770*/  FMUL.FTZ R31, R9, R2 ;  /* 0x00000002091f7220 */ /* 0x000fe20000410000 */
[--C-:B------:R-:W-:Y:S01]  /*d780*/  HADD2.F32 R2, -RZ, R61.reuse.H1_H1 ;  /* 0x3000003dff027230 */ /* 0x100fe20000004100 */
[----:B------:R-:W-:Y:S02]  /*d790*/  FMUL.FTZ R4, R22, R3 ;  /* 0x0000000316047220 */ /* 0x000fe40000410000 */
[----:B------:R-:W-:Y:S01]  /*d7a0*/  FMUL.FTZ R28, R8, R0 ;  /* 0x00000000081c7220 */ /* 0x000fe20000410000 */
[----:B------:R-:W-:Y:S01]  /*d7b0*/  HADD2.F32 R0, -RZ, R61.H0_H0 ;  /* 0x2000003dff007230 */ /* 0x000fe20000004100 */
        /* <DEDUP_REMOVED lines=27> */
.L_x_1787:
[----:B------:R-:W-:Y:S05]  /*d970*/  BSYNC B1 ;  /* 0x0000000000017941 */ /* 0x000fea0003800000 */
.L_x_1786:
[----:B------:R-:W-:-:S04]  /*d980*/  IADD3 R0, R206, 0x40, RZ ;  /* 0x00000040ce007810 */ /* 0x000fc80007ffe0ff */
[----:B------:R-:W-:-:S13]  /*d990*/  ISETP.GE.AND P0, PT, R0, R41, PT ;  /* 0x000000290000720c */ /* 0x000fda0003f06270 */
[----:B------:R-:W-:Y:S05]  /*d9a0*/  @P0 BRA `(.L_x_1754) ;  /* 0x000011c000000947 */ /* 0x000fea0003800000 */
[----:B------:R2:W5:Y:S01]  /*d9b0*/  LDL R66, [R1] ;  /* 0x0000000001427983 */ /* 0x0005620000100800 */
        /* <DEDUP_REMOVED lines=10> */
[----:B-1----:R-:W3:Y:S01]  /*da60*/  LDL R40, [R1+0x18] ;  /* 0x0000180001287983 */ /* 0x002ee20000100800 */
        /* <DEDUP_REMOVED lines=18> */
[----:B------:R-:W-:-:S02]  /*db90*/  HADD2.F32 R15, -RZ, R46.H1_H1 ;  /* 0x3000002eff0f7230 */ /* 0x000fc40000004100 */
[--C-:B------:R-:W-:Y:S01]  /*dba0*/  HADD2.F32 R8, -RZ, R14.reuse.H0_H0 ;  /* 0x2000000eff087230 */ /* 0x100fe20000004100 */
[----:B------:R-:W-:Y:S01]  /*dbb0*/  FMUL.FTZ R35, R0, R3 ;  /* 0x0000000300237220 */ /* 0x000fe20000410000 */
[----:B------:R-:W-:Y:S01]  /*dbc0*/  HADD2.F32 R14, -RZ, R14.H1_H1 ;  /* 0x3000000eff0e7230 */ /* 0x000fe20000004100 */
[----:B---3--:R-:W1:Y:S02]  /*dbd0*/  LDS.128 R4, [R40] ;  /* 0x0000000028047984 */ /* 0x008e640000000c00 */
[--C-:B-1----:R-:W-:Y:S02]  /*dbe0*/  HADD2.F32 R21, -RZ, R4.reuse.H0_H0 ;  /* 0x20000004ff157230 */ /* 0x102fe40000004100 */
[----:B------:R-:W-:Y:S02]  /*dbf0*/  HADD2.F32 R18, -RZ, R4.H1_H1 ;  /* 0x30000004ff127230 */ /* 0x000fe40000004100 */
[----:B------:R-:W-:Y:S02]  /*dc00*/  HADD2.F32 R4, -RZ, R12.H0_H0 ;  /* 0x2000000cff047230 */ /* 0x000fe40000004100 */
[----:B------:R-:W-:-:S02]  /*dc10*/  HADD2.F32 R23, -RZ, R6.H0_H0 ;  /* 0x20000006ff177230 */ /* 0x000fc40000004100 */
[----:B------:R-:W-:Y:S01]  /*dc20*/  HADD2.F32 R22, -RZ, R6.H1_H1 ;  /* 0x30000006ff167230 */ /* 0x000fe20000004100 */
[C---:B------:R-:W-:Y:S01]  /*dc30*/  FMUL.FTZ R36, R2.reuse, R4 ;  /* 0x0000000402247220 */ /* 0x040fe20000410000 */
[--C-:B------:R-:W-:Y:S02]  /*dc40*/  HADD2.F32 R25, -RZ, R7.reuse.H0_H0 ;  /* 0x20000007ff197230 */ /* 0x100fe40000004100 */
[----:B------:R-:W-:Y:S01]  /*dc50*/  HADD2.F32 R24, -RZ, R7.H1_H1 ;  /* 0x30000007ff187230 */ /* 0x000fe20000004100 */
[-C--:B------:R-:W-:Y:S01]  /*dc60*/  FMUL.FTZ R7, R2, R21.reuse ;  /* 0x0000001502077220 */ /* 0x080fe20000410000 */
[----:B------:R-:W-:Y:S01]  /*dc70*/  HADD2.F32 R6, -RZ, R13.H0_H0 ;  /* 0x2000000dff067230 */ /* 0x000fe20000004100 */
[----:B------:R-:W-:Y:S01]  /*dc80*/  FMUL.FTZ R2, R0, R18 ;  /* 0x0000001200027220 */ /* 0x000fe20000410000 */
[--C-:B------:R-:W-:Y:S01]  /*dc90*/  HADD2.F32 R20, -RZ, R5.reuse.H0_H0 ;  /* 0x20000005ff147230 */ /* 0x100fe20000004100 */
[C---:B------:R-:W-:Y:S01]  /*dca0*/  FFMA.FTZ R39, R15.reuse, R4, R7 ;  /* 0x000000040f277223 */ /* 0x040fe20000010007 */
[----:B------:R-:W-:Y:S01]  /*dcb0*/  HADD2.F32 R19, -RZ, R5.H1_H1 ;  /* 0x30000005ff137230 */ /* 0x000fe20000004100 */
[----:B------:R-:W-:Y:S01]  /*dcc0*/  FFMA.FTZ R15, R15, R21, -R36 ;  /* 0x000000150f0f7223 */ /* 0x000fe20000010824 */
[----:B------:R-:W-:-:S02]  /*dcd0*/  HADD2.F32 R13, -RZ, R47.H1_H1 ;  /* 0x3000002fff0d7230 */ /* 0x000fc40000004100 */
[--C-:B------:R-:W-:Y:S02]  /*dce0*/  HADD2.F32 R5, -RZ, R43.reuse.H0_H0 ;  /* 0x2000002bff057230 */ /* 0x100fe40000004100 */
[----:B------:R-:W-:Y:S01]  /*dcf0*/  HADD2.F32 R12, -RZ, R48.H1_H1 ;  /* 0x30000030ff0c7230 */ /* 0x000fe20000004100 */
[----:B------:R-:W-:Y:S01]  /*dd00*/  FFMA.FTZ R38, R13, R3, R2 ;  /* 0x000000030d267223 */ /* 0x000fe20000010002 */
[----:B------:R-:W-:Y:S01]  /*dd10*/  HADD2.F32 R2, -RZ, R43.H1_H1 ;  /* 0x3000002bff027230 */ /* 0x000fe20000004100 */
[C---:B------:R-:W-:Y:S01]  /*dd20*/  FMUL.FTZ R4, R5.reuse, R20 ;  /* 0x0000001405047220 */ /* 0x040fe20000410000 */
[--C-:B------:R-:W-:Y:S01]  /*dd30*/  HADD2.F32 R0, -RZ, R44.reuse.H0_H0 ;  /* 0x2000002cff007230 */ /* 0x100fe20000004100 */
[-C--:B------:R-:W-:Y:S01]  /*dd40*/  FMUL.FTZ R33, R5, R6.reuse ;  /* 0x0000000605217220 */ /* 0x080fe20000410000 */
[----:B------:R-:W-:Y:S01]  /*dd50*/  HADD2.F32 R7, -RZ, R49.H1_H1 ;  /* 0x30000031ff077230 */ /* 0x000fe20000004100 */
[----:B------:R-:W-:Y:S01]  /*dd60*/  FFMA.FTZ R37, R12, R6, R4 ;  /* 0x000000060c257223 */ /* 0x000fe20000010004 */
[----:B------:R-:W-:Y:S01]  /*dd70*/  HADD2.F32 R6, -RZ, R51.H1_H1 ;  /* 0x30000033ff067230 */ /* 0x000fe20000004100 */
[----:B------:R-:W-:Y:S01]  /*dd80*/  FMUL.FTZ R5, R2, R19 ;  /* 0x0000001302057220 */ /* 0x000fe20000410000 */
[----:B------:R-:W-:Y:S01]  /*dd90*/  HADD2.F32 R3, -RZ, R44.H1_H1 ;  /* 0x3000002cff037230 */ /* 0x000fe20000004100 */
[----:B------:R-:W-:-:S02]  /*dda0*/  FMUL.FTZ R4, R0, R23 ;  /* 0x0000001700047220 */ /* 0x000fc40000410000 */
[-C--:B------:R-:W-:Y:S01]  /*ddb0*/  FFMA.FTZ R34, R7, R9.reuse, R5 ;  /* 0x0000000907227223 */ /* 0x080fe20000010005 */
[----:B------:R-:W-:Y:S01]  /*ddc0*/  HADD2.F32 R5, -RZ, R51.H0_H0 ;  /* 0x20000033ff057230 */ /* 0x000fe20000004100 */
[----:B------:R-:W-:Y:S02]  /*ddd0*/  FFMA.FTZ R32, R6, R8, R4 ;  /* 0x0000000806207223 */ /* 0x000fe40000010004 */
[----:B------:R-:W-:Y:S01]  /*dde0*/  FMUL.FTZ R31, R2, R9 ;  /* 0x00000009021f7220 */ /* 0x000fe20000410000 */
[--C-:B------:R-:W-:Y:S01]  /*ddf0*/  HADD2.F32 R2, -RZ, R45.reuse.H1_H1 ;  /* 0x3000002dff027230 */ /* 0x100fe20000004100 */
[----:B------:R-:W-:Y:S02]  /*de00*/  FMUL.FTZ R4, R3, R22 ;  /* 0x0000001603047220 */ /* 0x000fe40000410000 */
[----:B------:R-:W-:Y:S01]  /*de10*/  FMUL.FTZ R28, R0, R8 ;  /* 0x00000008001c7220 */ /* 0x000fe20000410000 */
[----:B------:R-:W-:Y:S01]  /*de20*/  HADD2.F32 R0, -RZ, R45.H0_H0 ;  /* 0x2000002dff007230 */ /* 0x000fe20000004100 */
[----:B------:R-:W-:Y:S01]  /*de30*/  FFMA.FTZ R30, R5, R14, R4 ;  /* 0x0000000e051e7223 */ /* 0x000fe20000010004 */
[----:B------:R-:W-:Y:S01]  /*de40*/  HADD2.F32 R4, -RZ, R53.H0_H0 ;  /* 0x20000035ff047230 */ /* 0x000fe20000004100 */
[----:B------:R-:W-:-:S02]  /*de50*/  FMUL.FTZ R9, R2, R25 ;  /* 0x0000001902097220 */ /* 0x000fc40000410000 */
[----:B------:R-:W-:Y:S01]  /*de60*/  FMUL.FTZ R27, R3, R14 ;  /* 0x0000000e031b7220 */ /* 0x000fe20000410000 */
[----:B------:R-:W-:Y:S01]  /*de70*/  HADD2.F32 R3, -RZ, R47.H0_H0 ;  /* 0x2000002fff037230 */ /* 0x000fe20000004100 */
[----:B------:R-:W-:Y:S02]  /*de80*/  FMUL.FTZ R8, R0, R24 ;  /* 0x0000001800087220 */ /* 0x000fe40000410000 */
[-C--:B------:R-:W-:Y:S02]  /*de90*/  FMUL.FTZ R26, R2, R17.reuse ;  /* 0x00000011021a7220 */ /* 0x080fe40000410000 */
[----:B------:R-:W-:Y:S02]  /*dea0*/  FFMA.FTZ R17, R4, R17, R9 ;  /* 0x0000001104117223 */ /* 0x000fe40000010009 */
[-C--:B------:R-:W-:Y:S02]  /*deb0*/  FMUL.FTZ R9, R0, R16.reuse ;  /* 0x0000001000097220 */ /* 0x080fe40000410000 */
        /* <DEDUP_REMOVED lines=18> */
.L_x_1793:
[----:B------:R-:W-:Y:S05]  /*dfe0*/  BSYNC B0 ;  /* 0x0000000000007941 */ /* 0x000fea0003800000 */
.L_x_1792:
[----:B------:R-:W-:Y:S01]  /*dff0*/  IADD3 R0, R104, 0x20, RZ ;  /* 0x0000002068007810 */ /* 0x000fe20007ffe0ff */
[----:B------:R-:W-:Y:S03]  /*e000*/  BSSY B0, `(.L_x_1794) ;  /* 0x000005b000007945 */ /* 0x000fe60003800000 */
[----:B------:R-:W-:-:S13]  /*e010*/  ISETP.GE.AND P0, PT, R0, c[0x0][0x27c], PT ;  /* 0x00009f0000007a0c */ /* 0x000fda0003f06270 */
        /* <DEDUP_REMOVED lines=41> */
[----:B------:R-:W-:Y:S02]  /*e2b0*/  HADD2.F32 R5, -RZ, R49.H0_H0 ;  /* 0x20000031ff057230 */ /* 0x000fe40000004100 */
[--C-:B------:R-:W-:Y:S01]  /*e2c0*/  HADD2.F32 R12, -RZ, R55.reuse.H0_H0 ;  /* 0x20000037ff0c7230 */ /* 0x100fe20000004100 */
[----:B------:R-:W-:Y:S01]  /*e2d0*/  FFMA.FTZ R38, R13, R3, R2 ;  /* 0x000000030d267223 */ /* 0x000fe20000010002 */
[--C-:B------:R-:W-:Y:S01]  /*e2e0*/  HADD2.F32 R2, -RZ, R50.reuse.H0_H0 ;  /* 0x20000032ff027230 */ /* 0x100fe20000004100 */
[C---:B------:R-:W-:Y:S01]  /*e2f0*/  FMUL.FTZ R4, R5.reuse, R20 ;  /* 0x0000001405047220 */ /* 0x040fe20000410000 */
[----:B------:R-:W-:Y:S01]  /*e300*/  HADD2.F32 R0, -RZ, R50.H1_H1 ;  /* 0x30000032ff007230 */ /* 0x000fe20000004100 */
[-C--:B------:R-:W-:Y:S01]  /*e310*/  FMUL.FTZ R33, R5, R6.reuse ;  /* 0x0000000605217220 */ /* 0x080fe20000410000 */
[----:B------:R-:W-:Y:S01]  /*e320*/  HADD2.F32 R7, -RZ, R55.H1_H1 ;  /* 0x30000037ff077230 */ /* 0x000fe20000004100 */
[----:B------:R-:W-:Y:S01]  /*e330*/  FFMA.FTZ R37, R12, R6, R4 ;  /* 0x000000060c257223 */ /* 0x000fe20000010004 */
[----:B------:R-:W-:Y:S01]  /*e340*/  HADD2.F32 R6, -RZ, R56.H0_H0 ;  /* 0x20000038ff067230 */ /* 0x000fe20000004100 */
[----:B------:R-:W-:Y:S01]  /*e350*/  FMUL.FTZ R5, R2, R19 ;  /* 0x0000001302057220 */ /* 0x000fe20000410000 */
[----:B------:R-:W-:Y:S01]  /*e360*/  HADD2.F32 R3, -RZ, R52.H0_H0 ;  /* 0x20000034ff037230 */ /* 0x000fe20000004100 */
[----:B------:R-:W-:-:S02]  /*e370*/  FMUL.FTZ R4, R0, R23 ;  /* 0x0000001700047220 */ /* 0x000fc40000410000 */
[-C--:B------:R-:W-:Y:S01]  /*e380*/  FFMA.FTZ R34, R7, R9.reuse, R5 ;  /* 0x0000000907227223 */ /* 0x080fe20000010005 */
        /* <DEDUP_REMOVED lines=34> */
.L_x_1795:
[----:B------:R-:W-:Y:S05]  /*e5b0*/  BSYNC B0 ;  /* 0x0000000000007941 */ /* 0x000fea0003800000 */
.L_x_1794:
[----:B------:R-:W-:-:S04]  /*e5c0*/  IADD3 R0, R104, 0x40, RZ ;  /* 0x0000004068007810 */ /* 0x000fc80007ffe0ff */
        /* <DEDUP_REMOVED lines=43> */
[----:B------:R-:W-:Y:S01]  /*e880*/  HADD2.F32 R12, -RZ, R63.H0_H0 ;  /* 0x2000003fff0c7230 */ /* 0x000fe20000004100 */
[----:B------:R-:W-:Y:S01]  /*e890*/  FFMA.FTZ R38, R13, R3, R2 ;  /* 0x000000030d267223 */ /* 0x000fe20000010002 */
[----:B------:R-:W-:Y:S01]  /*e8a0*/  HADD2.F32 R2, -RZ, R59.H1_H1 ;  /* 0x3000003bff027230 */ /* 0x000fe20000004100 */
[C---:B------:R-:W-:Y:S01]  /*e8b0*/  FMUL.FTZ R4, R5.reuse, R20 ;  /* 0x0000001405047220 */ /* 0x040fe20000410000 */
[----:B------:R-:W-:Y:S01]  /*e8c0*/  HADD2.F32 R0, -RZ, R60.H0_H0 ;  /* 0x2000003cff007230 */ /* 0x000fe20000004100 */
[-C--:B------:R-:W-:Y:S01]  /*e8d0*/  FMUL.FTZ R33, R5, R6.reuse ;  /* 0x0000000605217220 */ /* 0x080fe20000410000 */
[----:B------:R-:W-:Y:S01]  /*e8e0*/  HADD2.F32 R7, -RZ, R63.H1_H1 ;  /* 0x3000003fff077230 */ /* 0x000fe20000004100 */
[----:B------:R-:W-:Y:S01]  /*e8f0*/  FFMA.FTZ R37, R12, R6, R4 ;  /* 0x000000060c257223 */ /* 0x000fe20000010004 */
[----:B------:R-:W-:Y:S01]  /*e900*/  HADD2.F32 R6, -RZ, R64.H0_H0 ;  /* 0x20000040ff067230 */ /* 0x000fe20000004100 */
[----:B------:R-:W-:Y:S01]  /*e910*/  FMUL.FTZ R5, R2, R19 ;  /* 0x0000001302057220 */ /* 0x000fe20000410000 */
[----:B------:R-:W-:Y:S01]  /*e920*/  HADD2.F32 R3, -RZ, R60.H1_H1 ;  /* 0x3000003cff037230 */ /* 0x000fe20000004100 */
[----:B------:R-:W-:-:S02]  /*e930*/  FMUL.FTZ R4, R0, R23 ;  /* 0x0000001700047220 */ /* 0x000fc40000410000 */
[-C--:B------:R-:W-:Y:S01]  /*e940*/  FFMA.FTZ R34, R7, R9.reuse, R5 ;  /* 0x0000000907227223 */ /* 0x080fe20000010005 */
        /* <DEDUP_REMOVED lines=34> */
.L_x_1754:
[----:B------:R-:W-:Y:S05]  /*eb70*/  BSYNC B2 ;  /* 0x0000000000027941 */ /* 0x000fea0003800000 */
.L_x_1752:
[----:B------:R-:W-:-:S04]  /*eb80*/  DEPBAR.LE SB0, 0x2 ;  /* 0x000080800000791a */ /* 0x000fc80000000000 */
[----:B------:R-:W-:Y:S01]  /*eb90*/  WARPSYNC 0xffffffff ;  /* 0xffffffff00007948 */ /* 0x000fe20003800000 */
[----:B------:R-:W-:Y:S01]  /*eba0*/  BAR.SYNC.DEFER_BLOCKING 0x0 ;  /* 0x0000000000007b1d */ /* 0x000fe20000010000 */
[----:B------:R-:W-:Y:S01]  /*ebb0*/  IMAD.MOV.U32 R0, RZ, RZ, 0x20 ;  /* 0x00000020ff007424 */ /* 0x000fe200078e00ff */
[----:B------:R-:W-:Y:S02]  /*ebc0*/  LOP3.LUT P0, RZ, R182, 0x2, RZ, 0xc0, !PT ;  /* 0x00000002b6ff7812 */ /* 0x000fe4000780c0ff */
[----:B------:R-:W-:Y:S02]  /*ebd0*/  LOP3.LUT P1, RZ, R196, 0x10, RZ, 0xc0, !PT ;  /* 0x00000010c4ff7812 */ /* 0x000fe4000782c0ff */
[----:B------:R-:W-:Y:S01]  /*ebe0*/  SEL R177, R0, 0xffffffe0, !P0 ;  /* 0xffffffe000b17807 */ /* 0x000fe20004000000 */
[----:B------:R-:W-:Y:S04]  /*ebf0*/  BSSY B0, `(.L_x_1796) ;  /* 0x000004b000007945 */ /* 0x000fe80003800000 */
[----:B------:R-:W-:Y:S01]  /*ec00*/  IMAD.IADD R8, R184, 0x1, R177 ;  /* 0x00000001b8087824 */ /* 0x000fe200078e02b1 */
[----:B-1----:R1:W3:Y:S04]  /*ec10*/  LDSM.16.M88.4 R12, [R178] ;  /* 0x00000000b20c783b */ /* 0x0022e80000000200 */
[----:B------:R1:W4:Y:S04]  /*ec20*/  LDSM.16.M88.4 R36, [R184] ;  /* 0x00000000b824783b */ /* 0x0003280000000200 */
[----:B------:R1:W2:Y:S04]  /*ec30*/  LDSM.16.M88.4 R48, [R184+0x800] ;  /* 0x00080000b830783b */ /* 0x0002a80000000200 */
[----:B------:R1:W1:Y:S04]  /*ec40*/  LDSM.16.M88.4 R40, [R184+0x1000] ;  /* 0x00100000b828783b */ /* 0x0002680000000200 */
[----:B------:R1:W1:Y:S04]  /*ec50*/  LDSM.16.M88.4 R52, [R184+0x1800] ;  /* 0x00180000b834783b */ /* 0x0002680000000200 */
[----:B------:R1:W1:Y:S04]  /*ec60*/  LDSM.16.M88.4 R4, [R179] ;  /* 0x00000000b304783b */ /* 0x0002680000000200 */
[----:B------:R1:W1:Y:S04]  /*ec70*/  LDSM.16.M88.4 R60, [R8] ;  /* 0x00000000083c783b */ /* 0x0002680000000200 */
[----:B-----5:R1:W1:Y:S04]  /*ec80*/  LDSM.16.M88.4 R64, [R8+0x800] ;  /* 0x000800000840783b */ /* 0x0202680000000200 */
[----:B------:R1:W1:Y:S04]  /*ec90*/  LDSM.16.M88.4 R72, [R8+0x1000] ;  /* 0x001000000848783b */ /* 0x0002680000000200 */
[----:B------:R1:W1:Y:S01]  /*eca0*/  LDSM.16.M88.4 R80, [R8+0x1800] ;  /* 0x001800000850783b */ /* 0x0002620000000200 */
[----:B------:R-:W-:Y:S05]  /*ecb0*/  @!P1 BRA `(.L_x_1797) ;  /* 0x000003e000009947 */ /* 0x000fea0003800000 */
[----:B------:R-:W-:Y:S01]  /*ecc0*/  SHF.R.S32.HI R0, RZ, 0x1f, R191 ;  /* 0x0000001fff007819 */ /* 0x000fe200000114bf */
[----:B------:R-:W-:Y:S01]  /*ecd0*/  IMAD.WIDE.U32 R2, R191, c[0x0][0x208], RZ ;  /* 0x00008200bf027a25 */ /* 0x000fe200078e00ff */
[----:B------:R-:W-:-:S02]  /*ece0*/  SHF.R.S32.HI R9, RZ, 0x1f, R189 ;  /* 0x0000001fff097819 */ /* 0x000fc400000114bd */
[C---:B------:R-:W-:Y:S01]  /*ecf0*/  SHF.L.U64.HI R29, R205.reuse, 0x1, R211 ;  /* 0x00000001cd1d7819 */ /* 0x040fe200000102d3 */
[----:B------:R-:W-:Y:S01]  /*ed00*/  IMAD R0, R0, c[0x0][0x208], RZ ;  /* 0x0000820000007a24 */ /* 0x000fe200078e02ff */
[C---:B------:R-:W-:Y:S01]  /*ed10*/  SHF.L.U64.HI R27, R204.reuse, 0x1, R212 ;  /* 0x00000001cc1b7819 */ /* 0x040fe200000102d4 */
[----:B------:R-:W-:Y:S01]  /*ed20*/  IMAD.SHL.U32 R28, R205, 0x2, RZ ;  /* 0x00000002cd1c7824 */ /* 0x000fe200078e00ff */
[----:B------:R-:W-:Y:S01]  /*ed30*/  SHF.L.U32 R26, R204, 0x1, RZ ;  /* 0x00000001cc1a7819 */ /* 0x000fe200000006ff */
[----:B------:R-:W-:Y:S01]  /*ed40*/  IMAD R0, R191, c[0x0][0x20c], R0 ;  /* 0x00008300bf007a24 */ /* 0x000fe200078e0200 */
[C---:B------:R-:W-:Y:S01]  /*ed50*/  SHF.L.U64.HI R25, R202.reuse, 0x1, R203 ;  /* 0x00000001ca197819 */ /* 0x040fe200000102cb */
[----:B------:R-:W-:Y:S02]  /*ed60*/  IMAD.SHL.U32 R23, R202, 0x2, RZ ;  /* 0x00000002ca177824 */ /* 0x000fe400078e00ff */
[----:B------:R-:W-:Y:S02]  /*ed70*/  IMAD.IADD R3, R3, 0x1, R0 ;  /* 0x0000000103037824 */ /* 0x000fe400078e0200 */
[----:B------:R-:W-:-:S02]  /*ed80*/  IMAD R0, R9, c[0x0][0x218], RZ ;  /* 0x0000860009007a24 */ /* 0x000fc400078e02ff */
[----:B------:R-:W-:-:S04]  /*ed90*/  IMAD.WIDE.U32 R2, R189, c[0x0][0x218], R2 ;  /* 0x00008600bd027a25 */ /* 0x000fc800078e0002 */
[----:B------:R-:W-:Y:S01]  /*eda0*/  IMAD R9, R189, c[0x0][0x21c], R0 ;  /* 0x00008700bd097a24 */ /* 0x000fe200078e0200 */
[----:B------:R-:W-:-:S04]  /*edb0*/  IADD3 R0, P0, R222, R2, RZ ;  /* 0x00000002de007210 */ /* 0x000fc80007f1e0ff */
[----:B------:R-:W-:Y:S02]  /*edc0*/  IADD3.X R2, R229, R3, R9, P0, !PT ;  /* 0x00000003e5027210 */ /* 0x000fe400007fe409 */
[----:B------:R-:W-:-:S04]  /*edd0*/  LEA R24, P0, R0, c[0x0][0x1f8], 0x1 ;  /* 0x00007e0000187a11 */ /* 0x000fc800078008ff */
[----:B------:R-:W-:Y:S01]  /*ede0*/  LEA.HI.X R20, R0, c[0x0][0x1fc], R2, 0x1, P0 ;  /* 0x00007f0000147a11 */ /* 0x000fe200000f0c02 */
[----:B------:R-:W-:Y:S06]  /*edf0*/  BRA.DIV ~URZ, `(.L_x_1798) ;  /* 0x0000b8727f007947 */ /* 0x000fec000b800000 */
[----:B------:R4:W3:Y:S02]  /*ee00*/  SHFL.IDX PT, R9, R20, RZ, 0x181f ;  /* 0x00181fff14097589 */ /* 0x0008e400000e0000 */
.L_x_1891:
[----:B------:R-:W-:Y:S05]  /*ee10*/  BRA.DIV ~URZ, `(.L_x_1799) ;  /* 0x0000b8c27f007947 */ /* 0x000fea000b800000 */
[----:B------:R-:W5:Y:S01]  /*ee20*/  SHFL.IDX PT, R0, R24, RZ, 0x181f ;  /* 0x00181fff18007589 */ /* 0x000f6200000e0000 */
[C---:B------:R-:W-:Y:S02]  /*ee30*/  LOP3.LUT P3, RZ, R196.reuse, 0x2, RZ, 0xc0, !PT ;  /* 0x00000002c4ff7812 */ /* 0x040fe4000786c0ff */
[C---:B------:R-:W-:Y:S02]  /*ee40*/  LOP3.LUT P2, RZ, R196.reuse, 0x1, RZ, 0xc0, !PT ;  /* 0x00000001c4ff7812 */ /* 0x040fe4000784c0ff */
[----:B------:R-:W-:Y:S02]  /*ee50*/  LOP3.LUT P4, RZ, R196, 0x4, RZ, 0xc0, !PT ;  /* 0x00000004c4ff7812 */ /* 0x000fe4000788c0ff */
[----:B------:R-:W-:Y:S02]  /*ee60*/  SEL R22, RZ, 0x10, P3 ;  /* 0x00000010ff167807 */ /* 0x000fe40001800000 */
[----:B------:R-:W-:-:S02]  /*ee70*/  SEL R21, RZ, 0x10, P2 ;  /* 0x00000010ff157807 */ /* 0x000fc40001000000 */
[C---:B-----5:R-:W-:Y:S02]  /*ee80*/  IADD3 R2, P0, R0.reuse, R23, RZ ;  /* 0x0000001700027210 */ /* 0x060fe40007f1e0ff */
[----:B------:R-:W-:-:S03]  /*ee90*/  IADD3 R18, P1, R0, R26, RZ ;  /* 0x0000001a00127210 */ /* 0x000fc60007f3e0ff */
[C---:B---3--:R-:W-:Y:S01]  /*eea0*/  IMAD.X R3, R9.reuse, 0x1, R25, P0 ;  /* 0x0000000109037824 */ /* 0x048fe200000e0619 */
[----:B------:R-:W-:Y:S01]  /*eeb0*/  IADD3 R16, P0, R0, R28, RZ ;  /* 0x0000001c00107210 */ /* 0x000fe20007f1e0ff */
[C---:B------:R-:W-:Y:S01]  /*eec0*/  IMAD.X R19, R9.reuse, 0x1, R27, P1 ;  /* 0x0000000109137824 */ /* 0x040fe200008e061b */
[----:B------:R-:W3:Y:S03]  /*eed0*/  SHFL.IDX PT, R0, R24, 0x1, 0x181f ;  /* 0x00381f0018007f89 */ /* 0x000ee600000e0000 */
[----:B------:R-:W-:Y:S01]  /*eee0*/  IMAD.X R17, R9, 0x1, R29, P0 ;  /* 0x0000000109117824 */ /* 0x000fe200000e061d */
[----:B------:R-:W-:Y:S01]  /*eef0*/  @!PT LDS RZ, [RZ] ;  /* 0x00000000fffff984 */ /* 0x000fe20000000800 */
[----:B------:R4:W-:Y:S04]  /*ef00*/  LDGSTS.E.BYPASS.LTC128B.128 [R107+0x6100], [R2.64], !P3 ;  /* 0x06100000026b7fae */ /* 0x0009e8000d901d48 */
[----:B------:R4:W-:Y:S04]  /*ef10*/  LDGSTS.E.BYPASS.LTC128B.128 [R107+0x8100], [R18.64], !P2 ;  /* 0x08100000126b7fae */ /* 0x0009e8000d101d48 */
[----:B------:R4:W-:Y:S04]  /*ef20*/  LDGSTS.E.BYPASS.LTC128B.128 [R107+0xa100], [R16.64], !P4 ;  /* 0x0a100000106b7fae */ /* 0x0009e8000e101d48 */
[----:B------:R5:W2:Y:S02]  /*ef30*/  SHFL.IDX PT, R9, R20, 0x1, 0x181f ;  /* 0x00381f0014097f89 */ /* 0x000aa400000e0000 */
[----:B----45:R-:W-:-:S02]  /*ef40*/  IMAD.MOV.U32 R20, RZ, RZ, R149 ;  /* 0x000000ffff147224 */ /* 0x030fc400078e0095 */
.L_x_1892:
[----:B---3--:R-:W-:Y:S02]  /*ef50*/  IADD3 R2, -R22, 0x10, RZ ;  /* 0x0000001016027810 */ /* 0x008fe40007ffe1ff */
[----:B------:R-:W-:-:S02]  /*ef60*/  IADD3 R3, -R21, 0x10, RZ ;  /* 0x0000001015037810 */ /* 0x000fc40007ffe1ff */
[----:B------:R-:W-:-:S04]  /*ef70*/  LOP3.LUT R2, R2, 0xf, RZ, 0xc0, !PT ;  /* 0x0000000f02027812 */ /* 0x000fc800078ec0ff */
[-C--:B------:R-:W-:Y:S02]  /*ef80*/  IADD3 R18, P1, P0, R2, R0.reuse, R23 ;  /* 0x0000000002127210 */ /* 0x080fe4000783e017 */
[----:B------:R-:W-:Y:S02]  /*ef90*/  LOP3.LUT R2, R3, 0xf, RZ, 0xc0, !PT ;  /* 0x0000000f03027812 */ /* 0x000fe400078ec0ff */
[----:B------:R-:W-:Y:S02]  /*efa0*/  IADD3 R3, -R20, 0x10, RZ ;  /* 0x0000001014037810 */ /* 0x000fe40007ffe1ff */
[----:B--2---:R-:W-:Y:S02]  /*efb0*/  IADD3.X R19, RZ, R9, R25, P1, P0 ;  /* 0x00000009ff137210 */ /* 0x004fe40000fe0419 */
        /* <DEDUP_REMOVED lines=14> */
.L_x_1797:
[----:B------:R-:W-:Y:S05]  /*f0a0*/  BSYNC B0 ;  /* 0x0000000000007941 */ /* 0x000fea0003800000 */
.L_x_1796:
        /* <DEDUP_REMOVED lines=13> */
[C---:B------:R-:W-:Y:S01]  /*f180*/  HMMA.16816.F32 R24, R12.reuse, R36, RZ ;  /* 0x000000240c18723c */ /* 0x040fe200000018ff */
[----:B------:R-:W2:Y:S04]  /*f190*/  LDSM.16.M88.4 R84, [R2+0x1800] ;  /* 0x001800000254783b */ /* 0x000ea80000000200 */
[----:B------:R-:W-:Y:S03]  /*f1a0*/  LDSM.16.M88.4 R88, [R184+0x3000] ;  /* 0x00300000b858783b */ /* 0x000fe60000000200 */
[C---:B------:R-:W-:Y:S01]  /*f1b0*/  HMMA.16816.F32 R48, R12.reuse, R50, RZ ;  /* 0x000000320c30723c */ /* 0x040fe200000018ff */
[----:B------:R-:W-:Y:S04]  /*f1c0*/  LDSM.16.M88.4 R92, [R0+0x2000] ;  /* 0x00200000005c783b */ /* 0x000fe80000000200 */
[----:B------:R-:W-:Y:S03]  /*f1d0*/  LDSM.16.M88.4 R96, [R0+0x2800] ;  /* 0x002800000060783b */ /* 0x000fe60000000200 */
[C---:B-1----:R-:W-:Y:S01]  /*f1e0*/  HMMA.16816.F32 R44, R12.reuse, R40, RZ ;  /* 0x000000280c2c723c */ /* 0x042fe200000018ff */
[----:B------:R-:W5:Y:S01]  /*f1f0*/  LDL R150, [R1+0x4] ;  /* 0x0000040001967983 */ /* 0x000f620000100800 */
[----:B------:R-:W-:Y:S06]  /*f200*/  BSSY B0, `(.L_x_1800) ;  /* 0x000027f000007945 */ /* 0x000fec0003800000 */
[C---:B------:R-:W-:Y:S08]  /*f210*/  HMMA.16816.F32 R40, R12.reuse, R42, RZ ;  /* 0x0000002a0c28723c */ /* 0x040ff000000018ff */
[C---:B------:R-:W-:Y:S08]  /*f220*/  HMMA.16816.F32 R36, R12.reuse, R52, RZ ;  /* 0x000000340c24723c */ /* 0x040ff000000018ff */
[----:B------:R-:W-:Y:S08]  /*f230*/  HMMA.16816.F32 R28, R12, R54, RZ ;  /* 0x000000360c1c723c */ /* 0x000ff000000018ff */
[C---:B------:R-:W-:Y:S08]  /*f240*/  HMMA.16816.F32 R52, R4.reuse, R62, R20 ;  /* 0x0000003e0434723c */ /* 0x040ff00000001814 */
[C---:B------:R-:W-:Y:S01]  /*f250*/  HMMA.16816.F32 R20, R4.reuse, R60, R24 ;  /* 0x0000003c0414723c */ /* 0x040fe20000001818 */
[----:B------:R-:W-:Y:S07]  /*f260*/  LDSM.16.M88.4 R24, [R0] ;  /* 0x000000000018783b */ /* 0x000fee0000000200 */
[C---:B------:R-:W-:Y:S08]  /*f270*/  HMMA.16816.F32 R12, R4.reuse, R64, R32 ;  /* 0x00000040040c723c */ /* 0x040ff00000001820 */
[C---:B------:R-:W-:Y:S08]  /*f280*/  HMMA.16816.F32 R48, R4.reuse, R66, R48 ;  /* 0x000000420430723c */ /* 0x040ff00000001830 */
[C---:B------:R-:W-:Y:S08]  /*f290*/  HMMA.16816.F32 R60, R4.reuse, R74, R40 ;  /* 0x0000004a043c723c */ /* 0x040ff00000001828 */
[C---:B------:R-:W-:Y:S01]  /*f2a0*/  HMMA.16816.F32 R64, R4.reuse, R72, R44 ;  /* 0x000000480440723c */ /* 0x040fe2000000182c */
[----:B------:R-:W-:Y:S04]  /*f2b0*/  LDSM.16.M88.4 R44, [R0+0x800] ;  /* 0x00080000002c783b */ /* 0x000fe80000000200 */
[----:B------:R-:W-:Y:S03]  /*f2c0*/  LDSM.16.M88.4 R72, [R0+0x1800] ;  /* 0x001800000048783b */ /* 0x000fe60000000200 */
[C---:B------:R-:W-:Y:S08]  /*f2d0*/  HMMA.16816.F32 R40, R4.reuse, R80, R36 ;  /* 0x000000500428723c */ /* 0x040ff00000001824 */
[----:B------:R-:W-:Y:S01]  /*f2e0*/  HMMA.16816.F32 R36, R4, R82, R28 ;  /* 0x000000520424723c */ /* 0x000fe2000000181c */
[----:B------:R-:W1:Y:S04]  /*f2f0*/  LDSM.16.M88.4 R4, [R180] ;  /* 0x00000000b404783b */ /* 0x000e680000000200 */
[----:B------:R-:W-:Y:S03]  /*f300*/  LDSM.16.M88.4 R80, [R184+0x2000] ;  /* 0x00200000b850783b */ /* 0x000fe60000000200 */
[C---:B--2---:R-:W-:Y:S08]  /*f310*/  HMMA.16816.F32 R32, R16.reuse, R56, R20 ;  /* 0x000000381020723c */ /* 0x044ff00000001814 */
[C---:B---3--:R-:W-:Y:S01]  /*f320*/  HMMA.16816.F32 R20, R16.reuse, R68, R12 ;  /* 0x000000441014723c */ /* 0x048fe2000000180c */
[----:B------:R-:W-:Y:S07]  /*f330*/  LDSM.16.M88.4 R12, [R178+0x4000] ;  /* 0x00400000b20c783b */ /* 0x000fee0000000200 */
[C---:B------:R-:W-:Y:S01]  /*f340*/  HMMA.16816.F32 R48, R16.reuse, R70, R48 ;  /* 0x000000461030723c */ /* 0x040fe20000001830 */
[----:B------:R-:W2:Y:S07]  /*f350*/  LDSM.16.M88.4 R68, [R0+0x1000] ;  /* 0x001000000044783b */ /* 0x000eae0000000200 */
[C---:B------:R-:W-:Y:S08]  /*f360*/  HMMA.16816.F32 R28, R16.reuse, R58, R52 ;  /* 0x0000003a101c723c */ /* 0x040ff00000001834 */
[C---:B----4-:R-:W-:Y:S01]  /*f370*/  HMMA.16816.F32 R52, R16.reuse, R76, R64 ;  /* 0x0000004c1034723c */ /* 0x050fe20000001840 */
[----:B------:R-:W-:Y:S07]  /*f380*/  LDSM.16.M88.4 R64, [R184+0x3800] ;  /* 0x00380000b840783b */ /* 0x000fee0000000200 */
[C---:B------:R-:W-:Y:S08]  /*f390*/  HMMA.16816.F32 R40, R16.reuse, R84, R40 ;  /* 0x000000541028723c */ /* 0x040ff00000001828 */
[C---:B------:R-:W-:Y:S01]  /*f3a0*/  HMMA.16816.F32 R56, R16.reuse, R78, R60 ;  /* 0x0000004e1038723c */ /* 0x040fe2000000183c */
[----:B------:R-:W-:Y:S07]  /*f3b0*/  LDSM.16.M88.4 R60, [R8+0x2000] ;  /* 0x00200000083c783b */ /* 0x000fee0000000200 */
[----:B------:R-:W-:Y:S01]  /*f3c0*/  HMMA.16816.F32 R36, R16, R86, R36 ;  /* 0x000000561024723c */ /* 0x000fe20000001824 */
[----:B------:R-:W3:Y:S07]  /*f3d0*/  LDSM.16.M88.4 R84, [R184+0x2800] ;  /* 0x00280000b854783b */ /* 0x000eee0000000200 */
[C---:B-1----:R-:W-:Y:S08]  /*f3e0*/  HMMA.16816.F32 R32, R4.reuse, R24, R32 ;  /* 0x000000180420723c */ /* 0x042ff00000001820 */
[C---:B------:R-:W-:Y:S08]  /*f3f0*/  HMMA.16816.F32 R28, R4.reuse, R26, R28 ;  /* 0x0000001a041c723c */ /* 0x040ff0000000181c */
[C---:B------:R-:W-:Y:S08]  /*f400*/  HMMA.16816.F32 R24, R4.reuse, R44, R20 ;  /* 0x0000002c0418723c */ /* 0x040ff00000001814 */
[C---:B--2---:R-:W-:Y:S08]  /*f410*/  HMMA.16816.F32 R16, R4.reuse, R68, R52 ;  /* 0x000000440410723c */ /* 0x044ff00000001834 */
[C---:B------:R-:W-:Y:S08]  /*f420*/  HMMA.16816.F32 R76, R4.reuse, R72, R40 ;  /* 0x00000048044c723c */ /* 0x040ff00000001828 */
[C---:B------:R-:W-:Y:S01]  /*f430*/  HMMA.16816.F32 R20, R4.reuse, R46, R48 ;  /* 0x0000002e0414723c */ /* 0x040fe20000001830 */
[----:B------:R-:W-:Y:S07]  /*f440*/  LDSM.16.M88.4 R44, [R8+0x2800] ;  /* 0x00280000082c783b */ /* 0x000fee0000000200 */
[C---:B------:R-:W-:Y:S08]  /*f450*/  HMMA.16816.F32 R68, R4.reuse, R70, R56 ;  /* 0x000000460444723c */ /* 0x040ff00000001838 */
[----:B------:R-:W-:Y:S01]  /*f460*/  HMMA.16816.F32 R72, R4, R74, R36 ;  /* 0x0000004a0448723c */ /* 0x000fe20000001824 */
[----:B------:R-:W1:Y:S04]  /*f470*/  LDSM.16.M88.4 R4, [R179+0x4000] ;  /* 0x00400000b304783b */ /* 0x000e680000000200 */
[----:B------:R-:W-:Y:S03]  /*f480*/  LDSM.16.M88.4 R36, [R8+0x3000] ;  /* 0x003000000824783b */ /* 0x000fe60000000200 */
[C---:B------:R-:W-:Y:S08]  /*f490*/  HMMA.16816.F32 R52, R12.reuse, R80, R32 ;  /* 0x000000500c34723c */ /* 0x040ff00000001820 */
[C---:B---3--:R-:W-:Y:S01]  /*f4a0*/  HMMA.16816.F32 R48, R12.reuse, R84, R24 ;  /* 0x000000540c30723c */ /* 0x048fe20000001818 */
[----:B------:R-:W-:Y:S07]  /*f4b0*/  LDSM.16.M88.4 R24, [R180+0x4000] ;  /* 0x00400000b418783b */ /* 0x000fee0000000200 */
[C---:B------:R-:W-:Y:S01]  /*f4c0*/  HMMA.16816.F32 R40, R12.reuse, R86, R20 ;  /* 0x000000560c28723c */ /* 0x040fe20000001814 */
[----:B------:R-:W-:Y:S07]  /*f4d0*/  LDSM.16.M88.4 R84, [R2+0x2000] ;  /* 0x002000000254783b */ /* 0x000fee0000000200 */
[C---:B------:R-:W-:Y:S01]  /*f4e0*/  HMMA.16816.F32 R32, R12.reuse, R88, R16 ;  /* 0x000000580c20723c */ /* 0x040fe20000001810 */
[----:B------:R-:W2:Y:S07]  /*f4f0*/  LDSM.16.M88.4 R16, [R181+0x4000] ;  /* 0x00400000b510783b */ /* 0x000eae0000000200 */
[----:B------:R-:W-:Y:S08]  /*f500*/  HMMA.16816.F32 R56, R12, R82, R28 ;  /* 0x000000520c38723c */ /* 0x000ff0000000181c */
[----:B-1----:R-:W-:Y:S08]  /*f510*/  HMMA.16816.F32 R20, R4, R60, R52 ;  /* 0x0000003c0414723c */ /* 0x002ff00000001834 */
[C---:B------:R-:W-:Y:S01]  /*f520*/  HMMA.16816.F32 R28, R12.reuse, R90, R68 ;  /* 0x0000005a0c1c723c */ /* 0x040fe20000001844 */
[----:B------:R-:W1:Y:S07]  /*f530*/  LDSM.16.M88.4 R88, [R8+0x3800] ;  /* 0x003800000858783b */ /* 0x000e6e0000000200 */
[C---:B------:R-:W-:Y:S01]  /*f540*/  HMMA.16816.F32 R52, R12.reuse, R64, R76 ;  /* 0x000000400c34723c */ /* 0x040fe2000000184c */
[----:B------:R-:W-:Y:S07]  /*f550*/  LDSM.16.M88.4 R76, [R2+0x3800] ;  /* 0x00380000024c783b */ /* 0x000fee0000000200 */
[----:B------:R-:W-:Y:S01]  /*f560*/  HMMA.16816.F32 R80, R12, R66, R72 ;  /* 0x000000420c50723c */ /* 0x000fe20000001848 */
[----:B------:R-:W-:Y:S07]  /*f570*/  LDSM.16.M88.4 R64, [R184+0x4000] ;  /* 0x00400000b840783b */ /* 0x000fee0000000200 */
[----:B------:R-:W-:Y:S08]  /*f580*/  HMMA.16816.F32 R60, R4, R62, R56 ;  /* 0x0000003e043c723c */ /* 0x000ff00000001838 */
[----:B--2---:R-:W-:Y:S01]  /*f590*/  HMMA.16816.F32 R12, R16, R84, R20 ;  /* 0x00000054100c723c */ /* 0x004fe20000001814 */
[----:B------:R-:W2:Y:S07]  /*f5a0*/  LDSM.16.M88.4 R20, [R178+0x8000] ;  /* 0x00800000b214783b */ /* 0x000eae0000000200 */
[C---:B------:R-:W-:Y:S01]  /*f5b0*/  HMMA.16816.F32 R68, R4.reuse, R46, R40 ;  /* 0x0000002e0444723c */ /* 0x040fe20000001828 */
[----:B------:R-:W3:Y:S07]  /*f5c0*/  LDSM.16.M88.4 R40, [R2+0x2800] ;  /* 0x002800000228783b */ /* 0x000eee0000000200 */
[C---:B------:R-:W-:Y:S08]  /*f5d0*/  HMMA.16816.F32 R72, R4.reuse, R44, R48 ;  /* 0x0000002c0448723c */ /* 0x040ff00000001830 */
[C---:B------:R-:W-:Y:S08]  /*f5e0*/  HMMA.16816.F32 R56, R4.reuse, R36, R32 ;  /* 0x000000240438723c */ /* 0x040ff00000001820 */
[----:B------:R-:W-:Y:S01]  /*f5f0*/  HMMA.16816.F32 R48, R4, R38, R28 ;  /* 0x000000260430723c */ /* 0x000fe2000000181c */
[----:B------:R-:W4:Y:S07]  /*f600*/  LDSM.16.M88.4 R36, [R2+0x3000] ;  /* 0x003000000224783b */ /* 0x000f2e0000000200 */
[----:B------:R-:W-:Y:S01]  /*f610*/  HMMA.16816.F32 R32, R16, R86, R60 ;  /* 0x000000561020723c */ /* 0x000fe2000000183c */
[----:B------:R-:W-:Y:S04]  /*f620*/  LDSM.16.M88.4 R84, [R8+0x4000] ;  /* 0x004000000854783b */ /* 0x000fe80000000200 */
[----:B------:R-:W-:Y:S03]  /*f630*/  LDSM.16.M88.4 R60, [R0+0x3800] ;  /* 0x00380000003c783b */ /* 0x000fe60000000200 */
[----:B------:R-:W-:Y:S01]  /*f640*/  HMMA.16816.F32 R28, R24, R92, R12 ;  /* 0x0000005c181c723c */ /* 0x000fe2000000180c */
[----:B------:R-:W4:Y:S07]  /*f650*/  LDSM.16.M88.4 R12, [R179+0x8000] ;  /* 0x00800000b30c783b */ /* 0x000f2e0000000200 */
[----:B-1----:R-:W-:Y:S08]  /*f660*/  HMMA.16816.F32 R52, R4, R88, R52 ;  /* 0x000000580434723c */ /* 0x002ff00000001834 */
[----:B------:R-:W-:Y:S01]  /*f670*/  HMMA.16816.F32 R32, R24, R94, R32 ;  /* 0x0000005e1820723c */ /* 0x000fe20000001820 */
[----:B------:R-:W-:Y:S07]  /*f680*/  LDSM.16.M88.4 R92, [R8+0x4800] ;  /* 0x00480000085c783b */ /* 0x000fee0000000200 */
[----:B--2---:R-:W-:Y:S08]  /*f690*/  HMMA.16816.F32 R28, R20, R64, R28 ;  /* 0x00000040141c723c */ /* 0x004ff0000000181c */
[C---:B---3--:R-:W-:Y:S08]  /*f6a0*/  HMMA.16816.F32 R44, R16.reuse, R40, R72 ;  /* 0x00000028102c723c */ /* 0x048ff00000001848 */
[----:B------:R-:W-:Y:S08]  /*f6b0*/  HMMA.16816.F32 R72, R16, R42, R68 ;  /* 0x0000002a1048723c */ /* 0x000ff00000001844 */
[----:B------:R-:W-:Y:S01]  /*f6c0*/  HMMA.16816.F32 R80, R4, R90, R80 ;  /* 0x0000005a0450723c */ /* 0x000fe20000001850 */
[----:B------:R-:W-:Y:S04]  /*f6d0*/  LDSM.16.M88.4 R4, [R181+0x8000] ;  /* 0x00800000b504783b */ /* 0x000fe80000000200 */
[----:B------:R-:W-:Y:S03]  /*f6e0*/  LDSM.16.M88.4 R88, [R0+0x4000] ;  /* 0x004000000058783b */ /* 0x000fe60000000200 */
[C---:B------:R-:W-:Y:S01]  /*f6f0*/  HMMA.16816.F32 R68, R16.reuse, R76, R52 ;  /* 0x0000004c1044723c */ /* 0x040fe20000001834 */
[----:B------:R-:W1:Y:S07]  /*f700*/  LDSM.16.M88.4 R52, [R2+0x4000] ;  /* 0x004000000234783b */ /* 0x000e6e0000000200 */
[----:B----4-:R-:W-:Y:S01]  /*f710*/  HMMA.16816.F32 R100, R16, R36, R56 ;  /* 0x000000241064723c */ /* 0x010fe20000001838 */
[----:B------:R-:W2:Y:S07]  /*f720*/  LDSM.16.M88.4 R56, [R184+0x4800] ;  /* 0x00480000b838783b */ /* 0x000eae0000000200 */
[----:B------:R-:W-:Y:S08]  /*f730*/  HMMA.16816.F32 R32, R20, R66, R32 ;  /* 0x000000421420723c */ /* 0x000ff00000001820 */
[----:B------:R-:W-:Y:S08]  /*f740*/  HMMA.16816.F32 R28, R12, R84, R28 ;  /* 0x000000540c1c723c */ /* 0x000ff0000000181c */
[----:B------:R-:W-:Y:S01]  /*f750*/  HMMA.16816.F32 R112, R16, R38, R48 ;  /* 0x000000261070723c */ /* 0x000fe20000001830 */
[----:B------:R-:W3:Y:S07]  /*f760*/  LDSM.16.M88.4 R48, [R0+0x3000] ;  /* 0x003000000030783b */ /* 0x000eee0000000200 */
[----:B------:R-:W-:Y:S08]  /*f770*/  HMMA.16816.F32 R40, R24, R96, R44 ;  /* 0x000000601828723c */ /* 0x000ff0000000182c */
[----:B------:R-:W-:Y:S01]  /*f780*/  HMMA.16816.F32 R64, R16, R78, R80 ;  /* 0x0000004e1040723c */ /* 0x000fe20000001850 */
[----:B------:R-:W4:Y:S04]  /*f790*/  LDSM.16.M88.4 R16, [R180+0x8000] ;  /* 0x00800000b410783b */ /* 0x000f280000000200 */
[----:B------:R-:W4:Y:S03]  /*f7a0*/  LDSM.16.M88.4 R76, [R184+0x5000] ;  /* 0x00500000b84c783b */ /* 0x000f260000000200 */
[----:B------:R-:W-:Y:S01]  /*f7b0*/  HMMA.16816.F32 R44, R24, R98, R72 ;  /* 0x00000062182c723c */ /* 0x000fe20000001848 */
[----:B------:R-:W4:Y:S04]  /*f7c0*/  LDSM.16.M88.4 R80, [R2+0x4800] ;  /* 0x004800000250783b */ /* 0x000f280000000200 */
[----:B------:R-:W4:Y:S03]  /*f7d0*/  LDSM.16.M88.4 R72, [R8+0x5000] ;  /* 0x005000000848783b */ /* 0x000f260000000200 */
[----:B------:R-:W-:Y:S08]  /*f7e0*/  HMMA.16816.F32 R36, R12, R86, R32 ;  /* 0x000000560c24723c */ /* 0x000ff00000001820 */
[----:B-1----:R-:W-:Y:S08]  /*f7f0*/  HMMA.16816.F32 R28, R4, R52, R28 ;  /* 0x00000034041c723c */ /* 0x002ff0000000181c */
[----:B--2---:R-:W-:Y:S08]  /*f800*/  HMMA.16816.F32 R40, R20, R56, R40 ;  /* 0x000000381428723c */ /* 0x004ff00000001828 */
[----:B---3--:R-:W-:Y:S08]  /*f810*/  HMMA.16816.F32 R32, R24, R48, R100 ;  /* 0x000000301820723c */ /* 0x008ff00000001864 */
[----:B------:R-:W-:Y:S01]  /*f820*/  HMMA.16816.F32 R44, R20, R58, R44 ;  /* 0x0000003a142c723c */ /* 0x000fe2000000182c */
[----:B------:R-:W-:Y:S07]  /*f830*/  LDSM.16.M88.4 R56, [R2+0x5000] ;  /* 0x005000000238783b */ /* 0x000fee0000000200 */
[----:B------:R-:W-:Y:S08]  /*f840*/  HMMA.16816.F32 R36, R4, R54, R36 ;  /* 0x000000360424723c */ /* 0x000ff00000001824 */
[----:B----4-:R-:W-:Y:S08]  /*f850*/  HMMA.16816.F32 R52, R16, R88, R28 ;  /* 0x000000581034723c */ /* 0x010ff0000000181c */
[----:B------:R-:W-:Y:S08]  /*f860*/  HMMA.16816.F32 R40, R12, R92, R40 ;  /* 0x0000005c0c28723c */ /* 0x000ff00000001828 */
[C---:B------:R-:W-:Y:S08]  /*f870*/  HMMA.16816.F32 R84, R24.reuse, R50, R112 ;  /* 0x000000321854723c */ /* 0x040ff00000001870 */
[----:B------:R-:W-:Y:S01]  /*f880*/  HMMA.16816.F32 R100, R24, R60, R68 ;  /* 0x0000003c1864723c */ /* 0x000fe20000001844 */
[----:B------:R-:W1:Y:S01]  /*f890*/  LDSM.16.M88.4 R68, [R184+0x5800] ;  /* 0x00580000b844783b */ /* 0x000e620000000200 */
[----:B------:R-:W-:-:S06]  /*f8a0*/  FMUL.FTZ R3, R52, c[0x0][0x320] ;  /* 0x0000c80034037a20 */ /* 0x000fcc0000410000 */
[----:B------:R-:W-:Y:S08]  /*f8b0*/  HMMA.16816.F32 R28, R20, R76, R32 ;  /* 0x0000004c141c723c */ /* 0x000ff00000001820 */
[----:B------:R-:W-:Y:S01]  /*f8c0*/  HMMA.16816.F32 R96, R24, R62, R64 ;  /* 0x0000003e1860723c */ /* 0x000fe20000001840 */
[----:B------:R-:W2:Y:S04]  /*f8d0*/  LDSM.16.M88.4 R60, [R0+0x4800] ;  /* 0x00480000003c783b */ /* 0x000ea80000000200 */
[----:B------:R-:W3:Y:S03]  /*f8e0*/  LDSM.16.M88.4 R64, [R0+0x5000] ;  /* 0x005000000040783b */ /* 0x000ee60000000200 */
[----:B------:R-:W-:Y:S08]  /*f8f0*/  HMMA.16816.F32 R24, R12, R94, R44 ;  /* 0x0000005e0c18723c */ /* 0x000ff0000000182c */
[----:B------:R-:W-:Y:S08]  /*f900*/  HMMA.16816.F32 R48, R16, R90, R36 ;  /* 0x0000005a1030723c */ /* 0x000ff00000001824 */
[----:B------:R-:W-:Y:S01]  /*f910*/  HMMA.16816.F32 R32, R4, R80, R40 ;  /* 0x000000500420723c */ /* 0x000fe20000001828 */
[----:B------:R4:W-:Y:S07]  /*f920*/  MUFU.TANH R80, R3 ;  /* 0x0000000300507308 */ /* 0x0009ee0000002400 */
[----:B------:R-:W-:Y:S08]  /*f930*/  HMMA.16816.F32 R40, R20, R78, R84 ;  /* 0x0000004e1428723c */ /* 0x000ff00000001854 */
[----:B------:R-:W-:Y:S01]  /*f940*/  HMMA.16816.F32 R36, R12, R72, R28 ;  /* 0x000000480c24723c */ /* 0x000fe2000000181c */
[----:B----4-:R-:W-:-:S04]  /*f950*/  FMUL.FTZ R3, R53, c[0x0][0x320] ;  /* 0x0000c80035037a20 */ /* 0x010fc80000410000 */
[----:B------:R4:W-:Y:S03]  /*f960*/  MUFU.TANH R77, R3 ;  /* 0x00000003004d7308 */ /* 0x0009e60000002400 */
[----:B------:R-:W-:Y:S08]  /*f970*/  HMMA.16816.F32 R24, R4, R82, R24 ;  /* 0x000000520418723c */ /* 0x000ff00000001818 */
[----:B-1----:R-:W-:Y:S01]  /*f980*/  HMMA.16816.F32 R28, R20, R68, R100 ;  /* 0x00000044141c723c */ /* 0x002fe20000001864 */
[----:B----4-:R-:W-:-:S07]  /*f990*/  FMUL.FTZ R3, R54, c[0x0][0x320] ;  /* 0x0000c80036037a20 */ /* 0x010fce0000410000 */
[----:B--2---:R-:W-:Y:S01]  /*f9a0*/  HMMA.16816.F32 R44, R16, R60, R32 ;  /* 0x0000003c102c723c */ /* 0x004fe20000001820 */
[----:B------:R1:W2:Y:S07]  /*f9b0*/  MUFU.TANH R76, R3 ;  /* 0x00000003004c7308 */ /* 0x0002ae0000002400 */
[----:B------:R-:W-:Y:S08]  /*f9c0*/  HMMA.16816.F32 R32, R12, R74, R40 ;  /* 0x0000004a0c20723c */ /* 0x000ff00000001828 */
[----:B------:R-:W-:Y:S01]  /*f9d0*/  HMMA.16816.F32 R36, R4, R56, R36 ;  /* 0x000000380424723c */ /* 0x000fe20000001824 */
[----:B-1----:R-:W-:-:S02]  /*f9e0*/  FMUL.FTZ R3, R55, c[0x0][0x320] ;  /* 0x0000c80037037a20 */ /* 0x002fc40000410000 */
[----:B------:R-:W1:Y:S02]  /*f9f0*/  LDSM.16.M88.4 R52, [R8+0x5800] ;  /* 0x005800000834783b */ /* 0x000e640000000200 */
[----:B------:R4:W1:Y:S03]  /*fa00*/  MUFU.TANH R73, R3 ;  /* 0x0000000300497308 */ /* 0x0008660000002400 */
[----:B------:R-:W-:Y:S08]  /*fa10*/  HMMA.16816.F32 R40, R16, R62, R24 ;  /* 0x0000003e1028723c */ /* 0x000ff00000001818 */
[----:B------:R-:W-:Y:S01]  /*fa20*/  HMMA.16816.F32 R20, R20, R70, R96 ;  /* 0x000000461414723c */ /* 0x000fe20000001860 */
[----:B----4-:R-:W-:-:S07]  /*fa30*/  FMUL.FTZ R3, R48, c[0x0][0x320] ;  /* 0x0000c80030037a20 */ /* 0x010fce0000410000 */
[----:B---3--:R-:W-:Y:S01]  /*fa40*/  HMMA.16816.F32 R36, R16, R64, R36 ;  /* 0x000000401024723c */ /* 0x008fe20000001824 */
[----:B------:R3:W4:Y:S02]  /*fa50*/  MUFU.TANH R72, R3 ;  /* 0x0000000300487308 */ /* 0x0007240000002400 */
[----:B---3--:R-:W-:-:S05]  /*fa60*/  FMUL.FTZ R3, R49, c[0x0][0x320] ;  /* 0x0000c80031037a20 */ /* 0x008fca0000410000 */
[----:B-1----:R-:W-:Y:S01]  /*fa70*/  HMMA.16816.F32 R24, R12, R52, R28 ;  /* 0x000000340c18723c */ /* 0x002fe2000000181c */
[----:B------:R1:W-:Y:S07]  /*fa80*/  MUFU.TANH R68, R3 ;  /* 0x0000000300447308 */ /* 0x0003ee0000002400 */
[----:B------:R-:W-:Y:S01]  /*fa90*/  HMMA.16816.F32 R28, R4, R58, R32 ;  /* 0x0000003a041c723c */ /* 0x000fe20000001820 */
[----:B------:R3:W-:Y:S07]  /*faa0*/  LDSM.16.M88.4 R32, [R0+0x5800] ;  /* 0x005800000020783b */ /* 0x0007ee0000000200 */
[----:B------:R-:W-:Y:S01]  /*fab0*/  HMMA.16816.F32 R12, R12, R54, R20 ;  /* 0x000000360c0c723c */ /* 0x000fe20000001814 */
[----:B-1----:R-:W-:-:S04]  /*fac0*/  FMUL.FTZ R3, R50, c[0x0][0x320] ;  /* 0x0000c80032037a20 */ /* 0x002fc80000410000 */
[----:B------:R1:W1:Y:S01]  /*fad0*/  MUFU.TANH R61, R3 ;  /* 0x00000003003d7308 */ /* 0x0002620000002400 */
[----:B---3--:R-:W-:Y:S02]  /*fae0*/  FMUL.FTZ R0, R40, c[0x0][0x320] ;  /* 0x0000c80028007a20 */ /* 0x008fe40000410000 */
[----:B-1----:R-:W-:Y:S02]  /*faf0*/  FMUL.FTZ R3, R51, c[0x0][0x320] ;  /* 0x0000c80033037a20 */ /* 0x002fe40000410000 */
[----:B------:R1:W3:Y:S01]  /*fb00*/  LDSM.16.M88.4 R48, [R2+0x5800] ;  /* 0x005800000230783b */ /* 0x0002e20000000200 */
[----:B------:R-:W-:-:S04]  /*fb10*/  DEPBAR.LE SB0, 0x2 ;  /* 0x000080800000791a */ /* 0x000fc80000000000 */
[----:B------:R2:W1:Y:S02]  /*fb20*/  MUFU.TANH R60, R3 ;  /* 0x00000003003c7308 */ /* 0x0004640000002400 */
[----:B--2---:R-:W-:Y:S02]  /*fb30*/  FMUL.FTZ R3, R44, c[0x0][0x320] ;  /* 0x0000c8002c037a20 */ /* 0x004fe40000410000 */
[----:B-1----:R-:W-:-:S04]  /*fb40*/  FMUL.FTZ R2, R45, c[0x0][0x320] ;  /* 0x0000c8002d027a20 */ /* 0x002fc80000410000 */
[----:B------:R1:W-:Y:S08]  /*fb50*/  MUFU.TANH R45, R0 ;  /* 0x00000000002d7308 */ /* 0x0003f00000002400 */
[----:B------:R2:W-:Y:S01]  /*fb60*/  MUFU.TANH R56, R2 ;  /* 0x0000000200387308 */ /* 0x0005e20000002400 */
[----:B---3--:R-:W-:Y:S01]  /*fb70*/  HMMA.16816.F32 R20, R4, R48, R24 ;  /* 0x000000300414723c */ /* 0x008fe20000001818 */
[----:B-1----:R-:W-:-:S06]  /*fb80*/  FMUL.FTZ R0, R41, c[0x0][0x320] ;  /* 0x0000c80029007a20 */ /* 0x002fcc0000410000 */
[----:B------:R-:W1:Y:S01]  /*fb90*/  MUFU.TANH R57, R3 ;  /* 0x0000000300397308 */ /* 0x000e620000002400 */
[----:B------:R-:W-:Y:S01]  /*fba0*/  HMMA.16816.F32 R24, R16, R66, R28 ;  /* 0x000000421018723c */ /* 0x000fe2000000181c */
[----:B--2---:R-:W-:-:S06]  /*fbb0*/  FMUL.FTZ R2, R46, c[0x0][0x320] ;  /* 0x0000c8002e027a20 */ /* 0x004fcc0000410000 */
[----:B------:R2:W-:Y:S01]  /*fbc0*/  MUFU.TANH R46, R0 ;  /* 0x00000000002e7308 */ /* 0x0005e20000002400 */
[----:B------:R-:W-:Y:S01]  /*fbd0*/  HMMA.16816.F32 R12, R4, R50, R12 ;  /* 0x00000032040c723c */ /* 0x000fe2000000180c */
[----:B------:R-:W-:Y:S06]  /*fbe0*/  BAR.SYNC.DEFER_BLOCKING 0x0 ;  /* 0x0000000000007b1d */ /* 0x000fec0000010000 */
[----:B------:R3:W1:Y:S01]  /*fbf0*/  MUFU.TANH R52, R2 ;  /* 0x0000000200347308 */ /* 0x0006620000002400 */
[----:B------:R-:W-:Y:S01]  /*fc00*/  HMMA.16816.F32 R4, R16, R32, R20 ;  /* 0x000000201004723c */ /* 0x000fe20000001814 */
[----:B--2---:R-:W-:-:S06]  /*fc10*/  FMUL.FTZ R0, R42, c[0x0][0x320] ;  /* 0x0000c8002a007a20 */ /* 0x004fcc0000410000 */
[----:B------:R2:W-:Y:S01]  /*fc20*/  MUFU.TANH R44, R0 ;  /* 0x00000000002c7308 */ /* 0x0005e20000002400 */
[----:B---3--:R-:W-:-:S08]  /*fc30*/  FMUL.FTZ R2, R47, c[0x0][0x320] ;  /* 0x0000c8002f027a20 */ /* 0x008fd00000410000 */
[----:B------:R-:W-:Y:S01]  /*fc40*/  HMMA.16816.F32 R12, R16, R34, R12 ;  /* 0x00000022100c723c */ /* 0x000fe2000000180c */
[----:B------:R-:W-:Y:S01]  /*fc50*/  LDSM.16.MT88.4 R48, [R186] ;  /* 0x00000000ba30783b */ /* 0x000fe20000004200 */
[----:B------:R3:W1:Y:S01]  /*fc60*/  MUFU.TANH R47, R2 ;  /* 0x00000002002f7308 */ /* 0x0006620000002400 */
[----:B--2---:R-:W-:-:S05]  /*fc70*/  FMUL.FTZ R0, R43, c[0x0][0x320] ;  /* 0x0000c8002b007a20 */ /* 0x004fca0000410000 */
[----:B------:R-:W-:Y:S02]  /*fc80*/  FMUL.FTZ R3, R4, c[0x0][0x320] ;  /* 0x0000c80004037a20 */ /* 0x000fe40000410000 */
[----:B------:R2:W1:Y:S01]  /*fc90*/  MUFU.TANH R42, R0 ;  /* 0x00000000002a7308 */ /* 0x0004620000002400 */
[----:B------:R-:W-:Y:S02]  /*fca0*/  FMUL.FTZ R4, R5, c[0x0][0x320] ;  /* 0x0000c80005047a20 */ /* 0x000fe40000410000 */
[----:B------:R-:W-:Y:S02]  /*fcb0*/  FMUL.FTZ R8, R6, c[0x0][0x320] ;  /* 0x0000c80006087a20 */ /* 0x000fe40000410000 */
[----:B------:R-:W-:Y:S02]  /*fcc0*/  FMUL.FTZ R9, R7, c[0x0][0x320] ;  /* 0x0000c80007097a20 */ /* 0x000fe40000410000 */
[----:B---3--:R-:W-:Y:S01]  /*fcd0*/  FMUL.FTZ R2, R26, c[0x0][0x320] ;  /* 0x0000c8001a027a20 */ /* 0x008fe20000410000 */
[----:B------:R3:W-:Y:S01]  /*fce0*/  MUFU.TANH R31, R3 ;  /* 0x00000003001f7308 */ /* 0x0007e20000002400 */
[----:B--2---:R-:W-:-:S07]  /*fcf0*/  FMUL.FTZ R0, R36, c[0x0][0x320] ;  /* 0x0000c80024007a20 */ /* 0x004fce0000410000 */
[----:B------:R2:W-:Y:S08]  /*fd00*/  MUFU.TANH R30, R2 ;  /* 0x00000002001e7308 */ /* 0x0005f00000002400 */
[----:B------:R1:W1:Y:S01]  /*fd10*/  MUFU.TANH R41, R0 ;  /* 0x0000000000297308 */ /* 0x0002620000002400 */
[----:B---3--:R-:W-:Y:S02]  /*fd20*/  FMUL.FTZ R3, R12, c[0x0][0x320] ;  /* 0x0000c8000c037a20 */ /* 0x008fe40000410000 */
[----:B--2---:R-:W-:-:S05]  /*fd30*/  FMUL.FTZ R2, R27, c[0x0][0x320] ;  /* 0x0000c8001b027a20 */ /* 0x004fca0000410000 */
[----:B------:R-:W-:Y:S01]  /*fd40*/  MUFU.TANH R29, R8 ;  /* 0x00000008001d7308 */ /* 0x000fe20000002400 */
[----:B-1----:R-:W-:-:S07]  /*fd50*/  FMUL.FTZ R0, R37, c[0x0][0x320] ;  /* 0x0000c80025007a20 */ /* 0x002fce0000410000 */
[----:B------:R-:W-:Y:S08]  /*fd60*/  MUFU.TANH R28, R2 ;  /* 0x00000002001c7308 */ /* 0x000ff00000002400 */
[----:B------:R1:W-:Y:S08]  /*fd70*/  MUFU.TANH R40, R0 ;  /* 0x0000000000287308 */ /* 0x0003f00000002400 */
[----:B------:R-:W-:Y:S01]  /*fd80*/  MUFU.TANH R8, R3 ;  /* 0x0000000300087308 */ /* 0x000fe20000002400 */
[----:B-1----:R-:W-:-:S07]  /*fd90*/  FMUL.FTZ R0, R38, c[0x0][0x320] ;  /* 0x0000c80026007a20 */ /* 0x002fce0000410000 */
[----:B------:R1:W-:Y:S08]  /*fda0*/  MUFU.TANH R32, R4 ;  /* 0x0000000400207308 */ /* 0x0003f00000002400 */
[----:B------:R2:W3:Y:S01]  /*fdb0*/  MUFU.TANH R38, R0 ;  /* 0x0000000000267308 */ /* 0x0004e20000002400 */
[----:B-1----:R-:W-:-:S07]  /*fdc0*/  FMUL.FTZ R4, R13, c[0x0][0x320] ;  /* 0x0000c8000d047a20 */ /* 0x002fce0000410000 */
[----:B------:R-:W-:Y:S01]  /*fdd0*/  MUFU.TANH R27, R9 ;  /* 0x00000009001b7308 */ /* 0x000fe20000002400 */
[----:B--2---:R-:W-:-:S07]  /*fde0*/  FMUL.FTZ R0, R39, c[0x0][0x320] ;  /* 0x0000c80027007a20 */ /* 0x004fce0000410000 */
[----:B------:R1:W-:Y:S08]  /*fdf0*/  MUFU.TANH R9, R4 ;  /* 0x0000000400097308 */ /* 0x0003f00000002400 */
[----:B------:R2:W2:Y:S01]  /*fe00*/  MUFU.TANH R33, R0 ;  /* 0x0000000000217308 */ /* 0x0004a20000002400 */
[----:B-1----:R-:W-:Y:S02]  /*fe10*/  FMUL.FTZ R4, R14, c[0x0][0x320] ;  /* 0x0000c8000e047a20 */ /* 0x002fe40000410000 */
[----:B--2---:R-:W-:-:S05]  /*fe20*/  FMUL.FTZ R0, R24, c[0x0][0x320] ;  /* 0x0000c80018007a20 */ /* 0x004fca0000410000 */
[----:B------:R1:W2:Y:S02]  /*fe30*/  MUFU.TANH R36, R0 ;  /* 0x0000000000247308 */ /* 0x0002a40000002400 */
[----:B-1----:R-:W-:-:S06]  /*fe40*/  FMUL.FTZ R0, R25, c[0x0][0x320] ;  /* 0x0000c80019007a20 */ /* 0x002fcc0000410000 */
        /* <DEDUP_REMOVED lines=10> */
[----:B----4-:R-:W-:Y:S02]  /*fef0*/  FSEL R7, R72, -INF , P0 ;  /* 0xff80000048077808 */ /* 0x010fe40000000000 */
[----:B------:R-:W-:Y:S02]  /*ff00*/  FMNMX.FTZ R2, R5, R6, !PT ;  /* 0x0000000605027209 */ /* 0x000fe40007810000 */
[----:B------:R-:W-:Y:S02]  /*ff10*/  FSEL R20, R61, -INF , P0 ;  /* 0xff8000003d147808 */ /* 0x000fe40000000000 */
[----:B------:R-:W-:-:S02]  /*ff20*/  ISETP.GT.AND P0, PT, R0, 0x10, PT ;  /* 0x000000100000780c */ /* 0x000fc40003f04270 */
[----:B------:R-:W-:Y:S02]  /*ff30*/  FSEL R16, R68, -INF , P1 ;  /* 0xff80000044107808 */ /* 0x000fe40000800000 */
[----:B------:R-:W-:Y:S01]  /*ff40*/  FMNMX.FTZ R2, R7, R2, !PT ;  /* 0x0000000207027209 */ /* 0x000fe20007810000 */
[----:B------:R-:W-:Y:S01]  /*ff50*/  LDSM.16.MT88.4 R68, [R185+0x2800] ;  /* 0x00280000b944783b */ /* 0x000fe20000004200 */
[----:B------:R-:W-:Y:S02]  /*ff60*/  FSEL R21, R60, -INF , P1 ;  /* 0xff8000003c157808 */ /* 0x000fe40000800000 */
[----:B------:R-:W-:Y:S01]  /*ff70*/  ISETP.GT.AND P1, PT, R0, 0x11, PT ;  /* 0x000000110000780c */ /* 0x000fe20003f24270 */
[----:B------:R-:W-:Y:S01]  /*ff80*/  LDSM.16.MT88.4 R60, [R185+0x2000] ;  /* 0x00200000b93c783b */ /* 0x000fe20000004200 */
[----:B------:R-:W-:Y:S02]  /*ff90*/  FSEL R17, R57, -INF , P0 ;  /* 0xff80000039117808 */ /* 0x000fe40000000000 */
[----:B------:R-:W-:-:S02]  /*ffa0*/  FMNMX.FTZ R2, R16, R2, !PT ;  /* 0x0000000210027209 */ /* 0x000fc40007810000 */
[----:B------:R-:W-:Y:S02]  /*ffb0*/  FSEL R25, R52, -INF , P0 ;  /* 0xff80000034197808 */ /* 0x000fe40000000000 */
[----:B------:R-:W-:Y:S01]  /*ffc0*/  ISETP.GT.AND P0, PT, R0, 0x18, PT ;  /* 0x000000180000780c */ /* 0x000fe20003f04270 */
[----:B------:R-:W-:Y:S01]  /*ffd0*/  LDSM.16.MT88.4 R52, [R186+0x800] ;  /* 0x00080000ba34783b */ /* 0x000fe20000004200 */
[----:B------:R-:W-:Y:S02]  /*ffe0*/  FSEL R22, R56, -INF , P1 ;  /* 0xff80000038167808 */ /* 0x000fe40000800000 */
[----:B------:R-:W-:Y:S02]  /*fff0*/  FMNMX.FTZ R2, R17, R2, !PT ;  /* 0x0000000211027209 */ /* 0x000fe40007810000 */
[----:B------:R-:W-:Y:S02]  /*10000*/  FSEL R26, R47, -INF , P1 ;  /* 0xff8000002f1a7808 */ /* 0x000fe40000800000 */
[----:B------:R-:W-:-:S02]  /*10010*/  ISETP.GT.AND P1, PT, R0, 0x19, PT ;  /* 0x000000190000780c */ /* 0x000fc40003f24270 */
[----:B------:R-:W-:Y:S02]  /*10020*/  FSEL R23, R45, -INF , P0 ;  /* 0xff8000002d177808 */ /* 0x000fe40000000000 */
[----:B------:R-:W-:Y:S02]  /*10030*/  FMNMX.FTZ R2, R22, R2, !PT ;  /* 0x0000000216027209 */ /* 0x000fe40007810000 */
[----:B------:R-:W-:Y:S02]  /*10040*/  FSEL R56, R44, -INF , P0 ;  /* 0xff8000002c387808 */ /* 0x000fe40000000000 */
[----:B------:R-:W-:Y:S02]  /*10050*/  ISETP.GT.AND P0, PT, R0, 0x20, PT ;  /* 0x000000200000780c */ /* 0x000fe40003f04270 */
[----:B------:R-:W-:Y:S02]  /*10060*/  FSEL R24, R46, -INF , P1 ;  /* 0xff8000002e187808 */ /* 0x000fe40000800000 */
[----:B------:R-:W-:-:S02]  /*10070*/  FMNMX.FTZ R2, R23, R2, !PT ;  /* 0x0000000217027209 */ /* 0x000fc40007810000 */
[----:B------:R-:W-:Y:S02]  /*10080*/  FSEL R57, R42, -INF , P1 ;  /* 0xff8000002a397808 */ /* 0x000fe40000800000 */
[----:B------:R-:W-:Y:S02]  /*10090*/  ISETP.GT.AND P1, PT, R0, 0x21, PT ;  /* 0x000000210000780c */ /* 0x000fe40003f24270 */
[----:B------:R-:W-:Y:S02]  /*100a0*/  FSEL R93, R41, -INF , P0 ;  /* 0xff800000295d7808 */ /* 0x000fe40000000000 */
[----:B------:R-:W-:Y:S02]  /*100b0*/  FMNMX.FTZ R2, R24, R2, !PT ;  /* 0x0000000218027209 */ /* 0x000fe40007810000 */
[----:B------:R-:W-:Y:S02]  /*100c0*/  FMNMX.FTZ R3, R18, R19, !PT ;  /* 0x0000001312037209 */ /* 0x000fe40007810000 */
[----:B---3--:R-:W-:-:S02]  /*100d0*/  FSEL R98, R38, -INF , P0 ;  /* 0xff80000026627808 */ /* 0x008fc40000000000 */
[----:B------:R-:W-:Y:S02]  /*100e0*/  ISETP.GT.AND P0, PT, R0, 0x28, PT ;  /* 0x000000280000780c */ /* 0x000fe40003f04270 */
[----:B------:R-:W-:Y:S02]  /*100f0*/  FSEL R92, R40, -INF , P1 ;  /* 0xff800000285c7808 */ /* 0x000fe40000800000 */
[----:B------:R-:W-:Y:S01]  /*10100*/  FMNMX.FTZ R2, R93, R2, !PT ;  /* 0x000000025d027209 */ /* 0x000fe20007810000 */
[----:B-----5:R-:W-:Y:S01]  /*10110*/  LDSM.16.MT88.4 R40, [R150] ;  /* 0x000000009628783b */ /* 0x020fe20000004200 */
[----:B------:R-:W-:Y:S02]  /*10120*/  FMNMX.FTZ R3, R20, R3, !PT ;  /* 0x0000000314037209 */ /* 0x000fe40007810000 */
[----:B------:R-:W-:Y:S02]  /*10130*/  FSEL R99, R33, -INF , P1 ;  /* 0xff80000021637808 */ /* 0x000fe40000800000 */
[----:B------:R-:W-:-:S02]  /*10140*/  ISETP.GT.AND P1, PT, R0, 0x29, PT ;  /* 0x000000290000780c */ /* 0x000fc40003f24270 */
[----:B--2---:R-:W-:Y:S02]  /*10150*/  FSEL R89, R36, -INF , P0 ;  /* 0xff80000024597808 */ /* 0x004fe40000000000 */
[----:B------:R-:W-:Y:S02]  /*10160*/  FMNMX.FTZ R2, R92, R2, !PT ;  /* 0x000000025c027209 */ /* 0x000fe40007810000 */
[----:B------:R-:W-:Y:S02]  /*10170*/  FMNMX.FTZ R3, R21, R3, !PT ;  /* 0x0000000315037209 */ /* 0x000fe40007810000 */
[----:B------:R-:W-:Y:S02]  /*10180*/  FSEL R97, R30, -INF , P0 ;  /* 0xff8000001e617808 */ /* 0x000fe40000000000 */
[----:B------:R-:W-:Y:S02]  /*10190*/  ISETP.GT.AND P0, PT, R0, 0x30, PT ;  /* 0x000000300000780c */ /* 0x000fe40003f04270 */
[----:B------:R-:W-:-:S02]  /*101a0*/  FSEL R88, R37, -INF , P1 ;  /* 0xff80000025587808 */ /* 0x000fc40000800000 */
[----:B------:R-:W-:Y:S01]  /*101b0*/  FMNMX.FTZ R2, R89, R2, !PT ;  /* 0x0000000259027209 */ /* 0x000fe20007810000 */
[----:B------:R-:W-:Y:S01]  /*101c0*/  LDSM.16.MT88.4 R36, [R185+0x800] ;  /* 0x00080000b924783b */ /* 0x000fe20000004200 */
[----:B------:R-:W-:Y:S02]  /*101d0*/  FMNMX.FTZ R3, R25, R3, !PT ;  /* 0x0000000319037209 */ /* 0x000fe40007810000 */
[----:B------:R-:W-:Y:S02]  /*101e0*/  ISETP.GT.AND P2, PT, R0, 0x31, PT ;  /* 0x000000310000780c */ /* 0x000fe40003f44270 */
[----:B------:R-:W-:Y:S02]  /*101f0*/  FSEL R87, R31, -INF , P0 ;  /* 0xff8000001f577808 */ /* 0x000fe40000000000 */
[----:B------:R-:W-:Y:S02]  /*10200*/  FMNMX.FTZ R2, R88, R2, !PT ;  /* 0x0000000258027209 */ /* 0x000fe40007810000 */
[----:B------:R-:W-:-:S02]  /*10210*/  FMNMX.FTZ R3, R26, R3, !PT ;  /* 0x000000031a037209 */ /* 0x000fc40007810000 */
[----:B------:R-:W-:Y:S02]  /*10220*/  FSEL R96, R28, -INF , P1 ;  /* 0xff8000001c607808 */ /* 0x000fe40000800000 */
[----:B------:R-:W-:Y:S02]  /*10230*/  FSEL R95, R29, -INF , P0 ;  /* 0xff8000001d5f7808 */ /* 0x000fe40000000000 */
[C---:B------:R-:W-:Y:S02]  /*10240*/  ISETP.GT.AND P1, PT, R0.reuse, 0x38, PT ;  /* 0x000000380000780c */ /* 0x040fe40003f24270 */
[----:B------:R-:W-:Y:S02]  /*10250*/  ISETP.GT.AND P0, PT, R0, 0x39, PT ;  /* 0x000000390000780c */ /* 0x000fe40003f04270 */
[----:B------:R-:W-:Y:S02]  /*10260*/  FSEL R86, R32, -INF , P2 ;  /* 0xff80000020567808 */ /* 0x000fe40001000000 */
[----:B------:R-:W-:Y:S01]  /*10270*/  FMNMX.FTZ R0, R87, R2, !PT ;  /* 0x0000000257007209 */ /* 0x000fe20007810000 */
[----:B------:R-:W-:Y:S01]  /*10280*/  LDSM.16.MT88.4 R32, [R241+0x800] ;  /* 0x00080000f120783b */ /* 0x000fe20000004200 */
[----:B------:R-:W-:-:S02]  /*10290*/  FMNMX.FTZ R3, R56, R3, !PT ;  /* 0x0000000338037209 */ /* 0x000fc40007810000 */
[----:B------:R-:W-:Y:S02]  /*102a0*/  FSEL R85, R8, -INF , P1 ;  /* 0xff80000008557808 */ /* 0x000fe40000800000 */
[----:B------:R-:W-:Y:S01]  /*102b0*/  FMNMX.FTZ R0, R86, R0, !PT ;  /* 0x0000000056007209 */ /* 0x000fe20007810000 */
[----:B------:R-:W1:Y:S01]  /*102c0*/  MUFU.TANH R8, R4 ;  /* 0x0000000400087308 */ /* 0x000e620000002400 */
[----:B------:R-:W-:Y:S01]  /*102d0*/  FMNMX.FTZ R2, R57, R3, !PT ;  /* 0x0000000339027209 */ /* 0x000fe20007810000 */
[----:B------:R-:W-:Y:S01]  /*102e0*/  FMUL.FTZ R3, R15, c[0x0][0x320] ;  /* 0x0000c8000f037a20 */ /* 0x000fe20000410000 */
[----:B------:R-:W-:Y:S01]  /*102f0*/  FSEL R84, R9, -INF , P0 ;  /* 0xff80000009547808 */ /* 0x000fe20000000000 */
[----:B------:R-:W-:Y:S01]  /*10300*/  LDSM.16.MT88.4 R12, [R185] ;  /* 0x00000000b90c783b */ /* 0x000fe20000004200 */
[----:B------:R-:W-:Y:S02]  /*10310*/  FMNMX.FTZ R0, R85, R0, !PT ;  /* 0x0000000055007209 */ /* 0x000fe40007810000 */
[----:B------:R-:W-:Y:S01]  /*10320*/  FMNMX.FTZ R2, R98, R2, !PT ;  /* 0x0000000262027209 */ /* 0x000fe20007810000 */
[----:B------:R2:W3:Y:S01]  /*10330*/  MUFU.TANH R4, R3 ;  /* 0x0000000300047308 */ /* 0x0004e20000002400 */
[----:B------:R-:W-:-:S02]  /*10340*/  FMNMX.FTZ R0, R84, R0, !PT ;  /* 0x0000000054007209 */ /* 0x000fc40007810000 */
[----:B------:R-:W-:Y:S02]  /*10350*/  FMNMX.FTZ R2, R99, R2, !PT ;  /* 0x0000000263027209 */ /* 0x000fe40007810000 */
[----:B------:R-:W-:Y:S02]  /*10360*/  FSEL R94, R27, -INF , P2 ;  /* 0xff8000001b5e7808 */ /* 0x000fe40001000000 */
[----:B------:R-:W-:Y:S02]  /*10370*/  FMNMX.FTZ R2, R97, R2, !PT ;  /* 0x0000000261027209 */ /* 0x000fe40007810000 */
[----:B-1----:R-:W-:Y:S02]  /*10380*/  FSEL R91, R8, -INF , P1 ;  /* 0xff800000085b7808 */ /* 0x002fe40000800000 */
[----:B------:R-:W-:-:S04]  /*10390*/  FMNMX.FTZ R2, R96, R2, !PT ;  /* 0x0000000260027209 */ /* 0x000fc80007810000 */
[----:B------:R-:W-:Y:S01]  /*103a0*/  FMNMX.FTZ R2, R95, R2, !PT ;  /* 0x000000025f027209 */ /* 0x000fe20007810000 */
[----:B--2---:R-:W1:Y:S01]  /*103b0*/  SHFL.BFLY PT, R3, R0, 0x2, 0x1f ;  /* 0x0c401f0000037f89 */ /* 0x004e6200000e0000 */
[----:B---3--:R-:W-:Y:S02]  /*103c0*/  FSEL R90, R4, -INF , P0 ;  /* 0xff800000045a7808 */ /* 0x008fe40000000000 */
[----:B------:R-:W-:-:S04]  /*103d0*/  FMNMX.FTZ R2, R94, R2, !PT ;  /* 0x000000025e027209 */ /* 0x000fc80007810000 */
[----:B------:R-:W-:-:S04]  /*103e0*/  FMNMX.FTZ R2, R91, R2, !PT ;  /* 0x000000025b027209 */ /* 0x000fc80007810000 */
[----:B------:R-:W-:Y:S02]  /*103f0*/  FMNMX.FTZ R2, R90, R2, !PT ;  /* 0x000000025a027209 */ /* 0x000fe40007810000 */
[----:B-1----:R-:W-:-:S03]  /*10400*/  FMNMX.FTZ R0, R0, R3, !PT ;  /* 0x0000000300007209 */ /* 0x002fc60007810000 */
[----:B------:R-:W1:Y:S04]  /*10410*/  SHFL.BFLY PT, R3, R2, 0x2, 0x1f ;  /* 0x0c401f0002037f89 */ /* 0x000e6800000e0000 */
[----:B------:R-:W2:Y:S01]  /*10420*/  SHFL.BFLY PT, R4, R0, 0x1, 0x1f ;  /* 0x0c201f0000047f89 */ /* 0x000ea200000e0000 */
[----:B-1----:R-:W-:Y:S02]  /*10430*/  FMNMX.FTZ R3, R2, R3, !PT ;  /* 0x0000000302037209 */ /* 0x002fe40007810000 */
[----:B--2---:R-:W-:-:S03]  /*10440*/  FMNMX.FTZ R9, R0, R4, !PT ;  /* 0x0000000400097209 */ /* 0x004fc60007810000 */
[----:B------:R-:W1:Y:S01]  /*10450*/  SHFL.BFLY PT, R4, R3, 0x1, 0x1f ;  /* 0x0c201f0003047f89 */ /* 0x000e6200000e0000 */
[C---:B------:R-:W-:Y:S01]  /*10460*/  FSETP.NEU.FTZ.AND P0, PT, R9.reuse, -INF , PT ;  /* 0xff8000000900780b */ /* 0x040fe20003f1d000 */
[----:B------:R-:W-:-:S05]  /*10470*/  FMUL.FTZ R2, R9, c[0x0][0x2d0] ;  /* 0x0000b40009027a20 */ /* 0x000fca0000410000 */
[----:B------:R-:W-:-:S05]  /*10480*/  FSEL R2, R2, RZ, P0 ;  /* 0x000000ff02027208 */ /* 0x000fca0000000000 */
[----:B------:R-:W-:-:S04]  /*10490*/  FFMA.FTZ R0, R5, c[0x0][0x2d0], -R2 ;  /* 0x0000b40005007a23 */ /* 0x000fc80000010802 */
[----:B------:R2:W-:Y:S01]  /*104a0*/  MUFU.EX2 R67, R0 ;  /* 0x0000000000437308 */ /* 0x0005e20000000800 */
[----:B-1----:R-:W-:Y:S01]  /*104b0*/  FMNMX.FTZ R8, R3, R4, !PT ;  /* 0x0000000403087209 */ /* 0x002fe20007810000 */
[----:B------:R-:W-:-:S03]  /*104c0*/  FFMA.FTZ R3, R16, c[0x0][0x2d0], -R2 ;  /* 0x0000b40010037a23 */ /* 0x000fc60000010802 */
[----:B------:R-:W-:-:S03]  /*104d0*/  FSETP.NEU.FTZ.AND P0, PT, R8, -INF , PT ;  /* 0xff8000000800780b */ /* 0x000fc60003f1d000 */
[----:B------:R1:W-:Y:S01]  /*104e0*/  MUFU.EX2 R77, R3 ;  /* 0x00000003004d7308 */ /* 0x0003e20000000800 */
[----:B--2---:R-:W-:-:S07]  /*104f0*/  FFMA.FTZ R0, R6, c[0x0][0x2d0], -R2 ;  /* 0x0000b40006007a23 */ /* 0x004fce0000010802 */
[----:B------:R2:W3:Y:S01]  /*10500*/  MUFU.EX2 R66, R0 ;  /* 0x0000000000427308 */ /* 0x0004e20000000800 */
[----:B-1----:R-:W-:-:S07]  /*10510*/  FFMA.FTZ R3, R17, c[0x0][0x2d0], -R2 ;  /* 0x0000b40011037a23 */ /* 0x002fce0000010802 */
[----:B------:R-:W-:Y:S01]  /*10520*/  MUFU.EX2 R78, R3 ;  /* 0x00000003004e7308 */ /* 0x000fe20000000800 */
[----:B--2---:R-:W-:Y:S01]  /*10530*/  FFMA.FTZ R0, R7, c[0x0][0x2d0], -R2 ;  /* 0x0000b40007007a23 */ /* 0x004fe20000010802 */
[----:B---3--:R-:W-:Y:S01]  /*10540*/  F2FP.PACK_AB R16, R66, R67 ;  /* 0x000000434210723e */ /* 0x008fe200000000ff */
[----:B------:R-:W1:Y:S05]  /*10550*/  LDSM.16.MT88.4 R4, [R241] ;  /* 0x00000000f104783b */ /* 0x000e6a0000004200 */
[----:B------:R2:W3:Y:S02]  /*10560*/  MUFU.EX2 R74, R0 ;  /* 0x00000000004a7308 */ /* 0x0004e40000000800 */
[----:B--2---:R-:W-:-:S05]  /*10570*/  FMUL.FTZ R0, R8, c[0x0][0x2d0] ;  /* 0x0000b40008007a20 */ /* 0x004fca0000410000 */
[----:B------:R-:W-:-:S05]  /*10580*/  FSEL R0, R0, RZ, P0 ;  /* 0x000000ff00007208 */ /* 0x000fca0000000000 */
[----:B------:R-:W-:Y:S01]  /*10590*/  FFMA.FTZ R3, R18, c[0x0][0x2d0], -R0 ;  /* 0x0000b40012037a23 */ /* 0x000fe20000010800 */
[----:B---3--:R-:W-:-:S03]  /*105a0*/  F2FP.PACK_AB R18, R77, R74 ;  /* 0x0000004a4d12723e */ /* 0x008fc600000000ff */
        /* <DEDUP_REMOVED lines=10> */
[----:B------:R2:W3:Y:S02]  /*10650*/  MUFU.EX2 R79, R3 ;  /* 0x00000003004f7308 */ /* 0x0004e40000000800 */
[C---:B------:R-:W-:Y:S08]  /*10660*/  HMMA.16816.F32 R44, R16.reuse, R12, RZ ;  /* 0x0000000c102c723c */ /* 0x040ff000000018ff */
[----:B------:R-:W-:Y:S01]  /*10670*/  HMMA.16816.F32 R28, R16, R14, RZ ;  /* 0x0000000e101c723c */ /* 0x000fe200000018ff */
[----:B--2---:R-:W-:Y:S01]  /*10680*/  FFMA.FTZ R3, R23, c[0x0][0x2d0], -R2 ;  /* 0x0000b40017037a23 */ /* 0x004fe20000010802 */
[----:B---3--:R-:W-:-:S03]  /*10690*/  F2FP.PACK_AB R12, R79, R78 ;  /* 0x0000004e4f0c723e */ /* 0x008fc600000000ff */
[----:B------:R2:W-:Y:S03]  /*106a0*/  MUFU.EX2 R82, R3 ;  /* 0x0000000300527308 */ /* 0x0005e60000000800 */
[----:B-1----:R-:W-:Y:S01]  /*106b0*/  HMMA.16816.F32 R20, R16, R6, RZ ;  /* 0x000000061014723c */ /* 0x002fe200000018ff */
[----:B--2---:R-:W-:-:S04]  /*106c0*/  FFMA.FTZ R3, R24, c[0x0][0x2d0], -R2 ;  /* 0x0000b40018037a23 */ /* 0x004fc80000010802 */
[----:B------:R1:W2:Y:S02]  /*106d0*/  MUFU.EX2 R83, R3 ;  /* 0x0000000300537308 */ /* 0x0002a40000000800 */
[----:B-1----:R-:W-:Y:S01]  /*106e0*/  FFMA.FTZ R3, R25, c[0x0][0x2d0], -R0 ;  /* 0x0000b40019037a23 */ /* 0x002fe20000010800 */
[----:B--2---:R-:W-:-:S05]  /*106f0*/  F2FP.PACK_AB R14, R83, R82 ;  /* 0x00000052530e723e */ /* 0x004fca00000000ff */
[----:B------:R1:W-:Y:S02]  /*10700*/  MUFU.EX2 R72, R3 ;  /* 0x0000000300487308 */ /* 0x0003e40000000800 */
[--C-:B-1----:R-:W-:Y:S02]  /*10710*/  FFMA.FTZ R3, R26, c[0x0][0x2d0], -R0.reuse ;  /* 0x0000b4001a037a23 */ /* 0x102fe40000010800 */
[C---:B------:R-:W-:Y:S04]  /*10720*/  HMMA.16816.F32 R24, R16.reuse, R4, RZ ;  /* 0x000000041018723c */ /* 0x040fe800000018ff */
[----:B------:R1:W2:Y:S04]  /*10730*/  MUFU.EX2 R76, R3 ;  /* 0x00000003004c7308 */ /* 0x0002a80000000800 */
[----:B------:R-:W-:Y:S01]  /*10740*/  HMMA.16816.F32 R4, R16, R48, RZ ;  /* 0x000000301004723c */ /* 0x000fe200000018ff */
[----:B-1----:R-:W-:Y:S01]  /*10750*/  FFMA.FTZ R3, R56, c[0x0][0x2d0], -R0 ;  /* 0x0000b40038037a23 */ /* 0x002fe20000010800 */
[----:B--2---:R-:W-:-:S03]  /*10760*/  F2FP.PACK_AB R13, R76, R72 ;  /* 0x000000484c0d723e */ /* 0x004fc600000000ff */
[----:B------:R1:W-:Y:S02]  /*10770*/  MUFU.EX2 R81, R3 ;  /* 0x0000000300517308 */ /* 0x0003e40000000800 */
[----:B-1----:R-:W-:Y:S02]  /*10780*/  FFMA.FTZ R3, R57, c[0x0][0x2d0], -R0 ;  /* 0x0000b40039037a23 */ /* 0x002fe40000010800 */
[----:B------:R-:W1:Y:S04]  /*10790*/  LDSM.16.MT88.4 R56, [R242+0x800] ;  /* 0x00080000f238783b */ /* 0x000e680000004200 */
[----:B------:R-:W2:Y:S02]  /*107a0*/  MUFU.EX2 R80, R3 ;  /* 0x0000000300507308 */ /* 0x000ea40000000800 */
[----:B--2---:R-:W-:Y:S01]  /*107b0*/  F2FP.PACK_AB R15, R80, R81 ;  /* 0x00000051500f723e */ /* 0x004fe200000000ff */
[----:B------:R-:W-:-:S04]  /*107c0*/  FADD.FTZ R3, R67, R66 ;  /* 0x0000004243037221 */ /* 0x000fc80000010000 */
[----:B------:R-:W-:Y:S02]  /*107d0*/  FADD.FTZ R3, R74, R3 ;  /* 0x000000034a037221 */ /* 0x000fe40000010000 */
[C---:B------:R-:W-:Y:S08]  /*107e0*/  HMMA.16816.F32 R224, R12.reuse, R32, R24 ;  /* 0x000000200ce0723c */ /* 0x040ff00000001818 */
[----:B------:R-:W-:Y:S01]  /*107f0*/  HMMA.16816.F32 R124, R12, R34, R20 ;  /* 0x000000220c7c723c */ /* 0x000fe20000001814 */
[----:B------:R-:W-:Y:S07]  /*10800*/  LDSM.16.MT88.4 R32, [R241+0x2800] ;  /* 0x00280000f120783b */ /* 0x000fee0000004200 */
[C---:B------:R-:W-:Y:S08]  /*10810*/  HMMA.16816.F32 R24, R16.reuse, R40, RZ ;  /* 0x000000281018723c */ /* 0x040ff000000018ff */
[----:B------:R-:W-:Y:S01]  /*10820*/  HMMA.16816.F32 R20, R16, R42, RZ ;  /* 0x0000002a1014723c */ /* 0x000fe200000018ff */
[----:B------:R-:W2:Y:S07]  /*10830*/  LDSM.16.MT88.4 R40, [R241+0x2000] ;  /* 0x00200000f128783b */ /* 0x000eae0000004200 */
[C---:B------:R-:W-:Y:S01]  /*10840*/  HMMA.16816.F32 R140, R12.reuse, R36, R44 ;  /* 0x000000240c8c723c */ /* 0x040fe2000000182c */
[----:B------:R-:W3:Y:S07]  /*10850*/  LDSM.16.MT88.4 R44, [R186+0x2000] ;  /* 0x00200000ba2c783b */ /* 0x000eee0000004200 */
[----:B------:R-:W-:Y:S08]  /*10860*/  HMMA.16816.F32 R192, R12, R52, R4 ;  /* 0x000000340cc0723c */ /* 0x000ff00000001804 */
[----:B------:R-:W-:Y:S08]  /*10870*/  HMMA.16816.F32 R4, R16, R60, RZ ;  /* 0x0000003c1004723c */ /* 0x000ff000000018ff */
[C---:B------:R-:W-:Y:S01]  /*10880*/  HMMA.16816.F32 R132, R12.reuse, R38, R28 ;  /* 0x000000260c84723c */ /* 0x040fe2000000181c */
[----:B------:R-:W4:Y:S07]  /*10890*/  LDSM.16.MT88.4 R36, [R186+0x2800] ;  /* 0x00280000ba24783b */ /* 0x000f2e0000004200 */
[C---:B-1----:R-:W-:Y:S08]  /*108a0*/  HMMA.16816.F32 R172, R12.reuse, R56, R24 ;  /* 0x000000380cac723c */ /* 0x042ff00000001818 */
[----:B------:R-:W-:Y:S08]  /*108b0*/  HMMA.16816.F32 R164, R12, R58, R20 ;  /* 0x0000003a0ca4723c */ /* 0x000ff00000001814 */
[C---:B--2---:R-:W-:Y:S08]  /*108c0*/  HMMA.16816.F32 R24, R16.reuse, R40, RZ ;  /* 0x000000281018723c */ /* 0x044ff000000018ff */
[----:B------:R-:W-:Y:S01]  /*108d0*/  HMMA.16816.F32 R20, R16, R42, RZ ;  /* 0x0000002a1014723c */ /* 0x000fe200000018ff */
[----:B------:R-:W1:Y:S07]  /*108e0*/  LDSM.16.MT88.4 R40, [R242+0x2000] ;  /* 0x00200000f228783b */ /* 0x000e6e0000004200 */
[----:B------:R-:W-:Y:S08]  /*108f0*/  HMMA.16816.F32 R168, R12, R68, R4 ;  /* 0x000000440ca8723c */ /* 0x000ff00000001804 */
[C---:B---3--:R-:W-:Y:S08]  /*10900*/  HMMA.16816.F32 R4, R16.reuse, R44, RZ ;  /* 0x0000002c1004723c */ /* 0x048ff000000018ff */
[----:B------:R-:W-:Y:S08]  /*10910*/  HMMA.16816.F32 R28, R16, R50, RZ ;  /* 0x00000032101c723c */ /* 0x000ff000000018ff */
[C---:B------:R-:W-:Y:S01]  /*10920*/  HMMA.16816.F32 R56, R12.reuse, R32, R24 ;  /* 0x000000200c38723c */ /* 0x040fe20000001818 */
[----:B------:R-:W2:Y:S06]  /*10930*/  LDSM.16.MT88.4 R24, [R242+0x2800] ;  /* 0x00280000f218783b */ /* 0x000eac0000004200 */
[--C-:B------:R-:W-:Y:S01]  /*10940*/  FFMA.FTZ R32, R89, c[0x0][0x2d0], -R2.reuse ;  /* 0x0000b40059207a23 */ /* 0x100fe20000010802 */
[----:B----4-:R-:W-:Y:S01]  /*10950*/  HMMA.16816.F32 R160, R12, R36, R4 ;  /* 0x000000240ca0723c */ /* 0x010fe20000001804 */
[----:B------:R-:W-:-:S06]  /*10960*/  FFMA.FTZ R33, R88, c[0x0][0x2d0], -R2 ;  /* 0x0000b40058217a23 */ /* 0x000fcc0000010802 */
[--C-:B------:R-:W-:Y:S01]  /*10970*/  FFMA.FTZ R37, R95, c[0x0][0x2d0], -R0.reuse ;  /* 0x0000b4005f257a23 */ /* 0x100fe20000010800 */
[----:B------:R-:W-:Y:S01]  /*10980*/  HMMA.16816.F32 R116, R12, R54, R28 ;  /* 0x000000360c74723c */ /* 0x000fe2000000181c */
[----:B------:R-:W-:-:S07]  /*10990*/  FFMA.FTZ R36, R94, c[0x0][0x2d0], -R0 ;  /* 0x0000b4005e247a23 */ /* 0x000fce0000010800 */
[C---:B-1----:R-:W-:Y:S07]  /*109a0*/  HMMA.16816.F32 R4, R16.reuse, R40, RZ ;  /* 0x000000281004723c */ /* 0x042fee00000018ff */
[--C-:B------:R-:W-:Y:S01]  /*109b0*/  FFMA.FTZ R40, R87, c[0x0][0x2d0], -R2.reuse ;  /* 0x0000b40057287a23 */ /* 0x100fe20000010802 */
[----:B------:R-:W-:Y:S01]  /*109c0*/  HMMA.16816.F32 R28, R16, R62, RZ ;  /* 0x0000003e101c723c */ /* 0x000fe200000018ff */
[----:B------:R-:W-:-:S07]  /*109d0*/  FFMA.FTZ R41, R86, c[0x0][0x2d0], -R2 ;  /* 0x0000b40056297a23 */ /* 0x000fce0000010802 */
[C---:B------:R-:W-:Y:S07]  /*109e0*/  HMMA.16816.F32 R60, R12.reuse, R34, R20 ;  /* 0x000000220c3c723c */ /* 0x040fee0000001814 */
[--C-:B------:R-:W-:Y:S01]  /*109f0*/  FFMA.FTZ R35, R97, c[0x0][0x2d0], -R0.reuse ;  /* 0x0000b40061237a23 */ /* 0x100fe20000010800 */
[----:B--2---:R-:W-:Y:S01]  /*10a00*/  HMMA.16816.F32 R156, R12, R24, R4 ;  /* 0x000000180c9c723c */ /* 0x004fe20000001804 */
[----:B------:R-:W-:-:S07]  /*10a10*/  FFMA.FTZ R34, R96, c[0x0][0x2d0], -R0 ;  /* 0x0000b40060227a23 */ /* 0x000fce0000010800 */
[----:B------:R-:W-:Y:S01]  /*10a20*/  HMMA.16816.F32 R48, R12, R70, R28 ;  /* 0x000000460c30723c */ /* 0x000fe2000000181c */
[----:B------:R-:W1:Y:S07]  /*10a30*/  LDSM.16.MT88.4 R28, [R185+0x4000] ;  /* 0x00400000b91c783b */ /* 0x000e6e0000004200 */
[C---:B------:R-:W-:Y:S07]  /*10a40*/  HMMA.16816.F32 R4, R16.reuse, R42, RZ ;  /* 0x0000002a1004723c */ /* 0x040fee00000018ff */
[--C-:B------:R-:W-:Y:S01]  /*10a50*/  FFMA.FTZ R42, R85, c[0x0][0x2d0], -R2.reuse ;  /* 0x0000b400552a7a23 */ /* 0x100fe20000010802 */
[----:B------:R-:W-:Y:S01]  /*10a60*/  HMMA.16816.F32 R20, R16, R46, RZ ;  /* 0x0000002e1014723c */ /* 0x000fe200000018ff */
[----:B------:R-:W-:-:S02]  /*10a70*/  FFMA.FTZ R43, R84, c[0x0][0x2d0], -R2 ;  /* 0x0000b400542b7a23 */ /* 0x000fc40000010802 */
[----:B------:R-:W-:Y:S11]  /*10a80*/  LDSM.16.MT88.4 R84, [R241+0x5800] ;  /* 0x00580000f154783b */ /* 0x000ff60000004200 */
[----:B------:R-:W-:Y:S02]  /*10a90*/  @!UPT UIADD3 URZ, URZ, URZ, URZ ;  /* 0x0000003f3f3ff290 */ /* 0x000fe4000fffe03f */
[C---:B------:R-:W-:Y:S01]  /*10aa0*/  HMMA.16816.F32 R128, R12.reuse, R26, R4 ;  /* 0x0000001a0c80723c */ /* 0x040fe20000001804 */
[----:B------:R-:W2:Y:S07]  /*10ab0*/  LDSM.16.MT88.4 R24, [R185+0x4800] ;  /* 0x00480000b918783b */ /* 0x000eae0000004200 */
[----:B------:R-:W-:Y:S07]  /*10ac0*/  HMMA.16816.F32 R136, R12, R38, R20 ;  /* 0x000000260c88723c */ /* 0x000fee0000001814 */
[----:B------:R-:W-:Y:S01]  /*10ad0*/  FADD.FTZ R21, R65, R64 ;  /* 0x0000004041157221 */ /* 0x000fe20000010000 */
[----:B-1----:R-:W-:Y:S01]  /*10ae0*/  HMMA.16816.F32 R4, R16, R28, RZ ;  /* 0x0000001c1004723c */ /* 0x002fe200000018ff */
[----:B------:R-:W-:-:S02]  /*10af0*/  FADD.FTZ R20, R77, R3 ;  /* 0x000000034d147221 */ /* 0x000fc40000010000 */
[----:B------:R-:W-:Y:S02]  /*10b00*/  FADD.FTZ R21, R73, R21 ;  /* 0x0000001549157221 */ /* 0x000fe40000010000 */
[----:B------:R-:W-:Y:S02]  /*10b10*/  FFMA.FTZ R39, R91, c[0x0][0x2d0], -R0 ;  /* 0x0000b4005b277a23 */ /* 0x000fe40000010800 */
[----:B------:R-:W-:Y:S02]  /*10b20*/  FADD.FTZ R3, R75, R21 ;  /* 0x000000154b037221 */ /* 0x000fe40000010000 */
[----:B------:R-:W-:Y:S02]  /*10b30*/  FFMA.FTZ R28, R93, c[0x0][0x2d0], -R2 ;  /* 0x0000b4005d1c7a23 */ /* 0x000fe40000010802 */
[----:B------:R-:W-:Y:S02]  /*10b40*/  FADD.FTZ R3, R72, R3 ;  /* 0x0000000348037221 */ /* 0x000fe40000010000 */
[----:B------:R-:W-:-:S11]  /*10b50*/  FFMA.FTZ R38, R90, c[0x0][0x2d0], -R0 ;  /* 0x0000b4005a267a23 */ /* 0x000fd60000010800 */
[----:B--2---:R-:W-:Y:S08]  /*10b60*/  HMMA.16816.F32 R120, R12, R24, R4 ;  /* 0x000000180c78723c */ /* 0x004ff00000001804 */
[----:B------:R-:W-:Y:S07]  /*10b70*/  HMMA.16816.F32 R4, R16, R30, RZ ;  /* 0x0000001e1004723c */ /* 0x000fee00000018ff */
[----:B------:R-:W-:-:S02]  /*10b80*/  FFMA.FTZ R30, R92, c[0x0][0x2d0], -R2 ;  /* 0x0000b4005c1e7a23 */ /* 0x000fc40000010802 */
[----:B------:R-:W-:Y:S02]  /*10b90*/  FADD.FTZ R31, R76, R3 ;  /* 0x000000034c1f7221 */ /* 0x000fe40000010000 */
[----:B------:R-:W1:Y:S08]  /*10ba0*/  MUFU.EX2 R3, R28 ;  /* 0x0000001c00037308 */ /* 0x000e700000000800 */
[----:B------:R2:W3:Y:S05]  /*10bb0*/  MUFU.EX2 R2, R30 ;  /* 0x0000001e00027308 */ /* 0x0004ea0000000800 */
[----:B------:R-:W-:Y:S01]  /*10bc0*/  HMMA.16816.F32 R112, R12, R26, R4 ;  /* 0x0000001a0c70723c */ /* 0x000fe20000001804 */
[----:B------:R-:W-:Y:S06]  /*10bd0*/  LDSM.16.MT88.4 R24, [R241+0x4800] ;  /* 0x00480000f118783b */ /* 0x000fec0000004200 */
[----:B------:R-:W-:-:S02]  /*10be0*/  FADD.FTZ R4, R78, R20 ;  /* 0x000000144e047221 */ /* 0x000fc40000010000 */
[----:B------:R-:W4:Y:S02]  /*10bf0*/  LDSM.16.MT88.4 R20, [R241+0x4000] ;  /* 0x00400000f114783b */ /* 0x000f240000004200 */
[----:B------:R-:W-:Y:S02]  /*10c00*/  FADD.FTZ R29, R79, R4 ;  /* 0x000000044f1d7221 */ /* 0x000fe40000010000 */
[----:B----4-:R-:W-:Y:S01]  /*10c10*/  HMMA.16816.F32 R4, R16, R20, RZ ;  /* 0x000000141004723c */ /* 0x010fe200000018ff */
[----:B------:R-:W4:Y:S11]  /*10c20*/  MUFU.EX2 R20, R32 ;  /* 0x0000002000147308 */ /* 0x000f360000000800 */
[----:B------:R-:W-:Y:S11]  /*10c30*/  @!UPT UIADD3 URZ, URZ, URZ, URZ ;  /* 0x0000003f3f3ff290 */ /* 0x000ff6000fffe03f */
[----:B------:R-:W-:Y:S01]  /*10c40*/  @!UPT UIADD3 URZ, URZ, URZ, URZ ;  /* 0x0000003f3f3ff290 */ /* 0x000fe2000fffe03f */
[----:B------:R-:W-:Y:S08]  /*10c50*/  HMMA.16816.F32 R68, R12, R24, R4 ;  /* 0x000000180c44723c */ /* 0x000ff00000001804 */
[----:B------:R-:W-:Y:S11]  /*10c60*/  HMMA.16816.F32 R4, R16, R22, RZ ;  /* 0x000000161004723c */ /* 0x000ff600000018ff */
[----:B------:R-:W-:Y:S11]  /*10c70*/  @!UPT UIADD3 URZ, URZ, URZ, URZ ;  /* 0x0000003f3f3ff290 */ /* 0x000ff6000fffe03f */
[----:B------:R-:W-:Y:S02]  /*10c80*/  @!UPT UIADD3 URZ, URZ, URZ, URZ ;  /* 0x0000003f3f3ff290 */ /* 0x000fe4000fffe03f */
[----:B------:R-:W-:Y:S01]  /*10c90*/  HMMA.16816.F32 R152, R12, R26, R4 ;  /* 0x0000001a0c98723c */ /* 0x000fe20000001804 */
[----:B------:R-:W-:Y:S01]  /*10ca0*/  MUFU.EX2 R7, R33 ;  /* 0x0000002100077308 */ /* 0x000fe20000000800 */
[----:B------:R-:W-:Y:S05]  /*10cb0*/  LDSM.16.MT88.4 R24, [R186+0x4800] ;  /* 0x00480000ba18783b */ /* 0x000fea0000004200 */
[----:B------:R-:W-:Y:S02]  /*10cc0*/  FADD.FTZ R4, R82, R29 ;  /* 0x0000001d52047221 */ /* 0x000fe40000010000 */
[----:B------:R-:W-:Y:S02]  /*10cd0*/  FADD.FTZ R5, R81, R31 ;  /* 0x0000001f51057221 */ /* 0x000fe40000010000 */
[----:B--2---:R-:W2:Y:S01]  /*10ce0*/  LDSM.16.MT88.4 R28, [R186+0x4000] ;  /* 0x00400000ba1c783b */ /* 0x004ea20000004200 */
[----:B------:R-:W-:-:S02]  /*10cf0*/  FFMA.FTZ R6, R98, c[0x0][0x2d0], -R0 ;  /* 0x0000b40062067a23 */ /* 0x000fc40000010800 */
[----:B------:R-:W-:Y:S02]  /*10d00*/  FADD.FTZ R22, R80, R5 ;  /* 0x0000000550167221 */ /* 0x000fe40000010000 */
[----:B------:R-:W-:Y:S02]  /*10d10*/  FFMA.FTZ R5, R99, c[0x0][0x2d0], -R0 ;  /* 0x0000b40063057a23 */ /* 0x000fe40000010800 */
[----:B------:R-:W5:Y:S01]  /*10d20*/  MUFU.EX2 R6, R6 ;  /* 0x0000000600067308 */ /* 0x000f620000000800 */
[----:B------:R-:W-:-:S04]  /*10d30*/  FADD.FTZ R4, R83, R4 ;  /* 0x0000000453047221 */ /* 0x000fc80000010000 */
[----:B-1----:R-:W-:-:S03]  /*10d40*/  FADD.FTZ R4, R3, R4 ;  /* 0x0000000403047221 */ /* 0x002fc60000010000 */
[----:B------:R-:W1:Y:S01]  /*10d50*/  MUFU.EX2 R5, R5 ;  /* 0x0000000500057308 */ /* 0x000e620000000800 */
[C---:B---3--:R-:W-:Y:S01]  /*10d60*/  FADD.FTZ R21, R2.reuse, R4 ;  /* 0x0000000402157221 */ /* 0x048fe20000010000 */
[----:B------:R-:W-:-:S03]  /*10d70*/  F2FP.PACK_AB R4, R2, R3 ;  /* 0x000000030204723e */ /* 0x000fc600000000ff */
[----:B----4-:R-:W-:Y:S02]  /*10d80*/  FADD.FTZ R2, R20, R21 ;  /* 0x0000001514027221 */ /* 0x010fe40000010000 */
[----:B-----5:R-:W-:Y:S01]  /*10d90*/  FADD.FTZ R0, R6, R22 ;  /* 0x0000001606007221 */ /* 0x020fe20000010000 */
[----:B------:R-:W-:Y:S01]  /*10da0*/  MUFU.EX2 R3, R41 ;  /* 0x0000002900037308 */ /* 0x000fe20000000800 */
[----:B------:R-:W-:Y:S02]  /*10db0*/  FADD.FTZ R32, R7, R2 ;  /* 0x0000000207207221 */ /* 0x000fe40000010000 */
[C---:B-1----:R-:W-:Y:S01]  /*10dc0*/  FADD.FTZ R33, R5.reuse, R0 ;  /* 0x0000000005217221 */ /* 0x042fe20000010000 */
[----:B------:R-:W-:-:S04]  /*10dd0*/  F2FP.PACK_AB R5, R5, R6 ;  /* 0x000000060505723e */ /* 0x000fc800000000ff */
[----:B------:R-:W1:Y:S01]  /*10de0*/  MUFU.EX2 R2, R35 ;  /* 0x0000002300027308 */ /* 0x000e620000000800 */
[----:B------:R-:W-:Y:S02]  /*10df0*/  F2FP.PACK_AB R6, R7, R20 ;  /* 0x000000140706723e */ /* 0x000fe400000000ff */
[C---:B--2---:R-:W-:Y:S05]  /*10e00*/  HMMA.16816.F32 R20, R16.reuse, R28, RZ ;  /* 0x0000001c1014723c */ /* 0x044fea00000018ff */
[----:B------:R-:W2:Y:S03]  /*10e10*/  MUFU.EX2 R0, R34 ;  /* 0x0000002200007308 */ /* 0x000ea60000000800 */
[----:B------:R-:W-:Y:S01]  /*10e20*/  HMMA.16816.F32 R28, R16, R30, RZ ;  /* 0x0000001e101c723c */ /* 0x000fe200000018ff */
[----:B-1----:R-:W-:Y:S11]  /*10e30*/  FADD.FTZ R7, R2, R33 ;  /* 0x0000002102077221 */ /* 0x002ff60000010000 */
[----:B------:R-:W-:Y:S04]  /*10e40*/  @!UPT UIADD3 URZ, URZ, URZ, URZ ;  /* 0x0000003f3f3ff290 */ /* 0x000fe8000fffe03f */
[C---:B------:R-:W-:Y:S01]  /*10e50*/  HMMA.16816.F32 R52, R12.reuse, R24, R20 ;  /* 0x000000180c34723c */ /* 0x040fe20000001814 */
[----:B------:R-:W1:Y:S07]  /*10e60*/  MUFU.EX2 R20, R40 ;  /* 0x0000002800147308 */ /* 0x000e6e0000000800 */
[----:B------:R-:W-:Y:S01]  /*10e70*/  HMMA.16816.F32 R44, R12, R26, R28 ;  /* 0x0000001a0c2c723c */ /* 0x000fe2000000181c */
[----:B------:R-:W3:Y:S06]  /*10e80*/  MUFU.EX2 R24, R42 ;  /* 0x0000002a00187308 */ /* 0x000eec0000000800 */
[C---:B--2---:R-:W-:Y:S01]  /*10e90*/  FADD.FTZ R26, R0.reuse, R7 ;  /* 0x00000007001a7221 */ /* 0x044fe20000010000 */
[----:B------:R-:W-:Y:S01]  /*10ea0*/  F2FP.PACK_AB R7, R0, R2 ;  /* 0x000000020007723e */ /* 0x000fe200000000ff */
[----:B------:R-:W2:Y:S01]  /*10eb0*/  MUFU.EX2 R22, R37 ;  /* 0x0000002500167308 */ /* 0x000ea20000000800 */
[----:B-1----:R-:W-:Y:S01]  /*10ec0*/  FADD.FTZ R25, R20, R32 ;  /* 0x0000002014197221 */ /* 0x002fe20000010000 */
[----:B------:R-:W-:-:S03]  /*10ed0*/  F2FP.PACK_AB R100, R3, R20 ;  /* 0x000000140364723e */ /* 0x000fc600000000ff */
[----:B------:R-:W-:-:S03]  /*10ee0*/  FADD.FTZ R2, R3, R25 ;  /* 0x0000001903027221 */ /* 0x000fc60000010000 */
[----:B------:R-:W1:Y:S01]  /*10ef0*/  MUFU.EX2 R21, R36 ;  /* 0x0000002400157308 */ /* 0x000e620000000800 */
[----:B---3--:R-:W-:-:S07]  /*10f00*/  FADD.FTZ R2, R24, R2 ;  /* 0x0000000218027221 */ /* 0x008fce0000010000 */
[----:B------:R-:W3:Y:S01]  /*10f10*/  MUFU.EX2 R23, R43 ;  /* 0x0000002b00177308 */ /* 0x000ee20000000800 */
[----:B--2---:R-:W-:-:S04]  /*10f20*/  FADD.FTZ R0, R22, R26 ;  /* 0x0000001a16007221 */ /* 0x004fc80000010000 */
[C---:B-1----:R-:W-:Y:S01]  /*10f30*/  FADD.FTZ R3, R21.reuse, R0 ;  /* 0x0000000015037221 */ /* 0x042fe20000010000 */
[----:B------:R-:W-:Y:S02]  /*10f40*/  F2FP.PACK_AB R101, R21, R22 ;  /* 0x000000161565723e */ /* 0x000fe400000000ff */
[----:B------:R-:W-:Y:S01]  /*10f50*/  MUFU.EX2 R0, R38 ;  /* 0x0000002600007308 */ /* 0x000fe20000000800 */
[C---:B---3--:R-:W-:Y:S01]  /*10f60*/  FADD.FTZ R201, R23.reuse, R2 ;  /* 0x0000000217c97221 */ /* 0x048fe20000010000 */
[----:B------:R-:W-:-:S06]  /*10f70*/  F2FP.PACK_AB R102, R23, R24 ;  /* 0x000000181766723e */ /* 0x000fcc00000000ff */
[----:B------:R-:W1:Y:S01]  /*10f80*/  MUFU.EX2 R2, R39 ;  /* 0x0000002700027308 */ /* 0x000e620000000800 */
[----:B------:R-:W2:Y:S01]  /*10f90*/  LDSM.16.MT88.4 R20, [R150+0x4000] ;  /* 0x004000009614783b */ /* 0x000ea20000004200 */
[----:B-1----:R-:W-:Y:S01]  /*10fa0*/  F2FP.PACK_AB R103, R0, R2 ;  /* 0x000000020067723e */ /* 0x002fe200000000ff */
[----:B------:R-:W-:-:S04]  /*10fb0*/  FADD.FTZ R3, R2, R3 ;  /* 0x0000000302037221 */ /* 0x000fc80000010000 */
[----:B------:R-:W-:Y:S01]  /*10fc0*/  FADD.FTZ R197, R0, R3 ;  /* 0x0000000300c57221 */ /* 0x000fe20000010000 */
[----:B------:R-:W-:-:S04]  /*10fd0*/  IADD3 R0, R106, -0x3, RZ ;  /* 0xfffffffd6a007810 */ /* 0x000fc80007ffe0ff */
[----:B------:R-:W-:Y:S01]  /*10fe0*/  ISETP.GE.AND P0, PT, R0, R207, PT ;  /* 0x000000cf0000720c */ /* 0x000fe20003f06270 */
[C---:B--2---:R-:W-:Y:S08]  /*10ff0*/  HMMA.16816.F32 R24, R16.reuse, R20, RZ ;  /* 0x000000141018723c */ /* 0x044ff000000018ff */
        /* <DEDUP_REMOVED lines=9> */
[C---:B-1----:R-:W-:Y:S07]  /*11090*/  HMMA.16816.F32 R132, R4.reuse, R12, R224 ;  /* 0x0000000c0484723c */ /* 0x042fee00000018e0 */
[----:B------:R-:W-:Y:S01]  /*110a0*/  IMAD.MOV.U32 R225, RZ, RZ, 0x1f ;  /* 0x0000001fffe17424 */ /* 0x000fe200078e00ff */
[----:B------:R-:W-:Y:S01]  /*110b0*/  HMMA.16816.F32 R28, R4, R14, R124 ;  /* 0x0000000e041c723c */ /* 0x000fe2000000187c */
[----:B------:R-:W1:Y:S01]  /*110c0*/  LDSM.16.MT88.4 R12, [R186+0x1000] ;  /* 0x00100000ba0c783b */ /* 0x000e620000004200 */
[----:B------:R-:W-:-:S06]  /*110d0*/  IMAD.MOV.U32 R224, RZ, RZ, -0x1 ;  /* 0xffffffffffe07424 */ /* 0x000fcc00078e00ff */
        /* <DEDUP_REMOVED lines=18> */
[----:B------:R-:W1:Y:S04]  /*11200*/  LDSM.16.MT88.4 R12, [R185+0x5000] ;  /* 0x00500000b90c783b */ /* 0x000e680000004200 */
[----:B------:R-:W3:Y:S03]  /*11210*/  LDSM.16.MT88.4 R128, [R241+0x1800] ;  /* 0x00180000f180783b */ /* 0x000ee60000004200 */
[C---:B--2---:R-:W-:Y:S08]  /*11220*/  HMMA.16816.F32 R140, R100.reuse, R136, R140 ;  /* 0x00000088648c723c */ /* 0x044ff0000000188c */
[----:B------:R-:W-:Y:S08]  /*11230*/  HMMA.16816.F32 R136, R100, R138, R20 ;  /* 0x0000008a6488723c */ /* 0x000ff00000001814 */
[C---:B-1----:R-:W-:Y:S01]  /*11240*/  HMMA.16816.F32 R88, R4.reuse, R12, R120 ;  /* 0x0000000c0458723c */ /* 0x042fe20000001878 */
[----:B------:R-:W1:Y:S07]  /*11250*/  LDSM.16.MT88.4 R120, [R186+0x1800] ;  /* 0x00180000ba78783b */ /* 0x000e6e0000004200 */
[----:B------:R-:W-:Y:S01]  /*11260*/  HMMA.16816.F32 R92, R4, R14, R112 ;  /* 0x0000000e045c723c */ /* 0x000fe20000001870 */
[----:B------:R-:W2:Y:S04]  /*11270*/  LDSM.16.MT88.4 R12, [R241+0x5000] ;  /* 0x00500000f10c783b */ /* 0x000ea80000004200 */
[----:B------:R-:W4:Y:S03]  /*11280*/  LDSM.16.MT88.4 R112, [R242+0x1800] ;  /* 0x00180000f270783b */ /* 0x000f260000004200 */
[C---:B---3--:R-:W-:Y:S08]  /*11290*/  HMMA.16816.F32 R132, R100.reuse, R128, R132 ;  /* 0x000000806484723c */ /* 0x048ff00000001884 */
[C---:B------:R-:W-:Y:S08]  /*112a0*/  HMMA.16816.F32 R128, R100.reuse, R130, R28 ;  /* 0x000000826480723c */ /* 0x040ff0000000181c */
[----:B-1----:R-:W-:Y:S08]  /*112b0*/  HMMA.16816.F32 R124, R100, R120, R124 ;  /* 0x00000078647c723c */ /* 0x002ff0000000187c */
[C---:B--2---:R-:W-:Y:S01]  /*112c0*/  HMMA.16816.F32 R96, R4.reuse, R12, R68 ;  /* 0x0000000c0460723c */ /* 0x044fe20000001844 */
[----:B------:R-:W-:Y:S07]  /*112d0*/  LDSM.16.MT88.4 R68, [R242+0x3800] ;  /* 0x00380000f244783b */ /* 0x000fee0000004200 */
[----:B------:R-:W-:Y:S01]  /*112e0*/  HMMA.16816.F32 R152, R4, R14, R152 ;  /* 0x0000000e0498723c */ /* 0x000fe20000001898 */
[----:B------:R-:W1:Y:S07]  /*112f0*/  LDSM.16.MT88.4 R12, [R186+0x5000] ;  /* 0x00500000ba0c783b */ /* 0x000e6e0000004200 */
[C---:B----4-:R-:W-:Y:S08]  /*11300*/  HMMA.16816.F32 R116, R100.reuse, R112, R116 ;  /* 0x000000706474723c */ /* 0x050ff00000001874 */
[C---:B------:R-:W-:Y:S08]  /*11310*/  HMMA.16816.F32 R120, R100.reuse, R122, R32 ;  /* 0x0000007a6478723c */ /* 0x040ff00000001820 */
[----:B------:R-:W-:Y:S08]  /*11320*/  HMMA.16816.F32 R112, R100, R114, R36 ;  /* 0x000000726470723c */ /* 0x000ff00000001824 */
[C---:B-1----:R-:W-:Y:S01]  /*11330*/  HMMA.16816.F32 R156, R4.reuse, R14, R44 ;  /* 0x0000000e049c723c */ /* 0x042fe2000000182c */
[----:B------:R-:W1:Y:S07]  /*11340*/  LDSM.16.MT88.4 R44, [R185+0x3800] ;  /* 0x00380000b92c783b */ /* 0x000e6e0000004200 */
[----:B------:R-:W-:Y:S01]  /*11350*/  HMMA.16816.F32 R160, R4, R12, R52 ;  /* 0x0000000c04a0723c */ /* 0x000fe20000001834 */
[----:B------:R-:W2:Y:S04]  /*11360*/  LDSM.16.MT88.4 R52, [R241+0x3800] ;  /* 0x00380000f134783b */ /* 0x000ea80000004200 */
[----:B------:R-:W3:Y:S03]  /*11370*/  LDSM.16.MT88.4 R12, [R242+0x5000] ;  /* 0x00500000f20c783b */ /* 0x000ee60000004200 */
[C---:B-1----:R-:W-:Y:S08]  /*11380*/  HMMA.16816.F32 R40, R100.reuse, R44, R40 ;  /* 0x0000002c6428723c */ /* 0x042ff00000001828 */
[C---:B------:R-:W-:Y:S08]  /*11390*/  HMMA.16816.F32 R44, R100.reuse, R46, R48 ;  /* 0x0000002e642c723c */ /* 0x040ff00000001830 */
[C---:B--2---:R-:W-:Y:S08]  /*113a0*/  HMMA.16816.F32 R48, R100.reuse, R52, R56 ;  /* 0x000000346430723c */ /* 0x044ff00000001838 */
[----:B------:R-:W-:Y:S01]  /*113b0*/  HMMA.16816.F32 R52, R100, R54, R60 ;  /* 0x000000366434723c */ /* 0x000fe2000000183c */
[----:B------:R-:W1:Y:S07]  /*113c0*/  LDSM.16.MT88.4 R60, [R186+0x3800] ;  /* 0x00380000ba3c783b */ /* 0x000e6e0000004200 */
[C---:B---3--:R-:W-:Y:S08]  /*113d0*/  HMMA.16816.F32 R24, R4.reuse, R12, R24 ;  /* 0x0000000c0418723c */ /* 0x048ff00000001818 */
[----:B------:R-:W-:Y:S01]  /*113e0*/  HMMA.16816.F32 R16, R4, R14, R16 ;  /* 0x0000000e0410723c */ /* 0x000fe20000001810 */
[----:B------:R-:W2:Y:S07]  /*113f0*/  LDSM.16.MT88.4 R4, [R242+0x5800] ;  /* 0x00580000f204783b */ /* 0x000eae0000004200 */
[C---:B-1----:R-:W-:Y:S08]  /*11400*/  HMMA.16816.F32 R56, R100.reuse, R60, R64 ;  /* 0x0000003c6438723c */ /* 0x042ff00000001840 */
[C---:B------:R-:W-:Y:S01]  /*11410*/  HMMA.16816.F32 R64, R100.reuse, R68, R76 ;  /* 0x000000446440723c */ /* 0x040fe2000000184c */
[----:B------:R-:W1:Y:S07]  /*11420*/  LDSM.16.MT88.4 R76, [R185+0x5800] ;  /* 0x00580000b94c783b */ /* 0x000e6e0000004200 */
[C---:B------:R-:W-:Y:S08]  /*11430*/  HMMA.16816.F32 R60, R100.reuse, R62, R72 ;  /* 0x0000003e643c723c */ /* 0x040ff00000001848 */
[C---:B------:R-:W-:Y:S08]  /*11440*/  HMMA.16816.F32 R68, R100.reuse, R70, R80 ;  /* 0x000000466444723c */ /* 0x040ff00000001850 */
[C---:B------:R-:W-:Y:S08]  /*11450*/  HMMA.16816.F32 R80, R100.reuse, R84, R96 ;  /* 0x000000546450723c */ /* 0x040ff00000001860 */
[C---:B------:R-:W-:Y:S08]  /*11460*/  HMMA.16816.F32 R84, R100.reuse, R86, R152 ;  /* 0x000000566454723c */ /* 0x040ff00000001898 */
[C---:B--2---:R-:W-:Y:S08]  /*11470*/  HMMA.16816.F32 R96, R100.reuse, R4, R24 ;  /* 0x000000046460723c */ /* 0x044ff00000001818 */
[C---:B-1----:R-:W-:Y:S08]  /*11480*/  HMMA.16816.F32 R72, R100.reuse, R76, R88 ;  /* 0x0000004c6448723c */ /* 0x042ff00000001858 */
[C---:B------:R-:W-:Y:S01]  /*11490*/  HMMA.16816.F32 R76, R100.reuse, R78, R92 ;  /* 0x0000004e644c723c */ /* 0x040fe2000000185c */
[----:B------:R-:W1:Y:S07]  /*114a0*/  LDSM.16.MT88.4 R92, [R186+0x5800] ;  /* 0x00580000ba5c783b */ /* 0x000e6e0000004200 */
[C---:B-1----:R-:W-:Y:S08]  /*114b0*/  HMMA.16816.F32 R88, R100.reuse, R92, R160 ;  /* 0x0000005c6458723c */ /* 0x042ff000000018a0 */
        /* <DEDUP_REMOVED lines=19> */
[C---:B------:R-:W-:Y:S01]  /*115f0*/  SHF.L.U64.HI R18, R205.reuse, 0x1, R211 ;  /* 0x00000001cd127819 */ /* 0x040fe200000102d3 */
[----:B------:R-:W-:Y:S01]  /*11600*/  IMAD.SHL.U32 R17, R205, 0x2, RZ ;  /* 0x00000002cd117824 */ /* 0x000fe200078e00ff */
[----:B------:R-:W-:Y:S01]  /*11610*/  SHF.L.U64.HI R16, R204, 0x1, R212 ;  /* 0x00000001cc107819 */ /* 0x000fe200000102d4 */
[----:B------:R-:W-:Y:S01]  /*11620*/  IMAD R191, R0, c[0x0][0x2b8], R2 ;  /* 0x0000ae0000bf7a24 */ /* 0x000fe200078e0202 */
[----:B------:R-:W-:Y:S01]  /*11630*/  SHF.L.U64.HI R14, R202, 0x1, R203 ;  /* 0x00000001ca0e7819 */ /* 0x000fe200000102cb */
[----:B------:R-:W-:Y:S02]  /*11640*/  IMAD.SHL.U32 R15, R204, 0x2, RZ ;  /* 0x00000002cc0f7824 */ /* 0x000fe400078e00ff */
[----:B------:R-:W-:Y:S01]  /*11650*/  IMAD.WIDE.U32 R2, R191, c[0x0][0x1e0], RZ ;  /* 0x00007800bf027a25 */ /* 0x000fe200078e00ff */
[----:B------:R-:W-:-:S03]  /*11660*/  SHF.R.S32.HI R0, RZ, 0x1f, R191 ;  /* 0x0000001fff007819 */ /* 0x000fc600000114bf */
[----:B------:R-:W-:Y:S02]  /*11670*/  IMAD.SHL.U32 R7, R202, 0x2, RZ ;  /* 0x00000002ca077824 */ /* 0x000fe400078e00ff */
        /* <DEDUP_REMOVED lines=13> */
.L_x_1893:
[----:B------:R-:W-:Y:S05]  /*11750*/  BRA.DIV ~URZ, `(.L_x_1803) ;  /* 0x000092327f007947 */ /* 0x000fea000b800000 */
[----:B------:R-:W3:Y:S01]  /*11760*/  SHFL.IDX PT, R0, R6, RZ, 0x181f ;  /* 0x00181fff06007589 */ /* 0x000ee200000e0000 */
[C---:B------:R-:W-:Y:S01]  /*11770*/  LOP3.LUT P2, RZ, R196.reuse, 0x2, RZ, 0xc0, !PT ;  /* 0x00000002c4ff7812 */ /* 0x040fe2000784c0ff */
[----:B------:R-:W-:Y:S01]  /*11780*/  IMAD.MOV.U32 R12, RZ, RZ, R149 ;  /* 0x000000ffff0c7224 */ /* 0x000fe200078e0095 */
[C---:B------:R-:W-:Y:S02]  /*11790*/  LOP3.LUT P1, RZ, R196.reuse, 0x1, RZ, 0xc0, !PT ;  /* 0x00000001c4ff7812 */ /* 0x040fe4000782c0ff */
[----:B------:R-:W-:Y:S02]  /*117a0*/  LOP3.LUT P3, RZ, R196, 0x4, RZ, 0xc0, !PT ;  /* 0x00000004c4ff7812 */ /* 0x000fe4000786c0ff */
[----:B------:R-:W-:Y:S02]  /*117b0*/  SEL R13, RZ, 0x10, P1 ;  /* 0x00000010ff0d7807 */ /* 0x000fe40000800000 */
[----:B---3--:R-:W-:-:S05]  /*117c0*/  IADD3 R2, P0, R0, R7, RZ ;  /* 0x0000000700027210 */ /* 0x008fca0007f1e0ff */
[----:B--2---:R-:W-:-:S05]  /*117d0*/  IMAD.X R3, R4, 0x1, R14, P0 ;  /* 0x0000000104037824 */ /* 0x004fca00000e060e */
[----:B------:R-:W-:Y:S01]  /*117e0*/  @!PT LDS RZ, [RZ] ;  /* 0x00000000fffff984 */ /* 0x000fe20000000800 */
[----:B------:R-:W-:Y:S01]  /*117f0*/  @!PT LDS RZ, [RZ] ;  /* 0x00000000fffff984 */ /* 0x000fe20000000800 */
[----:B------:R2:W-:Y:S02]  /*11800*/  LDGSTS.E.BYPASS.LTC128B.128 [R107+0xc100], [R2.64], !P2 ;  /* 0x0c100000026b7fae */ /* 0x0005e4000d101d48 */
[----:B--2---:R-:W-:-:S05]  /*11810*/  IADD3 R2, P0, R0, R15, RZ ;  /* 0x0000000f00027210 */ /* 0x004fca0007f1e0ff */
[----:B------:R-:W-:-:S05]  /*11820*/  IMAD.X R3, R4, 0x1, R16, P0 ;  /* 0x0000000104037824 */ /* 0x000fca00000e0610 */
[----:B------:R2:W-:Y:S02]  /*11830*/  LDGSTS.E.BYPASS.LTC128B.128 [R107+0xe100], [R2.64], !P1 ;  /* 0x0e100000026b7fae */ /* 0x0005e4000c901d48 */
[----:B--2---:R-:W-:Y:S02]  /*11840*/  IADD3 R2, P0, R0, R17, RZ ;  /* 0x0000001100027210 */ /* 0x004fe40007f1e0ff */
[----:B------:R-:W2:Y:S03]  /*11850*/  SHFL.IDX PT, R0, R6, 0x1, 0x181f ;  /* 0x00381f0006007f89 */ /* 0x000ea600000e0000 */
[----:B------:R-:W-:Y:S02]  /*11860*/  IMAD.X R3, R4, 0x1, R18, P0 ;  /* 0x0000000104037824 */ /* 0x000fe400000e0612 */
[----:B------:R3:W4:Y:S04]  /*11870*/  SHFL.IDX PT, R4, R5, 0x1, 0x181f ;  /* 0x00381f0005047f89 */ /* 0x00072800000e0000 */
[----:B------:R1:W-:Y:S02]  /*11880*/  LDGSTS.E.BYPASS.LTC128B.128 [R107+0x10100], [R2.64], !P3 ;  /* 0x10100000026b7fae */ /* 0x0003e4000d901d48 */
[----:B-1-3--:R-:W-:-:S04]  /*11890*/  SEL R5, RZ, 0x10, P2 ;  /* 0x00000010ff057807 */ /* 0x00afc80001000000 */
.L_x_1894:
[C---:B--2---:R-:W-:Y:S02]  /*118a0*/  IADD3 R2, -R5.reuse, 0x10, RZ ;  /* 0x0000001005027810 */ /* 0x044fe40007ffe1ff */
[----:B------:R-:W-:-:S02]  /*118b0*/  ISETP.NE.U32.AND P2, PT, R5, RZ, PT ;  /* 0x000000ff0500720c */ /* 0x000fc40003f45070 */
[----:B------:R-:W-:-:S04]  /*118c0*/  LOP3.LUT R2, R2, 0xf, RZ, 0xc0, !PT ;  /* 0x0000000f02027812 */ /* 0x000fc800078ec0ff */
[----:B------:R-:W-:-:S04]  /*118d0*/  IADD3 R2, P1, P0, R2, R0, R7 ;  /* 0x0000000002027210 */ /* 0x000fc8000783e007 */
[----:B----4-:R-:W-:-:S05]  /*118e0*/  IADD3.X R3, RZ, R4, R14, P1, P0 ;  /* 0x00000004ff037210 */ /* 0x010fca0000fe040e */
[----:B------:R-:W-:Y:S01]  /*118f0*/  @!PT LDS RZ, [RZ] ;  /* 0x00000000fffff984 */ /* 0x000fe20000000800 */
[----:B------:R-:W-:Y:S01]  /*11900*/  @!PT LDS RZ, [RZ] ;  /* 0x00000000fffff984 */ /* 0x000fe20000000800 */
[----:B------:R-:W-:Y:S01]  /*11910*/  @!PT LDS RZ, [RZ] ;  /* 0x00000000fffff984 */ /* 0x000fe20000000800 */
[----:B------:R1:W-:Y:S02]  /*11920*/  LDGSTS.E.BYPASS.LTC128B.128.ZFILL [R107+0xd100], [R2.64], P2 ;  /* 0x0d100000026b7fae */ /* 0x0003e40009141d48 */
[----:B-1----:R-:W-:-:S04]  /*11930*/  IADD3 R2, -R13, 0x10, RZ ;  /* 0x000000100d027810 */ /* 0x002fc80007ffe1ff */
[----:B------:R-:W-:-:S04]  /*11940*/  LOP3.LUT R2, R2, 0xf, RZ, 0xc0, !PT ;  /* 0x0000000f02027812 */ /* 0x000fc800078ec0ff */
[----:B------:R-:W-:Y:S02]  /*11950*/  IADD3 R6, P1, P0, R2, R0, R15 ;  /* 0x0000000002067210 */ /* 0x000fe4000783e00f */
[----:B------:R-:W-:Y:S02]  /*11960*/  IADD3 R2, -R12, 0x10, RZ ;  /* 0x000000100c027810 */ /* 0x000fe40007ffe1ff */
[----:B------:R-:W-:Y:S02]  /*11970*/  IADD3.X R7, RZ, R4, R16, P1, P0 ;  /* 0x00000004ff077210 */ /* 0x000fe40000fe0410 */
[----:B------:R-:W-:-:S04]  /*11980*/  LOP3.LUT R2, R2, 0xf, RZ, 0xc0, !PT ;  /* 0x0000000f02027812 */ /* 0x000fc800078ec0ff */
[----:B------:R-:W-:-:S04]  /*11990*/  IADD3 R2, P1, P0, R2, R0, R17 ;  /* 0x0000000002027210 */ /* 0x000fc8000783e011 */
[----:B------:R-:W-:Y:S02]  /*119a0*/  IADD3.X R3, RZ, R4, R18, P1, P0 ;  /* 0x00000004ff037210 */ /* 0x000fe40000fe0412 */
[----:B------:R-:W-:Y:S02]  /*119b0*/  ISETP.NE.U32.AND P1, PT, R13, RZ, PT ;  /* 0x000000ff0d00720c */ /* 0x000fe40003f25070 */
[----:B------:R-:W-:-:S11]  /*119c0*/  ISETP.NE.U32.AND P0, PT, R12, RZ, PT ;  /* 0x000000ff0c00720c */ /* 0x000fd60003f05070 */
[----:B------:R1:W-:Y:S04]  /*119d0*/  LDGSTS.E.BYPASS.LTC128B.128.ZFILL [R107+0xf100], [R6.64], P1 ;  /* 0x0f100000066b7fae */ /* 0x0003e80008941d48 */
[----:B------:R1:W-:Y:S02]  /*119e0*/  LDGSTS.E.BYPASS.LTC128B.128.ZFILL [R107+0x11100], [R2.64], P0 ;  /* 0x11100000026b7fae */ /* 0x0003e40008141d48 */
.L_x_1801:
[----:B------:R-:W-:Y:S05]  /*119f0*/  BSYNC B0 ;  /* 0x0000000000007941 */ /* 0x000fea0003800000 */
.L_x_1800:
        /* <DEDUP_REMOVED lines=9> */
.L_x_1814:
        /* <DEDUP_REMOVED lines=9> */
[----:B------:R2:W4:Y:S04]  /*11b20*/  LDSM.16.M88.4 R12, [R8] ;  /* 0x00000000080c783b */ /* 0x0005280000000200 */
[----:B------:R2:W1:Y:S04]  /*11b30*/  LDSM.16.M88.4 R20, [R8+0x800] ;  /* 0x000800000814783b */ /* 0x0004680000000200 */
        /* <DEDUP_REMOVED lines=8> */
[C---:B------:R-:W-:Y:S01]  /*11bc0*/  IMAD.SHL.U32 R26, R205.reuse, 0x2, RZ ;  /* 0x00000002cd1a7824 */ /* 0x040fe200078e00ff */
[----:B-1----:R-:W-:Y:S01]  /*11bd0*/  SHF.R.S32.HI R2, RZ, 0x1f, R191 ;  /* 0x0000001fff027819 */ /* 0x002fe200000114bf */
[----:B------:R-:W-:Y:S01]  /*11be0*/  IMAD.SHL.U32 R17, R202, 0x2, RZ ;  /* 0x00000002ca117824 */ /* 0x000fe200078e00ff */
[----:B------:R-:W-:Y:S02]  /*11bf0*/  SHF.R.S32.HI R5, RZ, 0x1f, R189 ;  /* 0x0000001fff057819 */ /* 0x000fe400000114bd */
[----:B------:R-:W-:Y:S01]  /*11c00*/  SHF.L.U64.HI R27, R205, 0x1, R211 ;  /* 0x00000001cd1b7819 */ /* 0x000fe200000102d3 */
[----:B------:R-:W-:Y:S01]  /*11c10*/  IMAD R4, R2, c[0x0][0x208], RZ ;  /* 0x0000820002047a24 */ /* 0x000fe200078e02ff */
[C---:B------:R-:W-:Y:S01]  /*11c20*/  SHF.L.U64.HI R25, R204.reuse, 0x1, R212 ;  /* 0x00000001cc197819 */ /* 0x040fe200000102d4 */
[C---:B------:R-:W-:Y:S01]  /*11c30*/  IMAD.WIDE.U32 R2, R191.reuse, c[0x0][0x208], RZ ;  /* 0x00008200bf027a25 */ /* 0x040fe200078e00ff */
[----:B------:R-:W-:Y:S02]  /*11c40*/  SHF.L.U32 R24, R204, 0x1, RZ ;  /* 0x00000001cc187819 */ /* 0x000fe400000006ff */
[----:B------:R-:W-:Y:S01]  /*11c50*/  SHF.L.U64.HI R19, R202, 0x1, R203 ;  /* 0x00000001ca137819 */ /* 0x000fe200000102cb */
        /* <DEDUP_REMOVED lines=10> */
[----:B------:R1:W2:Y:S02]  /*11d00*/  SHFL.IDX PT, R5, R9, RZ, 0x181f ;  /* 0x00181fff09057589 */ /* 0x0002a400000e0000 */
.L_x_1895:
[----:B------:R-:W-:-:S05]  /*11d10*/  BRA.DIV ~URZ, `(.L_x_1808) ;  /* 0x00008f227f007947 */ /* 0x000fca000b800000 */
[----:B------:R-:W5:Y:S01]  /*11d20*/  SHFL.IDX PT, R2, R16, RZ, 0x181f ;  /* 0x00181fff10027589 */ /* 0x000f6200000e0000 */
[----:B------:R-:W-:Y:S01]  /*11d30*/  LOP3.LUT P3, RZ, R196, 0x2, RZ, 0xc0, !PT ;  /* 0x00000002c4ff7812 */ /* 0x000fe2000786c0ff */
[----:B------:R-:W-:Y:S01]  /*11d40*/  IMAD R4, R190, 0x6000, R10 ;  /* 0x00006000be047824 */ /* 0x000fe200078e020a */
[C---:B------:R-:W-:Y:S02]  /*11d50*/  LOP3.LUT P2, RZ, R196.reuse, 0x1, RZ, 0xc0, !PT ;  /* 0x00000001c4ff7812 */ /* 0x040fe4000784c0ff */
[----:B------:R-:W-:Y:S02]  /*11d60*/  LOP3.LUT P1, RZ, R196, 0x4, RZ, 0xc0, !PT ;  /* 0x00000004c4ff7812 */ /* 0x000fe4000782c0ff */
[----:B------:R-:W-:Y:S02]  /*11d70*/  SEL R18, RZ, 0x10, P2 ;  /* 0x00000010ff127807 */ /* 0x000fe40001000000 */
[C---:B-----5:R-:W-:Y:S05]  /*11d80*/  IADD3 R6, P0, R2.reuse, R17, RZ ;  /* 0x0000001102067210 */ /* 0x060fea0007f1e0ff */
[C---:B--2---:R-:W-:Y:S05]  /*11d90*/  IMAD.X R7, R5.reuse, 0x1, R19, P0 ;  /* 0x0000000105077824 */ /* 0x044fea00000e0613 */
[----:B------:R-:W-:Y:S01]  /*11da0*/  @!PT LDS RZ, [RZ] ;  /* 0x00000000fffff984 */ /* 0x000fe20000000800 */
[----:B------:R-:W-:Y:S01]  /*11db0*/  @!PT LDS RZ, [RZ] ;  /* 0x00000000fffff984 */ /* 0x000fe20000000800 */
[----:B------:R2:W-:Y:S02]  /*11dc0*/  LDGSTS.E.BYPASS.LTC128B.128 [R4], [R6.64], !P3 ;  /* 0x0000000006047fae */ /* 0x0005e4000d901d48 */
[C---:B--2---:R-:W-:Y:S05]  /*11dd0*/  IADD3 R6, P0, R2.reuse, R24, RZ ;  /* 0x0000001802067210 */ /* 0x044fea0007f1e0ff */
[C---:B------:R-:W-:Y:S01]  /*11de0*/  IMAD.X R7, R5.reuse, 0x1, R25, P0 ;  /* 0x0000000105077824 */ /* 0x040fe200000e0619 */
[----:B------:R-:W-:Y:S04]  /*11df0*/  IADD3 R2, P0, R2, R26, RZ ;  /* 0x0000001a02027210 */ /* 0x000fe80007f1e0ff */
[----:B------:R2:W-:Y:S01]  /*11e00*/  LDGSTS.E.BYPASS.LTC128B.128 [R4+0x2000], [R6.64], !P2 ;  /* 0x0200000006047fae */ /* 0x0005e2000d101d48 */
[----:B------:R-:W-:Y:S03]  /*11e10*/  IMAD.X R3, R5, 0x1, R27, P0 ;  /* 0x0000000105037824 */ /* 0x000fe600000e061b */
[----:B------:R5:W1:Y:S04]  /*11e20*/  SHFL.IDX PT, R5, R9, 0x1, 0x181f ;  /* 0x00381f0009057f89 */ /* 0x000a6800000e0000 */
[----:B------:R4:W-:Y:S01]  /*11e30*/  LDGSTS.E.BYPASS.LTC128B.128 [R4+0x4000], [R2.64], !P1 ;  /* 0x0400000002047fae */ /* 0x0009e2000c901d48 */
[----:B--2---:R-:W-:Y:S02]  /*11e40*/  SEL R6, RZ, 0x10, P3 ;  /* 0x00000010ff067807 */ /* 0x004fe40001800000 */
[----:B-1---5:R-:W-:Y:S01]  /*11e50*/  SEL R9, RZ, 0x10, P1 ;  /* 0x00000010ff097807 */ /* 0x022fe20000800000 */
[----:B----4-:R1:W2:Y:S04]  /*11e60*/  SHFL.IDX PT, R2, R16, 0x1, 0x181f ;  /* 0x00381f0010027f89 */ /* 0x0102a800000e0000 */
.L_x_1896:
[C---:B------:R-:W-:Y:S02]  /*11e70*/  IADD3 R3, -R6.reuse, 0x10, RZ ;  /* 0x0000001006037810 */ /* 0x040fe40007ffe1ff */
[----:B------:R-:W-:Y:S02]  /*11e80*/  ISETP.NE.U32.AND P2, PT, R6, RZ, PT ;  /* 0x000000ff0600720c */ /* 0x000fe40003f45070 */
[----:B------:R-:W-:Y:S04]  /*11e90*/  LOP3.LUT R3, R3, 0xf, RZ, 0xc0, !PT ;  /* 0x0000000f03037812 */ /* 0x000fe800078ec0ff */
[-C--:B-12---:R-:W-:Y:S02]  /*11ea0*/  IADD3 R16, P1, P0, R3, R2.reuse, R17 ;  /* 0x0000000203107210 */ /* 0x086fe4000783e011 */
[C---:B------:R-:W-:Y:S02]  /*11eb0*/  IADD3 R3, -R18.reuse, 0x10, RZ ;  /* 0x0000001012037810 */ /* 0x040fe40007ffe1ff */
[-C--:B------:R-:W-:Y:S02]  /*11ec0*/  IADD3.X R17, RZ, R5.reuse, R19, P1, P0 ;  /* 0x00000005ff117210 */ /* 0x080fe40000fe0413 */
[----:B------:R-:W-:Y:S03]  /*11ed0*/  LOP3.LUT R3, R3, 0xf, RZ, 0xc0, !PT ;  /* 0x0000000f03037812 */ /* 0x000fe600078ec0ff */
[----:B------:R-:W-:Y:S01]  /*11ee0*/  @!PT LDS RZ, [RZ] ;  /* 0x00000000fffff984 */ /* 0x000fe20000000800 */
[----:B------:R-:W-:Y:S01]  /*11ef0*/  @!PT LDS RZ, [RZ] ;  /* 0x00000000fffff984 */ /* 0x000fe20000000800 */
[----:B------:R-:W-:Y:S01]  /*11f00*/  @!PT LDS RZ, [RZ] ;  /* 0x00000000fffff984 */ /* 0x000fe20000000800 */
[----:B------:R1:W-:Y:S01]  /*11f10*/  LDGSTS.E.BYPASS.LTC128B.128.ZFILL [R4+0x1000], [R16.64], P2 ;  /* 0x0100000010047fae */ /* 0x0003e20009141d48 */
[-C--:B------:R-:W-:Y:S02]  /*11f20*/  IADD3 R6, P1, P0, R3, R2.reuse, R24 ;  /* 0x0000000203067210 */ /* 0x080fe4000783e018 */
[----:B------:R-:W-:Y:S02]  /*11f30*/  IADD3 R3, -R9, 0x10, RZ ;  /* 0x0000001009037810 */ /* 0x000fe40007ffe1ff */
        /* <DEDUP_REMOVED lines=8> */
.L_x_1806:
[----:B------:R-:W-:Y:S05]  /*11fc0*/  BSYNC B0 ;  /* 0x0000000000007941 */ /* 0x000fea0003800000 */
.L_x_1805:
[----:B------:R-:W0:Y:S01]  /*11fd0*/  LDGDEPBAR ;  /* 0x00000000000079af */ /* 0x000e220000000000 */
[----:B------:R-:W-:Y:S01]  /*11fe0*/  WARPSYNC 0xffffffff ;  /* 0xffffffff00007948 */ /* 0x000fe20003800000 */
[C---:B-1-34-:R-:W-:Y:S01]  /*11ff0*/  HMMA.16816.F32 R4, R36.reuse, R12, RZ ;  /* 0x0000000c2404723c */ /* 0x05afe200000018ff */
[----:B------:R-:W-:Y:S02]  /*12000*/  IMAD.MOV.U32 R2, RZ, RZ, 0x40 ;  /* 0x00000040ff027424 */ /* 0x000fe400078e00ff */
[----:B------:R-:W-:Y:S01]  /*12010*/  LOP3.LUT P0, RZ, R182, 0x4, RZ, 0xc0, !PT ;  /* 0x00000004b6ff7812 */ /* 0x000fe2000780c0ff */
[C-C-:B------:R-:W-:Y:S03]  /*12020*/  IMAD.IADD R3, R177.reuse, 0x1, R8.reuse ;  /* 0x00000001b1037824 */ /* 0x140fe600078e0208 */
[----:B------:R-:W-:Y:S01]  /*12030*/  SEL R2, R2, 0xffffffc0, !P0 ;  /* 0xffffffc002027807 */ /* 0x000fe20004000000 */
[C---:B------:R-:W-:Y:S01]  /*12040*/  HMMA.16816.F32 R12, R36.reuse, R14, RZ ;  /* 0x0000000e240c723c */ /* 0x040fe200000018ff */
[----:B------:R-:W-:Y:S03]  /*12050*/  ISETP.GE.AND P0, PT, R190, 0x1, PT ;  /* 0x00000001be00780c */ /* 0x000fe60003f06270 */
[C---:B------:R-:W-:Y:S02]  /*12060*/  IMAD.IADD R9, R2.reuse, 0x1, R8 ;  /* 0x0000000102097824 */ /* 0x040fe400078e0208 */
[----:B------:R-:W-:Y:S01]  /*12070*/  IMAD.IADD R150, R2, 0x1, R149 ;  /* 0x0000000102967824 */ /* 0x000fe200078e0295 */
[----:B------:R-:W-:Y:S01]  /*12080*/  IADD3 R2, R177, R8, R2 ;  /* 0x00000008b1027210 */ /* 0x000fe20007ffe002 */
[C---:B------:R-:W-:Y:S08]  /*12090*/  HMMA.16816.F32 R16, R36.reuse, R20, RZ ;  /* 0x000000142410723c */ /* 0x040ff000000018ff */
        /* <DEDUP_REMOVED lines=20> */
[----:B------:R-:W1:Y:S07]  /*121e0*/  LDSM.16.M88.4 R160, [R9+0x1800] ;  /* 0x0018000009a0783b */ /* 0x000e6e0000000200 */
[C---:B---3--:R-:W-:Y:S08]  /*121f0*/  HMMA.16816.F32 R16, R152.reuse, R156, R16 ;  /* 0x0000009c9810723c */ /* 0x048ff00000001810 */
[C---:B------:R-:W-:Y:S01]  /*12200*/  HMMA.16816.F32 R20, R152.reuse, R158, R20 ;  /* 0x0000009e9814723c */ /* 0x040fe20000001814 */
[----:B------:R-:W-:Y:S07]  /*12210*/  LDSM.16.M88.4 R156, [R180] ;  /* 0x00000000b49c783b */ /* 0x000fee0000000200 */
[C---:B------:R-:W-:Y:S08]  /*12220*/  HMMA.16816.F32 R24, R152.reuse, R164, R24 ;  /* 0x000000a49818723c */ /* 0x040ff00000001818 */
[C---:B------:R-:W-:Y:S01]  /*12230*/  HMMA.16816.F32 R28, R152.reuse, R166, R28 ;  /* 0x000000a6981c723c */ /* 0x040fe2000000181c */
[----:B------:R-:W3:Y:S07]  /*12240*/  LDSM.16.M88.4 R164, [R150] ;  /* 0x0000000096a4783b */ /* 0x000eee0000000200 */
[C---:B-1----:R-:W-:Y:S08]  /*12250*/  HMMA.16816.F32 R32, R152.reuse, R160, R32 ;  /* 0x000000a09820723c */ /* 0x042ff00000001820 */
[----:B------:R-:W-:Y:S01]  /*12260*/  HMMA.16816.F32 R36, R152, R162, R36 ;  /* 0x000000a29824723c */ /* 0x000fe20000001824 */
[----:B------:R-:W1:Y:S08]  /*12270*/  LDSM.16.M88.4 R152, [R150+0x800] ;  /* 0x000800009698783b */ /* 0x000e700000000200 */
[----:B------:R-:W4:Y:S01]  /*12280*/  LDSM.16.M88.4 R160, [R150+0x1000] ;  /* 0x0010000096a0783b */ /* 0x000f220000000200 */
[C---:B---3--:R-:W-:Y:S08]  /*12290*/  HMMA.16816.F32 R4, R156.reuse, R164, R4 ;  /* 0x000000a49c04723c */ /* 0x048ff00000001804 */
[C---:B------:R-:W-:Y:S01]  /*122a0*/  HMMA.16816.F32 R12, R156.reuse, R166, R12 ;  /* 0x000000a69c0c723c */ /* 0x040fe2000000180c */
[----:B------:R-:W-:Y:S07]  /*122b0*/  LDSM.16.M88.4 R164, [R178+0x4000] ;  /* 0x00400000b2a4783b */ /* 0x000fee0000000200 */
[C---:B-1----:R-:W-:Y:S08]  /*122c0*/  HMMA.16816.F32 R16, R156.reuse, R152, R16 ;  /* 0x000000989c10723c */ /* 0x042ff00000001810 */
[C---:B------:R-:W-:Y:S01]  /*122d0*/  HMMA.16816.F32 R20, R156.reuse, R154, R20 ;  /* 0x0000009a9c14723c */ /* 0x040fe20000001814 */
[----:B------:R-:W1:Y:S07]  /*122e0*/  LDSM.16.M88.4 R152, [R150+0x1800] ;  /* 0x001800009698783b */ /* 0x000e6e0000000200 */
[C---:B----4-:R-:W-:Y:S08]  /*122f0*/  HMMA.16816.F32 R24, R156.reuse, R160, R24 ;  /* 0x000000a09c18723c */ /* 0x050ff00000001818 */
[C---:B------:R-:W-:Y:S01]  /*12300*/  HMMA.16816.F32 R28, R156.reuse, R162, R28 ;  /* 0x000000a29c1c723c */ /* 0x040fe2000000181c */
[----:B------:R-:W3:Y:S07]  /*12310*/  LDSM.16.M88.4 R160, [R8+0x2000] ;  /* 0x0020000008a0783b */ /* 0x000eee0000000200 */
[C---:B-1----:R-:W-:Y:S08]  /*12320*/  HMMA.16816.F32 R32, R156.reuse, R152, R32 ;  /* 0x000000989c20723c */ /* 0x042ff00000001820 */
[----:B------:R-:W-:Y:S01]  /*12330*/  HMMA.16816.F32 R36, R156, R154, R36 ;  /* 0x0000009a9c24723c */ /* 0x000fe20000001824 */
[----:B------:R-:W1:Y:S07]  /*12340*/  LDSM.16.M88.4 R152, [R8+0x2800] ;  /* 0x002800000898783b */ /* 0x000e6e0000000200 */
[C---:B---3--:R-:W-:Y:S01]  /*12350*/  HMMA.16816.F32 R4, R164.reuse, R160, R4 ;  /* 0x000000a0a404723c */ /* 0x048fe20000001804 */
[----:B------:R-:W3:Y:S07]  /*12360*/  LDSM.16.M88.4 R156, [R8+0x3000] ;  /* 0x00300000089c783b */ /* 0x000eee0000000200 */
[C---:B------:R-:W-:Y:S01]  /*12370*/  HMMA.16816.F32 R12, R164.reuse, R162, R12 ;  /* 0x000000a2a40c723c */ /* 0x040fe2000000180c */
[----:B------:R-:W4:Y:S07]  /*12380*/  LDSM.16.M88.4 R160, [R8+0x3800] ;  /* 0x0038000008a0783b */ /* 0x000f2e0000000200 */
[C---:B-1----:R-:W-:Y:S08]  /*12390*/  HMMA.16816.F32 R16, R164.reuse, R152, R16 ;  /* 0x00000098a410723c */ /* 0x042ff00000001810 */
        /* <DEDUP_REMOVED lines=8> */
[----:B------:R-:W-:Y:S01]  /*12420*/  LDSM.16.M88.4 R164, [R3+0x3800] ;  /* 0x0038000003a4783b */ /* 0x000fe20000000200 */
[C---:B-1----:R-:W-:Y:S08]  /*12430*/  HMMA.16816.F32 R4, R152.reuse, R156, R4 ;  /* 0x0000009c9804723c */ /* 0x042ff00000001804 */
[C---:B------:R-:W-:Y:S01]  /*12440*/  HMMA.16816.F32 R12, R152.reuse, R158, R12 ;  /* 0x0000009e980c723c */ /* 0x040fe2000000180c */
[----:B------:R-:W1:Y:S07]  /*12450*/  LDSM.16.M88.4 R156, [R3+0x3000] ;  /* 0x00300000039c783b */ /* 0x000e6e0000000200 */
[C---:B---3--:R-:W-:Y:S08]  /*12460*/  HMMA.16816.F32 R16, R152.reuse, R160, R16 ;  /* 0x000000a09810723c */ /* 0x048ff00000001810 */
[C---:B------:R-:W-:Y:S01]  /*12470*/  HMMA.16816.F32 R20, R152.reuse, R162, R20 ;  /* 0x000000a29814723c */ /* 0x040fe20000001814 */
[----:B------:R-:W-:Y:S07]  /*12480*/  LDSM.16.M88.4 R160, [R9+0x2000] ;  /* 0x0020000009a0783b */ /* 0x000fee0000000200 */
[C---:B-1----:R-:W-:Y:S08]  /*12490*/  HMMA.16816.F32 R24, R152.reuse, R156, R24 ;  /* 0x0000009c9818723c */ /* 0x042ff00000001818 */
[C---:B------:R-:W-:Y:S01]  /*124a0*/  HMMA.16816.F32 R28, R152.reuse, R158, R28 ;  /* 0x0000009e981c723c */ /* 0x040fe2000000181c */
[----:B------:R-:W1:Y:S07]  /*124b0*/  LDSM.16.M88.4 R156, [R181+0x4000] ;  /* 0x00400000b59c783b */ /* 0x000e6e0000000200 */
[C---:B------:R-:W-:Y:S08]  /*124c0*/  HMMA.16816.F32 R32, R152.reuse, R164, R32 ;  /* 0x000000a49820723c */ /* 0x040ff00000001820 */
        /* <DEDUP_REMOVED lines=28> */
[----:B------:R-:W4:Y:S01]  /*12690*/  LDSM.16.M88.4 R164, [R8+0x5000] ;  /* 0x0050000008a4783b */ /* 0x000f220000000200 */
[C---:B-1----:R-:W-:Y:S08]  /*126a0*/  HMMA.16816.F32 R4, R156.reuse, R160, R4 ;  /* 0x000000a09c04723c */ /* 0x042ff00000001804 */
[C---:B------:R-:W-:Y:S01]  /*126b0*/  HMMA.16816.F32 R12, R156.reuse, R162, R12 ;  /* 0x000000a29c0c723c */ /* 0x040fe2000000180c */
[----:B------:R-:W1:Y:S07]  /*126c0*/  LDSM.16.M88.4 R160, [R8+0x5800] ;  /* 0x0058000008a0783b */ /* 0x000e6e0000000200 */
[C---:B---3--:R-:W-:Y:S08]  /*126d0*/  HMMA.16816.F32 R16, R156.reuse, R152, R16 ;  /* 0x000000989c10723c */ /* 0x048ff00000001810 */
[C---:B------:R-:W-:Y:S01]  /*126e0*/  HMMA.16816.F32 R20, R156.reuse, R154, R20 ;  /* 0x0000009a9c14723c */ /* 0x040fe20000001814 */
[----:B------:R-:W-:Y:S07]  /*126f0*/  LDSM.16.M88.4 R152, [R179+0x8000] ;  /* 0x00800000b398783b */ /* 0x000fee0000000200 */
[C---:B----4-:R-:W-:Y:S08]  /*12700*/  HMMA.16816.F32 R24, R156.reuse, R164, R24 ;  /* 0x000000a49c18723c */ /* 0x050ff00000001818 */
[C---:B------:R-:W-:Y:S01]  /*12710*/  HMMA.16816.F32 R28, R156.reuse, R166, R28 ;  /* 0x000000a69c1c723c */ /* 0x040fe2000000181c */
[----:B------:R-:W3:Y:S07]  /*12720*/  LDSM.16.M88.4 R164, [R149+0x4000] ;  /* 0x0040000095a4783b */ /* 0x000eee0000000200 */
        /* <DEDUP_REMOVED lines=9> */
[----:B------:R-:W-:Y:S07]  /*127c0*/  LDSM.16.M88.4 R156, [R181+0x8000] ;  /* 0x00800000b59c783b */ /* 0x000fee0000000200 */
[C---:B----4-:R-:W-:Y:S08]  /*127d0*/  HMMA.16816.F32 R24, R152.reuse, R160, R24 ;  /* 0x000000a09818723c */ /* 0x050ff00000001818 */
        /* <DEDUP_REMOVED lines=9> */
[C---:B------:R-:W-:Y:S08]  /*12870*/  HMMA.16816.F32 R16, R156.reuse, R164, R16 ;  /* 0x000000a49c10723c */ /* 0x040ff00000001810 */
[C---:B------:R-:W-:Y:S01]  /*12880*/  HMMA.16816.F32 R20, R156.reuse, R166, R20 ;  /* 0x000000a69c14723c */ /* 0x040fe20000001814 */
[----:B------:R-:W4:Y:S07]  /*12890*/  LDSM.16.M88.4 R164, [R180+0x8000] ;  /* 0x00800000b4a4783b */ /* 0x000f2e0000000200 */
[C---:B---3--:R-:W-:Y:S08]  /*128a0*/  HMMA.16816.F32 R24, R156.reuse, R152, R24 ;  /* 0x000000989c18723c */ /* 0x048ff00000001818 */
[C---:B------:R-:W-:Y:S01]  /*128b0*/  HMMA.16816.F32 R28, R156.reuse, R154, R28 ;  /* 0x0000009a9c1c723c */ /* 0x040fe2000000181c */
[----:B------:R-:W3:Y:S07]  /*128c0*/  LDSM.16.M88.4 R152, [R2+0x4800] ;  /* 0x004800000298783b */ /* 0x000eee0000000200 */
[C---:B-1----:R-:W-:Y:S08]  /*128d0*/  HMMA.16816.F32 R32, R156.reuse, R160, R32 ;  /* 0x000000a09c20723c */ /* 0x042ff00000001820 */
[----:B------:R-:W-:Y:S08]  /*128e0*/  HMMA.16816.F32 R36, R156, R162, R36 ;  /* 0x000000a29c24723c */ /* 0x000ff00000001824 */
[C---:B----4-:R-:W-:Y:S08]  /*128f0*/  HMMA.16816.F32 R4, R164.reuse, R168, R4 ;  /* 0x000000a8a404723c */ /* 0x050ff00000001804 */
[C---:B------:R-:W-:Y:S08]  /*12900*/  HMMA.16816.F32 R12, R164.reuse, R170, R12 ;  /* 0x000000aaa40c723c */ /* 0x040ff0000000180c */
[C---:B---3--:R-:W-:Y:S08]  /*12910*/  HMMA.16816.F32 R16, R164.reuse, R152, R16 ;  /* 0x00000098a410723c */ /* 0x048ff00000001810 */
[----:B------:R-:W-:Y:S01]  /*12920*/  FMUL.FTZ R3, R4, c[0x0][0x320] ;  /* 0x0000c80004037a20 */ /* 0x000fe20000410000 */
[C---:B------:R-:W-:Y:S03]  /*12930*/  HMMA.16816.F32 R20, R164.reuse, R154, R20 ;  /* 0x0000009aa414723c */ /* 0x040fe60000001814 */
[----:B------:R1:W-:Y:S04]  /*12940*/  MUFU.TANH R157, R3 ;  /* 0x00000003009d7308 */ /* 0x0003e80000002400 */
[----:B------:R-:W-:Y:S02]  /*12950*/  FMUL.FTZ R9, R13, c[0x0][0x320] ;  /* 0x0000c8000d097a20 */ /* 0x000fe40000410000 */
[----:B--2---:R-:W-:Y:S04]  /*12960*/  FMUL.FTZ R8, R15, c[0x0][0x320] ;  /* 0x0000c8000f087a20 */ /* 0x004fe80000410000 */
        /* <DEDUP_REMOVED lines=39> */
[----:B------:R-:W-:Y:S01]  /*12be0*/  MUFU.TANH R7, R7 ;  /* 0x0000000700077308 */ /* 0x000fe20000002400 */
[----:B---3--:R-:W-:Y:S09]  /*12bf0*/  FMUL.FTZ R3, R19, c[0x0][0x320] ;  /* 0x0000c80013037a20 */ /* 0x008ff20000410000 */
[----:B------:R1:W3:Y:S01]  /*12c00*/  MUFU.TANH R158, R3 ;  /* 0x00000003009e7308 */ /* 0x0002e20000002400 */
[----:B--2---:R-:W-:Y:S09]  /*12c10*/  FMUL.FTZ R4, R39, c[0x0][0x320] ;  /* 0x0000c80027047a20 */ /* 0x004ff20000410000 */
[----:B------:R2:W-:Y:S10]  /*12c20*/  MUFU.TANH R19, R2 ;  /* 0x0000000200137308 */ /* 0x0005f40000002400 */
[----:B------:R3:W-:Y:S01]  /*12c30*/  MUFU.TANH R12, R4 ;  /* 0x00000004000c7308 */ /* 0x0007e20000002400 */
[----:B-1----:R-:W-:Y:S09]  /*12c40*/  FMUL.FTZ R3, R20, c[0x0][0x320] ;  /* 0x0000c80014037a20 */ /* 0x002ff20000410000 */
[----:B------:R1:W-:Y:S01]  /*12c50*/  MUFU.TANH R150, R3 ;  /* 0x0000000300967308 */ /* 0x0003e20000002400 */
[----:B--2---:R-:W-:Y:S09]  /*12c60*/  FMUL.FTZ R2, R27, c[0x0][0x320] ;  /* 0x0000c8001b027a20 */ /* 0x004ff20000410000 */
[----:B------:R-:W-:Y:S01]  /*12c70*/  MUFU.TANH R6, R6 ;  /* 0x0000000600067308 */ /* 0x000fe20000002400 */
[----:B---3--:R-:W-:Y:S04]  /*12c80*/  IADD3 R4, R190, 0x1, RZ ;  /* 0x00000001be047810 */ /* 0x008fe80007ffe0ff */
[----:B------:R-:W-:Y:S01]  /*12c90*/  SEL R190, R4, RZ, !P0 ;  /* 0x000000ff04be7207 */ /* 0x000fe20004000000 */
[----:B-1----:R-:W-:Y:S04]  /*12ca0*/  FMUL.FTZ R3, R24, c[0x0][0x320] ;  /* 0x0000c80018037a20 */ /* 0x002fe80000410000 */
[----:B------:R1:W2:Y:S10]  /*12cb0*/  MUFU.TANH R24, R2 ;  /* 0x0000000200187308 */ /* 0x0002b40000002400 */
[----:B------:R3:W-:Y:S01]  /*12cc0*/  MUFU.TANH R21, R3 ;  /* 0x0000000300157308 */ /* 0x0007e20000002400 */
[----:B-1----:R-:W-:Y:S09]  /*12cd0*/  FMUL.FTZ R2, R28, c[0x0][0x320] ;  /* 0x0000c8001c027a20 */ /* 0x002ff20000410000 */
[----:B------:R1:W-:Y:S01]  /*12ce0*/  MUFU.TANH R18, R2 ;  /* 0x0000000200127308 */ /* 0x0003e20000002400 */
        /* <DEDUP_REMOVED lines=11> */
[----:B------:R-:W1:Y:S03]  /*12da0*/  MUFU.TANH R20, R2 ;  /* 0x0000000200147308 */ /* 0x000e660000002400 */
[----:B------:R-:W-:Y:S04]  /*12db0*/  FMNMX.FTZ R3, R155, R3, !PT ;  /* 0x000000039b037209 */ /* 0x000fe80007810000 */
[----:B------:R-:W-:Y:S04]  /*12dc0*/  FMNMX.FTZ R3, R154, R3, !PT ;  /* 0x000000039a037209 */ /* 0x000fe80007810000 */
[----:B------:R-:W-:Y:S04]  /*12dd0*/  FMNMX.FTZ R3, R26, R3, !PT ;  /* 0x000000031a037209 */ /* 0x000fe80007810000 */
[----:B--2---:R-:W-:Y:S04]  /*12de0*/  FMNMX.FTZ R3, R24, R3, !PT ;  /* 0x0000000318037209 */ /* 0x004fe80007810000 */
[----:B------:R-:W-:Y:S04]  /*12df0*/  FMNMX.FTZ R3, R23, R3, !PT ;  /* 0x0000000317037209 */ /* 0x000fe80007810000 */
[----:B-1----:R-:W-:Y:S01]  /*12e00*/  FMNMX.FTZ R3, R20, R3, !PT ;  /* 0x0000000314037209 */ /* 0x002fe20007810000 */
[----:B------:R-:W-:Y:S04]  /*12e10*/  FMUL.FTZ R2, R32, c[0x0][0x320] ;  /* 0x0000c80020027a20 */ /* 0x000fe80000410000 */
[----:B------:R1:W-:Y:S02]  /*12e20*/  MUFU.TANH R13, R2 ;  /* 0x00000002000d7308 */ /* 0x0003e40000002400 */
[----:B-1----:R-:W-:Y:S08]  /*12e30*/  FMUL.FTZ R2, R34, c[0x0][0x320] ;  /* 0x0000c80022027a20 */ /* 0x002ff00000410000 */
        /* <DEDUP_REMOVED lines=25> */
.L_x_1897:
        /* <DEDUP_REMOVED lines=11> */
[----:B------:R-:W2:Y:S01]  /*13080*/  MUFU.EX2 R2, R0 ;  /* 0x0000000000027308 */ /* 0x000ea20000000800 */
[--C-:B-1----:R-:W-:Y:S02]  /*13090*/  FFMA.FTZ R4, R161, c[0x0][0x2d0], -R3.reuse ;  /* 0x0000b400a1047a23 */ /* 0x102fe40000010803 */
        /* <DEDUP_REMOVED lines=14> */
[----:B------:R-:W-:Y:S02]  /*13180*/  FFMA.FTZ R193, R6, c[0x0][0x2d0], -R3 ;  /* 0x0000b40006c17a23 */ /* 0x000fe40000010803 */
[C---:B--2---:R-:W-:Y:S01]  /*13190*/  FMUL.FTZ R36, R2.reuse, R112 ;  /* 0x0000007002247220 */ /* 0x044fe20000410000 */
[----:B------:R-:W2:Y:S01]  /*131a0*/  MUFU.EX2 R3, R4 ;  /* 0x0000000400037308 */ /* 0x000ea20000000800 */
[C---:B------:R-:W-:Y:S02]  /*131b0*/  FMUL.FTZ R37, R2.reuse, R113 ;  /* 0x0000007102257220 */ /* 0x040fe40000410000 */
[C---:B------:R-:W-:Y:S02]  /*131c0*/  FMUL.FTZ R21, R2.reuse, R129 ;  /* 0x0000008102157220 */ /* 0x040fe40000410000 */
[C---:B-1----:R-:W-:Y:S02]  /*131d0*/  FFMA.FTZ R0, R2.reuse, R201, R7 ;  /* 0x000000c902007223 */ /* 0x042fe40000010007 */
[C---:B------:R-:W-:Y:S02]  /*131e0*/  FMUL.FTZ R32, R2.reuse, R116 ;  /* 0x0000007402207220 */ /* 0x040fe40000410000 */
[C---:B------:R-:W-:Y:S01]  /*131f0*/  FMUL.FTZ R33, R2.reuse, R117 ;  /* 0x0000007502217220 */ /* 0x040fe20000410000 */
[----:B------:R1:W-:Y:S01]  /*13200*/  MUFU.EX2 R17, R28 ;  /* 0x0000001c00117308 */ /* 0x0003e20000000800 */
[C---:B------:R-:W-:Y:S02]  /*13210*/  FMUL.FTZ R40, R2.reuse, R40 ;  /* 0x0000002802287220 */ /* 0x040fe40000410000 */
[C---:B------:R-:W-:Y:S02]  /*13220*/  FMUL.FTZ R41, R2.reuse, R41 ;  /* 0x0000002902297220 */ /* 0x040fe40000410000 */
[C---:B---3--:R-:W-:Y:S02]  /*13230*/  FMUL.FTZ R25, R2.reuse, R125 ;  /* 0x0000007d02197220 */ /* 0x048fe40000410000 */
[C---:B------:R-:W-:Y:S02]  /*13240*/  FMUL.FTZ R44, R2.reuse, R44 ;  /* 0x0000002c022c7220 */ /* 0x040fe40000410000 */
[C---:B------:R-:W-:Y:S01]  /*13250*/  FMUL.FTZ R45, R2.reuse, R45 ;  /* 0x0000002d022d7220 */ /* 0x040fe20000410000 */
[----:B------:R-:W-:Y:S01]  /*13260*/  MUFU.EX2 R13, R27 ;  /* 0x0000001b000d7308 */ /* 0x000fe20000000800 */
[C---:B------:R-:W-:Y:S02]  /*13270*/  FMUL.FTZ R48, R2.reuse, R48 ;  /* 0x0000003002307220 */ /* 0x040fe40000410000 */
[C---:B------:R-:W-:Y:S01]  /*13280*/  FMUL.FTZ R49, R2.reuse, R49 ;  /* 0x0000003102317220 */ /* 0x040fe20000410000 */
[C---:B--2---:R-:W-:Y:S01]  /*13290*/  F2FP.PACK_AB R152, R3.reuse, R7 ;  /* 0x000000070398723e */ /* 0x044fe200000000ff */
[----:B------:R-:W-:Y:S02]  /*132a0*/  FADD.FTZ R6, R3, R0 ;  /* 0x0000000003067221 */ /* 0x000fe40000010000 */
[----:B------:R-:W2:Y:S01]  /*132b0*/  SHFL.BFLY PT, R0, R5, 0x2, 0x1f ;  /* 0x0c401f0005007f89 */ /* 0x000ea200000e0000 */
[C---:B------:R-:W-:Y:S02]  /*132c0*/  FMUL.FTZ R52, R2.reuse, R52 ;  /* 0x0000003402347220 */ /* 0x040fe40000410000 */
[----:B------:R3:W4:Y:S01]  /*132d0*/  MUFU.EX2 R19, R29 ;  /* 0x0000001d00137308 */ /* 0x0007220000000800 */
[C---:B------:R-:W-:Y:S02]  /*132e0*/  FMUL.FTZ R53, R2.reuse, R53 ;  /* 0x0000003502357220 */ /* 0x040fe40000410000 */
[C---:B------:R-:W-:Y:S02]  /*132f0*/  FMUL.FTZ R56, R2.reuse, R56 ;  /* 0x0000003802387220 */ /* 0x040fe40000410000 */
[C---:B-1----:R-:W-:Y:S02]  /*13300*/  FMUL.FTZ R28, R2.reuse, R120 ;  /* 0x00000078021c7220 */ /* 0x042fe40000410000 */
        /* <DEDUP_REMOVED lines=9> */
[----:B--2---:R-:W-:Y:S01]  /*133a0*/  FMNMX.FTZ R0, R5, R0, !PT ;  /* 0x0000000005007209 */ /* 0x004fe20007810000 */
        /* <DEDUP_REMOVED lines=21> */
[----:B------:R-:W-:Y:S01]  /*13500*/  FADD.FTZ R0, -R8, R106 ;  /* 0x0000006a08007221 */ /* 0x000fe20000010100 */
[----:B------:R-:W-:Y:S01]  /*13510*/  IADD3 R106, R186, R151, RZ ;  /* 0x00000097ba6a7210 */ /* 0x000fe20007ffe0ff */
[--C-:B------:R-:W-:Y:S02]  /*13520*/  FFMA.FTZ R4, R168, c[0x0][0x2d0], -R3.reuse ;  /* 0x0000b400a8047a23 */ /* 0x100fe40000010803 */
        /* <DEDUP_REMOVED lines=11> */
[--C-:B------:R-:W-:Y:S01]  /*135e0*/  FFMA.FTZ R161, R154, c[0x0][0x2d0], -R3.reuse ;  /* 0x0000b4009aa17a23 */ /* 0x100fe20000010803 */
[----:B------:R-:W-:Y:S01]  /*135f0*/  F2FP.PACK_AB R154, R13, R17 ;  /* 0x000000110d9a723e */ /* 0x000fe200000000ff */
[--C-:B------:R-:W-:Y:S02]  /*13600*/  FFMA.FTZ R163, R26, c[0x0][0x2d0], -R3.reuse ;  /* 0x0000b4001aa37a23 */ /* 0x100fe40000010803 */
[--C-:B------:R-:W-:Y:S02]  /*13610*/  FFMA.FTZ R162, R24, c[0x0][0x2d0], -R3.reuse ;  /* 0x0000b40018a27a23 */ /* 0x100fe40000010803 */
[--C-:B------:R-:W-:Y:S01]  /*13620*/  FFMA.FTZ R166, R23, c[0x0][0x2d0], -R3.reuse ;  /* 0x0000b40017a67a23 */ /* 0x100fe20000010803 */
[----:B------:R-:W3:Y:S01]  /*13630*/  MUFU.EX2 R0, R0 ;  /* 0x0000000000007308 */ /* 0x000ee20000000800 */
[--C-:B------:R-:W-:Y:S02]  /*13640*/  FFMA.FTZ R167, R20, c[0x0][0x2d0], -R3.reuse ;  /* 0x0000b40014a77a23 */ /* 0x100fe40000010803 */
[--C-:B------:R-:W-:Y:S02]  /*13650*/  FFMA.FTZ R168, R16, c[0x0][0x2d0], -R3.reuse ;  /* 0x0000b40010a87a23 */ /* 0x100fe40000010803 */
[----:B------:R-:W-:Y:S02]  /*13660*/  FFMA.FTZ R195, R12, c[0x0][0x2d0], -R3 ;  /* 0x0000b4000cc37a23 */ /* 0x000fe40000010803 */
[----:B------:R-:W-:Y:S02]  /*13670*/  FADD.FTZ R3, R17, R6 ;  /* 0x0000000611037221 */ /* 0x000fe40000010000 */
[C---:B-1----:R-:W-:Y:S01]  /*13680*/  FMUL.FTZ R4, R2.reuse, R140 ;  /* 0x0000008c02047220 */ /* 0x042fe20000410000 */
[----:B------:R-:W-:Y:S01]  /*13690*/  MUFU.EX2 R161, R161 ;  /* 0x000000a100a17308 */ /* 0x000fe20000000800 */
[----:B------:R-:W-:Y:S02]  /*136a0*/  FADD.FTZ R3, R13, R3 ;  /* 0x000000030d037221 */ /* 0x000fe40000010000 */
[----:B------:R-:W-:Y:S01]  /*136b0*/  FMUL.FTZ R13, R2, R137 ;  /* 0x00000089020d7220 */ /* 0x000fe20000410000 */
[----:B--2---:R-:W-:Y:S01]  /*136c0*/  F2FP.PACK_AB R153, R14, R15 ;  /* 0x0000000f0e99723e */ /* 0x004fe200000000ff */
[C---:B------:R-:W-:Y:S02]  /*136d0*/  FMUL.FTZ R5, R2.reuse, R141 ;  /* 0x0000008d02057220 */ /* 0x040fe40000410000 */
[C---:B------:R-:W-:Y:S02]  /*136e0*/  FMUL.FTZ R12, R2.reuse, R136 ;  /* 0x00000088020c7220 */ /* 0x040fe40000410000 */
[C---:B------:R-:W-:Y:S01]  /*136f0*/  FMUL.FTZ R16, R2.reuse, R132 ;  /* 0x0000008402107220 */ /* 0x040fe20000410000 */
[----:B------:R1:W-:Y:S01]  /*13700*/  MUFU.EX2 R136, R18 ;  /* 0x0000001200887308 */ /* 0x0003e20000000800 */
[C---:B------:R-:W-:Y:S02]  /*13710*/  FMUL.FTZ R17, R2.reuse, R133 ;  /* 0x0000008502117220 */ /* 0x040fe40000410000 */
[C---:B------:R-:W-:Y:S02]  /*13720*/  FMUL.FTZ R20, R2.reuse, R128 ;  /* 0x0000008002147220 */ /* 0x040fe40000410000 */
[C---:B------:R-:W-:Y:S02]  /*13730*/  FMUL.FTZ R24, R2.reuse, R124 ;  /* 0x0000007c02187220 */ /* 0x040fe40000410000 */
[----:B------:R-:W-:Y:S01]  /*13740*/  FMUL.FTZ R101, R2, R101 ;  /* 0x0000006502657220 */ /* 0x000fe20000410000 */
[----:B------:R-:W-:Y:S01]  /*13750*/  IADD3 R2, R185, R151, RZ ;  /* 0x00000097b9027210 */ /* 0x000fe20007ffe0ff */
[----:B------:R-:W-:Y:S01]  /*13760*/  FADD.FTZ R3, R22, R3 ;  /* 0x0000000316037221 */ /* 0x000fe20000010000 */
[----:B------:R-:W2:Y:S01]  /*13770*/  MUFU.EX2 R133, R7 ;  /* 0x0000000700857308 */ /* 0x000ea20000000800 */
[C---:B---3--:R-:W-:Y:S02]  /*13780*/  FMUL.FTZ R38, R0.reuse, R114 ;  /* 0x0000007200267220 */ /* 0x048fe40000410000 */
[----:B------:R-:W3:Y:S01]  /*13790*/  LDSM.16.MT88.4 R156, [R2] ;  /* 0x00000000029c783b */ /* 0x000ee20000004200 */
[----:B------:R-:W-:Y:S01]  /*137a0*/  FADD.FTZ R117, R19, R3 ;  /* 0x0000000313757221 */ /* 0x000fe20000010000 */
[----:B------:R-:W-:Y:S01]  /*137b0*/  IADD3 R3, R183, R2, RZ ;  /* 0x00000002b7037210 */ /* 0x000fe20007ffe0ff */
[C---:B------:R-:W-:Y:S02]  /*137c0*/  FMUL.FTZ R39, R0.reuse, R115 ;  /* 0x0000007300277220 */ /* 0x040fe40000410000 */
[C---:B------:R-:W-:Y:S02]  /*137d0*/  FFMA.FTZ R6, R0.reuse, R197, R15 ;  /* 0x000000c500067223 */ /* 0x040fe4000001000f */
[----:B------:R-:W-:Y:S01]  /*137e0*/  FMUL.FTZ R15, R0, R139 ;  /* 0x0000008b000f7220 */ /* 0x000fe20000410000 */
[----:B------:R-:W4:Y:S01]  /*137f0*/  LDSM.16.MT88.4 R112, [R3] ;  /* 0x000000000370783b */ /* 0x000f220000004200 */
[----:B------:R-:W-:Y:S01]  /*13800*/  FADD.FTZ R129, R14, R6 ;  /* 0x000000060e817221 */ /* 0x000fe20000010000 */
[----:B------:R-:W-:Y:S01]  /*13810*/  MUFU.EX2 R132, R160 ;  /* 0x000000a000847308 */ /* 0x000fe20000000800 */
[C---:B------:R-:W-:Y:S02]  /*13820*/  FMUL.FTZ R6, R0.reuse, R142 ;  /* 0x0000008e00067220 */ /* 0x040fe40000410000 */
[C---:B------:R-:W-:Y:S02]  /*13830*/  FMUL.FTZ R14, R0.reuse, R138 ;  /* 0x0000008a000e7220 */ /* 0x040fe40000410000 */
[C---:B-1----:R-:W-:Y:S02]  /*13840*/  FMUL.FTZ R18, R0.reuse, R134 ;  /* 0x0000008600127220 */ /* 0x042fe40000410000 */
[C---:B------:R-:W-:Y:S02]  /*13850*/  FMUL.FTZ R19, R0.reuse, R135 ;  /* 0x0000008700137220 */ /* 0x040fe40000410000 */
[----:B------:R-:W-:Y:S01]  /*13860*/  FMUL.FTZ R22, R0, R130 ;  /* 0x0000008200167220 */ /* 0x000fe20000410000 */
[----:B------:R-:W-:Y:S01]  /*13870*/  MUFU.EX2 R124, R170 ;  /* 0x000000aa007c7308 */ /* 0x000fe20000000800 */
[----:B--2---:R-:W-:Y:S01]  /*13880*/  F2FP.PACK_AB R155, R136, R133 ;  /* 0x00000085889b723e */ /* 0x004fe200000000ff */
[C---:B------:R-:W-:Y:S02]  /*13890*/  FMUL.FTZ R7, R0.reuse, R143 ;  /* 0x0000008f00077220 */ /* 0x040fe40000410000 */
[C---:B------:R-:W-:Y:S02]  /*138a0*/  FMUL.FTZ R31, R0.reuse, R123 ;  /* 0x0000007b001f7220 */ /* 0x040fe40000410000 */
[----:B------:R-:W-:Y:S02]  /*138b0*/  FADD.FTZ R129, R133, R129 ;  /* 0x0000008185817221 */ /* 0x000fe40000010000 */
[C---:B------:R-:W-:Y:S02]  /*138c0*/  FMUL.FTZ R23, R0.reuse, R131 ;  /* 0x0000008300177220 */ /* 0x040fe40000410000 */
[----:B------:R-:W-:Y:S01]  /*138d0*/  MUFU.EX2 R130, R150 ;  /* 0x0000009600827308 */ /* 0x000fe20000000800 */
[C---:B------:R-:W-:Y:S02]  /*138e0*/  FMUL.FTZ R26, R0.reuse, R126 ;  /* 0x0000007e001a7220 */ /* 0x040fe40000410000 */
[C---:B------:R-:W-:Y:S02]  /*138f0*/  FMUL.FTZ R27, R0.reuse, R127 ;  /* 0x0000007f001b7220 */ /* 0x040fe40000410000 */
[C---:B------:R-:W-:Y:S02]  /*13900*/  FMUL.FTZ R30, R0.reuse, R122 ;  /* 0x0000007a001e7220 */ /* 0x040fe40000410000 */
[C---:B------:R-:W-:Y:S02]  /*13910*/  FMUL.FTZ R34, R0.reuse, R118 ;  /* 0x0000007600227220 */ /* 0x040fe40000410000 */
[C---:B------:R-:W-:Y:S01]  /*13920*/  FMUL.FTZ R35, R0.reuse, R119 ;  /* 0x0000007700237220 */ /* 0x040fe20000410000 */
[C---:B---3--:R-:W-:Y:S01]  /*13930*/  HMMA.16816.F32 R4, R152.reuse, R156, R4 ;  /* 0x0000009c9804723c */ /* 0x048fe20000001804 */
[----:B------:R-:W-:Y:S04]  /*13940*/  MUFU.EX2 R131, R149 ;  /* 0x0000009500837308 */ /* 0x000fe80000000800 */
[C---:B------:R-:W-:Y:S02]  /*13950*/  FMUL.FTZ R42, R0.reuse, R42 ;  /* 0x0000002a002a7220 */ /* 0x040fe40000410000 */
[C---:B------:R-:W-:Y:S01]  /*13960*/  FMUL.FTZ R43, R0.reuse, R43 ;  /* 0x0000002b002b7220 */ /* 0x040fe20000410000 */
[C---:B------:R-:W-:Y:S03]  /*13970*/  HMMA.16816.F32 R12, R152.reuse, R158, R12 ;  /* 0x0000009e980c723c */ /* 0x040fe6000000180c */
[----:B------:R-:W1:Y:S01]  /*13980*/  MUFU.EX2 R119, R165 ;  /* 0x000000a500777308 */ /* 0x000e620000000800 */
[C---:B------:R-:W-:Y:S02]  /*13990*/  FMUL.FTZ R46, R0.reuse, R46 ;  /* 0x0000002e002e7220 */ /* 0x040fe40000410000 */
[C---:B------:R-:W-:Y:S02]  /*139a0*/  FMUL.FTZ R47, R0.reuse, R47 ;  /* 0x0000002f002f7220 */ /* 0x040fe40000410000 */
[C---:B----4-:R-:W-:Y:S04]  /*139b0*/  HMMA.16816.F32 R16, R152.reuse, R112, R16 ;  /* 0x000000709810723c */ /* 0x050fe80000001810 */
[C---:B------:R-:W-:Y:S01]  /*139c0*/  FMUL.FTZ R50, R0.reuse, R50 ;  /* 0x0000003200327220 */ /* 0x040fe20000410000 */
[----:B------:R-:W2:Y:S01]  /*139d0*/  MUFU.EX2 R118, R164 ;  /* 0x000000a400767308 */ /* 0x000ea20000000800 */
[C---:B------:R-:W-:Y:S02]  /*139e0*/  FMUL.FTZ R51, R0.reuse, R51 ;  /* 0x0000003300337220 */ /* 0x040fe40000410000 */
[C---:B------:R-:W-:Y:S01]  /*139f0*/  HMMA.16816.F32 R20, R152.reuse, R114, R20 ;  /* 0x000000729814723c */ /* 0x040fe20000001814 */
[----:B------:R-:W3:Y:S03]  /*13a00*/  LDSM.16.MT88.4 R112, [R106] ;  /* 0x000000006a70783b */ /* 0x000ee60000004200 */
        /* <DEDUP_REMOVED lines=22> */
[C---:B---3--:R-:W-:Y:S03]  /*13b70*/  HMMA.16816.F32 R24, R152.reuse, R112, R24 ;  /* 0x000000709818723c */ /* 0x048fe60000001818 */
[C---:B------:R-:W-:Y:S02]  /*13b80*/  FMUL.FTZ R90, R0.reuse, R90 ;  /* 0x0000005a005a7220 */ /* 0x040fe40000410000 */
[C---:B------:R-:W-:Y:S01]  /*13b90*/  FMUL.FTZ R91, R0.reuse, R91 ;  /* 0x0000005b005b7220 */ /* 0x040fe20000410000 */
[----:B------:R-:W-:Y:S01]  /*13ba0*/  MUFU.EX2 R127, R174 ;  /* 0x000000ae007f7308 */ /* 0x000fe20000000800 */
[C---:B------:R-:W-:Y:S01]  /*13bb0*/  FMUL.FTZ R94, R0.reuse, R94 ;  /* 0x0000005e005e7220 */ /* 0x040fe20000410000 */
[C---:B------:R-:W-:Y:S04]  /*13bc0*/  HMMA.16816.F32 R28, R152.reuse, R114, R28 ;  /* 0x00000072981c723c */ /* 0x040fe8000000181c */
[C---:B------:R-:W-:Y:S02]  /*13bd0*/  FMUL.FTZ R95, R0.reuse, R95 ;  /* 0x0000005f005f7220 */ /* 0x040fe40000410000 */
[C---:B------:R-:W-:Y:S02]  /*13be0*/  FMUL.FTZ R98, R0.reuse, R98 ;  /* 0x0000006200627220 */ /* 0x040fe40000410000 */
[C---:B------:R-:W-:Y:S01]  /*13bf0*/  FMUL.FTZ R99, R0.reuse, R99 ;  /* 0x0000006300637220 */ /* 0x040fe20000410000 */
[----:B------:R-:W-:Y:S03]  /*13c00*/  MUFU.EX2 R126, R194 ;  /* 0x000000c2007e7308 */ /* 0x000fe60000000800 */
[C---:B------:R-:W-:Y:S02]  /*13c10*/  FMUL.FTZ R102, R0.reuse, R102 ;  /* 0x0000006600667220 */ /* 0x040fe40000410000 */
[----:B------:R-:W-:Y:S01]  /*13c20*/  FMUL.FTZ R103, R0, R103 ;  /* 0x0000006700677220 */ /* 0x000fe20000410000 */
[----:B------:R-:W-:Y:S01]  /*13c30*/  IADD3 R0, R183, R106, RZ ;  /* 0x0000006ab7007210 */ /* 0x000fe20007ffe0ff */
[----:B-1----:R-:W-:Y:S03]  /*13c40*/  FADD.FTZ R117, R119, R117 ;  /* 0x0000007577757221 */ /* 0x002fe60000010000 */
[----:B------:R-:W-:Y:S01]  /*13c50*/  MUFU.EX2 R157, R168 ;  /* 0x000000a8009d7308 */ /* 0x000fe20000000800 */
[----:B------:R-:W1:Y:S01]  /*13c60*/  LDSM.16.MT88.4 R112, [R0] ;  /* 0x000000000070783b */ /* 0x000e620000004200 */
[C---:B--2---:R-:W-:Y:S01]  /*13c70*/  FADD.FTZ R122, R118.reuse, R117 ;  /* 0x00000075767a7221 */ /* 0x044fe20000010000 */
[----:B------:R-:W-:Y:S02]  /*13c80*/  F2FP.PACK_AB R118, R118, R119 ;  /* 0x000000777676723e */ /* 0x000fe400000000ff */
[----:B------:R-:W-:Y:S02]  /*13c90*/  F2FP.PACK_AB R117, R131, R130 ;  /* 0x000000828375723e */ /* 0x000fe400000000ff */
[----:B------:R-:W-:Y:S03]  /*13ca0*/  F2FP.PACK_AB R119, R161, R132 ;  /* 0x00000084a177723e */ /* 0x000fe600000000ff */
[----:B------:R-:W2:Y:S10]  /*13cb0*/  MUFU.EX2 R156, R169 ;  /* 0x000000a9009c7308 */ /* 0x000eb40000000800 */
[----:B------:R-:W-:Y:S10]  /*13cc0*/  MUFU.EX2 R151, R175 ;  /* 0x000000af00977308 */ /* 0x000ff40000000800 */
[----:B------:R-:W3:Y:S01]  /*13cd0*/  MUFU.EX2 R150, R195 ;  /* 0x000000c300967308 */ /* 0x000ee20000000800 */
        /* <DEDUP_REMOVED lines=27> */
[----:B--2---:R-:W-:Y:S02]  /*13e90*/  F2FP.PACK_AB R153, R156, R157 ;  /* 0x0000009d9c99723e */ /* 0x004fe400000000ff */
        /* <DEDUP_REMOVED lines=35> */
[----:B------:R-:W-:Y:S01]  /*140d0*/  FADD.FTZ R112, R121, R122 ;  /* 0x0000007a79707221 */ /* 0x000fe20000010000 */
[----:B------:R-:W-:Y:S01]  /*140e0*/  HMMA.16816.F32 R100, R116, R114, R100 ;  /* 0x000000727464723c */ /* 0x000fe20000001864 */
[----:B------:R-:W1:Y:S03]  /*140f0*/  LDSM.16.MT88.4 R116, [R2+0x1000] ;  /* 0x001000000274783b */ /* 0x000e660000004200 */
[C---:B------:R-:W-:Y:S01]  /*14100*/  FADD.FTZ R113, R120.reuse, R112 ;  /* 0x0000007078717221 */ /* 0x040fe20000010000 */
[----:B------:R-:W-:Y:S02]  /*14110*/  F2FP.PACK_AB R112, R120, R121 ;  /* 0x000000797870723e */ /* 0x000fe400000000ff */
[C---:B------:R-:W-:Y:S01]  /*14120*/  F2FP.PACK_AB R114, R124.reuse, R125 ;  /* 0x0000007d7c72723e */ /* 0x040fe200000000ff */
[----:B------:R-:W-:Y:S01]  /*14130*/  FADD.FTZ R113, R125, R113 ;  /* 0x000000717d717221 */ /* 0x000fe20000010000 */
[----:B------:R-:W2:Y:S01]  /*14140*/  LDSM.16.MT88.4 R120, [R3+0x1000] ;  /* 0x001000000378783b */ /* 0x000ea20000004200 */
[----:B------:R-:W3:Y:S02]  /*14150*/  MUFU.EX2 R125, R193 ;  /* 0x000000c1007d7308 */ /* 0x000ee40000000800 */
[----:B------:R-:W-:Y:S01]  /*14160*/  FADD.FTZ R128, R124, R113 ;  /* 0x000000717c807221 */ /* 0x000fe20000010000 */
[----:B------:R-:W-:Y:S02]  /*14170*/  F2FP.PACK_AB R113, R162, R163 ;  /* 0x000000a3a271723e */ /* 0x000fe400000000ff */
[----:B------:R-:W-:Y:S05]  /*14180*/  F2FP.PACK_AB R115, R159, R158 ;  /* 0x0000009e9f73723e */ /* 0x000fea00000000ff */
[----:B------:R-:W4:Y:S01]  /*14190*/  MUFU.EX2 R124, R192 ;  /* 0x000000c0007c7308 */ /* 0x000f220000000800 */
[----:B---3--:R-:W-:Y:S01]  /*141a0*/  F2FP.PACK_AB R154, R125, R126 ;  /* 0x0000007e7d9a723e */ /* 0x008fe200000000ff */
[C---:B-1----:R-:W-:Y:S05]  /*141b0*/  HMMA.16816.F32 R4, R112.reuse, R116, R4 ;  /* 0x000000747004723c */ /* 0x042fea0000001804 */
[----:B----4-:R-:W-:Y:S03]  /*141c0*/  F2FP.PACK_AB R152, R124, R127 ;  /* 0x0000007f7c98723e */ /* 0x010fe600000000ff */
        /* <DEDUP_REMOVED lines=33> */
[----:B------:R-:W-:Y:S02]  /*143e0*/  FADD.FTZ R117, R130, R117 ;  /* 0x0000007582757221 */ /* 0x000fe40000010000 */
[----:B------:R-:W-:Y:S02]  /*143f0*/  FADD.FTZ R116, R127, R128 ;  /* 0x000000807f747221 */ /* 0x000fe40000010000 */
[C---:B--2---:R-:W-:Y:S04]  /*14400*/  HMMA.16816.F32 R96, R112.reuse, R120, R96 ;  /* 0x000000787060723c */ /* 0x044fe80000001860 */
[----:B------:R-:W-:Y:S02]  /*14410*/  FADD.FTZ R117, R131, R117 ;  /* 0x0000007583757221 */ /* 0x000fe40000010000 */
[----:B------:R-:W2:Y:S01]  /*14420*/  LDSM.16.MT88.4 R128, [R3+0x1800] ;  /* 0x001800000380783b */ /* 0x000ea20000004200 */
[----:B------:R-:W-:Y:S01]  /*14430*/  FADD.FTZ R116, R124, R116 ;  /* 0x000000747c747221 */ /* 0x000fe20000010000 */
[----:B------:R-:W-:Y:S04]  /*14440*/  HMMA.16816.F32 R100, R112, R122, R100 ;  /* 0x0000007a7064723c */ /* 0x000fe80000001864 */
[----:B------:R-:W-:Y:S02]  /*14450*/  FADD.FTZ R116, R126, R116 ;  /* 0x000000747e747221 */ /* 0x000fe40000010000 */
[----:B------:R-:W-:Y:S01]  /*14460*/  FADD.FTZ R149, R132, R117 ;  /* 0x0000007584957221 */ /* 0x000fe20000010000 */
[----:B------:R-:W-:Y:S01]  /*14470*/  LDSM.16.MT88.4 R112, [R0+0x1800] ;  /* 0x001800000070783b */ /* 0x000fe20000004200 */
[----:B------:R-:W-:Y:S07]  /*14480*/  FADD.FTZ R201, R125, R116 ;  /* 0x000000747dc97221 */ /* 0x000fee0000010000 */
[----:B------:R-:W3:Y:S01]  /*14490*/  LDSM.16.MT88.4 R116, [R106+0x1800] ;  /* 0x001800006a74783b */ /* 0x000ee20000004200 */
[C---:B-1----:R-:W-:Y:S07]  /*144a0*/  HMMA.16816.F32 R140, R152.reuse, R136, R4 ;  /* 0x00000088988c723c */ /* 0x042fee0000001804 */
[----:B------:R-:W1:Y:S01]  /*144b0*/  LDSM.16.MT88.4 R4, [R2+0x3800] ;  /* 0x003800000204783b */ /* 0x000e620000004200 */
[C---:B------:R-:W-:Y:S07]  /*144c0*/  HMMA.16816.F32 R136, R152.reuse, R138, R12 ;  /* 0x0000008a9888723c */ /* 0x040fee000000180c */
[----:B------:R-:W4:Y:S01]  /*144d0*/  LDSM.16.MT88.4 R12, [R3+0x3800] ;  /* 0x00380000030c783b */ /* 0x000f220000004200 */
[C---:B--2---:R-:W-:Y:S07]  /*144e0*/  HMMA.16816.F32 R132, R152.reuse, R128, R16 ;  /* 0x000000809884723c */ /* 0x044fee0000001810 */
[----:B------:R-:W2:Y:S01]  /*144f0*/  LDSM.16.MT88.4 R16, [R106+0x3800] ;  /* 0x003800006a10783b */ /* 0x000ea20000004200 */
[C---:B------:R-:W-:Y:S07]  /*14500*/  HMMA.16816.F32 R128, R152.reuse, R130, R20 ;  /* 0x000000829880723c */ /* 0x040fee0000001814 */
[----:B------:R-:W-:Y:S01]  /*14510*/  LDSM.16.MT88.4 R20, [R3+0x5800] ;  /* 0x005800000314783b */ /* 0x000fe20000004200 */
[C---:B---3--:R-:W-:Y:S07]  /*14520*/  HMMA.16816.F32 R124, R152.reuse, R116, R24 ;  /* 0x00000074987c723c */ /* 0x048fee0000001818 */
[----:B------:R-:W-:Y:S01]  /*14530*/  LDSM.16.MT88.4 R24, [R106+0x5800] ;  /* 0x005800006a18783b */ /* 0x000fe20000004200 */
[C---:B------:R-:W-:Y:S08]  /*14540*/  HMMA.16816.F32 R120, R152.reuse, R118, R28 ;  /* 0x000000769878723c */ /* 0x040ff0000000181c */
[C---:B------:R-:W-:Y:S08]  /*14550*/  HMMA.16816.F32 R116, R152.reuse, R112, R32 ;  /* 0x000000709874723c */ /* 0x040ff00000001820 */
[C---:B------:R-:W-:Y:S08]  /*14560*/  HMMA.16816.F32 R112, R152.reuse, R114, R36 ;  /* 0x000000729870723c */ /* 0x040ff00000001824 */
[C---:B-1----:R-:W-:Y:S08]  /*14570*/  HMMA.16816.F32 R40, R152.reuse, R4, R40 ;  /* 0x000000049828723c */ /* 0x042ff00000001828 */
[C---:B------:R-:W-:Y:S01]  /*14580*/  HMMA.16816.F32 R44, R152.reuse, R6, R44 ;  /* 0x00000006982c723c */ /* 0x040fe2000000182c */
[----:B------:R-:W1:Y:S07]  /*14590*/  LDSM.16.MT88.4 R4, [R0+0x3800] ;  /* 0x003800000004783b */ /* 0x000e6e0000004200 */
[C---:B----4-:R-:W-:Y:S08]  /*145a0*/  HMMA.16816.F32 R48, R152.reuse, R12, R48 ;  /* 0x0000000c9830723c */ /* 0x050ff00000001830 */
[C---:B------:R-:W-:Y:S01]  /*145b0*/  HMMA.16816.F32 R52, R152.reuse, R14, R52 ;  /* 0x0000000e9834723c */ /* 0x040fe20000001834 */
[----:B------:R3:W4:Y:S07]  /*145c0*/  LDSM.16.MT88.4 R12, [R2+0x5800] ;  /* 0x00580000020c783b */ /* 0x00072e0000004200 */
[C---:B--2---:R-:W-:Y:S08]  /*145d0*/  HMMA.16816.F32 R56, R152.reuse, R16, R56 ;  /* 0x000000109838723c */ /* 0x044ff00000001838 */
[C---:B------:R-:W-:Y:S01]  /*145e0*/  HMMA.16816.F32 R60, R152.reuse, R18, R60 ;  /* 0x00000012983c723c */ /* 0x040fe2000000183c */
[----:B------:R2:W5:Y:S03]  /*145f0*/  LDSM.16.MT88.4 R16, [R0+0x5800] ;  /* 0x005800000010783b */ /* 0x0005660000004200 */
[----:B---3--:R-:W-:Y:S04]  /*14600*/  IADD3 R2, R188, -0x2, RZ ;  /* 0xfffffffebc027810 */ /* 0x008fe80007ffe0ff */
[C---:B-1----:R-:W-:Y:S03]  /*14610*/  HMMA.16816.F32 R64, R152.reuse, R4, R64 ;  /* 0x000000049840723c */ /* 0x042fe60000001840 */
[----:B------:R-:W-:Y:S05]  /*14620*/  ISETP.GE.AND P0, PT, R2, R207, PT ;  /* 0x000000cf0200720c */ /* 0x000fea0003f06270 */
[C---:B------:R-:W-:Y:S04]  /*14630*/  HMMA.16816.F32 R68, R152.reuse, R6, R68 ;  /* 0x000000069844723c */ /* 0x040fe80000001844 */
[----:B--2---:R-:W-:Y:S04]  /*14640*/  FADD.FTZ R0, R161, R149 ;  /* 0x00000095a1007221 */ /* 0x004fe80000010000 */
        /* <DEDUP_REMOVED lines=12> */
[C---:B-----5:R-:W-:Y:S04]  /*14710*/  HMMA.16816.F32 R96, R152.reuse, R16, R96 ;  /* 0x000000109860723c */ /* 0x060fe80000001860 */
[----:B------:R-:W-:Y:S04]  /*14720*/  FADD.FTZ R0, R151, R0 ;  /* 0x0000000097007221 */ /* 0x000fe80000010000 */
[----:B------:R-:W-:Y:S04]  /*14730*/  HMMA.16816.F32 R100, R152, R18, R100 ;  /* 0x000000129864723c */ /* 0x000fe80000001864 */
[----:B------:R-:W-:Y:S04]  /*14740*/  FADD.FTZ R197, R150, R0 ;  /* 0x0000000096c57221 */ /* 0x000fe80000010000 */
[----:B------:R-:W-:-:S11]  /*14750*/  @!P0 BRA `(.L_x_1811) ;  /* 0x000004f000008947 */ /* 0x000fd60003800000 */
[C---:B------:R-:W-:Y:S01]  /*14760*/  SHF.L.U64.HI R20, R205.reuse, 0x1, R211 ;  /* 0x00000001cd147819 */ /* 0x040fe200000102d3 */
[----:B------:R-:W-:Y:S01]  /*14770*/  IMAD.MOV.U32 R226, RZ, RZ, c[0x0][0x2b8] ;  /* 0x0000ae00ffe27624 */ /* 0x000fe200078e00ff */
[----:B------:R-:W-:Y:S01]  /*14780*/  SHF.L.U64.HI R18, R204, 0x1, R212 ;  /* 0x00000001cc127819 */ /* 0x000fe200000102d4 */
[----:B------:R-:W-:Y:S01]  /*14790*/  IMAD R2, R188, 0x40, R230 ;  /* 0x00000040bc027824 */ /* 0x000fe200078e02e6 */
[----:B------:R-:W-:Y:S01]  /*147a0*/  SHF.L.U32 R17, R204, 0x1, RZ ;  /* 0x00000001cc117819 */ /* 0x000fe200000006ff */
[----:B------:R-:W-:Y:S01]  /*147b0*/  IMAD.MOV.U32 R189, RZ, RZ, RZ ;  /* 0x000000ffffbd7224 */ /* 0x000fe200078e00ff */
[----:B------:R-:W-:Y:S01]  /*147c0*/  ISETP.NE.AND P1, PT, R226, 0x1, PT ;  /* 0x00000001e200780c */ /* 0x000fe20003f25270 */
[----:B------:R-:W-:Y:S01]  /*147d0*/  IMAD.SHL.U32 R19, R205, 0x2, RZ ;  /* 0x00000002cd137824 */ /* 0x000fe200078e00ff */
[----:B------:R-:W-:Y:S01]  /*147e0*/  IADD3 R2, R2, -0x80, R216 ;  /* 0xffffff8002027810 */ /* 0x000fe20007ffe0d8 */
[C---:B------:R-:W-:Y:S01]  /*147f0*/  IMAD.SHL.U32 R13, R202.reuse, 0x2, RZ ;  /* 0x00000002ca0d7824 */ /* 0x040fe200078e00ff */
[----:B------:R-:W-:Y:S03]  /*14800*/  SHF.L.U64.HI R16, R202, 0x1, R203 ;  /* 0x00000001ca107819 */ /* 0x000fe600000102cb */
[--C-:B------:R-:W-:Y:S06]  /*14810*/  IMAD.MOV.U32 R0, RZ, RZ, R2.reuse ;  /* 0x000000ffff007224 */ /* 0x100fec00078e0002 */
[----:B------:R-:W-:Y:S05]  /*14820*/  @P1 IMAD.HI.U32 R3, R2, c[0x0][0x2bc], RZ ;  /* 0x0000af0002031a27 */ /* 0x000fea00078e00ff */
[----:B------:R-:W-:Y:S04]  /*14830*/  @P1 SHF.R.U32.HI R0, RZ, c[0x0][0x2c0], R3 ;  /* 0x0000b000ff001a19 */ /* 0x000fe80000011603 */
[C---:B------:R-:W-:Y:S04]  /*14840*/  @!P6 IADD3 R3, P0, R0.reuse, R220, RZ ;  /* 0x000000dc0003e210 */ /* 0x040fe80007f1e0ff */
[C---:B------:R-:W-:Y:S02]  /*14850*/  @!P6 LEA.HI.X.SX32 R5, R0.reuse, R228, 0x1, P0 ;  /* 0x000000e40005e211 */ /* 0x040fe400000f0eff */
[C---:B------:R-:W-:Y:S02]  /*14860*/  @!P6 LEA R4, P0, R3.reuse, c[0x0][0x2a0], 0x2 ;  /* 0x0000a8000304ea11 */ /* 0x040fe400078010ff */
[----:B------:R-:W-:Y:S02]  /*14870*/  IADD3 R0, -R0, RZ, RZ ;  /* 0x000000ff00007210 */ /* 0x000fe40007ffe1ff */
[----:B------:R-:W-:Y:S03]  /*14880*/  @!P6 LEA.HI.X R5, R3, c[0x0][0x2a4], R5, 0x2, P0 ;  /* 0x0000a9000305ea11 */ /* 0x000fe600000f1405 */
[----:B------:R-:W-:Y:S02]  /*14890*/  IMAD R191, R0, c[0x0][0x2b8], R2 ;  /* 0x0000ae0000bf7a24 */ /* 0x000fe400078e0202 */
[----:B------:R-:W2:Y:S02]  /*148a0*/  @!P6 LDG.E R189, [R4.64] ;  /* 0x0000000804bde981 */ /* 0x000ea4000c1e1900 */
[C---:B------:R-:W-:Y:S01]  /*148b0*/  IMAD.WIDE.U32 R2, R191.reuse, c[0x0][0x1e0], RZ ;  /* 0x00007800bf027a25 */ /* 0x040fe200078e00ff */
[----:B------:R-:W-:Y:S05]  /*148c0*/  SHF.R.S32.HI R0, RZ, 0x1f, R191 ;  /* 0x0000001fff007819 */ /* 0x000fea00000114bf */
        /* <DEDUP_REMOVED lines=13> */
.L_x_1898:
[----:B------:R-:W-:-:S05]  /*149a0*/  BRA.DIV ~URZ, `(.L_x_1813) ;  /* 0x000065a27f007947 */ /* 0x000fca000b800000 */
[----:B------:R-:W3:Y:S01]  /*149b0*/  SHFL.IDX PT, R2, R12, RZ, 0x181f ;  /* 0x00181fff0c027589 */ /* 0x000ee200000e0000 */
[----:B------:R-:W-:Y:S01]  /*149c0*/  LOP3.LUT P3, RZ, R196, 0x2, RZ, 0xc0, !PT ;  /* 0x00000002c4ff7812 */ /* 0x000fe2000786c0ff */
[----:B------:R-:W-:Y:S01]  /*149d0*/  IMAD R0, R190, 0x6000, R11 ;  /* 0x00006000be007824 */ /* 0x000fe200078e020b */
[C---:B------:R-:W-:Y:S02]  /*149e0*/  LOP3.LUT P2, RZ, R196.reuse, 0x1, RZ, 0xc0, !PT ;  /* 0x00000001c4ff7812 */ /* 0x040fe4000784c0ff */
[----:B------:R-:W-:Y:S02]  /*149f0*/  LOP3.LUT P1, RZ, R196, 0x4, RZ, 0xc0, !PT ;  /* 0x00000004c4ff7812 */ /* 0x000fe4000782c0ff */
[----:B------:R-:W-:Y:S02]  /*14a00*/  SEL R15, RZ, 0x10, P2 ;  /* 0x00000010ff0f7807 */ /* 0x000fe40001000000 */
[----:B------:R-:W-:Y:S02]  /*14a10*/  SEL R14, RZ, 0x10, P1 ;  /* 0x00000010ff0e7807 */ /* 0x000fe40000800000 */
[----:B---3--:R-:W-:Y:S05]  /*14a20*/  IADD3 R6, P0, R2, R13, RZ ;  /* 0x0000000d02067210 */ /* 0x008fea0007f1e0ff */
[----:B--2---:R-:W-:Y:S05]  /*14a30*/  IMAD.X R7, R4, 0x1, R16, P0 ;  /* 0x0000000104077824 */ /* 0x004fea00000e0610 */
[----:B------:R-:W-:Y:S01]  /*14a40*/  @!PT LDS RZ, [RZ] ;  /* 0x00000000fffff984 */ /* 0x000fe20000000800 */
[----:B------:R-:W-:Y:S01]  /*14a50*/  @!PT LDS RZ, [RZ] ;  /* 0x00000000fffff984 */ /* 0x000fe20000000800 */
[----:B------:R2:W-:Y:S02]  /*14a60*/  LDGSTS.E.BYPASS.LTC128B.128 [R0], [R6.64], !P3 ;  /* 0x0000000006007fae */ /* 0x0005e4000d901d48 */
[----:B--2---:R-:W-:Y:S05]  /*14a70*/  IADD3 R6, P0, R2, R17, RZ ;  /* 0x0000001102067210 */ /* 0x004fea0007f1e0ff */
[----:B------:R-:W-:Y:S01]  /*14a80*/  IMAD.X R7, R4, 0x1, R18, P0 ;  /* 0x0000000104077824 */ /* 0x000fe200000e0612 */
[----:B------:R-:W-:Y:S04]  /*14a90*/  IADD3 R2, P0, R2, R19, RZ ;  /* 0x0000001302027210 */ /* 0x000fe80007f1e0ff */
[----:B------:R2:W-:Y:S01]  /*14aa0*/  LDGSTS.E.BYPASS.LTC128B.128 [R0+0x2000], [R6.64], !P2 ;  /* 0x0200000006007fae */ /* 0x0005e2000d101d48 */
[----:B------:R-:W-:Y:S03]  /*14ab0*/  IMAD.X R3, R4, 0x1, R20, P0 ;  /* 0x0000000104037824 */ /* 0x000fe600000e0614 */
[----:B------:R3:W4:Y:S04]  /*14ac0*/  SHFL.IDX PT, R4, R5, 0x1, 0x181f ;  /* 0x00381f0005047f89 */ /* 0x00072800000e0000 */
[----:B------:R5:W-:Y:S01]  /*14ad0*/  LDGSTS.E.BYPASS.LTC128B.128 [R0+0x4000], [R2.64], !P1 ;  /* 0x0400000002007fae */ /* 0x000be2000c901d48 */
[----:B-1-3--:R-:W-:Y:S03]  /*14ae0*/  SEL R5, RZ, 0x10, P3 ;  /* 0x00000010ff057807 */ /* 0x00afe60001800000 */
[----:B-----5:R2:W1:Y:S04]  /*14af0*/  SHFL.IDX PT, R2, R12, 0x1, 0x181f ;  /* 0x00381f000c027f89 */ /* 0x02046800000e0000 */
.L_x_1899:
[C---:B----4-:R-:W-:Y:S02]  /*14b00*/  IADD3 R3, -R5.reuse, 0x10, RZ ;  /* 0x0000001005037810 */ /* 0x050fe40007ffe1ff */
[----:B------:R-:W-:Y:S02]  /*14b10*/  ISETP.NE.U32.AND P2, PT, R5, RZ, PT ;  /* 0x000000ff0500720c */ /* 0x000fe40003f45070 */
[----:B------:R-:W-:Y:S04]  /*14b20*/  LOP3.LUT R3, R3, 0xf, RZ, 0xc0, !PT ;  /* 0x0000000f03037812 */ /* 0x000fe800078ec0ff */
[----:B-12---:R-:W-:Y:S02]  /*14b30*/  IADD3 R12, P1, P0, R3, R2, R13 ;  /* 0x00000002030c7210 */ /* 0x006fe4000783e00d */
[----:B------:R-:W-:Y:S02]  /*14b40*/  IADD3 R3, -R15, 0x10, RZ ;  /* 0x000000100f037810 */ /* 0x000fe40007ffe1ff */
[----:B------:R-:W-:Y:S02]  /*14b50*/  IADD3.X R13, RZ, R4, R16, P1, P0 ;  /* 0x00000004ff0d7210 */ /* 0x000fe40000fe0410 */
[----:B------:R-:W-:Y:S03]  /*14b60*/  LOP3.LUT R3, R3, 0xf, RZ, 0xc0, !PT ;  /* 0x0000000f03037812 */ /* 0x000fe600078ec0ff */
[----:B------:R-:W-:Y:S01]  /*14b70*/  @!PT LDS RZ, [RZ] ;  /* 0x00000000fffff984 */ /* 0x000fe20000000800 */
[----:B------:R-:W-:Y:S01]  /*14b80*/  @!PT LDS RZ, [RZ] ;  /* 0x00000000fffff984 */ /* 0x000fe20000000800 */
[----:B------:R-:W-:Y:S01]  /*14b90*/  @!PT LDS RZ, [RZ] ;  /* 0x00000000fffff984 */ /* 0x000fe20000000800 */
[----:B------:R1:W-:Y:S01]  /*14ba0*/  LDGSTS.E.BYPASS.LTC128B.128.ZFILL [R0+0x1000], [R12.64], P2 ;  /* 0x010000000c007fae */ /* 0x0003e20009141d48 */
[----:B------:R-:W-:Y:S02]  /*14bb0*/  IADD3 R6, P1, P0, R3, R2, R17 ;  /* 0x0000000203067210 */ /* 0x000fe4000783e011 */
[C---:B------:R-:W-:Y:S02]  /*14bc0*/  IADD3 R3, -R14.reuse, 0x10, RZ ;  /* 0x000000100e037810 */ /* 0x040fe40007ffe1ff */
[----:B------:R-:W-:Y:S02]  /*14bd0*/  IADD3.X R7, RZ, R4, R18, P1, P0 ;  /* 0x00000004ff077210 */ /* 0x000fe40000fe0412 */
[----:B------:R-:W-:Y:S04]  /*14be0*/  LOP3.LUT R3, R3, 0xf, RZ, 0xc0, !PT ;  /* 0x0000000f03037812 */ /* 0x000fe800078ec0ff */
[----:B------:R-:W-:Y:S04]  /*14bf0*/  IADD3 R2, P1, P0, R3, R2, R19 ;  /* 0x0000000203027210 */ /* 0x000fe8000783e013 */
[----:B------:R-:W-:Y:S02]  /*14c00*/  IADD3.X R3, RZ, R4, R20, P1, P0 ;  /* 0x00000004ff037210 */ /* 0x000fe40000fe0414 */
[----:B------:R-:W-:Y:S02]  /*14c10*/  ISETP.NE.U32.AND P1, PT, R15, RZ, PT ;  /* 0x000000ff0f00720c */ /* 0x000fe40003f25070 */
[----:B------:R-:W-:Y:S11]  /*14c20*/  ISETP.NE.U32.AND P0, PT, R14, RZ, PT ;  /* 0x000000ff0e00720c */ /* 0x000ff60003f05070 */
[----:B------:R1:W-:Y:S04]  /*14c30*/  LDGSTS.E.BYPASS.LTC128B.128.ZFILL [R0+0x3000], [R6.64], P1 ;  /* 0x0300000006007fae */ /* 0x0003e80008941d48 */
[----:B------:R1:W-:Y:S02]  /*14c40*/  LDGSTS.E.BYPASS.LTC128B.128.ZFILL [R0+0x5000], [R2.64], P0 ;  /* 0x0500000002007fae */ /* 0x0003e40008141d48 */
.L_x_1811:
[----:B------:R-:W-:Y:S05]  /*14c50*/  BSYNC B0 ;  /* 0x0000000000007941 */ /* 0x000fea0003800000 */
.L_x_1810:
        /* <DEDUP_REMOVED lines=10> */
.L_x_1804:
[----:B------:R-:W-:Y:S05]  /*14d00*/  BRA.DIV ~URZ, `(.L_x_1815) ;  /* 0x000064927f007947 */ /* 0x000fea000b800000 */
[----:B------:R2:W3:Y:S02]  /*14d10*/  SHFL.BFLY PT, R0, R201, 0x2, 0x1f ;  /* 0x0c401f00c9007f89 */ /* 0x0004e400000e0000 */
.L_x_1900:
[----:B---3--:R-:W-:Y:S01]  /*14d20*/  FADD.FTZ R0, R0, R201 ;  /* 0x000000c900007221 */ /* 0x008fe20000010000 */
[----:B------:R-:W-:Y:S05]  /*14d30*/  BRA.DIV ~URZ, `(.L_x_1816) ;  /* 0x000064c27f007947 */ /* 0x000fea000b800000 */
[----:B-1----:R-:W1:Y:S04]  /*14d40*/  SHFL.BFLY PT, R2, R197, 0x2, 0x1f ;  /* 0x0c401f00c5027f89 */ /* 0x002e6800000e0000 */
[----:B------:R-:W3:Y:S01]  /*14d50*/  SHFL.BFLY PT, R5, R0, 0x1, 0x1f ;  /* 0x0c201f0000057f89 */ /* 0x000ee200000e0000 */
[----:B-1----:R-:W-:-:S02]  /*14d60*/  FADD.FTZ R4, R2, R197 ;  /* 0x000000c502047221 */ /* 0x002fc40000010000 */
[----:B---3--:R-:W-:-:S03]  /*14d70*/  FADD.FTZ R0, R0, R5 ;  /* 0x0000000500007221 */ /* 0x008fc60000010000 */
[----:B------:R1:W3:Y:S04]  /*14d80*/  SHFL.BFLY PT, R3, R4, 0x1, 0x1f ;  /* 0x0c201f0004037f89 */ /* 0x0002e800000e0000 */
.L_x_1901:
[----:B------:R-:W-:Y:S01]  /*14d90*/  FSETP.NE.FTZ.AND P1, PT, R0, RZ, PT ;  /* 0x000000ff0000720b */ /* 0x000fe20003f35000 */
[----:B---3--:R-:W-:Y:S01]  /*14da0*/  FADD.FTZ R3, R3, R4 ;  /* 0x0000000403037221 */ /* 0x008fe20000010000 */
[----:B------:R-:W-:Y:S02]  /*14db0*/  MOV R2, RZ ;  /* 0x000000ff00027202 */ /* 0x000fe40000000f00 */
[----:B------:R-:W-:Y:S02]  /*14dc0*/  MOV R22, 0xff800000 ;  /* 0xff80000000167802 */ /* 0x000fe40000000f00 */
[----:B------:R-:W-:Y:S02]  /*14dd0*/  FSETP.NE.FTZ.AND P0, PT, R3, RZ, PT ;  /* 0x000000ff0300720b */ /* 0x000fe40003f15000 */
[----:B-1----:R-:W-:Y:S02]  /*14de0*/  MOV R4, 0x1 ;  /* 0x0000000100047802 */ /* 0x002fe40000000f00 */
[----:B------:R-:W-:-:S03]  /*14df0*/  MOV R17, 0xff800000 ;  /* 0xff80000000117802 */ /* 0x000fc60000000f00 */
[----:B------:R-:W1:Y:S08]  /*14e00*/  @P1 MUFU.LG2 R5, R0 ;  /* 0x0000000000051308 */ /* 0x000e700000000c00 */
[----:B------:R3:W4:Y:S01]  /*14e10*/  @P1 MUFU.RCP R2, R0 ;  /* 0x0000000000021308 */ /* 0x0007220000001000 */
[----:B-1----:R-:W-:Y:S01]  /*14e20*/  @P1 FMUL.FTZ R5, R5, 0.69314718246459960938 ;  /* 0x3f31721805051820 */ /* 0x002fe20000410000 */
[----:B---3--:R-:W-:Y:S01]  /*14e30*/  @P1 MOV R0, 0x3f317218 ;  /* 0x3f31721800001802 */ /* 0x008fe20000000f00 */
[----:B----4-:R-:W-:-:S02]  /*14e40*/  FMUL.FTZ R38, R2, R124 ;  /* 0x0000007c02267220 */ /* 0x010fc40000410000 */
[----:B------:R-:W-:Y:S02]  /*14e50*/  FMUL.FTZ R39, R2, R125 ;  /* 0x0000007d02277220 */ /* 0x000fe40000410000 */
[----:B------:R-:W-:Y:S02]  /*14e60*/  @P1 FMUL.FTZ R0, R0, c[0x0][0x2d0] ;  /* 0x0000b40000001a20 */ /* 0x000fe40000410000 */
[----:B------:R-:W-:Y:S02]  /*14e70*/  FMUL.FTZ R124, R2, R72 ;  /* 0x00000048027c7220 */ /* 0x000fe40000410000 */
[----:B------:R-:W-:Y:S01]  /*14e80*/  @P1 FFMA.FTZ R22, R0, R9, R5 ;  /* 0x0000000900161223 */ /* 0x000fe20000010005 */
[----:B------:R-:W-:Y:S01]  /*14e90*/  MOV R0, RZ ;  /* 0x000000ff00007202 */ /* 0x000fe20000000f00 */
[C---:B------:R-:W-:Y:S02]  /*14ea0*/  FMUL.FTZ R125, R2.reuse, R73 ;  /* 0x00000049027d7220 */ /* 0x040fe40000410000 */
[----:B------:R-:W-:-:S02]  /*14eb0*/  FMUL.FTZ R72, R2, R76 ;  /* 0x0000004c02487220 */ /* 0x000fc40000410000 */
[C---:B------:R-:W-:Y:S01]  /*14ec0*/  FMUL.FTZ R73, R2.reuse, R77 ;  /* 0x0000004d02497220 */ /* 0x040fe20000410000 */
[----:B------:R-:W1:Y:S01]  /*14ed0*/  @P0 MUFU.RCP R0, R3 ;  /* 0x0000000300000308 */ /* 0x000e620000001000 */
        /* <DEDUP_REMOVED lines=43> */
[C---:B-1----:R-:W-:Y:S02]  /*15190*/  FMUL.FTZ R100, R0.reuse, R114 ;  /* 0x0000007200647220 */ /* 0x042fe40000410000 */
[C---:B------:R-:W-:Y:S02]  /*151a0*/  FMUL.FTZ R101, R0.reuse, R115 ;  /* 0x0000007300657220 */ /* 0x040fe40000410000 */
[C---:B------:R-:W-:Y:S02]  /*151b0*/  FMUL.FTZ R136, R0.reuse, R42 ;  /* 0x0000002a00887220 */ /* 0x040fe40000410000 */
[C---:B------:R-:W-:Y:S02]  /*151c0*/  FMUL.FTZ R137, R0.reuse, R43 ;  /* 0x0000002b00897220 */ /* 0x040fe40000410000 */
[----:B------:R-:W-:-:S02]  /*151d0*/  FMUL.FTZ R114, R0, R46 ;  /* 0x0000002e00727220 */ /* 0x000fc40000410000 */
[C---:B------:R-:W-:Y:S02]  /*151e0*/  FMUL.FTZ R115, R0.reuse, R47 ;  /* 0x0000002f00737220 */ /* 0x040fe40000410000 */
[C---:B------:R-:W-:Y:S02]  /*151f0*/  FMUL.FTZ R88, R0.reuse, R138 ;  /* 0x0000008a00587220 */ /* 0x040fe40000410000 */
[----:B------:R-:W-:Y:S01]  /*15200*/  FMUL.FTZ R89, R0, R139 ;  /* 0x0000008b00597220 */ /* 0x000fe20000410000 */
[----:B---3--:R-:W-:Y:S01]  /*15210*/  @P0 MOV R3, 0x3f317218 ;  /* 0x3f31721800030802 */ /* 0x008fe20000000f00 */
        /* <DEDUP_REMOVED lines=44> */
.L_x_1735:
        /* <DEDUP_REMOVED lines=16> */
.L_x_1818:
[----:B------:R-:W-:Y:S05]  /*155e0*/  BSYNC B0 ;  /* 0x0000000000007941 */ /* 0x000fea0003800000 */
.L_x_1817:
[----:B------:R-:W-:Y:S01]  /*155f0*/  PRMT R0, R0, 0x9910, RZ ;  /* 0x0000991000007816 */ /* 0x000fe200000000ff */
[----:B------:R-:W-:Y:S01]  /*15600*/  BSSY B1, `(.L_x_1819) ;  /* 0x000037c000017945 */ /* 0x000fe20003800000 */
[----:B------:R-:W-:Y:S02]  /*15610*/  IMAD.MOV.U32 R35, RZ, RZ, R232 ;  /* 0x000000ffff237224 */ /* 0x000fe400078e00e8 */
[----:B------:R-:W-:-:S13]  /*15620*/  ISETP.NE.AND P0, PT, R0, RZ, PT ;  /* 0x000000ff0000720c */ /* 0x000fda0003f05270 */
[----:B------:R-:W-:Y:S05]  /*15630*/  @!P0 BRA `(.L_x_1820) ;  /* 0x00002bd000008947 */ /* 0x000fea0003800000 */
[----:B------:R-:W-:Y:S01]  /*15640*/  SHF.R.S32.HI R2, RZ, 0x1f, R187 ;  /* 0x0000001fff027819 */ /* 0x000fe200000114bb */
[----:B------:R-:W-:Y:S01]  /*15650*/  WARPSYNC 0xffffffff ;  /* 0xffffffff00007948 */ /* 0x000fe20003800000 */
[----:B------:R-:W-:Y:S01]  /*15660*/  BAR.SYNC.DEFER_BLOCKING 0x1, 0x100 ;  /* 0x0044000000007b1d */ /* 0x000fe20000010000 */
[----:B------:R-:W-:Y:S01]  /*15670*/  LOP3.LUT R0, R147, R208, RZ, 0xfc, !PT ;  /* 0x000000d093007212 */ /* 0x000fe200078efcff */
[----:B------:R-:W-:Y:S01]  /*15680*/  IMAD.MOV.U32 R6, RZ, RZ, 0x20 ;  /* 0x00000020ff067424 */ /* 0x000fe200078e00ff */
[----:B------:R-:W-:Y:S01]  /*15690*/  LEA.HI R2, R2, R187, RZ, 0x5 ;  /* 0x000000bb02027211 */ /* 0x000fe200078f28ff */
[----:B------:R-:W-:Y:S01]  /*156a0*/  IMAD.MOV.U32 R9, RZ, RZ, 0x40 ;  /* 0x00000040ff097424 */ /* 0x000fe200078e00ff */
[----:B------:R-:W-:Y:S01]  /*156b0*/  F2FP.PACK_AB R5, R89, R88 ;  /* 0x000000585905723e */ /* 0x000fe200000000ff */
[----:B------:R-:W-:Y:S01]  /*156c0*/  IMAD.MOV.U32 R16, RZ, RZ, c[0x0][0x388] ;  /* 0x0000e200ff107624 */ /* 0x000fe200078e00ff */
[----:B------:R-:W-:Y:S02]  /*156d0*/  SHF.R.S32.HI R2, RZ, 0x5, R2 ;  /* 0x00000005ff027819 */ /* 0x000fe40000011402 */
[----:B------:R-:W-:-:S02]  /*156e0*/  F2FP.PACK_AB R7, R39, R38 ;  /* 0x000000262707723e */ /* 0x000fc400000000ff */
[----:B------:R-:W-:Y:S01]  /*156f0*/  F2FP.PACK_AB R8, R117, R116 ;  /* 0x000000747508723e */ /* 0x000fe200000000ff */
[----:B------:R-:W-:Y:S01]  /*15700*/  IMAD.SHL.U32 R2, R2, 0x400, RZ ;  /* 0x0000040002027824 */ /* 0x000fe200078e00ff */
[----:B------:R-:W-:-:S03]  /*15710*/  F2FP.PACK_AB R12, R77, R76 ;  /* 0x0000004c4d0c723e */ /* 0x000fc600000000ff */
[----:B------:R-:W-:Y:S01]  /*15720*/  IMAD R3, R231, 0x2, R2 ;  /* 0x00000002e7037824 */ /* 0x000fe200078e0202 */
[----:B------:R-:W-:-:S03]  /*15730*/  LOP3.LUT R2, R236, 0x1, RZ, 0xc0, !PT ;  /* 0x00000001ec027812 */ /* 0x000fc600078ec0ff */
[----:B------:R-:W-:Y:S01]  /*15740*/  IMAD.IADD R0, R3, 0x1, R0 ;  /* 0x0000000103007824 */ /* 0x000fe200078e0200 */
[----:B------:R-:W-:Y:S02]  /*15750*/  ISETP.NE.U32.AND P0, PT, R2, 0x1, PT ;  /* 0x000000010200780c */ /* 0x000fe40003f05070 */
[----:B------:R-:W-:Y:S01]  /*15760*/  F2FP.PACK_AB R3, R27, R26 ;  /* 0x0000001a1b03723e */ /* 0x000fe200000000ff */
[----:B------:R-:W-:Y:S01]  /*15770*/  IMAD.SHL.U32 R0, R0, 0x2, RZ ;  /* 0x0000000200007824 */ /* 0x000fe200078e00ff */
[----:B------:R-:W-:Y:S02]  /*15780*/  R2P PR, R236, 0x6 ;  /* 0x00000006ec007804 */ /* 0x000fe40000000000 */
[----:B------:R-:W-:Y:S02]  /*15790*/  ISETP.NE.U32.AND P3, PT, RZ, c[0x0][0x500], PT ;  /* 0x00014000ff007a0c */ /* 0x000fe40003f65070 */
[C---:B------:R-:W-:Y:S01]  /*157a0*/  IADD3 R4, R0.reuse, 0x80, RZ ;  /* 0x0000008000047810 */ /* 0x040fe20007ffe0ff */
[----:B------:R1:W-:Y:S01]  /*157b0*/  STS [R0+0x80], R3 ;  /* 0x0000800300007388 */ /* 0x0003e20000000800 */
[----:B------:R-:W-:-:S02]  /*157c0*/  IADD3 R2, R0, 0x70, RZ ;  /* 0x0000007000027810 */ /* 0x000fc40007ffe0ff */
[----:B------:R-:W-:Y:S02]  /*157d0*/  SEL R6, R6, 0xffffffe0, !P1 ;  /* 0xffffffe006067807 */ /* 0x000fe40004800000 */
[----:B------:R-:W-:Y:S02]  /*157e0*/  @P0 IADD3 R2, R4, 0x10, RZ ;  /* 0x0000001004020810 */ /* 0x000fe40007ffe0ff */
[----:B------:R-:W-:Y:S02]  /*157f0*/  F2FP.PACK_AB R4, R97, R96 ;  /* 0x000000606104723e */ /* 0x000fe400000000ff */
[----:B------:R-:W-:Y:S02]  /*15800*/  SEL R9, R9, 0xffffffc0, !P2 ;  /* 0xffffffc009097807 */ /* 0x000fe40005000000 */
[----:B------:R-:W-:Y:S01]  /*15810*/  ISETP.NE.U32.AND P0, PT, RZ, c[0x0][0x508], PT ;  /* 0x00014200ff007a0c */ /* 0x000fe20003f05070 */
[----:B------:R3:W-:Y:S01]  /*15820*/  STS [R0+0x480], R4 ;  /* 0x0004800400007388 */ /* 0x0007e20000000800 */
[----:B------:R-:W-:Y:S01]  /*15830*/  ISETP.NE.AND.EX P3, PT, RZ, c[0x0][0x504], PT, P3 ;  /* 0x00014100ff007a0c */ /* 0x000fe20003f65330 */
[----:B------:R-:W-:Y:S01]  /*15840*/  IMAD.IADD R13, R9, 0x1, R2 ;  /* 0x00000001090d7824 */ /* 0x000fe200078e0202 */
[----:B------:R-:W-:Y:S01]  /*15850*/  ISETP.NE.AND.EX P2, PT, RZ, c[0x0][0x50c], PT, P0 ;  /* 0x00014300ff007a0c */ /* 0x000fe20003f45300 */
[----:B------:R4:W-:Y:S01]  /*15860*/  STS [R2+0x400], R5 ;  /* 0x0004000502007388 */ /* 0x0009e20000000800 */
[----:B-1----:R-:W-:-:S05]  /*15870*/  F2FP.PACK_AB R3, R29, R28 ;  /* 0x0000001c1d03723e */ /* 0x002fca00000000ff */
[----:B------:R1:W-:Y:S01]  /*15880*/  STS [R2], R3 ;  /* 0x0000000302007388 */ /* 0x0003e20000000800 */
[----:B---3--:R-:W-:Y:S02]  /*15890*/  F2FP.PACK_AB R4, R31, R30 ;  /* 0x0000001e1f04723e */ /* 0x008fe400000000ff */
[----:B----4-:R-:W-:Y:S01]  /*158a0*/  F2FP.PACK_AB R5, R37, R36 ;  /* 0x000000242505723e */ /* 0x010fe200000000ff */
[----:B-1----:R-:W-:-:S05]  /*158b0*/  IMAD.IADD R3, R0, 0x1, R6 ;  /* 0x0000000100037824 */ /* 0x002fca00078e0206 */
[----:B------:R1:W-:Y:S02]  /*158c0*/  STS [R3+0x80], R4 ;  /* 0x0000800403007388 */ /* 0x0003e40000000800 */
[----:B-1----:R-:W-:Y:S01]  /*158d0*/  IMAD.IADD R4, R6, 0x1, R2 ;  /* 0x0000000106047824 */ /* 0x002fe200078e0202 */
[----:B------:R-:W-:-:S05]  /*158e0*/  F2FP.PACK_AB R6, R135, R134 ;  /* 0x000000868706723e */ /* 0x000fca00000000ff */
[----:B------:R1:W-:Y:S04]  /*158f0*/  STS [R3+0x480], R6 ;  /* 0x0004800603007388 */ /* 0x0003e80000000800 */
[----:B------:R3:W-:Y:S01]  /*15900*/  STS [R4], R5 ;  /* 0x0000000504007388 */ /* 0x0007e20000000800 */
[----:B-1----:R-:W-:Y:S01]  /*15910*/  IMAD.IADD R6, R0, 0x1, R9 ;  /* 0x0000000100067824 */ /* 0x002fe200078e0209 */
[----:B---3--:R-:W-:-:S05]  /*15920*/  F2FP.PACK_AB R5, R131, R130 ;  /* 0x000000828305723e */ /* 0x008fca00000000ff */
[----:B------:R1:W-:Y:S04]  /*15930*/  STS [R4+0x400], R5 ;  /* 0x0004000504007388 */ /* 0x0003e80000000800 */
[----:B------:R3:W-:Y:S01]  /*15940*/  STS [R6+0x80], R7 ;  /* 0x0000800706007388 */ /* 0x0007e20000000800 */
[----:B-1----:R-:W-:Y:S02]  /*15950*/  F2FP.PACK_AB R5, R93, R92 ;  /* 0x0000005c5d05723e */ /* 0x002fe400000000ff */
[----:B---3--:R-:W-:-:S03]  /*15960*/  F2FP.PACK_AB R7, R121, R120 ;  /* 0x000000787907723e */ /* 0x008fc600000000ff */
[----:B------:R1:W-:Y:S04]  /*15970*/  STS [R6+0x480], R5 ;  /* 0x0004800506007388 */ /* 0x0003e80000000800 */
[----:B------:R3:W-:Y:S01]  /*15980*/  STS [R13], R7 ;  /* 0x000000070d007388 */ /* 0x0007e20000000800 */
[----:B-1----:R-:W-:Y:S02]  /*15990*/  F2FP.PACK_AB R5, R123, R122 ;  /* 0x0000007a7b05723e */ /* 0x002fe400000000ff */
[----:B---3--:R-:W-:-:S03]  /*159a0*/  F2FP.PACK_AB R7, R119, R118 ;  /* 0x000000767707723e */ /* 0x008fc600000000ff */
[----:B------:R1:W-:Y:S02]  /*159b0*/  STS [R13+0x400], R5 ;  /* 0x000400050d007388 */ /* 0x0003e40000000800 */
[----:B-1----:R-:W-:-:S05]  /*159c0*/  IMAD.IADD R5, R9, 0x1, R3 ;  /* 0x0000000109057824 */ /* 0x002fca00078e0203 */
[----:B------:R1:W-:Y:S04]  /*159d0*/  STS [R5+0x80], R8 ;  /* 0x0000800805007388 */ /* 0x0003e80000000800 */
[----:B------:R3:W-:Y:S01]  /*159e0*/  STS [R5+0x480], R7 ;  /* 0x0004800705007388 */ /* 0x0007e20000000800 */
[----:B-1----:R-:W-:Y:S01]  /*159f0*/  F2FP.PACK_AB R8, R101, R100 ;  /* 0x000000646508723e */ /* 0x002fe200000000ff */
[----:B---3--:R-:W-:Y:S01]  /*15a00*/  IMAD.IADD R7, R4, 0x1, R9 ;  /* 0x0000000104077824 */ /* 0x008fe200078e0209 */
[----:B------:R-:W-:-:S04]  /*15a10*/  F2FP.PACK_AB R9, R113, R112 ;  /* 0x000000707109723e */ /* 0x000fc800000000ff */
[----:B------:R1:W-:Y:S04]  /*15a20*/  STS [R7+0x400], R8 ;  /* 0x0004000807007388 */ /* 0x0003e80000000800 */
[----:B------:R3:W-:Y:S01]  /*15a30*/  STS [R7], R9 ;  /* 0x0000000907007388 */ /* 0x0007e20000000800 */
[----:B-1----:R-:W-:Y:S02]  /*15a40*/  F2FP.PACK_AB R8, R137, R136 ;  /* 0x000000888908723e */ /* 0x002fe400000000ff */
[----:B---3--:R-:W-:-:S03]  /*15a50*/  F2FP.PACK_AB R9, R41, R40 ;  /* 0x000000282909723e */ /* 0x008fc600000000ff */
[----:B------:R1:W-:Y:S04]  /*15a60*/  STS [R0+0x4480], R8 ;  /* 0x0044800800007388 */ /* 0x0003e80000000800 */
[----:B------:R3:W-:Y:S01]  /*15a70*/  STS [R0+0x4080], R9 ;  /* 0x0040800900007388 */ /* 0x0007e20000000800 */
        /* <DEDUP_REMOVED lines=35> */
[----:B------:R3:W-:Y:S04]  /*15cb0*/  STS [R2+0x8400], R0 ;  /* 0x0084000002007388 */ /* 0x0007e80000000800 */
[----:B------:R-:W-:Y:S01]  /*15cc0*/  STS [R3+0x8080], R12 ;  /* 0x0080800c03007388 */ /* 0x000fe20000000800 */
[----:B-1----:R-:W-:Y:S02]  /*15cd0*/  F2FP.PACK_AB R8, R67, R66 ;  /* 0x000000424308723e */ /* 0x002fe400000000ff */
[----:B---3--:R-:W-:-:S03]  /*15ce0*/  F2FP.PACK_AB R2, R81, R80 ;  /* 0x000000505102723e */ /* 0x008fc600000000ff */
[----:B------:R1:W-:Y:S01]  /*15cf0*/  STS [R3+0x8480], R8 ;  /* 0x0084800803007388 */ /* 0x0003e20000000800 */
[----:B------:R-:W-:-:S03]  /*15d00*/  F2FP.PACK_AB R0, R83, R82 ;  /* 0x000000525300723e */ /* 0x000fc600000000ff */
[----:B------:R3:W-:Y:S04]  /*15d10*/  STS [R4+0x8000], R2 ;  /* 0x0080000204007388 */ /* 0x0007e80000000800 */
[----:B------:R4:W-:Y:S01]  /*15d20*/  STS [R4+0x8400], R0 ;  /* 0x0084000004007388 */ /* 0x0009e20000000800 */
[C---:B-1----:R-:W-:Y:S02]  /*15d30*/  @P2 IADD3 R8, P0, R238.reuse, c[0x0][0x508], RZ ;  /* 0x00014200ee082a10 */ /* 0x042fe40007f1e0ff */
[----:B---3--:R-:W-:Y:S02]  /*15d40*/  F2FP.PACK_AB R2, R133, R132 ;  /* 0x000000848502723e */ /* 0x008fe400000000ff */
[----:B------:R-:W-:Y:S02]  /*15d50*/  @P2 IADD3.X R9, R239, c[0x0][0x50c], RZ, P0, !PT ;  /* 0x00014300ef092a10 */ /* 0x000fe400007fe4ff */
[----:B----4-:R-:W-:Y:S01]  /*15d60*/  F2FP.PACK_AB R0, R79, R78 ;  /* 0x0000004e4f00723e */ /* 0x010fe200000000ff */
[----:B------:R1:W-:Y:S01]  /*15d70*/  STS [R6+0x8080], R2 ;  /* 0x0080800206007388 */ /* 0x0003e20000000800 */
[----:B------:R-:W-:-:S03]  /*15d80*/  IADD3 R4, P1, R238, c[0x0][0x500], RZ ;  /* 0x00014000ee047a10 */ /* 0x000fc60007f3e0ff */
        /* <DEDUP_REMOVED lines=11> */
[----:B------:R1:W-:Y:S01]  /*15e40*/  STS [R7+0x8400], R2 ;  /* 0x0084000207007388 */ /* 0x0003e20000000800 */
[----:B------:R-:W-:-:S03]  /*15e50*/  IADD3.X R5, R239, c[0x0][0x504], RZ, P1, !PT ;  /* 0x00014100ef057a10 */ /* 0x000fc60000ffe4ff */
[----:B------:R3:W-:Y:S04]  /*15e60*/  STS [R7+0x8000], R0 ;  /* 0x0080000007007388 */ /* 0x0007e80000000800 */
[----:B------:R-:W-:Y:S01]  /*15e70*/  BAR.SYNC.DEFER_BLOCKING 0x1, 0x100 ;  /* 0x0044000000007b1d */ /* 0x000fe20000010000 */
[----:B-1----:R-:W-:-:S05]  /*15e80*/  IMAD.MOV.U32 R2, RZ, RZ, RZ ;  /* 0x000000ffff027224 */ /* 0x002fca00078e00ff */
[----:B------:R1:W5:Y:S04]  /*15e90*/  @P2 LDG.E R16, [R8.64] ;  /* 0x0000000808102981 */ /* 0x000368000c1e1900 */
[----:B------:R1:W5:Y:S01]  /*15ea0*/  @P3 LDG.E R2, [R4.64] ;  /* 0x0000000804023981 */ /* 0x000362000c1e1900 */
[----:B------:R-:W-:-:S04]  /*15eb0*/  ISETP.NE.AND P0, PT, R244, RZ, PT ;  /* 0x000000fff400720c */ /* 0x000fc80003f05270 */
[----:B---3--:R-:W-:Y:S01]  /*15ec0*/  SEL R0, R244, c[0x0][0x3d4], P0 ;  /* 0x0000f500f4007a07 */ /* 0x008fe20000000000 */
[----:B------:R-:W-:Y:S05]  /*15ed0*/  @P2 BRA `(.L_x_1821) ;  /* 0x0000004000002947 */ /* 0x000fea0003800000 */
[----:B------:R-:W-:Y:S05]  /*15ee0*/  @!P3 BRA `(.L_x_1821) ;  /* 0x000000300000b947 */ /* 0x000fea0003800000 */
[----:B-----5:R3:W4:Y:S04]  /*15ef0*/  LDG.E R16, [R4.64] ;  /* 0x0000000804107981 */ /* 0x020728000c1e1900 */
[----:B-1-3--:R-:W4:Y:S02]  /*15f00*/  LDG.E R4, [R4.64+0x4] ;  /* 0x0000040804047981 */ /* 0x00af24000c1e1900 */
[----:B----4-:R-:W-:Y:S02]  /*15f10*/  IADD3 R16, -R16, R4, RZ ;  /* 0x0000000410107210 */ /* 0x010fe40007ffe1ff */
.L_x_1821:
[----:B------:R-:W-:Y:S01]  /*15f20*/  IMAD.MOV.U32 R12, RZ, RZ, 0x368 ;  /* 0x00000368ff0c7424 */ /* 0x000fe200078e00ff */
[----:B------:R-:W-:Y:S01]  /*15f30*/  ISETP.GT.AND P2, PT, R0, 0x1, PT ;  /* 0x000000010000780c */ /* 0x000fe20003f44270 */
        /* <DEDUP_REMOVED lines=9> */
[----:B------:R-:W2:Y:S08]  /*15fd0*/  LDC.64 R20, c[0x0][R12+0x178] ;  /* 0x00005e000c147b82 */ /* 0x000eb00000000a00 */
[----:B------:R1:W2:Y:S01]  /*15fe0*/  LDC.64 R18, c[0x0][R12+0x160] ;  /* 0x000058000c127b82 */ /* 0x0002a20000000a00 */
[----:B----4-:R-:W-:-:S04]  /*15ff0*/  IMAD R3, R7, R0, RZ ;  /* 0x0000000007037224 */ /* 0x010fc800078e02ff */
[C---:B------:R-:W-:Y:S02]  /*16000*/  IMAD R4, R6.reuse, R4, R3 ;  /* 0x0000000406047224 */ /* 0x040fe400078e0203 */
[----:B------:R-:W-:-:S04]  /*16010*/  IMAD.WIDE.U32 R6, R6, R0, RZ ;  /* 0x0000000006067225 */ /* 0x000fc800078e00ff */
[-C--:B-1----:R-:W-:Y:S02]  /*16020*/  IMAD R3, R9, R5.reuse, RZ ;  /* 0x0000000509037224 */ /* 0x082fe400078e02ff */
[----:B------:R-:W-:-:S04]  /*16030*/  IMAD.WIDE.U32 R8, R8, R5, RZ ;  /* 0x0000000508087225 */ /* 0x000fc800078e00ff */
[----:B------:R-:W-:Y:S01]  /*16040*/  IMAD.IADD R13, R9, 0x1, R3 ;  /* 0x00000001090d7824 */ /* 0x000fe200078e0203 */
[----:B-----5:R-:W-:Y:S01]  /*16050*/  IADD3 R14, P4, P3, R6, R8, R2 ;  /* 0x00000008060e7210 */ /* 0x020fe20007b9e002 */
[----:B------:R-:W-:Y:S01]  /*16060*/  IMAD.IADD R15, R7, 0x1, R4 ;  /* 0x00000001070f7824 */ /* 0x000fe200078e0204 */
[----:B------:R-:W-:Y:S01]  /*16070*/  SEL R6, R245, RZ, P2 ;  /* 0x000000fff5067207 */ /* 0x000fe20001000000 */
[----:B------:R-:W-:-:S04]  /*16080*/  IMAD.MOV.U32 R3, RZ, RZ, c[0x0][0x4e8] ;  /* 0x00013a00ff037624 */ /* 0x000fc800078e00ff */
[-C--:B--2---:R-:W-:Y:S01]  /*16090*/  IMAD R9, R21, R6.reuse, RZ ;  /* 0x0000000615097224 */ /* 0x084fe200078e02ff */
[----:B------:R-:W-:Y:S01]  /*160a0*/  ISETP.NE.AND P5, PT, R3, 0x1, PT ;  /* 0x000000010300780c */ /* 0x000fe20003fa5270 */
[----:B------:R-:W-:Y:S02]  /*160b0*/  IMAD.WIDE.U32 R6, R20, R6, RZ ;  /* 0x0000000614067225 */ /* 0x000fe400078e00ff */
[----:B------:R-:W2:Y:S02]  /*160c0*/  LDL R20, [R1+0x48] ;  /* 0x0000480001147983 */ /* 0x000ea40000100800 */
[----:B------:R-:W-:Y:S02]  /*160d0*/  IMAD.IADD R12, R7, 0x1, R9 ;  /* 0x00000001070c7824 */ /* 0x000fe400078e0209 */
[----:B---3--:R-:W-:-:S06]  /*160e0*/  IMAD R3, R233, 0x80, R23 ;  /* 0x00000080e9037824 */ /* 0x008fcc00078e0217 */
[----:B------:R-:W-:-:S04]  /*160f0*/  @P5 IMAD.HI.U32 R8, R3, c[0x0][0x4ec], RZ ;  /* 0x00013b0003085a27 */ /* 0x000fc800078e00ff */
[----:B------:R-:W-:Y:S01]  /*16100*/  IMAD.MOV.U32 R4, RZ, RZ, R3 ;  /* 0x000000ffff047224 */ /* 0x000fe200078e0003 */
[----:B------:R-:W-:Y:S02]  /*16110*/  @P5 SHF.R.U32.HI R4, RZ, c[0x0][0x4f0], R8 ;  /* 0x00013c00ff045a19 */ /* 0x000fe40000011608 */
[----:B------:R-:W-:Y:S02]  /*16120*/  SHF.R.S32.HI R8, RZ, 0x1f, R2 ;  /* 0x0000001fff087819 */ /* 0x000fe40000011402 */
[----:B------:R-:W-:Y:S02]  /*16130*/  IADD3 R6, P1, P0, R4, R14, R6 ;  /* 0x0000000e04067210 */ /* 0x000fe4000783e006 */
[--C-:B------:R-:W-:Y:S01]  /*16140*/  SHF.R.S32.HI R9, RZ, 0x1f, R4.reuse ;  /* 0x0000001fff097819 */ /* 0x100fe20000011404 */
[----:B------:R-:W-:Y:S01]  /*16150*/  IMAD.MOV R4, RZ, RZ, -R4 ;  /* 0x000000ffff047224 */ /* 0x000fe200078e0a04 */
[----:B------:R-:W-:-:S03]  /*16160*/  IADD3.X R7, R15, R13, R8, P4, P3 ;  /* 0x0000000d0f077210 */ /* 0x000fc600027e6408 */
[----:B------:R-:W-:Y:S01]  /*16170*/  IMAD R4, R4, c[0x0][0x4e8], R3 ;  /* 0x00013a0004047a24 */ /* 0x000fe200078e0203 */
[----:B------:R-:W-:-:S03]  /*16180*/  IADD3.X R7, R9, R7, R12, P1, P0 ;  /* 0x0000000709077210 */ /* 0x000fc60000fe040c */
[----:B------:R-:W-:Y:S01]  /*16190*/  IMAD R9, R19, R4, RZ ;  /* 0x0000000413097224 */ /* 0x000fe200078e02ff */
[----:B------:R-:W-:-:S05]  /*161a0*/  SHF.R.S32.HI R12, RZ, 0x1f, R4 ;  /* 0x0000001fff0c7819 */ /* 0x000fca0000011404 */
[C---:B------:R-:W-:Y:S02]  /*161b0*/  IMAD R9, R18.reuse, R12, R9 ;  /* 0x0000000c12097224 */ /* 0x040fe400078e0209 */
[----:B------:R-:W-:Y:S02]  /*161c0*/  IMAD.MOV.U32 R12, RZ, RZ, c[0x0][0x4a8] ;  /* 0x00012a00ff0c7624 */ /* 0x000fe400078e00ff */
[----:B------:R-:W-:Y:S01]  /*161d0*/  IMAD.WIDE.U32 R6, R18, R4, R6 ;  /* 0x0000000412067225 */ /* 0x000fe200078e0006 */
[----:B------:R-:W-:Y:S02]  /*161e0*/  SHF.R.S32.HI R23, RZ, 0x1f, R187 ;  /* 0x0000001fff177819 */ /* 0x000fe400000114bb */
[----:B------:R-:W-:Y:S01]  /*161f0*/  SEL R12, R12, c[0x0][0x450], P2 ;  /* 0x000114000c0c7a07 */ /* 0x000fe20001000000 */
[----:B------:R-:W-:Y:S02]  /*16200*/  IMAD.MOV.U32 R13, RZ, RZ, c[0x0][0x4ac] ;  /* 0x00012b00ff0d7624 */ /* 0x000fe400078e00ff */
[----:B------:R-:W-:Y:S01]  /*16210*/  IMAD.IADD R4, R7, 0x1, R9 ;  /* 0x0000000107047824 */ /* 0x000fe200078e0209 */
[----:B------:R-:W-:-:S02]  /*16220*/  LEA R12, P0, R6, R12, 0x2 ;  /* 0x0000000c060c7211 */ /* 0x000fc400078010ff */
[----:B------:R-:W-:Y:S02]  /*16230*/  SEL R13, R13, c[0x0][0x454], P2 ;  /* 0x000115000d0d7a07 */ /* 0x000fe40001000000 */
[----:B------:R-:W-:Y:S02]  /*16240*/  LEA.HI R23, R23, R187, RZ, 0x5 ;  /* 0x000000bb17177211 */ /* 0x000fe400078f28ff */
[----:B------:R-:W-:Y:S02]  /*16250*/  LEA.HI.X R6, R6, R13, R4, 0x2, P0 ;  /* 0x0000000d06067211 */ /* 0x000fe400000f1404 */
[----:B------:R-:W-:Y:S01]  /*16260*/  LOP3.LUT R23, R23, 0xffffffe0, RZ, 0xc0, !PT ;  /* 0xffffffe017177812 */ /* 0x000fe200078ec0ff */
[----:B------:R-:W-:Y:S04]  /*16270*/  SHFL.IDX PT, R14, R12, RZ, 0x1c1f ;  /* 0x001c1fff0c0e7589 */ /* 0x000fe800000e0000 */
[----:B------:R-:W1:Y:S01]  /*16280*/  SHFL.IDX PT, R15, R6, RZ, 0x1c1f ;  /* 0x001c1fff060f7589 */ /* 0x000e6200000e0000 */
[----:B------:R-:W-:-:S03]  /*16290*/  IMAD.IADD R23, R187, 0x1, -R23 ;  /* 0x00000001bb177824 */ /* 0x000fc600078e0a17 */
[----:B------:R-:W-:Y:S01]  /*162a0*/  SHFL.IDX PT, R12, R12, 0x1, 0x1c1f ;  /* 0x003c1f000c0c7f89 */ /* 0x000fe200000e0000 */
[----:B------:R-:W-:-:S03]  /*162b0*/  IMAD R4, R16, c[0x0][0x4e8], RZ ;  /* 0x00013a0010047a24 */ /* 0x000fc600078e02ff */
[----:B------:R2:W3:Y:S01]  /*162c0*/  SHFL.IDX PT, R13, R6, 0x1, 0x1c1f ;  /* 0x003c1f00060d7f89 */ /* 0x0004e200000e0000 */
[----:B------:R-:W-:Y:S01]  /*162d0*/  LOP3.LUT P0, RZ, R23, 0x3, RZ, 0xc0, !PT ;  /* 0x0000000317ff7812 */ /* 0x000fe2000780c0ff */
[----:B--2---:R-:W-:-:S05]  /*162e0*/  IMAD R6, R233, 0x80, R20 ;  /* 0x00000080e9067824 */ /* 0x004fca00078e0214 */
        /* <DEDUP_REMOVED lines=12> */
[----:B------:R1:W3:Y:S01]  /*163b0*/  LDS.128 R24, [R107+0x80] ;  /* 0x000080006b187984 */ /* 0x0002e20000000c00 */
[C---:B--2---:R-:W-:Y:S02]  /*163c0*/  LEA R12, R233.reuse, R237, 0x7 ;  /* 0x000000ede90c7211 */ /* 0x044fe400078e38ff */
[----:B------:R-:W-:Y:S01]  /*163d0*/  IMAD R2, R2, c[0x0][0x3a4], R8 ;  /* 0x0000e90002027a24 */ /* 0x000fe200078e0208 */
[----:B------:R-:W-:Y:S01]  /*163e0*/  LEA R8, R233, R216, 0x7 ;  /* 0x000000d8e9087211 */ /* 0x000fe200078e38ff */
[----:B------:R1:W2:Y:S03]  /*163f0*/  LDS.128 R40, [R107+0x1080] ;  /* 0x001080006b287984 */ /* 0x0002a60000000c00 */
[----:B------:R-:W-:Y:S01]  /*16400*/  IADD3 R3, R7, R2, RZ ;  /* 0x0000000207037210 */ /* 0x000fe20007ffe0ff */
[----:B------:R1:W4:Y:S01]  /*16410*/  LDS.128 R52, [R107+0x2080] ;  /* 0x002080006b347984 */ /* 0x0003220000000c00 */
        /* <DEDUP_REMOVED lines=30> */
[----:B------:R-:W-:-:S04]  /*16600*/  LEA R14, P0, R2, c[0x0][0x380], 0x1 ;  /* 0x0000e000020e7a11 */ /* 0x000fc800078008ff */
[----:B------:R-:W-:-:S04]  /*16610*/  IADD3 R0, R3, R0, RZ ;  /* 0x0000000003007210 */ /* 0x000fc80007ffe0ff */
[----:B------:R-:W-:Y:S01]  /*16620*/  LEA.HI.X R13, R2, c[0x0][0x384], R0, 0x1, P0 ;  /* 0x0000e100020d7a11 */ /* 0x000fe200000f0c00 */
[----:B------:R-:W-:Y:S05]  /*16630*/  BRA.DIV ~URZ, `(.L_x_1823) ;  /* 0x00004cb27f007947 */ /* 0x000fea000b800000 */
[----:B--234-:R2:W3:Y:S02]  /*16640*/  SHFL.IDX PT, R5, R13, RZ, 0x181f ;  /* 0x00181fff0d057589 */ /* 0x01c4e400000e0000 */
.L_x_1902:
[----:B------:R-:W-:Y:S05]  /*16650*/  BRA.DIV ~URZ, `(.L_x_1824) ;  /* 0x00004d027f007947 */ /* 0x000fea000b800000 */
[----:B------:R4:W2:Y:S02]  /*16660*/  SHFL.IDX PT, R0, R14, RZ, 0x181f ;  /* 0x00181fff0e007589 */ /* 0x0008a400000e0000 */
.L_x_1903:
        /* <DEDUP_REMOVED lines=15> */
.L_x_1826:
[----:B------:R-:W-:Y:S05]  /*16760*/  BSYNC B0 ;  /* 0x0000000000007941 */ /* 0x000fea0003800000 */
.L_x_1825:
[----:B------:R-:W-:Y:S05]  /*16770*/  BRA.DIV ~URZ, `(.L_x_1827) ;  /* 0x00004c527f007947 */ /* 0x000fea000b800000 */
[----:B---3--:R3:W4:Y:S04]  /*16780*/  SHFL.IDX PT, R5, R13, 0x1, 0x181f ;  /* 0x00381f000d057f89 */ /* 0x00872800000e0000 */
[----:B--2---:R3:W2:Y:S02]  /*16790*/  SHFL.IDX PT, R0, R14, 0x1, 0x181f ;  /* 0x00381f000e007f89 */ /* 0x0046a400000e0000 */
.L_x_1904:
        /* <DEDUP_REMOVED lines=16> */
.L_x_1829:
[----:B------:R-:W-:Y:S05]  /*168a0*/  BSYNC B0 ;  /* 0x0000000000007941 */ /* 0x000fea0003800000 */
.L_x_1828:
[----:B------:R-:W-:Y:S05]  /*168b0*/  BRA.DIV ~URZ, `(.L_x_1830) ;  /* 0x00004be27f007947 */ /* 0x000fea000b800000 */
[----:B----4-:R4:W3:Y:S02]  /*168c0*/  SHFL.IDX PT, R5, R13, 0x2, 0x181f ;  /* 0x00581f000d057f89 */ /* 0x0108e400000e0000 */
.L_x_1905:
[----:B------:R-:W-:Y:S05]  /*168d0*/  BRA.DIV ~URZ, `(.L_x_1831) ;  /* 0x00004c327f007947 */ /* 0x000fea000b800000 */
[----:B--2---:R2:W4:Y:S02]  /*168e0*/  SHFL.IDX PT, R0, R14, 0x2, 0x181f ;  /* 0x00581f000e007f89 */ /* 0x00452400000e0000 */
.L_x_1906:
        /* <DEDUP_REMOVED lines=16> */
.L_x_1833:
[----:B------:R-:W-:Y:S05]  /*169f0*/  BSYNC B0 ;  /* 0x0000000000007941 */ /* 0x000fea0003800000 */
.L_x_1832:
[----:B------:R-:W-:Y:S05]  /*16a00*/  BRA.DIV ~URZ, `(.L_x_1834) ;  /* 0x00004b727f007947 */ /* 0x000fea000b800000 */
[----:B---3--:R3:W2:Y:S04]  /*16a10*/  SHFL.IDX PT, R6, R13, 0x3, 0x181f ;  /* 0x00781f000d067f89 */ /* 0x0086a800000e0000 */
[----:B----4-:R3:W4:Y:S02]  /*16a20*/  SHFL.IDX PT, R0, R14, 0x3, 0x181f ;  /* 0x00781f000e007f89 */ /* 0x01072400000e0000 */
.L_x_1907:
[----:B------:R-:W-:-:S04]  /*16a30*/  IADD3 R2, R12, 0x60, RZ ;  /* 0x000000600c027810 */ /* 0x000fc80007ffe0ff */
[----:B------:R-:W-:-:S13]  /*16a40*/  ISETP.GE.AND P0, PT, R2, R4, PT ;  /* 0x000000040200720c */ /* 0x000fda0003f06270 */
[----:B------:R-:W-:Y:S05]  /*16a50*/  @P0 BRA `(.L_x_1835) ;  /* 0x0000236000000947 */ /* 0x000fea0003800000 */
[----:B------:R-:W-:Y:S02]  /*16a60*/  ISETP.GE.AND P1, PT, R202, c[0x0][0x3c8], PT ;  /* 0x0000f200ca007a0c */ /* 0x000fe40003f26270 */
[----:B------:R-:W-:-:S11]  /*16a70*/  ISETP.GE.AND P0, PT, R204, c[0x0][0x3c8], PT ;  /* 0x0000f200cc007a0c */ /* 0x000fd60003f06270 */
        /* <DEDUP_REMOVED lines=12> */
.L_x_1822:
[----:B------:R-:W-:Y:S02]  /*16b40*/  IMAD R8, R8, c[0x0][0x408], RZ ;  /* 0x0001020008087a24 */ /* 0x000fe400078e02ff */
[----:B------:R-:W-:-:S04]  /*16b50*/  IMAD.WIDE.U32 R6, R2, c[0x0][0x408], RZ ;  /* 0x0001020002067a25 */ /* 0x000fc800078e00ff */
[----:B------:R-:W-:-:S05]  /*16b60*/  IMAD R2, R2, c[0x0][0x40c], R8 ;  /* 0x0001030002027a24 */ /* 0x000fca00078e0208 */
[----:B------:R-:W-:Y:S02]  /*16b70*/  IADD3 R7, R7, R2, RZ ;  /* 0x0000000207077210 */ /* 0x000fe40007ffe0ff */
[----:B------:R-:W-:-:S03]  /*16b80*/  SHF.R.S32.HI R2, RZ, 0x1f, R0 ;  /* 0x0000001fff027819 */ /* 0x000fc60000011400 */
[----:B------:R-:W-:-:S04]  /*16b90*/  IMAD.WIDE.U32 R6, R5, c[0x0][0x438], R6 ;  /* 0x00010e0005067a25 */ /* 0x000fc800078e0006 */
[----:B------:R-:W-:Y:S01]  /*16ba0*/  IMAD R2, R2, c[0x0][0x440], RZ ;  /* 0x0001100002027a24 */ /* 0x000fe200078e02ff */
[----:B------:R-:W-:Y:S01]  /*16bb0*/  MOV R4, R6 ;  /* 0x0000000600047202 */ /* 0x000fe20000000f00 */
[----:B------:R-:W-:Y:S02]  /*16bc0*/  IMAD R5, R5, c[0x0][0x43c], R7 ;  /* 0x00010f0005057a24 */ /* 0x000fe400078e0207 */
[----:B------:R-:W-:-:S04]  /*16bd0*/  @P5 IMAD.HI.U32 R7, R3, c[0x0][0x4ec], RZ ;  /* 0x00013b0003075a27 */ /* 0x000fc800078e00ff */
[C---:B------:R-:W-:Y:S02]  /*16be0*/  IMAD R2, R0.reuse, c[0x0][0x444], R2 ;  /* 0x0001110000027a24 */ /* 0x040fe400078e0202 */
[----:B------:R-:W-:Y:S01]  /*16bf0*/  IMAD.WIDE.U32 R4, R0, c[0x0][0x440], R4 ;  /* 0x0001100000047a25 */ /* 0x000fe200078e0004 */
[----:B------:R-:W-:Y:S02]  /*16c00*/  MOV R0, R3 ;  /* 0x0000000300007202 */ /* 0x000fe40000000f00 */
[----:B------:R-:W-:Y:S02]  /*16c10*/  @P5 SHF.R.U32.HI R0, RZ, c[0x0][0x4f0], R7 ;  /* 0x00013c00ff005a19 */ /* 0x000fe40000011607 */
        /* <DEDUP_REMOVED lines=19> */
.L_x_1908:
[----:B------:R-:W-:Y:S05]  /*16d50*/  BRA.DIV ~URZ, `(.L_x_1837) ;  /* 0x000049627f007947 */ /* 0x000fea000b800000 */
[----:B------:R4:W1:Y:S02]  /*16d60*/  SHFL.IDX PT, R0, R14, RZ, 0x1c1f ;  /* 0x001c1fff0e007589 */ /* 0x00086400000e0000 */
.L_x_1909:
[----:B------:R-:W-:Y:S01]  /*16d70*/  BSSY B0, `(.L_x_1838) ;  /* 0x000009c000007945 */ /* 0x000fe20003800000 */
[----:B------:R-:W-:Y:S05]  /*16d80*/  @P0 BRA `(.L_x_1839) ;  /* 0x000009a000000947 */ /* 0x000fea0003800000 */
[C---:B------:R-:W-:Y:S02]  /*16d90*/  IADD3 R9, R246.reuse, 0x8, RZ ;  /* 0x00000008f6097810 */ /* 0x040fe40007ffe0ff */
[C---:B------:R-:W-:Y:S02]  /*16da0*/  ISETP.GE.AND P1, PT, R246.reuse, c[0x0][0x3c8], PT ;  /* 0x0000f200f6007a0c */ /* 0x040fe40003f26270 */
[----:B------:R-:W-:Y:S02]  /*16db0*/  ISETP.GE.AND P0, PT, R9, c[0x0][0x3c8], PT ;  /* 0x0000f20009007a0c */ /* 0x000fe40003f06270 */
[C---:B------:R-:W-:Y:S02]  /*16dc0*/  IADD3 R16, R246.reuse, 0x10, RZ ;  /* 0x00000010f6107810 */ /* 0x040fe40007ffe0ff */
[----:B------:R-:W-:-:S02]  /*16dd0*/  IADD3 R8, R246, 0x18, RZ ;  /* 0x00000018f6087810 */ /* 0x000fc40007ffe0ff */
[----:B------:R-:W-:Y:S02]  /*16de0*/  ISETP.GE.AND P3, PT, R16, c[0x0][0x3c8], PT ;  /* 0x0000f20010007a0c */ /* 0x000fe40003f66270 */
[----:B--2---:R-:W-:Y:S02]  /*16df0*/  IADD3 R13, R246, 0x8, RZ ;  /* 0x00000008f60d7810 */ /* 0x004fe40007ffe0ff */
[----:B------:R-:W-:Y:S01]  /*16e00*/  ISETP.GE.AND P4, PT, R8, c[0x0][0x3c8], PT ;  /* 0x0000f20008007a0c */ /* 0x000fe20003f86270 */
[----:B-1----:R-:W-:Y:S01]  /*16e10*/  @!P1 IMAD.MOV.U32 R6, RZ, RZ, R0 ;  /* 0x000000ffff069224 */ /* 0x002fe200078e0000 */
[----:B------:R-:W-:Y:S01]  /*16e20*/  SHF.R.S32.HI R13, RZ, 0x1f, R13 ;  /* 0x0000001fff0d7819 */ /* 0x000fe2000001140d */
[----:B---3--:R-:W-:Y:S01]  /*16e30*/  @!P1 IMAD.MOV.U32 R7, RZ, RZ, R4 ;  /* 0x000000ffff079224 */ /* 0x008fe200078e0004 */
[C---:B------:R-:W-:Y:S02]  /*16e40*/  @!P0 LEA R2, P2, R9.reuse, R0, 0x2 ;  /* 0x0000000009028211 */ /* 0x040fe400078410ff */
[C---:B------:R-:W-:Y:S01]  /*16e50*/  IADD3 R12, R246.reuse, 0x20, RZ ;  /* 0x00000020f60c7810 */ /* 0x040fe20007ffe0ff */
[----:B------:R-:W-:Y:S01]  /*16e60*/  @!P1 IMAD.WIDE R6, R246, 0x4, R6 ;  /* 0x00000004f6069825 */ /* 0x000fe200078e0206 */
[----:B------:R-:W-:-:S02]  /*16e70*/  @!P0 LEA.HI.X R3, R9, R4, R13, 0x2, P2 ;  /* 0x0000000409038211 */ /* 0x000fc400010f140d */
[C---:B------:R-:W-:Y:S02]  /*16e80*/  IADD3 R17, R246.reuse, 0x10, RZ ;  /* 0x00000010f6117810 */ /* 0x040fe40007ffe0ff */
[----:B------:R-:W-:Y:S01]  /*16e90*/  IADD3 R9, R246, 0x28, RZ ;  /* 0x00000028f6097810 */ /* 0x000fe20007ffe0ff */
[----:B------:R1:W-:Y:S01]  /*16ea0*/  @!P1 ST.E.64 [R6.64], R26 ;  /* 0x0000001a06009985 */ /* 0x0003e2000c101b08 */
[----:B------:R-:W-:Y:S02]  /*16eb0*/  ISETP.GE.AND P2, PT, R12, c[0x0][0x3c8], PT ;  /* 0x0000f2000c007a0c */ /* 0x000fe40003f46270 */
[----:B------:R-:W-:Y:S01]  /*16ec0*/  SHF.R.S32.HI R17, RZ, 0x1f, R17 ;  /* 0x0000001fff117819 */ /* 0x000fe20000011411 */
[----:B------:R2:W-:Y:S01]  /*16ed0*/  @!P0 ST.E.64 [R2.64], R28 ;  /* 0x0000001c02008985 */ /* 0x0005e2000c101b08 */
[----:B------:R-:W-:Y:S02]  /*16ee0*/  IADD3 R13, R246, 0x18, RZ ;  /* 0x00000018f60d7810 */ /* 0x000fe40007ffe0ff */
[----:B------:R-:W-:-:S02]  /*16ef0*/  ISETP.GE.AND P1, PT, R9, c[0x0][0x3c8], PT ;  /* 0x0000f20009007a0c */ /* 0x000fc40003f26270 */
[----:B------:R-:W-:Y:S02]  /*16f00*/  SHF.R.S32.HI R13, RZ, 0x1f, R13 ;  /* 0x0000001fff0d7819 */ /* 0x000fe4000001140d */
[----:B------:R-:W-:Y:S02]  /*16f10*/  ISETP.GE.AND P6, PT, R252, c[0x0][0x3c8], PT ;  /* 0x0000f200fc007a0c */ /* 0x000fe40003fc6270 */
[----:B------:R-:W-:Y:S02]  /*16f20*/  SHF.R.S32.HI R18, RZ, 0x1f, R249 ;  /* 0x0000001fff127819 */ /* 0x000fe400000114f9 */
[-C--:B-1----:R-:W-:Y:S02]  /*16f30*/  @!P3 LEA R6, P5, R16, R0.reuse, 0x2 ;  /* 0x000000001006b211 */ /* 0x082fe400078a10ff */
[----:B--2---:R-:W-:Y:S02]  /*16f40*/  @!P4 LEA R2, P0, R8, R0, 0x2 ;  /* 0x000000000802c211 */ /* 0x004fe400078010ff */
[----:B------:R-:W-:-:S02]  /*16f50*/  @!P3 LEA.HI.X R7, R16, R4, R17, 0x2, P5 ;  /* 0x000000041007b211 */ /* 0x000fc400028f1411 */
[C---:B------:R-:W-:Y:S02]  /*16f60*/  IADD3 R16, R246.reuse, 0x30, RZ ;  /* 0x00000030f6107810 */ /* 0x040fe40007ffe0ff */
[----:B------:R-:W-:Y:S01]  /*16f70*/  IADD3 R17, R246, 0x20, RZ ;  /* 0x00000020f6117810 */ /* 0x000fe20007ffe0ff */
[----:B------:R1:W-:Y:S01]  /*16f80*/  @!P3 ST.E.64 [R6.64], R30 ;  /* 0x0000001e0600b985 */ /* 0x0003e2000c101b08 */
[----:B------:R-:W-:Y:S02]  /*16f90*/  @!P4 LEA.HI.X R3, R8, R4, R13, 0x2, P0 ;  /* 0x000000040803c211 */ /* 0x000fe400000f140d */
[----:B------:R-:W-:Y:S02]  /*16fa0*/  IADD3 R8, R246, 0x38, RZ ;  /* 0x00000038f6087810 */ /* 0x000fe40007ffe0ff */
[----:B------:R-:W-:Y:S01]  /*16fb0*/  ISETP.GE.AND P3, PT, R16, c[0x0][0x3c8], PT ;  /* 0x0000f20010007a0c */ /* 0x000fe20003f66270 */
[----:B------:R2:W-:Y:S01]  /*16fc0*/  @!P4 ST.E.64 [R2.64], R36 ;  /* 0x000000240200c985 */ /* 0x0005e2000c101b08 */
[----:B------:R-:W-:-:S02]  /*16fd0*/  SHF.R.S32.HI R17, RZ, 0x1f, R17 ;  /* 0x0000001fff117819 */ /* 0x000fc40000011411 */
[----:B------:R-:W-:Y:S02]  /*16fe0*/  IADD3 R13, R246, 0x28, RZ ;  /* 0x00000028f60d7810 */ /* 0x000fe40007ffe0ff */
        /* <DEDUP_REMOVED lines=8> */
[C---:B------:R-:W-:Y:S02]  /*17070*/  IADD3 R17, R246.reuse, 0x30, RZ ;  /* 0x00000030f6117810 */ /* 0x040fe40007ffe0ff */
[----:B------:R-:W-:Y:S01]  /*17080*/  IADD3 R9, R246, 0x48, RZ ;  /* 0x00000048f6097810 */ /* 0x000fe20007ffe0ff */
[----:B------:R2:W-:Y:S01]  /*17090*/  @!P1 ST.E.64 [R2.64], R120 ;  /* 0x0000007802009985 */ /* 0x0005e2000c101b08 */
[----:B------:R-:W-:-:S02]  /*170a0*/  ISETP.GE.AND P2, PT, R12, c[0x0][0x3c8], PT ;  /* 0x0000f2000c007a0c */ /* 0x000fc40003f46270 */
[----:B------:R-:W-:Y:S02]  /*170b0*/  SHF.R.S32.HI R17, RZ, 0x1f, R17 ;  /* 0x0000001fff117819 */ /* 0x000fe40000011411 */
[----:B------:R-:W-:Y:S02]  /*170c0*/  IADD3 R13, R246, 0x38, RZ ;  /* 0x00000038f60d7810 */ /* 0x000fe40007ffe0ff */
[----:B------:R-:W-:Y:S02]  /*170d0*/  ISETP.GE.AND P1, PT, R9, c[0x0][0x3c8], PT ;  /* 0x0000f20009007a0c */ /* 0x000fe40003f26270 */
[----:B------:R-:W-:Y:S02]  /*170e0*/  SHF.R.S32.HI R13, RZ, 0x1f, R13 ;  /* 0x0000001fff0d7819 */ /* 0x000fe4000001140d */
[----:B-1----:R-:W-:-:S04]  /*170f0*/  @!P3 LEA R6, P5, R16, R0, 0x2 ;  /* 0x000000001006b211 */ /* 0x002fc800078a10ff */
[----:B------:R-:W-:Y:S02]  /*17100*/  @!P3 LEA.HI.X R7, R16, R4, R17, 0x2, P5 ;  /* 0x000000041007b211 */ /* 0x000fe400028f1411 */
[----:B--2---:R-:W-:Y:S02]  /*17110*/  @!P4 LEA R2, P0, R8, R0, 0x2 ;  /* 0x000000000802c211 */ /* 0x004fe400078010ff */
[C---:B------:R-:W-:Y:S01]  /*17120*/  IADD3 R16, R246.reuse, 0x50, RZ ;  /* 0x00000050f6107810 */ /* 0x040fe20007ffe0ff */
[----:B------:R1:W-:Y:S01]  /*17130*/  @!P3 ST.E.64 [R6.64], R116 ;  /* 0x000000740600b985 */ /* 0x0003e2000c101b08 */
[----:B------:R-:W-:Y:S02]  /*17140*/  IADD3 R17, R246, 0x40, RZ ;  /* 0x00000040f6117810 */ /* 0x000fe40007ffe0ff */
[----:B------:R-:W-:Y:S02]  /*17150*/  @!P4 LEA.HI.X R3, R8, R4, R13, 0x2, P0 ;  /* 0x000000040803c211 */ /* 0x000fe400000f140d */
[----:B------:R-:W-:-:S02]  /*17160*/  IADD3 R8, R246, 0x58, RZ ;  /* 0x00000058f6087810 */ /* 0x000fc40007ffe0ff */
[----:B------:R-:W-:Y:S01]  /*17170*/  ISETP.GE.AND P3, PT, R16, c[0x0][0x3c8], PT ;  /* 0x0000f20010007a0c */ /* 0x000fe20003f66270 */
[----:B------:R2:W-:Y:S01]  /*17180*/  @!P4 ST.E.64 [R2.64], R112 ;  /* 0x000000700200c985 */ /* 0x0005e2000c101b08 */
[----:B------:R-:W-:Y:S02]  /*17190*/  SHF.R.S32.HI R17, RZ, 0x1f, R17 ;  /* 0x0000001fff117819 */ /* 0x000fe40000011411 */
[----:B------:R-:W-:Y:S02]  /*171a0*/  IADD3 R13, R246, 0x48, RZ ;  /* 0x00000048f60d7810 */ /* 0x000fe40007ffe0ff */
[----:B------:R-:W-:Y:S02]  /*171b0*/  ISETP.GE.AND P4, PT, R8, c[0x0][0x3c8], PT ;  /* 0x0000f20008007a0c */ /* 0x000fe40003f86270 */
[----:B------:R-:W-:Y:S02]  /*171c0*/  SHF.R.S32.HI R13, RZ, 0x1f, R13 ;  /* 0x0000001fff0d7819 */ /* 0x000fe4000001140d */
[----:B-1----:R-:W-:-:S04]  /*171d0*/  @!P2 LEA R6, P5, R12, R0, 0x2 ;  /* 0x000000000c06a211 */ /* 0x002fc800078a10ff */
[----:B------:R-:W-:Y:S02]  /*171e0*/  @!P2 LEA.HI.X R7, R12, R4, R17, 0x2, P5 ;  /* 0x000000040c07a211 */ /* 0x000fe400028f1411 */
[C---:B------:R-:W-:Y:S02]  /*171f0*/  IADD3 R12, R246.reuse, 0x60, RZ ;  /* 0x00000060f60c7810 */ /* 0x040fe40007ffe0ff */
[C---:B--2---:R-:W-:Y:S01]  /*17200*/  @!P1 LEA R2, P0, R9.reuse, R0, 0x2 ;  /* 0x0000000009029211 */ /* 0x044fe200078010ff */
[----:B------:R1:W-:Y:S01]  /*17210*/  @!P2 ST.E.64 [R6.64], R40 ;  /* 0x000000280600a985 */ /* 0x0003e2000c101b08 */
[C---:B------:R-:W-:Y:S02]  /*17220*/  IADD3 R17, R246.reuse, 0x50, RZ ;  /* 0x00000050f6117810 */ /* 0x040fe40007ffe0ff */
        /* <DEDUP_REMOVED lines=10> */
[----:B------:R-:W-:Y:S02]  /*172d0*/  IADD3 R17, R246, 0x60, RZ ;  /* 0x00000060f6117810 */ /* 0x000fe40007ffe0ff */
[----:B--2---:R-:W-:Y:S01]  /*172e0*/  @!P4 LEA R2, P0, R8, R0, 0x2 ;  /* 0x000000000802c211 */ /* 0x004fe200078010ff */
[----:B------:R1:W-:Y:S01]  /*172f0*/  @!P3 ST.E.64 [R6.64], R48 ;  /* 0x000000300600b985 */ /* 0x0003e2000c101b08 */
[----:B------:R-:W-:Y:S02]  /*17300*/  IADD3 R16, R246, 0x70, RZ ;  /* 0x00000070f6107810 */ /* 0x000fe40007ffe0ff */
[----:B------:R-:W-:Y:S02]  /*17310*/  @!P4 LEA.HI.X R3, R8, R4, R13, 0x2, P0 ;  /* 0x000000040803c211 */ /* 0x000fe400000f140d */
[----:B------:R-:W-:-:S02]  /*17320*/  IADD3 R8, R246, 0x78, RZ ;  /* 0x00000078f6087810 */ /* 0x000fc40007ffe0ff */
[----:B------:R-:W-:Y:S01]  /*17330*/  SHF.R.S32.HI R17, RZ, 0x1f, R17 ;  /* 0x0000001fff117819 */ /* 0x000fe20000011411 */
[----:B------:R2:W-:Y:S01]  /*17340*/  @!P4 ST.E.64 [R2.64], R52 ;  /* 0x000000340200c985 */ /* 0x0005e2000c101b08 */
[----:B------:R-:W-:Y:S02]  /*17350*/  IADD3 R13, R246, 0x68, RZ ;  /* 0x00000068f60d7810 */ /* 0x000fe40007ffe0ff */
[----:B------:R-:W-:Y:S02]  /*17360*/  ISETP.GE.AND P3, PT, R16, c[0x0][0x3c8], PT ;  /* 0x0000f20010007a0c */ /* 0x000fe40003f66270 */
[----:B------:R-:W-:Y:S02]  /*17370*/  ISETP.GE.AND P4, PT, R8, c[0x0][0x3c8], PT ;  /* 0x0000f20008007a0c */ /* 0x000fe40003f86270 */
[----:B------:R-:W-:Y:S02]  /*17380*/  SHF.R.S32.HI R13, RZ, 0x1f, R13 ;  /* 0x0000001fff0d7819 */ /* 0x000fe4000001140d */
[----:B-1----:R-:W-:-:S04]  /*17390*/  @!P2 LEA R6, P5, R12, R0, 0x2 ;  /* 0x000000000c06a211 */ /* 0x002fc800078a10ff */
[----:B------:R-:W-:Y:S02]  /*173a0*/  @!P2 LEA.HI.X R7, R12, R4, R17, 0x2, P5 ;  /* 0x000000040c07a211 */ /* 0x000fe400028f1411 */
[----:B------:R-:W-:Y:S02]  /*173b0*/  IADD3 R12, R246, 0x80, RZ ;  /* 0x00000080f60c7810 */ /* 0x000fe40007ffe0ff */
[C---:B--2---:R-:W-:Y:S01]  /*173c0*/  @!P1 LEA R2, P0, R9.reuse, R0, 0x2 ;  /* 0x0000000009029211 */ /* 0x044fe200078010ff */
[----:B------:R1:W-:Y:S01]  /*173d0*/  @!P2 ST.E.64 [R6.64], R56 ;  /* 0x000000380600a985 */ /* 0x0003e2000c101b08 */
[----:B------:R-:W-:Y:S02]  /*173e0*/  ISETP.GE.AND P2, PT, R12, c[0x0][0x3c8], PT ;  /* 0x0000f2000c007a0c */ /* 0x000fe40003f46270 */
[----:B------:R-:W-:Y:S02]  /*173f0*/  @!P1 LEA.HI.X R3, R9, R4, R13, 0x2, P0 ;  /* 0x0000000409039211 */ /* 0x000fe400000f140d */
[----:B------:R-:W-:-:S02]  /*17400*/  IADD3 R13, R246, 0x88, RZ ;  /* 0x00000088f60d7810 */ /* 0x000fc40007ffe0ff */
[C---:B------:R-:W-:Y:S01]  /*17410*/  IADD3 R17, R246.reuse, 0x70, RZ ;  /* 0x00000070f6117810 */ /* 0x040fe20007ffe0ff */
[----:B------:R2:W-:Y:S01]  /*17420*/  @!P1 ST.E.64 [R2.64], R60 ;  /* 0x0000003c02009985 */ /* 0x0005e2000c101b08 */
[----:B------:R-:W-:Y:S02]  /*17430*/  IADD3 R9, R246, 0x78, RZ ;  /* 0x00000078f6097810 */ /* 0x000fe40007ffe0ff */
[----:B------:R-:W-:Y:S02]  /*17440*/  ISETP.GE.AND P1, PT, R13, c[0x0][0x3c8], PT ;  /* 0x0000f2000d007a0c */ /* 0x000fe40003f26270 */
[----:B------:R-:W-:Y:S02]  /*17450*/  SHF.R.S32.HI R17, RZ, 0x1f, R17 ;  /* 0x0000001fff117819 */ /* 0x000fe40000011411 */
[----:B------:R-:W-:Y:S02]  /*17460*/  SHF.R.S32.HI R9, RZ, 0x1f, R9 ;  /* 0x0000001fff097819 */ /* 0x000fe40000011409 */
[----:B-1----:R-:W-:-:S04]  /*17470*/  @!P3 LEA R6, P5, R16, R0, 0x2 ;  /* 0x000000001006b211 */ /* 0x002fc800078a10ff */
[----:B------:R-:W-:Y:S02]  /*17480*/  @!P3 LEA.HI.X R7, R16, R4, R17, 0x2, P5 ;  /* 0x000000041007b211 */ /* 0x000fe400028f1411 */
[----:B------:R-:W-:Y:S02]  /*17490*/  IADD3 R17, R246, 0x80, RZ ;  /* 0x00000080f6117810 */ /* 0x000fe40007ffe0ff */
[C---:B--2---:R-:W-:Y:S01]  /*174a0*/  @!P4 LEA R2, P0, R8.reuse, R0, 0x2 ;  /* 0x000000000802c211 */ /* 0x044fe200078010ff */
[----:B------:R1:W-:Y:S01]  /*174b0*/  @!P3 ST.E.64 [R6.64], R64 ;  /* 0x000000400600b985 */ /* 0x0003e2000c101b08 */
[----:B------:R-:W-:Y:S02]  /*174c0*/  SHF.R.S32.HI R17, RZ, 0x1f, R17 ;  /* 0x0000001fff117819 */ /* 0x000fe40000011411 */
[----:B------:R-:W-:Y:S02]  /*174d0*/  @!P4 LEA.HI.X R3, R8, R4, R9, 0x2, P0 ;  /* 0x000000040803c211 */ /* 0x000fe400000f1409 */
[----:B------:R-:W-:-:S02]  /*174e0*/  @!P2 LEA R8, P0, R12, R0, 0x2 ;  /* 0x000000000c08a211 */ /* 0x000fc400078010ff */
[----:B------:R-:W-:Y:S01]  /*174f0*/  IADD3 R16, R246, 0x88, RZ ;  /* 0x00000088f6107810 */ /* 0x000fe20007ffe0ff */
[----:B------:R2:W-:Y:S01]  /*17500*/  @!P4 ST.E.64 [R2.64], R68 ;  /* 0x000000440200c985 */ /* 0x0005e2000c101b08 */
[----:B------:R-:W-:Y:S02]  /*17510*/  ISETP.GE.AND P5, PT, R251, c[0x0][0x3c8], PT ;  /* 0x0000f200fb007a0c */ /* 0x000fe40003fa6270 */
[----:B------:R-:W-:Y:S02]  /*17520*/  SHF.R.S32.HI R16, RZ, 0x1f, R16 ;  /* 0x0000001fff107819 */ /* 0x000fe40000011410 */
[----:B------:R-:W-:Y:S02]  /*17530*/  @!P2 LEA.HI.X R9, R12, R4, R17, 0x2, P0 ;  /* 0x000000040c09a211 */ /* 0x000fe400000f1411 */
[----:B------:R-:W-:Y:S02]  /*17540*/  SHF.R.S32.HI R12, RZ, 0x1f, R252 ;  /* 0x0000001fff0c7819 */ /* 0x000fe400000114fc */
[----:B------:R-:W-:Y:S01]  /*17550*/  ISETP.GE.AND P4, PT, R250, c[0x0][0x3c8], PT ;  /* 0x0000f200fa007a0c */ /* 0x000fe20003f86270 */
[----:B------:R-:W-:Y:S01]  /*17560*/  @!P2 ST.E.64 [R8.64], R124 ;  /* 0x0000007c0800a985 */ /* 0x000fe2000c101b08 */
[----:B------:R-:W-:-:S02]  /*17570*/  ISETP.GE.AND P2, PT, R249, c[0x0][0x3c8], PT ;  /* 0x0000f200f9007a0c */ /* 0x000fc40003f46270 */
[----:B------:R-:W-:Y:S02]  /*17580*/  SHF.R.S32.HI R17, RZ, 0x1f, R248 ;  /* 0x0000001fff117819 */ /* 0x000fe400000114f8 */
[----:B-1----:R-:W-:-:S04]  /*17590*/  @!P6 LEA R6, P0, R252, R0, 0x2 ;  /* 0x00000000fc06e211 */ /* 0x002fc800078010ff */
[----:B------:R-:W-:Y:S02]  /*175a0*/  @!P6 LEA.HI.X R7, R252, R4, R12, 0x2, P0 ;  /* 0x00000004fc07e211 */ /* 0x000fe400000f140c */
[----:B------:R-:W-:Y:S02]  /*175b0*/  ISETP.GE.AND P0, PT, R247, c[0x0][0x3c8], PT ;  /* 0x0000f200f7007a0c */ /* 0x000fe40003f06270 */
[C---:B--2---:R-:W-:Y:S02]  /*175c0*/  @!P1 LEA R2, P3, R13.reuse, R0, 0x2 ;  /* 0x000000000d029211 */ /* 0x044fe400078610ff */
[----:B------:R-:W-:Y:S02]  /*175d0*/  SHF.R.S32.HI R12, RZ, 0x1f, R251 ;  /* 0x0000001fff0c7819 */ /* 0x000fe400000114fb */
[----:B------:R-:W-:Y:S02]  /*175e0*/  @!P1 LEA.HI.X R3, R13, R4, R16, 0x2, P3 ;  /* 0x000000040d039211 */ /* 0x000fe400018f1410 */
[----:B------:R-:W-:-:S03]  /*175f0*/  SHF.R.S32.HI R16, RZ, 0x1f, R250 ;  /* 0x0000001fff107819 */ /* 0x000fc600000114fa */
[----:B------:R1:W-:Y:S01]  /*17600*/  @!P1 ST.E.64 [R2.64], R72 ;  /* 0x0000004802009985 */ /* 0x0003e2000c101b08 */
[----:B------:R-:W-:-:S03]  /*17610*/  ISETP.GE.AND P1, PT, R248, c[0x0][0x3c8], PT ;  /* 0x0000f200f8007a0c */ /* 0x000fc60003f26270 */
[----:B------:R2:W-:Y:S01]  /*17620*/  @!P6 ST.E.64 [R6.64], R76 ;  /* 0x0000004c0600e985 */ /* 0x0005e2000c101b08 */
[----:B-1----:R-:W-:-:S04]  /*17630*/  @!P5 LEA R2, P3, R251, R0, 0x2 ;  /* 0x00000000fb02d211 */ /* 0x002fc800078610ff */
[----:B------:R-:W-:Y:S02]  /*17640*/  @!P5 LEA.HI.X R3, R251, R4, R12, 0x2, P3 ;  /* 0x00000004fb03d211 */ /* 0x000fe400018f140c */
[CC--:B------:R-:W-:Y:S02]  /*17650*/  @!P4 LEA R12, P6, R250.reuse, R0.reuse, 0x2 ;  /* 0x00000000fa0cc211 */ /* 0x0c0fe400078c10ff */
[C---:B------:R-:W-:Y:S01]  /*17660*/  @!P2 LEA R8, P3, R249.reuse, R0, 0x2 ;  /* 0x00000000f908a211 */ /* 0x040fe200078610ff */
[----:B------:R1:W-:Y:S01]  /*17670*/  @!P5 ST.E.64 [R2.64], R80 ;  /* 0x000000500200d985 */ /* 0x0003e2000c101b08 */
[----:B------:R-:W-:Y:S02]  /*17680*/  @!P4 LEA.HI.X R13, R250, R4, R16, 0x2, P6 ;  /* 0x00000004fa0dc211 */ /* 0x000fe400030f1410 */
[----:B--2---:R-:W-:Y:S02]  /*17690*/  @!P1 LEA R6, P5, R248, R0, 0x2 ;  /* 0x00000000f8069211 */ /* 0x004fe400078a10ff */
[----:B------:R-:W-:Y:S01]  /*176a0*/  @!P2 LEA.HI.X R9, R249, R4, R18, 0x2, P3 ;  /* 0x00000004f909a211 */ /* 0x000fe200018f1412 */
[----:B------:R2:W-:Y:S01]  /*176b0*/  @!P4 ST.E.64 [R12.64], R132 ;  /* 0x000000840c00c985 */ /* 0x0005e2000c101b08 */
[----:B------:R-:W-:-:S02]  /*176c0*/  SHF.R.S32.HI R16, RZ, 0x1f, R247 ;  /* 0x0000001fff107819 */ /* 0x000fc400000114f7 */
[----:B------:R-:W-:Y:S01]  /*176d0*/  @!P1 LEA.HI.X R7, R248, R4, R17, 0x2, P5 ;  /* 0x00000004f8079211 */ /* 0x000fe200028f1411 */
[----:B------:R2:W-:Y:S04]  /*176e0*/  @!P2 ST.E.64 [R8.64], R128 ;  /* 0x000000800800a985 */ /* 0x0005e8000c101b08 */
[----:B------:R2:W-:Y:S01]  /*176f0*/  @!P1 ST.E.64 [R6.64], R84 ;  /* 0x0000005406009985 */ /* 0x0005e2000c101b08 */
[----:B-1----:R-:W-:-:S04]  /*17700*/  @!P0 LEA R2, P3, R247, R0, 0x2 ;  /* 0x00000000f7028211 */ /* 0x002fc800078610ff */
[----:B------:R-:W-:-:S05]  /*17710*/  @!P0 LEA.HI.X R3, R247, R4, R16, 0x2, P3 ;  /* 0x00000004f7038211 */ /* 0x000fca00018f1410 */
[----:B------:R2:W-:Y:S04]  /*17720*/  @!P0 ST.E.64 [R2.64], R24 ;  /* 0x0000001802008985 */ /* 0x0005e8000c101b08 */
.L_x_1839:
[----:B------:R-:W-:Y:S05]  /*17730*/  BSYNC B0 ;  /* 0x0000000000007941 */ /* 0x000fea0003800000 */
.L_x_1838:
[----:B------:R-:W-:Y:S05]  /*17740*/  BRA.DIV ~URZ, `(.L_x_1840) ;  /* 0x00003fe27f007947 */ /* 0x000fea000b800000 */
[----:B---3--:R3:W2:Y:S04]  /*17750*/  SHFL.IDX PT, R4, R5, 0x1, 0x1c1f ;  /* 0x003c1f0005047f89 */ /* 0x0086a800000e0000 */
[----:B-1----:R3:W1:Y:S02]  /*17760*/  SHFL.IDX PT, R0, R14, 0x1, 0x1c1f ;  /* 0x003c1f000e007f89 */ /* 0x00266400000e0000 */
.L_x_1910:
        /* <DEDUP_REMOVED lines=8> */
[C---:B------:R-:W-:Y:S01]  /*177f0*/  IADD3 R9, R246.reuse, 0x8, RZ ;  /* 0x00000008f6097810 */ /* 0x040fe20007ffe0ff */
        /* <DEDUP_REMOVED lines=46> */
[----:B------:R-:W-:-:S04]  /*17ae0*/  IADD3 R13, R246, 0x50, RZ ;  /* 0x00000050f60d7810 */ /* 0x000fc80007ffe0ff */
[----:B------:R-:W-:Y:S02]  /*17af0*/  ISETP.GE.AND P0, PT, R13, c[0x0][0x3c8], PT ;  /* 0x0000f2000d007a0c */ /* 0x000fe40003f06270 */
        /* <DEDUP_REMOVED lines=64> */
[----:B------:R-:W-:Y:S02]  /*17f00*/  SHF.R.S32.HI R15, RZ, 0x1f, R15 ;  /* 0x0000001fff0f7819 */ /* 0x000fe4000001140f */
[----:B------:R-:W-:Y:S02]  /*17f10*/  SHF.R.S32.HI R13, RZ, 0x1f, R13 ;  /* 0x0000001fff0d7819 */ /* 0x000fe4000001140d */
        /* <DEDUP_REMOVED lines=9> */
[----:B------:R-:W-:Y:S01]  /*17fb0*/  ISETP.GE.AND P3, PT, R251, c[0x0][0x3c8], PT ;  /* 0x0000f200fb007a0c */ /* 0x000fe20003f66270 */
[----:B------:R1:W-:Y:S01]  /*17fc0*/  @!P1 ST.E.64 [R6.64], R70 ;  /* 0x0000004606009985 */ /* 0x0003e2000c101b08 */
[----:B------:R-:W-:Y:S02]  /*17fd0*/  SHF.R.S32.HI R13, RZ, 0x1f, R13 ;  /* 0x0000001fff0d7819 */ /* 0x000fe4000001140d */
[----:B------:R-:W-:Y:S01]  /*17fe0*/  SHF.R.S32.HI R5, RZ, 0x1f, R252 ;  /* 0x0000001fff057819 */ /* 0x000fe200000114fc */
[----:B------:R2:W-:Y:S01]  /*17ff0*/  @!P0 ST.E.64 [R2.64], R50 ;  /* 0x0000003202008985 */ /* 0x0005e2000c101b08 */
[----:B------:R-:W-:Y:S02]  /*18000*/  ISETP.GE.AND P1, PT, R249, c[0x0][0x3c8], PT ;  /* 0x0000f200f9007a0c */ /* 0x000fe40003f26270 */
[----:B------:R-:W-:Y:S02]  /*18010*/  SHF.R.S32.HI R15, RZ, 0x1f, R250 ;  /* 0x0000001fff0f7819 */ /* 0x000fe400000114fa */
[----:B------:R-:W-:-:S02]  /*18020*/  SHF.R.S32.HI R14, RZ, 0x1f, R249 ;  /* 0x0000001fff0e7819 */ /* 0x000fc400000114f9 */
        /* <DEDUP_REMOVED lines=30> */
.L_x_1820:
        /* <DEDUP_REMOVED lines=16> */
[----:B-1----:R1:W3:Y:S04]  /*18310*/  LDG.E R4, [R2.64] ;  /* 0x0000000802047981 */ /* 0x0022e8000c1e1900 */
[----:B-1----:R-:W3:Y:S02]  /*18320*/  LDG.E R2, [R2.64+0x4] ;  /* 0x0000040802027981 */ /* 0x002ee4000c1e1900 */
[----:B---3-5:R-:W-:Y:S02]  /*18330*/  IADD3 R21, -R4, R2, RZ ;  /* 0x0000000204157210 */ /* 0x028fe40007ffe1ff */
.L_x_1841:
[----:B------:R-:W-:Y:S01]  /*18340*/  ISETP.GT.AND P0, PT, R187, 0x7f, PT ;  /* 0x0000007fbb00780c */ /* 0x000fe20003f04270 */
[----:B------:R-:W-:Y:S01]  /*18350*/  BSSY B0, `(.L_x_1842) ;  /* 0x0000035000007945 */ /* 0x000fe20003800000 */
[----:B------:R-:W-:Y:S02]  /*18360*/  LOP3.LUT R8, R234, 0xffff, RZ, 0xc0, !PT ;  /* 0x0000ffffea087812 */ /* 0x000fe400078ec0ff */
[----:B------:R-:W-:-:S02]  /*18370*/  SEL R9, R240, RZ, !P3 ;  /* 0x000000fff0097207 */ /* 0x000fc40005800000 */
[----:B------:R-:W-:Y:S02]  /*18380*/  SEL R23, R243, RZ, !P3 ;  /* 0x000000fff3177207 */ /* 0x000fe40005800000 */
[----:B-----5:R-:W-:-:S05]  /*18390*/  SHF.R.S32.HI R19, RZ, 0x1f, R0 ;  /* 0x0000001fff137819 */ /* 0x020fca0000011400 */
[----:B------:R-:W-:Y:S05]  /*183a0*/  @P0 BRA `(.L_x_1843) ;  /* 0x000002f000000947 */ /* 0x000fea0003800000 */
[----:B-1----:R-:W-:Y:S01]  /*183b0*/  IMAD R2, R21, c[0x0][0x4e8], RZ ;  /* 0x00013a0015027a24 */ /* 0x002fe200078e02ff */
        /* <DEDUP_REMOVED lines=9> */
[----:B------:R1:W2:Y:S02]  /*18450*/  LDC.64 R14, c[0x0][R2+0x160] ;  /* 0x00005800020e7b82 */ /* 0x0002a40000000a00 */
[----:B-1----:R-:W-:-:S02]  /*18460*/  IMAD.MOV.U32 R2, RZ, RZ, c[0x0][0x4e8] ;  /* 0x00013a00ff027624 */ /* 0x002fc400078e00ff */
[-C--:B---3--:R-:W-:Y:S02]  /*18470*/  IMAD R3, R13, R9.reuse, RZ ;  /* 0x000000090d037224 */ /* 0x088fe400078e02ff */
[----:B------:R-:W-:Y:S01]  /*18480*/  IMAD.WIDE.U32 R4, R12, R9, RZ ;  /* 0x000000090c047225 */ /* 0x000fe200078e00ff */
[----:B------:R-:W-:Y:S02]  /*18490*/  ISETP.NE.AND P0, PT, R2, 0x1, PT ;  /* 0x000000010200780c */ /* 0x000fe40003f05270 */
[----:B------:R-:W-:Y:S01]  /*184a0*/  MOV R2, R18 ;  /* 0x0000001200027202 */ /* 0x000fe20000000f00 */
[----:B------:R-:W-:Y:S01]  /*184b0*/  IMAD R12, R12, R23, R3 ;  /* 0x000000170c0c7224 */ /* 0x000fe200078e0203 */
[----:B------:R-:W-:Y:S01]  /*184c0*/  SEL R3, R245, RZ, P2 ;  /* 0x000000fff5037207 */ /* 0x000fe20001000000 */
[-C--:B----4-:R-:W-:Y:S02]  /*184d0*/  IMAD R13, R7, R8.reuse, RZ ;  /* 0x00000008070d7224 */ /* 0x090fe400078e02ff */
[----:B------:R-:W-:-:S04]  /*184e0*/  IMAD.WIDE.U32 R6, R6, R8, RZ ;  /* 0x0000000806067225 */ /* 0x000fc800078e00ff */
[----:B------:R-:W-:Y:S01]  /*184f0*/  IMAD.IADD R13, R7, 0x1, R13 ;  /* 0x00000001070d7824 */ /* 0x000fe200078e020d */
[----:B------:R-:W-:Y:S01]  /*18500*/  IADD3 R7, R5, R12, RZ ;  /* 0x0000000c05077210 */ /* 0x000fe20007ffe0ff */
[----:B------:R-:W-:-:S04]  /*18510*/  @P0 IMAD.HI.U32 R22, R18, c[0x0][0x4ec], RZ ;  /* 0x00013b0012160a27 */ /* 0x000fc800078e00ff */
[-C--:B-----5:R-:W-:Y:S01]  /*18520*/  IMAD R12, R17, R3.reuse, RZ ;  /* 0x00000003110c7224 */ /* 0x0a0fe200078e02ff */
[----:B------:R-:W-:Y:S02]  /*18530*/  @P0 SHF.R.U32.HI R2, RZ, c[0x0][0x4f0], R22 ;  /* 0x00013c00ff020a19 */ /* 0x000fe40000011616 */
[----:B------:R-:W-:Y:S01]  /*18540*/  IADD3 R22, P1, P0, R4, R6, R0 ;  /* 0x0000000604167210 */ /* 0x000fe2000783e000 */
[----:B------:R-:W-:-:S03]  /*18550*/  IMAD.WIDE.U32 R4, R16, R3, RZ ;  /* 0x0000000310047225 */ /* 0x000fc600078e00ff */
[----:B------:R-:W-:Y:S01]  /*18560*/  IADD3.X R13, R7, R13, R19, P1, P0 ;  /* 0x0000000d070d7210 */ /* 0x000fe20000fe0413 */
[----:B------:R-:W-:Y:S01]  /*18570*/  IMAD.MOV R6, RZ, RZ, -R2 ;  /* 0x000000ffff067224 */ /* 0x000fe200078e0a02 */
[----:B------:R-:W-:Y:S02]  /*18580*/  IADD3 R7, R5, R12, RZ ;  /* 0x0000000c05077210 */ /* 0x000fe40007ffe0ff */
[----:B------:R-:W-:Y:S01]  /*18590*/  IADD3 R4, P1, P0, R2, R22, R4 ;  /* 0x0000001602047210 */ /* 0x000fe2000783e004 */
[----:B------:R-:W-:Y:S01]  /*185a0*/  IMAD R3, R6, c[0x0][0x4e8], R18 ;  /* 0x00013a0006037a24 */ /* 0x000fe200078e0212 */
[----:B------:R-:W-:-:S03]  /*185b0*/  SHF.R.S32.HI R5, RZ, 0x1f, R2 ;  /* 0x0000001fff057819 */ /* 0x000fc60000011402 */
[----:B--2---:R-:W-:Y:S01]  /*185c0*/  IMAD R2, R15, R3, RZ ;  /* 0x000000030f027224 */ /* 0x004fe200078e02ff */
[----:B------:R-:W-:Y:S02]  /*185d0*/  SHF.R.S32.HI R6, RZ, 0x1f, R3 ;  /* 0x0000001fff067819 */ /* 0x000fe40000011403 */
[----:B------:R-:W-:Y:S01]  /*185e0*/  IADD3.X R5, R5, R13, R7, P1, P0 ;  /* 0x0000000d05057210 */ /* 0x000fe20000fe0407 */
[----:B------:R-:W-:Y:S02]  /*185f0*/  IMAD.MOV.U32 R7, RZ, RZ, c[0x0][0x4a8] ;  /* 0x00012a00ff077624 */ /* 0x000fe400078e00ff */
[C---:B------:R-:W-:Y:S02]  /*18600*/  IMAD R6, R14.reuse, R6, R2 ;  /* 0x000000060e067224 */ /* 0x040fe400078e0202 */
[----:B------:R-:W-:Y:S01]  /*18610*/  IMAD.WIDE.U32 R2, R14, R3, R4 ;  /* 0x000000030e027225 */ /* 0x000fe200078e0004 */
[----:B------:R-:W-:Y:S02]  /*18620*/  MOV R5, c[0x0][0x4ac] ;  /* 0x00012b0000057a02 */ /* 0x000fe40000000f00 */
[----:B------:R-:W-:Y:S01]  /*18630*/  SEL R4, R7, c[0x0][0x450], P2 ;  /* 0x0001140007047a07 */ /* 0x000fe20001000000 */
[----:B------:R-:W-:Y:S01]  /*18640*/  IMAD.IADD R3, R3, 0x1, R6 ;  /* 0x0000000103037824 */ /* 0x000fe200078e0206 */
[----:B------:R-:W-:-:S02]  /*18650*/  SEL R5, R5, c[0x0][0x454], P2 ;  /* 0x0001150005057a07 */ /* 0x000fc40001000000 */
[----:B------:R-:W-:-:S04]  /*18660*/  LEA R4, P0, R2, R4, 0x2 ;  /* 0x0000000402047211 */ /* 0x000fc800078010ff */
[----:B------:R-:W-:Y:S02]  /*18670*/  LEA.HI.X R5, R2, R5, R3, 0x2, P0 ;  /* 0x0000000502057211 */ /* 0x000fe400000f1403 */
[----:B------:R-:W-:-:S05]  /*18680*/  MOV R2, 0xff800000 ;  /* 0xff80000000027802 */ /* 0x000fca0000000f00 */
[----:B------:R1:W-:Y:S02]  /*18690*/  STG.E [R4.64], R2 ;  /* 0x0000000204007986 */ /* 0x0003e4000c101908 */
.L_x_1843:
[----:B------:R-:W-:Y:S05]  /*186a0*/  BSYNC B0 ;  /* 0x0000000000007941 */ /* 0x000fea0003800000 */
.L_x_1842:
        /* <DEDUP_REMOVED lines=9> */
[----:B------:R-:W-:Y:S01]  /*18740*/  LEA R4, R233, R216, 0x7 ;  /* 0x000000d8e9047211 */ /* 0x000fe200078e38ff */
        /* <DEDUP_REMOVED lines=25> */
.L_x_1911:
[----:B------:R-:W-:Y:S05]  /*188e0*/  BRA.DIV ~URZ, `(.L_x_1845) ;  /* 0x00002f827f007947 */ /* 0x000fea000b800000 */
[----:B------:R4:W1:Y:S02]  /*188f0*/  SHFL.IDX PT, R0, R14, RZ, 0x181f ;  /* 0x00181fff0e007589 */ /* 0x00086400000e0000 */
.L_x_1912:
[----:B------:R-:W-:Y:S01]  /*18900*/  IMAD R12, R21, c[0x0][0x4e8], RZ ;  /* 0x00013a00150c7a24 */ /* 0x000fe200078e02ff */
[----:B------:R-:W-:Y:S04]  /*18910*/  BSSY B0, `(.L_x_1846) ;  /* 0x000000f000007945 */ /* 0x000fe80003800000 */
        /* <DEDUP_REMOVED lines=14> */
.L_x_1847:
[----:B------:R-:W-:Y:S05]  /*18a00*/  BSYNC B0 ;  /* 0x0000000000007941 */ /* 0x000fea0003800000 */
.L_x_1846:
[----:B------:R-:W-:Y:S05]  /*18a10*/  BRA.DIV ~URZ, `(.L_x_1848) ;  /* 0x00002ec27f007947 */ /* 0x000fea000b800000 */
[----:B---3--:R3:W2:Y:S04]  /*18a20*/  SHFL.IDX PT, R4, R5, 0x1, 0x181f ;  /* 0x00381f0005047f89 */ /* 0x0086a800000e0000 */
[----:B-1----:R3:W1:Y:S02]  /*18a30*/  SHFL.IDX PT, R0, R14, 0x1, 0x181f ;  /* 0x00381f000e007f89 */ /* 0x00266400000e0000 */
.L_x_1913:
        /* <DEDUP_REMOVED lines=16> */
.L_x_1850:
[----:B------:R-:W-:Y:S05]  /*18b40*/  BSYNC B0 ;  /* 0x0000000000007941 */ /* 0x000fea0003800000 */
.L_x_1849:
[----:B------:R-:W-:Y:S05]  /*18b50*/  BRA.DIV ~URZ, `(.L_x_1851) ;  /* 0x00002e527f007947 */ /* 0x000fea000b800000 */
[----:B--2---:R2:W3:Y:S02]  /*18b60*/  SHFL.IDX PT, R4, R5, 0x2, 0x181f ;  /* 0x00581f0005047f89 */ /* 0x0044e400000e0000 */
.L_x_1914:
[----:B------:R-:W-:Y:S05]  /*18b70*/  BRA.DIV ~URZ, `(.L_x_1852) ;  /* 0x00002ea27f007947 */ /* 0x000fea000b800000 */
[----:B-1----:R1:W2:Y:S02]  /*18b80*/  SHFL.IDX PT, R0, R14, 0x2, 0x181f ;  /* 0x00581f000e007f89 */ /* 0x0022a400000e0000 */
.L_x_1915:
        /* <DEDUP_REMOVED lines=16> */
.L_x_1854:
[----:B------:R-:W-:Y:S05]  /*18c90*/  BSYNC B0 ;  /* 0x0000000000007941 */ /* 0x000fea0003800000 */
.L_x_1853:
[----:B------:R-:W-:Y:S05]  /*18ca0*/  BRA.DIV ~URZ, `(.L_x_1855) ;  /* 0x00002de27f007947 */ /* 0x000fea000b800000 */
[----:B---3--:R3:W1:Y:S04]  /*18cb0*/  SHFL.IDX PT, R4, R5, 0x3, 0x181f ;  /* 0x00781f0005047f89 */ /* 0x00866800000e0000 */
[----:B--2---:R3:W2:Y:S02]  /*18cc0*/  SHFL.IDX PT, R0, R14, 0x3, 0x181f ;  /* 0x00781f000e007f89 */ /* 0x0046a400000e0000 */
.L_x_1916:
        /* <DEDUP_REMOVED lines=15> */
.L_x_1835:
[----:B------:R-:W-:Y:S05]  /*18dc0*/  BSYNC B1 ;  /* 0x0000000000017941 */ /* 0x000fea0003800000 */
.L_x_1819:
        /* <DEDUP_REMOVED lines=12> */
.L_x_1917:
[----:B------:R-:W-:Y:S05]  /*18e90*/  BRA.DIV ~URZ, `(.L_x_1858) ;  /* 0x00002d327f007947 */ /* 0x000fea000b800000 */
[----:B------:R2:W3:Y:S02]  /*18ea0*/  SHFL.IDX PT, R6, R35, 0x1, 0x1f ;  /* 0x00201f0023067f89 */ /* 0x0004e400000e0000 */
.L_x_1918:
[----:B-1----:R-:W-:Y:S02]  /*18eb0*/  IMAD.IADD R0, R235, 0x1, R16 ;  /* 0x00000001eb007824 */ /* 0x002fe400078e0210 */
[----:B------:R-:W-:-:S03]  /*18ec0*/  IMAD.MOV.U32 R7, RZ, RZ, RZ ;  /* 0x000000ffff077224 */ /* 0x000fc600078e00ff */
[----:B------:R-:W-:-:S13]  /*18ed0*/  ISETP.GE.OR P0, PT, R0, c[0x0][0x53c], !P6 ;  /* 0x00014f0000007a0c */ /* 0x000fda0007706670 */
[----:B------:R-:W-:Y:S01]  /*18ee0*/  @!P0 MOV R2, 0x4 ;  /* 0x0000000400028802 */ /* 0x000fe20000000f00 */
[----:B------:R-:W-:-:S04]  /*18ef0*/  @!P0 IMAD.MOV.U32 R4, RZ, RZ, 0x4 ;  /* 0x00000004ff048424 */ /* 0x000fc800078e00ff */
        /* <DEDUP_REMOVED lines=13> */
.L_x_1919:
        /* <DEDUP_REMOVED lines=16> */
.L_x_1920:
[----:B---3--:R-:W-:Y:S01]  /*190d0*/  IMAD R0, R0, c[0x0][0x538], RZ ;  /* 0x00014e0000007a24 */ /* 0x008fe200078e02ff */
[----:B------:R-:W-:Y:S04]  /*190e0*/  BSSY B1, `(.L_x_1861) ;  /* 0x000007e000017945 */ /* 0x000fe80003800000 */
[----:B------:R-:W-:-:S04]  /*190f0*/  IADD3 R6, R0, R6, RZ ;  /* 0x0000000600067210 */ /* 0x000fc80007ffe0ff */
[----:B----4-:R-:W-:-:S13]  /*19100*/  ISETP.GT.AND P0, PT, R6, R9, PT ;  /* 0x000000090600720c */ /* 0x010fda0003f04270 */
[----:B------:R-:W-:Y:S05]  /*19110*/  @P0 BRA `(.L_x_1862) ;  /* 0x0000025000000947 */ /* 0x000fea0003800000 */
.L_x_1866:
        /* <DEDUP_REMOVED lines=17> */
.L_x_1921:
        /* <DEDUP_REMOVED lines=16> */
.L_x_1922:
[----:B---3--:R-:W-:-:S05]  /*19330*/  IMAD R0, R0, c[0x0][0x538], RZ ;  /* 0x00014e0000007a24 */ /* 0x008fca00078e02ff */
[----:B------:R-:W-:-:S04]  /*19340*/  IADD3 R6, R0, R6, RZ ;  /* 0x0000000600067210 */ /* 0x000fc80007ffe0ff */
[----:B------:R-:W-:-:S13]  /*19350*/  ISETP.GT.AND P0, PT, R6, R9, PT ;  /* 0x000000090600720c */ /* 0x000fda0003f04270 */
[----:B-12---:R-:W-:Y:S05]  /*19360*/  @!P0 BRA `(.L_x_1866) ;  /* 0xfffffdb000008947 */ /* 0x006fea000383ffff */
.L_x_1862:
[----:B------:R-:W-:-:S05]  /*19370*/  IADD3 R14, -R0, R6, RZ ;  /* 0x00000006000e7210 */ /* 0x000fca0007ffe1ff */
[----:B------:R-:W-:-:S05]  /*19380*/  IMAD R0, R4, c[0x0][0x538], R14 ;  /* 0x00014e0004007a24 */ /* 0x000fca00078e020e */
[----:B------:R-:W-:Y:S01]  /*19390*/  ISETP.GT.AND P0, PT, R0, R9, PT ;  /* 0x000000090000720c */ /* 0x000fe20003f04270 */
[----:B------:R-:W-:-:S12]  /*193a0*/  BRA.DIV ~URZ, `(.L_x_1867) ;  /* 0x00002c827f007947 */ /* 0x000fd8000b800000 */
[----:B------:R-:W-:-:S04]  /*193b0*/  VOTE.ANY R0, PT, !P0 ;  /* 0x0000000000007806 */ /* 0x000fc800040e0100 */
.L_x_1923:
[----:B------:R3:W4:Y:S01]  /*193c0*/  POPC R13, R0 ;  /* 0x00000000000d7309 */ /* 0x0007220000000000 */
[----:B------:R-:W-:Y:S05]  /*193d0*/  BRA.DIV ~URZ, `(.L_x_1868) ;  /* 0x00002c927f007947 */ /* 0x000fea000b800000 */
[----:B----4-:R4:W1:Y:S04]  /*193e0*/  SHFL.IDX PT, R12, R7, R13, 0x1f ;  /* 0x00001f0d070c7589 */ /* 0x01086800000e0000 */
[----:B------:R4:W2:Y:S02]  /*193f0*/  SHFL.IDX PT, R5, R8, R13, 0x1f ;  /* 0x00001f0d08057589 */ /* 0x0008a400000e0000 */
.L_x_1924:
[----:B------:R-:W-:Y:S01]  /*19400*/  ISETP.NE.AND P0, PT, R0, RZ, PT ;  /* 0x000000ff0000720c */ /* 0x000fe20003f05270 */
[----:B------:R-:W-:-:S12]  /*19410*/  BSSY B0, `(.L_x_1869) ;  /* 0x0000005000007945 */ /* 0x000fd80003800000 */
[----:B------:R-:W-:Y:S05]  /*19420*/  @!P0 BRA `(.L_x_1870) ;  /* 0x0000003000008947 */ /* 0x000fea0003800000 */
[----:B---3--:R-:W-:Y:S01]  /*19430*/  IADD3 R0, R13, -0x1, RZ ;  /* 0xffffffff0d007810 */ /* 0x008fe20007ffe0ff */
[----:B------:R-:W-:Y:S05]  /*19440*/  BRA.DIV ~URZ, `(.L_x_1871) ;  /* 0x00002cf27f007947 */ /* 0x000fea000b800000 */
[----:B------:R3:W4:Y:S02]  /*19450*/  SHFL.IDX PT, R15, R4, R0, 0x1f ;  /* 0x00001f00040f7589 */ /* 0x00072400000e0000 */
.L_x_1870:
[----:B------:R-:W-:Y:S05]  /*19460*/  BSYNC B0 ;  /* 0x0000000000007941 */ /* 0x000fea0003800000 */
.L_x_1869:
[----:B-1----:R-:W-:Y:S01]  /*19470*/  IABS R2, R12 ;  /* 0x0000000c00027213 */ /* 0x002fe20000000000 */
[----:B----4-:R-:W-:Y:S01]  /*19480*/  IMAD R232, R15, c[0x0][0x538], R14 ;  /* 0x00014e000fe87a24 */ /* 0x010fe200078e020e */
[----:B--2---:R-:W-:Y:S01]  /*19490*/  IABS R3, R5 ;  /* 0x0000000500037213 */ /* 0x004fe20000000000 */
[----:B------:R-:W-:Y:S01]  /*194a0*/  IMAD.IADD R235, R13, 0x1, R235 ;  /* 0x000000010deb7824 */ /* 0x000fe200078e02eb */
[----:B------:R-:W1:Y:S01]  /*194b0*/  I2F.RP R6, R2 ;  /* 0x0000000200067306 */ /* 0x000e620000209400 */
[----:B------:R-:W-:Y:S01]  /*194c0*/  IMAD.IADD R8, R9, 0x1, -R232 ;  /* 0x0000000109087824 */ /* 0x000fe200078e0ae8 */
[----:B---3--:R-:W-:-:S04]  /*194d0*/  MOV R4, R3 ;  /* 0x0000000300047202 */ /* 0x008fc80000000f00 */
[----:B------:R-:W-:Y:S02]  /*194e0*/  IABS R9, R8 ;  /* 0x0000000800097213 */ /* 0x000fe40000000000 */
[----:B------:R-:W-:Y:S08]  /*194f0*/  I2F.RP R14, R4 ;  /* 0x00000004000e7306 */ /* 0x000ff00000209400 */
        /* <DEDUP_REMOVED lines=9> */
[----:B------:R-:W-:-:S03]  /*19590*/  IMAD.HI.U32 R7, R7, R3, R6 ;  /* 0x0000000307077227 */ /* 0x000fc600078e0006 */
[----:B------:R-:W-:Y:S01]  /*195a0*/  MOV R6, R0 ;  /* 0x0000000000067202 */ /* 0x000fe20000000f00 */
[----:B------:R-:W-:-:S04]  /*195b0*/  IMAD.MOV.U32 R3, RZ, RZ, R9 ;  /* 0x000000ffff037224 */ /* 0x000fc800078e0009 */
[----:B------:R-:W-:-:S04]  /*195c0*/  IMAD.HI.U32 R0, R7, R3, RZ ;  /* 0x0000000307007227 */ /* 0x000fc800078e00ff */
[----:B------:R-:W-:Y:S02]  /*195d0*/  IMAD R3, R0, R6, R3 ;  /* 0x0000000600037224 */ /* 0x000fe400078e0203 */
[----:B------:R-:W1:Y:S03]  /*195e0*/  MUFU.RCP R6, R14 ;  /* 0x0000000e00067308 */ /* 0x000e660000001000 */
        /* <DEDUP_REMOVED lines=23> */
[----:B------:R-:W-:-:S05]  /*19760*/  IMAD R3, R2, R6, R3 ;  /* 0x0000000602037224 */ /* 0x000fca00078e0203 */
[----:B------:R-:W-:-:S13]  /*19770*/  ISETP.GT.U32.AND P0, PT, R4, R3, PT ;  /* 0x000000030400720c */ /* 0x000fda0003f04070 */
[----:B------:R-:W-:Y:S01]  /*19780*/  @!P0 IMAD.IADD R3, R3, 0x1, -R4 ;  /* 0x0000000103038824 */ /* 0x000fe200078e0a04 */
[----:B------:R-:W-:Y:S02]  /*19790*/  @!P0 IADD3 R2, R2, 0x1, RZ ;  /* 0x0000000102028810 */ /* 0x000fe40007ffe0ff */
[----:B------:R-:W-:Y:S02]  /*197a0*/  ISETP.NE.AND P0, PT, R5, RZ, PT ;  /* 0x000000ff0500720c */ /* 0x000fe40003f05270 */
[----:B------:R-:W-:Y:S01]  /*197b0*/  ISETP.GE.U32.AND P2, PT, R3, R4, PT ;  /* 0x000000040300720c */ /* 0x000fe20003f46070 */
[C---:B------:R-:W-:Y:S01]  /*197c0*/  IMAD R4, R0.reuse, R12, RZ ;  /* 0x0000000c00047224 */ /* 0x040fe200078e02ff */
[----:B------:R-:W-:-:S04]  /*197d0*/  LOP3.LUT R3, R0, R5, RZ, 0x3c, !PT ;  /* 0x0000000500037212 */ /* 0x000fc800078e3cff */
[----:B------:R-:W-:Y:S02]  /*197e0*/  ISETP.GE.AND P1, PT, R3, RZ, PT ;  /* 0x000000ff0300720c */ /* 0x000fe40003f26270 */
[----:B------:R-:W-:-:S05]  /*197f0*/  IADD3 R233, R8, -R4, RZ ;  /* 0x8000000408e97210 */ /* 0x000fca0007ffe0ff */
        /* <DEDUP_REMOVED lines=8> */
.L_x_1863:
[----:B------:R-:W-:Y:S01]  /*19880*/  IMAD.MOV.U32 R232, RZ, RZ, R9 ;  /* 0x000000ffffe87224 */ /* 0x000fe200078e0009 */
[----:B------:R-:W-:Y:S01]  /*19890*/  MOV R234, RZ ;  /* 0x000000ff00ea7202 */ /* 0x000fe20000000f00 */
[----:B------:R-:W-:Y:S01]  /*198a0*/  IMAD.MOV.U32 R233, RZ, RZ, RZ ;  /* 0x000000ffffe97224 */ /* 0x000fe200078e00ff */
[----:B------:R-:W-:Y:S02]  /*198b0*/  MOV R235, c[0x0][0x53c] ;  /* 0x00014f0000eb7a02 */ /* 0x000fe40000000f00 */
.L_x_1872:
[----:B------:R-:W-:Y:S05]  /*198c0*/  BSYNC B1 ;  /* 0x0000000000017941 */ /* 0x000fea0003800000 */
.L_x_1861:
[----:B------:R-:W-:Y:S01]  /*198d0*/  WARPSYNC 0xffffffff ;  /* 0xffffffff00007948 */ /* 0x000fe20003800000 */
[----:B------:R-:W-:Y:S01]  /*198e0*/  BAR.SYNC.DEFER_BLOCKING 0x4, 0x100 ;  /* 0x0104000000007b1d */ /* 0x000fe20000010000 */
[----:B------:R-:W-:-:S13]  /*198f0*/  ISETP.NE.AND P0, PT, R16, RZ, PT ;  /* 0x000000ff1000720c */ /* 0x000fda0003f05270 */
[----:B------:R3:W-:Y:S04]  /*19900*/  @!P0 STS.128 [0x24100], R232 ;  /* 0x024100e8ff008388 */ /* 0x0007e80000000c00 */
[----:B------:R-:W-:Y:S06]  /*19910*/  BAR.ARV 0x5, 0x100 ;  /* 0x0144000000007b1d */ /* 0x000fec0000002000 */
.L_x_1856:
[----:B-1----:R-:W-:-:S13]  /*19920*/  ISETP.GE.AND P0, PT, R235, c[0x0][0x53c], PT ;  /* 0x00014f00eb007a0c */ /* 0x002fda0003f06270 */
[----:B--23--:R-:W-:Y:S01]  /*19930*/  @P0 CALL.REL.NOINC `(.L_x_1873) ;  /* 0x0000001000000944 */ /* 0x00cfe20003c00000 */
[----:B------:R-:W-:Y:S05]  /*19940*/  BRA `(.L_x_1874) ;  /* 0xfffe80b000007947 */ /* 0x000fea000383ffff */
.L_x_1873:
[----:B------:R-:W-:Y:S05]  /*19950*/  EXIT ;  /* 0x000000000000794d */ /* 0x000fea0003800000 */
.L_x_1693:
[----:B------:R-:W-:Y:S01]  /*19960*/  IMAD.MOV.U32 R0, RZ, RZ, R5 ;  /* 0x000000ffff007224 */ /* 0x000fe200078e0005 */
[----:B------:R-:W-:Y:S02]  /*19970*/  MOV R3, 0x1 ;  /* 0x0000000100037802 */ /* 0x000fe40000000f00 */
[----:B------:R-:W-:Y:S02]  /*19980*/  MOV R2, 0x199a0 ;  /* 0x000199a000027802 */ /* 0x000fe40000000f00 */
[----:B--2---:R-:W-:Y:S05]  /*19990*/  CALL.REL.NOINC `($__internal_32_$__cuda_sm70_shflsync_up_p) ;  /* 0x000028a000007944 */ /* 0x004fea0003c00000 */
[----:B------:R-:W-:Y:S01]  /*199a0*/  MOV R0, R4 ;  /* 0x0000000400007202 */ /* 0x000fe20000000f00 */
[----:B------:R-:W-:Y:S05]  /*199b0*/  BRA `(.L_x_1875) ;  /* 0xfffe6a9000007947 */ /* 0x000fea000383ffff */
.L_x_1694:
[----:B------:R-:W-:Y:S01]  /*199c0*/  IMAD.MOV.U32 R0, RZ, RZ, R5 ;  /* 0x000000ffff007224 */ /* 0x000fe200078e0005 */
[----:B------:R-:W-:Y:S02]  /*199d0*/  MOV R3, 0x2 ;  /* 0x0000000200037802 */ /* 0x000fe40000000f00 */
[----:B------:R-:W-:Y:S02]  /*199e0*/  MOV R2, 0x19a00 ;  /* 0x00019a0000027802 */ /* 0x000fe40000000f00 */
[----:B--2---:R-:W-:Y:S05]  /*199f0*/  CALL.REL.NOINC `($__internal_32_$__cuda_sm70_shflsync_up_p) ;  /* 0x0000284000007944 */ /* 0x004fea0003c00000 */
[----:B------:R-:W-:Y:S01]  /*19a00*/  SEL R4, R4, RZ, P4 ;  /* 0x000000ff04047207 */ /* 0x000fe20002000000 */
[----:B------:R-:W-:Y:S01]  /*19a10*/  IMAD.MOV.U32 R3, RZ, RZ, 0x4 ;  /* 0x00000004ff037424 */ /* 0x000fe200078e00ff */
[----:B------:R-:W-:-:S03]  /*19a20*/  MOV R2, 0x19a50 ;  /* 0x00019a5000027802 */ /* 0x000fc60000000f00 */
[----:B------:R-:W-:Y:S02]  /*19a30*/  IMAD.IADD R0, R5, 0x1, R4 ;  /* 0x0000000105007824 */ /* 0x000fe400078e0204 */
[----:B------:R-:W-:Y:S05]  /*19a40*/  CALL.REL.NOINC `($__internal_32_$__cuda_sm70_shflsync_up_p) ;  /* 0x000027f000007944 */ /* 0x000fea0003c00000 */
        /* <DEDUP_REMOVED lines=12> */
[----:B------:R-:W-:Y:S02]  /*19b10*/  MOV R3, 0x1f ;  /* 0x0000001f00037802 */ /* 0x000fe40000000f00 */
[----:B------:R-:W-:Y:S01]  /*19b20*/  MOV R2, 0x19b60 ;  /* 0x00019b6000027802 */ /* 0x000fe20000000f00 */
[----:B------:R-:W-:-:S04]  /*19b30*/  IMAD.IADD R4, R0, 0x1, R4 ;  /* 0x0000000100047824 */ /* 0x000fc800078e0204 */
[----:B------:R-:W-:Y:S02]  /*19b40*/  IMAD.MOV.U32 R33, RZ, RZ, R4 ;  /* 0x000000ffff217224 */ /* 0x000fe400078e0004 */
[----:B------:R-:W-:Y:S05]  /*19b50*/  CALL.REL.NOINC `($__internal_31_$__cuda_sm70_shflsync_idx_p) ;  /* 0x0000269000007944 */ /* 0x000fea0003c00000 */
[----:B------:R-:W-:Y:S01]  /*19b60*/  MOV R0, R34 ;  /* 0x0000002200007202 */ /* 0x000fe20000000f00 */
[----:B------:R-:W-:Y:S05]  /*19b70*/  BRA `(.L_x_1876) ;  /* 0xfffe69d000007947 */ /* 0x000fea000383ffff */
.L_x_1696:
[----:B------:R-:W-:Y:S02]  /*19b80*/  SEL R0, RZ, 0x1, P0 ;  /* 0x00000001ff007807 */ /* 0x000fe40000000000 */
[----:B------:R-:W-:Y:S02]  /*19b90*/  MOV R2, 0x19bb0 ;  /* 0x00019bb000027802 */ /* 0x000fe40000000f00 */
[----:B--2---:R-:W-:Y:S05]  /*19ba0*/  CALL.REL.NOINC `($__internal_33_$__cuda_sm70_votesync_ballot) ;  /* 0x000026f000007944 */ /* 0x004fea0003c00000 */
[----:B------:R-:W-:Y:S05]  /*19bb0*/  BRA `(.L_x_1877) ;  /* 0xfffe6a2000007947 */ /* 0x000fea000383ffff */
.L_x_1697:
[----:B------:R-:W-:Y:S01]  /*19bc0*/  IMAD.MOV.U32 R33, RZ, RZ, R8 ;  /* 0x000000ffff217224 */ /* 0x000fe200078e0008 */
[----:B---3--:R-:W-:Y:S01]  /*19bd0*/  MOV R32, R12 ;  /* 0x0000000c00207202 */ /* 0x008fe20000000f00 */
[----:B------:R-:W-:Y:S01]  /*19be0*/  IMAD.MOV.U32 R3, RZ, RZ, 0x1f ;  /* 0x0000001fff037424 */ /* 0x000fe200078e00ff */
[----:B------:R-:W-:Y:S02]  /*19bf0*/  MOV R2, 0x19c10 ;  /* 0x00019c1000027802 */ /* 0x000fe40000000f00 */
[----:B-12---:R-:W-:Y:S05]  /*19c00*/  CALL.REL.NOINC `($__internal_31_$__cuda_sm70_shflsync_idx_p) ;  /* 0x000025e000007944 */ /* 0x006fea0003c00000 */
[----:B------:R-:W-:Y:S01]  /*19c10*/  IMAD.MOV.U32 R11, RZ, RZ, R34 ;  /* 0x000000ffff0b7224 */ /* 0x000fe200078e0022 */
[----:B------:R-:W-:Y:S01]  /*19c20*/  MOV R33, R7 ;  /* 0x0000000700217202 */ /* 0x000fe20000000f00 */
[----:B------:R-:W-:Y:S01]  /*19c30*/  IMAD.MOV.U32 R5, RZ, RZ, RZ ;  /* 0x000000ffff057224 */ /* 0x000fe200078e00ff */
[----:B------:R-:W-:Y:S01]  /*19c40*/  MOV R32, R12 ;  /* 0x0000000c00207202 */ /* 0x000fe20000000f00 */
[----:B------:R-:W-:Y:S01]  /*19c50*/  IMAD.MOV.U32 R3, RZ, RZ, 0x1f ;  /* 0x0000001fff037424 */ /* 0x000fe200078e00ff */
[----:B------:R-:W-:-:S02]  /*19c60*/  MOV R2, 0x19c80 ;  /* 0x00019c8000027802 */ /* 0x000fc40000000f00 */
[----:B------:R-:W-:Y:S05]  /*19c70*/  CALL.REL.NOINC `($__internal_31_$__cuda_sm70_shflsync_idx_p) ;  /* 0x0000257000007944 */ /* 0x000fea0003c00000 */
[----:B------:R-:W-:Y:S01]  /*19c80*/  MOV R10, R34 ;  /* 0x00000022000a7202 */ /* 0x000fe20000000f00 */
[----:B------:R-:W-:Y:S05]  /*19c90*/  BRA `(.L_x_1878) ;  /* 0xfffe699000007947 */ /* 0x000fea000383ffff */
.L_x_1700:
[----:B------:R-:W-:Y:S01]  /*19ca0*/  IMAD.MOV.U32 R33, RZ, RZ, R4 ;  /* 0x000000ffff217224 */ /* 0x000fe200078e0004 */
[----:B------:R-:W-:-:S02]  /*19cb0*/  MOV R3, 0x1f ;  /* 0x0000001f00037802 */ /* 0x000fc40000000f00 */
[----:B------:R-:W-:Y:S02]  /*19cc0*/  MOV R2, 0x19ce0 ;  /* 0x00019ce000027802 */ /* 0x000fe40000000f00 */
[----:B-1234-:R-:W-:Y:S05]  /*19cd0*/  CALL.REL.NOINC `($__internal_31_$__cuda_sm70_shflsync_idx_p) ;  /* 0x0000251000007944 */ /* 0x01efea0003c00000 */
[----:B------:R-:W-:Y:S01]  /*19ce0*/  MOV R5, R34 ;  /* 0x0000002200057202 */ /* 0x000fe20000000f00 */
[----:B------:R-:W-:Y:S05]  /*19cf0*/  BRA `(.L_x_1699) ;  /* 0xfffe699000007947 */ /* 0x000fea000383ffff */
.L_x_1736:
[----:B------:R-:W-:Y:S01]  /*19d00*/  IMAD.MOV.U32 R33, RZ, RZ, R12 ;  /* 0x000000ffff217224 */ /* 0x000fe200078e000c */
[----:B------:R-:W-:Y:S01]  /*19d10*/  MOV R32, RZ ;  /* 0x000000ff00207202 */ /* 0x000fe20000000f00 */
[----:B------:R-:W-:Y:S01]  /*19d20*/  IMAD.MOV.U32 R3, RZ, RZ, 0x181f ;  /* 0x0000181fff037424 */ /* 0x000fe200078e00ff */
[----:B------:R-:W-:Y:S02]  /*19d30*/  MOV R2, 0x19d50 ;  /* 0x00019d5000027802 */ /* 0x000fe40000000f00 */
[----:B-----5:R-:W-:Y:S05]  /*19d40*/  CALL.REL.NOINC `($__internal_31_$__cuda_sm70_shflsync_idx_p) ;  /* 0x000024a000007944 */ /* 0x020fea0003c00000 */
[----:B------:R-:W-:Y:S01]  /*19d50*/  MOV R4, R34 ;  /* 0x0000002200047202 */ /* 0x000fe20000000f00 */
[----:B------:R-:W-:Y:S05]  /*19d60*/  BRA `(.L_x_1879) ;  /* 0xfffee32000007947 */ /* 0x000fea000383ffff */
.L_x_1737:
[----:B------:R-:W-:Y:S01]  /*19d70*/  IMAD.MOV.U32 R33, RZ, RZ, R13 ;  /* 0x000000ffff217224 */ /* 0x000fe200078e000d */
[----:B------:R-:W-:Y:S01]  /*19d80*/  MOV R32, RZ ;  /* 0x000000ff00207202 */ /* 0x000fe20000000f00 */
[----:B------:R-:W-:Y:S01]  /*19d90*/  IMAD.MOV.U32 R3, RZ, RZ, 0x181f ;  /* 0x0000181fff037424 */ /* 0x000fe200078e00ff */
[----:B------:R-:W-:Y:S02]  /*19da0*/  MOV R2, 0x19dc0 ;  /* 0x00019dc000027802 */ /* 0x000fe40000000f00 */
[----:B-12--5:R-:W-:Y:S05]  /*19db0*/  CALL.REL.NOINC `($__internal_31_$__cuda_sm70_shflsync_idx_p) ;  /* 0x0000243000007944 */ /* 0x026fea0003c00000 */
[----:B------:R-:W-:Y:S01]  /*19dc0*/  MOV R0, R34 ;  /* 0x0000002200007202 */ /* 0x000fe20000000f00 */
[----:B------:R-:W-:Y:S05]  /*19dd0*/  BRA `(.L_x_1880) ;  /* 0xfffee2d000007947 */ /* 0x000fea000383ffff */
.L_x_1740:
[----:B------:R-:W-:Y:S01]  /*19de0*/  IMAD.MOV.U32 R33, RZ, RZ, R12 ;  /* 0x000000ffff217224 */ /* 0x000fe200078e000c */
[----:B------:R-:W-:Y:S01]  /*19df0*/  MOV R32, 0x1 ;  /* 0x0000000100207802 */ /* 0x000fe20000000f00 */
[----:B--2---:R-:W-:Y:S01]  /*19e00*/  IMAD.MOV.U32 R3, RZ, RZ, 0x181f ;  /* 0x0000181fff037424 */ /* 0x004fe200078e00ff */
[----:B------:R-:W-:-:S02]  /*19e10*/  MOV R2, 0x19e30 ;  /* 0x00019e3000027802 */ /* 0x000fc40000000f00 */
[----:B-1-345:R-:W-:Y:S05]  /*19e20*/  CALL.REL.NOINC `($__internal_31_$__cuda_sm70_shflsync_idx_p) ;  /* 0x000023c000007944 */ /* 0x03afea0003c00000 */
[----:B------:R-:W-:Y:S01]  /*19e30*/  IMAD.MOV.U32 R4, RZ, RZ, R34 ;  /* 0x000000ffff047224 */ /* 0x000fe200078e0022 */
[----:B------:R-:W-:Y:S01]  /*19e40*/  MOV R32, 0x1 ;  /* 0x0000000100207802 */ /* 0x000fe20000000f00 */
[----:B------:R-:W-:Y:S01]  /*19e50*/  IMAD.MOV.U32 R33, RZ, RZ, R13 ;  /* 0x000000ffff217224 */ /* 0x000fe200078e000d */
[----:B------:R-:W-:-:S02]  /*19e60*/  MOV R3, 0x181f ;  /* 0x0000181f00037802 */ /* 0x000fc40000000f00 */
[----:B------:R-:W-:Y:S02]  /*19e70*/  MOV R2, 0x19e90 ;  /* 0x00019e9000027802 */ /* 0x000fe40000000f00 */
[----:B------:R-:W-:Y:S05]  /*19e80*/  CALL.REL.NOINC `($__internal_31_$__cuda_sm70_shflsync_idx_p) ;  /* 0x0000236000007944 */ /* 0x000fea0003c00000 */
[----:B------:R-:W-:Y:S01]  /*19e90*/  MOV R0, R34 ;  /* 0x0000002200007202 */ /* 0x000fe20000000f00 */
[----:B------:R-:W-:Y:S05]  /*19ea0*/  BRA `(.L_x_1881) ;  /* 0xfffee34000007947 */ /* 0x000fea000383ffff */
.L_x_1743:
[----:B------:R-:W-:Y:S01]  /*19eb0*/  IMAD.MOV.U32 R33, RZ, RZ, R12 ;  /* 0x000000ffff217224 */ /* 0x000fe200078e000c */
[----:B------:R-:W-:Y:S01]  /*19ec0*/  MOV R32, 0x2 ;  /* 0x0000000200207802 */ /* 0x000fe20000000f00 */
[----:B-1----:R-:W-:Y:S01]  /*19ed0*/  IMAD.MOV.U32 R3, RZ, RZ, 0x181f ;  /* 0x0000181fff037424 */ /* 0x002fe200078e00ff */
[----:B------:R-:W-:Y:S02]  /*19ee0*/  MOV R2, 0x19f00 ;  /* 0x00019f0000027802 */ /* 0x000fe40000000f00 */
[----:B--2345:R-:W-:Y:S05]  /*19ef0*/  CALL.REL.NOINC `($__internal_31_$__cuda_sm70_shflsync_idx_p) ;  /* 0x000022f000007944 */ /* 0x03cfea0003c00000 */
[----:B------:R-:W-:Y:S01]  /*19f00*/  MOV R4, R34 ;  /* 0x0000002200047202 */ /* 0x000fe20000000f00 */
[----:B------:R-:W-:Y:S05]  /*19f10*/  BRA `(.L_x_1882) ;  /* 0xfffee40000007947 */ /* 0x000fea000383ffff */
.L_x_1744:
[----:B------:R-:W-:Y:S01]  /*19f20*/  IMAD.MOV.U32 R33, RZ, RZ, R13 ;  /* 0x000000ffff217224 */ /* 0x000fe200078e000d */
[----:B------:R-:W-:Y:S01]  /*19f30*/  MOV R32, 0x2 ;  /* 0x0000000200207802 */ /* 0x000fe20000000f00 */
[----:B------:R-:W-:Y:S01]  /*19f40*/  IMAD.MOV.U32 R3, RZ, RZ, 0x181f ;  /* 0x0000181fff037424 */ /* 0x000fe200078e00ff */
[----:B------:R-:W-:Y:S02]  /*19f50*/  MOV R2, 0x19f70 ;  /* 0x00019f7000027802 */ /* 0x000fe40000000f00 */
[----:B-12345:R-:W-:Y:S05]  /*19f60*/  CALL.REL.NOINC `($__internal_31_$__cuda_sm70_shflsync_idx_p) ;  /* 0x0000228000007944 */ /* 0x03efea0003c00000 */
[----:B------:R-:W-:Y:S01]  /*19f70*/  MOV R0, R34 ;  /* 0x0000002200007202 */ /* 0x000fe20000000f00 */
[----:B------:R-:W-:Y:S05]  /*19f80*/  BRA `(.L_x_1883) ;  /* 0xfffee3b000007947 */ /* 0x000fea000383ffff */
.L_x_1747:
[----:B------:R-:W-:Y:S01]  /*19f90*/  IMAD.MOV.U32 R33, RZ, RZ, R12 ;  /* 0x000000ffff217224 */ /* 0x000fe200078e000c */
[----:B------:R-:W-:Y:S01]  /*19fa0*/  MOV R32, 0x3 ;  /* 0x0000000300207802 */ /* 0x000fe20000000f00 */
[----:B-1----:R-:W-:Y:S01]  /*19fb0*/  IMAD.MOV.U32 R3, RZ, RZ, 0x181f ;  /* 0x0000181fff037424 */ /* 0x002fe200078e00ff */
[----:B------:R-:W-:-:S02]  /*19fc0*/  MOV R2, 0x19fe0 ;  /* 0x00019fe000027802 */ /* 0x000fc40000000f00 */
[----:B--2345:R-:W-:Y:S05]  /*19fd0*/  CALL.REL.NOINC `($__internal_31_$__cuda_sm70_shflsync_idx_p) ;  /* 0x0000221000007944 */ /* 0x03cfea0003c00000 */
        /* <DEDUP_REMOVED lines=8> */
.L_x_1750:
[----:B------:R-:W-:Y:S01]  /*1a060*/  IMAD.MOV.U32 R33, RZ, RZ, R5 ;  /* 0x000000ffff217224 */ /* 0x000fe200078e0005 */
[----:B------:R-:W-:Y:S01]  /*1a070*/  MOV R32, RZ ;  /* 0x000000ff00207202 */ /* 0x000fe20000000f00 */
[----:B------:R-:W-:Y:S01]  /*1a080*/  IMAD.MOV.U32 R3, RZ, RZ, 0x181f ;  /* 0x0000181fff037424 */ /* 0x000fe200078e00ff */
[----:B------:R-:W-:Y:S02]  /*1a090*/  MOV R2, 0x1a0b0 ;  /* 0x0001a0b000027802 */ /* 0x000fe40000000f00 */
[----:B------:R-:W-:Y:S05]  /*1a0a0*/  CALL.REL.NOINC `($__internal_31_$__cuda_sm70_shflsync_idx_p) ;  /* 0x0000214000007944 */ /* 0x000fea0003c00000 */
[----:B------:R-:W-:Y:S01]  /*1a0b0*/  MOV R4, R34 ;  /* 0x0000002200047202 */ /* 0x000fe20000000f00 */
[----:B------:R-:W-:Y:S05]  /*1a0c0*/  BRA `(.L_x_1885) ;  /* 0xfffeeee000007947 */ /* 0x000fea000383ffff */
.L_x_1751:
[----:B------:R-:W-:Y:S01]  /*1a0d0*/  IMAD.MOV.U32 R33, RZ, RZ, R14 ;  /* 0x000000ffff217224 */ /* 0x000fe200078e000e */
[----:B------:R-:W-:Y:S01]  /*1a0e0*/  MOV R32, RZ ;  /* 0x000000ff00207202 */ /* 0x000fe20000000f00 */
[----:B------:R-:W-:Y:S01]  /*1a0f0*/  IMAD.MOV.U32 R3, RZ, RZ, 0x181f ;  /* 0x0000181fff037424 */ /* 0x000fe200078e00ff */
[----:B------:R-:W-:Y:S02]  /*1a100*/  MOV R2, 0x1a120 ;  /* 0x0001a12000027802 */ /* 0x000fe40000000f00 */
[----:B-12---:R-:W-:Y:S05]  /*1a110*/  CALL.REL.NOINC `($__internal_31_$__cuda_sm70_shflsync_idx_p) ;  /* 0x000020d000007944 */ /* 0x006fea0003c00000 */
[----:B------:R-:W-:Y:S01]  /*1a120*/  IADD3 R8, P0, R34, R21, RZ ;  /* 0x0000001522087210 */ /* 0x000fe20007f1e0ff */
[----:B------:R-:W-:Y:S01]  /*1a130*/  IMAD.MOV.U32 R33, RZ, RZ, R5 ;  /* 0x000000ffff217224 */ /* 0x000fe200078e0005 */
[C---:B------:R-:W-:Y:S01]  /*1a140*/  LOP3.LUT P2, RZ, R196.reuse, 0x2, RZ, 0xc0, !PT ;  /* 0x00000002c4ff7812 */ /* 0x040fe2000784c0ff */
[----:B------:R-:W-:Y:S01]  /*1a150*/  IMAD.MOV.U32 R32, RZ, RZ, 0x1 ;  /* 0x00000001ff207424 */ /* 0x000fe200078e00ff */
[----:B------:R-:W-:Y:S01]  /*1a160*/  LOP3.LUT P1, RZ, R196, 0x1, RZ, 0xc0, !PT ;  /* 0x00000001c4ff7812 */ /* 0x000fe2000782c0ff */
[----:B------:R-:W-:Y:S01]  /*1a170*/  IMAD.X R9, R4, 0x1, R20, P0 ;  /* 0x0000000104097824 */ /* 0x000fe200000e0614 */
[----:B------:R-:W-:-:S02]  /*1a180*/  IADD3 R6, P0, R34, R17, RZ ;  /* 0x0000001122067210 */ /* 0x000fc40007f1e0ff */
[----:B------:R-:W-:Y:S02]  /*1a190*/  LOP3.LUT P3, RZ, R196, 0x4, RZ, 0xc0, !PT ;  /* 0x00000004c4ff7812 */ /* 0x000fe4000786c0ff */
[----:B------:R-:W-:Y:S01]  /*1a1a0*/  SEL R13, RZ, 0x10, P2 ;  /* 0x00000010ff0d7807 */ /* 0x000fe20001000000 */
[----:B------:R-:W-:Y:S01]  /*1a1b0*/  IMAD.X R7, R4, 0x1, R18, P0 ;  /* 0x0000000104077824 */ /* 0x000fe200000e0612 */
[----:B------:R-:W-:Y:S02]  /*1a1c0*/  IADD3 R2, P0, R34, R19, RZ ;  /* 0x0000001322027210 */ /* 0x000fe40007f1e0ff */
[----:B------:R-:W-:Y:S01]  /*1a1d0*/  SEL R12, RZ, 0x10, P1 ;  /* 0x00000010ff0c7807 */ /* 0x000fe20000800000 */
[----:B------:R-:W-:Y:S01]  /*1a1e0*/  @!PT LDS RZ, [RZ] ;  /* 0x00000000fffff984 */ /* 0x000fe20000000800 */
[----:B------:R-:W-:Y:S01]  /*1a1f0*/  @!PT LDS RZ, [RZ] ;  /* 0x00000000fffff984 */ /* 0x000fe20000000800 */
[----:B------:R-:W-:Y:S01]  /*1a200*/  @!PT LDS RZ, [RZ] ;  /* 0x00000000fffff984 */ /* 0x000fe20000000800 */
[----:B------:R1:W-:Y:S02]  /*1a210*/  LDGSTS.E.BYPASS.LTC128B.128 [R107+0x12100], [R8.64], !P2 ;  /* 0x12100000086b7fae */ /* 0x0003e4000d101d48 */
[----:B------:R-:W-:Y:S02]  /*1a220*/  IMAD.X R3, R4, 0x1, R16, P0 ;  /* 0x0000000104037824 */ /* 0x000fe400000e0610 */
[----:B------:R2:W-:Y:S04]  /*1a230*/  LDGSTS.E.BYPASS.LTC128B.128 [R107+0x14100], [R6.64], !P1 ;  /* 0x14100000066b7fae */ /* 0x0005e8000c901d48 */
[----:B------:R3:W-:Y:S01]  /*1a240*/  LDGSTS.E.BYPASS.LTC128B.128 [R107+0x16100], [R2.64], !P3 ;  /* 0x16100000026b7fae */ /* 0x0007e2000d901d48 */
[----:B-1----:R-:W-:-:S02]  /*1a250*/  IMAD.MOV.U32 R9, RZ, RZ, R149 ;  /* 0x000000ffff097224 */ /* 0x002fc400078e0095 */
[----:B---3--:R-:W-:Y:S01]  /*1a260*/  IMAD.MOV.U32 R3, RZ, RZ, 0x181f ;  /* 0x0000181fff037424 */ /* 0x008fe200078e00ff */
[----:B------:R-:W-:Y:S02]  /*1a270*/  MOV R2, 0x1a290 ;  /* 0x0001a29000027802 */ /* 0x000fe40000000f00 */
[----:B--2---:R-:W-:Y:S05]  /*1a280*/  CALL.REL.NOINC `($__internal_31_$__cuda_sm70_shflsync_idx_p) ;  /* 0x00001f6000007944 */ /* 0x004fea0003c00000 */
[----:B------:R-:W-:Y:S01]  /*1a290*/  IMAD.MOV.U32 R8, RZ, RZ, R34 ;  /* 0x000000ffff087224 */ /* 0x000fe200078e0022 */
[----:B------:R-:W-:Y:S01]  /*1a2a0*/  MOV R32, 0x1 ;  /* 0x0000000100207802 */ /* 0x000fe20000000f00 */
[----:B------:R-:W-:Y:S01]  /*1a2b0*/  IMAD.MOV.U32 R33, RZ, RZ, R14 ;  /* 0x000000ffff217224 */ /* 0x000fe200078e000e */
[----:B------:R-:W-:Y:S02]  /*1a2c0*/  MOV R3, 0x181f ;  /* 0x0000181f00037802 */ /* 0x000fe40000000f00 */
[----:B------:R-:W-:Y:S02]  /*1a2d0*/  MOV R2, 0x1a2f0 ;  /* 0x0001a2f000027802 */ /* 0x000fe40000000f00 */
[----:B------:R-:W-:Y:S05]  /*1a2e0*/  CALL.REL.NOINC `($__internal_31_$__cuda_sm70_shflsync_idx_p) ;  /* 0x00001f0000007944 */ /* 0x000fea0003c00000 */
[----:B------:R-:W-:Y:S01]  /*1a2f0*/  MOV R0, R34 ;  /* 0x0000002200007202 */ /* 0x000fe20000000f00 */
[----:B------:R-:W-:Y:S05]  /*1a300*/  BRA `(.L_x_1886) ;  /* 0xfffeedf000007947 */ /* 0x000fea000383ffff */
.L_x_1756:
[----:B------:R-:W-:Y:S01]  /*1a310*/  IMAD.MOV.U32 R33, RZ, RZ, R0 ;  /* 0x000000ffff217224 */ /* 0x000fe200078e0000 */
[----:B------:R-:W-:Y:S01]  /*1a320*/  MOV R32, RZ ;  /* 0x000000ff00207202 */ /* 0x000fe20000000f00 */
[----:B------:R-:W-:Y:S01]  /*1a330*/  IMAD.MOV.U32 R3, RZ, RZ, 0x1c1f ;  /* 0x00001c1fff037424 */ /* 0x000fe200078e00ff */
[----:B------:R-:W-:-:S02]  /*1a340*/  MOV R2, 0x1a360 ;  /* 0x0001a36000027802 */ /* 0x000fc40000000f00 */
[----:B------:R-:W-:Y:S05]  /*1a350*/  CALL.REL.NOINC `($__internal_31_$__cuda_sm70_shflsync_idx_p) ;  /* 0x00001e9000007944 */ /* 0x000fea0003c00000 */
[----:B------:R-:W-:Y:S01]  /*1a360*/  MOV R8, R34 ;  /* 0x0000002200087202 */ /* 0x000fe20000000f00 */
[----:B------:R-:W-:Y:S05]  /*1a370*/  BRA `(.L_x_1887) ;  /* 0xfffef07000007947 */ /* 0x000fea000383ffff */
.L_x_1757:
[----:B------:R-:W-:Y:S01]  /*1a380*/  IMAD.MOV.U32 R33, RZ, RZ, R6 ;  /* 0x000000ffff217224 */ /* 0x000fe200078e0006 */
[----:B------:R-:W-:Y:S01]  /*1a390*/  MOV R32, RZ ;  /* 0x000000ff00207202 */ /* 0x000fe20000000f00 */
[----:B------:R-:W-:Y:S01]  /*1a3a0*/  IMAD.MOV.U32 R3, RZ, RZ, 0x1c1f ;  /* 0x00001c1fff037424 */ /* 0x000fe200078e00ff */
[----:B------:R-:W-:-:S02]  /*1a3b0*/  MOV R2, 0x1a3d0 ;  /* 0x0001a3d000027802 */ /* 0x000fc40000000f00 */
[----:B-12---:R-:W-:Y:S05]  /*1a3c0*/  CALL.REL.NOINC `($__internal_31_$__cuda_sm70_shflsync_idx_p) ;  /* 0x00001e2000007944 */ /* 0x006fea0003c00000 */
[----:B------:R-:W-:Y:S01]  /*1a3d0*/  IMAD.MOV.U32 R33, RZ, RZ, R5 ;  /* 0x000000ffff217224 */ /* 0x000fe200078e0005 */
[----:B------:R-:W-:Y:S01]  /*1a3e0*/  MOV R32, RZ ;  /* 0x000000ff00207202 */ /* 0x000fe20000000f00 */
[----:B------:R-:W-:Y:S01]  /*1a3f0*/  IMAD.MOV.U32 R3, RZ, RZ, 0x1c1f ;  /* 0x00001c1fff037424 */ /* 0x000fe200078e00ff */
[----:B------:R-:W-:Y:S01]  /*1a400*/  MOV R4, R34 ;  /* 0x0000002200047202 */ /* 0x000fe20000000f00 */
[----:B------:R-:W-:Y:S01]  /*1a410*/  IMAD.MOV.U32 R5, RZ, RZ, R8 ;  /* 0x000000ffff057224 */ /* 0x000fe200078e0008 */
[----:B------:R-:W-:-:S02]  /*1a420*/  MOV R2, 0x1a440 ;  /* 0x0001a44000027802 */ /* 0x000fc40000000f00 */
[----:B------:R-:W-:Y:S05]  /*1a430*/  CALL.REL.NOINC `($__internal_31_$__cuda_sm70_shflsync_idx_p) ;  /* 0x00001db000007944 */ /* 0x000fea0003c00000 */
[----:B------:R-:W-:Y:S01]  /*1a440*/  IMAD.MOV.U32 R30, RZ, RZ, R34 ;  /* 0x000000ffff1e7224 */ /* 0x000fe200078e0022 */
[----:B------:R-:W-:Y:S01]  /*1a450*/  MOV R32, RZ ;  /* 0x000000ff00207202 */ /* 0x000fe20000000f00 */
[----:B------:R-:W-:Y:S01]  /*1a460*/  IMAD.MOV.U32 R33, RZ, RZ, R12 ;  /* 0x000000ffff217224 */ /* 0x000fe200078e000c */
[----:B------:R-:W-:-:S02]  /*1a470*/  MOV R3, 0x1c1f ;  /* 0x00001c1f00037802 */ /* 0x000fc40000000f00 */
[----:B------:R-:W-:Y:S02]  /*1a480*/  MOV R2, 0x1a4a0 ;  /* 0x0001a4a000027802 */ /* 0x000fe40000000f00 */
[----:B------:R-:W-:Y:S05]  /*1a490*/  CALL.REL.NOINC `($__internal_31_$__cuda_sm70_shflsync_idx_p) ;  /* 0x00001d5000007944 */ /* 0x000fea0003c00000 */
[----:B------:R-:W-:Y:S01]  /*1a4a0*/  MOV R0, R34 ;  /* 0x0000002200007202 */ /* 0x000fe20000000f00 */
[----:B------:R-:W-:Y:S05]  /*1a4b0*/  BRA `(.L_x_1888) ;  /* 0xfffeef8000007947 */ /* 0x000fea000383ffff */
.L_x_1782:
[----:B------:R-:W-:Y:S01]  /*1a4c0*/  IMAD.MOV.U32 R33, RZ, RZ, R0 ;  /* 0x000000ffff217224 */ /* 0x000fe200078e0000 */
[----:B------:R-:W-:Y:S01]  /*1a4d0*/  MOV R32, RZ ;  /* 0x000000ff00207202 */ /* 0x000fe20000000f00 */
[----:B------:R-:W-:Y:S01]  /*1a4e0*/  IMAD.MOV.U32 R3, RZ, RZ, 0x1c1f ;  /* 0x00001c1fff037424 */ /* 0x000fe200078e00ff */
[----:B------:R-:W-:Y:S02]  /*1a4f0*/  MOV R2, 0x1a510 ;  /* 0x0001a51000027802 */ /* 0x000fe40000000f00 */
[----:B------:R-:W-:Y:S05]  /*1a500*/  CALL.REL.NOINC `($__internal_31_$__cuda_sm70_shflsync_idx_p) ;  /* 0x00001ce000007944 */ /* 0x000fea0003c00000 */
[----:B------:R-:W-:Y:S01]  /*1a510*/  MOV R0, R34 ;  /* 0x0000002200007202 */ /* 0x000fe20000000f00 */
[----:B------:R-:W-:Y:S05]  /*1a520*/  BRA `(.L_x_1889) ;  /* 0xffff1a1000007947 */ /* 0x000fea000383ffff */
.L_x_1783:
[----:B------:R-:W-:Y:S01]  /*1a530*/  IMAD.MOV.U32 R33, RZ, RZ, R6 ;  /* 0x000000ffff217224 */ /* 0x000fe200078e0006 */
[----:B------:R-:W-:Y:S01]  /*1a540*/  MOV R32, RZ ;  /* 0x000000ff00207202 */ /* 0x000fe20000000f00 */
[----:B------:R-:W-:Y:S01]  /*1a550*/  IMAD.MOV.U32 R3, RZ, RZ, 0x1c1f ;  /* 0x00001c1fff037424 */ /* 0x000fe200078e00ff */
[----:B------:R-:W-:Y:S02]  /*1a560*/  MOV R2, 0x1a580 ;  /* 0x0001a58000027802 */ /* 0x000fe40000000f00 */
[----:B-1----:R-:W-:Y:S05]  /*1a570*/  CALL.REL.NOINC `($__internal_31_$__cuda_sm70_shflsync_idx_p) ;  /* 0x00001c7000007944 */ /* 0x002fea0003c00000 */
        /* <DEDUP_REMOVED lines=15> */
.L_x_1798:
[----:B------:R-:W-:Y:S01]  /*1a670*/  IMAD.MOV.U32 R33, RZ, RZ, R20 ;  /* 0x000000ffff217224 */ /* 0x000fe200078e0014 */
[----:B------:R-:W-:Y:S01]  /*1a680*/  MOV R32, RZ ;  /* 0x000000ff00207202 */ /* 0x000fe20000000f00 */
[----:B------:R-:W-:Y:S01]  /*1a690*/  IMAD.MOV.U32 R3, RZ, RZ, 0x181f ;  /* 0x0000181fff037424 */ /* 0x000fe200078e00ff */
[----:B------:R-:W-:Y:S02]  /*1a6a0*/  MOV R2, 0x1a6c0 ;  /* 0x0001a6c000027802 */ /* 0x000fe40000000f00 */
[----:B-1234-:R-:W-:Y:S05]  /*1a6b0*/  CALL.REL.NOINC `($__internal_31_$__cuda_sm70_shflsync_idx_p) ;  /* 0x00001b3000007944 */ /* 0x01efea0003c00000 */
[----:B------:R-:W-:Y:S01]  /*1a6c0*/  MOV R9, R34 ;  /* 0x0000002200097202 */ /* 0x000fe20000000f00 */
[----:B------:R-:W-:Y:S05]  /*1a6d0*/  BRA `(.L_x_1891) ;  /* 0xffff473000007947 */ /* 0x000fea000383ffff */
.L_x_1799:
[----:B------:R-:W-:Y:S01]  /*1a6e0*/  IMAD.MOV.U32 R33, RZ, RZ, R24 ;  /* 0x000000ffff217224 */ /* 0x000fe200078e0018 */
[----:B------:R-:W-:Y:S01]  /*1a6f0*/  MOV R32, RZ ;  /* 0x000000ff00207202 */ /* 0x000fe20000000f00 */
[----:B------:R-:W-:Y:S01]  /*1a700*/  IMAD.MOV.U32 R3, RZ, RZ, 0x181f ;  /* 0x0000181fff037424 */ /* 0x000fe200078e00ff */
[----:B------:R-:W-:Y:S02]  /*1a710*/  MOV R2, 0x1a730 ;  /* 0x0001a73000027802 */ /* 0x000fe40000000f00 */
[----:B-1234-:R-:W-:Y:S05]  /*1a720*/  CALL.REL.NOINC `($__internal_31_$__cuda_sm70_shflsync_idx_p) ;  /* 0x00001ac000007944 */ /* 0x01efea0003c00000 */
[----:B------:R-:W-:Y:S01]  /*1a730*/  LOP3.LUT P2, RZ, R196, 0x2, RZ, 0xc0, !PT ;  /* 0x00000002c4ff7812 */ /* 0x000fe2000784c0ff */
[----:B------:R-:W-:Y:S01]  /*1a740*/  IMAD.MOV.U32 R33, RZ, RZ, R20 ;  /* 0x000000ffff217224 */ /* 0x000fe200078e0014 */
[----:B------:R-:W-:Y:S01]  /*1a750*/  IADD3 R2, P0, R34, R23, RZ ;  /* 0x0000001722027210 */ /* 0x000fe20007f1e0ff */
[----:B------:R-:W-:Y:S01]  /*1a760*/  IMAD.MOV.U32 R20, RZ, RZ, R149 ;  /* 0x000000ffff147224 */ /* 0x000fe200078e0095 */
[C---:B------:R-:W-:Y:S01]  /*1a770*/  LOP3.LUT P1, RZ, R196.reuse, 0x1, RZ, 0xc0, !PT ;  /* 0x00000001c4ff7812 */ /* 0x040fe2000782c0ff */
[----:B------:R-:W-:Y:S01]  /*1a780*/  IMAD.MOV.U32 R32, RZ, RZ, 0x1 ;  /* 0x00000001ff207424 */ /* 0x000fe200078e00ff */
[----:B------:R-:W-:Y:S01]  /*1a790*/  LOP3.LUT P3, RZ, R196, 0x4, RZ, 0xc0, !PT ;  /* 0x00000004c4ff7812 */ /* 0x000fe2000786c0ff */
[----:B------:R-:W-:Y:S01]  /*1a7a0*/  IMAD.X R3, R9, 0x1, R25, P0 ;  /* 0x0000000109037824 */ /* 0x000fe200000e0619 */
[----:B------:R-:W-:-:S02]  /*1a7b0*/  SEL R22, RZ, 0x10, P2 ;  /* 0x00000010ff167807 */ /* 0x000fc40001000000 */
[----:B------:R-:W-:-:S03]  /*1a7c0*/  SEL R21, RZ, 0x10, P1 ;  /* 0x00000010ff157807 */ /* 0x000fc60000800000 */
[----:B------:R-:W-:Y:S01]  /*1a7d0*/  @!PT LDS RZ, [RZ] ;  /* 0x00000000fffff984 */ /* 0x000fe20000000800 */
[----:B------:R-:W-:Y:S01]  /*1a7e0*/  @!PT LDS RZ, [RZ] ;  /* 0x00000000fffff984 */ /* 0x000fe20000000800 */
[----:B------:R-:W-:Y:S01]  /*1a7f0*/  @!PT LDS RZ, [RZ] ;  /* 0x00000000fffff984 */ /* 0x000fe20000000800 */
[----:B------:R1:W-:Y:S02]  /*1a800*/  LDGSTS.E.BYPASS.LTC128B.128 [R107+0x6100], [R2.64], !P2 ;  /* 0x06100000026b7fae */ /* 0x0003e4000d101d48 */
[----:B-1----:R-:W-:-:S05]  /*1a810*/  IADD3 R2, P0, R34, R26, RZ ;  /* 0x0000001a22027210 */ /* 0x002fca0007f1e0ff */
[----:B------:R-:W-:-:S05]  /*1a820*/  IMAD.X R3, R9, 0x1, R27, P0 ;  /* 0x0000000109037824 */ /* 0x000fca00000e061b */
[----:B------:R1:W-:Y:S02]  /*1a830*/  LDGSTS.E.BYPASS.LTC128B.128 [R107+0x8100], [R2.64], !P1 ;  /* 0x08100000026b7fae */ /* 0x0003e4000c901d48 */
[----:B-1----:R-:W-:-:S05]  /*1a840*/  IADD3 R2, P0, R34, R28, RZ ;  /* 0x0000001c22027210 */ /* 0x002fca0007f1e0ff */
[----:B------:R-:W-:-:S05]  /*1a850*/  IMAD.X R3, R9, 0x1, R29, P0 ;  /* 0x0000000109037824 */ /* 0x000fca00000e061d */
[----:B------:R1:W-:Y:S02]  /*1a860*/  LDGSTS.E.BYPASS.LTC128B.128 [R107+0xa100], [R2.64], !P3 ;  /* 0x0a100000026b7fae */ /* 0x0003e4000d901d48 */
[----:B-1----:R-:W-:Y:S01]  /*1a870*/  IMAD.MOV.U32 R3, RZ, RZ, 0x181f ;  /* 0x0000181fff037424 */ /* 0x002fe200078e00ff */
[----:B------:R-:W-:Y:S02]  /*1a880*/  MOV R2, 0x1a8a0 ;  /* 0x0001a8a000027802 */ /* 0x000fe40000000f00 */
[----:B------:R-:W-:Y:S05]  /*1a890*/  CALL.REL.NOINC `($__internal_31_$__cuda_sm70_shflsync_idx_p) ;  /* 0x0000195000007944 */ /* 0x000fea0003c00000 */
        /* <DEDUP_REMOVED lines=8> */
.L_x_1802:
[----:B------:R-:W-:Y:S01]  /*1a920*/  IMAD.MOV.U32 R33, RZ, RZ, R5 ;  /* 0x000000ffff217224 */ /* 0x000fe200078e0005 */
[----:B------:R-:W-:Y:S01]  /*1a930*/  MOV R32, RZ ;  /* 0x000000ff00207202 */ /* 0x000fe20000000f00 */
[----:B------:R-:W-:Y:S01]  /*1a940*/  IMAD.MOV.U32 R3, RZ, RZ, 0x181f ;  /* 0x0000181fff037424 */ /* 0x000fe200078e00ff */
[----:B------:R-:W-:-:S02]  /*1a950*/  MOV R2, 0x1a970 ;  /* 0x0001a97000027802 */ /* 0x000fc40000000f00 */
[----:B------:R-:W-:Y:S05]  /*1a960*/  CALL.REL.NOINC `($__internal_31_$__cuda_sm70_shflsync_idx_p) ;  /* 0x0000188000007944 */ /* 0x000fea0003c00000 */
[----:B------:R-:W-:Y:S01]  /*1a970*/  MOV R4, R34 ;  /* 0x0000002200047202 */ /* 0x000fe20000000f00 */
[----:B------:R-:W-:Y:S05]  /*1a980*/  BRA `(.L_x_1893) ;  /* 0xffff6dc000007947 */ /* 0x000fea000383ffff */
.L_x_1803:
[----:B------:R-:W-:Y:S01]  /*1a990*/  IMAD.MOV.U32 R33, RZ, RZ, R6 ;  /* 0x000000ffff217224 */ /* 0x000fe200078e0006 */
[----:B------:R-:W-:Y:S01]  /*1a9a0*/  MOV R32, RZ ;  /* 0x000000ff00207202 */ /* 0x000fe20000000f00 */
[----:B------:R-:W-:Y:S01]  /*1a9b0*/  IMAD.MOV.U32 R3, RZ, RZ, 0x181f ;  /* 0x0000181fff037424 */ /* 0x000fe200078e00ff */
[----:B------:R-:W-:-:S02]  /*1a9c0*/  MOV R2, 0x1a9e0 ;  /* 0x0001a9e000027802 */ /* 0x000fc40000000f00 */
[----:B-12---:R-:W-:Y:S05]  /*1a9d0*/  CALL.REL.NOINC `($__internal_31_$__cuda_sm70_shflsync_idx_p) ;  /* 0x0000181000007944 */ /* 0x006fea0003c00000 */
[----:B------:R-:W-:Y:S01]  /*1a9e0*/  IADD3 R20, P0, R34, R7, RZ ;  /* 0x0000000722147210 */ /* 0x000fe20007f1e0ff */
[----:B------:R-:W-:Y:S01]  /*1a9f0*/  IMAD.MOV.U32 R33, RZ, RZ, R5 ;  /* 0x000000ffff217224 */ /* 0x000fe200078e0005 */
[C---:B------:R-:W-:Y:S01]  /*1aa00*/  LOP3.LUT P2, RZ, R196.reuse, 0x2, RZ, 0xc0, !PT ;  /* 0x00000002c4ff7812 */ /* 0x040fe2000784c0ff */
[----:B------:R-:W-:Y:S01]  /*1aa10*/  IMAD.MOV.U32 R12, RZ, RZ, R149 ;  /* 0x000000ffff0c7224 */ /* 0x000fe200078e0095 */
[----:B------:R-:W-:Y:S01]  /*1aa20*/  LOP3.LUT P1, RZ, R196, 0x1, RZ, 0xc0, !PT ;  /* 0x00000001c4ff7812 */ /* 0x000fe2000782c0ff */
[----:B------:R-:W-:Y:S01]  /*1aa30*/  IMAD.X R21, R4, 0x1, R14, P0 ;  /* 0x0000000104157824 */ /* 0x000fe200000e060e */
[----:B------:R-:W-:Y:S01]  /*1aa40*/  IADD3 R2, P0, R34, R15, RZ ;  /* 0x0000000f22027210 */ /* 0x000fe20007f1e0ff */
[----:B------:R-:W-:Y:S01]  /*1aa50*/  IMAD.MOV.U32 R32, RZ, RZ, 0x1 ;  /* 0x00000001ff207424 */ /* 0x000fe200078e00ff */
[----:B------:R-:W-:-:S02]  /*1aa60*/  LOP3.LUT P3, RZ, R196, 0x4, RZ, 0xc0, !PT ;  /* 0x00000004c4ff7812 */ /* 0x000fc4000786c0ff */
[----:B------:R-:W-:Y:S01]  /*1aa70*/  SEL R5, RZ, 0x10, P2 ;  /* 0x00000010ff057807 */ /* 0x000fe20001000000 */
[----:B------:R-:W-:Y:S01]  /*1aa80*/  IMAD.X R3, R4, 0x1, R16, P0 ;  /* 0x0000000104037824 */ /* 0x000fe200000e0610 */
[----:B------:R-:W-:-:S03]  /*1aa90*/  SEL R13, RZ, 0x10, P1 ;  /* 0x00000010ff0d7807 */ /* 0x000fc60000800000 */
[----:B------:R-:W-:Y:S01]  /*1aaa0*/  @!PT LDS RZ, [RZ] ;  /* 0x00000000fffff984 */ /* 0x000fe20000000800 */
[----:B------:R-:W-:Y:S01]  /*1aab0*/  @!PT LDS RZ, [RZ] ;  /* 0x00000000fffff984 */ /* 0x000fe20000000800 */
[----:B------:R-:W-:Y:S01]  /*1aac0*/  @!PT LDS RZ, [RZ] ;  /* 0x00000000fffff984 */ /* 0x000fe20000000800 */
[----:B------:R1:W-:Y:S04]  /*1aad0*/  LDGSTS.E.BYPASS.LTC128B.128 [R107+0xc100], [R20.64], !P2 ;  /* 0x0c100000146b7fae */ /* 0x0003e8000d101d48 */
[----:B------:R2:W-:Y:S02]  /*1aae0*/  LDGSTS.E.BYPASS.LTC128B.128 [R107+0xe100], [R2.64], !P1 ;  /* 0x0e100000026b7fae */ /* 0x0005e4000c901d48 */
[----:B--2---:R-:W-:-:S05]  /*1aaf0*/  IADD3 R2, P0, R34, R17, RZ ;  /* 0x0000001122027210 */ /* 0x004fca0007f1e0ff */
[----:B------:R-:W-:-:S05]  /*1ab00*/  IMAD.X R3, R4, 0x1, R18, P0 ;  /* 0x0000000104037824 */ /* 0x000fca00000e0612 */
[----:B------:R2:W-:Y:S02]  /*1ab10*/  LDGSTS.E.BYPASS.LTC128B.128 [R107+0x10100], [R2.64], !P3 ;  /* 0x10100000026b7fae */ /* 0x0005e4000d901d48 */
[----:B--2---:R-:W-:Y:S01]  /*1ab20*/  IMAD.MOV.U32 R3, RZ, RZ, 0x181f ;  /* 0x0000181fff037424 */ /* 0x004fe200078e00ff */
[----:B------:R-:W-:Y:S02]  /*1ab30*/  MOV R2, 0x1ab50 ;  /* 0x0001ab5000027802 */ /* 0x000fe40000000f00 */
[----:B-1----:R-:W-:Y:S05]  /*1ab40*/  CALL.REL.NOINC `($__internal_31_$__cuda_sm70_shflsync_idx_p) ;  /* 0x000016a000007944 */ /* 0x002fea0003c00000 */
        /* <DEDUP_REMOVED lines=8> */
.L_x_1807:
[----:B------:R-:W-:Y:S01]  /*1abd0*/  MOV R32, RZ ;  /* 0x000000ff00207202 */ /* 0x000fe20000000f00 */
[----:B------:R-:W-:Y:S01]  /*1abe0*/  IMAD.MOV.U32 R33, RZ, RZ, R9 ;  /* 0x000000ffff217224 */ /* 0x000fe200078e0009 */
[----:B------:R-:W-:Y:S01]  /*1abf0*/  MOV R2, 0x1ac20 ;  /* 0x0001ac2000027802 */ /* 0x000fe20000000f00 */
[----:B------:R-:W-:Y:S02]  /*1ac00*/  IMAD.MOV.U32 R3, RZ, RZ, 0x181f ;  /* 0x0000181fff037424 */ /* 0x000fe400078e00ff */
[----:B--234-:R-:W-:Y:S05]  /*1ac10*/  CALL.REL.NOINC `($__internal_31_$__cuda_sm70_shflsync_idx_p) ;  /* 0x000015d000007944 */ /* 0x01cfea0003c00000 */
[----:B------:R-:W-:Y:S01]  /*1ac20*/  MOV R5, R34 ;  /* 0x0000002200057202 */ /* 0x000fe20000000f00 */
[----:B------:R-:W-:-:S05]  /*1ac30*/  BRA `(.L_x_1895) ;  /* 0xffff70d000007947 */ /* 0x000fca000383ffff */
.L_x_1808:
[----:B------:R-:W-:Y:S01]  /*1ac40*/  MOV R32, RZ ;  /* 0x000000ff00207202 */ /* 0x000fe20000000f00 */
[----:B------:R-:W-:Y:S01]  /*1ac50*/  IMAD.MOV.U32 R33, RZ, RZ, R16 ;  /* 0x000000ffff217224 */ /* 0x000fe200078e0010 */
[----:B------:R-:W-:Y:S01]  /*1ac60*/  MOV R2, 0x1ac90 ;  /* 0x0001ac9000027802 */ /* 0x000fe20000000f00 */
[----:B------:R-:W-:Y:S02]  /*1ac70*/  IMAD.MOV.U32 R3, RZ, RZ, 0x181f ;  /* 0x0000181fff037424 */ /* 0x000fe400078e00ff */
[----:B-1234-:R-:W-:Y:S05]  /*1ac80*/  CALL.REL.NOINC `($__internal_31_$__cuda_sm70_shflsync_idx_p) ;  /* 0x0000156000007944 */ /* 0x01efea0003c00000 */
[----:B------:R-:W-:Y:S01]  /*1ac90*/  LOP3.LUT P3, RZ, R196, 0x2, RZ, 0xc0, !PT ;  /* 0x00000002c4ff7812 */ /* 0x000fe2000786c0ff */
[----:B------:R-:W-:Y:S01]  /*1aca0*/  IMAD R4, R190, 0x6000, R10 ;  /* 0x00006000be047824 */ /* 0x000fe200078e020a */
[----:B------:R-:W-:Y:S01]  /*1acb0*/  IADD3 R2, P0, R34, R17, RZ ;  /* 0x0000001122027210 */ /* 0x000fe20007f1e0ff */
[----:B------:R-:W-:Y:S01]  /*1acc0*/  IMAD.MOV.U32 R33, RZ, RZ, R9 ;  /* 0x000000ffff217224 */ /* 0x000fe200078e0009 */
[C---:B------:R-:W-:Y:S01]  /*1acd0*/  LOP3.LUT P2, RZ, R196.reuse, 0x1, RZ, 0xc0, !PT ;  /* 0x00000001c4ff7812 */ /* 0x040fe2000784c0ff */
[----:B------:R-:W-:Y:S01]  /*1ace0*/  IMAD.MOV.U32 R32, RZ, RZ, 0x1 ;  /* 0x00000001ff207424 */ /* 0x000fe200078e00ff */
[----:B------:R-:W-:Y:S01]  /*1acf0*/  LOP3.LUT P1, RZ, R196, 0x4, RZ, 0xc0, !PT ;  /* 0x00000004c4ff7812 */ /* 0x000fe2000782c0ff */
[C---:B------:R-:W-:Y:S01]  /*1ad00*/  IMAD.X R3, R5.reuse, 0x1, R19, P0 ;  /* 0x0000000105037824 */ /* 0x040fe200000e0613 */
[C---:B------:R-:W-:Y:S02]  /*1ad10*/  IADD3 R6, P0, R34.reuse, R24, RZ ;  /* 0x0000001822067210 */ /* 0x040fe40007f1e0ff */
[----:B------:R-:W-:Y:S02]  /*1ad20*/  SEL R18, RZ, 0x10, P2 ;  /* 0x00000010ff127807 */ /* 0x000fe40001000000 */
[----:B------:R-:W-:Y:S01]  /*1ad30*/  SEL R9, RZ, 0x10, P1 ;  /* 0x00000010ff097807 */ /* 0x000fe20000800000 */
[----:B------:R-:W-:Y:S01]  /*1ad40*/  @!PT LDS RZ, [RZ] ;  /* 0x00000000fffff984 */ /* 0x000fe20000000800 */
[----:B------:R-:W-:Y:S01]  /*1ad50*/  @!PT LDS RZ, [RZ] ;  /* 0x00000000fffff984 */ /* 0x000fe20000000800 */
[----:B------:R-:W-:Y:S01]  /*1ad60*/  @!PT LDS RZ, [RZ] ;  /* 0x00000000fffff984 */ /* 0x000fe20000000800 */
[----:B------:R1:W-:Y:S01]  /*1ad70*/  LDGSTS.E.BYPASS.LTC128B.128 [R4], [R2.64], !P3 ;  /* 0x0000000002047fae */ /* 0x0003e2000d901d48 */
[C---:B------:R-:W-:Y:S05]  /*1ad80*/  IMAD.X R7, R5.reuse, 0x1, R25, P0 ;  /* 0x0000000105077824 */ /* 0x040fea00000e0619 */
[----:B------:R2:W-:Y:S01]  /*1ad90*/  LDGSTS.E.BYPASS.LTC128B.128 [R4+0x2000], [R6.64], !P2 ;  /* 0x0200000006047fae */ /* 0x0005e2000d101d48 */
[----:B-1----:R-:W-:Y:S05]  /*1ada0*/  IADD3 R2, P0, R34, R26, RZ ;  /* 0x0000001a22027210 */ /* 0x002fea0007f1e0ff */
[----:B------:R-:W-:Y:S01]  /*1adb0*/  IMAD.X R3, R5, 0x1, R27, P0 ;  /* 0x0000000105037824 */ /* 0x000fe200000e061b */
[----:B--2---:R-:W-:Y:S04]  /*1adc0*/  SEL R6, RZ, 0x10, P3 ;  /* 0x00000010ff067807 */ /* 0x004fe80001800000 */
[----:B------:R1:W-:Y:S02]  /*1add0*/  LDGSTS.E.BYPASS.LTC128B.128 [R4+0x4000], [R2.64], !P1 ;  /* 0x0400000002047fae */ /* 0x0003e4000c901d48 */
[----:B-1----:R-:W-:Y:S01]  /*1ade0*/  MOV R2, 0x1ae10 ;  /* 0x0001ae1000027802 */ /* 0x002fe20000000f00 */
[----:B------:R-:W-:Y:S02]  /*1adf0*/  IMAD.MOV.U32 R3, RZ, RZ, 0x181f ;  /* 0x0000181fff037424 */ /* 0x000fe400078e00ff */
[----:B------:R-:W-:Y:S05]  /*1ae00*/  CALL.REL.NOINC `($__internal_31_$__cuda_sm70_shflsync_idx_p) ;  /* 0x000013e000007944 */ /* 0x000fea0003c00000 */
[----:B------:R-:W-:Y:S01]  /*1ae10*/  MOV R32, 0x1 ;  /* 0x0000000100207802 */ /* 0x000fe20000000f00 */
[----:B------:R-:W-:Y:S01]  /*1ae20*/  IMAD.MOV.U32 R5, RZ, RZ, R34 ;  /* 0x000000ffff057224 */ /* 0x000fe200078e0022 */
[----:B------:R-:W-:Y:S01]  /*1ae30*/  MOV R3, 0x181f ;  /* 0x0000181f00037802 */ /* 0x000fe20000000f00 */
[----:B------:R-:W-:Y:S01]  /*1ae40*/  IMAD.MOV.U32 R33, RZ, RZ, R16 ;  /* 0x000000ffff217224 */ /* 0x000fe200078e0010 */
[----:B------:R-:W-:Y:S02]  /*1ae50*/  MOV R2, 0x1ae70 ;  /* 0x0001ae7000027802 */ /* 0x000fe40000000f00 */
[----:B------:R-:W-:Y:S05]  /*1ae60*/  CALL.REL.NOINC `($__internal_31_$__cuda_sm70_shflsync_idx_p) ;  /* 0x0000138000007944 */ /* 0x000fea0003c00000 */
[----:B------:R-:W-:Y:S01]  /*1ae70*/  MOV R2, R34 ;  /* 0x0000002200027202 */ /* 0x000fe20000000f00 */
[----:B------:R-:W-:-:S05]  /*1ae80*/  BRA `(.L_x_1896) ;  /* 0xffff6fe000007947 */ /* 0x000fca000383ffff */
.L_x_1809:
[----:B------:R-:W-:Y:S02]  /*1ae90*/  MOV R3, 0x2 ;  /* 0x0000000200037802 */ /* 0x000fe40000000f00 */
[----:B------:R-:W-:Y:S02]  /*1aea0*/  MOV R2, 0x1aec0 ;  /* 0x0001aec000027802 */ /* 0x000fe40000000f00 */
[----:B------:R-:W-:Y:S05]  /*1aeb0*/  CALL.REL.NOINC `($__internal_30_$__cuda_sm70_shflsync_bfly_p) ;  /* 0x000012f000007944 */ /* 0x000fea0003c00000 */
[----:B------:R-:W-:Y:S01]  /*1aec0*/  MOV R2, R22 ;  /* 0x0000001600027202 */ /* 0x000fe20000000f00 */
[----:B------:R-:W-:-:S05]  /*1aed0*/  BRA `(.L_x_1897) ;  /* 0xffff80f000007947 */ /* 0x000fca000383ffff */
.L_x_1812:
[----:B------:R-:W-:Y:S01]  /*1aee0*/  MOV R32, RZ ;  /* 0x000000ff00207202 */ /* 0x000fe20000000f00 */
[----:B------:R-:W-:Y:S01]  /*1aef0*/  IMAD.MOV.U32 R33, RZ, RZ, R5 ;  /* 0x000000ffff217224 */ /* 0x000fe200078e0005 */
[----:B------:R-:W-:Y:S01]  /*1af00*/  MOV R2, 0x1af30 ;  /* 0x0001af3000027802 */ /* 0x000fe20000000f00 */
[----:B------:R-:W-:Y:S02]  /*1af10*/  IMAD.MOV.U32 R3, RZ, RZ, 0x181f ;  /* 0x0000181fff037424 */ /* 0x000fe400078e00ff */
[----:B------:R-:W-:Y:S05]  /*1af20*/  CALL.REL.NOINC `($__internal_31_$__cuda_sm70_shflsync_idx_p) ;  /* 0x000012c000007944 */ /* 0x000fea0003c00000 */
[----:B------:R-:W-:Y:S01]  /*1af30*/  MOV R4, R34 ;  /* 0x0000002200047202 */ /* 0x000fe20000000f00 */
[----:B------:R-:W-:-:S05]  /*1af40*/  BRA `(.L_x_1898) ;  /* 0xffff9a5000007947 */ /* 0x000fca000383ffff */
.L_x_1813:
[----:B------:R-:W-:Y:S01]  /*1af50*/  MOV R32, RZ ;  /* 0x000000ff00207202 */ /* 0x000fe20000000f00 */
[----:B------:R-:W-:Y:S01]  /*1af60*/  IMAD.MOV.U32 R33, RZ, RZ, R12 ;  /* 0x000000ffff217224 */ /* 0x000fe200078e000c */
[----:B------:R-:W-:Y:S01]  /*1af70*/  MOV R2, 0x1afa0 ;  /* 0x0001afa000027802 */ /* 0x000fe20000000f00 */
[----:B------:R-:W-:Y:S02]  /*1af80*/  IMAD.MOV.U32 R3, RZ, RZ, 0x181f ;  /* 0x0000181fff037424 */ /* 0x000fe400078e00ff */
[----:B-12---:R-:W-:Y:S05]  /*1af90*/  CALL.REL.NOINC `($__internal_31_$__cuda_sm70_shflsync_idx_p) ;  /* 0x0000125000007944 */ /* 0x006fea0003c00000 */
[----:B------:R-:W-:Y:S01]  /*1afa0*/  LOP3.LUT P3, RZ, R196, 0x2, RZ, 0xc0, !PT ;  /* 0x00000002c4ff7812 */ /* 0x000fe2000786c0ff */
[----:B------:R-:W-:Y:S01]  /*1afb0*/  IMAD R0, R190, 0x6000, R11 ;  /* 0x00006000be007824 */ /* 0x000fe200078e020b */
[----:B------:R-:W-:Y:S01]  /*1afc0*/  IADD3 R2, P0, R34, R13, RZ ;  /* 0x0000000d22027210 */ /* 0x000fe20007f1e0ff */
[----:B------:R-:W-:Y:S01]  /*1afd0*/  IMAD.MOV.U32 R33, RZ, RZ, R5 ;  /* 0x000000ffff217224 */ /* 0x000fe200078e0005 */
[C---:B------:R-:W-:Y:S01]  /*1afe0*/  LOP3.LUT P2, RZ, R196.reuse, 0x1, RZ, 0xc0, !PT ;  /* 0x00000001c4ff7812 */ /* 0x040fe2000784c0ff */
[----:B------:R-:W-:Y:S01]  /*1aff0*/  IMAD.MOV.U32 R32, RZ, RZ, 0x1 ;  /* 0x00000001ff207424 */ /* 0x000fe200078e00ff */
[----:B------:R-:W-:Y:S01]  /*1b000*/  LOP3.LUT P1, RZ, R196, 0x4, RZ, 0xc0, !PT ;  /* 0x00000004c4ff7812 */ /* 0x000fe2000782c0ff */
[----:B------:R-:W-:Y:S01]  /*1b010*/  IMAD.X R3, R4, 0x1, R16, P0 ;  /* 0x0000000104037824 */ /* 0x000fe200000e0610 */
[----:B------:R-:W-:Y:S02]  /*1b020*/  IADD3 R6, P0, R34, R17, RZ ;  /* 0x0000001122067210 */ /* 0x000fe40007f1e0ff */
[----:B------:R-:W-:Y:S02]  /*1b030*/  SEL R5, RZ, 0x10, P3 ;  /* 0x00000010ff057807 */ /* 0x000fe40001800000 */
[----:B------:R-:W-:Y:S01]  /*1b040*/  SEL R15, RZ, 0x10, P2 ;  /* 0x00000010ff0f7807 */ /* 0x000fe20001000000 */
[----:B------:R-:W-:Y:S01]  /*1b050*/  @!PT LDS RZ, [RZ] ;  /* 0x00000000fffff984 */ /* 0x000fe20000000800 */
[----:B------:R-:W-:Y:S01]  /*1b060*/  @!PT LDS RZ, [RZ] ;  /* 0x00000000fffff984 */ /* 0x000fe20000000800 */
[----:B------:R-:W-:Y:S01]  /*1b070*/  @!PT LDS RZ, [RZ] ;  /* 0x00000000fffff984 */ /* 0x000fe20000000800 */
[----:B------:R1:W-:Y:S01]  /*1b080*/  LDGSTS.E.BYPASS.LTC128B.128 [R0], [R2.64], !P3 ;  /* 0x0000000002007fae */ /* 0x0003e2000d901d48 */
[----:B------:R-:W-:Y:S01]  /*1b090*/  IMAD.X R7, R4, 0x1, R18, P0 ;  /* 0x0000000104077824 */ /* 0x000fe200000e0612 */
[----:B------:R-:W-:Y:S04]  /*1b0a0*/  SEL R14, RZ, 0x10, P1 ;  /* 0x00000010ff0e7807 */ /* 0x000fe80000800000 */
[----:B------:R2:W-:Y:S01]  /*1b0b0*/  LDGSTS.E.BYPASS.LTC128B.128 [R0+0x2000], [R6.64], !P2 ;  /* 0x0200000006007fae */ /* 0x0005e2000d101d48 */
[----:B-1----:R-:W-:Y:S05]  /*1b0c0*/  IADD3 R2, P0, R34, R19, RZ ;  /* 0x0000001322027210 */ /* 0x002fea0007f1e0ff */
[----:B------:R-:W-:Y:S05]  /*1b0d0*/  IMAD.X R3, R4, 0x1, R20, P0 ;  /* 0x0000000104037824 */ /* 0x000fea00000e0614 */
[----:B------:R1:W-:Y:S02]  /*1b0e0*/  LDGSTS.E.BYPASS.LTC128B.128 [R0+0x4000], [R2.64], !P1 ;  /* 0x0400000002007fae */ /* 0x0003e4000c901d48 */
[----:B-1----:R-:W-:Y:S01]  /*1b0f0*/  MOV R2, 0x1b120 ;  /* 0x0001b12000027802 */ /* 0x002fe20000000f00 */
[----:B------:R-:W-:Y:S02]  /*1b100*/  IMAD.MOV.U32 R3, RZ, RZ, 0x181f ;  /* 0x0000181fff037424 */ /* 0x000fe400078e00ff */
[----:B--2---:R-:W-:Y:S05]  /*1b110*/  CALL.REL.NOINC `($__internal_31_$__cuda_sm70_shflsync_idx_p) ;  /* 0x000010d000007944 */ /* 0x004fea0003c00000 */
        /* <DEDUP_REMOVED lines=8> */
.L_x_1815:
[----:B------:R-:W-:Y:S01]  /*1b1a0*/  IMAD.MOV.U32 R4, RZ, RZ, R201 ;  /* 0x000000ffff047224 */ /* 0x000fe200078e00c9 */
[----:B-1----:R-:W-:-:S02]  /*1b1b0*/  MOV R3, 0x2 ;  /* 0x0000000200037802 */ /* 0x002fc40000000f00 */
[----:B------:R-:W-:Y:S02]  /*1b1c0*/  MOV R2, 0x1b1e0 ;  /* 0x0001b1e000027802 */ /* 0x000fe40000000f00 */
[----:B------:R-:W-:Y:S05]  /*1b1d0*/  CALL.REL.NOINC `($__internal_30_$__cuda_sm70_shflsync_bfly_p) ;  /* 0x00000fd000007944 */ /* 0x000fea0003c00000 */
[----:B------:R-:W-:Y:S01]  /*1b1e0*/  MOV R0, R22 ;  /* 0x0000001600007202 */ /* 0x000fe20000000f00 */
[----:B------:R-:W-:Y:S05]  /*1b1f0*/  BRA `(.L_x_1900) ;  /* 0xffff9b2000007947 */ /* 0x000fea000383ffff */
.L_x_1816:
[----:B------:R-:W-:Y:S01]  /*1b200*/  IMAD.MOV.U32 R4, RZ, RZ, R0 ;  /* 0x000000ffff047224 */ /* 0x000fe200078e0000 */
[----:B-1----:R-:W-:Y:S02]  /*1b210*/  MOV R3, 0x1 ;  /* 0x0000000100037802 */ /* 0x002fe40000000f00 */
[----:B------:R-:W-:Y:S02]  /*1b220*/  MOV R2, 0x1b240 ;  /* 0x0001b24000027802 */ /* 0x000fe40000000f00 */
[----:B--2---:R-:W-:Y:S05]  /*1b230*/  CALL.REL.NOINC `($__internal_30_$__cuda_sm70_shflsync_bfly_p) ;  /* 0x00000f7000007944 */ /* 0x004fea0003c00000 */
[----:B------:R-:W-:Y:S01]  /*1b240*/  FADD.FTZ R0, R0, R22 ;  /* 0x0000001600007221 */ /* 0x000fe20000010000 */
[----:B------:R-:W-:Y:S02]  /*1b250*/  MOV R4, R197 ;  /* 0x000000c500047202 */ /* 0x000fe40000000f00 */
[----:B------:R-:W-:Y:S02]  /*1b260*/  MOV R3, 0x2 ;  /* 0x0000000200037802 */ /* 0x000fe40000000f00 */
[----:B------:R-:W-:Y:S02]  /*1b270*/  MOV R2, 0x1b290 ;  /* 0x0001b29000027802 */ /* 0x000fe40000000f00 */
[----:B------:R-:W-:Y:S05]  /*1b280*/  CALL.REL.NOINC `($__internal_30_$__cuda_sm70_shflsync_bfly_p) ;  /* 0x00000f2000007944 */ /* 0x000fea0003c00000 */
[----:B------:R-:W-:Y:S01]  /*1b290*/  FADD.FTZ R4, R197, R22 ;  /* 0x00000016c5047221 */ /* 0x000fe20000010000 */
[----:B------:R-:W-:-:S02]  /*1b2a0*/  MOV R3, 0x1 ;  /* 0x0000000100037802 */ /* 0x000fc40000000f00 */
[----:B------:R-:W-:Y:S02]  /*1b2b0*/  MOV R2, 0x1b2d0 ;  /* 0x0001b2d000027802 */ /* 0x000fe40000000f00 */
[----:B------:R-:W-:Y:S05]  /*1b2c0*/  CALL.REL.NOINC `($__internal_30_$__cuda_sm70_shflsync_bfly_p) ;  /* 0x00000ee000007944 */ /* 0x000fea0003c00000 */
[----:B------:R-:W-:Y:S01]  /*1b2d0*/  MOV R3, R22 ;  /* 0x0000001600037202 */ /* 0x000fe20000000f00 */
[----:B------:R-:W-:Y:S05]  /*1b2e0*/  BRA `(.L_x_1901) ;  /* 0xffff9aa000007947 */ /* 0x000fea000383ffff */
.L_x_1823:
[----:B--234-:R-:W-:Y:S01]  /*1b2f0*/  IMAD.MOV.U32 R33, RZ, RZ, R13 ;  /* 0x000000ffff217224 */ /* 0x01cfe200078e000d */
[----:B------:R-:W-:Y:S01]  /*1b300*/  MOV R32, RZ ;  /* 0x000000ff00207202 */ /* 0x000fe20000000f00 */
[----:B------:R-:W-:Y:S01]  /*1b310*/  IMAD.MOV.U32 R3, RZ, RZ, 0x181f ;  /* 0x0000181fff037424 */ /* 0x000fe200078e00ff */
[----:B------:R-:W-:Y:S02]  /*1b320*/  MOV R2, 0x1b340 ;  /* 0x0001b34000027802 */ /* 0x000fe40000000f00 */
[----:B-1----:R-:W-:Y:S05]  /*1b330*/  CALL.REL.NOINC `($__internal_31_$__cuda_sm70_shflsync_idx_p) ;  /* 0x00000eb000007944 */ /* 0x002fea0003c00000 */
[----:B------:R-:W-:Y:S01]  /*1b340*/  MOV R5, R34 ;  /* 0x0000002200057202 */ /* 0x000fe20000000f00 */
[----:B------:R-:W-:Y:S05]  /*1b350*/  BRA `(.L_x_1902) ;  /* 0xffffb2f000007947 */ /* 0x000fea000383ffff */
.L_x_1824:
[----:B------:R-:W-:Y:S01]  /*1b360*/  IMAD.MOV.U32 R33, RZ, RZ, R14 ;  /* 0x000000ffff217224 */ /* 0x000fe200078e000e */
[----:B------:R-:W-:Y:S01]  /*1b370*/  MOV R32, RZ ;  /* 0x000000ff00207202 */ /* 0x000fe20000000f00 */
[----:B------:R-:W-:Y:S01]  /*1b380*/  IMAD.MOV.U32 R3, RZ, RZ, 0x181f ;  /* 0x0000181fff037424 */ /* 0x000fe200078e00ff */
[----:B------:R-:W-:Y:S02]  /*1b390*/  MOV R2, 0x1b3b0 ;  /* 0x0001b3b000027802 */ /* 0x000fe40000000f00 */
[----:B-123--:R-:W-:Y:S05]  /*1b3a0*/  CALL.REL.NOINC `($__internal_31_$__cuda_sm70_shflsync_idx_p) ;  /* 0x00000e4000007944 */ /* 0x00efea0003c00000 */
[----:B------:R-:W-:Y:S01]  /*1b3b0*/  MOV R0, R34 ;  /* 0x0000002200007202 */ /* 0x000fe20000000f00 */
[----:B------:R-:W-:Y:S05]  /*1b3c0*/  BRA `(.L_x_1903) ;  /* 0xffffb2a000007947 */ /* 0x000fea000383ffff */
.L_x_1827:
[----:B------:R-:W-:Y:S01]  /*1b3d0*/  IMAD.MOV.U32 R33, RZ, RZ, R13 ;  /* 0x000000ffff217224 */ /* 0x000fe200078e000d */
[----:B------:R-:W-:Y:S01]  /*1b3e0*/  MOV R32, 0x1 ;  /* 0x0000000100207802 */ /* 0x000fe20000000f00 */
[----:B--2---:R-:W-:Y:S01]  /*1b3f0*/  IMAD.MOV.U32 R3, RZ, RZ, 0x181f ;  /* 0x0000181fff037424 */ /* 0x004fe200078e00ff */
[----:B------:R-:W-:-:S02]  /*1b400*/  MOV R2, 0x1b420 ;  /* 0x0001b42000027802 */ /* 0x000fc40000000f00 */
[----:B-1-34-:R-:W-:Y:S05]  /*1b410*/  CALL.REL.NOINC `($__internal_31_$__cuda_sm70_shflsync_idx_p) ;  /* 0x00000dd000007944 */ /* 0x01afea0003c00000 */
        /* <DEDUP_REMOVED lines=8> */
.L_x_1830:
[----:B------:R-:W-:Y:S01]  /*1b4a0*/  IMAD.MOV.U32 R33, RZ, RZ, R13 ;  /* 0x000000ffff217224 */ /* 0x000fe200078e000d */
[----:B------:R-:W-:Y:S01]  /*1b4b0*/  MOV R32, 0x2 ;  /* 0x0000000200207802 */ /* 0x000fe20000000f00 */
[----:B--2---:R-:W-:Y:S01]  /*1b4c0*/  IMAD.MOV.U32 R3, RZ, RZ, 0x181f ;  /* 0x0000181fff037424 */ /* 0x004fe200078e00ff */
[----:B------:R-:W-:Y:S02]  /*1b4d0*/  MOV R2, 0x1b4f0 ;  /* 0x0001b4f000027802 */ /* 0x000fe40000000f00 */
[----:B-1-34-:R-:W-:Y:S05]  /*1b4e0*/  CALL.REL.NOINC `($__internal_31_$__cuda_sm70_shflsync_idx_p) ;  /* 0x00000d0000007944 */ /* 0x01afea0003c00000 */
[----:B------:R-:W-:Y:S01]  /*1b4f0*/  MOV R5, R34 ;  /* 0x0000002200057202 */ /* 0x000fe20000000f00 */
[----:B------:R-:W-:Y:S05]  /*1b500*/  BRA `(.L_x_1905) ;  /* 0xffffb3c000007947 */ /* 0x000fea000383ffff */
.L_x_1831:
[----:B------:R-:W-:Y:S01]  /*1b510*/  IMAD.MOV.U32 R33, RZ, RZ, R14 ;  /* 0x000000ffff217224 */ /* 0x000fe200078e000e */
[----:B------:R-:W-:Y:S01]  /*1b520*/  MOV R32, 0x2 ;  /* 0x0000000200207802 */ /* 0x000fe20000000f00 */
[----:B--2---:R-:W-:Y:S01]  /*1b530*/  IMAD.MOV.U32 R3, RZ, RZ, 0x181f ;  /* 0x0000181fff037424 */ /* 0x004fe200078e00ff */
[----:B------:R-:W-:Y:S02]  /*1b540*/  MOV R2, 0x1b560 ;  /* 0x0001b56000027802 */ /* 0x000fe40000000f00 */
[----:B-1-34-:R-:W-:Y:S05]  /*1b550*/  CALL.REL.NOINC `($__internal_31_$__cuda_sm70_shflsync_idx_p) ;  /* 0x00000c9000007944 */ /* 0x01afea0003c00000 */
[----:B------:R-:W-:Y:S01]  /*1b560*/  MOV R0, R34 ;  /* 0x0000002200007202 */ /* 0x000fe20000000f00 */
[----:B------:R-:W-:Y:S05]  /*1b570*/  BRA `(.L_x_1906) ;  /* 0xffffb37000007947 */ /* 0x000fea000383ffff */
.L_x_1834:
[----:B------:R-:W-:Y:S01]  /*1b580*/  IMAD.MOV.U32 R33, RZ, RZ, R13 ;  /* 0x000000ffff217224 */ /* 0x000fe200078e000d */
[----:B------:R-:W-:Y:S01]  /*1b590*/  MOV R32, 0x3 ;  /* 0x0000000300207802 */ /* 0x000fe20000000f00 */
[----:B---3--:R-:W-:Y:S01]  /*1b5a0*/  IMAD.MOV.U32 R3, RZ, RZ, 0x181f ;  /* 0x0000181fff037424 */ /* 0x008fe200078e00ff */
        /* <DEDUP_REMOVED lines=10> */
.L_x_1836:
[----:B------:R-:W-:Y:S01]  /*1b650*/  IMAD.MOV.U32 R33, RZ, RZ, R5 ;  /* 0x000000ffff217224 */ /* 0x000fe200078e0005 */
[----:B------:R-:W-:Y:S01]  /*1b660*/  MOV R32, RZ ;  /* 0x000000ff00207202 */ /* 0x000fe20000000f00 */
[----:B------:R-:W-:Y:S01]  /*1b670*/  IMAD.MOV.U32 R3, RZ, RZ, 0x1c1f ;  /* 0x00001c1fff037424 */ /* 0x000fe200078e00ff */
[----:B------:R-:W-:Y:S02]  /*1b680*/  MOV R2, 0x1b6a0 ;  /* 0x0001b6a000027802 */ /* 0x000fe40000000f00 */
[----:B--2---:R-:W-:Y:S05]  /*1b690*/  CALL.REL.NOINC `($__internal_31_$__cuda_sm70_shflsync_idx_p) ;  /* 0x00000b5000007944 */ /* 0x004fea0003c00000 */
[----:B------:R-:W-:Y:S01]  /*1b6a0*/  MOV R4, R34 ;  /* 0x0000002200047202 */ /* 0x000fe20000000f00 */
[----:B------:R-:W-:Y:S05]  /*1b6b0*/  BRA `(.L_x_1908) ;  /* 0xffffb69000007947 */ /* 0x000fea000383ffff */
.L_x_1837:
[----:B------:R-:W-:Y:S01]  /*1b6c0*/  IMAD.MOV.U32 R33, RZ, RZ, R14 ;  /* 0x000000ffff217224 */ /* 0x000fe200078e000e */
[----:B------:R-:W-:Y:S01]  /*1b6d0*/  MOV R32, RZ ;  /* 0x000000ff00207202 */ /* 0x000fe20000000f00 */
[----:B------:R-:W-:Y:S01]  /*1b6e0*/  IMAD.MOV.U32 R3, RZ, RZ, 0x1c1f ;  /* 0x00001c1fff037424 */ /* 0x000fe200078e00ff */
[----:B------:R-:W-:Y:S02]  /*1b6f0*/  MOV R2, 0x1b710 ;  /* 0x0001b71000027802 */ /* 0x000fe40000000f00 */
[----:B-123--:R-:W-:Y:S05]  /*1b700*/  CALL.REL.NOINC `($__internal_31_$__cuda_sm70_shflsync_idx_p) ;  /* 0x00000ae000007944 */ /* 0x00efea0003c00000 */
[----:B------:R-:W-:Y:S01]  /*1b710*/  MOV R0, R34 ;  /* 0x0000002200007202 */ /* 0x000fe20000000f00 */
[----:B------:R-:W-:Y:S05]  /*1b720*/  BRA `(.L_x_1909) ;  /* 0xffffb64000007947 */ /* 0x000fea000383ffff */
.L_x_1840:
        /* <DEDUP_REMOVED lines=13> */
.L_x_1844:
[----:B------:R-:W-:Y:S01]  /*1b800*/  IMAD.MOV.U32 R33, RZ, RZ, R5 ;  /* 0x000000ffff217224 */ /* 0x000fe200078e0005 */
[----:B------:R-:W-:Y:S01]  /*1b810*/  MOV R32, RZ ;  /* 0x000000ff00207202 */ /* 0x000fe20000000f00 */
[----:B------:R-:W-:Y:S01]  /*1b820*/  IMAD.MOV.U32 R3, RZ, RZ, 0x181f ;  /* 0x0000181fff037424 */ /* 0x000fe200078e00ff */
[----:B------:R-:W-:Y:S02]  /*1b830*/  MOV R2, 0x1b850 ;  /* 0x0001b85000027802 */ /* 0x000fe40000000f00 */
[----:B--2---:R-:W-:Y:S05]  /*1b840*/  CALL.REL.NOINC `($__internal_31_$__cuda_sm70_shflsync_idx_p) ;  /* 0x000009a000007944 */ /* 0x004fea0003c00000 */
[----:B------:R-:W-:Y:S01]  /*1b850*/  MOV R4, R34 ;  /* 0x0000002200047202 */ /* 0x000fe20000000f00 */
[----:B------:R-:W-:Y:S05]  /*1b860*/  BRA `(.L_x_1911) ;  /* 0xffffd07000007947 */ /* 0x000fea000383ffff */
.L_x_1845:
[----:B------:R-:W-:Y:S01]  /*1b870*/  IMAD.MOV.U32 R33, RZ, RZ, R14 ;  /* 0x000000ffff217224 */ /* 0x000fe200078e000e */
[----:B------:R-:W-:Y:S01]  /*1b880*/  MOV R32, RZ ;  /* 0x000000ff00207202 */ /* 0x000fe20000000f00 */
[----:B------:R-:W-:Y:S01]  /*1b890*/  IMAD.MOV.U32 R3, RZ, RZ, 0x181f ;  /* 0x0000181fff037424 */ /* 0x000fe200078e00ff */
[----:B------:R-:W-:Y:S02]  /*1b8a0*/  MOV R2, 0x1b8c0 ;  /* 0x0001b8c000027802 */ /* 0x000fe40000000f00 */
[----:B-123--:R-:W-:Y:S05]  /*1b8b0*/  CALL.REL.NOINC `($__internal_31_$__cuda_sm70_shflsync_idx_p) ;  /* 0x0000093000007944 */ /* 0x00efea0003c00000 */
[----:B------:R-:W-:Y:S01]  /*1b8c0*/  MOV R0, R34 ;  /* 0x0000002200007202 */ /* 0x000fe20000000f00 */
[----:B------:R-:W-:Y:S05]  /*1b8d0*/  BRA `(.L_x_1912) ;  /* 0xffffd02000007947 */ /* 0x000fea000383ffff */
.L_x_1848:
[----:B------:R-:W-:Y:S01]  /*1b8e0*/  IMAD.MOV.U32 R33, RZ, RZ, R5 ;  /* 0x000000ffff217224 */ /* 0x000fe200078e0005 */
[----:B------:R-:W-:Y:S01]  /*1b8f0*/  MOV R32, 0x1 ;  /* 0x0000000100207802 */ /* 0x000fe20000000f00 */
[----:B-1----:R-:W-:Y:S01]  /*1b900*/  IMAD.MOV.U32 R3, RZ, RZ, 0x181f ;  /* 0x0000181fff037424 */ /* 0x002fe200078e00ff */
[----:B------:R-:W-:-:S02]  /*1b910*/  MOV R2, 0x1b930 ;  /* 0x0001b93000027802 */ /* 0x000fc40000000f00 */
[----:B--234-:R-:W-:Y:S05]  /*1b920*/  CALL.REL.NOINC `($__internal_31_$__cuda_sm70_shflsync_idx_p) ;  /* 0x000008c000007944 */ /* 0x01cfea0003c00000 */
        /* <DEDUP_REMOVED lines=8> */
.L_x_1851:
[----:B------:R-:W-:Y:S01]  /*1b9b0*/  IMAD.MOV.U32 R33, RZ, RZ, R5 ;  /* 0x000000ffff217224 */ /* 0x000fe200078e0005 */
[----:B------:R-:W-:Y:S01]  /*1b9c0*/  MOV R32, 0x2 ;  /* 0x0000000200207802 */ /* 0x000fe20000000f00 */
[----:B-1----:R-:W-:Y:S01]  /*1b9d0*/  IMAD.MOV.U32 R3, RZ, RZ, 0x181f ;  /* 0x0000181fff037424 */ /* 0x002fe200078e00ff */
[----:B------:R-:W-:Y:S02]  /*1b9e0*/  MOV R2, 0x1ba00 ;  /* 0x0001ba0000027802 */ /* 0x000fe40000000f00 */
[----:B--234-:R-:W-:Y:S05]  /*1b9f0*/  CALL.REL.NOINC `($__internal_31_$__cuda_sm70_shflsync_idx_p) ;  /* 0x000007f000007944 */ /* 0x01cfea0003c00000 */
[----:B------:R-:W-:Y:S01]  /*1ba00*/  MOV R4, R34 ;  /* 0x0000002200047202 */ /* 0x000fe20000000f00 */
[----:B------:R-:W-:Y:S05]  /*1ba10*/  BRA `(.L_x_1914) ;  /* 0xffffd15000007947 */ /* 0x000fea000383ffff */
.L_x_1852:
[----:B------:R-:W-:Y:S01]  /*1ba20*/  IMAD.MOV.U32 R33, RZ, RZ, R14 ;  /* 0x000000ffff217224 */ /* 0x000fe200078e000e */
[----:B------:R-:W-:Y:S01]  /*1ba30*/  MOV R32, 0x2 ;  /* 0x0000000200207802 */ /* 0x000fe20000000f00 */
[----:B-1----:R-:W-:Y:S01]  /*1ba40*/  IMAD.MOV.U32 R3, RZ, RZ, 0x181f ;  /* 0x0000181fff037424 */ /* 0x002fe200078e00ff */
[----:B------:R-:W-:Y:S02]  /*1ba50*/  MOV R2, 0x1ba70 ;  /* 0x0001ba7000027802 */ /* 0x000fe40000000f00 */
[----:B--234-:R-:W-:Y:S05]  /*1ba60*/  CALL.REL.NOINC `($__internal_31_$__cuda_sm70_shflsync_idx_p) ;  /* 0x0000078000007944 */ /* 0x01cfea0003c00000 */
[----:B------:R-:W-:Y:S01]  /*1ba70*/  MOV R0, R34 ;  /* 0x0000002200007202 */ /* 0x000fe20000000f00 */
[----:B------:R-:W-:Y:S05]  /*1ba80*/  BRA `(.L_x_1915) ;  /* 0xffffd10000007947 */ /* 0x000fea000383ffff */
.L_x_1855:
        /* <DEDUP_REMOVED lines=13> */
.L_x_1857:
[----:B------:R-:W-:Y:S01]  /*1bb60*/  IMAD.MOV.U32 R33, RZ, RZ, R35 ;  /* 0x000000ffff217224 */ /* 0x000fe200078e0023 */
[----:B------:R-:W-:Y:S01]  /*1bb70*/  MOV R32, RZ ;  /* 0x000000ff00207202 */ /* 0x000fe20000000f00 */
[----:B------:R-:W-:Y:S01]  /*1bb80*/  IMAD.MOV.U32 R3, RZ, RZ, 0x1f ;  /* 0x0000001fff037424 */ /* 0x000fe200078e00ff */
[----:B------:R-:W-:Y:S02]  /*1bb90*/  MOV R2, 0x1bbb0 ;  /* 0x0001bbb000027802 */ /* 0x000fe40000000f00 */
[----:B-1-3--:R-:W-:Y:S05]  /*1bba0*/  CALL.REL.NOINC `($__internal_31_$__cuda_sm70_shflsync_idx_p) ;  /* 0x0000064000007944 */ /* 0x00afea0003c00000 */
[----:B------:R-:W-:Y:S01]  /*1bbb0*/  MOV R9, R34 ;  /* 0x0000002200097202 */ /* 0x000fe20000000f00 */
[----:B------:R-:W-:Y:S05]  /*1bbc0*/  BRA `(.L_x_1917) ;  /* 0xffffd2c000007947 */ /* 0x000fea000383ffff */
.L_x_1858:
[----:B------:R-:W-:Y:S01]  /*1bbd0*/  IMAD.MOV.U32 R33, RZ, RZ, R35 ;  /* 0x000000ffff217224 */ /* 0x000fe200078e0023 */
[----:B------:R-:W-:Y:S01]  /*1bbe0*/  MOV R32, 0x1 ;  /* 0x0000000100207802 */ /* 0x000fe20000000f00 */
[----:B------:R-:W-:Y:S01]  /*1bbf0*/  IMAD.MOV.U32 R3, RZ, RZ, 0x1f ;  /* 0x0000001fff037424 */ /* 0x000fe200078e00ff */
[----:B------:R-:W-:Y:S02]  /*1bc00*/  MOV R2, 0x1bc20 ;  /* 0x0001bc2000027802 */ /* 0x000fe40000000f00 */
[----:B-1234-:R-:W-:Y:S05]  /*1bc10*/  CALL.REL.NOINC `($__internal_31_$__cuda_sm70_shflsync_idx_p) ;  /* 0x000005d000007944 */ /* 0x01efea0003c00000 */
[----:B------:R-:W-:Y:S01]  /*1bc20*/  MOV R6, R34 ;  /* 0x0000002200067202 */ /* 0x000fe20000000f00 */
[----:B------:R-:W-:Y:S05]  /*1bc30*/  BRA `(.L_x_1918) ;  /* 0xffffd27000007947 */ /* 0x000fea000383ffff */
.L_x_1859:
[----:B------:R-:W-:Y:S02]  /*1bc40*/  MOV R3, 0x1 ;  /* 0x0000000100037802 */ /* 0x000fe40000000f00 */
[----:B------:R-:W-:-:S02]  /*1bc50*/  MOV R2, 0x1bc70 ;  /* 0x0001bc7000027802 */ /* 0x000fc40000000f00 */
[----:B--2-4-:R-:W-:Y:S05]  /*1bc60*/  CALL.REL.NOINC `($__internal_32_$__cuda_sm70_shflsync_up_p) ;  /* 0x000005d000007944 */ /* 0x014fea0003c00000 */
[----:B------:R-:W-:Y:S05]  /*1bc70*/  BRA `(.L_x_1919) ;  /* 0xffffd35000007947 */ /* 0x000fea000383ffff */
.L_x_1860:
[----:B------:R-:W-:Y:S02]  /*1bc80*/  MOV R3, 0x2 ;  /* 0x0000000200037802 */ /* 0x000fe40000000f00 */
[----:B------:R-:W-:-:S02]  /*1bc90*/  MOV R2, 0x1bcb0 ;  /* 0x0001bcb000027802 */ /* 0x000fc40000000f00 */
[----:B--2-4-:R-:W-:Y:S05]  /*1bca0*/  CALL.REL.NOINC `($__internal_32_$__cuda_sm70_shflsync_up_p) ;  /* 0x0000059000007944 */ /* 0x014fea0003c00000 */
        /* <DEDUP_REMOVED lines=24> */
.L_x_1864:
[----:B------:R-:W-:Y:S02]  /*1be30*/  MOV R3, 0x1 ;  /* 0x0000000100037802 */ /* 0x000fe40000000f00 */
[----:B------:R-:W-:Y:S02]  /*1be40*/  MOV R2, 0x1be60 ;  /* 0x0001be6000027802 */ /* 0x000fe40000000f00 */
[----:B--2---:R-:W-:Y:S05]  /*1be50*/  CALL.REL.NOINC `($__internal_32_$__cuda_sm70_shflsync_up_p) ;  /* 0x000003e000007944 */ /* 0x004fea0003c00000 */
[----:B------:R-:W-:Y:S01]  /*1be60*/  MOV R2, R4 ;  /* 0x0000000400027202 */ /* 0x000fe20000000f00 */
[----:B------:R-:W-:Y:S05]  /*1be70*/  BRA `(.L_x_1921) ;  /* 0xffffd3b000007947 */ /* 0x000fea000383ffff */
.L_x_1865:
        /* <DEDUP_REMOVED lines=27> */
.L_x_1867:
[----:B------:R-:W-:Y:S02]  /*1c030*/  SEL R0, RZ, 0x1, P0 ;  /* 0x00000001ff007807 */ /* 0x000fe40000000000 */
[----:B------:R-:W-:Y:S02]  /*1c040*/  MOV R2, 0x1c060 ;  /* 0x0001c06000027802 */ /* 0x000fe40000000f00 */
[----:B-12---:R-:W-:Y:S05]  /*1c050*/  CALL.REL.NOINC `($__internal_33_$__cuda_sm70_votesync_ballot) ;  /* 0x0000024000007944 */ /* 0x006fea0003c00000 */
[----:B------:R-:W-:Y:S05]  /*1c060*/  BRA `(.L_x_1923) ;  /* 0xffffd35000007947 */ /* 0x000fea000383ffff */
.L_x_1868:
[----:B------:R-:W-:Y:S01]  /*1c070*/  IMAD.MOV.U32 R33, RZ, RZ, R7 ;  /* 0x000000ffff217224 */ /* 0x000fe200078e0007 */
[----:B----4-:R-:W-:Y:S01]  /*1c080*/  MOV R32, R13 ;  /* 0x0000000d00207202 */ /* 0x010fe20000000f00 */
[----:B------:R-:W-:Y:S01]  /*1c090*/  IMAD.MOV.U32 R3, RZ, RZ, 0x1f ;  /* 0x0000001fff037424 */ /* 0x000fe200078e00ff */
[----:B------:R-:W-:Y:S02]  /*1c0a0*/  MOV R2, 0x1c0c0 ;  /* 0x0001c0c000027802 */ /* 0x000fe40000000f00 */
[----:B-123--:R-:W-:Y:S05]  /*1c0b0*/  CALL.REL.NOINC `($__internal_31_$__cuda_sm70_shflsync_idx_p) ;  /* 0x0000013000007944 */ /* 0x00efea0003c00000 */
[----:B------:R-:W-:Y:S01]  /*1c0c0*/  IMAD.MOV.U32 R12, RZ, RZ, R34 ;  /* 0x000000ffff0c7224 */ /* 0x000fe200078e0022 */
[----:B------:R-:W-:Y:S01]  /*1c0d0*/  MOV R32, R13 ;  /* 0x0000000d00207202 */ /* 0x000fe20000000f00 */
[----:B------:R-:W-:Y:S01]  /*1c0e0*/  IMAD.MOV.U32 R33, RZ, RZ, R8 ;  /* 0x000000ffff217224 */ /* 0x000fe200078e0008 */
[----:B------:R-:W-:Y:S02]  /*1c0f0*/  MOV R3, 0x1f ;  /* 0x0000001f00037802 */ /* 0x000fe40000000f00 */
[----:B------:R-:W-:-:S02]  /*1c100*/  MOV R2, 0x1c120 ;  /* 0x0001c12000027802 */ /* 0x000fc40000000f00 */
[----:B------:R-:W-:Y:S05]  /*1c110*/  CALL.REL.NOINC `($__internal_31_$__cuda_sm70_shflsync_idx_p) ;  /* 0x000000d000007944 */ /* 0x000fea0003c00000 */
[----:B------:R-:W-:Y:S01]  /*1c120*/  MOV R5, R34 ;  /* 0x0000002200057202 */ /* 0x000fe20000000f00 */
[----:B------:R-:W-:Y:S05]  /*1c130*/  BRA `(.L_x_1924) ;  /* 0xffffd2c000007947 */ /* 0x000fea000383ffff */
.L_x_1871:
[----:B------:R-:W-:Y:S01]  /*1c140*/  IMAD.MOV.U32 R33, RZ, RZ, R4 ;  /* 0x000000ffff217224 */ /* 0x000fe200078e0004 */
[----:B------:R-:W-:Y:S01]  /*1c150*/  MOV R32, R0 ;  /* 0x0000000000207202 */ /* 0x000fe20000000f00 */
[----:B------:R-:W-:Y:S01]  /*1c160*/  IMAD.MOV.U32 R3, RZ, RZ, 0x1f ;  /* 0x0000001fff037424 */ /* 0x000fe200078e00ff */
[----:B------:R-:W-:-:S02]  /*1c170*/  MOV R2, 0x1c190 ;  /* 0x0001c19000027802 */ /* 0x000fc40000000f00 */
[----:B-12-4-:R-:W-:Y:S05]  /*1c180*/  CALL.REL.NOINC `($__internal_31_$__cuda_sm70_shflsync_idx_p) ;  /* 0x0000006000007944 */ /* 0x016fea0003c00000 */
[----:B------:R-:W-:Y:S01]  /*1c190*/  MOV R15, R34 ;  /* 0x00000022000f7202 */ /* 0x000fe20000000f00 */
[----:B------:R-:W-:Y:S05]  /*1c1a0*/  BRA `(.L_x_1870) ;  /* 0xffffd2b000007947 */ /* 0x000fea000383ffff */
        .weak           $__internal_30_$__cuda_sm70_shflsync_bfly_p
        .type           $__internal_30_$__cuda_sm70_shflsync_bfly_p,@function
        .size           $__internal_30_$__cuda_sm70_shflsync_bfly_p,($__internal_31_$__cuda_sm70_shflsync_idx_p - $__internal_30_$__cuda_sm70_shflsync_bfly_p)
$__internal_30_$__cuda_sm70_shflsync_bfly_p:
[----:B------:R-:W-:Y:S04]  /*1c1b0*/  WARPSYNC R224 ;  /* 0x000000e000007348 */ /* 0x000fe80003800000 */
[----:B------:R1:W2:Y:S02]  /*1c1c0*/  SHFL.BFLY PT, R22, R4, R3, R225 ;  /* 0x0c00000304167389 */ /* 0x0002a400000e00e1 */
[----:B-1----:R-:W-:-:S04]  /*1c1d0*/  MOV R3, 0x0 ;  /* 0x0000000000037802 */ /* 0x002fc80000000f00 */
[----:B--2---:R-:W-:Y:S05]  /*1c1e0*/  RET.REL.NODEC R2 `(_ZN7cutlass13device_kernelIN5flash19enable_sm80_to_sm89INS1_16FlashAttnFwdSm80INS1_25CollectiveMainloopFwdSm80ILi8ELi2ELb0EN4cute5tupleIJNS5_1CILi128EEENS7_ILi64EEENS7_ILi192EEEEEELi192ENS_6half_tEfNS_4arch4Sm80ELb0ELb0ELb1ELb1ELb1ELb1ELb1ELb1EEENS1_21CollectiveEpilogueFwdINS6_IJS8_SA_S9_EEENS6_IJNS7_ILi1EEESI_SI_EEESC_SE_Li256ELb1ELb1ELb1ELb0EEENS1_36VarlenDynamicPersistentTileSchedulerILi128ELi64ELi256ELi256ELb1ELb1ELb0ELb0ELb1ELb1EEEEEEEEEvNT_6ParamsE) ;  /* 0xfffe3e1002007950 */ /* 0x004fea0003c3ffff */
        .weak           $__internal_31_$__cuda_sm70_shflsync_idx_p
        .type           $__internal_31_$__cuda_sm70_shflsync_idx_p,@function
        .size           $__internal_31_$__cuda_sm70_shflsync_idx_p,($__internal_32_$__cuda_sm70_shflsync_up_p - $__internal_31_$__cuda_sm70_shflsync_idx_p)
$__internal_31_$__cuda_sm70_shflsync_idx_p:
[----:B------:R-:W-:-:S04]  /*1c1f0*/  MOV R34, 0xffffffff ;  /* 0xffffffff00227802 */ /* 0x000fc80000000f00 */
[----:B------:R-:W-:Y:S04]  /*1c200*/  WARPSYNC R34 ;  /* 0x0000002200007348 */ /* 0x000fe80003800000 */
[----:B------:R1:W2:Y:S02]  /*1c210*/  SHFL.IDX PT, R34, R33, R32, R3 ;  /* 0x0000002021227389 */ /* 0x0002a400000e0003 */
[----:B-1----:R-:W-:-:S04]  /*1c220*/  MOV R3, 0x0 ;  /* 0x0000000000037802 */ /* 0x002fc80000000f00 */
[----:B--2---:R-:W-:Y:S05]  /*1c230*/  RET.REL.NODEC R2 `(_ZN7cutlass13device_kernelIN5flash19enable_sm80_to_sm89INS1_16FlashAttnFwdSm80INS1_25CollectiveMainloopFwdSm80ILi8ELi2ELb0EN4cute5tupleIJNS5_1CILi128EEENS7_ILi64EEENS7_ILi192EEEEEELi192ENS_6half_tEfNS_4arch4Sm80ELb0ELb0ELb1ELb1ELb1ELb1ELb1ELb1EEENS1_21CollectiveEpilogueFwdINS6_IJS8_SA_S9_EEENS6_IJNS7_ILi1EEESI_SI_EEESC_SE_Li256ELb1ELb1ELb1ELb0EEENS1_36VarlenDynamicPersistentTileSchedulerILi128ELi64ELi256ELi256ELb1ELb1ELb0ELb0ELb1ELb1EEEEEEEEEvNT_6ParamsE) ;  /* 0xfffe3dc002007950 */ /* 0x004fea0003c3ffff */
        .weak           $__internal_32_$__cuda_sm70_shflsync_up_p
        .type           $__internal_32_$__cuda_sm70_shflsync_up_p,@function
        .size           $__internal_32_$__cuda_sm70_shflsync_up_p,($__internal_33_$__cuda_sm70_votesync_ballot - $__internal_32_$__cuda_sm70_shflsync_up_p)
$__internal_32_$__cuda_sm70_shflsync_up_p:
[----:B------:R-:W-:Y:S02]  /*1c240*/  MOV R4, RZ ;  /* 0x000000ff00047202 */ /* 0x000fe40000000f00 */
[----:B------:R-:W-:-:S04]  /*1c250*/  MOV R12, 0xffffffff ;  /* 0xffffffff000c7802 */ /* 0x000fc80000000f00 */
[----:B------:R-:W-:Y:S04]  /*1c260*/  WARPSYNC R12 ;  /* 0x0000000c00007348 */ /* 0x000fe80003800000 */
[----:B------:R1:W2:Y:S02]  /*1c270*/  SHFL.UP PT, R4, R0, R3, R4 ;  /* 0x0400000300047389 */ /* 0x0002a400000e0004 */
[----:B-1----:R-:W-:-:S04]  /*1c280*/  MOV R3, 0x0 ;  /* 0x0000000000037802 */ /* 0x002fc80000000f00 */
[----:B--2---:R-:W-:Y:S05]  /*1c290*/  RET.REL.NODEC R2 `(_ZN7cutlass13device_kernelIN5flash19enable_sm80_to_sm89INS1_16FlashAttnFwdSm80INS1_25CollectiveMainloopFwdSm80ILi8ELi2ELb0EN4cute5tupleIJNS5_1CILi128EEENS7_ILi64EEENS7_ILi192EEEEEELi192ENS_6half_tEfNS_4arch4Sm80ELb0ELb0ELb1ELb1ELb1ELb1ELb1ELb1EEENS1_21CollectiveEpilogueFwdINS6_IJS8_SA_S9_EEENS6_IJNS7_ILi1EEESI_SI_EEESC_SE_Li256ELb1ELb1ELb1ELb0EEENS1_36VarlenDynamicPersistentTileSchedulerILi128ELi64ELi256ELi256ELb1ELb1ELb0ELb0ELb1ELb1EEEEEEEEEvNT_6ParamsE) ;  /* 0xfffe3d6002007950 */ /* 0x004fea0003c3ffff */
        .weak           $__internal_33_$__cuda_sm70_votesync_ballot
        .type           $__internal_33_$__cuda_sm70_votesync_ballot,@function
        .size           $__internal_33_$__cuda_sm70_votesync_ballot,(.L_x_6211 - $__internal_33_$__cuda_sm70_votesync_ballot)
$__internal_33_$__cuda_sm70_votesync_ballot:
[----:B------:R-:W-:Y:S01]  /*1c2a0*/  ISETP.NE.U32.AND P0, PT, R0, 0x1, PT ;  /* 0x000000010000780c */ /* 0x000fe20003f05070 */
[----:B------:R-:W-:-:S04]  /*1c2b0*/  IMAD.MOV.U32 R3, RZ, RZ, -0x1 ;  /* 0xffffffffff037424 */ /* 0x000fc800078e00ff */
[----:B------:R-:W-:Y:S08]  /*1c2c0*/  WARPSYNC R3 ;  /* 0x0000000300007348 */ /* 0x000ff00003800000 */
[----:B------:R-:W-:-:S04]  /*1c2d0*/  VOTE.ANY R0, PT, !P0 ;  /* 0x0000000000007806 */ /* 0x000fc800040e0100 */
[----:B------:R-:W-:Y:S01]  /*1c2e0*/  LOP3.LUT R0, R0, R3, RZ, 0xc0, !PT ;  /* 0x0000000300007212 */ /* 0x000fe200078ec0ff */
[----:B------:R-:W-:-:S04]  /*1c2f0*/  IMAD.MOV.U32 R3, RZ, RZ, 0x0 ;  /* 0x00000000ff037424 */ /* 0x000fc800078e00ff */
[----:B------:R-:W-:Y:S05]  /*1c300*/  RET.REL.NODEC R2 `(_ZN7cutlass13device_kernelIN5flash19enable_sm80_to_sm89INS1_16FlashAttnFwdSm80INS1_25CollectiveMainloopFwdSm80ILi8ELi2ELb0EN4cute5tupleIJNS5_1CILi128EEENS7_ILi64EEENS7_ILi192EEEEEELi192ENS_6half_tEfNS_4arch4Sm80ELb0ELb0ELb1ELb1ELb1ELb1ELb1ELb1EEENS1_21CollectiveEpilogueFwdINS6_IJS8_SA_S9_EEENS6_IJNS7_ILi1EEESI_SI_EEESC_SE_Li256ELb1ELb1ELb1ELb0EEENS1_36VarlenDynamicPersistentTileSchedulerILi128ELi64ELi256ELi256ELb1ELb1ELb0ELb0ELb1ELb1EEEEEEEEEvNT_6ParamsE) ;  /* 0xfffe3cf002007950 */ /* 0x000fea0003c3ffff */
.L_x_1925:
        /* <DEDUP_REMOVED lines=15> */
.L_x_6211:


//--------------------- .text._ZN7cutlass13device_kernelIN5flash19enable_sm80_to_sm89INS1_16FlashAttnFwdSm80INS1_25CollectiveMainloopFwdSm80ILi8ELi2ELb0EN4cute5tupleIJNS5_1CILi128EEENS7_ILi64EEENS7_ILi192EEEEEELi192ENS_6half_tEfNS_4arch4Sm80ELb0ELb1ELb1ELb0ELb1ELb0ELb1ELb1EEENS1_21CollectiveEpilogueFwdINS6_IJS8_SA_S9_EEENS6_IJNS7_ILi1EEESI_SI_EEESC_SE_Li256ELb0ELb1ELb1ELb0EEENS1_19SingleTileSchedulerILb0ELb1ELb1ELi128EEEEEEEEEvNT_6ParamsE --------------------------
	.section	.text._ZN7cutlass13device_kernelIN5flash19enable_sm80_to_sm89INS1_16FlashAttnFwdSm80INS1_25CollectiveMainloopFwdSm80ILi8ELi2ELb0EN4cute5tupleIJNS5_1CILi128EEENS7_ILi64EEENS7_ILi192EEEEEELi192ENS_6half_tEfNS_4arch4Sm80ELb0ELb1ELb1ELb0ELb1ELb0ELb1ELb1EEENS1_21CollectiveEpilogueFwdINS6_IJS8_SA_S9_EEENS6_IJNS7_ILi1EEESI_SI_EEESC_SE_Li256ELb0ELb1ELb1ELb0EEENS1_19SingleTileSchedulerILb0ELb1ELb1ELi128EEEEEEEEEvNT_6ParamsE,"ax",@progbits
	.sectioninfo	@"SHI_REGISTERS=250"
	.align	128
.text._ZN7cutlass13device_kernelIN5flash19enable_sm80_to_sm89INS1_16FlashAttnFwdSm80INS1_25CollectiveMainloopFwdSm80ILi8ELi2ELb0EN4cute5tupleIJNS5_1CILi128EEENS7_ILi64EEENS7_ILi192EEEEEELi192ENS_6half_tEfNS_4arch4Sm80ELb0ELb1ELb1ELb0ELb1ELb0ELb1ELb1EEENS1_21CollectiveEpilogueFwdINS6_IJS8_SA_S9_EEENS6_IJNS7_ILi1EEESI_SI_EEESC_SE_Li256ELb0ELb1ELb1ELb0EEENS1_19SingleTileSchedulerILb0ELb1ELb1ELi128EEEEEEEEEvNT_6ParamsE:
        .type           _ZN7cutlass13device_kernelIN5flash19enable_sm80_to_sm89INS1_16FlashAttnFwdSm80INS1_25CollectiveMainloopFwdSm80ILi8ELi2ELb0EN4cute5tupleIJNS5_1CILi128EEENS7_ILi64EEENS7_ILi192EEEEEELi192ENS_6half_tEfNS_4arch4Sm80ELb0ELb1ELb1ELb0ELb1ELb0ELb1ELb1EEENS1_21CollectiveEpilogueFwdINS6_IJS8_SA_S9_EEENS6_IJNS7_ILi1EEESI_SI_EEESC_SE_Li256ELb0ELb1ELb1ELb0EEENS1_19SingleTileSchedulerILb0ELb1ELb1ELi128EEEEEEEEEvNT_6ParamsE,@function
        .size           _ZN7cutlass13device_kernelIN5flash19enable_sm80_to_sm89INS1_16FlashAttnFwdSm80INS1_25CollectiveMainloopFwdSm80ILi8ELi2ELb0EN4cute5tupleIJNS5_1CILi128EEENS7_ILi64EEENS7_ILi192EEEEEELi192ENS_6half_tEfNS_4arch4Sm80ELb0ELb1ELb1ELb0ELb1ELb0ELb1ELb1EEENS1_21CollectiveEpilogueFwdINS6_IJS8_SA_S9_EEENS6_IJNS7_ILi1EEESI_SI_EEESC_SE_Li256ELb0ELb1ELb1ELb0EEENS1_19SingleTileSchedulerILb0ELb1ELb1ELi128EEEEEEEEEvNT_6ParamsE,(.L_x_6216 - _ZN7cutlass13device_kernelIN5flash19enable_sm80_to_sm89INS1_16FlashAttnFwdSm80INS1_25CollectiveMainloopFwdSm80ILi8ELi2ELb0EN4cute5tupleIJNS5_1CILi128EEENS7_ILi64EEENS7_ILi192EEEEEELi192ENS_6half_tEfNS_4arch4Sm80ELb0ELb1ELb1ELb0ELb1ELb0ELb1ELb1EEENS1_21CollectiveEpilogueFwdINS6_IJS8_SA_S9_EEENS6_IJNS7_ILi1EEESI_SI_EEESC_SE_Li256ELb0ELb1ELb1ELb0EEENS1_19SingleTileSchedulerILb0ELb1ELb1ELi128EEEEEEEEEvNT_6ParamsE)
        .other          _ZN7cutlass13device_kernelIN5flash19enable_sm80_to_sm89INS1_16FlashAttnFwdSm80INS1_25CollectiveMainloopFwdSm80ILi8ELi2ELb0EN4cute5tupleIJNS5_1CILi128EEENS7_ILi64EEENS7_ILi192EEEEEELi192ENS_6half_tEfNS_4arch4Sm80ELb0ELb1ELb1ELb0ELb1ELb0ELb1ELb1EEENS1_21CollectiveEpilogueFwdINS6_IJS8_SA_S9_EEENS6_IJNS7_ILi1EEESI_SI_EEESC_SE_Li256ELb0ELb1ELb1ELb0EEENS1_19SingleTileSchedulerILb0ELb1ELb1ELi128EEEEEEEEEvNT_6ParamsE,@"STO_CUDA_ENTRY STV_DEFAULT"
_ZN7cutlass13device_kernelIN5flash19enable_sm80_to_sm89INS1_16FlashAttnFwdSm80INS1_25CollectiveMainloopFwdSm80ILi8ELi2ELb0EN4cute5tupleIJNS5_1CILi128EEENS7_ILi64EEENS7_ILi192EEEEEELi192ENS_6half_tEfNS_4arch4Sm80ELb0ELb1ELb1ELb0ELb1ELb0ELb1ELb1EEENS1_21CollectiveEpilogueFwdINS6_IJS8_SA_S9_EEENS6_IJNS7_ILi1EEESI_SI_EEESC_SE_Li256ELb0ELb1ELb1ELb0EEENS1_19SingleTileSchedulerILb0ELb1ELb1ELi128EEEEEEEEEvNT_6ParamsE:
        /* <DEDUP_REMOVED lines=17> */
.L_x_1926:
[----:B------:R-:W-:Y:S02]  /*0110*/  ULDC.64 UR4, c[0x0][0x550] ;  /* 0x0001540000047ab9 */ /* 0x000fe40000000a00 */
[----:B------:R-:W-:Y:S02]  /*0120*/  UISETP.NE.AND UP0, UPT, UR4, 0x1, UPT ;  /* 0x000000010400788c */ /* 0x000fe4000bf05270 */
[----:B------:R-:W-:-:S02]  /*0130*/  UIMAD.WIDE.U32 UR10, UR6, UR5, URZ ;  /* 0x00000005060a72a5 */ /* 0x000fc4000f8e003f */
[----:B------:R-:W-:Y:S02]  /*0140*/  ULDC UR4, c[0x0][0x558] ;  /* 0x0001560000047ab9 */ /* 0x000fe40000000800 */
[----:B------:R-:W-:-:S05]  /*0150*/  UMOV UR14, UR6 ;  /* 0x00000006000e7c82 */ /* 0x000fca0008000000 */
[----:B------:R-:W-:-:S03]  /*0160*/  @UP0 USHF.R.U32.HI UR14, URZ, UR4, UR11 ;  /* 0x000000043f0e0299 */ /* 0x000fc6000801160b */
.L_x_1927:
[----:B------:R-:W-:Y:S01]  /*0170*/  ISETP.LE.AND P0, PT, RZ, UR8, PT ;  /* 0x00000008ff007c0c */ /* 0x000fe2000bf03270 */
[----:B------:R-:W-:Y:S02]  /*0180*/  UIADD3 UR4, -UR14, URZ, URZ ;  /* 0x0000003f0e047290 */ /* 0x000fe4000fffe13f */
[----:B------:R-:W-:Y:S02]  /*0190*/  ULDC UR7, c[0x0][0x550] ;  /* 0x0001540000077ab9 */ /* 0x000fe40000000800 */
[----:B------:R-:W-:-:S08]  /*01a0*/  UIMAD UR7, UR4, UR7, UR6 ;  /* 0x00000007040772a4 */ /* 0x000fd0000f8e0206 */
[----:B------:R-:W-:Y:S05]  /*01b0*/  @!P0 EXIT ;  /* 0x000000000000894d */ /* 0x000fea0003800000 */
[----:B------:R-:W-:Y:S01]  /*01c0*/  ULDC.64 UR4, c[0x0][0x370] ;  /* 0x0000dc0000047ab9 */ /* 0x000fe20000000a00 */
[----:B------:R-:W-:Y:S01]  /*01d0*/  IMAD.MOV.U32 R202, RZ, RZ, RZ ;  /* 0x000000ffffca7224 */ /* 0x000fe200078e00ff */
[----:B------:R-:W-:Y:S02]  /*01e0*/  UISETP.NE.U32.AND UP0, UPT, URZ, UR4, UPT ;  /* 0x000000043f00728c */ /* 0x000fe4000bf05070 */
[----:B------:R-:W-:Y:S02]  /*01f0*/  ULDC.64 UR10, c[0x0][0x370] ;  /* 0x0000dc00000a7ab9 */ /* 0x000fe40000000a00 */
[----:B------:R-:W-:Y:S01]  /*0200*/  UISETP.NE.AND.EX UP0, UPT, URZ, UR5, UPT, UP0 ;  /* 0x000000053f00728c */ /* 0x000fe2000bf05300 */
[----:B------:R-:W1:Y:S01]  /*0210*/  S2UR UR6, SR_CTAID.X ;  /* 0x00000000000679c3 */ /* 0x000e620000002500 */
[----:B------:R-:W-:Y:S02]  /*0220*/  ULDC UR12, c[0x0][0x2ac] ;  /* 0x0000ab00000c7ab9 */ /* 0x000fe40000000800 */
[----:B------:R-:W-:-:S02]  /*0230*/  ULDC.64 UR20, c[0x0][0x118] ;  /* 0x0000460000147ab9 */ /* 0x000fc40000000a00 */
[----:B------:R-:W-:-:S05]  /*0240*/  PLOP3.LUT P0, PT, PT, PT, UP0, 0x80, 0x0 ;  /* 0x000000000000781c */ /* 0x000fca0003f0f008 */
[----:B------:R-:W-:Y:S02]  /*0250*/  @UP0 UMOV UR4, 0x4 ;  /* 0x0000000400040882 */ /* 0x000fe40000000000 */
[----:B------:R-:W-:-:S06]  /*0260*/  @UP0 UIMAD.WIDE UR4, UR8, UR4, UR10 ;  /* 0x00000004080402a5 */ /* 0x000fcc000f8e020a */
[----:B------:R-:W-:Y:S01]  /*0270*/  MOV R2, UR4 ;  /* 0x0000000400027c02 */ /* 0x000fe20008000f00 */
[----:B------:R-:W-:Y:S01]  /*0280*/  ULDC UR4, c[0x0][0x2c4] ;  /* 0x0000b10000047ab9 */ /* 0x000fe20000000800 */
[----:B------:R-:W-:Y:S01]  /*0290*/  IMAD.U32 R3, RZ, RZ, UR5 ;  /* 0x00000005ff037e24 */ /* 0x000fe2000f8e00ff */
[----:B------:R-:W-:Y:S02]  /*02a0*/  UISETP.NE.AND UP1, UPT, UR4, 0x1, UPT ;  /* 0x000000010400788c */ /* 0x000fe4000bf25270 */
[----:B-1----:R-:W-:Y:S02]  /*02b0*/  USHF.L.U32 UR24, UR6, 0x7, URZ ;  /* 0x0000000706187899 */ /* 0x002fe4000800063f */
[----:B------:R1:W5:Y:S01]  /*02c0*/  @P0 LDG.E R202, [R2.64] ;  /* 0x0000001402ca0981 */ /* 0x000362000c1e1900 */
[----:B------:R-:W-:Y:S02]  /*02d0*/  ULDC.64 UR4, c[0x0][0x2c8] ;  /* 0x0000b20000047ab9 */ /* 0x000fe40000000a00 */
[----:B------:R-:W-:-:S04]  /*02e0*/  UIADD3 UR9, UR24, 0x7f, URZ ;  /* 0x0000007f18097890 */ /* 0x000fc8000fffe03f */
[----:B------:R-:W-:-:S04]  /*02f0*/  @UP1 UIADD3 UR10, UR24, 0x7f, URZ ;  /* 0x0000007f180a1890 */ /* 0x000fc8000fffe03f */
[----:B------:R-:W-:-:S03]  /*0300*/  UIMAD.WIDE.U32 UR10, UR10, UR4, URZ ;  /* 0x000000040a0a72a5 */ /* 0x000fc6000f8e003f */
[----:B------:R-:W-:Y:S02]  /*0310*/  ULDC UR4, c[0x0][0x1d0] ;  /* 0x0000740000047ab9 */ /* 0x000fe40000000800 */
[----:B------:R-:W-:Y:S02]  /*0320*/  @UP1 USHF.R.U32.HI UR9, URZ, UR5, UR11 ;  /* 0x000000053f091299 */ /* 0x000fe4000801160b */
[----:B------:R-:W-:Y:S02]  /*0330*/  UIMAD UR12, UR12, UR4, URZ ;  /* 0x000000040c0c72a4 */ /* 0x000fe4000f8e023f */
[----:B------:R-:W-:Y:S02]  /*0340*/  UMOV UR10, 0x1 ;  /* 0x00000001000a7882 */ /* 0x000fe40000000000 */
[----:B------:R-:W-:Y:S02]  /*0350*/  ULDC.64 UR4, c[0x0][0x328] ;  /* 0x0000ca0000047ab9 */ /* 0x000fe40000000a00 */
[----:B------:R-:W-:-:S02]  /*0360*/  UISETP.LE.AND UP0, UPT, UR10, UR5, UPT ;  /* 0x000000050a00728c */ /* 0x000fc4000bf03270 */
[----:B------:R-:W-:Y:S02]  /*0370*/  ULDC UR11, c[0x0][0x168] ;  /* 0x00005a00000b7ab9 */ /* 0x000fe40000000800 */
[----:B------:R-:W-:Y:S02]  /*0380*/  UIADD3 UR11, UR12, -UR11, UR10 ;  /* 0x8000000b0c0b7290 */ /* 0x000fe4000fffe00a */
[----:B------:R-:W-:Y:S02]  /*0390*/  PLOP3.LUT P0, PT, PT, PT, UP0, 0x40, 0x0 ;  /* 0x000000000000781c */ /* 0x000fe40003f0e808 */
[----:B------:R-:W-:-:S04]  /*03a0*/  UIADD3 UR5, UR11, UR9, URZ ;  /* 0x000000090b057290 */ /* 0x000fc8000fffe03f */
[----:B------:R-:W-:-:S07]  /*03b0*/  UIADD3 UR9, UR5, UR4, URZ ;  /* 0x0000000405097290 */ /* 0x000fce000fffe03f */
[----:B------:R-:W-:Y:S05]  /*03c0*/  @P0 BRA `(.L_x_1928) ;  /* 0x0000016000000947 */ /* 0x000fea0003800000 */
[----:B-1----:R-:W-:Y:S01]  /*03d0*/  ISETP.LT.AND P0, PT, RZ, UR5, PT ;  /* 0x00000005ff007c0c */ /* 0x002fe2000bf01270 */
        /* <DEDUP_REMOVED lines=11> */
.L_x_1929:
[----:B------:R-:W-:Y:S02]  /*0490*/  ULDC UR4, c[0x0][0x32c] ;  /* 0x0000cb0000047ab9 */ /* 0x000fe40000000800 */
[----:B------:R-:W-:-:S03]  /*04a0*/  UISETP.NE.AND UP2, UPT, UR10, UR4, UPT ;  /* 0x000000040a00728c */ /* 0x000fc6000bf45270 */
[----:B------:R-:W-:Y:S02]  /*04b0*/  ULDC.64 UR4, c[0x0][0x330] ;  /* 0x0000cc0000047ab9 */ /* 0x000fe40000000a00 */
[----:B------:R-:W-:-:S07]  /*04c0*/  UIMAD.WIDE.U32 UR16, UR11, UR4, URZ ;  /* 0x000000040b1072a5 */ /* 0x000fce000f8e003f */
[----:B------:R-:W-:Y:S02]  /*04d0*/  @UP2 UMOV UR13, UR17 ;  /* 0x00000011000d2c82 */ /* 0x000fe40008000000 */
[----:B------:R-:W-:Y:S02]  /*04e0*/  @UP2 USHF.R.U32.HI UR11, URZ, UR5, UR13 ;  /* 0x000000053f0b2299 */ /* 0x000fe4000801160d */
.L_x_1930:
[----:B------:R-:W-:Y:S02]  /*04f0*/  ULDC UR4, c[0x0][0x32c] ;  /* 0x0000cb0000047ab9 */ /* 0x000fe40000000800 */
[----:B------:R-:W-:-:S04]  /*0500*/  UIMAD UR4, UR11, UR4, UR4 ;  /* 0x000000040b0472a4 */ /* 0x000fc8000f8e0204 */
[----:B------:R-:W-:-:S04]  /*0510*/  UISETP.LT.AND UP2, UPT, UR9, UR4, UPT ;  /* 0x000000040900728c */ /* 0x000fc8000bf41270 */
[----:B------:R-:W-:Y:S02]  /*0520*/  USEL UR9, UR9, UR4, UP2 ;  /* 0x0000000409097287 */ /* 0x000fe40009000000 */
.L_x_1928:
[----:B-1----:R-:W-:Y:S01]  /*0530*/  UIADD3 UR10, UR12, 0x3f, URZ ;  /* 0x0000003f0c0a7890 */ /* 0x002fe2000fffe03f */
        /* <DEDUP_REMOVED lines=33> */
.L_x_1932:
[----:B------:R-:W-:Y:S02]  /*0750*/  ULDC UR4, c[0x0][0x32c] ;  /* 0x0000cb0000047ab9 */ /* 0x000fe40000000800 */
[----:B------:R-:W-:-:S03]  /*0760*/  UISETP.NE.AND UP2, UPT, UR4, 0x1, UPT ;  /* 0x000000010400788c */ /* 0x000fc6000bf45270 */
[----:B------:R-:W-:Y:S02]  /*0770*/  ULDC.64 UR4, c[0x0][0x330] ;  /* 0x0000cc0000047ab9 */ /* 0x000fe40000000a00 */
[----:B------:R-:W-:-:S07]  /*0780*/  UIMAD.WIDE.U32 UR16, UR11, UR4, URZ ;  /* 0x000000040b1072a5 */ /* 0x000fce000f8e003f */
[----:B------:R-:W-:Y:S02]  /*0790*/  @UP2 UMOV UR13, UR17 ;  /* 0x00000011000d2c82 */ /* 0x000fe40008000000 */
[----:B------:R-:W-:Y:S02]  /*07a0*/  @UP2 USHF.R.U32.HI UR11, URZ, UR5, UR13 ;  /* 0x000000053f0b2299 */ /* 0x000fe4000801160d */
.L_x_1933:
[----:B------:R-:W-:Y:S02]  /*07b0*/  ULDC UR4, c[0x0][0x32c] ;  /* 0x0000cb0000047ab9 */ /* 0x000fe40000000800 */
[----:B------:R-:W-:-:S04]  /*07c0*/  UIMAD UR4, UR11, UR4, URZ ;  /* 0x000000040b0472a4 */ /* 0x000fc8000f8e023f */
[----:B------:R-:W-:-:S04]  /*07d0*/  UISETP.LT.AND UP2, UPT, UR10, UR4, UPT ;  /* 0x000000040a00728c */ /* 0x000fc8000bf41270 */
[----:B------:R-:W-:-:S04]  /*07e0*/  USEL UR10, UR10, UR4, !UP2 ;  /* 0x000000040a0a7287 */ /* 0x000fc8000d000000 */
.L_x_1931:
        /* <DEDUP_REMOVED lines=16> */
[-C--:B------:R-:W-:Y:S01]  /*08f0*/  IABS R2, R0.reuse ;  /* 0x0000000000027213 */ /* 0x080fe20000000000 */
[----:B------:R-:W-:Y:S01]  /*0900*/  UIADD3 UR17, -UR11, UR17, URZ ;  /* 0x000000110b117290 */ /* 0x000fe2000fffe13f */
[----:B------:R-:W-:Y:S02]  /*0910*/  IABS R0, R0 ;  /* 0x0000000000007213 */ /* 0x000fe40000000000 */
[----:B------:R1:W2:Y:S03]  /*0920*/  R2UR UR16, R2 ;  /* 0x00000000021073c2 */ /* 0x0002a600000e0000 */
[----:B------:R-:W-:Y:S01]  /*0930*/  IMAD.U32 R4, RZ, RZ, UR17 ;  /* 0x00000011ff047e24 */ /* 0x000fe2000f8e00ff */
[----:B------:R-:W-:Y:S01]  /*0940*/  ULOP3.LUT UR17, UR17, UR5, URZ, 0x3c, !UPT ;  /* 0x0000000511117292 */ /* 0x000fe2000f8e3c3f */
[----:B------:R-:W-:-:S04]  /*0950*/  IMAD.MOV R0, RZ, RZ, -R0 ;  /* 0x000000ffff007224 */ /* 0x000fc800078e0a00 */
[----:B------:R-:W3:Y:S01]  /*0960*/  R2UR UR10, R0 ;  /* 0x00000000000a73c2 */ /* 0x000ee200000e0000 */
[----:B-1----:R-:W-:Y:S01]  /*0970*/  IABS R2, R4 ;  /* 0x0000000400027213 */ /* 0x002fe20000000000 */
[----:B--2---:R-:W1:Y:S06]  /*0980*/  I2F.RP R5, UR16 ;  /* 0x0000001000057d06 */ /* 0x004e6c0008209400 */
[----:B------:R-:W2:Y:S02]  /*0990*/  R2UR UR13, R2 ;  /* 0x00000000020d73c2 */ /* 0x000ea400000e0000 */
[----:B-1----:R-:W1:Y:S02]  /*09a0*/  MUFU.RCP R3, R5 ;  /* 0x0000000500037308 */ /* 0x002e640000001000 */
[----:B-1----:R-:W-:-:S06]  /*09b0*/  IADD3 R3, R3, 0xffffffe, RZ ;  /* 0x0ffffffe03037810 */ /* 0x002fcc0007ffe0ff */
[----:B------:R-:W1:Y:S02]  /*09c0*/  F2I.FTZ.U32.TRUNC.NTZ R3, R3 ;  /* 0x0000000300037305 */ /* 0x000e64000021f000 */
[----:B-1----:R-:W1:Y:S02]  /*09d0*/  R2UR UR19, R3 ;  /* 0x00000000031373c2 */ /* 0x002e6400000e0000 */
[----:B-1----:R-:W-:-:S04]  /*09e0*/  UIADD3 UR4, URZ, -UR19, URZ ;  /* 0x800000133f047290 */ /* 0x002fc8000fffe03f */
[----:B------:R-:W-:-:S04]  /*09f0*/  UIMAD UR4, UR4, UR16, URZ ;  /* 0x00000010040472a4 */ /* 0x000fc8000f8e023f */
[----:B------:R-:W-:-:S04]  /*0a00*/  UIMAD.WIDE.U32 UR18, UR19, UR4, UR18 ;  /* 0x00000004131272a5 */ /* 0x000fc8000f8e0012 */
[----:B--2---:R-:W-:-:S04]  /*0a10*/  UIMAD.WIDE.U32 UR18, UR19, UR13, URZ ;  /* 0x0000000d131272a5 */ /* 0x004fc8000f8e003f */
[----:B---3--:R-:W-:-:S04]  /*0a20*/  UIMAD UR10, UR19, UR10, UR13 ;  /* 0x0000000a130a72a4 */ /* 0x008fc8000f8e020d */
        /* <DEDUP_REMOVED lines=10> */
.L_x_1934:
        /* <DEDUP_REMOVED lines=72> */
[----:B------:R1:W2:Y:S01]  /*0f50*/  @P2 LDG.E R4, [R4.64] ;  /* 0x0000001404042981 */ /* 0x0002a2000c1e1900 */
[-C--:B------:R-:W-:Y:S01]  /*0f60*/  LEA.HI R20, R94, R7.reuse, RZ, 0x3 ;  /* 0x000000075e147211 */ /* 0x080fe200078f18ff */
[----:B------:R-:W-:Y:S01]  /*0f70*/  UIMAD UR9, UR9, UR4, URZ ;  /* 0x00000004090972a4 */ /* 0x000fe2000f8e023f */
[----:B------:R-:W-:Y:S01]  /*0f80*/  PLOP3.LUT P0, PT, PT, PT, UP1, 0x80, 0x0 ;  /* 0x000000000000781c */ /* 0x000fe20003f0f018 */
[----:B------:R-:W-:Y:S01]  /*0f90*/  UIMAD.WIDE.U32 UR16, UR14, UR4, URZ ;  /* 0x000000040e1072a5 */ /* 0x000fe2000f8e003f */
[----:B------:R-:W-:Y:S01]  /*0fa0*/  LOP3.LUT R0, R20, 0xfffffff8, RZ, 0xc0, !PT ;  /* 0xfffffff814007812 */ /* 0x000fe200078ec0ff */
[----:B------:R-:W-:Y:S01]  /*0fb0*/  UIMAD UR9, UR14, UR5, UR9 ;  /* 0x000000050e0972a4 */ /* 0x000fe2000f8e0209 */
[----:B------:R-:W-:Y:S01]  /*0fc0*/  SHF.R.S32.HI R20, RZ, 0x3, R20 ;  /* 0x00000003ff147819 */ /* 0x000fe20000011414 */
[----:B------:R-:W-:Y:S01]  /*0fd0*/  USHF.R.S32.HI UR10, URZ, 0x1f, UR8 ;  /* 0x0000001f3f0a7899 */ /* 0x000fe20008011408 */
[-C--:B------:R-:W-:Y:S01]  /*0fe0*/  LEA.HI R21, R94, R7.reuse, RZ, 0x4 ;  /* 0x000000075e157211 */ /* 0x080fe200078f20ff */
        /* <DEDUP_REMOVED lines=10> */
[----:B------:R-:W-:Y:S01]  /*1090*/  IADD3 R2, R201, UR24, RZ ;  /* 0x00000018c9027c10 */ /* 0x000fe2000fffe0ff */
[----:B------:R-:W-:Y:S01]  /*10a0*/  ULDC UR4, c[0x0][0x168] ;  /* 0x00005a0000047ab9 */ /* 0x000fe20000000800 */
[----:B------:R-:W-:Y:S01]  /*10b0*/  IMAD.MOV.U32 R188, RZ, RZ, 0x10 ;  /* 0x00000010ffbc7424 */ /* 0x000fe200078e00ff */
[----:B------:R-:W-:Y:S01]  /*10c0*/  UIADD3 UR5, UR17, UR5, URZ ;  /* 0x0000000511057290 */ /* 0x000fe2000fffe03f */
[----:B------:R-:W-:Y:S01]  /*10d0*/  IMAD.U32 R9, RZ, RZ, UR17 ;  /* 0x00000011ff097e24 */ /* 0x000fe2000f8e00ff */
[----:B------:R-:W-:Y:S01]  /*10e0*/  LEA.HI R11, R94, R7, RZ, 0x6 ;  /* 0x000000075e0b7211 */ /* 0x000fe200078f30ff */
[----:B------:R-:W-:Y:S01]  /*10f0*/  @P1 IMAD.HI.U32 R0, R2, c[0x0][0x2c8], RZ ;  /* 0x0000b20002001a27 */ /* 0x000fe200078e00ff */
[----:B------:R-:W-:Y:S01]  /*1100*/  IADD3 R10, R207, 0x40, RZ ;  /* 0x00000040cf0a7810 */ /* 0x000fe20007ffe0ff */
[----:B------:R-:W-:Y:S01]  /*1110*/  BSSY B0, `(.L_x_1936) ;  /* 0x0000041000007945 */ /* 0x000fe20003800000 */
[----:B------:R-:W-:Y:S01]  /*1120*/  LOP3.LUT P1, RZ, R209, 0x4, RZ, 0xc0, !PT ;  /* 0x00000004d1ff7812 */ /* 0x000fe2000782c0ff */
[----:B------:R-:W-:Y:S01]  /*1130*/  IMAD.MOV.U32 R3, RZ, RZ, R2 ;  /* 0x000000ffff037224 */ /* 0x000fe200078e0002 */
[----:B------:R-:W-:Y:S01]  /*1140*/  @P0 SHF.R.U32.HI R3, RZ, c[0x0][0x2cc], R0 ;  /* 0x0000b300ff030a19 */ /* 0x000fe20000011600 */
[----:B------:R-:W-:Y:S01]  /*1150*/  IMAD.U32 R8, RZ, RZ, UR16 ;  /* 0x00000010ff087e24 */ /* 0x000fe2000f8e00ff */
[----:B------:R-:W-:Y:S01]  /*1160*/  ISETP.GE.AND P3, PT, R10, c[0x0][0x198], PT ;  /* 0x000066000a007a0c */ /* 0x000fe20003f66270 */
[----:B------:R-:W-:Y:S01]  /*1170*/  IMAD.U32 R9, RZ, RZ, UR5 ;  /* 0x00000005ff097e24 */ /* 0x000fe2000f8e00ff */
[--C-:B------:R-:W-:Y:S01]  /*1180*/  SHF.R.S32.HI R0, RZ, 0x1f, R3.reuse ;  /* 0x0000001fff007819 */ /* 0x100fe20000011403 */
[----:B-1----:R-:W-:Y:S01]  /*1190*/  IMAD.MOV R5, RZ, RZ, -R3 ;  /* 0x000000ffff057224 */ /* 0x002fe200078e0a03 */
[----:B------:R-:W-:Y:S01]  /*11a0*/  ULDC UR5, c[0x0][0x2c4] ;  /* 0x0000b10000057ab9 */ /* 0x000fe20000000800 */
[----:B------:R-:W-:Y:S01]  /*11b0*/  IMAD.WIDE.U32 R8, R3, c[0x0][0x1b0], R8 ;  /* 0x00006c0003087a25 */ /* 0x000fe200078e0008 */
[----:B------:R-:W-:-:S03]  /*11c0*/  UIMAD UR4, UR5, UR4, URZ ;  /* 0x00000004050472a4 */ /* 0x000fc6000f8e023f */
[----:B------:R-:W-:Y:S02]  /*11d0*/  IMAD R2, R5, c[0x0][0x2c4], R2 ;  /* 0x0000b10005027a24 */ /* 0x000fe400078e0202 */
[----:B------:R-:W-:Y:S02]  /*11e0*/  IMAD R0, R0, c[0x0][0x1b0], RZ ;  /* 0x00006c0000007a24 */ /* 0x000fe400078e02ff */
[----:B------:R-:W-:Y:S01]  /*11f0*/  IMAD.SHL.U32 R11, R11, 0x8, RZ ;  /* 0x000000080b0b7824 */ /* 0x000fe200078e00ff */
[----:B------:R-:W-:Y:S01]  /*1200*/  SHF.R.S32.HI R5, RZ, 0x1f, R2 ;  /* 0x0000001fff057819 */ /* 0x000fe20000011402 */
[----:B------:R-:W-:Y:S01]  /*1210*/  IMAD R3, R3, c[0x0][0x1b4], R0 ;  /* 0x00006d0003037a24 */ /* 0x000fe200078e0200 */
[----:B------:R-:W-:-:S03]  /*1220*/  LOP3.LUT R0, R21, 0xfffffff0, RZ, 0xc0, !PT ;  /* 0xfffffff015007812 */ /* 0x000fc600078ec0ff */
[----:B------:R-:W-:Y:S02]  /*1230*/  IMAD R5, R5, c[0x0][0x1a8], RZ ;  /* 0x00006a0005057a24 */ /* 0x000fe400078e02ff */
[----:B------:R-:W-:Y:S02]  /*1240*/  IMAD.IADD R9, R9, 0x1, R3 ;  /* 0x0000000109097824 */ /* 0x000fe400078e0203 */
[----:B------:R-:W-:Y:S02]  /*1250*/  IMAD.IADD R19, R7, 0x1, -R0 ;  /* 0x0000000107137824 */ /* 0x000fe400078e0a00 */
[C---:B------:R-:W-:Y:S02]  /*1260*/  IMAD R5, R2.reuse, c[0x0][0x1ac], R5 ;  /* 0x00006b0002057a24 */ /* 0x040fe400078e0205 */
[----:B------:R-:W-:Y:S01]  /*1270*/  IMAD.WIDE.U32 R2, R2, c[0x0][0x1a8], R8 ;  /* 0x00006a0002027a25 */ /* 0x000fe200078e0008 */
[----:B------:R-:W-:Y:S02]  /*1280*/  SHF.R.S32.HI R0, RZ, 0x1f, R19 ;  /* 0x0000001fff007819 */ /* 0x000fe40000011413 */
[----:B------:R-:W-:Y:S01]  /*1290*/  SHF.R.U32.HI R9, RZ, 0x3, R200 ;  /* 0x00000003ff097819 */ /* 0x000fe200000116c8 */
[----:B------:R-:W-:Y:S01]  /*12a0*/  IMAD.IADD R3, R3, 0x1, R5 ;  /* 0x0000000103037824 */ /* 0x000fe200078e0205 */
[----:B------:R-:W-:-:S02]  /*12b0*/  LEA R5, P0, R2, c[0x0][0x160], 0x1 ;  /* 0x0000580002057a11 */ /* 0x000fc400078008ff */
[----:B------:R-:W-:Y:S02]  /*12c0*/  LEA.HI R0, R0, R19, RZ, 0x3 ;  /* 0x0000001300007211 */ /* 0x000fe400078f18ff */
[----:B------:R-:W-:Y:S01]  /*12d0*/  LEA.HI.X R3, R2, c[0x0][0x164], R3, 0x1, P0 ;  /* 0x0000590002037a11 */ /* 0x000fe200000f0c03 */
[----:B------:R1:W3:Y:S01]  /*12e0*/  SHFL.IDX PT, R12, R5, RZ, 0x181f ;  /* 0x00181fff050c7589 */ /* 0x0002e200000e0000 */
[----:B------:R-:W-:Y:S02]  /*12f0*/  LOP3.LUT R2, R0, 0xfffffff8, RZ, 0xc0, !PT ;  /* 0xfffffff800027812 */ /* 0x000fe400078ec0ff */
[----:B------:R-:W-:Y:S01]  /*1300*/  LOP3.LUT P0, RZ, R209, 0x2, RZ, 0xc0, !PT ;  /* 0x00000002d1ff7812 */ /* 0x000fe2000780c0ff */
[----:B------:R1:W4:Y:S01]  /*1310*/  SHFL.IDX PT, R13, R3, RZ, 0x181f ;  /* 0x00181fff030d7589 */ /* 0x00032200000e0000 */
[----:B------:R-:W-:Y:S01]  /*1320*/  LOP3.LUT R200, R200, 0x38, R207, 0xf8, !PT ;  /* 0x00000038c8c87812 */ /* 0x000fe200078ef8cf */
[----:B------:R-:W-:Y:S01]  /*1330*/  IMAD.IADD R19, R19, 0x1, -R2 ;  /* 0x0000000113137824 */ /* 0x000fe200078e0a02 */
[----:B------:R-:W-:-:S02]  /*1340*/  IADD3 R2, R20, UR24, RZ ;  /* 0x0000001814027c10 */ /* 0x000fc4000fffe0ff */
[----:B------:R-:W-:Y:S02]  /*1350*/  LOP3.LUT R200, R200, R9, RZ, 0x3c, !PT ;  /* 0x00000009c8c87212 */ /* 0x000fe400078e3cff */
[----:B------:R-:W-:Y:S02]  /*1360*/  ISETP.GE.AND P5, PT, R2, UR4, PT ;  /* 0x0000000402007c0c */ /* 0x000fe4000bfa6270 */
[----:B------:R-:W-:Y:S02]  /*1370*/  IADD3 R9, R207, 0x80, RZ ;  /* 0x00000080cf097810 */ /* 0x000fe40007ffe0ff */
[----:B------:R-:W-:Y:S02]  /*1380*/  LOP3.LUT R200, R200, 0xfffffe00, R11, 0xf8, !PT ;  /* 0xfffffe00c8c87812 */ /* 0x000fe400078ef80b */
[----:B------:R-:W-:Y:S01]  /*1390*/  ISETP.GE.AND P4, PT, R9, c[0x0][0x198], PT ;  /* 0x0000660009007a0c */ /* 0x000fe20003f86270 */
[----:B--2---:R2:W1:Y:S02]  /*13a0*/  @P2 R2UR UR9, R4 ;  /* 0x00000000040923c2 */ /* 0x00446400000e0000 */
[----:B-1----:R-:W-:Y:S01]  /*13b0*/  @!UP2 UMOV UR9, UR8 ;  /* 0x000000080009ac82 */ /* 0x002fe20008000000 */
[----:B------:R-:W-:-:S02]  /*13c0*/  ISETP.GE.AND P2, PT, R207, c[0x0][0x198], PT ;  /* 0x00006600cf007a0c */ /* 0x000fc40003f46270 */
[----:B--2---:R-:W-:Y:S01]  /*13d0*/  P2R R4, PR, RZ, 0x1 ;  /* 0x00000001ff047803 */ /* 0x004fe20000000000 */
[----:B------:R-:W-:Y:S01]  /*13e0*/  IMAD.MOV.U32 R4, RZ, RZ, 0x20 ;  /* 0x00000020ff047424 */ /* 0x000fe200078e00ff */
[----:B------:R-:W-:-:S04]  /*13f0*/  LOP3.LUT P0, RZ, R19, 0x2, RZ, 0xc0, !PT ;  /* 0x0000000213ff7812 */ /* 0x000fc8000780c0ff */
[----:B------:R-:W-:Y:S02]  /*1400*/  SEL R188, R188, 0xfffffff0, !P0 ;  /* 0xfffffff0bcbc7807 */ /* 0x000fe40004000000 */
[----:B------:R-:W-:-:S04]  /*1410*/  LOP3.LUT P0, RZ, R19, 0x4, RZ, 0xc0, !PT ;  /* 0x0000000413ff7812 */ /* 0x000fc8000780c0ff */
[----:B------:R-:W-:Y:S01]  /*1420*/  SEL R4, R4, 0xffffffe0, !P0 ;  /* 0xffffffe004047807 */ /* 0x000fe20004000000 */
[----:B------:R-:W-:Y:S05]  /*1430*/  @P5 BRA `(.L_x_1937) ;  /* 0x000000e000005947 */ /* 0x000fea0003800000 */
[----:B---34-:R-:W-:Y:S01]  /*1440*/  SHF.R.S32.HI R11, RZ, 0x1f, R10 ;  /* 0x0000001fff0b7819 */ /* 0x018fe2000001140a */
[----:B------:R-:W-:Y:S01]  /*1450*/  IMAD.WIDE R14, R207, 0x2, R12 ;  /* 0x00000002cf0e7825 */ /* 0x000fe200078e020c */
        /* <DEDUP_REMOVED lines=12> */
.L_x_1937:
[----:B---34-:R-:W-:Y:S05]  /*1520*/  BSYNC B0 ;  /* 0x0000000000007941 */ /* 0x018fea0003800000 */
.L_x_1936:
[----:B------:R-:W-:Y:S01]  /*1530*/  IADD3 R6, R2, 0x20, RZ ;  /* 0x0000002002067810 */ /* 0x000fe20007ffe0ff */
[----:B-1----:R1:W2:Y:S01]  /*1540*/  SHFL.IDX PT, R13, R3, 0x1, 0x181f ;  /* 0x00381f00030d7f89 */ /* 0x0022a200000e0000 */
        /* <DEDUP_REMOVED lines=18> */
.L_x_1939:
[----:B------:R-:W-:Y:S05]  /*1670*/  BSYNC B0 ;  /* 0x0000000000007941 */ /* 0x000fea0003800000 */
.L_x_1938:
        /* <DEDUP_REMOVED lines=20> */
.L_x_1941:
[----:B------:R-:W-:Y:S05]  /*17c0*/  BSYNC B0 ;  /* 0x0000000000007941 */ /* 0x000fea0003800000 */
.L_x_1940:
[----:B---3--:R-:W-:Y:S01]  /*17d0*/  SHFL.IDX PT, R16, R5, 0x3, 0x181f ;  /* 0x00781f0005107f89 */ /* 0x008fe200000e0000 */
[----:B------:R-:W-:Y:S01]  /*17e0*/  IADD3 R2, R2, 0x60, RZ ;  /* 0x0000006002027810 */ /* 0x000fe20007ffe0ff */
[----:B------:R-:W-:Y:S01]  /*17f0*/  UIADD3 UR13, UR7, -0x1, URZ ;  /* 0xffffffff070d7890 */ /* 0x000fe2000fffe03f */
[----:B------:R-:W-:Y:S01]  /*1800*/  SHF.R.S32.HI R194, RZ, 0x1f, R9 ;  /* 0x0000001fffc27819 */ /* 0x000fe20000011409 */
[----:B------:R3:W1:Y:S01]  /*1810*/  SHFL.IDX PT, R17, R3, 0x3, 0x181f ;  /* 0x00781f0003117f89 */ /* 0x00066200000e0000 */
[----:B------:R-:W-:Y:S01]  /*1820*/  ISETP.GE.AND P0, PT, R2, UR4, PT ;  /* 0x0000000402007c0c */ /* 0x000fe2000bf06270 */
[----:B------:R-:W-:Y:S01]  /*1830*/  IMAD.MOV.U32 R195, RZ, RZ, c[0x0][0x2b8] ;  /* 0x0000ae00ffc37624 */ /* 0x000fe200078e00ff */
[----:B------:R-:W-:Y:S01]  /*1840*/  USHF.L.U32 UR25, UR13, 0x6, URZ ;  /* 0x000000060d197899 */ /* 0x000fe2000800063f */
[----:B------:R-:W-:Y:S01]  /*1850*/  LEA.HI R194, R194, R9, RZ, 0x3 ;  /* 0x00000009c2c27211 */ /* 0x000fe200078f18ff */
[----:B------:R-:W-:Y:S01]  /*1860*/  IMAD.SHL.U32 R133, R200, 0x2, RZ ;  /* 0x00000002c8857824 */ /* 0x000fe200078e00ff */
[----:B------:R-:W-:Y:S01]  /*1870*/  USHF.R.S32.HI UR8, URZ, 0x1f, UR9 ;  /* 0x0000001f3f087899 */ /* 0x000fe20008011409 */
[----:B------:R-:W-:Y:S01]  /*1880*/  ISETP.NE.AND P5, PT, R195, 0x1, PT ;  /* 0x00000001c300780c */ /* 0x000fe20003fa5270 */
[----:B------:R-:W-:Y:S01]  /*1890*/  ULDC.64 UR4, c[0x0][0x2b0] ;  /* 0x0000ac0000047ab9 */ /* 0x000fe20000000a00 */
[----:B------:R-:W-:Y:S01]  /*18a0*/  LOP3.LUT R194, R194, 0xfffffff8, RZ, 0xc0, !PT ;  /* 0xfffffff8c2c27812 */ /* 0x000fe200078ec0ff */
[----:B------:R-:W-:Y:S01]  /*18b0*/  UIMAD UR8, UR8, UR4, URZ ;  /* 0x00000004080872a4 */ /* 0x000fe2000f8e023f */
[----:B------:R-:W-:Y:S01]  /*18c0*/  IADD3 R199, R201, UR25, RZ ;  /* 0x00000019c9c77c10 */ /* 0x000fe2000fffe0ff */
[----:B------:R-:W-:Y:S01]  /*18d0*/  UIMAD.WIDE.U32 UR18, UR9, UR4, URZ ;  /* 0x00000004091272a5 */ /* 0x000fe2000f8e003f */
[----:B------:R-:W-:Y:S01]  /*18e0*/  P2R R2, PR, RZ, 0x20 ;  /* 0x00000020ff027803 */ /* 0x000fe20000000000 */
[----:B------:R-:W-:Y:S01]  /*18f0*/  UIMAD UR5, UR9, UR5, UR8 ;  /* 0x00000005090572a4 */ /* 0x000fe2000f8e0208 */
[----:B------:R-:W-:Y:S01]  /*1900*/  IMAD.MOV.U32 R198, RZ, RZ, RZ ;  /* 0x000000ffffc67224 */ /* 0x000fe200078e00ff */
[----:B------:R-:W-:-:S02]  /*1910*/  P2R R11, PR, RZ, 0x2 ;  /* 0x00000002ff0b7803 */ /* 0x000fc40000000000 */
[----:B------:R-:W-:Y:S01]  /*1920*/  UIADD3 UR10, UR19, UR5, URZ ;  /* 0x00000005130a7290 */ /* 0x000fe2000fffe03f */
[----:B-123--:R-:W-:Y:S01]  /*1930*/  SHF.R.S32.HI R3, RZ, 0x1f, R10 ;  /* 0x0000001fff037819 */ /* 0x00efe2000001140a */
[----:B----4-:R-:W-:Y:S01]  /*1940*/  @!P0 IMAD.WIDE R12, R207, 0x2, R16 ;  /* 0x00000002cf0c8825 */ /* 0x010fe200078e0210 */
[----:B------:R-:W-:Y:S02]  /*1950*/  USHF.R.S32.HI UR8, URZ, 0x1f, UR14 ;  /* 0x0000001f3f087899 */ /* 0x000fe4000801140e */
[----:B------:R-:W-:Y:S01]  /*1960*/  LEA.HI R192, R3, R10, RZ, 0x3 ;  /* 0x0000000a03c07211 */ /* 0x000fe200078f18ff */
[----:B------:R-:W-:Y:S01]  /*1970*/  ULDC.64 UR4, c[0x0][0x1e8] ;  /* 0x00007a0000047ab9 */ /* 0x000fe20000000a00 */
[----:B------:R-:W-:Y:S01]  /*1980*/  @!PT LDS RZ, [RZ] ;  /* 0x00000000fffff984 */ /* 0x000fe20000000800 */
[----:B------:R1:W-:Y:S01]  /*1990*/  @!P0 LDGSTS.E.BYPASS.LTC128B.128 [R133+0x1b100], [R12.64], !P2 ;  /* 0x1b1000000c858fae */ /* 0x0003e2000d101d54 */
[C---:B------:R-:W-:Y:S01]  /*19a0*/  ISETP.GE.AND P2, PT, R199.reuse, UR12, PT ;  /* 0x0000000cc7007c0c */ /* 0x040fe2000bf46270 */
[----:B-----5:R-:W-:Y:S01]  /*19b0*/  IMAD.IADD R199, R199, 0x1, R202 ;  /* 0x00000001c7c77824 */ /* 0x020fe200078e02ca */
[----:B------:R-:W-:-:S02]  /*19c0*/  LOP3.LUT R192, R192, 0xfffffff8, RZ, 0xc0, !PT ;  /* 0xfffffff8c0c07812 */ /* 0x000fc400078ec0ff */
[----:B------:R-:W-:Y:S01]  /*19d0*/  ISETP.GT.OR P2, PT, R201, 0x3f, P2 ;  /* 0x0000003fc900780c */ /* 0x000fe20001744670 */
[----:B------:R-:W-:-:S04]  /*19e0*/  @P5 IMAD.HI.U32 R3, R199, c[0x0][0x2bc], RZ ;  /* 0x0000af00c7035a27 */ /* 0x000fc800078e00ff */
[----:B------:R-:W-:-:S04]  /*19f0*/  @!P0 IMAD.WIDE R14, R192, 0x2, R16 ;  /* 0x00000002c00e8825 */ /* 0x000fc800078e0210 */
[----:B------:R-:W-:Y:S01]  /*1a00*/  @!P0 IMAD.WIDE R16, R194, 0x2, R16 ;  /* 0x00000002c2108825 */ /* 0x000fe200078e0210 */
[----:B------:R2:W-:Y:S03]  /*1a10*/  @!P0 LDGSTS.E.BYPASS.LTC128B.128 [R133+0x1f100], [R14.64], !P3 ;  /* 0x1f1000000e858fae */ /* 0x0005e6000d901d54 */
[----:B------:R-:W-:Y:S01]  /*1a20*/  IMAD.MOV.U32 R2, RZ, RZ, R199 ;  /* 0x000000ffff027224 */ /* 0x000fe200078e00c7 */
[----:B------:R3:W-:Y:S01]  /*1a30*/  @!P0 LDGSTS.E.BYPASS.LTC128B.128 [R133+0x23100], [R16.64], !P4 ;  /* 0x2310000010858fae */ /* 0x0007e2000e101d54 */
[----:B------:R-:W-:-:S03]  /*1a40*/  @P5 SHF.R.U32.HI R2, RZ, c[0x0][0x2c0], R3 ;  /* 0x0000b000ff025a19 */ /* 0x000fc60000011603 */
[----:B------:R-:W0:Y:S01]  /*1a50*/  LDGDEPBAR ;  /* 0x00000000000079af */ /* 0x000e220000000000 */
[----:B------:R-:W-:-:S04]  /*1a60*/  @!P2 IADD3 R6, P3, R2, UR18, RZ ;  /* 0x000000120206ac10 */ /* 0x000fc8000ff7e0ff */
[----:B------:R-:W-:Y:S02]  /*1a70*/  @!P2 LEA.HI.X.SX32 R3, R2, UR10, 0x1, P3 ;  /* 0x0000000a0203ac11 */ /* 0x000fe400098f0eff */
[----:B-1----:R-:W-:-:S04]  /*1a80*/  @!P2 LEA R12, P3, R6, c[0x0][0x2a0], 0x2 ;  /* 0x0000a800060caa11 */ /* 0x002fc800078610ff */
[----:B------:R-:W-:Y:S01]  /*1a90*/  @!P2 LEA.HI.X R13, R6, c[0x0][0x2a4], R3, 0x2, P3 ;  /* 0x0000a900060daa11 */ /* 0x000fe200018f1403 */
[----:B------:R-:W-:Y:S06]  /*1aa0*/  BAR.SYNC.DEFER_BLOCKING 0x0 ;  /* 0x0000000000007b1d */ /* 0x000fec0000010000 */
[----:B------:R-:W4:Y:S01]  /*1ab0*/  @!P2 LDG.E R198, [R12.64] ;  /* 0x000000140cc6a981 */ /* 0x000f22000c1e1900 */
[----:B------:R-:W-:Y:S01]  /*1ac0*/  IMAD.MOV R2, RZ, RZ, -R2 ;  /* 0x000000ffff027224 */ /* 0x000fe200078e0a02 */
[----:B------:R-:W-:Y:S01]  /*1ad0*/  UIMAD UR9, UR8, UR4, URZ ;  /* 0x00000004080972a4 */ /* 0x000fe2000f8e023f */
[----:B------:R-:W-:Y:S01]  /*1ae0*/  ISETP.GE.AND P5, PT, R207, c[0x0][0x1d4], PT ;  /* 0x00007500cf007a0c */ /* 0x000fe20003fa6270 */
[----:B------:R-:W-:Y:S01]  /*1af0*/  UIMAD.WIDE.U32 UR16, UR14, UR4, URZ ;  /* 0x000000040e1072a5 */ /* 0x000fe2000f8e003f */
[----:B------:R-:W-:Y:S01]  /*1b00*/  IMAD R199, R2, c[0x0][0x2b8], R199 ;  /* 0x0000ae0002c77a24 */ /* 0x000fe200078e02c7 */
[----:B------:R-:W-:Y:S01]  /*1b10*/  UIMAD UR9, UR14, UR5, UR9 ;  /* 0x000000050e0972a4 */ /* 0x000fe2000f8e0209 */
[----:B------:R-:W-:Y:S01]  /*1b20*/  ISETP.GE.AND P4, PT, R10, c[0x0][0x1d4], PT ;  /* 0x000075000a007a0c */ /* 0x000fe20003f86270 */
[----:B------:R-:W-:Y:S01]  /*1b30*/  UISETP.GT.AND UP2, UPT, UR13, UR11, UPT ;  /* 0x0000000b0d00728c */ /* 0x000fe2000bf44270 */
[----:B------:R-:W-:Y:S01]  /*1b40*/  IMAD.WIDE.U32 R22, R199, c[0x0][0x1e0], RZ ;  /* 0x00007800c7167a25 */ /* 0x000fe200078e00ff */
[----:B--2---:R-:W-:Y:S01]  /*1b50*/  SHF.R.S32.HI R14, RZ, 0x1f, R199 ;  /* 0x0000001fff0e7819 */ /* 0x004fe200000114c7 */
[----:B------:R-:W-:Y:S01]  /*1b60*/  UIADD3 UR9, UR17, UR9, URZ ;  /* 0x0000000911097290 */ /* 0x000fe2000fffe03f */
[----:B------:R-:W-:Y:S01]  /*1b70*/  ISETP.GE.AND P6, PT, R9, c[0x0][0x1d4], PT ;  /* 0x0000750009007a0c */ /* 0x000fe20003fc6270 */
[----:B---3--:R-:W-:Y:S01]  /*1b80*/  IMAD.MOV.U32 R16, RZ, RZ, R22 ;  /* 0x000000ffff107224 */ /* 0x008fe200078e0016 */
[----:B------:R-:W-:Y:S01]  /*1b90*/  ULDC.64 UR4, c[0x0][0x210] ;  /* 0x0000840000047ab9 */ /* 0x000fe20000000a00 */
[C---:B------:R-:W-:Y:S01]  /*1ba0*/  IMAD R2, R14.reuse, c[0x0][0x1e0], RZ ;  /* 0x000078000e027a24 */ /* 0x040fe200078e02ff */
[----:B------:R-:W-:Y:S01]  /*1bb0*/  UIMAD UR8, UR8, UR4, URZ ;  /* 0x00000004080872a4 */ /* 0x000fe2000f8e023f */
[----:B------:R-:W-:Y:S01]  /*1bc0*/  IMAD R14, R14, c[0x0][0x208], RZ ;  /* 0x000082000e0e7a24 */ /* 0x000fe200078e02ff */
[----:B------:R-:W-:Y:S01]  /*1bd0*/  UIMAD.WIDE.U32 UR22, UR14, UR4, URZ ;  /* 0x000000040e1672a5 */ /* 0x000fe2000f8e003f */
[C---:B------:R-:W-:Y:S01]  /*1be0*/  IMAD R2, R199.reuse, c[0x0][0x1e4], R2 ;  /* 0x00007900c7027a24 */ /* 0x040fe200078e0202 */
[----:B------:R-:W-:Y:S01]  /*1bf0*/  UIMAD UR8, UR14, UR5, UR8 ;  /* 0x000000050e0872a4 */ /* 0x000fe2000f8e0208 */
[----:B------:R-:W-:Y:S01]  /*1c00*/  IMAD R14, R199, c[0x0][0x20c], R14 ;  /* 0x00008300c70e7a24 */ /* 0x000fe200078e020e */
[----:B------:R-:W-:Y:S01]  /*1c10*/  ISETP.GE.AND P3, PT, R207, c[0x0][0x1d4], PT ;  /* 0x00007500cf007a0c */ /* 0x000fe20003f66270 */
[----:B------:R-:W-:Y:S01]  /*1c20*/  IMAD.IADD R17, R23, 0x1, R2 ;  /* 0x0000000117117824 */ /* 0x000fe200078e0202 */
[----:B------:R-:W-:Y:S01]  /*1c30*/  UIADD3 UR8, UR23, UR8, URZ ;  /* 0x0000000817087290 */ /* 0x000fe2000fffe03f */
[----:B------:R-:W-:Y:S01]  /*1c40*/  IMAD.WIDE.U32 R22, R199, c[0x0][0x208], RZ ;  /* 0x00008200c7167a25 */ /* 0x000fe200078e00ff */
[----:B------:R-:W-:-:S02]  /*1c50*/  LEA.HI R92, R94, R7, RZ, 0x5 ;  /* 0x000000075e5c7211 */ /* 0x000fc400078f28ff */
[----:B------:R-:W-:Y:S01]  /*1c60*/  SHF.R.S32.HI R132, RZ, 0x1f, R207 ;  /* 0x0000001fff847819 */ /* 0x000fe200000114cf */
[----:B------:R-:W-:Y:S01]  /*1c70*/  IMAD.IADD R15, R23, 0x1, R14 ;  /* 0x00000001170f7824 */ /* 0x000fe200078e020e */
[----:B------:R-:W-:Y:S01]  /*1c80*/  SEL R208, RZ, 0x10, P6 ;  /* 0x00000010ffd07807 */ /* 0x000fe20003000000 */
[----:B------:R-:W-:Y:S01]  /*1c90*/  IMAD.MOV.U32 R14, RZ, RZ, R22 ;  /* 0x000000ffff0e7224 */ /* 0x000fe200078e0016 */
[----:B------:R-:W-:Y:S02]  /*1ca0*/  IADD3 R196, R133, 0x100, RZ ;  /* 0x0000010085c47810 */ /* 0x000fe40007ffe0ff */
[----:B------:R-:W-:Y:S02]  /*1cb0*/  SHF.R.S32.HI R197, RZ, 0x1f, R194 ;  /* 0x0000001fffc57819 */ /* 0x000fe400000114c2 */
[----:B----4-:R-:W-:Y:S01]  /*1cc0*/  SHF.R.S32.HI R3, RZ, 0x1f, R198 ;  /* 0x0000001fff037819 */ /* 0x010fe200000114c6 */
[----:B------:R-:W-:-:S04]  /*1cd0*/  IMAD.WIDE.U32 R12, R198, c[0x0][0x1f0], R16 ;  /* 0x00007c00c60c7a25 */ /* 0x000fc800078e0010 */
[C---:B------:R-:W-:Y:S01]  /*1ce0*/  IMAD R5, R3.reuse, c[0x0][0x1f0], RZ ;  /* 0x00007c0003057a24 */ /* 0x040fe200078e02ff */
[----:B------:R-:W-:Y:S01]  /*1cf0*/  IADD3 R12, P0, R12, UR16, RZ ;  /* 0x000000100c0c7c10 */ /* 0x000fe2000ff1e0ff */
[----:B------:R-:W-:Y:S02]  /*1d00*/  IMAD R3, R3, c[0x0][0x218], RZ ;  /* 0x0000860003037a24 */ /* 0x000fe400078e02ff */
[C---:B------:R-:W-:Y:S02]  /*1d10*/  IMAD R2, R198.reuse, c[0x0][0x1f4], R5 ;  /* 0x00007d00c6027a24 */ /* 0x040fe400078e0205 */
[----:B------:R-:W-:-:S03]  /*1d20*/  IMAD.WIDE.U32 R14, R198, c[0x0][0x218], R14 ;  /* 0x00008600c60e7a25 */ /* 0x000fc600078e000e */
[----:B------:R-:W-:Y:S01]  /*1d30*/  IADD3.X R5, R13, UR9, R2, P0, !PT ;  /* 0x000000090d057c10 */ /* 0x000fe200087fe402 */
[----:B------:R-:W-:Y:S01]  /*1d40*/  IMAD R3, R198, c[0x0][0x21c], R3 ;  /* 0x00008700c6037a24 */ /* 0x000fe200078e0203 */
[----:B------:R-:W-:-:S04]  /*1d50*/  LEA R13, P0, R12, c[0x0][0x1c8], 0x1 ;  /* 0x000072000c0d7a11 */ /* 0x000fc800078008ff */
[----:B------:R-:W-:Y:S01]  /*1d60*/  LEA.HI.X R12, R12, c[0x0][0x1cc], R5, 0x1, P0 ;  /* 0x000073000c0c7a11 */ /* 0x000fe200000f0c05 */
[----:B------:R-:W-:Y:S01]  /*1d70*/  SHFL.IDX PT, R16, R13, RZ, 0x181f ;  /* 0x00181fff0d107589 */ /* 0x000fe200000e0000 */
[----:B------:R-:W-:-:S03]  /*1d80*/  IMAD.U32 R5, RZ, RZ, UR25 ;  /* 0x00000019ff057e24 */ /* 0x000fc6000f8e00ff */
[----:B------:R-:W1:Y:S02]  /*1d90*/  SHFL.IDX PT, R17, R12, RZ, 0x181f ;  /* 0x00181fff0c117589 */ /* 0x000e6400000e0000 */
[----:B------:R-:W-:Y:S02]  /*1da0*/  IADD3 R2, -R20, UR12, -R5 ;  /* 0x0000000c14027c10 */ /* 0x000fe4000fffe905 */
[----:B------:R-:W-:Y:S02]  /*1db0*/  SHFL.IDX PT, R28, R13, 0x1, 0x181f ;  /* 0x00381f000d1c7f89 */ /* 0x000fe400000e0000 */
[----:B------:R-:W-:Y:S02]  /*1dc0*/  ISETP.GE.AND P0, PT, R2, 0x1, PT ;  /* 0x000000010200780c */ /* 0x000fe40003f06270 */
[----:B------:R2:W3:Y:S11]  /*1dd0*/  SHFL.IDX PT, R29, R12, 0x1, 0x181f ;  /* 0x00381f000c1d7f89 */ /* 0x0004f600000e0000 */
[----:B-1----:R-:W-:-:S04]  /*1de0*/  @P0 IMAD.WIDE R24, R207, 0x2, R16 ;  /* 0x00000002cf180825 */ /* 0x002fc800078e0210 */
[--C-:B------:R-:W-:Y:S01]  /*1df0*/  @P0 IMAD.WIDE R22, R192, 0x2, R16.reuse ;  /* 0x00000002c0160825 */ /* 0x100fe200078e0210 */
[----:B------:R1:W-:Y:S03]  /*1e00*/  @P0 LDGSTS.E.BYPASS.LTC128B.128 [R133+0xc100], [R24.64], !P5 ;  /* 0x0c10000018850fae */ /* 0x0003e6000e901d54 */
[----:B------:R-:W-:Y:S01]  /*1e10*/  @P0 IMAD.WIDE R16, R194, 0x2, R16 ;  /* 0x00000002c2100825 */ /* 0x000fe200078e0210 */
[----:B------:R4:W-:Y:S03]  /*1e20*/  @P0 LDGSTS.E.BYPASS.LTC128B.128 [R133+0xe100], [R22.64], !P4 ;  /* 0x0e10000016850fae */ /* 0x0009e6000e101d54 */
[----:B--2---:R-:W-:Y:S01]  /*1e30*/  IMAD.WIDE R12, R207, 0x2, RZ ;  /* 0x00000002cf0c7825 */ /* 0x004fe200078e02ff */
[----:B------:R2:W-:Y:S01]  /*1e40*/  @P0 LDGSTS.E.BYPASS.LTC128B.128 [R133+0x10100], [R16.64], !P6 ;  /* 0x1010000010850fae */ /* 0x0005e2000f101d54 */
[----:B------:R-:W-:-:S04]  /*1e50*/  IADD3 R5, P0, R14, UR22, RZ ;  /* 0x000000160e057c10 */ /* 0x000fc8000ff1e0ff */
[----:B------:R-:W-:Y:S02]  /*1e60*/  IADD3.X R14, R15, UR8, R3, P0, !PT ;  /* 0x000000080f0e7c10 */ /* 0x000fe400087fe403 */
[----:B------:R-:W-:-:S04]  /*1e70*/  LEA R15, P0, R5, c[0x0][0x1f8], 0x1 ;  /* 0x00007e00050f7a11 */ /* 0x000fc800078008ff */
[----:B------:R-:W-:Y:S01]  /*1e80*/  LEA.HI.X R14, R5, c[0x0][0x1fc], R14, 0x1, P0 ;  /* 0x00007f00050e7a11 */ /* 0x000fe200000f0c0e */
[----:B------:R-:W2:Y:S01]  /*1e90*/  SHFL.IDX PT, R6, R15, RZ, 0x181f ;  /* 0x00181fff0f067589 */ /* 0x000ea200000e0000 */
[----:B------:R-:W-:-:S03]  /*1ea0*/  ISETP.GT.AND P0, PT, R2, 0x20, PT ;  /* 0x000000200200780c */ /* 0x000fc60003f04270 */
[----:B------:R-:W2:Y:S01]  /*1eb0*/  SHFL.IDX PT, R8, R14, RZ, 0x181f ;  /* 0x00181fff0e087589 */ /* 0x000ea200000e0000 */
[----:B-1----:R-:W-:-:S03]  /*1ec0*/  IMAD.WIDE R24, R192, 0x2, RZ ;  /* 0x00000002c0187825 */ /* 0x002fc600078e02ff */
[----:B------:R-:W1:Y:S01]  /*1ed0*/  SHFL.IDX PT, R3, R15, 0x1, 0x181f ;  /* 0x00381f000f037f89 */ /* 0x000e6200000e0000 */
[----:B----4-:R-:W-:-:S03]  /*1ee0*/  IMAD.WIDE R22, R194, 0x2, RZ ;  /* 0x00000002c2167825 */ /* 0x010fc600078e02ff */
[----:B------:R4:W1:Y:S02]  /*1ef0*/  SHFL.IDX PT, R5, R14, 0x1, 0x181f ;  /* 0x00381f000e057f89 */ /* 0x00086400000e0000 */
[----:B---3--:R-:W-:-:S04]  /*1f00*/  @P0 IMAD.WIDE R26, R207, 0x2, R28 ;  /* 0x00000002cf1a0825 */ /* 0x008fc800078e021c */
[--C-:B------:R-:W-:Y:S01]  /*1f10*/  @P0 IMAD.WIDE R30, R192, 0x2, R28.reuse ;  /* 0x00000002c01e0825 */ /* 0x100fe200078e021c */
[----:B------:R3:W-:Y:S03]  /*1f20*/  @P0 LDGSTS.E.BYPASS.LTC128B.128 [R133+0xd100], [R26.64], !P5 ;  /* 0x0d1000001a850fae */ /* 0x0007e6000e901d54 */
[----:B------:R-:W-:Y:S01]  /*1f30*/  @P0 IMAD.WIDE R28, R194, 0x2, R28 ;  /* 0x00000002c21c0825 */ /* 0x000fe200078e021c */
[----:B------:R3:W-:Y:S04]  /*1f40*/  @P0 LDGSTS.E.BYPASS.LTC128B.128 [R133+0xf100], [R30.64], !P4 ;  /* 0x0f1000001e850fae */ /* 0x0007e8000e101d54 */
[----:B------:R3:W-:Y:S01]  /*1f50*/  @P0 LDGSTS.E.BYPASS.LTC128B.128 [R133+0x11100], [R28.64], !P6 ;  /* 0x111000001c850fae */ /* 0x0007e2000f101d54 */
[----:B--2---:R-:W-:-:S03]  /*1f60*/  IADD3 R16, P0, R6, R12, RZ ;  /* 0x0000000c06107210 */ /* 0x004fc60007f1e0ff */
[----:B------:R-:W0:Y:S02]  /*1f70*/  LDGDEPBAR ;  /* 0x00000000000079af */ /* 0x000e240000000000 */
[----:B------:R-:W-:Y:S01]  /*1f80*/  IMAD.X R17, R8, 0x1, R13, P0 ;  /* 0x0000000108117824 */ /* 0x000fe200000e060d */
[----:B----4-:R-:W-:-:S05]  /*1f90*/  IADD3 R14, P0, R6, R24, RZ ;  /* 0x00000018060e7210 */ /* 0x010fca0007f1e0ff */
[----:B------:R-:W-:Y:S01]  /*1fa0*/  IMAD.X R15, R8, 0x1, R25, P0 ;  /* 0x00000001080f7824 */ /* 0x000fe200000e0619 */
[----:B-1----:R-:W-:-:S05]  /*1fb0*/  IADD3 R12, P0, R12, R3, RZ ;  /* 0x000000030c0c7210 */ /* 0x002fca0007f1e0ff */
[----:B------:R-:W-:Y:S01]  /*1fc0*/  IMAD.X R13, R13, 0x1, R5, P0 ;  /* 0x000000010d0d7824 */ /* 0x000fe200000e0605 */
[----:B---3--:R-:W-:Y:S02]  /*1fd0*/  IADD3 R26, P0, R6, R22, RZ ;  /* 0x00000016061a7210 */ /* 0x008fe40007f1e0ff */
[----:B------:R-:W-:-:S03]  /*1fe0*/  SHF.R.S32.HI R6, RZ, 0x5, R92 ;  /* 0x00000005ff067819 */ /* 0x000fc6000001145c */
[----:B------:R-:W-:Y:S01]  /*1ff0*/  IMAD.X R27, R8, 0x1, R23, P0 ;  /* 0x00000001081b7824 */ /* 0x000fe200000e0617 */
[----:B------:R-:W-:-:S05]  /*2000*/  IADD3 R24, P0, R24, R3, RZ ;  /* 0x0000000318187210 */ /* 0x000fca0007f1e0ff */
[----:B------:R-:W-:Y:S01]  /*2010*/  IMAD.X R25, R25, 0x1, R5, P0 ;  /* 0x0000000119197824 */ /* 0x000fe200000e0605 */
[----:B------:R-:W-:Y:S02]  /*2020*/  IADD3 R22, P0, R22, R3, RZ ;  /* 0x0000000316167210 */ /* 0x000fe40007f1e0ff */
[----:B------:R-:W-:-:S03]  /*2030*/  SHF.R.S32.HI R3, RZ, 0x1f, R192 ;  /* 0x0000001fff037819 */ /* 0x000fc600000114c0 */
[----:B------:R-:W-:Y:S01]  /*2040*/  IMAD.X R23, R23, 0x1, R5, P0 ;  /* 0x0000000117177824 */ /* 0x000fe200000e0605 */
[C---:B------:R-:W-:Y:S02]  /*2050*/  ISETP.LT.OR P0, PT, R2.reuse, 0x1, P3 ;  /* 0x000000010200780c */ /* 0x040fe40001f01670 */
[----:B------:R-:W-:-:S11]  /*2060*/  ISETP.LT.OR P3, PT, R2, 0x21, P3 ;  /* 0x000000210200780c */ /* 0x000fd60001f61670 */
[----:B------:R1:W-:Y:S01]  /*2070*/  LDGSTS.E.BYPASS.LTC128B.128 [R133+0x100], [R16.64], !P0 ;  /* 0x0010000010857fae */ /* 0x0003e2000c101d54 */
[----:B------:R-:W-:-:S04]  /*2080*/  ISETP.GE.AND P0, PT, R10, c[0x0][0x1d4], PT ;  /* 0x000075000a007a0c */ /* 0x000fc80003f06270 */
[C---:B------:R-:W-:Y:S02]  /*2090*/  ISETP.LT.OR P2, PT, R2.reuse, 0x1, P0 ;  /* 0x000000010200780c */ /* 0x040fe40000741670 */
[----:B------:R-:W-:-:S11]  /*20a0*/  ISETP.LT.OR P0, PT, R2, 0x21, P0 ;  /* 0x000000210200780c */ /* 0x000fd60000701670 */
[----:B------:R1:W-:Y:S01]  /*20b0*/  LDGSTS.E.BYPASS.LTC128B.128 [R133+0x2100], [R14.64], !P2 ;  /* 0x021000000e857fae */ /* 0x0003e2000d101d54 */
[----:B------:R-:W-:-:S04]  /*20c0*/  ISETP.GE.AND P2, PT, R9, c[0x0][0x1d4], PT ;  /* 0x0000750009007a0c */ /* 0x000fc80003f46270 */
[----:B------:R-:W-:-:S13]  /*20d0*/  ISETP.LT.OR P1, PT, R2, 0x1, P2 ;  /* 0x000000010200780c */ /* 0x000fda0001721670 */
[----:B------:R1:W-:Y:S01]  /*20e0*/  LDGSTS.E.BYPASS.LTC128B.128 [R133+0x4100], [R26.64], !P1 ;  /* 0x041000001a857fae */ /* 0x0003e2000c901d54 */
[----:B------:R-:W-:-:S03]  /*20f0*/  ISETP.NE.AND P1, PT, R11, RZ, PT ;  /* 0x000000ff0b00720c */ /* 0x000fc60003f25270 */
[----:B------:R1:W-:Y:S01]  /*2100*/  LDGSTS.E.BYPASS.LTC128B.128 [R133+0x1100], [R12.64], !P3 ;  /* 0x011000000c857fae */ /* 0x0003e2000d901d54 */
[----:B------:R-:W-:-:S03]  /*2110*/  ISETP.GT.AND P3, PT, R201, 0x3f, PT ;  /* 0x0000003fc900780c */ /* 0x000fc60003f64270 */
[----:B------:R1:W-:Y:S01]  /*2120*/  LDGSTS.E.BYPASS.LTC128B.128 [R133+0x3100], [R24.64], !P0 ;  /* 0x0310000018857fae */ /* 0x0003e2000c101d54 */
[----:B------:R-:W-:-:S13]  /*2130*/  ISETP.LT.OR P0, PT, R2, 0x21, P2 ;  /* 0x000000210200780c */ /* 0x000fda0001701670 */
[----:B------:R1:W-:Y:S01]  /*2140*/  LDGSTS.E.BYPASS.LTC128B.128 [R133+0x5100], [R22.64], !P0 ;  /* 0x0510000016857fae */ /* 0x0003e2000c101d54 */
[----:B------:R-:W-:-:S03]  /*2150*/  PLOP3.LUT P0, PT, PT, PT, UP2, 0x40, 0x0 ;  /* 0x000000000000781c */ /* 0x000fc60003f0e828 */
[----:B------:R-:W0:Y:S10]  /*2160*/  LDGDEPBAR ;  /* 0x00000000000079af */ /* 0x000e340000000000 */
[----:B------:R-:W-:Y:S05]  /*2170*/  @P0 BRA `(.L_x_1942) ;  /* 0x0000042000000947 */ /* 0x000fea0003800000 */
[----:B------:R-:W-:Y:S01]  /*2180*/  ISETP.NE.AND P2, PT, R195, 0x1, PT ;  /* 0x00000001c300780c */ /* 0x000fe20003f45270 */
[----:B------:R-:W-:Y:S01]  /*2190*/  IMAD.MOV.U32 R198, RZ, RZ, RZ ;  /* 0x000000ffffc67224 */ /* 0x000fe200078e00ff */
[----:B------:R-:W-:-:S04]  /*21a0*/  IADD3 R199, R201, UR25, R202 ;  /* 0x00000019c9c77c10 */ /* 0x000fc8000fffe0ca */
[----:B------:R-:W-:-:S05]  /*21b0*/  IADD3 R199, R199, -0x40, RZ ;  /* 0xffffffc0c7c77810 */ /* 0x000fca0007ffe0ff */
[----:B------:R-:W-:Y:S02]  /*21c0*/  IMAD.MOV.U32 R2, RZ, RZ, R199 ;  /* 0x000000ffff027224 */ /* 0x000fe400078e00c7 */
[----:B------:R-:W-:-:S05]  /*21d0*/  @P2 IMAD.HI.U32 R5, R199, c[0x0][0x2bc], RZ ;  /* 0x0000af00c7052a27 */ /* 0x000fca00078e00ff */
[----:B------:R-:W-:-:S04]  /*21e0*/  @P2 SHF.R.U32.HI R2, RZ, c[0x0][0x2c0], R5 ;  /* 0x0000b000ff022a19 */ /* 0x000fc80000011605 */
[----:B------:R-:W-:-:S04]  /*21f0*/  @!P3 IADD3 R10, P0, R2, UR18, RZ ;  /* 0x00000012020abc10 */ /* 0x000fc8000ff1e0ff */
[----:B------:R-:W-:Y:S02]  /*2200*/  @!P3 LEA.HI.X.SX32 R5, R2, UR10, 0x1, P0 ;  /* 0x0000000a0205bc11 */ /* 0x000fe400080f0eff */
[----:B------:R-:W-:-:S04]  /*2210*/  @!P3 LEA R8, P0, R10, c[0x0][0x2a0], 0x2 ;  /* 0x0000a8000a08ba11 */ /* 0x000fc800078010ff */
[----:B------:R-:W-:-:S05]  /*2220*/  @!P3 LEA.HI.X R9, R10, c[0x0][0x2a4], R5, 0x2, P0 ;  /* 0x0000a9000a09ba11 */ /* 0x000fca00000f1405 */
[----:B------:R-:W2:Y:S01]  /*2230*/  @!P3 LDG.E R198, [R8.64] ;  /* 0x0000001408c6b981 */ /* 0x000ea2000c1e1900 */
[----:B------:R-:W-:Y:S01]  /*2240*/  IMAD.MOV R2, RZ, RZ, -R2 ;  /* 0x000000ffff027224 */ /* 0x000fe200078e0a02 */
[C---:B-1----:R-:W-:Y:S01]  /*2250*/  SHF.L.U64.HI R13, R207.reuse, 0x1, R132 ;  /* 0x00000001cf0d7819 */ /* 0x042fe20000010284 */
[----:B------:R-:W-:Y:S01]  /*2260*/  IMAD.SHL.U32 R12, R207, 0x2, RZ ;  /* 0x00000002cf0c7824 */ /* 0x000fe200078e00ff */
        /* <DEDUP_REMOVED lines=8> */
[----:B--2---:R-:W-:-:S03]  /*22f0*/  SHF.R.S32.HI R5, RZ, 0x1f, R198 ;  /* 0x0000001fff057819 */ /* 0x004fc600000114c6 */
[----:B------:R-:W-:Y:S01]  /*2300*/  IMAD.WIDE.U32 R8, R198, c[0x0][0x1f0], R10 ;  /* 0x00007c00c6087a25 */ /* 0x000fe200078e000a */
[----:B------:R-:W-:Y:S02]  /*2310*/  SEL R11, RZ, 0x10, P5 ;  /* 0x00000010ff0b7807 */ /* 0x000fe40002800000 */
[----:B------:R-:W-:Y:S01]  /*2320*/  SHF.L.U64.HI R10, R192, 0x1, R3 ;  /* 0x00000001c00a7819 */ /* 0x000fe20000010203 */
[----:B------:R-:W-:Y:S01]  /*2330*/  IMAD R5, R5, c[0x0][0x1f0], RZ ;  /* 0x00007c0005057a24 */ /* 0x000fe200078e02ff */
[----:B------:R-:W-:Y:S02]  /*2340*/  IADD3 R14, P0, R8, UR16, RZ ;  /* 0x00000010080e7c10 */ /* 0x000fe4000ff1e0ff */
[----:B------:R-:W-:Y:S01]  /*2350*/  IADD3 R25, -R11, 0x10, RZ ;  /* 0x000000100b197810 */ /* 0x000fe20007ffe1ff */
[----:B------:R-:W-:Y:S01]  /*2360*/  IMAD R2, R198, c[0x0][0x1f4], R5 ;  /* 0x00007d00c6027a24 */ /* 0x000fe200078e0205 */
[----:B------:R-:W-:Y:S02]  /*2370*/  SEL R8, RZ, 0x10, P4 ;  /* 0x00000010ff087807 */ /* 0x000fe40002000000 */
[----:B------:R-:W-:-:S02]  /*2380*/  LOP3.LUT R25, R25, 0xf, RZ, 0xc0, !PT ;  /* 0x0000000f19197812 */ /* 0x000fc400078ec0ff */
[----:B------:R-:W-:Y:S01]  /*2390*/  IADD3.X R9, R9, UR9, R2, P0, !PT ;  /* 0x0000000909097c10 */ /* 0x000fe200087fe402 */
[----:B------:R-:W-:Y:S01]  /*23a0*/  IMAD.SHL.U32 R2, R194, 0x2, RZ ;  /* 0x00000002c2027824 */ /* 0x000fe200078e00ff */
[----:B------:R-:W-:Y:S02]  /*23b0*/  LEA R15, P0, R14, c[0x0][0x1c8], 0x1 ;  /* 0x000072000e0f7a11 */ /* 0x000fe400078008ff */
[----:B------:R-:W-:Y:S02]  /*23c0*/  IADD3 R22, -R8, 0x10, RZ ;  /* 0x0000001008167810 */ /* 0x000fe40007ffe1ff */
[----:B------:R-:W-:Y:S01]  /*23d0*/  LEA.HI.X R14, R14, c[0x0][0x1cc], R9, 0x1, P0 ;  /* 0x000073000e0e7a11 */ /* 0x000fe200000f0c09 */
[----:B------:R-:W1:Y:S01]  /*23e0*/  SHFL.IDX PT, R16, R15, 0x1, 0x181f ;  /* 0x00381f000f107f89 */ /* 0x000e6200000e0000 */
[----:B------:R-:W-:Y:S01]  /*23f0*/  IMAD.SHL.U32 R9, R192, 0x2, RZ ;  /* 0x00000002c0097824 */ /* 0x000fe200078e00ff */
[----:B------:R-:W-:Y:S02]  /*2400*/  LOP3.LUT R22, R22, 0xf, RZ, 0xc0, !PT ;  /* 0x0000000f16167812 */ /* 0x000fe400078ec0ff */
[----:B------:R-:W2:Y:S01]  /*2410*/  SHFL.IDX PT, R18, R14, 0x1, 0x181f ;  /* 0x00381f000e127f89 */ /* 0x000ea200000e0000 */
[----:B------:R-:W-:-:S03]  /*2420*/  SHF.L.U64.HI R5, R194, 0x1, R197 ;  /* 0x00000001c2057819 */ /* 0x000fc600000102c5 */
[----:B------:R-:W3:Y:S04]  /*2430*/  SHFL.IDX PT, R15, R15, RZ, 0x181f ;  /* 0x00181fff0f0f7589 */ /* 0x000ee800000e0000 */
[----:B------:R-:W4:Y:S01]  /*2440*/  SHFL.IDX PT, R14, R14, RZ, 0x181f ;  /* 0x00181fff0e0e7589 */ /* 0x000f2200000e0000 */
[----:B-1----:R-:W-:-:S04]  /*2450*/  IADD3 R24, P2, P0, R25, R16, R12 ;  /* 0x0000001019187210 */ /* 0x002fc8000785e00c */
[----:B--2---:R-:W-:Y:S02]  /*2460*/  IADD3.X R25, RZ, R18, R13, P2, P0 ;  /* 0x00000012ff197210 */ /* 0x004fe400017e040d */
[----:B------:R-:W-:-:S04]  /*2470*/  IADD3 R22, P2, P0, R22, R16, R9 ;  /* 0x0000001016167210 */ /* 0x000fc8000785e009 */
[----:B------:R-:W-:Y:S02]  /*2480*/  IADD3.X R23, RZ, R18, R10, P2, P0 ;  /* 0x00000012ff177210 */ /* 0x000fe400017e040a */
[----:B------:R-:W-:-:S04]  /*2490*/  IADD3 R16, P2, P0, R17, R16, R2 ;  /* 0x0000001011107210 */ /* 0x000fc8000785e002 */
[----:B------:R-:W-:Y:S02]  /*24a0*/  IADD3.X R17, RZ, R18, R5, P2, P0 ;  /* 0x00000012ff117210 */ /* 0x000fe400017e0405 */
[----:B---3--:R-:W-:-:S05]  /*24b0*/  IADD3 R12, P0, R15, R12, RZ ;  /* 0x0000000c0f0c7210 */ /* 0x008fca0007f1e0ff */
[----:B----4-:R-:W-:Y:S01]  /*24c0*/  IMAD.X R13, R14, 0x1, R13, P0 ;  /* 0x000000010e0d7824 */ /* 0x010fe200000e060d */
        /* <DEDUP_REMOVED lines=13> */
.L_x_1942:
[----:B------:R-:W0:Y:S01]  /*25a0*/  LDGDEPBAR ;  /* 0x00000000000079af */ /* 0x000e220000000000 */
[----:B------:R-:W-:Y:S01]  /*25b0*/  SHF.R.S32.HI R2, RZ, 0x4, R21 ;  /* 0x00000004ff027819 */ /* 0x000fe20000011415 */
[C---:B------:R-:W-:Y:S01]  /*25c0*/  IMAD.SHL.U32 R5, R209.reuse, 0x40, RZ ;  /* 0x00000040d1057824 */ /* 0x040fe200078e00ff */
[----:B------:R-:W-:Y:S01]  /*25d0*/  LOP3.LUT P0, RZ, R209, 0x2, RZ, 0xc0, !PT ;  /* 0x00000002d1ff7812 */ /* 0x000fe2000780c0ff */
[----:B------:R-:W-:Y:S01]  /*25e0*/  IMAD.SHL.U32 R20, R20, 0x8, RZ ;  /* 0x0000000814147824 */ /* 0x000fe200078e00ff */
[----:B------:R-:W-:Y:S01]  /*25f0*/  LEA.HI R21, R21, R2, RZ, 0x1 ;  /* 0x0000000215157211 */ /* 0x000fe200078f08ff */
[----:B------:R-:W-:Y:S01]  /*2600*/  IMAD.SHL.U32 R19, R19, 0x40, RZ ;  /* 0x0000004013137824 */ /* 0x000fe200078e00ff */
[----:B------:R-:W-:Y:S01]  /*2610*/  LOP3.LUT R5, R5, 0x1c0, RZ, 0xc0, !PT ;  /* 0x000001c005057812 */ /* 0x000fe200078ec0ff */
[----:B------:R-:W-:Y:S01]  /*2620*/  IMAD.MOV.U32 R186, RZ, RZ, 0x20 ;  /* 0x00000020ffba7424 */ /* 0x000fe200078e00ff */
[----:B------:R-:W-:Y:S01]  /*2630*/  LOP3.LUT R21, R21, 0xfffffffe, RZ, 0xc0, !PT ;  /* 0xfffffffe15157812 */ /* 0x000fe200078ec0ff */
[----:B------:R-:W-:Y:S01]  /*2640*/  IMAD.SHL.U32 R188, R188, 0x2, RZ ;  /* 0x00000002bcbc7824 */ /* 0x000fe200078e00ff */
[----:B------:R-:W-:-:S02]  /*2650*/  LOP3.LUT R20, R5, 0x8, R20, 0xf8, !PT ;  /* 0x0000000805147812 */ /* 0x000fc400078ef814 */
[----:B------:R-:W-:Y:S01]  /*2660*/  SHF.R.U32.HI R5, RZ, 0x3, R5 ;  /* 0x00000003ff057819 */ /* 0x000fe20000011605 */
[----:B------:R-:W-:Y:S01]  /*2670*/  IMAD.IADD R21, R2, 0x1, -R21 ;  /* 0x0000000102157824 */ /* 0x000fe200078e0a15 */
[----:B------:R-:W-:Y:S02]  /*2680*/  LOP3.LUT R19, R19, 0x1c0, RZ, 0xc0, !PT ;  /* 0x000001c013137812 */ /* 0x000fe400078ec0ff */
[----:B------:R-:W-:Y:S01]  /*2690*/  LOP3.LUT R20, R20, R5, RZ, 0x3c, !PT ;  /* 0x0000000514147212 */ /* 0x000fe200078e3cff */
[C---:B------:R-:W-:Y:S01]  /*26a0*/  IMAD.SHL.U32 R2, R21.reuse, 0x8, RZ ;  /* 0x0000000815027824 */ /* 0x040fe200078e00ff */
[----:B------:R-:W-:Y:S01]  /*26b0*/  SEL R186, R186, 0xffffffe0, !P0 ;  /* 0xffffffe0baba7807 */ /* 0x000fe20004000000 */
[----:B------:R-:W-:Y:S01]  /*26c0*/  IMAD.SHL.U32 R5, R0, 0x40, RZ ;  /* 0x0000004000057824 */ /* 0x000fe200078e00ff */
[----:B------:R-:W-:Y:S01]  /*26d0*/  PLOP3.LUT P0, PT, PT, PT, UP2, 0x40, 0x0 ;  /* 0x000000000000781c */ /* 0x000fe20003f0e828 */
[----:B------:R-:W-:Y:S01]  /*26e0*/  IMAD R189, R21, 0x200, R20 ;  /* 0x0000020015bd7824 */ /* 0x000fe200078e0214 */
[----:B------:R-:W-:Y:S01]  /*26f0*/  LOP3.LUT R2, R19, 0x8, R2, 0xf8, !PT ;  /* 0x0000000813027812 */ /* 0x000fe200078ef802 */
[----:B------:R-:W-:-:S04]  /*2700*/  DEPBAR.LE SB0, 0x3 ;  /* 0x000080c00000791a */ /* 0x000fc80000000000 */
[----:B------:R-:W-:-:S04]  /*2710*/  DEPBAR.LE SB0, 0x2 ;  /* 0x000080800000791a */ /* 0x000fc80000000000 */
[----:B------:R-:W-:Y:S01]  /*2720*/  SHF.R.U32.HI R19, RZ, 0x3, R19 ;  /* 0x00000003ff137819 */ /* 0x000fe20000011613 */
[----:B------:R-:W-:Y:S01]  /*2730*/  IMAD.SHL.U32 R189, R189, 0x2, RZ ;  /* 0x00000002bdbd7824 */ /* 0x000fe200078e00ff */
[----:B------:R-:W-:Y:S01]  /*2740*/  LOP3.LUT R5, R5, 0xfffffe00, RZ, 0xc0, !PT ;  /* 0xfffffe0005057812 */ /* 0x000fe200078ec0ff */
[----:B------:R-:W-:Y:S01]  /*2750*/  BAR.SYNC.DEFER_BLOCKING 0x0 ;  /* 0x0000000000007b1d */ /* 0x000fe20000010000 */
[----:B------:R-:W-:Y:S01]  /*2760*/  LOP3.LUT R2, R2, R19, RZ, 0x3c, !PT ;  /* 0x0000001302027212 */ /* 0x000fe200078e3cff */
[----:B------:R-:W-:Y:S02]  /*2770*/  IMAD.IADD R96, R189, 0x1, R186 ;  /* 0x00000001bd607824 */ /* 0x000fe400078e02ba */
[----:B------:R-:W-:-:S04]  /*2780*/  IMAD R9, R6, 0x400, R5 ;  /* 0x0000040006097824 */ /* 0x000fc800078e0205 */
[----:B------:R-:W-:-:S04]  /*2790*/  IMAD.IADD R0, R2, 0x1, R9 ;  /* 0x0000000102007824 */ /* 0x000fc800078e0209 */
[C---:B------:R-:W-:Y:S01]  /*27a0*/  IMAD.SHL.U32 R8, R0.reuse, 0x2, RZ ;  /* 0x0000000200087824 */ /* 0x040fe200078e00ff */
[----:B------:R-:W-:-:S05]  /*27b0*/  LEA R191, R0, 0x18100, 0x1 ;  /* 0x0001810000bf7811 */ /* 0x000fca00078e08ff */
[----:B------:R-:W-:Y:S01]  /*27c0*/  IMAD.IADD R187, R191, 0x1, R188 ;  /* 0x00000001bfbb7824 */ /* 0x000fe200078e02bc */
[----:B------:R2:W3:Y:S04]  /*27d0*/  LDSM.16.M88.4 R56, [R189+0xc100] ;  /* 0x00c10000bd38783b */ /* 0x0004e80000000200 */
[----:B-1----:R2:W1:Y:S04]  /*27e0*/  LDSM.16.M88.4 R24, [R189+0xc900] ;  /* 0x00c90000bd18783b */ /* 0x0024680000000200 */
        /* <DEDUP_REMOVED lines=8> */
[----:B------:R-:W-:Y:S05]  /*2870*/  @P0 BRA `(.L_x_1943) ;  /* 0x0000034000000947 */ /* 0x000fea0003800000 */
[----:B------:R-:W-:Y:S01]  /*2880*/  SHF.R.S32.HI R0, RZ, 0x1f, R199 ;  /* 0x0000001fff007819 */ /* 0x000fe200000114c7 */
[----:B------:R-:W-:Y:S01]  /*2890*/  IMAD.WIDE.U32 R16, R199, c[0x0][0x208], RZ ;  /* 0x00008200c7107a25 */ /* 0x000fe200078e00ff */
[----:B------:R-:W-:-:S02]  /*28a0*/  SHF.R.S32.HI R19, RZ, 0x1f, R198 ;  /* 0x0000001fff137819 */ /* 0x000fc400000114c6 */
[----:B------:R-:W-:Y:S01]  /*28b0*/  SEL R20, RZ, 0x10, P5 ;  /* 0x00000010ff147807 */ /* 0x000fe20002800000 */
[----:B------:R-:W-:Y:S01]  /*28c0*/  IMAD R0, R0, c[0x0][0x208], RZ ;  /* 0x0000820000007a24 */ /* 0x000fe200078e02ff */
[----:B------:R-:W-:Y:S01]  /*28d0*/  SHF.L.U64.HI R22, R207, 0x1, R132 ;  /* 0x00000001cf167819 */ /* 0x000fe20000010284 */
[----:B------:R-:W-:Y:S01]  /*28e0*/  IMAD R19, R19, c[0x0][0x218], RZ ;  /* 0x0000860013137a24 */ /* 0x000fe200078e02ff */
[----:B------:R-:W-:Y:S01]  /*28f0*/  IADD3 R38, -R20, 0x10, RZ ;  /* 0x0000001014267810 */ /* 0x000fe20007ffe1ff */
[----:B------:R-:W-:Y:S01]  /*2900*/  IMAD R0, R199, c[0x0][0x20c], R0 ;  /* 0x00008300c7007a24 */ /* 0x000fe200078e0200 */
[----:B------:R-:W-:Y:S01]  /*2910*/  IADD3 R29, -R208, 0x10, RZ ;  /* 0x00000010d01d7810 */ /* 0x000fe20007ffe1ff */
[----:B------:R-:W-:Y:S01]  /*2920*/  IMAD.SHL.U32 R21, R207, 0x2, RZ ;  /* 0x00000002cf157824 */ /* 0x000fe200078e00ff */
[----:B------:R-:W-:Y:S01]  /*2930*/  LOP3.LUT R38, R38, 0xf, RZ, 0xc0, !PT ;  /* 0x0000000f26267812 */ /* 0x000fe200078ec0ff */
[----:B------:R-:W-:Y:S01]  /*2940*/  IMAD.IADD R17, R17, 0x1, R0 ;  /* 0x0000000111117824 */ /* 0x000fe200078e0200 */
[----:B------:R-:W-:Y:S01]  /*2950*/  LOP3.LUT R29, R29, 0xf, RZ, 0xc0, !PT ;  /* 0x0000000f1d1d7812 */ /* 0x000fe200078ec0ff */
[----:B------:R-:W-:Y:S01]  /*2960*/  IMAD R0, R198, c[0x0][0x21c], R19 ;  /* 0x00008700c6007a24 */ /* 0x000fe200078e0213 */
[----:B------:R-:W-:Y:S01]  /*2970*/  SHF.L.U64.HI R19, R192, 0x1, R3 ;  /* 0x00000001c0137819 */ /* 0x000fe20000010203 */
[----:B------:R-:W-:-:S04]  /*2980*/  IMAD.WIDE.U32 R16, R198, c[0x0][0x218], R16 ;  /* 0x00008600c6107a25 */ /* 0x000fc800078e0010 */
[----:B------:R-:W-:Y:S01]  /*2990*/  IMAD.SHL.U32 R18, R192, 0x2, RZ ;  /* 0x00000002c0127824 */ /* 0x000fe200078e00ff */
[----:B------:R-:W-:Y:S02]  /*29a0*/  IADD3 R23, P0, R16, UR22, RZ ;  /* 0x0000001610177c10 */ /* 0x000fe4000ff1e0ff */
[C---:B------:R-:W-:Y:S02]  /*29b0*/  SHF.L.U64.HI R16, R194.reuse, 0x1, R197 ;  /* 0x00000001c2107819 */ /* 0x040fe400000102c5 */
[----:B------:R-:W-:Y:S02]  /*29c0*/  IADD3.X R0, R17, UR8, R0, P0, !PT ;  /* 0x0000000811007c10 */ /* 0x000fe400087fe400 */
[C---:B------:R-:W-:Y:S02]  /*29d0*/  LEA R28, P0, R23.reuse, c[0x0][0x1f8], 0x1 ;  /* 0x00007e00171c7a11 */ /* 0x040fe400078008ff */
[----:B------:R-:W-:Y:S02]  /*29e0*/  SEL R17, RZ, 0x10, P4 ;  /* 0x00000010ff117807 */ /* 0x000fe40002000000 */
[----:B------:R-:W-:Y:S01]  /*29f0*/  LEA.HI.X R23, R23, c[0x0][0x1fc], R0, 0x1, P0 ;  /* 0x00007f0017177a11 */ /* 0x000fe200000f0c00 */
[----:B------:R-:W5:Y:S01]  /*2a00*/  SHFL.IDX PT, R30, R28, 0x1, 0x181f ;  /* 0x00381f001c1e7f89 */ /* 0x000f6200000e0000 */
[----:B------:R-:W-:Y:S01]  /*2a10*/  IADD3 R37, -R17, 0x10, RZ ;  /* 0x0000001011257810 */ /* 0x000fe20007ffe1ff */
[----:B------:R-:W-:-:S02]  /*2a20*/  IMAD.SHL.U32 R0, R194, 0x2, RZ ;  /* 0x00000002c2007824 */ /* 0x000fc400078e00ff */
[----:B------:R-:W2:Y:S01]  /*2a30*/  SHFL.IDX PT, R31, R23, 0x1, 0x181f ;  /* 0x00381f00171f7f89 */ /* 0x000ea200000e0000 */
[----:B------:R-:W-:-:S03]  /*2a40*/  LOP3.LUT R37, R37, 0xf, RZ, 0xc0, !PT ;  /* 0x0000000f25257812 */ /* 0x000fc600078ec0ff */
[----:B------:R-:W-:Y:S01]  /*2a50*/  SHFL.IDX PT, R23, R23, RZ, 0x181f ;  /* 0x00181fff17177589 */ /* 0x000fe200000e0000 */
[----:B-----5:R-:W-:-:S04]  /*2a60*/  IADD3 R38, P2, P0, R38, R30, R21 ;  /* 0x0000001e26267210 */ /* 0x020fc8000785e015 */
[----:B--2---:R-:W-:Y:S02]  /*2a70*/  IADD3.X R39, RZ, R31, R22, P2, P0 ;  /* 0x0000001fff277210 */ /* 0x004fe400017e0416 */
[----:B------:R-:W-:-:S04]  /*2a80*/  IADD3 R36, P2, P0, R37, R30, R18 ;  /* 0x0000001e25247210 */ /* 0x000fc8000785e012 */
[-C--:B------:R-:W-:Y:S02]  /*2a90*/  IADD3.X R37, RZ, R31.reuse, R19, P2, P0 ;  /* 0x0000001fff257210 */ /* 0x080fe400017e0413 */
[----:B------:R-:W-:Y:S02]  /*2aa0*/  IADD3 R30, P2, P0, R29, R30, R0 ;  /* 0x0000001e1d1e7210 */ /* 0x000fe4000785e000 */
[----:B------:R-:W2:Y:S02]  /*2ab0*/  SHFL.IDX PT, R29, R28, RZ, 0x181f ;  /* 0x00181fff1c1d7589 */ /* 0x000ea400000e0000 */
[----:B------:R-:W-:Y:S02]  /*2ac0*/  IADD3.X R31, RZ, R31, R16, P2, P0 ;  /* 0x0000001fff1f7210 */ /* 0x000fe400017e0410 */
[----:B--2---:R-:W-:-:S05]  /*2ad0*/  IADD3 R44, P0, R29, R21, RZ ;  /* 0x000000151d2c7210 */ /* 0x004fca0007f1e0ff */
        /* <DEDUP_REMOVED lines=14> */
.L_x_1943:
[----:B------:R-:W-:Y:S01]  /*2bc0*/  IMAD.MOV.U32 R0, RZ, RZ, 0x40 ;  /* 0x00000040ff007424 */ /* 0x000fe200078e00ff */
[C---:B-123--:R-:W-:Y:S01]  /*2bd0*/  HMMA.16816.F32 R16, R8.reuse, R56, RZ ;  /* 0x000000380810723c */ /* 0x04efe200000018ff */
[C---:B------:R-:W-:Y:S01]  /*2be0*/  IMAD R185, R4.reuse, 0x2, R191 ;  /* 0x0000000204b97824 */ /* 0x040fe200078e02bf */
[----:B------:R-:W-:Y:S01]  /*2bf0*/  LDSM.16.M88.4 R76, [R191+0x8000] ;  /* 0x00800000bf4c783b */ /* 0x000fe20000000200 */
[----:B------:R-:W-:Y:S01]  /*2c00*/  IMAD R184, R4, 0x2, R187 ;  /* 0x0000000204b87824 */ /* 0x000fe200078e02bb */
[----:B------:R-:W-:Y:S01]  /*2c10*/  SEL R193, R0, 0xffffffc0, !P1 ;  /* 0xffffffc000c17807 */ /* 0x000fe20004800000 */
[----:B------:R-:W-:Y:S01]  /*2c20*/  UIADD3 UR26, UR12, 0x1, -UR25 ;  /* 0x000000010c1a7890 */ /* 0x000fe2000fffe819 */
[----:B------:R-:W-:Y:S01]  /*2c30*/  LDSM.16.M88.4 R36, [R185] ;  /* 0x00000000b924783b */ /* 0x000fe20000000200 */
[----:B------:R-:W-:Y:S01]  /*2c40*/  PLOP3.LUT P0, PT, PT, PT, UP1, 0x80, 0x0 ;  /* 0x000000000000781c */ /* 0x000fe20003f0f018 */
[C---:B------:R-:W-:Y:S01]  /*2c50*/  HMMA.16816.F32 R28, R8.reuse, R24, RZ ;  /* 0x00000018081c723c */ /* 0x040fe200000018ff */
[----:B------:R-:W-:Y:S01]  /*2c60*/  IADD3 R93, R189, R193, RZ ;  /* 0x000000c1bd5d7210 */ /* 0x000fe20007ffe0ff */
[----:B------:R-:W-:Y:S01]  /*2c70*/  IMAD.IADD R0, R193, 0x1, R96 ;  /* 0x00000001c1007824 */ /* 0x000fe200078e0260 */
[----:B------:R-:W-:Y:S01]  /*2c80*/  LDSM.16.M88.4 R80, [R189+0x11900] ;  /* 0x01190000bd50783b */ /* 0x000fe20000000200 */
[----:B------:R-:W-:Y:S01]  /*2c90*/  ULDC UR13, c[0x0][0x324] ;  /* 0x0000c900000d7ab9 */ /* 0x000fe20000000800 */
[----:B------:R-:W-:Y:S01]  /*2ca0*/  IMAD.IADD R135, R5, 0x1, R2 ;  /* 0x0000000105877824 */ /* 0x000fe200078e0202 */
[----:B------:R-:W-:Y:S01]  /*2cb0*/  ULDC UR5, c[0x0][0x2ac] ;  /* 0x0000ab0000057ab9 */ /* 0x000fe20000000800 */
[----:B------:R-:W1:Y:S01]  /*2cc0*/  LDSM.16.M88.4 R20, [R93+0xc100] ;  /* 0x00c100005d14783b */ /* 0x000e620000000200 */
[----:B----4-:R-:W-:Y:S01]  /*2cd0*/  HMMA.16816.F32 R52, R8, R48, RZ ;  /* 0x000000300834723c */ /* 0x010fe200000018ff */
[----:B------:R-:W-:-:S02]  /*2ce0*/  ULDC UR4, c[0x0][0x1d0] ;  /* 0x0000740000047ab9 */ /* 0x000fc40000000800 */
[----:B------:R-:W-:Y:S01]  /*2cf0*/  LDSM.16.M88.4 R68, [R93+0xd900] ;  /* 0x00d900005d44783b */ /* 0x000fe20000000200 */
[----:B------:R-:W-:Y:S02]  /*2d00*/  UIMAD UR4, UR5, UR4, -UR25 ;  /* 0x00000004050472a4 */ /* 0x000fe4000f8e0a19 */
[----:B------:R-:W-:Y:S01]  /*2d10*/  ULOP3.LUT UR13, URZ, UR13, URZ, 0x33, !UPT ;  /* 0x0000000d3f0d7292 */ /* 0x000fe2000f8e333f */
[----:B------:R-:W-:Y:S01]  /*2d20*/  LDSM.16.M88.4 R88, [R96+0x10100] ;  /* 0x010100006058783b */ /* 0x000fe20000000200 */
[C---:B------:R-:W-:Y:S03]  /*2d30*/  HMMA.16816.F32 R56, R8.reuse, R58, RZ ;  /* 0x0000003a0838723c */ /* 0x040fe600000018ff */
[----:B------:R-:W-:Y:S04]  /*2d40*/  LDSM.16.M88.4 R84, [R93+0x10100] ;  /* 0x010100005d54783b */ /* 0x000fe80000000200 */
[----:B------:R-:W0:Y:S01]  /*2d50*/  LDGDEPBAR ;  /* 0x00000000000079af */ /* 0x000e220000000000 */
[C---:B------:R-:W-:Y:S08]  /*2d60*/  HMMA.16816.F32 R24, R8.reuse, R26, RZ ;  /* 0x0000001a0818723c */ /* 0x040ff000000018ff */
[C---:B------:R-:W-:Y:S08]  /*2d70*/  HMMA.16816.F32 R48, R8.reuse, R50, RZ ;  /* 0x000000320830723c */ /* 0x040ff000000018ff */
[C---:B------:R-:W-:Y:S08]  /*2d80*/  HMMA.16816.F32 R44, R8.reuse, R12, RZ ;  /* 0x0000000c082c723c */ /* 0x040ff000000018ff */
[----:B------:R-:W-:Y:S01]  /*2d90*/  HMMA.16816.F32 R8, R8, R14, RZ ;  /* 0x0000000e0808723c */ /* 0x000fe200000018ff */
[----:B------:R-:W2:Y:S07]  /*2da0*/  LDSM.16.M88.4 R12, [R93+0xc900] ;  /* 0x00c900005d0c783b */ /* 0x000eae0000000200 */
        /* <DEDUP_REMOVED lines=11> */
[----:B------:R-:W3:Y:S04]  /*2e60*/  LDSM.16.M88.4 R8, [R93+0xd100] ;  /* 0x00d100005d08783b */ /* 0x000ee80000000200 */
[----:B------:R-:W4:Y:S03]  /*2e70*/  LDSM.16.M88.4 R32, [R184] ;  /* 0x00000000b820783b */ /* 0x000f260000000200 */
[C---:B-1----:R-:W-:Y:S08]  /*2e80*/  HMMA.16816.F32 R16, R36.reuse, R20, R16 ;  /* 0x000000142410723c */ /* 0x042ff00000001810 */
[C---:B------:R-:W-:Y:S01]  /*2e90*/  HMMA.16816.F32 R56, R36.reuse, R22, R56 ;  /* 0x000000162438723c */ /* 0x040fe20000001838 */
[----:B------:R-:W1:Y:S07]  /*2ea0*/  LDSM.16.M88.4 R20, [R0+0xc900] ;  /* 0x00c900000014783b */ /* 0x000e6e0000000200 */
[C---:B--2---:R-:W-:Y:S08]  /*2eb0*/  HMMA.16816.F32 R28, R36.reuse, R12, R28 ;  /* 0x0000000c241c723c */ /* 0x044ff0000000181c */
[C---:B------:R-:W-:Y:S01]  /*2ec0*/  HMMA.16816.F32 R24, R36.reuse, R14, R24 ;  /* 0x0000000e2418723c */ /* 0x040fe20000001818 */
[----:B------:R-:W-:Y:S07]  /*2ed0*/  LDSM.16.M88.4 R12, [R191+0x4000] ;  /* 0x00400000bf0c783b */ /* 0x000fee0000000200 */
[C---:B------:R-:W-:Y:S08]  /*2ee0*/  HMMA.16816.F32 R44, R36.reuse, R68, R44 ;  /* 0x00000044242c723c */ /* 0x040ff0000000182c */
[C---:B---3--:R-:W-:Y:S08]  /*2ef0*/  HMMA.16816.F32 R52, R36.reuse, R8, R52 ;  /* 0x000000082434723c */ /* 0x048ff00000001834 */
[C---:B------:R-:W-:Y:S01]  /*2f00*/  HMMA.16816.F32 R48, R36.reuse, R10, R48 ;  /* 0x0000000a2430723c */ /* 0x040fe20000001830 */
[----:B------:R-:W2:Y:S07]  /*2f10*/  LDSM.16.M88.4 R8, [R189+0xe100] ;  /* 0x00e10000bd08783b */ /* 0x000eae0000000200 */
[----:B------:R-:W-:Y:S01]  /*2f20*/  HMMA.16816.F32 R72, R36, R70, R72 ;  /* 0x000000462448723c */ /* 0x000fe20000001848 */
[----:B------:R-:W3:Y:S04]  /*2f30*/  LDSM.16.M88.4 R36, [R189+0xe900] ;  /* 0x00e90000bd24783b */ /* 0x000ee80000000200 */
[----:B------:R-:W-:Y:S03]  /*2f40*/  LDSM.16.M88.4 R68, [R187+0x8000] ;  /* 0x00800000bb44783b */ /* 0x000fe60000000200 */
[C---:B----4-:R-:W-:Y:S08]  /*2f50*/  HMMA.16816.F32 R16, R32.reuse, R40, R16 ;  /* 0x000000282010723c */ /* 0x050ff00000001810 */
[C---:B------:R-:W-:Y:S01]  /*2f60*/  HMMA.16816.F32 R56, R32.reuse, R42, R56 ;  /* 0x0000002a2038723c */ /* 0x040fe20000001838 */
[----:B------:R-:W4:Y:S07]  /*2f70*/  LDSM.16.M88.4 R40, [R189+0xf100] ;  /* 0x00f10000bd28783b */ /* 0x000f2e0000000200 */
[C---:B-1----:R-:W-:Y:S08]  /*2f80*/  HMMA.16816.F32 R28, R32.reuse, R20, R28 ;  /* 0x00000014201c723c */ /* 0x042ff0000000181c */
[C---:B------:R-:W-:Y:S01]  /*2f90*/  HMMA.16816.F32 R24, R32.reuse, R22, R24 ;  /* 0x000000162018723c */ /* 0x040fe20000001818 */
[----:B------:R-:W1:Y:S07]  /*2fa0*/  LDSM.16.M88.4 R20, [R189+0xf900] ;  /* 0x00f90000bd14783b */ /* 0x000e6e0000000200 */
[C---:B------:R-:W-:Y:S08]  /*2fb0*/  HMMA.16816.F32 R52, R32.reuse, R64, R52 ;  /* 0x000000402034723c */ /* 0x040ff00000001834 */
[C---:B------:R-:W-:Y:S01]  /*2fc0*/  HMMA.16816.F32 R48, R32.reuse, R66, R48 ;  /* 0x000000422030723c */ /* 0x040fe20000001830 */
[----:B------:R-:W-:Y:S07]  /*2fd0*/  LDSM.16.M88.4 R64, [R96+0x11100] ;  /* 0x011100006040783b */ /* 0x000fee0000000200 */
[C---:B------:R-:W-:Y:S08]  /*2fe0*/  HMMA.16816.F32 R44, R32.reuse, R60, R44 ;  /* 0x0000003c202c723c */ /* 0x040ff0000000182c */
[----:B------:R-:W-:Y:S01]  /*2ff0*/  HMMA.16816.F32 R72, R32, R62, R72 ;  /* 0x0000003e2048723c */ /* 0x000fe20000001848 */
[----:B------:R-:W-:Y:S04]  /*3000*/  LDSM.16.M88.4 R32, [R187+0x4000] ;  /* 0x00400000bb20783b */ /* 0x000fe80000000200 */
[----:B------:R-:W-:Y:S03]  /*3010*/  LDSM.16.M88.4 R60, [R96+0xe900] ;  /* 0x00e90000603c783b */ /* 0x000fe60000000200 */
[C---:B--2---:R-:W-:Y:S08]  /*3020*/  HMMA.16816.F32 R16, R12.reuse, R8, R16 ;  /* 0x000000080c10723c */ /* 0x044ff00000001810 */
[C---:B------:R-:W-:Y:S01]  /*3030*/  HMMA.16816.F32 R56, R12.reuse, R10, R56 ;  /* 0x0000000a0c38723c */ /* 0x040fe20000001838 */
[----:B------:R-:W2:Y:S07]  /*3040*/  LDSM.16.M88.4 R8, [R96+0xe100] ;  /* 0x00e100006008783b */ /* 0x000eae0000000200 */
[C---:B---3--:R-:W-:Y:S08]  /*3050*/  HMMA.16816.F32 R28, R12.reuse, R36, R28 ;  /* 0x000000240c1c723c */ /* 0x048ff0000000181c */
[C---:B------:R-:W-:Y:S01]  /*3060*/  HMMA.16816.F32 R24, R12.reuse, R38, R24 ;  /* 0x000000260c18723c */ /* 0x040fe20000001818 */
[----:B------:R-:W3:Y:S07]  /*3070*/  LDSM.16.M88.4 R36, [R96+0xf100] ;  /* 0x00f100006024783b */ /* 0x000eee0000000200 */
[C---:B----4-:R-:W-:Y:S08]  /*3080*/  HMMA.16816.F32 R52, R12.reuse, R40, R52 ;  /* 0x000000280c34723c */ /* 0x050ff00000001834 */
[C---:B------:R-:W-:Y:S01]  /*3090*/  HMMA.16816.F32 R48, R12.reuse, R42, R48 ;  /* 0x0000002a0c30723c */ /* 0x040fe20000001830 */
[----:B------:R-:W4:Y:S07]  /*30a0*/  LDSM.16.M88.4 R40, [R96+0xf900] ;  /* 0x00f900006028783b */ /* 0x000f2e0000000200 */
[C---:B-1----:R-:W-:Y:S08]  /*30b0*/  HMMA.16816.F32 R44, R12.reuse, R20, R44 ;  /* 0x000000140c2c723c */ /* 0x042ff0000000182c */
[----:B------:R-:W-:Y:S01]  /*30c0*/  HMMA.16816.F32 R72, R12, R22, R72 ;  /* 0x000000160c48723c */ /* 0x000fe20000001848 */
[----:B------:R-:W-:Y:S04]  /*30d0*/  LDSM.16.M88.4 R20, [R185+0x4000] ;  /* 0x00400000b914783b */ /* 0x000fe80000000200 */
[----:B------:R-:W1:Y:S03]  /*30e0*/  LDSM.16.M88.4 R12, [R93+0xe100] ;  /* 0x00e100005d0c783b */ /* 0x000e660000000200 */
[C---:B--2---:R-:W-:Y:S08]  /*30f0*/  HMMA.16816.F32 R16, R32.reuse, R8, R16 ;  /* 0x000000082010723c */ /* 0x044ff00000001810 */
[C---:B------:R-:W-:Y:S01]  /*3100*/  HMMA.16816.F32 R56, R32.reuse, R10, R56 ;  /* 0x0000000a2038723c */ /* 0x040fe20000001838 */
[----:B------:R-:W2:Y:S07]  /*3110*/  LDSM.16.M88.4 R8, [R93+0xe900] ;  /* 0x00e900005d08783b */ /* 0x000eae0000000200 */
[C---:B------:R-:W-:Y:S08]  /*3120*/  HMMA.16816.F32 R28, R32.reuse, R60, R28 ;  /* 0x0000003c201c723c */ /* 0x040ff0000000181c */
[C---:B------:R-:W-:Y:S01]  /*3130*/  HMMA.16816.F32 R24, R32.reuse, R62, R24 ;  /* 0x0000003e2018723c */ /* 0x040fe20000001818 */
[----:B------:R-:W5:Y:S07]  /*3140*/  LDSM.16.M88.4 R60, [R93+0xf100] ;  /* 0x00f100005d3c783b */ /* 0x000f6e0000000200 */
[C---:B---3--:R-:W-:Y:S08]  /*3150*/  HMMA.16816.F32 R52, R32.reuse, R36, R52 ;  /* 0x000000242034723c */ /* 0x048ff00000001834 */
[C---:B------:R-:W-:Y:S01]  /*3160*/  HMMA.16816.F32 R48, R32.reuse, R38, R48 ;  /* 0x000000262030723c */ /* 0x040fe20000001830 */
[----:B------:R-:W3:Y:S07]  /*3170*/  LDSM.16.M88.4 R36, [R93+0xf900] ;  /* 0x00f900005d24783b */ /* 0x000eee0000000200 */
[C---:B----4-:R-:W-:Y:S08]  /*3180*/  HMMA.16816.F32 R44, R32.reuse, R40, R44 ;  /* 0x00000028202c723c */ /* 0x050ff0000000182c */
[----:B------:R-:W-:Y:S01]  /*3190*/  HMMA.16816.F32 R72, R32, R42, R72 ;  /* 0x0000002a2048723c */ /* 0x000fe20000001848 */
[----:B------:R-:W-:Y:S04]  /*31a0*/  LDSM.16.M88.4 R32, [R184+0x4000] ;  /* 0x00400000b820783b */ /* 0x000fe80000000200 */
[----:B------:R-:W-:Y:S03]  /*31b0*/  LDSM.16.M88.4 R40, [R0+0xf100] ;  /* 0x00f100000028783b */ /* 0x000fe60000000200 */
[C---:B-1----:R-:W-:Y:S08]  /*31c0*/  HMMA.16816.F32 R16, R20.reuse, R12, R16 ;  /* 0x0000000c1410723c */ /* 0x042ff00000001810 */
[C---:B------:R-:W-:Y:S01]  /*31d0*/  HMMA.16816.F32 R56, R20.reuse, R14, R56 ;  /* 0x0000000e1438723c */ /* 0x040fe20000001838 */
[----:B------:R-:W1:Y:S07]  /*31e0*/  LDSM.16.M88.4 R12, [R0+0xe100] ;  /* 0x00e10000000c783b */ /* 0x000e6e0000000200 */
[C---:B--2---:R-:W-:Y:S08]  /*31f0*/  HMMA.16816.F32 R28, R20.reuse, R8, R28 ;  /* 0x00000008141c723c */ /* 0x044ff0000000181c */
[C---:B------:R-:W-:Y:S01]  /*3200*/  HMMA.16816.F32 R24, R20.reuse, R10, R24 ;  /* 0x0000000a1418723c */ /* 0x040fe20000001818 */
[----:B------:R-:W2:Y:S07]  /*3210*/  LDSM.16.M88.4 R8, [R0+0xe900] ;  /* 0x00e900000008783b */ /* 0x000eae0000000200 */
[C---:B-----5:R-:W-:Y:S08]  /*3220*/  HMMA.16816.F32 R52, R20.reuse, R60, R52 ;  /* 0x0000003c1434723c */ /* 0x060ff00000001834 */
[C---:B------:R-:W-:Y:S01]  /*3230*/  HMMA.16816.F32 R48, R20.reuse, R62, R48 ;  /* 0x0000003e1430723c */ /* 0x040fe20000001830 */
[----:B------:R-:W-:Y:S07]  /*3240*/  LDSM.16.M88.4 R60, [R96+0x11900] ;  /* 0x01190000603c783b */ /* 0x000fee0000000200 */
[C---:B---3--:R-:W-:Y:S08]  /*3250*/  HMMA.16816.F32 R44, R20.reuse, R36, R44 ;  /* 0x00000024142c723c */ /* 0x048ff0000000182c */
[----:B------:R-:W-:Y:S01]  /*3260*/  HMMA.16816.F32 R72, R20, R38, R72 ;  /* 0x000000261448723c */ /* 0x000fe20000001848 */
[----:B------:R-:W3:Y:S04]  /*3270*/  LDSM.16.M88.4 R20, [R189+0x10100] ;  /* 0x01010000bd14783b */ /* 0x000ee80000000200 */
[----:B------:R-:W-:Y:S03]  /*3280*/  LDSM.16.M88.4 R36, [R0+0xf900] ;  /* 0x00f900000024783b */ /* 0x000fe60000000200 */
[C---:B-1----:R-:W-:Y:S08]  /*3290*/  HMMA.16816.F32 R16, R32.reuse, R12, R16 ;  /* 0x0000000c2010723c */ /* 0x042ff00000001810 */
[C---:B------:R-:W-:Y:S01]  /*32a0*/  HMMA.16816.F32 R56, R32.reuse, R14, R56 ;  /* 0x0000000e2038723c */ /* 0x040fe20000001838 */
[----:B------:R-:W1:Y:S07]  /*32b0*/  LDSM.16.M88.4 R12, [R189+0x10900] ;  /* 0x01090000bd0c783b */ /* 0x000e6e0000000200 */
[C---:B--2---:R-:W-:Y:S08]  /*32c0*/  HMMA.16816.F32 R28, R32.reuse, R8, R28 ;  /* 0x00000008201c723c */ /* 0x044ff0000000181c */
[C---:B------:R-:W-:Y:S01]  /*32d0*/  HMMA.16816.F32 R24, R32.reuse, R10, R24 ;  /* 0x0000000a2018723c */ /* 0x040fe20000001818 */
[----:B------:R-:W2:Y:S07]  /*32e0*/  LDSM.16.M88.4 R8, [R189+0x11100] ;  /* 0x01110000bd08783b */ /* 0x000eae0000000200 */
[----:B------:R-:W-:Y:S08]  /*32f0*/  HMMA.16816.F32 R52, R32, R40, R52 ;  /* 0x000000282034723c */ /* 0x000ff00000001834 */
[C---:B---3--:R-:W-:Y:S08]  /*3300*/  HMMA.16816.F32 R16, R76.reuse, R20, R16 ;  /* 0x000000144c10723c */ /* 0x048ff00000001810 */
[----:B------:R-:W-:Y:S01]  /*3310*/  HMMA.16816.F32 R56, R76, R22, R56 ;  /* 0x000000164c38723c */ /* 0x000fe20000001838 */
[----:B------:R-:W3:Y:S07]  /*3320*/  LDSM.16.M88.4 R20, [R96+0x10900] ;  /* 0x010900006014783b */ /* 0x000eee0000000200 */
[----:B------:R-:W-:Y:S01]  /*3330*/  HMMA.16816.F32 R48, R32, R42, R48 ;  /* 0x0000002a2030723c */ /* 0x000fe20000001830 */
[----:B------:R-:W-:Y:S07]  /*3340*/  LDSM.16.M88.4 R40, [R185+0x8000] ;  /* 0x00800000b928783b */ /* 0x000fee0000000200 */
[C---:B-1----:R-:W-:Y:S08]  /*3350*/  HMMA.16816.F32 R28, R76.reuse, R12, R28 ;  /* 0x0000000c4c1c723c */ /* 0x042ff0000000181c */
[----:B------:R-:W-:Y:S01]  /*3360*/  HMMA.16816.F32 R24, R76, R14, R24 ;  /* 0x0000000e4c18723c */ /* 0x000fe20000001818 */
[----:B------:R-:W-:Y:S07]  /*3370*/  LDSM.16.M88.4 R12, [R0+0x10100] ;  /* 0x01010000000c783b */ /* 0x000fee0000000200 */
[C---:B------:R-:W-:Y:S08]  /*3380*/  HMMA.16816.F32 R44, R32.reuse, R36, R44 ;  /* 0x00000024202c723c */ /* 0x040ff0000000182c */
[----:B------:R-:W-:Y:S01]  /*3390*/  HMMA.16816.F32 R72, R32, R38, R72 ;  /* 0x000000262048723c */ /* 0x000fe20000001848 */
[----:B------:R-:W1:Y:S04]  /*33a0*/  LDSM.16.M88.4 R36, [R93+0x10900] ;  /* 0x010900005d24783b */ /* 0x000e680000000200 */
[----:B------:R-:W-:Y:S03]  /*33b0*/  LDSM.16.M88.4 R32, [R93+0x11100] ;  /* 0x011100005d20783b */ /* 0x000fe60000000200 */
[C---:B--2---:R-:W-:Y:S08]  /*33c0*/  HMMA.16816.F32 R52, R76.reuse, R8, R52 ;  /* 0x000000084c34723c */ /* 0x044ff00000001834 */
[----:B------:R-:W-:Y:S01]  /*33d0*/  HMMA.16816.F32 R48, R76, R10, R48 ;  /* 0x0000000a4c30723c */ /* 0x000fe20000001830 */
[----:B------:R-:W-:Y:S07]  /*33e0*/  LDSM.16.M88.4 R8, [R184+0x8000] ;  /* 0x00800000b808783b */ /* 0x000fee0000000200 */
[C---:B---3--:R-:W-:Y:S08]  /*33f0*/  HMMA.16816.F32 R28, R68.reuse, R20, R28 ;  /* 0x00000014441c723c */ /* 0x048ff0000000181c */
[----:B------:R-:W-:Y:S01]  /*3400*/  HMMA.16816.F32 R24, R68, R22, R24 ;  /* 0x000000164418723c */ /* 0x000fe20000001818 */
[----:B------:R-:W2:Y:S07]  /*3410*/  LDSM.16.M88.4 R20, [R0+0x10900] ;  /* 0x010900000014783b */ /* 0x000eae0000000200 */
[----:B------:R-:W-:Y:S08]  /*3420*/  HMMA.16816.F32 R44, R76, R80, R44 ;  /* 0x000000504c2c723c */ /* 0x000ff0000000182c */
[C---:B------:R-:W-:Y:S08]  /*3430*/  HMMA.16816.F32 R52, R68.reuse, R64, R52 ;  /* 0x000000404434723c */ /* 0x040ff00000001834 */
[----:B------:R-:W-:Y:S01]  /*3440*/  HMMA.16816.F32 R48, R68, R66, R48 ;  /* 0x000000424430723c */ /* 0x000fe20000001830 */
[----:B------:R-:W3:Y:S07]  /*3450*/  LDSM.16.M88.4 R64, [R93+0x11900] ;  /* 0x011900005d40783b */ /* 0x000eee0000000200 */
[C---:B-1----:R-:W-:Y:S08]  /*3460*/  HMMA.16816.F32 R28, R40.reuse, R36, R28 ;  /* 0x00000024281c723c */ /* 0x042ff0000000181c */
[----:B------:R-:W-:Y:S01]  /*3470*/  HMMA.16816.F32 R24, R40, R38, R24 ;  /* 0x000000262818723c */ /* 0x000fe20000001818 */
[----:B------:R-:W-:Y:S07]  /*3480*/  LDSM.16.M88.4 R36, [R0+0x11100] ;  /* 0x011100000024783b */ /* 0x000fee0000000200 */
[----:B------:R-:W-:Y:S08]  /*3490*/  HMMA.16816.F32 R16, R68, R88, R16 ;  /* 0x000000584410723c */ /* 0x000ff00000001810 */
[----:B------:R-:W-:Y:S08]  /*34a0*/  HMMA.16816.F32 R72, R76, R82, R72 ;  /* 0x000000524c48723c */ /* 0x000ff00000001848 */
[----:B------:R-:W-:Y:S08]  /*34b0*/  HMMA.16816.F32 R44, R68, R60, R44 ;  /* 0x0000003c442c723c */ /* 0x000ff0000000182c */
[C---:B--2---:R-:W-:Y:S08]  /*34c0*/  HMMA.16816.F32 R28, R8.reuse, R20, R28 ;  /* 0x00000014081c723c */ /* 0x044ff0000000181c */
[----:B------:R-:W-:Y:S01]  /*34d0*/  HMMA.16816.F32 R24, R8, R22, R24 ;  /* 0x000000160818723c */ /* 0x000fe20000001818 */
[----:B------:R1:W2:Y:S07]  /*34e0*/  LDSM.16.M88.4 R20, [R0+0x11900] ;  /* 0x011900000014783b */ /* 0x0002ae0000000200 */
[----:B------:R-:W-:Y:S08]  /*34f0*/  HMMA.16816.F32 R16, R40, R84, R16 ;  /* 0x000000542810723c */ /* 0x000ff00000001810 */
[----:B------:R-:W-:Y:S08]  /*3500*/  HMMA.16816.F32 R72, R68, R62, R72 ;  /* 0x0000003e4448723c */ /* 0x000ff00000001848 */
[----:B---3--:R-:W-:Y:S01]  /*3510*/  HMMA.16816.F32 R44, R40, R64, R44 ;  /* 0x00000040282c723c */ /* 0x008fe2000000182c */
[----:B-1----:R-:W-:Y:S01]  /*3520*/  FMUL.FTZ R0, R24, c[0x0][0x320] ;  /* 0x0000c80018007a20 */ /* 0x002fe20000410000 */
[----:B------:R-:W-:-:S04]  /*3530*/  LEA.HI R24, R94, R7, RZ, 0x2 ;  /* 0x000000075e187211 */ /* 0x000fc800078f10ff */
[----:B------:R-:W-:Y:S01]  /*3540*/  LOP3.LUT R24, R24, 0xfffffffc, RZ, 0xc0, !PT ;  /* 0xfffffffc18187812 */ /* 0x000fe200078ec0ff */
[----:B------:R-:W1:Y:S01]  /*3550*/  MUFU.TANH R0, R0 ;  /* 0x0000000000007308 */ /* 0x000e620000002400 */
[----:B------:R-:W-:Y:S08]  /*3560*/  HMMA.16816.F32 R16, R8, R12, R16 ;  /* 0x0000000c0810723c */ /* 0x000ff00000001810 */
[----:B------:R-:W-:Y:S08]  /*3570*/  HMMA.16816.F32 R56, R68, R90, R56 ;  /* 0x0000005a4438723c */ /* 0x000ff00000001838 */
[----:B------:R-:W-:Y:S08]  /*3580*/  HMMA.16816.F32 R72, R40, R66, R72 ;  /* 0x000000422848723c */ /* 0x000ff00000001848 */
[----:B--2---:R-:W-:Y:S01]  /*3590*/  HMMA.16816.F32 R44, R8, R20, R44 ;  /* 0x00000014082c723c */ /* 0x004fe2000000182c */
[----:B------:R-:W-:-:S02]  /*35a0*/  FMUL.FTZ R13, R18, c[0x0][0x320] ;  /* 0x0000c800120d7a20 */ /* 0x000fc40000410000 */
[----:B------:R-:W-:Y:S02]  /*35b0*/  FMUL.FTZ R18, R25, c[0x0][0x320] ;  /* 0x0000c80019127a20 */ /* 0x000fe40000410000 */
[----:B------:R-:W-:Y:S02]  /*35c0*/  FMUL.FTZ R12, R16, c[0x0][0x320] ;  /* 0x0000c800100c7a20 */ /* 0x000fe40000410000 */
[----:B------:R-:W-:Y:S01]  /*35d0*/  SHF.R.S32.HI R21, RZ, 0x1f, R6 ;  /* 0x0000001fff157819 */ /* 0x000fe20000011406 */
[----:B------:R-:W-:Y:S01]  /*35e0*/  HMMA.16816.F32 R56, R40, R86, R56 ;  /* 0x000000562838723c */ /* 0x000fe20000001838 */
[----:B------:R-:W-:Y:S01]  /*35f0*/  LOP3.LUT R20, R92, 0xffffffe0, RZ, 0xc0, !PT ;  /* 0xffffffe05c147812 */ /* 0x000fe200078ec0ff */
[----:B------:R-:W-:Y:S01]  /*3600*/  FMUL.FTZ R16, R17, c[0x0][0x320] ;  /* 0x0000c80011107a20 */ /* 0x000fe20000410000 */
[-C--:B------:R-:W-:Y:S01]  /*3610*/  LEA.HI R21, R21, R6.reuse, RZ, 0x3 ;  /* 0x0000000615157211 */ /* 0x080fe200078f18ff */
[----:B------:R-:W-:Y:S01]  /*3620*/  FMUL.FTZ R17, R29, c[0x0][0x320] ;  /* 0x0000c8001d117a20 */ /* 0x000fe20000410000 */
[----:B------:R-:W-:Y:S01]  /*3630*/  IADD3 R20, -R20, R7, RZ ;  /* 0x0000000714147210 */ /* 0x000fe20007ffe1ff */
[----:B------:R-:W-:Y:S01]  /*3640*/  IMAD.IADD R7, R7, 0x1, -R24 ;  /* 0x0000000107077824 */ /* 0x000fe200078e0a18 */
[----:B------:R-:W-:Y:S01]  /*3650*/  LOP3.LUT R21, R21, 0xffffff8, RZ, 0xc0, !PT ;  /* 0x0ffffff815157812 */ /* 0x000fe200078ec0ff */
[----:B------:R-:W-:Y:S01]  /*3660*/  HMMA.16816.F32 R72, R8, R22, R72 ;  /* 0x000000160848723c */ /* 0x000fe20000001848 */
[----:B------:R-:W-:Y:S01]  /*3670*/  SHF.R.S32.HI R25, RZ, 0x1f, R20 ;  /* 0x0000001fff197819 */ /* 0x000fe20000011414 */
[----:B------:R-:W2:Y:S01]  /*3680*/  MUFU.TANH R12, R12 ;  /* 0x0000000c000c7308 */ /* 0x000ea20000002400 */
[----:B------:R-:W-:-:S02]  /*3690*/  IADD3 R21, -R21, R6, RZ ;  /* 0x0000000615157210 */ /* 0x000fc40007ffe1ff */
[----:B------:R-:W-:Y:S02]  /*36a0*/  LEA.HI R6, R25, R20, RZ, 0x2 ;  /* 0x0000001419067211 */ /* 0x000fe400078f10ff */
[----:B------:R-:W-:Y:S01]  /*36b0*/  LEA.HI R23, R7, R7, RZ, 0x1 ;  /* 0x0000000707177211 */ /* 0x000fe200078f08ff */
[C---:B------:R-:W-:Y:S01]  /*36c0*/  HMMA.16816.F32 R52, R40.reuse, R32, R52 ;  /* 0x000000202834723c */ /* 0x040fe20000001834 */
[----:B------:R-:W-:Y:S01]  /*36d0*/  LEA.HI.SX32 R22, R6, UR24, 0x1e ;  /* 0x0000001806167c11 */ /* 0x000fe2000f8ff2ff */
[----:B------:R-:W-:Y:S01]  /*36e0*/  FMUL.FTZ R44, R44, c[0x0][0x320] ;  /* 0x0000c8002c2c7a20 */ /* 0x000fe20000410000 */
[----:B------:R-:W-:Y:S01]  /*36f0*/  LOP3.LUT R24, R23, 0x1ffffffe, RZ, 0xc0, !PT ;  /* 0x1ffffffe17187812 */ /* 0x000fe200078ec0ff */
[----:B------:R-:W-:Y:S01]  /*3700*/  FMUL.FTZ R45, R45, c[0x0][0x320] ;  /* 0x0000c8002d2d7a20 */ /* 0x000fe20000410000 */
[----:B------:R-:W3:Y:S01]  /*3710*/  MUFU.TANH R16, R16 ;  /* 0x0000001000107308 */ /* 0x000ee20000002400 */
[----:B------:R-:W-:Y:S01]  /*3720*/  IMAD R21, R21, 0x10, R22 ;  /* 0x0000001015157824 */ /* 0x000fe200078e0216 */
[----:B------:R-:W-:Y:S01]  /*3730*/  IADD3 R24, R7, -R24, RZ ;  /* 0x8000001807187210 */ /* 0x000fe20007ffe0ff */
[----:B------:R-:W-:Y:S04]  /*3740*/  HMMA.16816.F32 R48, R40, R34, R48 ;  /* 0x000000222830723c */ /* 0x000fe80000001830 */
[----:B------:R-:W-:Y:S01]  /*3750*/  IMAD R203, R24, 0x8, R21 ;  /* 0x0000000818cb7824 */ /* 0x000fe200078e0215 */
[----:B------:R-:W4:Y:S03]  /*3760*/  MUFU.TANH R13, R13 ;  /* 0x0000000d000d7308 */ /* 0x000f260000002400 */
[----:B------:R-:W-:Y:S01]  /*3770*/  @P0 IMAD.HI.U32 R7, R203, c[0x0][0x2c8], RZ ;  /* 0x0000b200cb070a27 */ /* 0x000fe200078e00ff */
[----:B------:R-:W-:Y:S01]  /*3780*/  PLOP3.LUT P0, PT, PT, PT, UP1, 0x80, 0x0 ;  /* 0x000000000000781c */ /* 0x000fe20003f0f018 */
[----:B------:R-:W-:Y:S02]  /*3790*/  HMMA.16816.F32 R56, R8, R14, R56 ;  /* 0x0000000e0838723c */ /* 0x000fe40000001838 */
[----:B------:R-:W-:Y:S01]  /*37a0*/  FMUL.FTZ R72, R72, c[0x0][0x320] ;  /* 0x0000c80048487a20 */ /* 0x000fe20000410000 */
[----:B------:R-:W1:Y:S01]  /*37b0*/  MUFU.TANH R17, R17 ;  /* 0x0000001100117308 */ /* 0x000e620000002400 */
[----:B------:R-:W-:-:S04]  /*37c0*/  FMUL.FTZ R73, R73, c[0x0][0x320] ;  /* 0x0000c80049497a20 */ /* 0x000fc80000410000 */
[C---:B------:R-:W-:Y:S03]  /*37d0*/  HMMA.16816.F32 R52, R8.reuse, R36, R52 ;  /* 0x000000240834723c */ /* 0x040fe60000001834 */
[----:B------:R-:W1:Y:S05]  /*37e0*/  MUFU.TANH R18, R18 ;  /* 0x0000001200127308 */ /* 0x000e6a0000002400 */
[----:B------:R-:W-:Y:S03]  /*37f0*/  HMMA.16816.F32 R48, R8, R38, R48 ;  /* 0x000000260830723c */ /* 0x000fe60000001830 */
[----:B------:R1:W1:Y:S04]  /*3800*/  MUFU.TANH R175, R44 ;  /* 0x0000002c00af7308 */ /* 0x0002680000002400 */
[----:B------:R-:W-:Y:S01]  /*3810*/  MOV R8, R203 ;  /* 0x000000cb00087202 */ /* 0x000fe20000000f00 */
[----:B------:R-:W-:Y:S01]  /*3820*/  FMUL.FTZ R11, R28, c[0x0][0x320] ;  /* 0x0000c8001c0b7a20 */ /* 0x000fe20000410000 */
[----:B------:R-:W-:Y:S01]  /*3830*/  @P0 SHF.R.U32.HI R8, RZ, c[0x0][0x2cc], R7 ;  /* 0x0000b300ff080a19 */ /* 0x000fe20000011607 */
[----:B------:R-:W-:Y:S01]  /*3840*/  FMUL.FTZ R15, R57, c[0x0][0x320] ;  /* 0x0000c800390f7a20 */ /* 0x000fe20000410000 */
[----:B------:R-:W-:Y:S01]  /*3850*/  LOP3.LUT R9, R6, 0x7ffffffc, RZ, 0xc0, !PT ;  /* 0x7ffffffc06097812 */ /* 0x000fe200078ec0ff */
[----:B------:R-:W-:Y:S01]  /*3860*/  FMUL.FTZ R21, R56, c[0x0][0x320] ;  /* 0x0000c80038157a20 */ /* 0x000fe20000410000 */
[----:B------:R-:W-:Y:S01]  /*3870*/  PLOP3.LUT P0, PT, PT, PT, UP0, 0x40, 0x0 ;  /* 0x000000000000781c */ /* 0x000fe20003f0e808 */
[----:B------:R-:W5:Y:S01]  /*3880*/  SHFL.IDX PT, R7, R8, RZ, 0x1c1f ;  /* 0x001c1fff08077589 */ /* 0x000f6200000e0000 */
[----:B------:R1:W1:Y:S01]  /*3890*/  MUFU.TANH R173, R45 ;  /* 0x0000002d00ad7308 */ /* 0x0002620000002400 */
[----:B------:R-:W-:Y:S01]  /*38a0*/  IMAD.IADD R204, R20, 0x1, -R9 ;  /* 0x0000000114cc7824 */ /* 0x000fe200078e0a09 */
[----:B------:R-:W-:Y:S01]  /*38b0*/  MOV R9, UR26 ;  /* 0x0000001a00097c02 */ /* 0x000fe20008000f00 */
[----:B------:R-:W-:-:S02]  /*38c0*/  FMUL.FTZ R52, R52, c[0x0][0x320] ;  /* 0x0000c80034347a20 */ /* 0x000fc40000410000 */
[----:B------:R-:W-:Y:S02]  /*38d0*/  IMAD.SHL.U32 R204, R204, 0x2, RZ ;  /* 0x00000002cccc7824 */ /* 0x000fe400078e00ff */
[----:B------:R-:W-:Y:S01]  /*38e0*/  FMUL.FTZ R53, R53, c[0x0][0x320] ;  /* 0x0000c80035357a20 */ /* 0x000fe20000410000 */
[----:B------:R1:W1:Y:S01]  /*38f0*/  MUFU.TANH R161, R52 ;  /* 0x0000003400a17308 */ /* 0x0002620000002400 */
[----:B------:R-:W-:Y:S01]  /*3900*/  FMUL.FTZ R48, R48, c[0x0][0x320] ;  /* 0x0000c80030307a20 */ /* 0x000fe20000410000 */
[----:B------:R-:W-:Y:S01]  /*3910*/  IADD3 R14, R9, -c[0x0][0x168], -R204 ;  /* 0x80005a00090e7a10 */ /* 0x000fe20007ffe8cc */
[----:B------:R-:W-:Y:S01]  /*3920*/  FMUL.FTZ R49, R49, c[0x0][0x320] ;  /* 0x0000c80031317a20 */ /* 0x000fe20000410000 */
[----:B------:R-:W-:Y:S02]  /*3930*/  IADD3 R10, -R204, UR4, RZ ;  /* 0x00000004cc0a7c10 */ /* 0x000fe4000fffe1ff */
[C---:B------:R-:W-:Y:S02]  /*3940*/  IADD3 R20, R14.reuse, c[0x0][0x328], RZ ;  /* 0x0000ca000e147a10 */ /* 0x040fe40007ffe0ff */
[----:B------:R1:W1:Y:S01]  /*3950*/  MUFU.TANH R171, R53 ;  /* 0x0000003500ab7308 */ /* 0x0002620000002400 */
[----:B------:R-:W-:-:S02]  /*3960*/  IADD3 R14, R14, UR13, RZ ;  /* 0x0000000d0e0e7c10 */ /* 0x000fc4000fffe0ff */
[----:B-----5:R-:W-:-:S05]  /*3970*/  IADD3 R9, R20, R7, RZ ;  /* 0x0000000714097210 */ /* 0x020fca0007ffe0ff */
[----:B------:R1:W1:Y:S01]  /*3980*/  MUFU.TANH R167, R48 ;  /* 0x0000003000a77308 */ /* 0x0002620000002400 */
[----:B------:R-:W-:Y:S02]  /*3990*/  IADD3 R2, R14, R7, RZ ;  /* 0x000000070e027210 */ /* 0x000fe40007ffe0ff */
[----:B------:R-:W-:-:S05]  /*39a0*/  IMNMX R22, R9, R10, PT ;  /* 0x0000000a09167217 */ /* 0x000fca0003800200 */
[----:B------:R1:W1:Y:S08]  /*39b0*/  MUFU.TANH R163, R49 ;  /* 0x0000003100a37308 */ /* 0x0002700000002400 */
[----:B------:R1:W1:Y:S08]  /*39c0*/  MUFU.TANH R143, R72 ;  /* 0x00000048008f7308 */ /* 0x0002700000002400 */
[----:B------:R1:W1:Y:S08]  /*39d0*/  MUFU.TANH R141, R73 ;  /* 0x00000049008d7308 */ /* 0x0002700000002400 */
[----:B------:R-:W1:Y:S08]  /*39e0*/  MUFU.TANH R11, R11 ;  /* 0x0000000b000b7308 */ /* 0x000e700000002400 */
[----:B------:R-:W1:Y:S08]  /*39f0*/  MUFU.TANH R15, R15 ;  /* 0x0000000f000f7308 */ /* 0x000e700000002400 */
[----:B------:R-:W1:Y:S01]  /*3a00*/  MUFU.TANH R21, R21 ;  /* 0x0000001500157308 */ /* 0x000e620000002400 */
[----:B------:R-:W-:Y:S05]  /*3a10*/  @P0 BRA `(.L_x_1944) ;  /* 0x0000017000000947 */ /* 0x000fea0003800000 */
[----:B--234-:R-:W-:Y:S01]  /*3a20*/  IMAD.U32 R6, RZ, RZ, UR12 ;  /* 0x0000000cff067e24 */ /* 0x01cfe2000f8e00ff */
        /* <DEDUP_REMOVED lines=11> */
.L_x_1946:
[----:B------:R-:W-:-:S04]  /*3ae0*/  MOV R5, c[0x0][0x32c] ;  /* 0x0000cb0000057a02 */ /* 0x000fc80000000f00 */
[----:B------:R-:W-:-:S13]  /*3af0*/  ISETP.NE.AND P0, PT, R5, 0x1, PT ;  /* 0x000000010500780c */ /* 0x000fda0003f05270 */
[----:B------:R-:W-:-:S05]  /*3b00*/  @P0 IMAD.HI.U32 R5, R6, c[0x0][0x330], RZ ;  /* 0x0000cc0006050a27 */ /* 0x000fca00078e00ff */
[----:B------:R-:W-:Y:S02]  /*3b10*/  @P0 SHF.R.U32.HI R6, RZ, c[0x0][0x334], R5 ;  /* 0x0000cd00ff060a19 */ /* 0x000fe40000011605 */
.L_x_1947:
[----:B------:R-:W-:Y:S05]  /*3b20*/  BSYNC B0 ;  /* 0x0000000000007941 */ /* 0x000fea0003800000 */
.L_x_1945:
[----:B------:R-:W-:-:S04]  /*3b30*/  IMAD.MOV.U32 R5, RZ, RZ, c[0x0][0x32c] ;  /* 0x0000cb00ff057624 */ /* 0x000fc800078e00ff */
[----:B------:R-:W-:-:S04]  /*3b40*/  IMAD R5, R6, R5, -UR25 ;  /* 0x8000001906057e24 */ /* 0x000fc8000f8e0205 */
[----:B------:R-:W-:-:S05]  /*3b50*/  IMAD.IADD R7, R5, 0x1, -R204 ;  /* 0x0000000105077824 */ /* 0x000fca00078e0acc */
[----:B------:R-:W-:Y:S02]  /*3b60*/  IADD3 R5, R7, c[0x0][0x32c], RZ ;  /* 0x0000cb0007057a10 */ /* 0x000fe40007ffe0ff */
[----:B------:R-:W-:Y:S02]  /*3b70*/  IMNMX R2, R2, R7, !PT ;  /* 0x0000000702027217 */ /* 0x000fe40007800200 */
[----:B------:R-:W-:Y:S02]  /*3b80*/  IMNMX R22, R22, R5, PT ;  /* 0x0000000516167217 */ /* 0x000fe40003800200 */
.L_x_1944:
[----:B--234-:R-:W-:Y:S01]  /*3b90*/  ISETP.LT.AND P1, PT, RZ, UR7, PT ;  /* 0x00000007ff007c0c */ /* 0x01cfe2000bf21270 */
[----:B------:R-:W2:Y:S01]  /*3ba0*/  SHFL.IDX PT, R25, R8, 0x1, 0x1c1f ;  /* 0x003c1f0008197f89 */ /* 0x000ea200000e0000 */
[----:B------:R-:W-:Y:S02]  /*3bb0*/  FMUL.FTZ R59, R59, c[0x0][0x320] ;  /* 0x0000c8003b3b7a20 */ /* 0x000fe40000410000 */
[----:B------:R-:W-:Y:S01]  /*3bc0*/  ISETP.GT.AND P0, PT, R2, RZ, P1 ;  /* 0x000000ff0200720c */ /* 0x000fe20000f04270 */
[----:B------:R-:W-:Y:S01]  /*3bd0*/  FMUL.FTZ R50, R50, c[0x0][0x320] ;  /* 0x0000c80032327a20 */ /* 0x000fe20000410000 */
[----:B------:R3:W4:Y:S01]  /*3be0*/  MUFU.TANH R152, R59 ;  /* 0x0000003b00987308 */ /* 0x0007220000002400 */
[----:B------:R-:W-:Y:S01]  /*3bf0*/  FMUL.FTZ R51, R51, c[0x0][0x320] ;  /* 0x0000c80033337a20 */ /* 0x000fe20000410000 */
[----:B------:R-:W-:Y:S01]  /*3c00*/  ISETP.LT.OR P0, PT, R22, 0x1, P0 ;  /* 0x000000011600780c */ /* 0x000fe20000701670 */
[----:B------:R-:W-:-:S02]  /*3c10*/  FMUL.FTZ R46, R46, c[0x0][0x320] ;  /* 0x0000c8002e2e7a20 */ /* 0x000fc40000410000 */
[----:B------:R-:W-:Y:S01]  /*3c20*/  FMUL.FTZ R47, R47, c[0x0][0x320] ;  /* 0x0000c8002f2f7a20 */ /* 0x000fe20000410000 */
[----:B------:R-:W-:Y:S01]  /*3c30*/  FSEL R6, R12, -INF , !P0 ;  /* 0xff8000000c067808 */ /* 0x000fe20004000000 */
[----:B------:R-:W-:Y:S01]  /*3c40*/  FMUL.FTZ R12, R31, c[0x0][0x320] ;  /* 0x0000c8001f0c7a20 */ /* 0x000fe20000410000 */
[----:B------:R-:W-:Y:S01]  /*3c50*/  ISETP.GT.AND P0, PT, R2, 0x1, P1 ;  /* 0x000000010200780c */ /* 0x000fe20000f04270 */
[----:B------:R-:W-:Y:S01]  /*3c60*/  FMUL.FTZ R74, R74, c[0x0][0x320] ;  /* 0x0000c8004a4a7a20 */ /* 0x000fe20000410000 */
[----:B------:R3:W1:Y:S01]  /*3c70*/  MUFU.TANH R170, R50 ;  /* 0x0000003200aa7308 */ /* 0x0006620000002400 */
[----:B------:R-:W-:Y:S01]  /*3c80*/  FMUL.FTZ R75, R75, c[0x0][0x320] ;  /* 0x0000c8004b4b7a20 */ /* 0x000fe20000410000 */
[----:B------:R-:W-:Y:S01]  /*3c90*/  ISETP.LT.OR P0, PT, R22, 0x2, P0 ;  /* 0x000000021600780c */ /* 0x000fe20000701670 */
[----:B------:R-:W-:Y:S02]  /*3ca0*/  FMUL.FTZ R54, R54, c[0x0][0x320] ;  /* 0x0000c80036367a20 */ /* 0x000fe40000410000 */
[----:B------:R-:W-:Y:S01]  /*3cb0*/  FMUL.FTZ R55, R55, c[0x0][0x320] ;  /* 0x0000c80037377a20 */ /* 0x000fe20000410000 */
[----:B------:R-:W-:Y:S01]  /*3cc0*/  FSEL R23, R16, -INF , !P0 ;  /* 0xff80000010177808 */ /* 0x000fe20004000000 */
[----:B------:R-:W-:Y:S01]  /*3cd0*/  FMUL.FTZ R16, R58, c[0x0][0x320] ;  /* 0x0000c8003a107a20 */ /* 0x000fe20000410000 */
[----:B------:R-:W-:Y:S01]  /*3ce0*/  ISETP.GT.AND P0, PT, R2, 0x8, P1 ;  /* 0x000000080200780c */ /* 0x000fe20000f04270 */
[----:B------:R3:W1:Y:S03]  /*3cf0*/  MUFU.TANH R176, R51 ;  /* 0x0000003300b07308 */ /* 0x0006660000002400 */
[----:B------:R-:W-:-:S04]  /*3d00*/  ISETP.LT.OR P0, PT, R22, 0x9, P0 ;  /* 0x000000091600780c */ /* 0x000fc80000701670 */
[----:B-1----:R-:W-:Y:S01]  /*3d10*/  FSEL R21, R21, -INF , !P0 ;  /* 0xff80000015157808 */ /* 0x002fe20004000000 */
        /* <DEDUP_REMOVED lines=12> */
[----:B------:R-:W-:Y:S01]  /*3de0*/  FSEL R9, R17, -INF , !P0 ;  /* 0xff80000011097808 */ /* 0x000fe20004000000 */
[----:B--2---:R-:W-:Y:S01]  /*3df0*/  IMAD.IADD R17, R20, 0x1, R25 ;  /* 0x0000000114117824 */ /* 0x004fe200078e0219 */
[----:B------:R-:W-:Y:S01]  /*3e00*/  ISETP.GT.AND P0, PT, R2, 0x18, P1 ;  /* 0x000000180200780c */ /* 0x000fe20000f04270 */
[----:B------:R3:W2:Y:S03]  /*3e10*/  MUFU.TANH R166, R75 ;  /* 0x0000004b00a67308 */ /* 0x0006a60000002400 */
[----:B------:R-:W-:Y:S02]  /*3e20*/  ISETP.LT.OR P0, PT, R22, 0x19, P0 ;  /* 0x000000191600780c */ /* 0x000fe40000701670 */
[----:B------:R-:W-:Y:S02]  /*3e30*/  IMNMX R17, R17, R10, PT ;  /* 0x0000000a11117217 */ /* 0x000fe40003800200 */
[----:B------:R-:W-:Y:S01]  /*3e40*/  FSEL R7, R0, -INF , !P0 ;  /* 0xff80000000077808 */ /* 0x000fe20004000000 */
[----:B------:R-:W-:Y:S01]  /*3e50*/  FMUL.FTZ R0, R27, c[0x0][0x320] ;  /* 0x0000c8001b007a20 */ /* 0x000fe20000410000 */
[----:B------:R-:W-:Y:S01]  /*3e60*/  ISETP.GT.AND P0, PT, R2, 0x19, P1 ;  /* 0x000000190200780c */ /* 0x000fe20000f04270 */
[----:B------:R3:W1:Y:S03]  /*3e70*/  MUFU.TANH R178, R54 ;  /* 0x0000003600b27308 */ /* 0x0006660000002400 */
[----:B------:R-:W-:-:S04]  /*3e80*/  ISETP.LT.OR P0, PT, R22, 0x1a, P0 ;  /* 0x0000001a1600780c */ /* 0x000fc80000701670 */
[----:B------:R-:W-:Y:S01]  /*3e90*/  FSEL R5, R18, -INF , !P0 ;  /* 0xff80000012057808 */ /* 0x000fe20004000000 */
[----:B------:R-:W-:Y:S01]  /*3ea0*/  FMUL.FTZ R18, R19, c[0x0][0x320] ;  /* 0x0000c80013127a20 */ /* 0x000fe20000410000 */
[----:B------:R-:W-:Y:S01]  /*3eb0*/  ISETP.GT.AND P0, PT, R2, 0x20, P1 ;  /* 0x000000200200780c */ /* 0x000fe20000f04270 */
[----:B------:R-:W1:Y:S01]  /*3ec0*/  MUFU.TANH R0, R0 ;  /* 0x0000000000007308 */ /* 0x000e620000002400 */
[----:B------:R-:W-:Y:S02]  /*3ed0*/  IMAD.IADD R19, R14, 0x1, R25 ;  /* 0x000000010e137824 */ /* 0x000fe400078e0219 */
[----:B------:R-:W-:-:S04]  /*3ee0*/  ISETP.LT.OR P0, PT, R22, 0x21, P0 ;  /* 0x000000211600780c */ /* 0x000fc80000701670 */
[----:B------:R-:W-:Y:S01]  /*3ef0*/  FSEL R161, R161, -INF , !P0 ;  /* 0xff800000a1a17808 */ /* 0x000fe20004000000 */
[----:B------:R3:W1:Y:S01]  /*3f00*/  MUFU.TANH R168, R55 ;  /* 0x0000003700a87308 */ /* 0x0006620000002400 */
[----:B------:R-:W-:-:S04]  /*3f10*/  ISETP.GT.AND P0, PT, R2, 0x21, P1 ;  /* 0x000000210200780c */ /* 0x000fc80000f04270 */
[----:B------:R-:W-:-:S03]  /*3f20*/  ISETP.LT.OR P0, PT, R22, 0x22, P0 ;  /* 0x000000221600780c */ /* 0x000fc60000701670 */
[----:B------:R-:W1:Y:S01]  /*3f30*/  MUFU.TANH R18, R18 ;  /* 0x0000001200127308 */ /* 0x000e620000002400 */
[----:B------:R-:W-:Y:S02]  /*3f40*/  FSEL R171, R171, -INF , !P0 ;  /* 0xff800000abab7808 */ /* 0x000fe40004000000 */
[----:B------:R-:W-:-:S04]  /*3f50*/  ISETP.GT.AND P0, PT, R2, 0x28, P1 ;  /* 0x000000280200780c */ /* 0x000fc80000f04270 */
[----:B------:R-:W-:Y:S01]  /*3f60*/  ISETP.LT.OR P0, PT, R22, 0x29, P0 ;  /* 0x000000291600780c */ /* 0x000fe20000701670 */
[----:B------:R-:W1:Y:S03]  /*3f70*/  MUFU.TANH R16, R16 ;  /* 0x0000001000107308 */ /* 0x000e660000002400 */
        /* <DEDUP_REMOVED lines=14> */
[----:B------:R-:W-:-:S03]  /*4060*/  FMUL.FTZ R2, R26, c[0x0][0x320] ;  /* 0x0000c8001a027a20 */ /* 0x000fc60000410000 */
[----:B------:R-:W-:Y:S01]  /*4070*/  ISETP.LT.OR P0, PT, R22, 0x3a, P0 ;  /* 0x0000003a1600780c */ /* 0x000fe20000701670 */
[----:B------:R-:W-:Y:S02]  /*4080*/  FMUL.FTZ R22, R30, c[0x0][0x320] ;  /* 0x0000c8001e167a20 */ /* 0x000fe40000410000 */
[----:B------:R-:W1:Y:S01]  /*4090*/  MUFU.TANH R2, R2 ;  /* 0x0000000200027308 */ /* 0x000e620000002400 */
[----:B------:R-:W-:Y:S02]  /*40a0*/  FSEL R141, R141, -INF , !P0 ;  /* 0xff8000008d8d7808 */ /* 0x000fe40004000000 */
[----:B------:R-:W-:-:S05]  /*40b0*/  PLOP3.LUT P0, PT, PT, PT, UP0, 0x40, 0x0 ;  /* 0x000000000000781c */ /* 0x000fca0003f0e808 */
[----:B------:R-:W1:Y:S08]  /*40c0*/  MUFU.TANH R22, R22 ;  /* 0x0000001600167308 */ /* 0x000e700000002400 */
        /* <DEDUP_REMOVED lines=13> */
.L_x_1950:
[----:B------:R-:W-:-:S04]  /*41a0*/  MOV R8, c[0x0][0x32c] ;  /* 0x0000cb0000087a02 */ /* 0x000fc80000000f00 */
[----:B------:R-:W-:-:S13]  /*41b0*/  ISETP.NE.AND P0, PT, R8, 0x1, PT ;  /* 0x000000010800780c */ /* 0x000fda0003f05270 */
[----:B------:R-:W-:-:S05]  /*41c0*/  @P0 IMAD.HI.U32 R8, R25, c[0x0][0x330], RZ ;  /* 0x0000cc0019080a27 */ /* 0x000fca00078e00ff */
[----:B------:R-:W-:Y:S02]  /*41d0*/  @P0 SHF.R.U32.HI R25, RZ, c[0x0][0x334], R8 ;  /* 0x0000cd00ff190a19 */ /* 0x000fe40000011608 */
.L_x_1951:
[----:B------:R-:W-:Y:S05]  /*41e0*/  BSYNC B0 ;  /* 0x0000000000007941 */ /* 0x000fea0003800000 */
.L_x_1949:
[----:B------:R-:W-:-:S04]  /*41f0*/  IMAD.MOV.U32 R8, RZ, RZ, c[0x0][0x32c] ;  /* 0x0000cb00ff087624 */ /* 0x000fc800078e00ff */
[----:B------:R-:W-:-:S04]  /*4200*/  IMAD R25, R25, R8, -UR25 ;  /* 0x8000001919197e24 */ /* 0x000fc8000f8e0208 */
[----:B------:R-:W-:-:S05]  /*4210*/  IMAD.IADD R10, R25, 0x1, -R204 ;  /* 0x00000001190a7824 */ /* 0x000fca00078e0acc */
[----:B------:R-:W-:Y:S02]  /*4220*/  IADD3 R8, R10, c[0x0][0x32c], RZ ;  /* 0x0000cb000a087a10 */ /* 0x000fe40007ffe0ff */
[----:B------:R-:W-:Y:S02]  /*4230*/  IMNMX R19, R19, R10, !PT ;  /* 0x0000000a13137217 */ /* 0x000fe40007800200 */
[----:B------:R-:W-:Y:S02]  /*4240*/  IMNMX R17, R17, R8, PT ;  /* 0x0000000811117217 */ /* 0x000fe40003800200 */
.L_x_1948:
[----:B--234-:R-:W-:Y:S01]  /*4250*/  ISETP.GT.AND P0, PT, R19, 0x1, P1 ;  /* 0x000000011300780c */ /* 0x01cfe20000f04270 */
[----:B------:R-:W-:-:S04]  /*4260*/  DEPBAR.LE SB0, 0x2 ;  /* 0x000080800000791a */ /* 0x000fc80000000000 */
[----:B------:R-:W-:Y:S01]  /*4270*/  BAR.SYNC.DEFER_BLOCKING 0x0 ;  /* 0x0000000000007b1d */ /* 0x000fe20000010000 */
[----:B------:R-:W-:Y:S01]  /*4280*/  ISETP.LT.OR P0, PT, R17, 0x2, P0 ;  /* 0x000000021100780c */ /* 0x000fe20000701670 */
[----:B------:R-:W-:Y:S01]  /*4290*/  IMAD.SHL.U32 R135, R135, 0x2, RZ ;  /* 0x0000000287877824 */ /* 0x000fe200078e00ff */
[----:B------:R-:W-:Y:S02]  /*42a0*/  UIADD3 UR4, UR7, -0x3, URZ ;  /* 0xfffffffd07047890 */ /* 0x000fe4000fffe03f */
[----:B-1----:R-:W-:Y:S01]  /*42b0*/  FSEL R18, R18, -INF , !P0 ;  /* 0xff80000012127808 */ /* 0x002fe20004000000 */
[--C-:B------:R-:W-:Y:S01]  /*42c0*/  IMAD R134, R4, 0x2, R135.reuse ;  /* 0x0000000204867824 */ /* 0x100fe200078e0287 */
[----:B------:R-:W-:Y:S01]  /*42d0*/  ISETP.GT.AND P0, PT, R19, 0x8, P1 ;  /* 0x000000081300780c */ /* 0x000fe20000f04270 */
[C---:B------:R-:W-:Y:S01]  /*42e0*/  IMAD.IADD R169, R188.reuse, 0x1, R135 ;  /* 0x00000001bca97824 */ /* 0x040fe200078e0287 */
[----:B------:R-:W-:Y:S01]  /*42f0*/  UISETP.GE.AND UP2, UPT, UR4, UR11, UPT ;  /* 0x0000000b0400728c */ /* 0x000fe2000bf46270 */
[----:B------:R-:W-:Y:S01]  /*4300*/  IMAD.IADD R160, R188, 0x1, R134 ;  /* 0x00000001bca07824 */ /* 0x000fe200078e0286 */
[----:B------:R-:W-:Y:S01]  /*4310*/  ISETP.LT.OR P0, PT, R17, 0x9, P0 ;  /* 0x000000091100780c */ /* 0x000fe20000701670 */
[----:B------:R-:W-:-:S03]  /*4320*/  IMAD R4, R4, 0x2, R169 ;  /* 0x0000000204047824 */ /* 0x000fc600078e02a9 */
[----:B------:R-:W-:Y:S02]  /*4330*/  FSEL R16, R16, -INF , !P0 ;  /* 0xff80000010107808 */ /* 0x000fe40004000000 */
[----:B------:R-:W-:-:S04]  /*4340*/  ISETP.GT.AND P0, PT, R19, 0x9, P1 ;  /* 0x000000091300780c */ /* 0x000fc80000f04270 */
[----:B------:R-:W-:Y:S01]  /*4350*/  ISETP.LT.OR P0, PT, R17, 0xa, P0 ;  /* 0x0000000a1100780c */ /* 0x000fe20000701670 */
[----:B------:R-:W-:Y:S03]  /*4360*/  LDSM.16.MT88.4 R40, [R135+0x2100] ;  /* 0x002100008728783b */ /* 0x000fe60000004200 */
[----:B------:R-:W-:Y:S02]  /*4370*/  FSEL R152, R152, -INF , !P0 ;  /* 0xff80000098987808 */ /* 0x000fe40004000000 */
[----:B------:R-:W-:Y:S01]  /*4380*/  ISETP.GT.AND P0, PT, R19, 0x10, P1 ;  /* 0x000000101300780c */ /* 0x000fe20000f04270 */
[----:B------:R-:W-:Y:S03]  /*4390*/  LDSM.16.MT88.4 R56, [R134+0x2100] ;  /* 0x002100008638783b */ /* 0x000fe60000004200 */
[----:B------:R-:W-:Y:S01]  /*43a0*/  ISETP.LT.OR P0, PT, R17, 0x11, P0 ;  /* 0x000000111100780c */ /* 0x000fe20000701670 */
[----:B------:R-:W-:Y:S03]  /*43b0*/  LDSM.16.MT88.4 R124, [R135+0x100] ;  /* 0x00010000877c783b */ /* 0x000fe60000004200 */
[----:B------:R-:W-:Y:S01]  /*43c0*/  FSEL R14, R22, -INF , !P0 ;  /* 0xff800000160e7808 */ /* 0x000fe20004000000 */
[----:B------:R-:W-:Y:S01]  /*43d0*/  LDSM.16.MT88.4 R116, [R169+0x100] ;  /* 0x00010000a974783b */ /* 0x000fe20000004200 */
[----:B------:R-:W-:-:S03]  /*43e0*/  ISETP.GT.AND P0, PT, R19, 0x11, P1 ;  /* 0x000000111300780c */ /* 0x000fc60000f04270 */
[----:B------:R-:W-:Y:S01]  /*43f0*/  LDSM.16.MT88.4 R108, [R134+0x100] ;  /* 0x00010000866c783b */ /* 0x000fe20000004200 */
[----:B------:R-:W-:-:S03]  /*4400*/  ISETP.LT.OR P0, PT, R17, 0x12, P0 ;  /* 0x000000121100780c */ /* 0x000fc60000701670 */
[----:B------:R-:W-:Y:S01]  /*4410*/  LDSM.16.MT88.4 R100, [R4+0x100] ;  /* 0x000100000464783b */ /* 0x000fe20000004200 */
        /* <DEDUP_REMOVED lines=13> */
[----:B------:R-:W-:Y:S01]  /*44f0*/  LDSM.16.MT88.4 R136, [R169+0x900] ;  /* 0x00090000a988783b */ /* 0x000fe20000004200 */
[----:B------:R-:W-:Y:S02]  /*4500*/  FMNMX.FTZ R0, R6, R23, !PT ;  /* 0x0000001706007209 */ /* 0x000fe40007810000 */
[----:B------:R-:W-:Y:S01]  /*4510*/  ISETP.LT.OR P0, PT, R17, 0x21, P0 ;  /* 0x000000211100780c */ /* 0x000fe20000701670 */
[----:B------:R-:W-:Y:S01]  /*4520*/  LDSM.16.MT88.4 R32, [R134+0x900] ;  /* 0x000900008620783b */ /* 0x000fe20000004200 */
[----:B------:R-:W-:Y:S02]  /*4530*/  FMNMX.FTZ R0, R21, R0, !PT ;  /* 0x0000000015007209 */ /* 0x000fe40007810000 */
[----:B------:R-:W-:Y:S01]  /*4540*/  FSEL R178, R178, -INF , !P0 ;  /* 0xff800000b2b27808 */ /* 0x000fe20004000000 */
[----:B------:R-:W-:Y:S01]  /*4550*/  LDSM.16.MT88.4 R28, [R160+0x900] ;  /* 0x00090000a01c783b */ /* 0x000fe20000004200 */
[----:B------:R-:W-:-:S02]  /*4560*/  ISETP.GT.AND P0, PT, R19, 0x21, P1 ;  /* 0x000000211300780c */ /* 0x000fc40000f04270 */
[----:B------:R-:W-:Y:S02]  /*4570*/  FMNMX.FTZ R0, R15, R0, !PT ;  /* 0x000000000f007209 */ /* 0x000fe40007810000 */
[----:B------:R-:W-:Y:S02]  /*4580*/  ISETP.LT.OR P0, PT, R17, 0x22, P0 ;  /* 0x000000221100780c */ /* 0x000fe40000701670 */
[----:B------:R-:W-:Y:S02]  /*4590*/  FMNMX.FTZ R0, R11, R0, !PT ;  /* 0x000000000b007209 */ /* 0x000fe40007810000 */
[----:B------:R-:W-:Y:S02]  /*45a0*/  FSEL R168, R168, -INF , !P0 ;  /* 0xff800000a8a87808 */ /* 0x000fe40004000000 */
[----:B------:R-:W-:Y:S02]  /*45b0*/  ISETP.GT.AND P0, PT, R19, 0x28, P1 ;  /* 0x000000281300780c */ /* 0x000fe40000f04270 */
[----:B------:R-:W-:-:S02]  /*45c0*/  FMNMX.FTZ R0, R9, R0, !PT ;  /* 0x0000000009007209 */ /* 0x000fc40007810000 */
[----:B------:R-:W-:Y:S02]  /*45d0*/  ISETP.LT.OR P0, PT, R17, 0x29, P0 ;  /* 0x000000291100780c */ /* 0x000fe40000701670 */
[----:B------:R-:W-:Y:S02]  /*45e0*/  FMNMX.FTZ R0, R7, R0, !PT ;  /* 0x0000000007007209 */ /* 0x000fe40007810000 */
[----:B------:R-:W-:Y:S02]  /*45f0*/  FSEL R170, R170, -INF , !P0 ;  /* 0xff800000aaaa7808 */ /* 0x000fe40004000000 */
[----:B------:R-:W-:Y:S02]  /*4600*/  ISETP.GT.AND P0, PT, R19, 0x29, P1 ;  /* 0x000000291300780c */ /* 0x000fe40000f04270 */
[----:B------:R-:W-:Y:S02]  /*4610*/  FMNMX.FTZ R0, R5, R0, !PT ;  /* 0x0000000005007209 */ /* 0x000fe40007810000 */
[----:B------:R-:W-:-:S02]  /*4620*/  ISETP.LT.OR P0, PT, R17, 0x2a, P0 ;  /* 0x0000002a1100780c */ /* 0x000fc40000701670 */
[----:B------:R-:W-:Y:S02]  /*4630*/  FMNMX.FTZ R0, R161, R0, !PT ;  /* 0x00000000a1007209 */ /* 0x000fe40007810000 */
[----:B------:R-:W-:Y:S02]  /*4640*/  FSEL R176, R176, -INF , !P0 ;  /* 0xff800000b0b07808 */ /* 0x000fe40004000000 */
[----:B------:R-:W-:Y:S02]  /*4650*/  ISETP.GT.AND P0, PT, R19, 0x30, P1 ;  /* 0x000000301300780c */ /* 0x000fe40000f04270 */
[----:B------:R-:W-:Y:S02]  /*4660*/  FMNMX.FTZ R0, R171, R0, !PT ;  /* 0x00000000ab007209 */ /* 0x000fe40007810000 */
[----:B------:R-:W-:Y:S02]  /*4670*/  ISETP.LT.OR P0, PT, R17, 0x31, P0 ;  /* 0x000000311100780c */ /* 0x000fe40000701670 */
[----:B------:R-:W-:-:S02]  /*4680*/  FMNMX.FTZ R0, R167, R0, !PT ;  /* 0x00000000a7007209 */ /* 0x000fc40007810000 */
[----:B------:R-:W-:Y:S02]  /*4690*/  FSEL R172, R172, -INF , !P0 ;  /* 0xff800000acac7808 */ /* 0x000fe40004000000 */
[----:B------:R-:W-:Y:S02]  /*46a0*/  ISETP.GT.AND P0, PT, R19, 0x31, P1 ;  /* 0x000000311300780c */ /* 0x000fe40000f04270 */
[----:B------:R-:W-:Y:S02]  /*46b0*/  FMNMX.FTZ R0, R163, R0, !PT ;  /* 0x00000000a3007209 */ /* 0x000fe40007810000 */
[----:B------:R-:W-:Y:S02]  /*46c0*/  ISETP.LT.OR P0, PT, R17, 0x32, P0 ;  /* 0x000000321100780c */ /* 0x000fe40000701670 */
[----:B------:R-:W-:Y:S02]  /*46d0*/  FMNMX.FTZ R0, R175, R0, !PT ;  /* 0x00000000af007209 */ /* 0x000fe40007810000 */
[----:B------:R-:W-:-:S02]  /*46e0*/  FSEL R142, R142, -INF , !P0 ;  /* 0xff8000008e8e7808 */ /* 0x000fc40004000000 */
[----:B------:R-:W-:Y:S02]  /*46f0*/  ISETP.GT.AND P0, PT, R19, 0x38, P1 ;  /* 0x000000381300780c */ /* 0x000fe40000f04270 */
[----:B------:R-:W-:Y:S02]  /*4700*/  FMNMX.FTZ R0, R173, R0, !PT ;  /* 0x00000000ad007209 */ /* 0x000fe40007810000 */
[----:B------:R-:W-:Y:S02]  /*4710*/  ISETP.LT.OR P0, PT, R17, 0x39, P0 ;  /* 0x000000391100780c */ /* 0x000fe40000701670 */
[----:B------:R-:W-:Y:S02]  /*4720*/  FMNMX.FTZ R0, R143, R0, !PT ;  /* 0x000000008f007209 */ /* 0x000fe40007810000 */
[----:B------:R-:W-:Y:S02]  /*4730*/  FSEL R140, R140, -INF , !P0 ;  /* 0xff8000008c8c7808 */ /* 0x000fe40004000000 */
[----:B------:R-:W-:-:S02]  /*4740*/  ISETP.GT.AND P0, PT, R19, RZ, P1 ;  /* 0x000000ff1300720c */ /* 0x000fc40000f04270 */
[----:B------:R-:W-:Y:S02]  /*4750*/  FMNMX.FTZ R25, R141, R0, !PT ;  /* 0x000000008d197209 */ /* 0x000fe40007810000 */
[----:B------:R-:W-:-:S03]  /*4760*/  ISETP.LT.OR P0, PT, R17, 0x1, P0 ;  /* 0x000000011100780c */ /* 0x000fc60000701670 */
[----:B------:R-:W1:Y:S01]  /*4770*/  SHFL.BFLY PT, R0, R25, 0x2, 0x1f ;  /* 0x0c401f0019007f89 */ /* 0x000e6200000e0000 */
[----:B------:R-:W-:Y:S02]  /*4780*/  FSEL R13, R13, -INF , !P0 ;  /* 0xff8000000d0d7808 */ /* 0x000fe40004000000 */
[----:B------:R-:W-:Y:S02]  /*4790*/  ISETP.GT.AND P0, PT, R19, 0x39, P1 ;  /* 0x000000391300780c */ /* 0x000fe40000f04270 */
[----:B------:R-:W-:Y:S02]  /*47a0*/  FMNMX.FTZ R27, R13, R18, !PT ;  /* 0x000000120d1b7209 */ /* 0x000fe40007810000 */
[----:B------:R-:W-:Y:S02]  /*47b0*/  ISETP.LT.OR P0, PT, R17, 0x3a, P0 ;  /* 0x0000003a1100780c */ /* 0x000fe40000701670 */
[----:B------:R-:W-:Y:S02]  /*47c0*/  FMNMX.FTZ R27, R16, R27, !PT ;  /* 0x0000001b101b7209 */ /* 0x000fe40007810000 */
[----:B------:R-:W-:-:S02]  /*47d0*/  FSEL R166, R166, -INF , !P0 ;  /* 0xff800000a6a67808 */ /* 0x000fc40004000000 */
[----:B------:R-:W-:-:S04]  /*47e0*/  FMNMX.FTZ R27, R152, R27, !PT ;  /* 0x0000001b981b7209 */ /* 0x000fc80007810000 */
        /* <DEDUP_REMOVED lines=9> */
[----:B------:R-:W-:Y:S02]  /*4880*/  FMNMX.FTZ R17, R142, R27, !PT ;  /* 0x0000001b8e117209 */ /* 0x000fe40007810000 */
[----:B-1----:R-:W-:Y:S02]  /*4890*/  FMNMX.FTZ R27, R25, R0, !PT ;  /* 0x00000000191b7209 */ /* 0x002fe40007810000 */
[----:B------:R-:W-:-:S03]  /*48a0*/  FMNMX.FTZ R17, R140, R17, !PT ;  /* 0x000000118c117209 */ /* 0x000fc60007810000 */
[----:B------:R-:W1:Y:S01]  /*48b0*/  SHFL.BFLY PT, R2, R27, 0x1, 0x1f ;  /* 0x0c201f001b027f89 */ /* 0x000e6200000e0000 */
[----:B------:R-:W-:-:S05]  /*48c0*/  FMNMX.FTZ R19, R166, R17, !PT ;  /* 0x00000011a6137209 */ /* 0x000fca0007810000 */
[----:B------:R-:W2:Y:S01]  /*48d0*/  SHFL.BFLY PT, R0, R19, 0x2, 0x1f ;  /* 0x0c401f0013007f89 */ /* 0x000ea200000e0000 */
[----:B-1----:R-:W-:-:S03]  /*48e0*/  FMNMX.FTZ R2, R27, R2, !PT ;  /* 0x000000021b027209 */ /* 0x002fc60007810000 */
[----:B------:R-:W-:Y:S01]  /*48f0*/  LDSM.16.MT88.4 R24, [R169+0x2900] ;  /* 0x00290000a918783b */ /* 0x000fe20000004200 */
[C---:B------:R-:W-:Y:S01]  /*4900*/  FSETP.NEU.FTZ.AND P0, PT, R2.reuse, -INF , PT ;  /* 0xff8000000200780b */ /* 0x040fe20003f1d000 */
[----:B------:R-:W-:Y:S01]  /*4910*/  FMUL.FTZ R174, R2, c[0x0][0x2d0] ;  /* 0x0000b40002ae7a20 */ /* 0x000fe20000410000 */
[----:B--2---:R-:W-:-:S04]  /*4920*/  FMNMX.FTZ R17, R19, R0, !PT ;  /* 0x0000000013117209 */ /* 0x004fc80007810000 */
[----:B------:R-:W-:Y:S01]  /*4930*/  FSEL R174, R174, RZ, P0 ;  /* 0x000000ffaeae7208 */ /* 0x000fe20000000000 */
[----:B------:R-:W1:Y:S04]  /*4940*/  SHFL.BFLY PT, R0, R17, 0x1, 0x1f ;  /* 0x0c201f0011007f89 */ /* 0x000e6800000e0000 */
[--C-:B------:R-:W-:Y:S02]  /*4950*/  FFMA.FTZ R156, R6, c[0x0][0x2d0], -R174.reuse ;  /* 0x0000b400069c7a23 */ /* 0x100fe400000108ae */
[--C-:B------:R-:W-:Y:S02]  /*4960*/  FFMA.FTZ R155, R23, c[0x0][0x2d0], -R174.reuse ;  /* 0x0000b400179b7a23 */ /* 0x100fe400000108ae */
[--C-:B------:R-:W-:Y:S02]  /*4970*/  FFMA.FTZ R153, R21, c[0x0][0x2d0], -R174.reuse ;  /* 0x0000b40015997a23 */ /* 0x100fe400000108ae */
[--C-:B------:R-:W-:Y:S01]  /*4980*/  FFMA.FTZ R150, R15, c[0x0][0x2d0], -R174.reuse ;  /* 0x0000b4000f967a23 */ /* 0x100fe200000108ae */
[----:B------:R-:W-:Y:S01]  /*4990*/  MUFU.EX2 R156, R156 ;  /* 0x0000009c009c7308 */ /* 0x000fe20000000800 */
[--C-:B------:R-:W-:Y:S01]  /*49a0*/  FFMA.FTZ R148, R7, c[0x0][0x2d0], -R174.reuse ;  /* 0x0000b40007947a23 */ /* 0x100fe200000108ae */
[----:B------:R-:W-:Y:S01]  /*49b0*/  LDSM.16.MT88.4 R20, [R135+0x900] ;  /* 0x000900008714783b */ /* 0x000fe20000004200 */
[----:B------:R-:W-:-:S02]  /*49c0*/  FFMA.FTZ R145, R5, c[0x0][0x2d0], -R174 ;  /* 0x0000b40005917a23 */ /* 0x000fc400000108ae */
[--C-:B------:R-:W-:Y:S01]  /*49d0*/  FFMA.FTZ R154, R11, c[0x0][0x2d0], -R174.reuse ;  /* 0x0000b4000b9a7a23 */ /* 0x100fe200000108ae */
[----:B------:R-:W2:Y:S01]  /*49e0*/  LDSM.16.MT88.4 R4, [R4+0x4100] ;  /* 0x004100000404783b */ /* 0x000ea20000004200 */
[--C-:B------:R-:W-:Y:S01]  /*49f0*/  FFMA.FTZ R149, R9, c[0x0][0x2d0], -R174.reuse ;  /* 0x0000b40009957a23 */ /* 0x100fe200000108ae */
[----:B------:R-:W3:Y:S01]  /*4a00*/  MUFU.EX2 R155, R155 ;  /* 0x0000009b009b7308 */ /* 0x000ee20000000800 */
[--C-:B------:R-:W-:Y:S02]  /*4a10*/  FFMA.FTZ R164, R171, c[0x0][0x2d0], -R174.reuse ;  /* 0x0000b400aba47a23 */ /* 0x100fe400000108ae */
[--C-:B------:R-:W-:Y:S01]  /*4a20*/  FFMA.FTZ R162, R167, c[0x0][0x2d0], -R174.reuse ;  /* 0x0000b400a7a27a23 */ /* 0x100fe200000108ae */
[----:B-1----:R-:W-:Y:S01]  /*4a30*/  FMNMX.FTZ R0, R17, R0, !PT ;  /* 0x0000000011007209 */ /* 0x002fe20007810000 */
[----:B------:R-:W-:-:S03]  /*4a40*/  FFMA.FTZ R161, R161, c[0x0][0x2d0], -R174 ;  /* 0x0000b400a1a17a23 */ /* 0x000fc600000108ae */
[----:B------:R-:W-:Y:S01]  /*4a50*/  MUFU.EX2 R153, R153 ;  /* 0x0000009900997308 */ /* 0x000fe20000000800 */
[C---:B------:R-:W-:Y:S01]  /*4a60*/  FSETP.NEU.FTZ.AND P0, PT, R0.reuse, -INF , PT ;  /* 0xff8000000000780b */ /* 0x040fe20003f1d000 */
[----:B------:R-:W-:Y:S02]  /*4a70*/  FMUL.FTZ R165, R0, c[0x0][0x2d0] ;  /* 0x0000b40000a57a20 */ /* 0x000fe40000410000 */
[--C-:B------:R-:W-:Y:S02]  /*4a80*/  FFMA.FTZ R163, R163, c[0x0][0x2d0], -R174.reuse ;  /* 0x0000b400a3a37a23 */ /* 0x100fe400000108ae */
[----:B------:R-:W-:Y:S01]  /*4a90*/  FFMA.FTZ R175, R175, c[0x0][0x2d0], -R174 ;  /* 0x0000b400afaf7a23 */ /* 0x000fe200000108ae */
[----:B------:R-:W-:Y:S01]  /*4aa0*/  FSEL R165, R165, RZ, P0 ;  /* 0x000000ffa5a57208 */ /* 0x000fe20000000000 */
[----:B------:R-:W1:Y:S01]  /*4ab0*/  MUFU.EX2 R150, R150 ;  /* 0x0000009600967308 */ /* 0x000e620000000800 */
[----:B---3--:R-:W-:Y:S01]  /*4ac0*/  F2FP.PACK_AB R96, R155, R156 ;  /* 0x0000009c9b60723e */ /* 0x008fe200000000ff */
[----:B------:R-:W-:Y:S01]  /*4ad0*/  FADD.FTZ R156, R156, R155 ;  /* 0x0000009b9c9c7221 */ /* 0x000fe20000010000 */
[----:B------:R-:W-:Y:S01]  /*4ae0*/  PLOP3.LUT P0, PT, PT, PT, UP2, 0x40, 0x0 ;  /* 0x000000000000781c */ /* 0x000fe20003f0e828 */
[----:B------:R-:W-:-:S02]  /*4af0*/  FFMA.FTZ R158, R13, c[0x0][0x2d0], -R165 ;  /* 0x0000b4000d9e7a23 */ /* 0x000fc400000108a5 */
[--C-:B------:R-:W-:Y:S02]  /*4b00*/  FFMA.FTZ R157, R18, c[0x0][0x2d0], -R165.reuse ;  /* 0x0000b400129d7a23 */ /* 0x100fe400000108a5 */
[--C-:B------:R-:W-:Y:S01]  /*4b10*/  FFMA.FTZ R159, R16, c[0x0][0x2d0], -R165.reuse ;  /* 0x0000b400109f7a23 */ /* 0x100fe200000108a5 */
[----:B------:R-:W-:Y:S01]  /*4b20*/  MUFU.EX2 R154, R154 ;  /* 0x0000009a009a7308 */ /* 0x000fe20000000800 */
[--C-:B------:R-:W-:Y:S01]  /*4b30*/  FFMA.FTZ R152, R152, c[0x0][0x2d0], -R165.reuse ;  /* 0x0000b40098987a23 */ /* 0x100fe200000108a5 */
[----:B------:R-:W-:Y:S01]  /*4b40*/  LDSM.16.MT88.4 R16, [R134+0x2900] ;  /* 0x002900008610783b */ /* 0x000fe20000004200 */
[--C-:B------:R-:W-:Y:S02]  /*4b50*/  FFMA.FTZ R147, R10, c[0x0][0x2d0], -R165.reuse ;  /* 0x0000b4000a937a23 */ /* 0x100fe400000108a5 */
[--C-:B------:R-:W-:Y:S02]  /*4b60*/  FFMA.FTZ R144, R8, c[0x0][0x2d0], -R165.reuse ;  /* 0x0000b40008907a23 */ /* 0x100fe400000108a5 */
[----:B------:R-:W3:Y:S01]  /*4b70*/  LDSM.16.MT88.4 R8, [R135+0x2900] ;  /* 0x002900008708783b */ /* 0x000ee20000004200 */
[----:B------:R-:W-:Y:S01]  /*4b80*/  MUFU.EX2 R158, R158 ;  /* 0x0000009e009e7308 */ /* 0x000fe20000000800 */
[----:B-1----:R-:W-:Y:S01]  /*4b90*/  F2FP.PACK_AB R98, R150, R153 ;  /* 0x000000999662723e */ /* 0x002fe200000000ff */
[----:B------:R-:W-:-:S02]  /*4ba0*/  FFMA.FTZ R151, R14, c[0x0][0x2d0], -R165 ;  /* 0x0000b4000e977a23 */ /* 0x000fc400000108a5 */
[--C-:B------:R-:W-:Y:S02]  /*4bb0*/  FFMA.FTZ R146, R12, c[0x0][0x2d0], -R165.reuse ;  /* 0x0000b4000c927a23 */ /* 0x100fe400000108a5 */
[----:B------:R-:W1:Y:S01]  /*4bc0*/  LDSM.16.MT88.4 R12, [R160+0x2900] ;  /* 0x00290000a00c783b */ /* 0x000e620000004200 */
[--C-:B------:R-:W-:Y:S01]  /*4bd0*/  FFMA.FTZ R167, R178, c[0x0][0x2d0], -R165.reuse ;  /* 0x0000b400b2a77a23 */ /* 0x100fe200000108a5 */
[----:B------:R-:W4:Y:S01]  /*4be0*/  MUFU.EX2 R157, R157 ;  /* 0x0000009d009d7308 */ /* 0x000f220000000800 */
[--C-:B------:R-:W-:Y:S02]  /*4bf0*/  FFMA.FTZ R168, R168, c[0x0][0x2d0], -R165.reuse ;  /* 0x0000b400a8a87a23 */ /* 0x100fe400000108a5 */
[--C-:B------:R-:W-:Y:S02]  /*4c00*/  FFMA.FTZ R170, R170, c[0x0][0x2d0], -R165.reuse ;  /* 0x0000b400aaaa7a23 */ /* 0x100fe400000108a5 */
[----:B------:R-:W-:Y:S02]  /*4c10*/  FFMA.FTZ R171, R176, c[0x0][0x2d0], -R165 ;  /* 0x0000b400b0ab7a23 */ /* 0x000fe400000108a5 */
[--C-:B------:R-:W-:Y:S01]  /*4c20*/  FFMA.FTZ R176, R173, c[0x0][0x2d0], -R174.reuse ;  /* 0x0000b400adb07a23 */ /* 0x100fe200000108ae */
[----:B------:R-:W-:Y:S01]  /*4c30*/  MUFU.EX2 R159, R159 ;  /* 0x0000009f009f7308 */ /* 0x000fe20000000800 */
[----:B------:R-:W-:-:S02]  /*4c40*/  FFMA.FTZ R173, R143, c[0x0][0x2d0], -R174 ;  /* 0x0000b4008fad7a23 */ /* 0x000fc400000108ae */
[--C-:B------:R-:W-:Y:S02]  /*4c50*/  FFMA.FTZ R172, R172, c[0x0][0x2d0], -R165.reuse ;  /* 0x0000b400acac7a23 */ /* 0x100fe400000108a5 */
[--C-:B------:R-:W-:Y:S02]  /*4c60*/  FFMA.FTZ R177, R142, c[0x0][0x2d0], -R165.reuse ;  /* 0x0000b4008eb17a23 */ /* 0x100fe400000108a5 */
[--C-:B------:R-:W-:Y:S01]  /*4c70*/  FFMA.FTZ R178, R140, c[0x0][0x2d0], -R165.reuse ;  /* 0x0000b4008cb27a23 */ /* 0x100fe200000108a5 */
[----:B------:R-:W5:Y:S01]  /*4c80*/  MUFU.EX2 R152, R152 ;  /* 0x0000009800987308 */ /* 0x000f620000000800 */
[----:B----4-:R-:W-:Y:S01]  /*4c90*/  F2FP.PACK_AB R97, R157, R158 ;  /* 0x0000009e9d61723e */ /* 0x010fe200000000ff */
[----:B------:R-:W-:Y:S02]  /*4ca0*/  FFMA.FTZ R174, R141, c[0x0][0x2d0], -R174 ;  /* 0x0000b4008dae7a23 */ /* 0x000fe400000108ae */
[----:B------:R-:W-:Y:S01]  /*4cb0*/  FFMA.FTZ R165, R166, c[0x0][0x2d0], -R165 ;  /* 0x0000b400a6a57a23 */ /* 0x000fe200000108a5 */
[----:B------:R-:W-:Y:S01]  /*4cc0*/  LDSM.16.MT88.4 R140, [R169+0x3900] ;  /* 0x00390000a98c783b */ /* 0x000fe20000004200 */
[----:B------:R-:W-:-:S02]  /*4cd0*/  FADD.FTZ R158, R158, R157 ;  /* 0x0000009d9e9e7221 */ /* 0x000fc40000010000 */
[----:B------:R-:W4:Y:S01]  /*4ce0*/  MUFU.EX2 R149, R149 ;  /* 0x0000009500957308 */ /* 0x000f220000000800 */
[----:B------:R-:W-:-:S04]  /*4cf0*/  FADD.FTZ R153, R153, R156 ;  /* 0x0000009c99997221 */ /* 0x000fc80000010000 */
[----:B------:R-:W-:Y:S01]  /*4d00*/  FADD.FTZ R153, R150, R153 ;  /* 0x0000009996997221 */ /* 0x000fe20000010000 */
[----:B-----5:R-:W-:Y:S02]  /*4d10*/  F2FP.PACK_AB R99, R152, R159 ;  /* 0x0000009f9863723e */ /* 0x020fe400000000ff */
[----:B------:R-:W-:Y:S01]  /*4d20*/  MUFU.EX2 R148, R148 ;  /* 0x0000009400947308 */ /* 0x000fe20000000800 */
[----:B------:R-:W-:-:S04]  /*4d30*/  FADD.FTZ R159, R159, R158 ;  /* 0x0000009e9f9f7221 */ /* 0x000fc80000010000 */
[----:B------:R-:W-:Y:S01]  /*4d40*/  FADD.FTZ R152, R152, R159 ;  /* 0x0000009f98987221 */ /* 0x000fe20000010000 */
        /* <DEDUP_REMOVED lines=42> */
[C---:B------:R-:W-:Y:S08]  /*4ff0*/  HMMA.16816.F32 R88, R96.reuse, R90, RZ ;  /* 0x0000005a6058723c */ /* 0x040ff000000018ff */
[C---:B--2---:R-:W-:Y:S07]  /*5000*/  HMMA.16816.F32 R92, R96.reuse, R4, RZ ;  /* 0x00000004605c723c */ /* 0x044fee00000018ff */
[----:B----4-:R-:W-:Y:S01]  /*5010*/  F2FP.PACK_AB R4, R149, R154 ;  /* 0x0000009a9504723e */ /* 0x010fe200000000ff */
[----:B------:R-:W-:Y:S01]  /*5020*/  HMMA.16816.F32 R96, R96, R6, RZ ;  /* 0x000000066060723c */ /* 0x000fe200000018ff */
[----:B-----5:R-:W-:Y:S01]  /*5030*/  F2FP.PACK_AB R5, R146, R151 ;  /* 0x000000979205723e */ /* 0x020fe200000000ff */
        /* <DEDUP_REMOVED lines=103> */
[----:B---3--:R-:W-:Y:S01]  /*56b0*/  HMMA.16816.F32 R120, R4, R12, R120 ;  /* 0x0000000c0478723c */ /* 0x008fe20000001878 */
[----:B------:R-:W-:-:S02]  /*56c0*/  FADD.FTZ R178, R178, R177 ;  /* 0x000000b1b2b27221 */ /* 0x000fc40000010000 */
[----:B------:R-:W-:Y:S02]  /*56d0*/  FADD.FTZ R205, R174, R173 ;  /* 0x000000adaecd7221 */ /* 0x000fe40000010000 */
[----:B------:R-:W-:-:S03]  /*56e0*/  FADD.FTZ R206, R165, R178 ;  /* 0x000000b2a5ce7221 */ /* 0x000fc60000010000 */
        /* <DEDUP_REMOVED lines=25> */
[----:B------:R-:W-:Y:S01]  /*5880*/  HMMA.16816.F32 R96, R4, R18, R96 ;  /* 0x000000120460723c */ /* 0x000fe20000001860 */
[----:B------:R-:W-:Y:S07]  /*5890*/  @P0 BRA `(.L_x_1952) ;  /* 0x0000043000000947 */ /* 0x000fee0003800000 */
        /* <DEDUP_REMOVED lines=13> */
[C---:B------:R-:W-:Y:S01]  /*5970*/  SHF.L.U64.HI R11, R207.reuse, 0x1, R132 ;  /* 0x00000001cf0b7819 */ /* 0x040fe20000010284 */
        /* <DEDUP_REMOVED lines=8> */
[----:B------:R-:W-:Y:S02]  /*5a00*/  IMAD.IADD R9, R5, 0x1, R8 ;  /* 0x0000000105097824 */ /* 0x000fe400078e0208 */
[----:B------:R-:W-:Y:S02]  /*5a10*/  IMAD.MOV.U32 R8, RZ, RZ, R4 ;  /* 0x000000ffff087224 */ /* 0x000fe400078e0004 */
[----:B------:R-:W-:Y:S01]  /*5a20*/  IMAD.SHL.U32 R4, R194, 0x2, RZ ;  /* 0x00000002c2047824 */ /* 0x000fe200078e00ff */
[----:B--2---:R-:W-:Y:S01]  /*5a30*/  SHF.R.S32.HI R5, RZ, 0x1f, R198 ;  /* 0x0000001fff057819 */ /* 0x004fe200000114c6 */
[----:B------:R-:W-:Y:S01]  /*5a40*/  IMAD.WIDE.U32 R6, R198, c[0x0][0x1f0], R8 ;  /* 0x00007c00c6067a25 */ /* 0x000fe200078e0008 */
[----:B------:R-:W-:Y:S02]  /*5a50*/  SEL R9, RZ, 0x10, P5 ;  /* 0x00000010ff097807 */ /* 0x000fe40002800000 */
[----:B------:R-:W-:Y:S01]  /*5a60*/  SHF.L.U64.HI R8, R192, 0x1, R3 ;  /* 0x00000001c0087819 */ /* 0x000fe20000010203 */
[----:B------:R-:W-:Y:S01]  /*5a70*/  IMAD R5, R5, c[0x0][0x1f0], RZ ;  /* 0x00007c0005057a24 */ /* 0x000fe200078e02ff */
[----:B------:R-:W-:-:S03]  /*5a80*/  IADD3 R21, -R9, 0x10, RZ ;  /* 0x0000001009157810 */ /* 0x000fc60007ffe1ff */
[----:B------:R-:W-:Y:S01]  /*5a90*/  IMAD R12, R198, c[0x0][0x1f4], R5 ;  /* 0x00007d00c60c7a24 */ /* 0x000fe200078e0205 */
[----:B------:R-:W-:Y:S02]  /*5aa0*/  IADD3 R5, P0, R6, UR16, RZ ;  /* 0x0000001006057c10 */ /* 0x000fe4000ff1e0ff */
[----:B------:R-:W-:Y:S02]  /*5ab0*/  SEL R6, RZ, 0x10, P4 ;  /* 0x00000010ff067807 */ /* 0x000fe40002000000 */
[----:B------:R-:W-:Y:S01]  /*5ac0*/  IADD3.X R12, R7, UR9, R12, P0, !PT ;  /* 0x00000009070c7c10 */ /* 0x000fe200087fe40c */
[----:B------:R-:W-:Y:S01]  /*5ad0*/  IMAD.SHL.U32 R7, R192, 0x2, RZ ;  /* 0x00000002c0077824 */ /* 0x000fe200078e00ff */
[----:B------:R-:W-:Y:S02]  /*5ae0*/  LEA R13, P0, R5, c[0x0][0x1c8], 0x1 ;  /* 0x00007200050d7a11 */ /* 0x000fe400078008ff */
[----:B------:R-:W-:Y:S02]  /*5af0*/  LOP3.LUT R21, R21, 0xf, RZ, 0xc0, !PT ;  /* 0x0000000f15157812 */ /* 0x000fe400078ec0ff */
[----:B------:R-:W-:Y:S01]  /*5b00*/  LEA.HI.X R12, R5, c[0x0][0x1cc], R12, 0x1, P0 ;  /* 0x00007300050c7a11 */ /* 0x000fe200000f0c0c */
[----:B------:R-:W1:Y:S01]  /*5b10*/  SHFL.IDX PT, R14, R13, 0x1, 0x181f ;  /* 0x00381f000d0e7f89 */ /* 0x000e6200000e0000 */
[----:B------:R-:W-:-:S02]  /*5b20*/  IADD3 R18, -R6, 0x10, RZ ;  /* 0x0000001006127810 */ /* 0x000fc40007ffe1ff */
[----:B------:R-:W-:Y:S01]  /*5b30*/  SHF.L.U64.HI R5, R194, 0x1, R197 ;  /* 0x00000001c2057819 */ /* 0x000fe200000102c5 */
[----:B------:R-:W2:Y:S01]  /*5b40*/  SHFL.IDX PT, R16, R12, 0x1, 0x181f ;  /* 0x00381f000c107f89 */ /* 0x000ea200000e0000 */
[----:B------:R-:W-:-:S03]  /*5b50*/  LOP3.LUT R18, R18, 0xf, RZ, 0xc0, !PT ;  /* 0x0000000f12127812 */ /* 0x000fc600078ec0ff */
        /* <DEDUP_REMOVED lines=23> */
.L_x_1952:
[----:B------:R-:W-:Y:S01]  /*5cd0*/  ULDC.64 UR4, c[0x0][0x2c8] ;  /* 0x0000b20000047ab9 */ /* 0x000fe20000000a00 */
[----:B------:R-:W-:Y:S01]  /*5ce0*/  PLOP3.LUT P0, PT, PT, PT, UP0, 0x40, 0x0 ;  /* 0x000000000000781c */ /* 0x000fe20003f0e808 */
[----:B------:R-:W-:Y:S01]  /*5cf0*/  UIMAD.WIDE.U32 UR26, UR24, UR4, URZ ;  /* 0x00000004181a72a5 */ /* 0x000fe2000f8e003f */
[----:B------:R-:W0:Y:S01]  /*5d00*/  LDGDEPBAR ;  /* 0x00000000000079af */ /* 0x000e220000000000 */
[----:B------:R-:W-:-:S05]  /*5d10*/  UIADD3 UR7, UR7, -0x2, URZ ;  /* 0xfffffffe07077890 */ /* 0x000fca000fffe03f */
[----:B------:R-:W-:Y:S01]  /*5d20*/  @UP1 UMOV UR25, UR27 ;  /* 0x0000001b00191c82 */ /* 0x000fe20008000000 */
[----:B------:R-:W-:Y:S01]  /*5d30*/  MOV R210, UR7 ;  /* 0x0000000700d27c02 */ /* 0x000fe20008000f00 */
[----:B------:R-:W-:-:S04]  /*5d40*/  @UP1 USHF.R.U32.HI UR24, URZ, UR5, UR25 ;  /* 0x000000053f181299 */ /* 0x000fc80008011619 */
[----:B------:R-:W-:-:S03]  /*5d50*/  UIADD3 UR4, UR15, UR24, URZ ;  /* 0x000000180f047290 */ /* 0x000fc6000fffe03f */
[----:B------:R-:W-:Y:S02]  /*5d60*/  ULDC UR15, c[0x0][0x328] ;  /* 0x0000ca00000f7ab9 */ /* 0x000fe40000000800 */
[----:B------:R-:W-:Y:S01]  /*5d70*/  UIADD3 UR15, UR4, UR15, URZ ;  /* 0x0000000f040f7290 */ /* 0x000fe2000fffe03f */
[----:B------:R-:W-:Y:S05]  /*5d80*/  @P0 BRA `(.L_x_1953) ;  /* 0x0000015000000947 */ /* 0x000fea0003800000 */
[----:B------:R-:W-:Y:S01]  /*5d90*/  ISETP.LT.AND P0, PT, RZ, UR4, PT ;  /* 0x00000004ff007c0c */ /* 0x000fe2000bf01270 */
[----:B------:R-:W-:Y:S02]  /*5da0*/  UIADD3 UR24, UR4, -0x1, URZ ;  /* 0xffffffff04187890 */ /* 0x000fe4000fffe03f */
[----:B------:R-:W-:-:S10]  /*5db0*/  ULDC UR7, c[0x0][0x32c] ;  /* 0x0000cb0000077ab9 */ /* 0x000fd40000000800 */
[----:B------:R-:W-:Y:S05]  /*5dc0*/  @P0 BRA `(.L_x_1954) ;  /* 0x0000008000000947 */ /* 0x000fea0003800000 */
[----:B------:R-:W-:Y:S02]  /*5dd0*/  UISETP.NE.AND UP2, UPT, UR7, 0x1, UPT ;  /* 0x000000010700788c */ /* 0x000fe4000bf45270 */
[----:B------:R-:W-:-:S03]  /*5de0*/  UIADD3 UR24, -UR4, URZ, URZ ;  /* 0x0000003f04187290 */ /* 0x000fc6000fffe13f */
[----:B------:R-:W-:Y:S02]  /*5df0*/  ULDC.64 UR4, c[0x0][0x330] ;  /* 0x0000cc0000047ab9 */ /* 0x000fe40000000a00 */
[----:B------:R-:W-:-:S07]  /*5e00*/  UIMAD.WIDE.U32 UR26, UR24, UR4, URZ ;  /* 0x00000004181a72a5 */ /* 0x000fce000f8e003f */
[----:B------:R-:W-:Y:S02]  /*5e10*/  @UP2 UMOV UR25, UR27 ;  /* 0x0000001b00192c82 */ /* 0x000fe40008000000 */
[----:B------:R-:W-:-:S04]  /*5e20*/  @UP2 USHF.R.U32.HI UR24, URZ, UR5, UR25 ;  /* 0x000000053f182299 */ /* 0x000fc80008011619 */
[----:B------:R-:W-:Y:S01]  /*5e30*/  ULOP3.LUT UR24, URZ, UR24, URZ, 0x33, !UPT ;  /* 0x000000183f187292 */ /* 0x000fe2000f8e333f */
[----:B------:R-:W-:Y:S05]  /*5e40*/  BRA `(.L_x_1955) ;  /* 0x0000005000007947 */ /* 0x000fea0003800000 */
.L_x_1954:
[----:B------:R-:W-:Y:S02]  /*5e50*/  UISETP.NE.AND UP2, UPT, UR7, 0x1, UPT ;  /* 0x000000010700788c */ /* 0x000fe4000bf45270 */
[----:B------:R-:W-:Y:S02]  /*5e60*/  ULDC.64 UR4, c[0x0][0x330] ;  /* 0x0000cc0000047ab9 */ /* 0x000fe40000000a00 */
[----:B------:R-:W-:-:S07]  /*5e70*/  UIMAD.WIDE.U32 UR26, UR24, UR4, URZ ;  /* 0x00000004181a72a5 */ /* 0x000fce000f8e003f */
[----:B------:R-:W-:Y:S02]  /*5e80*/  @UP2 UMOV UR25, UR27 ;  /* 0x0000001b00192c82 */ /* 0x000fe40008000000 */
[----:B------:R-:W-:Y:S02]  /*5e90*/  @UP2 USHF.R.U32.HI UR24, URZ, UR5, UR25 ;  /* 0x000000053f182299 */ /* 0x000fe40008011619 */
.L_x_1955:
[----:B------:R-:W-:Y:S02]  /*5ea0*/  ULDC UR4, c[0x0][0x32c] ;  /* 0x0000cb0000047ab9 */ /* 0x000fe40000000800 */
[----:B------:R-:W-:-:S04]  /*5eb0*/  UIMAD UR4, UR24, UR7, UR4 ;  /* 0x00000007180472a4 */ /* 0x000fc8000f8e0204 */
[----:B------:R-:W-:-:S04]  /*5ec0*/  UISETP.LT.AND UP2, UPT, UR15, UR4, UPT ;  /* 0x000000040f00728c */ /* 0x000fc8000bf41270 */
[----:B------:R-:W-:-:S04]  /*5ed0*/  USEL UR15, UR15, UR4, UP2 ;  /* 0x000000040f0f7287 */ /* 0x000fc80009000000 */
.L_x_1953:
[----:B------:R-:W-:Y:S02]  /*5ee0*/  USHF.R.S32.HI UR4, URZ, 0x1f, UR15 ;  /* 0x0000001f3f047899 */ /* 0x000fe4000801140f */
[----:B------:R-:W-:Y:S02]  /*5ef0*/  UMOV UR5, 0x1 ;  /* 0x0000000100057882 */ /* 0x000fe40000000000 */
[----:B------:R-:W-:-:S03]  /*5f00*/  ULEA.HI UR4, UR4, UR15, URZ, 0x6 ;  /* 0x0000000f04047291 */ /* 0x000fc6000f8f303f */
[----:B------:R-:W-:Y:S02]  /*5f10*/  UMOV UR15, URZ ;  /* 0x0000003f000f7c82 */ /* 0x000fe40008000000 */
[----:B------:R-:W-:-:S04]  /*5f20*/  USHF.R.S32.HI UR7, URZ, 0x6, UR4 ;  /* 0x000000063f077899 */ /* 0x000fc80008011404 */
[----:B------:R-:W-:-:S04]  /*5f30*/  UISETP.LT.AND UP2, UPT, UR11, UR7, UPT ;  /* 0x000000070b00728c */ /* 0x000fc8000bf41270 */
[----:B------:R-:W-:-:S06]  /*5f40*/  USEL UR7, UR11, UR7, !UP2 ;  /* 0x000000070b077287 */ /* 0x000fcc000d000000 */
[----:B------:R-:W-:-:S13]  /*5f50*/  ISETP.GE.AND P0, PT, R210, UR7, PT ;  /* 0x00000007d2007c0c */ /* 0x000fda000bf06270 */
[----:B------:R-:W-:Y:S05]  /*5f60*/  @!P0 BRA `(.L_x_1956) ;  /* 0x00003bd000008947 */ /* 0x000fea0003800000 */
[----:B------:R-:W-:Y:S01]  /*5f70*/  IMAD.MOV.U32 R186, RZ, RZ, 0x20 ;  /* 0x00000020ffba7424 */ /* 0x000fe200078e00ff */
[----:B------:R-:W-:Y:S01]  /*5f80*/  LOP3.LUT P1, RZ, R209, 0x2, RZ, 0xc0, !PT ;  /* 0x00000002d1ff7812 */ /* 0x000fe2000782c0ff */
[C---:B------:R-:W-:Y:S01]  /*5f90*/  IMAD.SHL.U32 R215, R207.reuse, 0x2, RZ ;  /* 0x00000002cfd77824 */ /* 0x040fe200078e00ff */
[----:B------:R-:W-:Y:S01]  /*5fa0*/  SHF.L.U64.HI R216, R207, 0x1, R132 ;  /* 0x00000001cfd87819 */ /* 0x000fe20000010284 */
[----:B------:R-:W-:Y:S01]  /*5fb0*/  IMAD.MOV.U32 R132, RZ, RZ, R2 ;  /* 0x000000ffff847224 */ /* 0x000fe200078e0002 */
[C---:B------:R-:W-:Y:S01]  /*5fc0*/  SHF.L.U64.HI R213, R192.reuse, 0x1, R3 ;  /* 0x00000001c0d57819 */ /* 0x040fe20000010203 */
[----:B------:R-:W-:Y:S01]  /*5fd0*/  IMAD.MOV.U32 R3, RZ, RZ, R0 ;  /* 0x000000ffff037224 */ /* 0x000fe200078e0000 */
[----:B------:R-:W-:Y:S01]  /*5fe0*/  SEL R214, RZ, 0x10, P5 ;  /* 0x00000010ffd67807 */ /* 0x000fe20002800000 */
[----:B------:R-:W-:Y:S01]  /*5ff0*/  IMAD.SHL.U32 R212, R192, 0x2, RZ ;  /* 0x00000002c0d47824 */ /* 0x000fe200078e00ff */
[----:B------:R-:W-:Y:S01]  /*6000*/  SEL R211, RZ, 0x10, P4 ;  /* 0x00000010ffd37807 */ /* 0x000fe20002000000 */
[----:B------:R-:W-:Y:S01]  /*6010*/  UMOV UR15, URZ ;  /* 0x0000003f000f7c82 */ /* 0x000fe20008000000 */
[----:B------:R-:W-:Y:S01]  /*6020*/  SEL R186, R186, 0xffffffe0, !P1 ;  /* 0xffffffe0baba7807 */ /* 0x000fe20004800000 */
[----:B------:R-:W-:-:S02]  /*6030*/  UMOV UR5, 0x1 ;  /* 0x0000000100057882 */ /* 0x000fc40000000000 */
.L_x_1967:
[----:B------:R-:W-:Y:S04]  /*6040*/  DEPBAR.LE SB0, 0x2 ;  /* 0x000080800000791a */ /* 0x000fe80000000000 */
[----:B------:R-:W-:Y:S01]  /*6050*/  BAR.SYNC.DEFER_BLOCKING 0x0 ;  /* 0x0000000000007b1d */ /* 0x000fe20000010000 */
[----:B------:R-:W-:Y:S01]  /*6060*/  UIMAD UR4, UR5, 0x6000, URZ ;  /* 0x00006000050478a4 */ /* 0x000fe2000f8e023f */
[----:B------:R-:W-:Y:S05]  /*6070*/  ISETP.LE.AND P0, PT, R210, UR11, PT ;  /* 0x0000000bd2007c0c */ /* 0x000fea000bf03270 */
[----:B-1----:R-:W-:Y:S05]  /*6080*/  IADD3 R133, R189, UR4, RZ ;  /* 0x00000004bd857c10 */ /* 0x002fea000fffe0ff */
[----:B------:R-:W-:Y:S01]  /*6090*/  IMAD.IADD R190, R186, 0x1, R133 ;  /* 0x00000001babe7824 */ /* 0x000fe200078e0285 */
[----:B------:R1:W2:Y:S04]  /*60a0*/  LDSM.16.M88.4 R136, [R191] ;  /* 0x00000000bf88783b */ /* 0x0002a80000000200 */
[----:B------:R1:W3:Y:S04]  /*60b0*/  LDSM.16.M88.4 R140, [R189+UR4+0xc100] ;  /* 0x00c10004bd8c783b */ /* 0x0002e80008000200 */
[----:B------:R1:W4:Y:S04]  /*60c0*/  LDSM.16.M88.4 R144, [R189+UR4+0xc900] ;  /* 0x00c90004bd90783b */ /* 0x0003280008000200 */
        /* <DEDUP_REMOVED lines=18> */
[----:B------:R-:W-:Y:S01]  /*61f0*/  IMAD R5, R198, c[0x0][0x21c], R5 ;  /* 0x00008700c6057a24 */ /* 0x000fe200078e0205 */
[----:B------:R-:W-:Y:S01]  /*6200*/  IADD3 R11, -R208, 0x10, RZ ;  /* 0x00000010d00b7810 */ /* 0x000fe20007ffe1ff */
[----:B------:R-:W-:Y:S03]  /*6210*/  IMAD.IADD R7, R7, 0x1, R9 ;  /* 0x0000000107077824 */ /* 0x000fe600078e0209 */
[----:B------:R-:W-:Y:S01]  /*6220*/  LOP3.LUT R11, R11, 0xf, RZ, 0xc0, !PT ;  /* 0x0000000f0b0b7812 */ /* 0x000fe200078ec0ff */
[----:B------:R-:W-:Y:S05]  /*6230*/  IMAD.WIDE.U32 R6, R198, c[0x0][0x218], R6 ;  /* 0x00008600c6067a25 */ /* 0x000fea00078e0006 */
[----:B------:R-:W-:Y:S04]  /*6240*/  IADD3 R0, P0, R6, UR22, RZ ;  /* 0x0000001606007c10 */ /* 0x000fe8000ff1e0ff */
[----:B------:R-:W-:Y:S02]  /*6250*/  IADD3.X R5, R7, UR8, R5, P0, !PT ;  /* 0x0000000807057c10 */ /* 0x000fe400087fe405 */
[C---:B------:R-:W-:Y:S04]  /*6260*/  LEA R4, P0, R0.reuse, c[0x0][0x1f8], 0x1 ;  /* 0x00007e0000047a11 */ /* 0x040fe800078008ff */
[----:B------:R-:W-:Y:S01]  /*6270*/  LEA.HI.X R2, R0, c[0x0][0x1fc], R5, 0x1, P0 ;  /* 0x00007f0000027a11 */ /* 0x000fe200000f0c05 */
[----:B------:R-:W5:Y:S01]  /*6280*/  SHFL.IDX PT, R10, R4, 0x1, 0x181f ;  /* 0x00381f00040a7f89 */ /* 0x000f6200000e0000 */
[----:B------:R-:W-:Y:S03]  /*6290*/  IMAD.SHL.U32 R0, R194, 0x2, RZ ;  /* 0x00000002c2007824 */ /* 0x000fe600078e00ff */
[----:B------:R-:W4:Y:S04]  /*62a0*/  SHFL.IDX PT, R5, R2, 0x1, 0x181f ;  /* 0x00381f0002057f89 */ /* 0x000f2800000e0000 */
[----:B------:R3:W-:Y:S04]  /*62b0*/  SHFL.IDX PT, R9, R2, RZ, 0x181f ;  /* 0x00181fff02097589 */ /* 0x0007e800000e0000 */
[----:B------:R-:W2:Y:S01]  /*62c0*/  SHFL.IDX PT, R7, R4, RZ, 0x181f ;  /* 0x00181fff04077589 */ /* 0x000ea200000e0000 */
[-C--:B-----5:R-:W-:Y:S04]  /*62d0*/  IADD3 R14, P1, P0, R14, R10.reuse, R215 ;  /* 0x0000000a0e0e7210 */ /* 0x0a0fe8000783e0d7 */
[-C--:B----4-:R-:W-:Y:S02]  /*62e0*/  IADD3.X R15, RZ, R5.reuse, R216, P1, P0 ;  /* 0x00000005ff0f7210 */ /* 0x090fe40000fe04d8 */
[-C--:B------:R-:W-:Y:S02]  /*62f0*/  IADD3 R12, P1, P0, R13, R10.reuse, R212 ;  /* 0x0000000a0d0c7210 */ /* 0x080fe4000783e0d4 */
[----:B---3--:R-:W-:Y:S02]  /*6300*/  SHF.L.U64.HI R2, R194, 0x1, R197 ;  /* 0x00000001c2027819 */ /* 0x008fe400000102c5 */
[-CC-:B------:R-:W-:Y:S02]  /*6310*/  IADD3.X R13, RZ, R5.reuse, R213.reuse, P1, P0 ;  /* 0x00000005ff0d7210 */ /* 0x180fe40000fe04d5 */
[----:B------:R-:W-:Y:S04]  /*6320*/  IADD3 R10, P1, P0, R11, R10, R0 ;  /* 0x0000000a0b0a7210 */ /* 0x000fe8000783e000 */
[----:B------:R-:W-:Y:S01]  /*6330*/  IADD3.X R11, RZ, R5, R2, P1, P0 ;  /* 0x00000005ff0b7210 */ /* 0x000fe20000fe0402 */
[----:B------:R-:W-:Y:S01]  /*6340*/  IMAD.U32 R5, RZ, RZ, UR15 ;  /* 0x0000000fff057e24 */ /* 0x000fe2000f8e00ff */
[C---:B--2---:R-:W-:Y:S02]  /*6350*/  IADD3 R18, P1, R7.reuse, R215, RZ ;  /* 0x000000d707127210 */ /* 0x044fe40007f3e0ff */
[----:B------:R-:W-:Y:S03]  /*6360*/  IADD3 R16, P0, R7, R212, RZ ;  /* 0x000000d407107210 */ /* 0x000fe60007f1e0ff */
[C---:B------:R-:W-:Y:S01]  /*6370*/  IMAD.X R19, R9.reuse, 0x1, R216, P1 ;  /* 0x0000000109137824 */ /* 0x040fe200008e06d8 */
[----:B------:R-:W-:Y:S01]  /*6380*/  ISETP.NE.U32.AND P1, PT, R214, RZ, PT ;  /* 0x000000ffd600720c */ /* 0x000fe20003f25070 */
[----:B------:R-:W-:Y:S01]  /*6390*/  IMAD.X R17, R9, 0x1, R213, P0 ;  /* 0x0000000109117824 */ /* 0x000fe200000e06d5 */
[----:B------:R-:W-:Y:S01]  /*63a0*/  IADD3 R8, P0, R7, R0, RZ ;  /* 0x0000000007087210 */ /* 0x000fe20007f1e0ff */
[----:B------:R-:W-:Y:S04]  /*63b0*/  IMAD R7, R5, 0x6000, R196 ;  /* 0x0000600005077824 */ /* 0x000fe800078e02c4 */
[----:B------:R-:W-:Y:S01]  /*63c0*/  IMAD.X R9, R9, 0x1, R2, P0 ;  /* 0x0000000109097824 */ /* 0x000fe200000e0602 */
[----:B------:R2:W-:Y:S01]  /*63d0*/  LDGSTS.E.BYPASS.LTC128B.128 [R7], [R18.64], !P5 ;  /* 0x0000000012077fae */ /* 0x0005e2000e901d54 */
[----:B------:R-:W-:Y:S03]  /*63e0*/  ISETP.NE.U32.AND P0, PT, R208, RZ, PT ;  /* 0x000000ffd000720c */ /* 0x000fe60003f05070 */
[----:B------:R2:W-:Y:S04]  /*63f0*/  LDGSTS.E.BYPASS.LTC128B.128 [R7+0x2000], [R16.64], !P4 ;  /* 0x0200000010077fae */ /* 0x0005e8000e101d54 */
[----:B------:R2:W-:Y:S04]  /*6400*/  LDGSTS.E.BYPASS.LTC128B.128 [R7+0x4000], [R8.64], !P6 ;  /* 0x0400000008077fae */ /* 0x0005e8000f101d54 */
[----:B------:R2:W-:Y:S01]  /*6410*/  LDGSTS.E.BYPASS.LTC128B.128.ZFILL [R7+0x1000], [R14.64], P1 ;  /* 0x010000000e077fae */ /* 0x0005e20008941d54 */
[----:B------:R-:W-:Y:S11]  /*6420*/  ISETP.NE.U32.AND P1, PT, R211, RZ, PT ;  /* 0x000000ffd300720c */ /* 0x000ff60003f25070 */
[----:B------:R-:W-:Y:S02]  /*6430*/  @!UPT UIADD3 URZ, URZ, URZ, URZ ;  /* 0x0000003f3f3ff290 */ /* 0x000fe4000fffe03f */
[----:B------:R2:W-:Y:S04]  /*6440*/  LDGSTS.E.BYPASS.LTC128B.128.ZFILL [R7+0x3000], [R12.64], P1 ;  /* 0x030000000c077fae */ /* 0x0005e80008941d54 */
[----:B------:R2:W-:Y:S02]  /*6450*/  LDGSTS.E.BYPASS.LTC128B.128.ZFILL [R7+0x5000], [R10.64], P0 ;  /* 0x050000000a077fae */ /* 0x0005e40008141d54 */
.L_x_1957:
[C---:B--23--:R-:W-:Y:S01]  /*6460*/  HMMA.16816.F32 R4, R136.reuse, R140, RZ ;  /* 0x0000008c8804723c */ /* 0x04cfe200000018ff */
[----:B------:R-:W-:Y:S01]  /*6470*/  LDSM.16.M88.4 R180, [R189+UR4+0x10100] ;  /* 0x01010004bdb4783b */ /* 0x000fe20008000200 */
[----:B------:R-:W-:Y:S01]  /*6480*/  PLOP3.LUT P1, PT, PT, PT, UP1, 0x80, 0x0 ;  /* 0x000000000000781c */ /* 0x000fe20003f2f018 */
[----:B------:R-:W-:Y:S01]  /*6490*/  UIADD3 UR24, UR15, 0x1, URZ ;  /* 0x000000010f187890 */ /* 0x000fe2000fffe03f */
[CC--:B------:R-:W-:Y:S01]  /*64a0*/  IADD3 R0, R193.reuse, R133.reuse, RZ ;  /* 0x00000085c1007210 */ /* 0x0c0fe20007ffe0ff */
[----:B------:R-:W-:Y:S01]  /*64b0*/  UISETP.GE.AND UP2, UPT, UR15, 0x1, UPT ;  /* 0x000000010f00788c */ /* 0x000fe2000bf46270 */
[----:B------:R-:W-:Y:S02]  /*64c0*/  IADD3 R2, R193, R190, RZ ;  /* 0x000000bec1027210 */ /* 0x000fe40007ffe0ff */
[C---:B------:R-:W-:Y:S01]  /*64d0*/  HMMA.16816.F32 R8, R136.reuse, R142, RZ ;  /* 0x0000008e8808723c */ /* 0x040fe200000018ff */
[----:B------:R-:W-:Y:S01]  /*64e0*/  LDSM.16.M88.4 R140, [R185] ;  /* 0x00000000b98c783b */ /* 0x000fe20000000200 */
[----:B------:R-:W-:Y:S01]  /*64f0*/  PLOP3.LUT P0, PT, PT, PT, UP1, 0x80, 0x0 ;  /* 0x000000000000781c */ /* 0x000fe20003f0f018 */
[----:B------:R-:W-:Y:S01]  /*6500*/  USEL UR15, UR24, URZ, !UP2 ;  /* 0x0000003f180f7287 */ /* 0x000fe2000d000000 */
[----:B------:R-:W-:Y:S02]  /*6510*/  IADD3 R133, R186, R133, R193 ;  /* 0x00000085ba857210 */ /* 0x000fe40007ffe0c1 */
[----:B------:R-:W-:Y:S02]  /*6520*/  MOV R245, R203 ;  /* 0x000000cb00f57202 */ /* 0x000fe40000000f00 */
[C---:B----4-:R-:W-:Y:S01]  /*6530*/  HMMA.16816.F32 R12, R136.reuse, R144, RZ ;  /* 0x00000090880c723c */ /* 0x050fe200000018ff */
[----:B------:R-:W-:Y:S03]  /*6540*/  LDSM.16.M88.4 R176, [R0+0xe100] ;  /* 0x00e1000000b0783b */ /* 0x000fe60000000200 */
[----:B------:R-:W-:Y:S04]  /*6550*/  MOV R240, c[0x0][0x2ac] ;  /* 0x0000ab0000f07a02 */ /* 0x000fe80000000f00 */
[C---:B------:R-:W-:Y:S01]  /*6560*/  HMMA.16816.F32 R16, R136.reuse, R146, RZ ;  /* 0x000000928810723c */ /* 0x040fe200000018ff */
[----:B------:R-:W2:Y:S07]  /*6570*/  LDSM.16.M88.4 R144, [R0+0xc100] ;  /* 0x00c100000090783b */ /* 0x000eae0000000200 */
[C---:B-1----:R-:W-:Y:S01]  /*6580*/  HMMA.16816.F32 R20, R136.reuse, R148, RZ ;  /* 0x000000948814723c */ /* 0x042fe200000018ff */
[----:B------:R-:W0:Y:S07]  /*6590*/  LDGDEPBAR ;  /* 0x00000000000079af */ /* 0x000e2e0000000000 */
[C---:B------:R-:W-:Y:S01]  /*65a0*/  HMMA.16816.F32 R24, R136.reuse, R150, RZ ;  /* 0x000000968818723c */ /* 0x040fe200000018ff */
[----:B------:R-:W-:Y:S07]  /*65b0*/  LDSM.16.M88.4 R148, [R0+0xd100] ;  /* 0x00d100000094783b */ /* 0x000fee0000000200 */
[C---:B------:R-:W-:Y:S08]  /*65c0*/  HMMA.16816.F32 R28, R136.reuse, R152, RZ ;  /* 0x00000098881c723c */ /* 0x040ff000000018ff */
[----:B------:R-:W-:Y:S01]  /*65d0*/  HMMA.16816.F32 R32, R136, R154, RZ ;  /* 0x0000009a8820723c */ /* 0x000fe200000018ff */
[----:B------:R-:W1:Y:S07]  /*65e0*/  LDSM.16.M88.4 R136, [R0+0xc900] ;  /* 0x00c900000088783b */ /* 0x000e6e0000000200 */
[C---:B------:R-:W-:Y:S01]  /*65f0*/  HMMA.16816.F32 R4, R156.reuse, R160, R4 ;  /* 0x000000a09c04723c */ /* 0x040fe20000001804 */
[----:B------:R-:W3:Y:S07]  /*6600*/  LDSM.16.M88.4 R152, [R0+0xd900] ;  /* 0x00d900000098783b */ /* 0x000eee0000000200 */
[C---:B------:R-:W-:Y:S01]  /*6610*/  HMMA.16816.F32 R8, R156.reuse, R162, R8 ;  /* 0x000000a29c08723c */ /* 0x040fe20000001808 */
[----:B------:R-:W-:Y:S07]  /*6620*/  LDSM.16.M88.4 R160, [R184] ;  /* 0x00000000b8a0783b */ /* 0x000fee0000000200 */
[C---:B------:R-:W-:Y:S08]  /*6630*/  HMMA.16816.F32 R12, R156.reuse, R164, R12 ;  /* 0x000000a49c0c723c */ /* 0x040ff0000000180c */
[C---:B------:R-:W-:Y:S01]  /*6640*/  HMMA.16816.F32 R16, R156.reuse, R166, R16 ;  /* 0x000000a69c10723c */ /* 0x040fe20000001810 */
[----:B------:R-:W4:Y:S07]  /*6650*/  LDSM.16.M88.4 R164, [R2+0xc100] ;  /* 0x00c1000002a4783b */ /* 0x000f2e0000000200 */
[C---:B------:R-:W-:Y:S08]  /*6660*/  HMMA.16816.F32 R20, R156.reuse, R168, R20 ;  /* 0x000000a89c14723c */ /* 0x040ff00000001814 */
[C---:B------:R-:W-:Y:S01]  /*6670*/  HMMA.16816.F32 R24, R156.reuse, R170, R24 ;  /* 0x000000aa9c18723c */ /* 0x040fe20000001818 */
[----:B------:R-:W-:Y:S07]  /*6680*/  LDSM.16.M88.4 R168, [R190+0xe100] ;  /* 0x00e10000bea8783b */ /* 0x000fee0000000200 */
[C---:B------:R-:W-:Y:S08]  /*6690*/  HMMA.16816.F32 R28, R156.reuse, R172, R28 ;  /* 0x000000ac9c1c723c */ /* 0x040ff0000000181c */
[----:B------:R-:W-:Y:S01]  /*66a0*/  HMMA.16816.F32 R32, R156, R174, R32 ;  /* 0x000000ae9c20723c */ /* 0x000fe20000001820 */
[----:B------:R-:W5:Y:S07]  /*66b0*/  LDSM.16.M88.4 R156, [R2+0xc900] ;  /* 0x00c90000029c783b */ /* 0x000f6e0000000200 */
[C---:B--2---:R-:W-:Y:S01]  /*66c0*/  HMMA.16816.F32 R4, R140.reuse, R144, R4 ;  /* 0x000000908c04723c */ /* 0x044fe20000001804 */
[----:B------:R-:W-:Y:S07]  /*66d0*/  LDSM.16.M88.4 R172, [R190+0xe900] ;  /* 0x00e90000beac783b */ /* 0x000fee0000000200 */
[C---:B------:R-:W-:Y:S01]  /*66e0*/  HMMA.16816.F32 R8, R140.reuse, R146, R8 ;  /* 0x000000928c08723c */ /* 0x040fe20000001808 */
[----:B------:R-:W2:Y:S07]  /*66f0*/  LDSM.16.M88.4 R144, [R2+0xd100] ;  /* 0x00d100000290783b */ /* 0x000eae0000000200 */
[C---:B-1----:R-:W-:Y:S08]  /*6700*/  HMMA.16816.F32 R12, R140.reuse, R136, R12 ;  /* 0x000000888c0c723c */ /* 0x042ff0000000180c */
[C---:B------:R-:W-:Y:S01]  /*6710*/  HMMA.16816.F32 R16, R140.reuse, R138, R16 ;  /* 0x0000008a8c10723c */ /* 0x040fe20000001810 */
[----:B------:R-:W1:Y:S07]  /*6720*/  LDSM.16.M88.4 R136, [R2+0xd900] ;  /* 0x00d900000288783b */ /* 0x000e6e0000000200 */
[C---:B------:R-:W-:Y:S08]  /*6730*/  HMMA.16816.F32 R20, R140.reuse, R148, R20 ;  /* 0x000000948c14723c */ /* 0x040ff00000001814 */
[C---:B------:R-:W-:Y:S01]  /*6740*/  HMMA.16816.F32 R24, R140.reuse, R150, R24 ;  /* 0x000000968c18723c */ /* 0x040fe20000001818 */
[----:B------:R-:W-:Y:S07]  /*6750*/  LDSM.16.M88.4 R148, [R189+UR4+0xe100] ;  /* 0x00e10004bd94783b */ /* 0x000fee0008000200 */
[C---:B---3--:R-:W-:Y:S08]  /*6760*/  HMMA.16816.F32 R28, R140.reuse, R152, R28 ;  /* 0x000000988c1c723c */ /* 0x048ff0000000181c */
[----:B------:R-:W-:Y:S01]  /*6770*/  HMMA.16816.F32 R32, R140, R154, R32 ;  /* 0x0000009a8c20723c */ /* 0x000fe20000001820 */
[----:B------:R-:W3:Y:S07]  /*6780*/  LDSM.16.M88.4 R140, [R191+0x4000] ;  /* 0x00400000bf8c783b */ /* 0x000eee0000000200 */
[C---:B----4-:R-:W-:Y:S01]  /*6790*/  HMMA.16816.F32 R4, R160.reuse, R164, R4 ;  /* 0x000000a4a004723c */ /* 0x050fe20000001804 */
[----:B------:R-:W4:Y:S07]  /*67a0*/  LDSM.16.M88.4 R152, [R189+UR4+0xe900] ;  /* 0x00e90004bd98783b */ /* 0x000f2e0008000200 */
[C---:B------:R-:W-:Y:S01]  /*67b0*/  HMMA.16816.F32 R8, R160.reuse, R166, R8 ;  /* 0x000000a6a008723c */ /* 0x040fe20000001808 */
[----:B------:R-:W-:Y:S07]  /*67c0*/  LDSM.16.M88.4 R164, [R189+UR4+0xf900] ;  /* 0x00f90004bda4783b */ /* 0x000fee0008000200 */
[C---:B-----5:R-:W-:Y:S08]  /*67d0*/  HMMA.16816.F32 R12, R160.reuse, R156, R12 ;  /* 0x0000009ca00c723c */ /* 0x060ff0000000180c */
[C---:B------:R-:W-:Y:S01]  /*67e0*/  HMMA.16816.F32 R16, R160.reuse, R158, R16 ;  /* 0x0000009ea010723c */ /* 0x040fe20000001810 */
[----:B------:R-:W5:Y:S07]  /*67f0*/  LDSM.16.M88.4 R156, [R189+UR4+0xf100] ;  /* 0x00f10004bd9c783b */ /* 0x000f6e0008000200 */
[C---:B--2---:R-:W-:Y:S08]  /*6800*/  HMMA.16816.F32 R20, R160.reuse, R144, R20 ;  /* 0x00000090a014723c */ /* 0x044ff00000001814 */
[C---:B------:R-:W-:Y:S01]  /*6810*/  HMMA.16816.F32 R24, R160.reuse, R146, R24 ;  /* 0x00000092a018723c */ /* 0x040fe20000001818 */
[----:B------:R-:W2:Y:S07]  /*6820*/  LDSM.16.M88.4 R144, [R187+0x4000] ;  /* 0x00400000bb90783b */ /* 0x000eae0000000200 */
[C---:B-1----:R-:W-:Y:S08]  /*6830*/  HMMA.16816.F32 R28, R160.reuse, R136, R28 ;  /* 0x00000088a01c723c */ /* 0x042ff0000000181c */
[----:B------:R-:W-:Y:S01]  /*6840*/  HMMA.16816.F32 R32, R160, R138, R32 ;  /* 0x0000008aa020723c */ /* 0x000fe20000001820 */
[----:B------:R-:W1:Y:S07]  /*6850*/  LDSM.16.M88.4 R136, [R190+0xf100] ;  /* 0x00f10000be88783b */ /* 0x000e6e0000000200 */
[C---:B---3--:R-:W-:Y:S01]  /*6860*/  HMMA.16816.F32 R4, R140.reuse, R148, R4 ;  /* 0x000000948c04723c */ /* 0x048fe20000001804 */
[----:B------:R-:W-:Y:S07]  /*6870*/  LDSM.16.M88.4 R160, [R185+0x4000] ;  /* 0x00400000b9a0783b */ /* 0x000fee0000000200 */
[C---:B------:R-:W-:Y:S01]  /*6880*/  HMMA.16816.F32 R8, R140.reuse, R150, R8 ;  /* 0x000000968c08723c */ /* 0x040fe20000001808 */
[----:B------:R-:W3:Y:S07]  /*6890*/  LDSM.16.M88.4 R148, [R190+0xf900] ;  /* 0x00f90000be94783b */ /* 0x000eee0000000200 */
[C---:B----4-:R-:W-:Y:S08]  /*68a0*/  HMMA.16816.F32 R12, R140.reuse, R152, R12 ;  /* 0x000000988c0c723c */ /* 0x050ff0000000180c */
[C---:B------:R-:W-:Y:S01]  /*68b0*/  HMMA.16816.F32 R16, R140.reuse, R154, R16 ;  /* 0x0000009a8c10723c */ /* 0x040fe20000001810 */
[----:B------:R-:W-:Y:S07]  /*68c0*/  LDSM.16.M88.4 R152, [R0+0xf100] ;  /* 0x00f100000098783b */ /* 0x000fee0000000200 */
[C---:B-----5:R-:W-:Y:S08]  /*68d0*/  HMMA.16816.F32 R20, R140.reuse, R156, R20 ;  /* 0x0000009c8c14723c */ /* 0x060ff00000001814 */
[C---:B------:R-:W-:Y:S01]  /*68e0*/  HMMA.16816.F32 R24, R140.reuse, R158, R24 ;  /* 0x0000009e8c18723c */ /* 0x040fe20000001818 */
[----:B------:R-:W-:Y:S07]  /*68f0*/  LDSM.16.M88.4 R156, [R0+0xf900] ;  /* 0x00f90000009c783b */ /* 0x000fee0000000200 */
[C---:B------:R-:W-:Y:S08]  /*6900*/  HMMA.16816.F32 R28, R140.reuse, R164, R28 ;  /* 0x000000a48c1c723c */ /* 0x040ff0000000181c */
[----:B------:R-:W-:Y:S01]  /*6910*/  HMMA.16816.F32 R32, R140, R166, R32 ;  /* 0x000000a68c20723c */ /* 0x000fe20000001820 */
[----:B------:R-:W4:Y:S07]  /*6920*/  LDSM.16.M88.4 R140, [R0+0xe900] ;  /* 0x00e90000008c783b */ /* 0x000f2e0000000200 */
[C---:B--2---:R-:W-:Y:S01]  /*6930*/  HMMA.16816.F32 R4, R144.reuse, R168, R4 ;  /* 0x000000a89004723c */ /* 0x044fe20000001804 */
[----:B------:R-:W-:Y:S07]  /*6940*/  LDSM.16.M88.4 R164, [R184+0x4000] ;  /* 0x00400000b8a4783b */ /* 0x000fee0000000200 */
[C---:B------:R-:W-:Y:S01]  /*6950*/  HMMA.16816.F32 R8, R144.reuse, R170, R8 ;  /* 0x000000aa9008723c */ /* 0x040fe20000001808 */
[----:B------:R-:W2:Y:S07]  /*6960*/  LDSM.16.M88.4 R168, [R2+0xe100] ;  /* 0x00e1000002a8783b */ /* 0x000eae0000000200 */
[C---:B------:R-:W-:Y:S08]  /*6970*/  HMMA.16816.F32 R12, R144.reuse, R172, R12 ;  /* 0x000000ac900c723c */ /* 0x040ff0000000180c */
[C---:B------:R-:W-:Y:S01]  /*6980*/  HMMA.16816.F32 R16, R144.reuse, R174, R16 ;  /* 0x000000ae9010723c */ /* 0x040fe20000001810 */
[----:B------:R-:W-:Y:S07]  /*6990*/  LDSM.16.M88.4 R172, [R191+0x8000] ;  /* 0x00800000bfac783b */ /* 0x000fee0000000200 */
[C---:B-1----:R-:W-:Y:S08]  /*69a0*/  HMMA.16816.F32 R20, R144.reuse, R136, R20 ;  /* 0x000000889014723c */ /* 0x042ff00000001814 */
[C---:B------:R-:W-:Y:S01]  /*69b0*/  HMMA.16816.F32 R24, R144.reuse, R138, R24 ;  /* 0x0000008a9018723c */ /* 0x040fe20000001818 */
[----:B------:R-:W1:Y:S07]  /*69c0*/  LDSM.16.M88.4 R136, [R133+0xe900] ;  /* 0x00e900008588783b */ /* 0x000e6e0000000200 */
[C---:B---3--:R-:W-:Y:S08]  /*69d0*/  HMMA.16816.F32 R28, R144.reuse, R148, R28 ;  /* 0x00000094901c723c */ /* 0x048ff0000000181c */
[----:B------:R-:W-:Y:S01]  /*69e0*/  HMMA.16816.F32 R32, R144, R150, R32 ;  /* 0x000000969020723c */ /* 0x000fe20000001820 */
[----:B------:R-:W3:Y:S07]  /*69f0*/  LDSM.16.M88.4 R144, [R133+0xf100] ;  /* 0x00f100008590783b */ /* 0x000eee0000000200 */
[C---:B------:R-:W-:Y:S01]  /*6a00*/  HMMA.16816.F32 R4, R160.reuse, R176, R4 ;  /* 0x000000b0a004723c */ /* 0x040fe20000001804 */
[----:B------:R-:W5:Y:S07]  /*6a10*/  LDSM.16.M88.4 R148, [R133+0xf900] ;  /* 0x00f900008594783b */ /* 0x000f6e0000000200 */
[C---:B------:R-:W-:Y:S01]  /*6a20*/  HMMA.16816.F32 R8, R160.reuse, R178, R8 ;  /* 0x000000b2a008723c */ /* 0x040fe20000001808 */
[----:B------:R-:W-:Y:S07]  /*6a30*/  LDSM.16.M88.4 R176, [R190+0x10100] ;  /* 0x01010000beb0783b */ /* 0x000fee0000000200 */
[C---:B----4-:R-:W-:Y:S08]  /*6a40*/  HMMA.16816.F32 R12, R160.reuse, R140, R12 ;  /* 0x0000008ca00c723c */ /* 0x050ff0000000180c */
[C---:B------:R-:W-:Y:S01]  /*6a50*/  HMMA.16816.F32 R16, R160.reuse, R142, R16 ;  /* 0x0000008ea010723c */ /* 0x040fe20000001810 */
[----:B------:R-:W4:Y:S07]  /*6a60*/  LDSM.16.M88.4 R140, [R189+UR4+0x10900] ;  /* 0x01090004bd8c783b */ /* 0x000f2e0008000200 */
[C---:B------:R-:W-:Y:S08]  /*6a70*/  HMMA.16816.F32 R20, R160.reuse, R152, R20 ;  /* 0x00000098a014723c */ /* 0x040ff00000001814 */
[C---:B------:R-:W-:Y:S01]  /*6a80*/  HMMA.16816.F32 R24, R160.reuse, R154, R24 ;  /* 0x0000009aa018723c */ /* 0x040fe20000001818 */
[----:B------:R-:W3:Y:S07]  /*6a90*/  LDSM.16.M88.4 R152, [R189+UR4+0x11100] ;  /* 0x01110004bd98783b */ /* 0x000eee0008000200 */
[C---:B------:R-:W-:Y:S08]  /*6aa0*/  HMMA.16816.F32 R28, R160.reuse, R156, R28 ;  /* 0x0000009ca01c723c */ /* 0x040ff0000000181c */
[----:B------:R-:W-:Y:S01]  /*6ab0*/  HMMA.16816.F32 R32, R160, R158, R32 ;  /* 0x0000009ea020723c */ /* 0x000fe20000001820 */
[----:B------:R-:W4:Y:S07]  /*6ac0*/  LDSM.16.M88.4 R156, [R189+UR4+0x11900] ;  /* 0x01190004bd9c783b */ /* 0x000f2e0008000200 */
[C---:B--2---:R-:W-:Y:S01]  /*6ad0*/  HMMA.16816.F32 R4, R164.reuse, R168, R4 ;  /* 0x000000a8a404723c */ /* 0x044fe20000001804 */
[----:B------:R-:W2:Y:S07]  /*6ae0*/  LDSM.16.M88.4 R160, [R187+0x8000] ;  /* 0x00800000bba0783b */ /* 0x000eae0000000200 */
[C---:B------:R-:W-:Y:S01]  /*6af0*/  HMMA.16816.F32 R8, R164.reuse, R170, R8 ;  /* 0x000000aaa408723c */ /* 0x040fe20000001808 */
[----:B------:R-:W-:Y:S07]  /*6b00*/  LDSM.16.M88.4 R168, [R0+0x10100] ;  /* 0x0101000000a8783b */ /* 0x000fee0000000200 */
[C---:B-1----:R-:W-:Y:S08]  /*6b10*/  HMMA.16816.F32 R12, R164.reuse, R136, R12 ;  /* 0x00000088a40c723c */ /* 0x042ff0000000180c */
[C---:B------:R-:W-:Y:S01]  /*6b20*/  HMMA.16816.F32 R16, R164.reuse, R138, R16 ;  /* 0x0000008aa410723c */ /* 0x040fe20000001810 */
[----:B------:R-:W1:Y:S07]  /*6b30*/  LDSM.16.M88.4 R136, [R190+0x10900] ;  /* 0x01090000be88783b */ /* 0x000e6e0000000200 */
[C---:B---3--:R-:W-:Y:S08]  /*6b40*/  HMMA.16816.F32 R20, R164.reuse, R144, R20 ;  /* 0x00000090a414723c */ /* 0x048ff00000001814 */
[C---:B------:R-:W-:Y:S01]  /*6b50*/  HMMA.16816.F32 R24, R164.reuse, R146, R24 ;  /* 0x00000092a418723c */ /* 0x040fe20000001818 */
[----:B------:R-:W3:Y:S07]  /*6b60*/  LDSM.16.M88.4 R144, [R190+0x11100] ;  /* 0x01110000be90783b */ /* 0x000eee0000000200 */
[C---:B-----5:R-:W-:Y:S08]  /*6b70*/  HMMA.16816.F32 R28, R164.reuse, R148, R28 ;  /* 0x00000094a41c723c */ /* 0x060ff0000000181c */
[----:B------:R-:W-:Y:S01]  /*6b80*/  HMMA.16816.F32 R32, R164, R150, R32 ;  /* 0x00000096a420723c */ /* 0x000fe20000001820 */
[----:B------:R-:W5:Y:S07]  /*6b90*/  LDSM.16.M88.4 R148, [R190+0x11900] ;  /* 0x01190000be94783b */ /* 0x000f6e0000000200 */
[C---:B------:R-:W-:Y:S01]  /*6ba0*/  HMMA.16816.F32 R4, R172.reuse, R180, R4 ;  /* 0x000000b4ac04723c */ /* 0x040fe20000001804 */
[----:B------:R-:W1:Y:S07]  /*6bb0*/  LDSM.16.M88.4 R164, [R185+0x8000] ;  /* 0x00800000b9a4783b */ /* 0x000e6e0000000200 */
        /* <DEDUP_REMOVED lines=10> */
[----:B------:R-:W4:Y:S07]  /*6c60*/  LDSM.16.M88.4 R156, [R0+0x11900] ;  /* 0x01190000009c783b */ /* 0x000f2e0000000200 */
[C---:B--2---:R-:W-:Y:S01]  /*6c70*/  HMMA.16816.F32 R4, R160.reuse, R176, R4 ;  /* 0x000000b0a004723c */ /* 0x044fe20000001804 */
[----:B------:R-:W2:Y:S07]  /*6c80*/  LDSM.16.M88.4 R172, [R184+0x8000] ;  /* 0x00800000b8ac783b */ /* 0x000eae0000000200 */
[C---:B------:R-:W-:Y:S08]  /*6c90*/  HMMA.16816.F32 R8, R160.reuse, R178, R8 ;  /* 0x000000b2a008723c */ /* 0x040ff00000001808 */
[C---:B-1----:R-:W-:Y:S08]  /*6ca0*/  HMMA.16816.F32 R12, R160.reuse, R136, R12 ;  /* 0x00000088a00c723c */ /* 0x042ff0000000180c */
[C---:B------:R-:W-:Y:S01]  /*6cb0*/  HMMA.16816.F32 R16, R160.reuse, R138, R16 ;  /* 0x0000008aa010723c */ /* 0x040fe20000001810 */
[----:B------:R-:W1:Y:S07]  /*6cc0*/  LDSM.16.M88.4 R136, [R133+0x10900] ;  /* 0x010900008588783b */ /* 0x000e6e0000000200 */
[C---:B---3--:R-:W-:Y:S08]  /*6cd0*/  HMMA.16816.F32 R20, R160.reuse, R144, R20 ;  /* 0x00000090a014723c */ /* 0x048ff00000001814 */
[C---:B------:R-:W-:Y:S08]  /*6ce0*/  HMMA.16816.F32 R24, R160.reuse, R146, R24 ;  /* 0x00000092a018723c */ /* 0x040ff00000001818 */
[C---:B-----5:R-:W-:Y:S08]  /*6cf0*/  HMMA.16816.F32 R28, R160.reuse, R148, R28 ;  /* 0x00000094a01c723c */ /* 0x060ff0000000181c */
[----:B------:R-:W-:Y:S08]  /*6d00*/  HMMA.16816.F32 R32, R160, R150, R32 ;  /* 0x00000096a020723c */ /* 0x000ff00000001820 */
[C---:B------:R-:W-:Y:S08]  /*6d10*/  HMMA.16816.F32 R4, R164.reuse, R168, R4 ;  /* 0x000000a8a404723c */ /* 0x040ff00000001804 */
[C---:B------:R-:W-:Y:S08]  /*6d20*/  HMMA.16816.F32 R8, R164.reuse, R170, R8 ;  /* 0x000000aaa408723c */ /* 0x040ff00000001808 */
[C---:B----4-:R-:W-:Y:S08]  /*6d30*/  HMMA.16816.F32 R12, R164.reuse, R140, R12 ;  /* 0x0000008ca40c723c */ /* 0x050ff0000000180c */
[C---:B------:R-:W-:Y:S01]  /*6d40*/  HMMA.16816.F32 R16, R164.reuse, R142, R16 ;  /* 0x0000008ea410723c */ /* 0x040fe20000001810 */
[----:B------:R-:W3:Y:S07]  /*6d50*/  LDSM.16.M88.4 R140, [R133+0x11100] ;  /* 0x01110000858c783b */ /* 0x000eee0000000200 */
        /* <DEDUP_REMOVED lines=8> */
[----:B------:R-:W1:Y:S03]  /*6de0*/  LDSM.16.M88.4 R136, [R133+0x11900] ;  /* 0x011900008588783b */ /* 0x000e660000000200 */
[----:B------:R-:W-:Y:S02]  /*6df0*/  FMUL.FTZ R179, R4, c[0x0][0x320] ;  /* 0x0000c80004b37a20 */ /* 0x000fe40000410000 */
[----:B------:R-:W-:Y:S02]  /*6e00*/  FMUL.FTZ R181, R5, c[0x0][0x320] ;  /* 0x0000c80005b57a20 */ /* 0x000fe40000410000 */
[C---:B---3--:R-:W-:Y:S02]  /*6e10*/  HMMA.16816.F32 R20, R172.reuse, R140, R20 ;  /* 0x0000008cac14723c */ /* 0x048fe40000001814 */
[----:B------:R-:W2:Y:S02]  /*6e20*/  MUFU.TANH R179, R179 ;  /* 0x000000b300b37308 */ /* 0x000ea40000002400 */
[----:B------:R-:W-:Y:S02]  /*6e30*/  FMUL.FTZ R176, R6, c[0x0][0x320] ;  /* 0x0000c80006b07a20 */ /* 0x000fe40000410000 */
[----:B------:R-:W-:Y:S02]  /*6e40*/  FMUL.FTZ R177, R7, c[0x0][0x320] ;  /* 0x0000c80007b17a20 */ /* 0x000fe40000410000 */
[C---:B------:R-:W-:Y:S04]  /*6e50*/  HMMA.16816.F32 R24, R172.reuse, R142, R24 ;  /* 0x0000008eac18723c */ /* 0x040fe80000001818 */
[----:B------:R-:W3:Y:S01]  /*6e60*/  MUFU.TANH R181, R181 ;  /* 0x000000b500b57308 */ /* 0x000ee20000002400 */
[----:B------:R-:W-:Y:S02]  /*6e70*/  FMUL.FTZ R182, R8, c[0x0][0x320] ;  /* 0x0000c80008b67a20 */ /* 0x000fe40000410000 */
[----:B------:R-:W-:Y:S02]  /*6e80*/  FMUL.FTZ R218, R9, c[0x0][0x320] ;  /* 0x0000c80009da7a20 */ /* 0x000fe40000410000 */
[----:B------:R-:W-:Y:S03]  /*6e90*/  FMUL.FTZ R178, R10, c[0x0][0x320] ;  /* 0x0000c8000ab27a20 */ /* 0x000fe60000410000 */
[----:B------:R-:W-:Y:S02]  /*6ea0*/  FMUL.FTZ R180, R11, c[0x0][0x320] ;  /* 0x0000c8000bb47a20 */ /* 0x000fe40000410000 */
[----:B------:R-:W4:Y:S01]  /*6eb0*/  MUFU.TANH R176, R176 ;  /* 0x000000b000b07308 */ /* 0x000f220000002400 */
[----:B------:R-:W-:Y:S02]  /*6ec0*/  FMUL.FTZ R222, R12, c[0x0][0x320] ;  /* 0x0000c8000cde7a20 */ /* 0x000fe40000410000 */
[----:B------:R-:W-:Y:S02]  /*6ed0*/  FMUL.FTZ R221, R13, c[0x0][0x320] ;  /* 0x0000c8000ddd7a20 */ /* 0x000fe40000410000 */
[----:B------:R-:W-:Y:S02]  /*6ee0*/  FMUL.FTZ R217, R14, c[0x0][0x320] ;  /* 0x0000c8000ed97a20 */ /* 0x000fe40000410000 */
[----:B------:R-:W-:Y:S02]  /*6ef0*/  FMUL.FTZ R183, R15, c[0x0][0x320] ;  /* 0x0000c8000fb77a20 */ /* 0x000fe40000410000 */
[----:B------:R-:W-:Y:S01]  /*6f00*/  FMUL.FTZ R225, R16, c[0x0][0x320] ;  /* 0x0000c80010e17a20 */ /* 0x000fe20000410000 */
[----:B------:R-:W2:Y:S01]  /*6f10*/  MUFU.TANH R177, R177 ;  /* 0x000000b100b17308 */ /* 0x000ea20000002400 */
[C---:B-1----:R-:W-:Y:S03]  /*6f20*/  HMMA.16816.F32 R28, R172.reuse, R136, R28 ;  /* 0x00000088ac1c723c */ /* 0x042fe6000000181c */
[----:B------:R-:W-:Y:S02]  /*6f30*/  FMUL.FTZ R226, R17, c[0x0][0x320] ;  /* 0x0000c80011e27a20 */ /* 0x000fe40000410000 */
[----:B------:R-:W-:Y:S02]  /*6f40*/  FMUL.FTZ R220, R18, c[0x0][0x320] ;  /* 0x0000c80012dc7a20 */ /* 0x000fe40000410000 */
[----:B------:R-:W-:Y:S01]  /*6f50*/  FMUL.FTZ R219, R19, c[0x0][0x320] ;  /* 0x0000c80013db7a20 */ /* 0x000fe20000410000 */
[----:B------:R-:W-:Y:S01]  /*6f60*/  HMMA.16816.F32 R32, R172, R138, R32 ;  /* 0x0000008aac20723c */ /* 0x000fe20000001820 */
[----:B------:R-:W1:Y:S03]  /*6f70*/  MUFU.TANH R182, R182 ;  /* 0x000000b600b67308 */ /* 0x000e660000002400 */
[----:B------:R-:W-:Y:S02]  /*6f80*/  FMUL.FTZ R230, R20, c[0x0][0x320] ;  /* 0x0000c80014e67a20 */ /* 0x000fe40000410000 */
[----:B------:R-:W-:Y:S02]  /*6f90*/  FMUL.FTZ R229, R21, c[0x0][0x320] ;  /* 0x0000c80015e57a20 */ /* 0x000fe40000410000 */
[----:B------:R-:W-:Y:S03]  /*6fa0*/  @P1 IMAD.HI.U32 R175, R203, c[0x0][0x2c8], RZ ;  /* 0x0000b200cbaf1a27 */ /* 0x000fe600078e00ff */
[----:B------:R-:W1:Y:S01]  /*6fb0*/  MUFU.TANH R218, R218 ;  /* 0x000000da00da7308 */ /* 0x000e620000002400 */
[----:B------:R-:W-:Y:S01]  /*6fc0*/  FMUL.FTZ R224, R22, c[0x0][0x320] ;  /* 0x0000c80016e07a20 */ /* 0x000fe20000410000 */
[----:B------:R-:W-:Y:S01]  /*6fd0*/  @P0 SHF.R.U32.HI R245, RZ, c[0x0][0x2cc], R175 ;  /* 0x0000b300fff50a19 */ /* 0x000fe200000116af */
[----:B------:R-:W-:Y:S01]  /*6fe0*/  FMUL.FTZ R223, R23, c[0x0][0x320] ;  /* 0x0000c80017df7a20 */ /* 0x000fe20000410000 */
[----:B------:R-:W-:Y:S01]  /*6ff0*/  SHF.L.U32 R175, R210, 0x6, RZ ;  /* 0x00000006d2af7819 */ /* 0x000fe200000006ff */
[----:B------:R-:W-:Y:S01]  /*7000*/  FMUL.FTZ R232, R24, c[0x0][0x320] ;  /* 0x0000c80018e87a20 */ /* 0x000fe20000410000 */
[----:B------:R-:W-:Y:S01]  /*7010*/  PLOP3.LUT P0, PT, PT, PT, UP0, 0x40, 0x0 ;  /* 0x000000000000781c */ /* 0x000fe20003f0e808 */
[----:B------:R-:W5:Y:S01]  /*7020*/  SHFL.IDX PT, R247, R245, RZ, 0x1c1f ;  /* 0x001c1ffff5f77589 */ /* 0x000f6200000e0000 */
[----:B------:R-:W-:Y:S01]  /*7030*/  FMUL.FTZ R231, R25, c[0x0][0x320] ;  /* 0x0000c80019e77a20 */ /* 0x000fe20000410000 */
[----:B------:R-:W-:Y:S01]  /*7040*/  IADD3 R241, -R204, 0x1, -R175 ;  /* 0x00000001ccf17810 */ /* 0x000fe20007ffe9af */
        /* <DEDUP_REMOVED lines=13> */
[----:B------:R-:W-:Y:S05]  /*7120*/  IMAD R241, R240, c[0x0][0x1d0], R241 ;  /* 0x00007400f0f17a24 */ /* 0x000fea00078e02f1 */
[----:B------:R-:W-:Y:S04]  /*7130*/  IADD3 R241, R241, -c[0x0][0x168], RZ ;  /* 0x80005a00f1f17a10 */ /* 0x000fe80007ffe0ff */
[----:B------:R-:W1:Y:S01]  /*7140*/  MUFU.TANH R221, R221 ;  /* 0x000000dd00dd7308 */ /* 0x000e620000002400 */
[C---:B------:R-:W-:Y:S02]  /*7150*/  IADD3 R242, R241.reuse, c[0x0][0x328], RZ ;  /* 0x0000ca00f1f27a10 */ /* 0x040fe40007ffe0ff */
[----:B------:R-:W-:Y:S02]  /*7160*/  IADD3 R241, R241, UR13, RZ ;  /* 0x0000000df1f17c10 */ /* 0x000fe4000fffe0ff */
[-C--:B-----5:R-:W-:Y:S02]  /*7170*/  IADD3 R244, R242, R247.reuse, RZ ;  /* 0x000000f7f2f47210 */ /* 0x0a0fe40007ffe0ff */
[----:B------:R-:W-:Y:S03]  /*7180*/  IADD3 R243, R241, R247, RZ ;  /* 0x000000f7f1f37210 */ /* 0x000fe60007ffe0ff */
        /* <DEDUP_REMOVED lines=23> */
[----:B--234-:R-:W-:Y:S01]  /*7300*/  IMAD R247, R240, c[0x0][0x1d0], R247 ;  /* 0x00007400f0f77a24 */ /* 0x01cfe200078e02f7 */
[----:B------:R-:W-:Y:S04]  /*7310*/  BSSY B0, `(.L_x_1959) ;  /* 0x0000012000007945 */ /* 0x000fe80003800000 */
        /* <DEDUP_REMOVED lines=12> */
.L_x_1960:
[----:B------:R-:W-:Y:S04]  /*73e0*/  MOV R0, 0x1 ;  /* 0x0000000100007802 */ /* 0x000fe80000000f00 */
[----:B------:R-:W-:Y:S11]  /*73f0*/  ISETP.NE.AND P0, PT, R0, c[0x0][0x32c], PT ;  /* 0x0000cb0000007a0c */ /* 0x000ff60003f05270 */
[----:B------:R-:W-:Y:S02]  /*7400*/  @!UPT UIADD3 URZ, URZ, URZ, URZ ;  /* 0x0000003f3f3ff290 */ /* 0x000fe4000fffe03f */
[----:B------:R-:W-:Y:S05]  /*7410*/  @P0 IMAD.HI.U32 R0, R2, c[0x0][0x330], RZ ;  /* 0x0000cc0002000a27 */ /* 0x000fea00078e00ff */
[----:B------:R-:W-:Y:S02]  /*7420*/  @P0 SHF.R.U32.HI R2, RZ, c[0x0][0x334], R0 ;  /* 0x0000cd00ff020a19 */ /* 0x000fe40000011600 */
.L_x_1961:
[----:B------:R-:W-:Y:S05]  /*7430*/  BSYNC B0 ;  /* 0x0000000000007941 */ /* 0x000fea0003800000 */
.L_x_1959:
[----:B------:R-:W-:Y:S04]  /*7440*/  IMAD R5, R2, c[0x0][0x32c], -R175 ;  /* 0x0000cb0002057a24 */ /* 0x000fe800078e0aaf */
[----:B------:R-:W-:Y:S05]  /*7450*/  IMAD.IADD R0, R5, 0x1, -R204 ;  /* 0x0000000105007824 */ /* 0x000fea00078e0acc */
[----:B------:R-:W-:Y:S02]  /*7460*/  IADD3 R5, R0, c[0x0][0x32c], RZ ;  /* 0x0000cb0000057a10 */ /* 0x000fe40007ffe0ff */
[----:B------:R-:W-:Y:S02]  /*7470*/  IMNMX R243, R243, R0, !PT ;  /* 0x00000000f3f37217 */ /* 0x000fe40007800200 */
[----:B------:R-:W-:Y:S02]  /*7480*/  IMNMX R244, R244, R5, PT ;  /* 0x00000005f4f47217 */ /* 0x000fe40003800200 */
.L_x_1958:
[----:B--234-:R-:W-:Y:S01]  /*7490*/  ISETP.GT.AND P2, PT, R210, -0x1, PT ;  /* 0xffffffffd200780c */ /* 0x01cfe20003f44270 */
[----:B------:R-:W2:Y:S03]  /*74a0*/  SHFL.IDX PT, R9, R245, 0x1, 0x1c1f ;  /* 0x003c1f00f5097f89 */ /* 0x000ea600000e0000 */
[----:B------:R-:W-:Y:S04]  /*74b0*/  ISETP.GT.AND P0, PT, R243, RZ, P2 ;  /* 0x000000fff300720c */ /* 0x000fe80001704270 */
[C---:B------:R-:W-:Y:S04]  /*74c0*/  ISETP.LT.OR P0, PT, R244.reuse, 0x1, P0 ;  /* 0x00000001f400780c */ /* 0x040fe80000701670 */
[----:B------:R-:W-:Y:S02]  /*74d0*/  FSEL R179, R179, -INF , !P0 ;  /* 0xff800000b3b37808 */ /* 0x000fe40004000000 */
[----:B------:R-:W-:Y:S04]  /*74e0*/  ISETP.GT.AND P0, PT, R243, 0x1, P2 ;  /* 0x00000001f300780c */ /* 0x000fe80001704270 */
[----:B------:R-:W-:Y:S04]  /*74f0*/  ISETP.LT.OR P0, PT, R244, 0x2, P0 ;  /* 0x00000002f400780c */ /* 0x000fe80000701670 */
[----:B------:R-:W-:Y:S02]  /*7500*/  FSEL R181, R181, -INF , !P0 ;  /* 0xff800000b5b57808 */ /* 0x000fe40004000000 */
[----:B------:R-:W-:Y:S01]  /*7510*/  ISETP.GT.AND P0, PT, R243, 0x8, P2 ;  /* 0x00000008f300780c */ /* 0x000fe20001704270 */
[--C-:B--2---:R-:W-:Y:S02]  /*7520*/  IMAD.IADD R242, R242, 0x1, R9.reuse ;  /* 0x00000001f2f27824 */ /* 0x104fe400078e0209 */
[----:B------:R-:W-:Y:S01]  /*7530*/  IMAD.IADD R241, R241, 0x1, R9 ;  /* 0x00000001f1f17824 */ /* 0x000fe200078e0209 */
[----:B------:R-:W-:Y:S04]  /*7540*/  ISETP.LT.OR P0, PT, R244, 0x9, P0 ;  /* 0x00000009f400780c */ /* 0x000fe80000701670 */
[----:B-1----:R-:W-:Y:S02]  /*7550*/  FSEL R5, R182, -INF , !P0 ;  /* 0xff800000b6057808 */ /* 0x002fe40004000000 */
[C---:B------:R-:W-:Y:S04]  /*7560*/  ISETP.GT.AND P0, PT, R243.reuse, 0x9, P2 ;  /* 0x00000009f300780c */ /* 0x040fe80001704270 */
[----:B------:R-:W-:Y:S04]  /*7570*/  ISETP.LT.OR P0, PT, R244, 0xa, P0 ;  /* 0x0000000af400780c */ /* 0x000fe80000701670 */
[----:B------:R-:W-:Y:S02]  /*7580*/  FSEL R7, R218, -INF , !P0 ;  /* 0xff800000da077808 */ /* 0x000fe40004000000 */
[C---:B------:R-:W-:Y:S04]  /*7590*/  ISETP.GT.AND P0, PT, R243.reuse, 0x10, P2 ;  /* 0x00000010f300780c */ /* 0x040fe80001704270 */
[----:B------:R-:W-:Y:S04]  /*75a0*/  ISETP.LT.OR P0, PT, R244, 0x11, P0 ;  /* 0x00000011f400780c */ /* 0x000fe80000701670 */
[----:B------:R-:W-:Y:S02]  /*75b0*/  FSEL R173, R222, -INF , !P0 ;  /* 0xff800000dead7808 */ /* 0x000fe40004000000 */
[----:B------:R-:W-:Y:S04]  /*75c0*/  ISETP.GT.AND P0, PT, R243, 0x11, P2 ;  /* 0x00000011f300780c */ /* 0x000fe80001704270 */
[C---:B------:R-:W-:Y:S04]  /*75d0*/  ISETP.LT.OR P0, PT, R244.reuse, 0x12, P0 ;  /* 0x00000012f400780c */ /* 0x040fe80000701670 */
[----:B------:R-:W-:Y:S02]  /*75e0*/  FSEL R163, R221, -INF , !P0 ;  /* 0xff800000dda37808 */ /* 0x000fe40004000000 */
[----:B------:R-:W-:Y:S04]  /*75f0*/  ISETP.GT.AND P0, PT, R243, 0x18, P2 ;  /* 0x00000018f300780c */ /* 0x000fe80001704270 */
[C---:B------:R-:W-:Y:S04]  /*7600*/  ISETP.LT.OR P0, PT, R244.reuse, 0x19, P0 ;  /* 0x00000019f400780c */ /* 0x040fe80000701670 */
[----:B------:R-:W-:Y:S02]  /*7610*/  FSEL R143, R225, -INF , !P0 ;  /* 0xff800000e18f7808 */ /* 0x000fe40004000000 */
        /* <DEDUP_REMOVED lines=25> */
[----:B------:R-:W-:Y:S04]  /*77b0*/  ISETP.LT.OR P0, PT, R244, 0x3a, P0 ;  /* 0x0000003af400780c */ /* 0x000fe80000701670 */
[----:B------:R-:W-:Y:S02]  /*77c0*/  FSEL R147, R238, -INF , !P0 ;  /* 0xff800000ee937808 */ /* 0x000fe40004000000 */
[----:B------:R-:W-:Y:S11]  /*77d0*/  PLOP3.LUT P0, PT, PT, PT, UP0, 0x40, 0x0 ;  /* 0x000000000000781c */ /* 0x000ff60003f0e808 */
[----:B------:R-:W-:Y:S02]  /*77e0*/  @!UPT UIADD3 URZ, URZ, URZ, URZ ;  /* 0x0000003f3f3ff290 */ /* 0x000fe4000fffe03f */
[----:B------:R-:W-:-:S05]  /*77f0*/  @P0 BRA `(.L_x_1962) ;  /* 0x0000019000000947 */ /* 0x000fca0003800000 */
[----:B------:R-:W-:Y:S01]  /*7800*/  IMAD R9, R240, c[0x0][0x1d0], R9 ;  /* 0x00007400f0097a24 */ /* 0x000fe200078e0209 */
        /* <DEDUP_REMOVED lines=13> */
.L_x_1964:
[----:B------:R-:W-:Y:S04]  /*78e0*/  MOV R0, 0x1 ;  /* 0x0000000100007802 */ /* 0x000fe80000000f00 */
[----:B------:R-:W-:Y:S11]  /*78f0*/  ISETP.NE.AND P0, PT, R0, c[0x0][0x32c], PT ;  /* 0x0000cb0000007a0c */ /* 0x000ff60003f05270 */
[----:B------:R-:W-:Y:S02]  /*7900*/  @!UPT UIADD3 URZ, URZ, URZ, URZ ;  /* 0x0000003f3f3ff290 */ /* 0x000fe4000fffe03f */
[----:B------:R-:W-:Y:S05]  /*7910*/  @P0 IMAD.HI.U32 R0, R2, c[0x0][0x330], RZ ;  /* 0x0000cc0002000a27 */ /* 0x000fea00078e00ff */
[----:B------:R-:W-:Y:S02]  /*7920*/  @P0 SHF.R.U32.HI R2, RZ, c[0x0][0x334], R0 ;  /* 0x0000cd00ff020a19 */ /* 0x000fe40000011600 */
.L_x_1965:
[----:B------:R-:W-:Y:S05]  /*7930*/  BSYNC B0 ;  /* 0x0000000000007941 */ /* 0x000fea0003800000 */
.L_x_1963:
[----:B------:R-:W-:Y:S04]  /*7940*/  IMAD R9, R2, c[0x0][0x32c], -R175 ;  /* 0x0000cb0002097a24 */ /* 0x000fe800078e0aaf */
[----:B------:R-:W-:Y:S05]  /*7950*/  IMAD.IADD R0, R9, 0x1, -R204 ;  /* 0x0000000109007824 */ /* 0x000fea00078e0acc */
[----:B------:R-:W-:Y:S02]  /*7960*/  IADD3 R9, R0, c[0x0][0x32c], RZ ;  /* 0x0000cb0000097a10 */ /* 0x000fe40007ffe0ff */
[----:B------:R-:W-:Y:S02]  /*7970*/  IMNMX R241, R241, R0, !PT ;  /* 0x00000000f1f17217 */ /* 0x000fe40007800200 */
[----:B------:R-:W-:Y:S02]  /*7980*/  IMNMX R242, R242, R9, PT ;  /* 0x00000009f2f27217 */ /* 0x000fe40003800200 */
.L_x_1962:
[----:B------:R-:W-:Y:S01]  /*7990*/  ISETP.GT.AND P0, PT, R241, RZ, P2 ;  /* 0x000000fff100720c */ /* 0x000fe20001704270 */
[----:B------:R-:W-:Y:S04]  /*79a0*/  DEPBAR.LE SB0, 0x2 ;  /* 0x000080800000791a */ /* 0x000fe80000000000 */
[----:B------:R-:W-:Y:S01]  /*79b0*/  BAR.SYNC.DEFER_BLOCKING 0x0 ;  /* 0x0000000000007b1d */ /* 0x000fe20000010000 */
[----:B------:R-:W-:Y:S02]  /*79c0*/  ISETP.LT.OR P0, PT, R242, 0x1, P0 ;  /* 0x00000001f200780c */ /* 0x000fe40000701670 */
[----:B------:R-:W-:Y:S02]  /*79d0*/  FMNMX.FTZ R0, R179, R132, !PT ;  /* 0x00000084b3007209 */ /* 0x000fe40007810000 */
[----:B------:R-:W-:Y:S02]  /*79e0*/  FSEL R176, R176, -INF , !P0 ;  /* 0xff800000b0b07808 */ /* 0x000fe40004000000 */
[----:B------:R-:W-:Y:S02]  /*79f0*/  ISETP.GT.AND P0, PT, R241, 0x1, P2 ;  /* 0x00000001f100780c */ /* 0x000fe40001704270 */
[----:B------:R-:W-:Y:S02]  /*7a00*/  FMNMX.FTZ R0, R181, R0, !PT ;  /* 0x00000000b5007209 */ /* 0x000fe40007810000 */
[C---:B------:R-:W-:Y:S02]  /*7a10*/  ISETP.LT.OR P0, PT, R242.reuse, 0x2, P0 ;  /* 0x00000002f200780c */ /* 0x040fe40000701670 */
[----:B------:R-:W-:Y:S02]  /*7a20*/  FMNMX.FTZ R0, R5, R0, !PT ;  /* 0x0000000005007209 */ /* 0x000fe40007810000 */
[----:B------:R-:W-:Y:S02]  /*7a30*/  FSEL R8, R177, -INF , !P0 ;  /* 0xff800000b1087808 */ /* 0x000fe40004000000 */
[----:B------:R-:W-:Y:S02]  /*7a40*/  ISETP.GT.AND P0, PT, R241, 0x8, P2 ;  /* 0x00000008f100780c */ /* 0x000fe40001704270 */
[----:B------:R-:W-:Y:S02]  /*7a50*/  FMNMX.FTZ R0, R7, R0, !PT ;  /* 0x0000000007007209 */ /* 0x000fe40007810000 */
[----:B------:R-:W-:Y:S02]  /*7a60*/  ISETP.LT.OR P0, PT, R242, 0x9, P0 ;  /* 0x00000009f200780c */ /* 0x000fe40000701670 */
[----:B------:R-:W-:Y:S01]  /*7a70*/  FMNMX.FTZ R0, R173, R0, !PT ;  /* 0x00000000ad007209 */ /* 0x000fe20007810000 */
[----:B------:R-:W-:Y:S01]  /*7a80*/  LDSM.16.MT88.4 R28, [R134+UR4+0x100] ;  /* 0x00010004861c783b */ /* 0x000fe20008004200 */
[----:B------:R-:W-:Y:S02]  /*7a90*/  FSEL R6, R178, -INF , !P0 ;  /* 0xff800000b2067808 */ /* 0x000fe40004000000 */
[----:B------:R-:W-:Y:S02]  /*7aa0*/  ISETP.GT.AND P0, PT, R241, 0x9, P2 ;  /* 0x00000009f100780c */ /* 0x000fe40001704270 */
[----:B------:R-:W-:Y:S02]  /*7ab0*/  FMNMX.FTZ R0, R163, R0, !PT ;  /* 0x00000000a3007209 */ /* 0x000fe40007810000 */
[----:B------:R-:W-:Y:S02]  /*7ac0*/  ISETP.LT.OR P0, PT, R242, 0xa, P0 ;  /* 0x0000000af200780c */ /* 0x000fe40000701670 */
[----:B------:R-:W-:Y:S02]  /*7ad0*/  FMNMX.FTZ R0, R143, R0, !PT ;  /* 0x000000008f007209 */ /* 0x000fe40007810000 */
        /* <DEDUP_REMOVED lines=41> */
[----:B------:R-:W-:Y:S02]  /*7d70*/  FMNMX.FTZ R11, R160, R11, !PT ;  /* 0x0000000ba00b7209 */ /* 0x000fe40007810000 */
[----:B------:R-:W-:Y:S02]  /*7d80*/  ISETP.GT.AND P0, PT, R241, 0x30, P2 ;  /* 0x00000030f100780c */ /* 0x000fe40001704270 */
[----:B------:R-:W-:Y:S02]  /*7d90*/  FMNMX.FTZ R0, R147, R2, !PT ;  /* 0x0000000293007209 */ /* 0x000fe40007810000 */
[----:B------:R-:W-:Y:S02]  /*7da0*/  FMNMX.FTZ R11, R158, R11, !PT ;  /* 0x0000000b9e0b7209 */ /* 0x000fe40007810000 */
[----:B------:R-:W-:Y:S01]  /*7db0*/  ISETP.LT.OR P0, PT, R242, 0x31, P0 ;  /* 0x00000031f200780c */ /* 0x000fe20000701670 */
[----:B------:R-:W1:Y:S01]  /*7dc0*/  SHFL.BFLY PT, R9, R0, 0x2, 0x1f ;  /* 0x0c401f0000097f89 */ /* 0x000e6200000e0000 */
[----:B------:R-:W-:Y:S02]  /*7dd0*/  FMNMX.FTZ R11, R156, R11, !PT ;  /* 0x0000000b9c0b7209 */ /* 0x000fe40007810000 */
[----:B------:R-:W-:Y:S02]  /*7de0*/  FSEL R150, R233, -INF , !P0 ;  /* 0xff800000e9967808 */ /* 0x000fe40004000000 */
[C---:B------:R-:W-:Y:S02]  /*7df0*/  ISETP.GT.AND P0, PT, R241.reuse, 0x31, P2 ;  /* 0x00000031f100780c */ /* 0x040fe40001704270 */
[----:B------:R-:W-:Y:S02]  /*7e00*/  FMNMX.FTZ R11, R154, R11, !PT ;  /* 0x0000000b9a0b7209 */ /* 0x000fe40007810000 */
[----:B------:R-:W-:Y:S02]  /*7e10*/  ISETP.LT.OR P0, PT, R242, 0x32, P0 ;  /* 0x00000032f200780c */ /* 0x000fe40000701670 */
[C---:B------:R-:W-:Y:S02]  /*7e20*/  ISETP.GT.AND P1, PT, R241.reuse, 0x38, P2 ;  /* 0x00000038f100780c */ /* 0x040fe40001724270 */
[----:B------:R-:W-:Y:S02]  /*7e30*/  FSEL R148, R174, -INF , !P0 ;  /* 0xff800000ae947808 */ /* 0x000fe40004000000 */
[----:B------:R-:W-:Y:S02]  /*7e40*/  FMNMX.FTZ R11, R150, R11, !PT ;  /* 0x0000000b960b7209 */ /* 0x000fe40007810000 */
[----:B------:R-:W-:Y:S02]  /*7e50*/  ISETP.LT.OR P1, PT, R242, 0x39, P1 ;  /* 0x00000039f200780c */ /* 0x000fe40000f21670 */
[----:B------:R-:W-:Y:S02]  /*7e60*/  ISETP.GT.AND P0, PT, R241, 0x39, P2 ;  /* 0x00000039f100780c */ /* 0x000fe40001704270 */
[----:B------:R-:W-:Y:S02]  /*7e70*/  FSEL R146, R235, -INF , !P1 ;  /* 0xff800000eb927808 */ /* 0x000fe40004800000 */
[----:B------:R-:W-:Y:S02]  /*7e80*/  FMNMX.FTZ R11, R148, R11, !PT ;  /* 0x0000000b940b7209 */ /* 0x000fe40007810000 */
[----:B------:R-:W-:Y:S02]  /*7e90*/  ISETP.LT.OR P0, PT, R242, 0x3a, P0 ;  /* 0x0000003af200780c */ /* 0x000fe40000701670 */
[----:B------:R-:W-:Y:S02]  /*7ea0*/  FMNMX.FTZ R15, R146, R11, !PT ;  /* 0x0000000b920f7209 */ /* 0x000fe40007810000 */
[----:B------:R-:W-:Y:S02]  /*7eb0*/  FSEL R144, R234, -INF , !P0 ;  /* 0xff800000ea907808 */ /* 0x000fe40004000000 */
[----:B-1----:R-:W-:Y:S02]  /*7ec0*/  FMNMX.FTZ R4, R0, R9, !PT ;  /* 0x0000000900047209 */ /* 0x002fe40007810000 */
[----:B------:R-:W-:Y:S02]  /*7ed0*/  FMNMX.FTZ R13, R144, R15, !PT ;  /* 0x0000000f900d7209 */ /* 0x000fe40007810000 */
[----:B------:R-:W-:Y:S01]  /*7ee0*/  IADD3 R17, R134, UR4, RZ ;  /* 0x0000000486117c10 */ /* 0x000fe2000fffe0ff */
[----:B------:R-:W1:Y:S03]  /*7ef0*/  SHFL.BFLY PT, R11, R4, 0x1, 0x1f ;  /* 0x0c201f00040b7f89 */ /* 0x000e6600000e0000 */
[----:B------:R-:W-:Y:S05]  /*7f00*/  IADD3 R164, R188, R17, RZ ;  /* 0x00000011bca47210 */ /* 0x000fea0007ffe0ff */
[----:B------:R-:W2:Y:S01]  /*7f10*/  SHFL.BFLY PT, R0, R13, 0x2, 0x1f ;  /* 0x0c401f000d007f89 */ /* 0x000ea200000e0000 */
[----:B-1----:R-:W-:Y:S04]  /*7f20*/  FMNMX.FTZ R2, R4, R11, !PT ;  /* 0x0000000b04027209 */ /* 0x002fe80007810000 */
[C---:B------:R-:W-:Y:S01]  /*7f30*/  FSETP.NEU.FTZ.AND P0, PT, R2.reuse, -INF , PT ;  /* 0xff8000000200780b */ /* 0x040fe20003f1d000 */
[----:B------:R-:W-:Y:S01]  /*7f40*/  FMUL.FTZ R152, R2, c[0x0][0x2d0] ;  /* 0x0000b40002987a20 */ /* 0x000fe20000410000 */
[----:B--2---:R-:W-:Y:S04]  /*7f50*/  FMNMX.FTZ R9, R13, R0, !PT ;  /* 0x000000000d097209 */ /* 0x004fe80007810000 */
[----:B------:R-:W-:Y:S01]  /*7f60*/  FSEL R152, R152, RZ, P0 ;  /* 0x000000ff98987208 */ /* 0x000fe20000000000 */
[----:B------:R-:W-:Y:S04]  /*7f70*/  LDSM.16.MT88.4 R12, [R135+UR4+0x100] ;  /* 0x00010004870c783b */ /* 0x000fe80008004200 */
[--C-:B------:R-:W-:Y:S01]  /*7f80*/  FFMA.FTZ R165, R5, c[0x0][0x2d0], -R152.reuse ;  /* 0x0000b40005a57a23 */ /* 0x100fe20000010898 */
[----:B------:R-:W-:Y:S01]  /*7f90*/  FSEL R5, R2, RZ, P0 ;  /* 0x000000ff02057208 */ /* 0x000fe20000000000 */
[--C-:B------:R-:W-:Y:S02]  /*7fa0*/  FFMA.FTZ R167, R179, c[0x0][0x2d0], -R152.reuse ;  /* 0x0000b400b3a77a23 */ /* 0x100fe40000010898 */
[----:B------:R-:W1:Y:S01]  /*7fb0*/  SHFL.BFLY PT, R0, R9, 0x1, 0x1f ;  /* 0x0c201f0009007f89 */ /* 0x000e6200000e0000 */
[----:B------:R-:W-:Y:S01]  /*7fc0*/  FFMA.FTZ R166, R181, c[0x0][0x2d0], -R152 ;  /* 0x0000b400b5a67a23 */ /* 0x000fe20000010898 */
[----:B------:R-:W-:Y:S01]  /*7fd0*/  MUFU.EX2 R165, R165 ;  /* 0x000000a500a57308 */ /* 0x000fe20000000800 */
[----:B------:R-:W-:Y:S01]  /*7fe0*/  FADD.FTZ R4, -R5, R132 ;  /* 0x0000008405047221 */ /* 0x000fe20000010100 */
[----:B------:R-:W-:Y:S01]  /*7ff0*/  IADD3 R5, R135, UR4, RZ ;  /* 0x0000000487057c10 */ /* 0x000fe2000fffe0ff */
[--C-:B------:R-:W-:Y:S02]  /*8000*/  FFMA.FTZ R168, R7, c[0x0][0x2d0], -R152.reuse ;  /* 0x0000b40007a87a23 */ /* 0x100fe40000010898 */
[----:B------:R-:W-:Y:S01]  /*8010*/  FMUL.FTZ R132, R4, c[0x0][0x2d0] ;  /* 0x0000b40004847a20 */ /* 0x000fe20000410000 */
[----:B------:R-:W-:Y:S01]  /*8020*/  IADD3 R133, R188, R5, RZ ;  /* 0x00000005bc857210 */ /* 0x000fe20007ffe0ff */
[--C-:B------:R-:W-:Y:S02]  /*8030*/  FFMA.FTZ R174, R163, c[0x0][0x2d0], -R152.reuse ;  /* 0x0000b400a3ae7a23 */ /* 0x100fe40000010898 */
[--C-:B------:R-:W-:Y:S01]  /*8040*/  FFMA.FTZ R177, R141, c[0x0][0x2d0], -R152.reuse ;  /* 0x0000b4008db17a23 */ /* 0x100fe20000010898 */
[----:B------:R-:W-:Y:S01]  /*8050*/  MUFU.EX2 R167, R167 ;  /* 0x000000a700a77308 */ /* 0x000fe20000000800 */
[----:B------:R-:W2:Y:S01]  /*8060*/  LDSM.16.MT88.4 R20, [R133+0x100] ;  /* 0x000100008514783b */ /* 0x000ea20000004200 */
[--C-:B------:R-:W-:Y:S02]  /*8070*/  FFMA.FTZ R182, R161, c[0x0][0x2d0], -R152.reuse ;  /* 0x0000b400a1b67a23 */ /* 0x100fe40000010898 */
[--C-:B------:R-:W-:Y:S02]  /*8080*/  FFMA.FTZ R183, R159, c[0x0][0x2d0], -R152.reuse ;  /* 0x0000b4009fb77a23 */ /* 0x100fe40000010898 */
[--C-:B------:R-:W-:Y:S02]  /*8090*/  FFMA.FTZ R190, R157, c[0x0][0x2d0], -R152.reuse ;  /* 0x0000b4009dbe7a23 */ /* 0x100fe40000010898 */
[--C-:B------:R-:W-:Y:S02]  /*80a0*/  FFMA.FTZ R217, R155, c[0x0][0x2d0], -R152.reuse ;  /* 0x0000b4009bd97a23 */ /* 0x100fe40000010898 */
[----:B------:R-:W3:Y:S01]  /*80b0*/  MUFU.EX2 R132, R132 ;  /* 0x0000008400847308 */ /* 0x000ee20000000800 */
[--C-:B------:R-:W-:Y:S01]  /*80c0*/  FFMA.FTZ R222, R153, c[0x0][0x2d0], -R152.reuse ;  /* 0x0000b40099de7a23 */ /* 0x100fe20000010898 */
[----:B-1----:R-:W-:Y:S01]  /*80d0*/  FMNMX.FTZ R0, R9, R0, !PT ;  /* 0x0000000009007209 */ /* 0x002fe20007810000 */
[--C-:B------:R-:W-:Y:S02]  /*80e0*/  FFMA.FTZ R223, R151, c[0x0][0x2d0], -R152.reuse ;  /* 0x0000b40097df7a23 */ /* 0x100fe40000010898 */
[--C-:B------:R-:W-:Y:S01]  /*80f0*/  FFMA.FTZ R224, R149, c[0x0][0x2d0], -R152.reuse ;  /* 0x0000b40095e07a23 */ /* 0x100fe20000010898 */
[C---:B------:R-:W-:Y:S01]  /*8100*/  FSETP.NEU.FTZ.AND P0, PT, R0.reuse, -INF , PT ;  /* 0xff8000000000780b */ /* 0x040fe20003f1d000 */
[C---:B------:R-:W-:Y:S02]  /*8110*/  FMUL.FTZ R145, R0.reuse, c[0x0][0x2d0] ;  /* 0x0000b40000917a20 */ /* 0x040fe40000410000 */
[--C-:B------:R-:W-:Y:S01]  /*8120*/  FFMA.FTZ R173, R173, c[0x0][0x2d0], -R152.reuse ;  /* 0x0000b400adad7a23 */ /* 0x100fe20000010898 */
[----:B------:R-:W-:Y:S01]  /*8130*/  FSEL R4, R0, RZ, P0 ;  /* 0x000000ff00047208 */ /* 0x000fe20000000000 */
[----:B------:R-:W1:Y:S01]  /*8140*/  MUFU.EX2 R166, R166 ;  /* 0x000000a600a67308 */ /* 0x000e620000000800 */
[----:B------:R-:W-:Y:S03]  /*8150*/  FSEL R145, R145, RZ, P0 ;  /* 0x000000ff91917208 */ /* 0x000fe60000000000 */
[----:B------:R-:W-:Y:S02]  /*8160*/  FADD.FTZ R4, -R4, R3 ;  /* 0x0000000304047221 */ /* 0x000fe40000010100 */
[--C-:B------:R-:W-:Y:S02]  /*8170*/  FFMA.FTZ R171, R176, c[0x0][0x2d0], -R145.reuse ;  /* 0x0000b400b0ab7a23 */ /* 0x100fe40000010891 */
[--C-:B------:R-:W-:Y:S02]  /*8180*/  FFMA.FTZ R170, R8, c[0x0][0x2d0], -R145.reuse ;  /* 0x0000b40008aa7a23 */ /* 0x100fe40000010891 */
[--C-:B------:R-:W-:Y:S01]  /*8190*/  FFMA.FTZ R169, R6, c[0x0][0x2d0], -R145.reuse ;  /* 0x0000b40006a97a23 */ /* 0x100fe20000010891 */
[----:B------:R-:W4:Y:S01]  /*81a0*/  MUFU.EX2 R168, R168 ;  /* 0x000000a800a87308 */ /* 0x000f220000000800 */
[--C-:B------:R-:W-:Y:S02]  /*81b0*/  FFMA.FTZ R172, R180, c[0x0][0x2d0], -R145.reuse ;  /* 0x0000b400b4ac7a23 */ /* 0x100fe40000010891 */
[----:B------:R-:W-:Y:S02]  /*81c0*/  FMUL.FTZ R3, R4, c[0x0][0x2d0] ;  /* 0x0000b40004037a20 */ /* 0x000fe40000410000 */
[C---:B---3--:R-:W-:Y:S02]  /*81d0*/  FMUL.FTZ R4, R132.reuse, R128 ;  /* 0x0000008084047220 */ /* 0x048fe40000410000 */
[C---:B------:R-:W-:Y:S02]  /*81e0*/  FMUL.FTZ R5, R132.reuse, R129 ;  /* 0x0000008184057220 */ /* 0x040fe40000410000 */
[C---:B------:R-:W-:Y:S01]  /*81f0*/  FMUL.FTZ R8, R132.reuse, R124 ;  /* 0x0000007c84087220 */ /* 0x040fe20000410000 */
[----:B------:R-:W3:Y:S01]  /*8200*/  MUFU.EX2 R3, R3 ;  /* 0x0000000300037308 */ /* 0x000ee20000000800 */
[----:B------:R-:W-:Y:S01]  /*8210*/  FMUL.FTZ R9, R132, R125 ;  /* 0x0000007d84097220 */ /* 0x000fe20000410000 */
[----:B-1----:R-:W-:Y:S01]  /*8220*/  F2FP.PACK_AB R136, R166, R167 ;  /* 0x000000a7a688723e */ /* 0x002fe200000000ff */
[C---:B------:R-:W-:Y:S02]  /*8230*/  FMUL.FTZ R16, R132.reuse, R116 ;  /* 0x0000007484107220 */ /* 0x040fe40000410000 */
[C---:B------:R-:W-:Y:S02]  /*8240*/  FMUL.FTZ R17, R132.reuse, R117 ;  /* 0x0000007584117220 */ /* 0x040fe40000410000 */
[C---:B------:R-:W-:Y:S03]  /*8250*/  FMUL.FTZ R24, R132.reuse, R108 ;  /* 0x0000006c84187220 */ /* 0x040fe60000410000 */
[----:B------:R-:W-:Y:S01]  /*8260*/  MUFU.EX2 R171, R171 ;  /* 0x000000ab00ab7308 */ /* 0x000fe20000000800 */
[C---:B------:R-:W-:Y:S02]  /*8270*/  FMUL.FTZ R25, R132.reuse, R109 ;  /* 0x0000006d84197220 */ /* 0x040fe40000410000 */
[----:B------:R-:W-:Y:S01]  /*8280*/  FMUL.FTZ R32, R132, R100 ;  /* 0x0000006484207220 */ /* 0x000fe20000410000 */
[----:B----4-:R-:W-:Y:S01]  /*8290*/  F2FP.PACK_AB R138, R168, R165 ;  /* 0x000000a5a88a723e */ /* 0x010fe200000000ff */
[----:B------:R-:W-:Y:S02]  /*82a0*/  FMUL.FTZ R33, R132, R101 ;  /* 0x0000006584217220 */ /* 0x000fe40000410000 */
[--C-:B------:R-:W-:Y:S02]  /*82b0*/  FFMA.FTZ R176, R143, c[0x0][0x2d0], -R152.reuse ;  /* 0x0000b4008fb07a23 */ /* 0x100fe40000010898 */
[--C-:B------:R-:W-:Y:S01]  /*82c0*/  FFMA.FTZ R180, R142, c[0x0][0x2d0], -R145.reuse ;  /* 0x0000b4008eb47a23 */ /* 0x100fe20000010891 */
[----:B------:R-:W1:Y:S01]  /*82d0*/  MUFU.EX2 R170, R170 ;  /* 0x000000aa00aa7308 */ /* 0x000e620000000800 */
[--C-:B------:R-:W-:Y:S02]  /*82e0*/  FFMA.FTZ R181, R140, c[0x0][0x2d0], -R145.reuse ;  /* 0x0000b4008cb57a23 */ /* 0x100fe40000010891 */
[----:B------:R-:W-:Y:S01]  /*82f0*/  LDSM.16.MT88.4 R140, [R134+UR4+0x2900] ;  /* 0x00290004868c783b */ /* 0x000fe20008004200 */
[C---:B---3--:R-:W-:Y:S02]  /*8300*/  FMUL.FTZ R6, R3.reuse, R130 ;  /* 0x0000008203067220 */ /* 0x048fe40000410000 */
[C---:B------:R-:W-:Y:S02]  /*8310*/  FMUL.FTZ R7, R3.reuse, R131 ;  /* 0x0000008303077220 */ /* 0x040fe40000410000 */
[C---:B------:R-:W-:Y:S02]  /*8320*/  FMUL.FTZ R10, R3.reuse, R126 ;  /* 0x0000007e030a7220 */ /* 0x040fe40000410000 */
[----:B------:R-:W-:Y:S01]  /*8330*/  MUFU.EX2 R169, R169 ;  /* 0x000000a900a97308 */ /* 0x000fe20000000800 */
[C---:B------:R-:W-:Y:S01]  /*8340*/  FMUL.FTZ R11, R3.reuse, R127 ;  /* 0x0000007f030b7220 */ /* 0x040fe20000410000 */
[----:B------:R-:W-:Y:S01]  /*8350*/  LDSM.16.MT88.4 R128, [R133+0x2900] ;  /* 0x002900008580783b */ /* 0x000fe20000004200 */
[C---:B------:R-:W-:Y:S02]  /*8360*/  FMUL.FTZ R18, R3.reuse, R118 ;  /* 0x0000007603127220 */ /* 0x040fe40000410000 */
[C---:B------:R-:W-:Y:S02]  /*8370*/  FMUL.FTZ R19, R3.reuse, R119 ;  /* 0x0000007703137220 */ /* 0x040fe40000410000 */
[C---:B------:R-:W-:Y:S02]  /*8380*/  FMUL.FTZ R26, R3.reuse, R110 ;  /* 0x0000006e031a7220 */ /* 0x040fe40000410000 */
[C---:B------:R-:W-:Y:S01]  /*8390*/  FMUL.FTZ R27, R3.reuse, R111 ;  /* 0x0000006f031b7220 */ /* 0x040fe20000410000 */
[----:B------:R-:W3:Y:S01]  /*83a0*/  MUFU.EX2 R172, R172 ;  /* 0x000000ac00ac7308 */ /* 0x000ee20000000800 */
[----:B------:R-:W-:Y:S01]  /*83b0*/  LDSM.16.MT88.4 R108, [R164+0x2100] ;  /* 0x00210000a46c783b */ /* 0x000fe20000004200 */
[C---:B------:R-:W-:Y:S01]  /*83c0*/  FMUL.FTZ R34, R3.reuse, R102 ;  /* 0x0000006603227220 */ /* 0x040fe20000410000 */
[----:B-1----:R-:W-:Y:S01]  /*83d0*/  F2FP.PACK_AB R137, R170, R171 ;  /* 0x000000abaa89723e */ /* 0x002fe200000000ff */
[----:B------:R-:W-:Y:S02]  /*83e0*/  FMUL.FTZ R35, R3, R103 ;  /* 0x0000006703237220 */ /* 0x000fe40000410000 */
[--C-:B------:R-:W-:Y:S03]  /*83f0*/  FFMA.FTZ R218, R160, c[0x0][0x2d0], -R145.reuse ;  /* 0x0000b400a0da7a23 */ /* 0x100fe60000010891 */
[----:B------:R-:W-:Y:S01]  /*8400*/  LDSM.16.MT88.4 R100, [R134+UR4+0x2100] ;  /* 0x002100048664783b */ /* 0x000fe20008004200 */
[--C-:B------:R-:W-:Y:S01]  /*8410*/  FFMA.FTZ R219, R158, c[0x0][0x2d0], -R145.reuse ;  /* 0x0000b4009edb7a23 */ /* 0x100fe20000010891 */
[----:B------:R-:W-:Y:S01]  /*8420*/  MUFU.EX2 R173, R173 ;  /* 0x000000ad00ad7308 */ /* 0x000fe20000000800 */
[--C-:B------:R-:W-:Y:S02]  /*8430*/  FFMA.FTZ R220, R156, c[0x0][0x2d0], -R145.reuse ;  /* 0x0000b4009cdc7a23 */ /* 0x100fe40000010891 */
[--C-:B------:R-:W-:Y:S02]  /*8440*/  FFMA.FTZ R221, R154, c[0x0][0x2d0], -R145.reuse ;  /* 0x0000b4009add7a23 */ /* 0x100fe40000010891 */
[--C-:B------:R-:W-:Y:S01]  /*8450*/  FFMA.FTZ R226, R150, c[0x0][0x2d0], -R145.reuse ;  /* 0x0000b40096e27a23 */ /* 0x100fe20000010891 */
[----:B------:R-:W-:Y:S01]  /*8460*/  LDSM.16.MT88.4 R116, [R134+UR4+0x900] ;  /* 0x000900048674783b */ /* 0x000fe20008004200 */
[--C-:B------:R-:W-:Y:S02]  /*8470*/  FFMA.FTZ R227, R148, c[0x0][0x2d0], -R145.reuse ;  /* 0x0000b40094e37a23 */ /* 0x100fe40000010891 */
[--C-:B------:R-:W-:Y:S01]  /*8480*/  FFMA.FTZ R228, R146, c[0x0][0x2d0], -R145.reuse ;  /* 0x0000b40092e47a23 */ /* 0x100fe20000010891 */
[----:B------:R-:W1:Y:S01]  /*8490*/  MUFU.EX2 R174, R174 ;  /* 0x000000ae00ae7308 */ /* 0x000e620000000800 */
[----:B------:R-:W-:Y:S01]  /*84a0*/  FFMA.FTZ R152, R147, c[0x0][0x2d0], -R152 ;  /* 0x0000b40093987a23 */ /* 0x000fe20000010898 */
[----:B---3--:R-:W-:Y:S02]  /*84b0*/  F2FP.PACK_AB R139, R172, R169 ;  /* 0x000000a9ac8b723e */ /* 0x008fe400000000ff */
[----:B------:R-:W-:Y:S01]  /*84c0*/  LDSM.16.MT88.4 R124, [R135+UR4+0x2900] ;  /* 0x00290004877c783b */ /* 0x000fe20008004200 */
[C---:B------:R-:W-:Y:S02]  /*84d0*/  FMUL.FTZ R36, R132.reuse, R36 ;  /* 0x0000002484247220 */ /* 0x040fe40000410000 */
[C---:B------:R-:W-:Y:S02]  /*84e0*/  FMUL.FTZ R37, R132.reuse, R37 ;  /* 0x0000002584257220 */ /* 0x040fe40000410000 */
[C---:B------:R-:W-:Y:S01]  /*84f0*/  FMUL.FTZ R38, R3.reuse, R38 ;  /* 0x0000002603267220 */ /* 0x040fe20000410000 */
[C---:B------:R-:W-:Y:S01]  /*8500*/  HMMA.16816.F32 R4, R136.reuse, R12, R4 ;  /* 0x0000000c8804723c */ /* 0x040fe20000001804 */
[----:B------:R3:W-:Y:S01]  /*8510*/  MUFU.EX2 R225, R152 ;  /* 0x0000009800e17308 */ /* 0x0007e20000000800 */
[----:B------:R-:W-:Y:S03]  /*8520*/  LDSM.16.MT88.4 R148, [R133+0x3900] ;  /* 0x003900008594783b */ /* 0x000fe60000004200 */
[C---:B------:R-:W-:Y:S02]  /*8530*/  FMUL.FTZ R39, R3.reuse, R39 ;  /* 0x0000002703277220 */ /* 0x040fe40000410000 */
[C---:B------:R-:W-:Y:S01]  /*8540*/  FMUL.FTZ R12, R132.reuse, R120 ;  /* 0x00000078840c7220 */ /* 0x040fe20000410000 */
[C---:B------:R-:W-:Y:S02]  /*8550*/  HMMA.16816.F32 R8, R136.reuse, R14, R8 ;  /* 0x0000000e8808723c */ /* 0x040fe40000001808 */
[----:B------:R-:W-:Y:S01]  /*8560*/  LDSM.16.MT88.4 R156, [R164+0x3900] ;  /* 0x00390000a49c783b */ /* 0x000fe20000004200 */
[----:B------:R-:W-:Y:S01]  /*8570*/  MUFU.EX2 R176, R176 ;  /* 0x000000b000b07308 */ /* 0x000fe20000000800 */
[C---:B------:R-:W-:Y:S02]  /*8580*/  FMUL.FTZ R13, R132.reuse, R121 ;  /* 0x00000079840d7220 */ /* 0x040fe40000410000 */
[C---:B------:R-:W-:Y:S02]  /*8590*/  FMUL.FTZ R40, R132.reuse, R40 ;  /* 0x0000002884287220 */ /* 0x040fe40000410000 */
[C---:B------:R-:W-:Y:S04]  /*85a0*/  FMUL.FTZ R14, R3.reuse, R122 ;  /* 0x0000007a030e7220 */ /* 0x040fe80000410000 */
[C---:B------:R-:W-:Y:S01]  /*85b0*/  FMUL.FTZ R15, R3.reuse, R123 ;  /* 0x0000007b030f7220 */ /* 0x040fe20000410000 */
[----:B------:R-:W4:Y:S01]  /*85c0*/  MUFU.EX2 R177, R177 ;  /* 0x000000b100b17308 */ /* 0x000f220000000800 */
[----:B------:R-:W5:Y:S01]  /*85d0*/  LDSM.16.MT88.4 R120, [R164+0x100] ;  /* 0x00010000a478783b */ /* 0x000f620000004200 */
[C---:B------:R-:W-:Y:S02]  /*85e0*/  FMUL.FTZ R41, R132.reuse, R41 ;  /* 0x0000002984297220 */ /* 0x040fe40000410000 */
[C---:B------:R-:W-:Y:S02]  /*85f0*/  FMUL.FTZ R42, R3.reuse, R42 ;  /* 0x0000002a032a7220 */ /* 0x040fe40000410000 */
[C---:B--2---:R-:W-:Y:S03]  /*8600*/  HMMA.16816.F32 R12, R136.reuse, R20, R12 ;  /* 0x00000014880c723c */ /* 0x044fe6000000180c */
[----:B---3--:R-:W-:Y:S01]  /*8610*/  LDSM.16.MT88.4 R152, [R134+UR4+0x3900] ;  /* 0x003900048698783b */ /* 0x008fe20008004200 */
[C---:B------:R-:W-:Y:S01]  /*8620*/  FMUL.FTZ R43, R3.reuse, R43 ;  /* 0x0000002b032b7220 */ /* 0x040fe20000410000 */
[----:B------:R-:W-:Y:S01]  /*8630*/  MUFU.EX2 R180, R180 ;  /* 0x000000b400b47308 */ /* 0x000fe20000000800 */
[C---:B------:R-:W-:Y:S02]  /*8640*/  FMUL.FTZ R44, R132.reuse, R44 ;  /* 0x0000002c842c7220 */ /* 0x040fe40000410000 */
[C---:B------:R-:W-:Y:S04]  /*8650*/  HMMA.16816.F32 R16, R136.reuse, R22, R16 ;  /* 0x000000168810723c */ /* 0x040fe80000001810 */
[C---:B------:R-:W-:Y:S02]  /*8660*/  FMUL.FTZ R20, R132.reuse, R112 ;  /* 0x0000007084147220 */ /* 0x040fe40000410000 */
[C---:B------:R-:W-:Y:S01]  /*8670*/  FMUL.FTZ R21, R132.reuse, R113 ;  /* 0x0000007184157220 */ /* 0x040fe20000410000 */
[----:B------:R-:W2:Y:S01]  /*8680*/  MUFU.EX2 R181, R181 ;  /* 0x000000b500b57308 */ /* 0x000ea20000000800 */
[C---:B------:R-:W-:Y:S04]  /*8690*/  FMUL.FTZ R22, R3.reuse, R114 ;  /* 0x0000007203167220 */ /* 0x040fe80000410000 */
[C---:B------:R-:W-:Y:S02]  /*86a0*/  FMUL.FTZ R23, R3.reuse, R115 ;  /* 0x0000007303177220 */ /* 0x040fe40000410000 */
[----:B------:R-:W3:Y:S01]  /*86b0*/  LDSM.16.MT88.4 R112, [R135+UR4+0x2100] ;  /* 0x002100048770783b */ /* 0x000ee20008004200 */
[C---:B------:R-:W-:Y:S02]  /*86c0*/  FMUL.FTZ R45, R132.reuse, R45 ;  /* 0x0000002d842d7220 */ /* 0x040fe40000410000 */
[C---:B------:R-:W-:Y:S01]  /*86d0*/  FMUL.FTZ R46, R3.reuse, R46 ;  /* 0x0000002e032e7220 */ /* 0x040fe20000410000 */
[----:B------:R-:W-:Y:S01]  /*86e0*/  MUFU.EX2 R182, R182 ;  /* 0x000000b600b67308 */ /* 0x000fe20000000800 */
        /* <DEDUP_REMOVED lines=9> */
[----:B------:R-:W-:Y:S01]  /*8780*/  MUFU.EX2 R190, R190 ;  /* 0x000000be00be7308 */ /* 0x000fe20000000800 */
[C---:B------:R-:W-:Y:S02]  /*8790*/  FMUL.FTZ R31, R3.reuse, R107 ;  /* 0x0000006b031f7220 */ /* 0x040fe40000410000 */
[----:B------:R-:W1:Y:S01]  /*87a0*/  LDSM.16.MT88.4 R104, [R133+0x2100] ;  /* 0x002100008568783b */ /* 0x000e620000004200 */
[C---:B------:R-:W-:Y:S02]  /*87b0*/  FMUL.FTZ R50, R3.reuse, R50 ;  /* 0x0000003203327220 */ /* 0x040fe40000410000 */
[C---:B------:R-:W-:Y:S02]  /*87c0*/  FMUL.FTZ R51, R3.reuse, R51 ;  /* 0x0000003303337220 */ /* 0x040fe40000410000 */
[C---:B-----5:R-:W-:Y:S02]  /*87d0*/  HMMA.16816.F32 R28, R136.reuse, R120, R28 ;  /* 0x00000078881c723c */ /* 0x060fe4000000181c */
[----:B------:R-:W-:Y:S01]  /*87e0*/  MUFU.EX2 R217, R217 ;  /* 0x000000d900d97308 */ /* 0x000fe20000000800 */
[C---:B------:R-:W-:Y:S02]  /*87f0*/  FMUL.FTZ R52, R132.reuse, R52 ;  /* 0x0000003484347220 */ /* 0x040fe40000410000 */
[C---:B------:R-:W-:Y:S02]  /*8800*/  FMUL.FTZ R53, R132.reuse, R53 ;  /* 0x0000003584357220 */ /* 0x040fe40000410000 */
[C---:B------:R-:W-:Y:S01]  /*8810*/  FMUL.FTZ R54, R3.reuse, R54 ;  /* 0x0000003603367220 */ /* 0x040fe20000410000 */
[C---:B------:R-:W-:Y:S01]  /*8820*/  HMMA.16816.F32 R32, R136.reuse, R122, R32 ;  /* 0x0000007a8820723c */ /* 0x040fe20000001820 */
[----:B------:R-:W-:Y:S03]  /*8830*/  LDSM.16.MT88.4 R120, [R164+0x900] ;  /* 0x00090000a478783b */ /* 0x000fe60000004200 */
[C---:B------:R-:W-:Y:S01]  /*8840*/  FMUL.FTZ R55, R3.reuse, R55 ;  /* 0x0000003703377220 */ /* 0x040fe20000410000 */
[----:B------:R-:W-:Y:S01]  /*8850*/  MUFU.EX2 R218, R218 ;  /* 0x000000da00da7308 */ /* 0x000fe20000000800 */
[C---:B------:R-:W-:Y:S02]  /*8860*/  FMUL.FTZ R56, R132.reuse, R56 ;  /* 0x0000003884387220 */ /* 0x040fe40000410000 */
[C---:B---3--:R-:W-:Y:S04]  /*8870*/  HMMA.16816.F32 R36, R136.reuse, R112, R36 ;  /* 0x000000708824723c */ /* 0x048fe80000001824 */
[C---:B------:R-:W-:Y:S02]  /*8880*/  FMUL.FTZ R57, R132.reuse, R57 ;  /* 0x0000003984397220 */ /* 0x040fe40000410000 */
[C---:B------:R-:W-:Y:S01]  /*8890*/  FMUL.FTZ R58, R3.reuse, R58 ;  /* 0x0000003a033a7220 */ /* 0x040fe20000410000 */
[----:B------:R-:W-:Y:S01]  /*88a0*/  MUFU.EX2 R219, R219 ;  /* 0x000000db00db7308 */ /* 0x000fe20000000800 */
[C---:B------:R-:W-:Y:S01]  /*88b0*/  HMMA.16816.F32 R40, R136.reuse, R114, R40 ;  /* 0x000000728828723c */ /* 0x040fe20000001828 */
[----:B------:R-:W-:Y:S03]  /*88c0*/  LDSM.16.MT88.4 R112, [R135+UR4+0x900] ;  /* 0x000900048770783b */ /* 0x000fe60008004200 */
[C---:B------:R-:W-:Y:S02]  /*88d0*/  FMUL.FTZ R59, R3.reuse, R59 ;  /* 0x0000003b033b7220 */ /* 0x040fe40000410000 */
[C---:B------:R-:W-:Y:S02]  /*88e0*/  FMUL.FTZ R60, R132.reuse, R60 ;  /* 0x0000003c843c7220 */ /* 0x040fe40000410000 */
[C---:B------:R-:W-:Y:S01]  /*88f0*/  FMUL.FTZ R61, R132.reuse, R61 ;  /* 0x0000003d843d7220 */ /* 0x040fe20000410000 */
[----:B------:R-:W-:Y:S01]  /*8900*/  MUFU.EX2 R220, R220 ;  /* 0x000000dc00dc7308 */ /* 0x000fe20000000800 */
[C---:B-1----:R-:W-:Y:S03]  /*8910*/  HMMA.16816.F32 R44, R136.reuse, R104, R44 ;  /* 0x00000068882c723c */ /* 0x042fe6000000182c */
[C---:B------:R-:W-:Y:S02]  /*8920*/  FMUL.FTZ R62, R3.reuse, R62 ;  /* 0x0000003e033e7220 */ /* 0x040fe40000410000 */
[C---:B------:R-:W-:Y:S02]  /*8930*/  FMUL.FTZ R63, R3.reuse, R63 ;  /* 0x0000003f033f7220 */ /* 0x040fe40000410000 */
[C---:B------:R-:W-:Y:S01]  /*8940*/  FMUL.FTZ R64, R132.reuse, R64 ;  /* 0x0000004084407220 */ /* 0x040fe20000410000 */
[C---:B------:R-:W-:Y:S01]  /*8950*/  HMMA.16816.F32 R48, R136.reuse, R106, R48 ;  /* 0x0000006a8830723c */ /* 0x040fe20000001830 */
[----:B------:R-:W1:Y:S01]  /*8960*/  LDSM.16.MT88.4 R104, [R135+UR4+0x4100] ;  /* 0x004100048768783b */ /* 0x000e620008004200 */
[----:B------:R-:W-:Y:S02]  /*8970*/  MUFU.EX2 R221, R221 ;  /* 0x000000dd00dd7308 */ /* 0x000fe40000000800 */
[C---:B------:R-:W-:Y:S02]  /*8980*/  FMUL.FTZ R65, R132.reuse, R65 ;  /* 0x0000004184417220 */ /* 0x040fe40000410000 */
[C---:B------:R-:W-:Y:S02]  /*8990*/  FMUL.FTZ R66, R3.reuse, R66 ;  /* 0x0000004203427220 */ /* 0x040fe40000410000 */
[C---:B------:R-:W-:Y:S04]  /*89a0*/  HMMA.16816.F32 R52, R136.reuse, R100, R52 ;  /* 0x000000648834723c */ /* 0x040fe80000001834 */
[C---:B------:R-:W-:Y:S01]  /*89b0*/  FMUL.FTZ R67, R3.reuse, R67 ;  /* 0x0000004303437220 */ /* 0x040fe20000410000 */
[----:B------:R-:W-:Y:S01]  /*89c0*/  MUFU.EX2 R222, R222 ;  /* 0x000000de00de7308 */ /* 0x000fe20000000800 */
[C---:B------:R-:W-:Y:S02]  /*89d0*/  FMUL.FTZ R68, R132.reuse, R68 ;  /* 0x0000004484447220 */ /* 0x040fe40000410000 */
[C---:B------:R-:W-:Y:S01]  /*89e0*/  HMMA.16816.F32 R56, R136.reuse, R102, R56 ;  /* 0x000000668838723c */ /* 0x040fe20000001838 */
[----:B------:R-:W3:Y:S03]  /*89f0*/  LDSM.16.MT88.4 R100, [R133+0x4100] ;  /* 0x004100008564783b */ /* 0x000ee60000004200 */
[C---:B------:R-:W-:Y:S02]  /*8a00*/  FMUL.FTZ R69, R132.reuse, R69 ;  /* 0x0000004584457220 */ /* 0x040fe40000410000 */
[C---:B------:R-:W-:Y:S01]  /*8a10*/  FMUL.FTZ R70, R3.reuse, R70 ;  /* 0x0000004603467220 */ /* 0x040fe20000410000 */
[----:B------:R-:W-:Y:S01]  /*8a20*/  MUFU.EX2 R223, R223 ;  /* 0x000000df00df7308 */ /* 0x000fe20000000800 */
[C---:B------:R-:W-:Y:S04]  /*8a30*/  HMMA.16816.F32 R60, R136.reuse, R108, R60 ;  /* 0x0000006c883c723c */ /* 0x040fe8000000183c */
[C---:B------:R-:W-:Y:S02]  /*8a40*/  FMUL.FTZ R71, R3.reuse, R71 ;  /* 0x0000004703477220 */ /* 0x040fe40000410000 */
[C---:B------:R-:W-:Y:S02]  /*8a50*/  FMUL.FTZ R72, R132.reuse, R72 ;  /* 0x0000004884487220 */ /* 0x040fe40000410000 */
[C---:B------:R-:W-:Y:S01]  /*8a60*/  HMMA.16816.F32 R64, R136.reuse, R110, R64 ;  /* 0x0000006e8840723c */ /* 0x040fe20000001840 */
[----:B------:R-:W5:Y:S01]  /*8a70*/  LDSM.16.MT88.4 R108, [R134+UR4+0x4100] ;  /* 0x00410004866c783b */ /* 0x000f620008004200 */
[----:B------:R-:W-:Y:S02]  /*8a80*/  MUFU.EX2 R224, R224 ;  /* 0x000000e000e07308 */ /* 0x000fe40000000800 */
[C---:B------:R-:W-:Y:S02]  /*8a90*/  FMUL.FTZ R73, R132.reuse, R73 ;  /* 0x0000004984497220 */ /* 0x040fe40000410000 */
[C---:B------:R-:W-:Y:S02]  /*8aa0*/  FMUL.FTZ R74, R3.reuse, R74 ;  /* 0x0000004a034a7220 */ /* 0x040fe40000410000 */
[C---:B------:R-:W-:Y:S01]  /*8ab0*/  FMUL.FTZ R75, R3.reuse, R75 ;  /* 0x0000004b034b7220 */ /* 0x040fe20000410000 */
[C---:B-1----:R-:W-:Y:S03]  /*8ac0*/  HMMA.16816.F32 R68, R136.reuse, R104, R68 ;  /* 0x000000688844723c */ /* 0x042fe60000001844 */
[C---:B------:R-:W-:Y:S01]  /*8ad0*/  FMUL.FTZ R84, R132.reuse, R84 ;  /* 0x0000005484547220 */ /* 0x040fe20000410000 */
[----:B------:R-:W-:Y:S01]  /*8ae0*/  MUFU.EX2 R226, R226 ;  /* 0x000000e200e27308 */ /* 0x000fe20000000800 */
[C---:B------:R-:W-:Y:S02]  /*8af0*/  FMUL.FTZ R85, R132.reuse, R85 ;  /* 0x0000005584557220 */ /* 0x040fe40000410000 */
[C---:B------:R-:W-:Y:S01]  /*8b00*/  FMUL.FTZ R86, R3.reuse, R86 ;  /* 0x0000005603567220 */ /* 0x040fe20000410000 */
[C---:B------:R-:W-:Y:S01]  /*8b10*/  HMMA.16816.F32 R72, R136.reuse, R106, R72 ;  /* 0x0000006a8848723c */ /* 0x040fe20000001848 */
[----:B------:R-:W1:Y:S03]  /*8b20*/  LDSM.16.MT88.4 R104, [R164+0x4100] ;  /* 0x00410000a468783b */ /* 0x000e660000004200 */
[C---:B------:R-:W-:Y:S02]  /*8b30*/  FMUL.FTZ R76, R132.reuse, R76 ;  /* 0x0000004c844c7220 */ /* 0x040fe40000410000 */
[----:B------:R-:W-:Y:S01]  /*8b40*/  FMUL.FTZ R77, R132, R77 ;  /* 0x0000004d844d7220 */ /* 0x000fe20000410000 */
[----:B------:R-:W-:Y:S01]  /*8b50*/  MUFU.EX2 R227, R227 ;  /* 0x000000e300e37308 */ /* 0x000fe20000000800 */
[C---:B------:R-:W-:Y:S04]  /*8b60*/  FMUL.FTZ R78, R3.reuse, R78 ;  /* 0x0000004e034e7220 */ /* 0x040fe80000410000 */
[C---:B------:R-:W-:Y:S02]  /*8b70*/  FMUL.FTZ R79, R3.reuse, R79 ;  /* 0x0000004f034f7220 */ /* 0x040fe40000410000 */
[C---:B------:R-:W-:Y:S02]  /*8b80*/  FMUL.FTZ R87, R3.reuse, R87 ;  /* 0x0000005703577220 */ /* 0x040fe40000410000 */
[--C-:B------:R-:W-:Y:S01]  /*8b90*/  FFMA.FTZ R179, R178, c[0x0][0x2d0], -R145.reuse ;  /* 0x0000b400b2b37a23 */ /* 0x100fe20000010891 */
[----:B------:R-:W-:Y:S01]  /*8ba0*/  MUFU.EX2 R228, R228 ;  /* 0x000000e400e47308 */ /* 0x000fe20000000800 */
[--C-:B------:R-:W-:Y:S01]  /*8bb0*/  FFMA.FTZ R178, R162, c[0x0][0x2d0], -R145.reuse ;  /* 0x0000b400a2b27a23 */ /* 0x100fe20000010891 */
[C---:B---3--:R-:W-:Y:S01]  /*8bc0*/  HMMA.16816.F32 R76, R136.reuse, R100, R76 ;  /* 0x00000064884c723c */ /* 0x048fe2000000184c */
[----:B------:R-:W-:Y:S02]  /*8bd0*/  LDSM.16.MT88.4 R160, [R135+UR4+0x5900] ;  /* 0x0059000487a0783b */ /* 0x000fe40008004200 */
[C---:B------:R-:W-:Y:S02]  /*8be0*/  FMUL.FTZ R80, R132.reuse, R80 ;  /* 0x0000005084507220 */ /* 0x040fe40000410000 */
[----:B------:R-:W-:Y:S02]  /*8bf0*/  FMUL.FTZ R81, R132, R81 ;  /* 0x0000005184517220 */ /* 0x000fe40000410000 */
[C---:B------:R-:W-:Y:S01]  /*8c00*/  FMUL.FTZ R82, R3.reuse, R82 ;  /* 0x0000005203527220 */ /* 0x040fe20000410000 */
[----:B------:R-:W-:Y:S01]  /*8c10*/  MUFU.EX2 R179, R179 ;  /* 0x000000b300b37308 */ /* 0x000fe20000000800 */
[C---:B------:R-:W-:Y:S03]  /*8c20*/  FMUL.FTZ R83, R3.reuse, R83 ;  /* 0x0000005303537220 */ /* 0x040fe60000410000 */
[----:B------:R-:W-:Y:S01]  /*8c30*/  FFMA.FTZ R145, R144, c[0x0][0x2d0], -R145 ;  /* 0x0000b40090917a23 */ /* 0x000fe20000010891 */
[----:B------:R-:W-:Y:S01]  /*8c40*/  F2FP.PACK_AB R100, R174, R173 ;  /* 0x000000adae64723e */ /* 0x000fe200000000ff */
[C---:B------:R-:W-:Y:S02]  /*8c50*/  FMUL.FTZ R88, R132.reuse, R88 ;  /* 0x0000005884587220 */ /* 0x040fe40000410000 */
[C---:B------:R-:W-:Y:S02]  /*8c60*/  HMMA.16816.F32 R80, R136.reuse, R102, R80 ;  /* 0x000000668850723c */ /* 0x040fe40000001850 */
[----:B------:R3:W-:Y:S01]  /*8c70*/  MUFU.EX2 R229, R145 ;  /* 0x0000009100e57308 */ /* 0x0007e20000000800 */
[C---:B------:R-:W-:Y:S02]  /*8c80*/  FMUL.FTZ R89, R132.reuse, R89 ;  /* 0x0000005984597220 */ /* 0x040fe40000410000 */
[C---:B------:R-:W-:Y:S02]  /*8c90*/  FMUL.FTZ R90, R3.reuse, R90 ;  /* 0x0000005a035a7220 */ /* 0x040fe40000410000 */
[----:B------:R-:W-:Y:S01]  /*8ca0*/  FMUL.FTZ R91, R3, R91 ;  /* 0x0000005b035b7220 */ /* 0x000fe20000410000 */
[C---:B-----5:R-:W-:Y:S04]  /*8cb0*/  HMMA.16816.F32 R84, R136.reuse, R108, R84 ;  /* 0x0000006c8854723c */ /* 0x060fe80000001854 */
[----:B------:R-:W5:Y:S01]  /*8cc0*/  MUFU.EX2 R178, R178 ;  /* 0x000000b200b27308 */ /* 0x000f620000000800 */
[C---:B------:R-:W-:Y:S01]  /*8cd0*/  FMUL.FTZ R92, R132.reuse, R92 ;  /* 0x0000005c845c7220 */ /* 0x040fe20000410000 */
[----:B----4-:R-:W-:Y:S01]  /*8ce0*/  F2FP.PACK_AB R102, R177, R176 ;  /* 0x000000b0b166723e */ /* 0x010fe200000000ff */
[C---:B------:R-:W-:Y:S01]  /*8cf0*/  FMUL.FTZ R93, R132.reuse, R93 ;  /* 0x0000005d845d7220 */ /* 0x040fe20000410000 */
[C---:B------:R-:W-:Y:S01]  /*8d00*/  HMMA.16816.F32 R88, R136.reuse, R110, R88 ;  /* 0x0000006e8858723c */ /* 0x040fe20000001858 */
[----:B------:R-:W4:Y:S03]  /*8d10*/  LDSM.16.MT88.4 R108, [R133+0x900] ;  /* 0x00090000856c783b */ /* 0x000f260000004200 */
[----:B------:R-:W-:Y:S01]  /*8d20*/  FMUL.FTZ R94, R3, R94 ;  /* 0x0000005e035e7220 */ /* 0x000fe20000410000 */
[----:B--2---:R-:W-:Y:S01]  /*8d30*/  F2FP.PACK_AB R103, R181, R180 ;  /* 0x000000b4b567723e */ /* 0x004fe200000000ff */
[C---:B------:R-:W-:Y:S02]  /*8d40*/  FMUL.FTZ R95, R3.reuse, R95 ;  /* 0x0000005f035f7220 */ /* 0x040fe40000410000 */
[C---:B------:R-:W-:Y:S01]  /*8d50*/  FMUL.FTZ R96, R132.reuse, R96 ;  /* 0x0000006084607220 */ /* 0x040fe20000410000 */
[----:B---3--:R-:W-:Y:S03]  /*8d60*/  LDSM.16.MT88.4 R144, [R135+UR4+0x3900] ;  /* 0x003900048790783b */ /* 0x008fe60008004200 */
[----:B------:R-:W-:Y:S01]  /*8d70*/  FMUL.FTZ R97, R132, R97 ;  /* 0x0000006184617220 */ /* 0x000fe20000410000 */
[C---:B-1----:R-:W-:Y:S03]  /*8d80*/  HMMA.16816.F32 R92, R136.reuse, R104, R92 ;  /* 0x00000068885c723c */ /* 0x042fe6000000185c */
[C---:B------:R-:W-:Y:S02]  /*8d90*/  FMUL.FTZ R98, R3.reuse, R98 ;  /* 0x0000006203627220 */ /* 0x040fe40000410000 */
[C---:B------:R-:W-:Y:S01]  /*8da0*/  FMUL.FTZ R99, R3.reuse, R99 ;  /* 0x0000006303637220 */ /* 0x040fe20000410000 */
[----:B-----5:R-:W-:Y:S01]  /*8db0*/  F2FP.PACK_AB R101, R178, R179 ;  /* 0x000000b3b265723e */ /* 0x020fe200000000ff */
[----:B------:R-:W-:Y:S05]  /*8dc0*/  FFMA.FTZ R167, R132, R205, R167 ;  /* 0x000000cd84a77223 */ /* 0x000fea00000100a7 */
[----:B------:R-:W-:Y:S01]  /*8dd0*/  HMMA.16816.F32 R96, R136, R106, R96 ;  /* 0x0000006a8860723c */ /* 0x000fe20000001860 */
[----:B------:R-:W1:Y:S02]  /*8de0*/  LDSM.16.MT88.4 R104, [R164+0x2900] ;  /* 0x00290000a468783b */ /* 0x000e640000004200 */
[----:B------:R-:W-:Y:S02]  /*8df0*/  FFMA.FTZ R171, R3, R206, R171 ;  /* 0x000000ce03ab7223 */ /* 0x000fe400000100ab */
[----:B------:R-:W-:Y:S02]  /*8e00*/  FADD.FTZ R166, R166, R167 ;  /* 0x000000a7a6a67221 */ /* 0x000fe40000010000 */
[----:B------:R-:W-:Y:S01]  /*8e10*/  F2FP.PACK_AB R136, R223, R222 ;  /* 0x000000dedf88723e */ /* 0x000fe200000000ff */
[C---:B------:R-:W-:Y:S05]  /*8e20*/  HMMA.16816.F32 R4, R100.reuse, R112, R4 ;  /* 0x000000706404723c */ /* 0x040fea0000001804 */
[----:B------:R-:W-:Y:S01]  /*8e30*/  F2FP.PACK_AB R138, R225, R224 ;  /* 0x000000e0e18a723e */ /* 0x000fe200000000ff */
[----:B------:R-:W-:Y:S01]  /*8e40*/  FADD.FTZ R170, R170, R171 ;  /* 0x000000abaaaa7221 */ /* 0x000fe20000010000 */
[----:B------:R-:W-:Y:S01]  /*8e50*/  F2FP.PACK_AB R137, R227, R226 ;  /* 0x000000e2e389723e */ /* 0x000fe200000000ff */
[C---:B------:R-:W-:Y:S01]  /*8e60*/  HMMA.16816.F32 R8, R100.reuse, R114, R8 ;  /* 0x000000726408723c */ /* 0x040fe20000001808 */
[----:B------:R-:W-:Y:S03]  /*8e70*/  LDSM.16.MT88.4 R112, [R133+0x4900] ;  /* 0x004900008570783b */ /* 0x000fe60000004200 */
[----:B------:R-:W-:Y:S01]  /*8e80*/  F2FP.PACK_AB R139, R229, R228 ;  /* 0x000000e4e58b723e */ /* 0x000fe200000000ff */
[----:B------:R-:W-:Y:S02]  /*8e90*/  FADD.FTZ R165, R165, R166 ;  /* 0x000000a6a5a57221 */ /* 0x000fe40000010000 */
[----:B------:R-:W-:Y:S01]  /*8ea0*/  FADD.FTZ R169, R169, R170 ;  /* 0x000000aaa9a97221 */ /* 0x000fe20000010000 */
[C---:B----4-:R-:W-:Y:S04]  /*8eb0*/  HMMA.16816.F32 R12, R100.reuse, R108, R12 ;  /* 0x0000006c640c723c */ /* 0x050fe8000000180c */
[----:B------:R-:W-:Y:S02]  /*8ec0*/  FADD.FTZ R168, R168, R165 ;  /* 0x000000a5a8a87221 */ /* 0x000fe40000010000 */
[----:B------:R-:W-:Y:S02]  /*8ed0*/  FADD.FTZ R172, R172, R169 ;  /* 0x000000a9acac7221 */ /* 0x000fe40000010000 */
[C---:B------:R-:W-:Y:S01]  /*8ee0*/  HMMA.16816.F32 R16, R100.reuse, R110, R16 ;  /* 0x0000006e6410723c */ /* 0x040fe20000001810 */
[----:B------:R-:W2:Y:S03]  /*8ef0*/  LDSM.16.MT88.4 R108, [R135+UR4+0x4900] ;  /* 0x00490004876c783b */ /* 0x000ea60008004200 */
[----:B------:R-:W-:Y:S02]  /*8f00*/  FADD.FTZ R3, R173, R168 ;  /* 0x000000a8ad037221 */ /* 0x000fe40000010000 */
[----:B------:R-:W-:Y:S02]  /*8f10*/  FADD.FTZ R179, R179, R172 ;  /* 0x000000acb3b37221 */ /* 0x000fe40000010000 */
[C---:B------:R-:W-:Y:S04]  /*8f20*/  HMMA.16816.F32 R20, R100.reuse, R116, R20 ;  /* 0x000000746414723c */ /* 0x040fe80000001814 */
[----:B------:R-:W-:Y:S02]  /*8f30*/  FADD.FTZ R3, R174, R3 ;  /* 0x00000003ae037221 */ /* 0x000fe40000010000 */
[----:B------:R-:W-:Y:S02]  /*8f40*/  FADD.FTZ R179, R178, R179 ;  /* 0x000000b3b2b37221 */ /* 0x000fe40000010000 */
[C---:B------:R-:W-:Y:S01]  /*8f50*/  HMMA.16816.F32 R24, R100.reuse, R118, R24 ;  /* 0x000000766418723c */ /* 0x040fe20000001818 */
[----:B------:R-:W-:Y:S03]  /*8f60*/  LDSM.16.MT88.4 R116, [R164+0x4900] ;  /* 0x00490000a474783b */ /* 0x000fe60000004200 */
[----:B------:R-:W-:Y:S01]  /*8f70*/  FADD.FTZ R176, R176, R3 ;  /* 0x00000003b0b07221 */ /* 0x000fe20000010000 */
[----:B------:R-:W-:Y:S01]  /*8f80*/  IADD3 R3, R210, -0x2, RZ ;  /* 0xfffffffed2037810 */ /* 0x000fe20007ffe0ff */
[----:B------:R-:W-:Y:S02]  /*8f90*/  FADD.FTZ R180, R180, R179 ;  /* 0x000000b3b4b47221 */ /* 0x000fe40000010000 */
[C---:B------:R-:W-:Y:S03]  /*8fa0*/  HMMA.16816.F32 R28, R100.reuse, R120, R28 ;  /* 0x00000078641c723c */ /* 0x040fe6000000181c */
[----:B------:R-:W-:Y:S01]  /*8fb0*/  ISETP.GE.AND P0, PT, R3, UR11, PT ;  /* 0x0000000b03007c0c */ /* 0x000fe2000bf06270 */
[----:B------:R-:W-:Y:S02]  /*8fc0*/  FADD.FTZ R177, R177, R176 ;  /* 0x000000b0b1b17221 */ /* 0x000fe40000010000 */
[----:B------:R-:W-:Y:S02]  /*8fd0*/  FADD.FTZ R181, R181, R180 ;  /* 0x000000b4b5b57221 */ /* 0x000fe40000010000 */
[C---:B------:R-:W-:Y:S01]  /*8fe0*/  HMMA.16816.F32 R32, R100.reuse, R122, R32 ;  /* 0x0000007a6420723c */ /* 0x040fe20000001820 */
[----:B------:R-:W-:Y:S07]  /*8ff0*/  LDSM.16.MT88.4 R120, [R133+0x1100] ;  /* 0x001100008578783b */ /* 0x000fee0000004200 */
[C---:B------:R-:W-:Y:S08]  /*9000*/  HMMA.16816.F32 R36, R100.reuse, R124, R36 ;  /* 0x0000007c6424723c */ /* 0x040ff00000001824 */
[C---:B------:R-:W-:Y:S01]  /*9010*/  HMMA.16816.F32 R40, R100.reuse, R126, R40 ;  /* 0x0000007e6428723c */ /* 0x040fe20000001828 */
[----:B------:R-:W-:Y:S07]  /*9020*/  LDSM.16.MT88.4 R124, [R164+0x1100] ;  /* 0x00110000a47c783b */ /* 0x000fee0000004200 */
[C---:B------:R-:W-:Y:S08]  /*9030*/  HMMA.16816.F32 R44, R100.reuse, R128, R44 ;  /* 0x00000080642c723c */ /* 0x040ff0000000182c */
[C---:B------:R-:W-:Y:S08]  /*9040*/  HMMA.16816.F32 R48, R100.reuse, R130, R48 ;  /* 0x000000826430723c */ /* 0x040ff00000001830 */
[C---:B------:R-:W-:Y:S08]  /*9050*/  HMMA.16816.F32 R52, R100.reuse, R140, R52 ;  /* 0x0000008c6434723c */ /* 0x040ff00000001834 */
[C---:B------:R-:W-:Y:S01]  /*9060*/  HMMA.16816.F32 R56, R100.reuse, R142, R56 ;  /* 0x0000008e6438723c */ /* 0x040fe20000001838 */
[----:B------:R-:W-:Y:S07]  /*9070*/  LDSM.16.MT88.4 R140, [R164+0x1900] ;  /* 0x00190000a48c783b */ /* 0x000fee0000004200 */
[C---:B-1----:R-:W-:Y:S08]  /*9080*/  HMMA.16816.F32 R60, R100.reuse, R104, R60 ;  /* 0x00000068643c723c */ /* 0x042ff0000000183c */
[C---:B------:R-:W-:Y:S01]  /*9090*/  HMMA.16816.F32 R64, R100.reuse, R106, R64 ;  /* 0x0000006a6440723c */ /* 0x040fe20000001840 */
[----:B------:R-:W1:Y:S07]  /*90a0*/  LDSM.16.MT88.4 R104, [R134+UR4+0x4900] ;  /* 0x004900048668783b */ /* 0x000e6e0008004200 */
[C---:B--2---:R-:W-:Y:S08]  /*90b0*/  HMMA.16816.F32 R68, R100.reuse, R108, R68 ;  /* 0x0000006c6444723c */ /* 0x044ff00000001844 */
[C---:B------:R-:W-:Y:S01]  /*90c0*/  HMMA.16816.F32 R72, R100.reuse, R110, R72 ;  /* 0x0000006e6448723c */ /* 0x040fe20000001848 */
[----:B------:R-:W2:Y:S07]  /*90d0*/  LDSM.16.MT88.4 R108, [R135+UR4+0x1100] ;  /* 0x00110004876c783b */ /* 0x000eae0008004200 */
[C---:B------:R-:W-:Y:S08]  /*90e0*/  HMMA.16816.F32 R76, R100.reuse, R112, R76 ;  /* 0x00000070644c723c */ /* 0x040ff0000000184c */
[C---:B------:R-:W-:Y:S01]  /*90f0*/  HMMA.16816.F32 R80, R100.reuse, R114, R80 ;  /* 0x000000726450723c */ /* 0x040fe20000001850 */
[----:B------:R-:W3:Y:S07]  /*9100*/  LDSM.16.MT88.4 R112, [R134+UR4+0x1100] ;  /* 0x001100048670783b */ /* 0x000eee0008004200 */
[C---:B-1----:R-:W-:Y:S08]  /*9110*/  HMMA.16816.F32 R84, R100.reuse, R104, R84 ;  /* 0x000000686454723c */ /* 0x042ff00000001854 */
[C---:B------:R-:W-:Y:S01]  /*9120*/  HMMA.16816.F32 R88, R100.reuse, R106, R88 ;  /* 0x0000006a6458723c */ /* 0x040fe20000001858 */
[----:B------:R-:W1:Y:S07]  /*9130*/  LDSM.16.MT88.4 R104, [R135+UR4+0x3100] ;  /* 0x003100048768783b */ /* 0x000e6e0008004200 */
[C---:B------:R-:W-:Y:S08]  /*9140*/  HMMA.16816.F32 R92, R100.reuse, R116, R92 ;  /* 0x00000074645c723c */ /* 0x040ff0000000185c */
[----:B------:R-:W-:Y:S01]  /*9150*/  HMMA.16816.F32 R96, R100, R118, R96 ;  /* 0x000000766460723c */ /* 0x000fe20000001860 */
[----:B------:R-:W4:Y:S06]  /*9160*/  LDSM.16.MT88.4 R116, [R133+0x3100] ;  /* 0x003100008574783b */ /* 0x000f2c0000004200 */
        /* <DEDUP_REMOVED lines=14> */
[----:B------:R-:W2:Y:S03]  /*9250*/  LDSM.16.MT88.4 R108, [R134+UR4+0x3100] ;  /* 0x00310004866c783b */ /* 0x000ea60008004200 */
[----:B------:R-:W-:Y:S02]  /*9260*/  FADD.FTZ R222, R222, R217 ;  /* 0x000000d9dede7221 */ /* 0x000fe40000010000 */
[----:B------:R-:W-:Y:S02]  /*9270*/  FADD.FTZ R226, R226, R221 ;  /* 0x000000dde2e27221 */ /* 0x000fe40000010000 */
[C---:B------:R-:W-:Y:S04]  /*9280*/  HMMA.16816.F32 R12, R100.reuse, R120, R12 ;  /* 0x00000078640c723c */ /* 0x040fe8000000180c */
[----:B------:R-:W-:Y:S02]  /*9290*/  FADD.FTZ R223, R223, R222 ;  /* 0x000000dedfdf7221 */ /* 0x000fe40000010000 */
[----:B------:R-:W-:Y:S02]  /*92a0*/  FADD.FTZ R227, R227, R226 ;  /* 0x000000e2e3e37221 */ /* 0x000fe40000010000 */
[C---:B------:R-:W-:Y:S04]  /*92b0*/  HMMA.16816.F32 R16, R100.reuse, R122, R16 ;  /* 0x0000007a6410723c */ /* 0x040fe80000001810 */
[----:B------:R-:W-:Y:S02]  /*92c0*/  FADD.FTZ R224, R224, R223 ;  /* 0x000000dfe0e07221 */ /* 0x000fe40000010000 */
[----:B------:R-:W-:Y:S02]  /*92d0*/  FADD.FTZ R206, R228, R227 ;  /* 0x000000e3e4ce7221 */ /* 0x000fe40000010000 */
[C---:B---3--:R-:W-:Y:S04]  /*92e0*/  HMMA.16816.F32 R20, R100.reuse, R112, R20 ;  /* 0x000000706414723c */ /* 0x048fe80000001814 */
[----:B------:R-:W-:Y:S02]  /*92f0*/  FADD.FTZ R205, R225, R224 ;  /* 0x000000e0e1cd7221 */ /* 0x000fe40000010000 */
[----:B------:R-:W-:Y:S02]  /*9300*/  FADD.FTZ R206, R229, R206 ;  /* 0x000000cee5ce7221 */ /* 0x000fe40000010000 */
[C---:B------:R-:W-:Y:S01]  /*9310*/  HMMA.16816.F32 R24, R100.reuse, R114, R24 ;  /* 0x000000726418723c */ /* 0x040fe20000001818 */
[----:B------:R-:W3:Y:S07]  /*9320*/  LDSM.16.MT88.4 R112, [R164+0x3100] ;  /* 0x00310000a470783b */ /* 0x000eee0000004200 */
[C---:B------:R-:W-:Y:S08]  /*9330*/  HMMA.16816.F32 R28, R100.reuse, R124, R28 ;  /* 0x0000007c641c723c */ /* 0x040ff0000000181c */
[C---:B------:R-:W-:Y:S01]  /*9340*/  HMMA.16816.F32 R32, R100.reuse, R126, R32 ;  /* 0x0000007e6420723c */ /* 0x040fe20000001820 */
[----:B------:R-:W-:Y:S07]  /*9350*/  LDSM.16.MT88.4 R124, [R135+UR4+0x1900] ;  /* 0x00190004877c783b */ /* 0x000fee0008004200 */
[C---:B-1----:R-:W-:Y:S08]  /*9360*/  HMMA.16816.F32 R36, R100.reuse, R104, R36 ;  /* 0x000000686424723c */ /* 0x042ff00000001824 */
[C---:B------:R-:W-:Y:S01]  /*9370*/  HMMA.16816.F32 R40, R100.reuse, R106, R40 ;  /* 0x0000006a6428723c */ /* 0x040fe20000001828 */
[----:B------:R-:W1:Y:S07]  /*9380*/  LDSM.16.MT88.4 R104, [R135+UR4+0x5100] ;  /* 0x005100048768783b */ /* 0x000e6e0008004200 */
[C---:B----4-:R-:W-:Y:S08]  /*9390*/  HMMA.16816.F32 R44, R100.reuse, R116, R44 ;  /* 0x00000074642c723c */ /* 0x050ff0000000182c */
[C---:B------:R-:W-:Y:S01]  /*93a0*/  HMMA.16816.F32 R48, R100.reuse, R118, R48 ;  /* 0x000000766430723c */ /* 0x040fe20000001830 */
[----:B------:R-:W4:Y:S07]  /*93b0*/  LDSM.16.MT88.4 R116, [R133+0x5100] ;  /* 0x005100008574783b */ /* 0x000f2e0000004200 */
[C---:B--2---:R-:W-:Y:S08]  /*93c0*/  HMMA.16816.F32 R52, R100.reuse, R108, R52 ;  /* 0x0000006c6434723c */ /* 0x044ff00000001834 */
[C---:B------:R-:W-:Y:S01]  /*93d0*/  HMMA.16816.F32 R56, R100.reuse, R110, R56 ;  /* 0x0000006e6438723c */ /* 0x040fe20000001838 */
[----:B------:R-:W2:Y:S07]  /*93e0*/  LDSM.16.MT88.4 R108, [R134+UR4+0x5100] ;  /* 0x00510004866c783b */ /* 0x000eae0008004200 */
[C---:B---3--:R-:W-:Y:S08]  /*93f0*/  HMMA.16816.F32 R60, R100.reuse, R112, R60 ;  /* 0x00000070643c723c */ /* 0x048ff0000000183c */
[C---:B------:R-:W-:Y:S01]  /*9400*/  HMMA.16816.F32 R64, R100.reuse, R114, R64 ;  /* 0x000000726440723c */ /* 0x040fe20000001840 */
[----:B------:R-:W3:Y:S07]  /*9410*/  LDSM.16.MT88.4 R112, [R164+0x5100] ;  /* 0x00510000a470783b */ /* 0x000eee0000004200 */
[C---:B-1----:R-:W-:Y:S08]  /*9420*/  HMMA.16816.F32 R68, R100.reuse, R104, R68 ;  /* 0x000000686444723c */ /* 0x042ff00000001844 */
[C---:B------:R-:W-:Y:S01]  /*9430*/  HMMA.16816.F32 R72, R100.reuse, R106, R72 ;  /* 0x0000006a6448723c */ /* 0x040fe20000001848 */
[----:B------:R-:W-:Y:S07]  /*9440*/  LDSM.16.MT88.4 R104, [R134+UR4+0x1900] ;  /* 0x001900048668783b */ /* 0x000fee0008004200 */
[C---:B----4-:R-:W-:Y:S08]  /*9450*/  HMMA.16816.F32 R76, R100.reuse, R116, R76 ;  /* 0x00000074644c723c */ /* 0x050ff0000000184c */
[C---:B------:R-:W-:Y:S01]  /*9460*/  HMMA.16816.F32 R80, R100.reuse, R118, R80 ;  /* 0x000000766450723c */ /* 0x040fe20000001850 */
[----:B------:R-:W1:Y:S07]  /*9470*/  LDSM.16.MT88.4 R116, [R133+0x1900] ;  /* 0x001900008574783b */ /* 0x000e6e0000004200 */
[C---:B--2---:R-:W-:Y:S08]  /*9480*/  HMMA.16816.F32 R84, R100.reuse, R108, R84 ;  /* 0x0000006c6454723c */ /* 0x044ff00000001854 */
[C---:B------:R-:W-:Y:S08]  /*9490*/  HMMA.16816.F32 R88, R100.reuse, R110, R88 ;  /* 0x0000006e6458723c */ /* 0x040ff00000001858 */
[C---:B---3--:R-:W-:Y:S08]  /*94a0*/  HMMA.16816.F32 R92, R100.reuse, R112, R92 ;  /* 0x00000070645c723c */ /* 0x048ff0000000185c */
[----:B------:R-:W-:Y:S08]  /*94b0*/  HMMA.16816.F32 R96, R100, R114, R96 ;  /* 0x000000726460723c */ /* 0x000ff00000001860 */
[C---:B------:R-:W-:Y:S01]  /*94c0*/  HMMA.16816.F32 R128, R136.reuse, R124, R4 ;  /* 0x0000007c8880723c */ /* 0x040fe20000001804 */
[----:B------:R-:W2:Y:S07]  /*94d0*/  LDSM.16.MT88.4 R4, [R133+0x5900] ;  /* 0x005900008504783b */ /* 0x000eae0000004200 */
[C---:B------:R-:W-:Y:S01]  /*94e0*/  HMMA.16816.F32 R124, R136.reuse, R126, R8 ;  /* 0x0000007e887c723c */ /* 0x040fe20000001808 */
[----:B------:R-:W3:Y:S07]  /*94f0*/  LDSM.16.MT88.4 R8, [R134+UR4+0x5900] ;  /* 0x005900048608783b */ /* 0x000eee0008004200 */
        /* <DEDUP_REMOVED lines=17> */
[C---:B--2---:R-:W-:Y:S08]  /*9610*/  HMMA.16816.F32 R76, R136.reuse, R4, R76 ;  /* 0x00000004884c723c */ /* 0x044ff0000000184c */
[C---:B------:R-:W-:Y:S08]  /*9620*/  HMMA.16816.F32 R80, R136.reuse, R6, R80 ;  /* 0x000000068850723c */ /* 0x040ff00000001850 */
[C---:B---3--:R-:W-:Y:S08]  /*9630*/  HMMA.16816.F32 R84, R136.reuse, R8, R84 ;  /* 0x000000088854723c */ /* 0x048ff00000001854 */
[C---:B------:R-:W-:Y:S08]  /*9640*/  HMMA.16816.F32 R88, R136.reuse, R10, R88 ;  /* 0x0000000a8858723c */ /* 0x040ff00000001858 */
[C---:B-1----:R-:W-:Y:S08]  /*9650*/  HMMA.16816.F32 R92, R136.reuse, R12, R92 ;  /* 0x0000000c885c723c */ /* 0x042ff0000000185c */
[----:B------:R-:W-:Y:S01]  /*9660*/  HMMA.16816.F32 R96, R136, R14, R96 ;  /* 0x0000000e8860723c */ /* 0x000fe20000001860 */
[----:B------:R-:W-:-:S07]  /*9670*/  @!P0 BRA `(.L_x_1966) ;  /* 0x0000040000008947 */ /* 0x000fce0003800000 */
[----:B------:R-:W-:Y:S01]  /*9680*/  ISETP.NE.AND P2, PT, R195, 0x1, PT ;  /* 0x00000001c300780c */ /* 0x000fe20003f45270 */
[----:B------:R-:W-:Y:S01]  /*9690*/  IMAD.MOV.U32 R198, RZ, RZ, RZ ;  /* 0x000000ffffc67224 */ /* 0x000fe200078e00ff */
[----:B------:R-:W-:Y:S02]  /*96a0*/  IADD3 R199, R201, R175, R202 ;  /* 0x000000afc9c77210 */ /* 0x000fe40007ffe0ca */
[----:B------:R-:W-:Y:S02]  /*96b0*/  IADD3 R12, -R214, 0x10, RZ ;  /* 0x00000010d60c7810 */ /* 0x000fe40007ffe1ff */
[----:B------:R-:W-:Y:S02]  /*96c0*/  IADD3 R199, R199, -0x80, RZ ;  /* 0xffffff80c7c77810 */ /* 0x000fe40007ffe0ff */
[----:B------:R-:W-:Y:S02]  /*96d0*/  LOP3.LUT R12, R12, 0xf, RZ, 0xc0, !PT ;  /* 0x0000000f0c0c7812 */ /* 0x000fe400078ec0ff */
[----:B------:R-:W-:Y:S01]  /*96e0*/  IADD3 R11, -R211, 0x10, RZ ;  /* 0x00000010d30b7810 */ /* 0x000fe20007ffe1ff */
[----:B------:R-:W-:Y:S02]  /*96f0*/  IMAD.MOV.U32 R3, RZ, RZ, R199 ;  /* 0x000000ffff037224 */ /* 0x000fe400078e00c7 */
[----:B------:R-:W-:Y:S01]  /*9700*/  @P2 IMAD.HI.U32 R6, R199, c[0x0][0x2bc], RZ ;  /* 0x0000af00c7062a27 */ /* 0x000fe200078e00ff */
[----:B------:R-:W-:Y:S04]  /*9710*/  LOP3.LUT R11, R11, 0xf, RZ, 0xc0, !PT ;  /* 0x0000000f0b0b7812 */ /* 0x000fe800078ec0ff */
[----:B------:R-:W-:Y:S04]  /*9720*/  @P2 SHF.R.U32.HI R3, RZ, c[0x0][0x2c0], R6 ;  /* 0x0000b000ff032a19 */ /* 0x000fe80000011606 */
[C---:B------:R-:W-:Y:S04]  /*9730*/  @!P3 IADD3 R7, P0, R3.reuse, UR18, RZ ;  /* 0x000000120307bc10 */ /* 0x040fe8000ff1e0ff */
[----:B------:R-:W-:Y:S02]  /*9740*/  @!P3 LEA.HI.X.SX32 R6, R3, UR10, 0x1, P0 ;  /* 0x0000000a0306bc11 */ /* 0x000fe400080f0eff */
[C---:B------:R-:W-:Y:S04]  /*9750*/  @!P3 LEA R4, P0, R7.reuse, c[0x0][0x2a0], 0x2 ;  /* 0x0000a8000704ba11 */ /* 0x040fe800078010ff */
[----:B------:R-:W-:Y:S01]  /*9760*/  @!P3 LEA.HI.X R5, R7, c[0x0][0x2a4], R6, 0x2, P0 ;  /* 0x0000a9000705ba11 */ /* 0x000fe200000f1406 */
[----:B------:R-:W-:Y:S04]  /*9770*/  IMAD.MOV R6, RZ, RZ, -R3 ;  /* 0x000000ffff067224 */ /* 0x000fe800078e0a03 */
[----:B------:R-:W2:Y:S01]  /*9780*/  @!P3 LDG.E R198, [R4.64] ;  /* 0x0000001404c6b981 */ /* 0x000ea2000c1e1900 */
[----:B------:R-:W-:Y:S04]  /*9790*/  IMAD R199, R6, c[0x0][0x2b8], R199 ;  /* 0x0000ae0006c77a24 */ /* 0x000fe800078e02c7 */
        /* <DEDUP_REMOVED lines=11> */
[C---:B------:R-:W-:Y:S02]  /*9850*/  LEA R5, P0, R7.reuse, c[0x0][0x1c8], 0x1 ;  /* 0x0000720007057a11 */ /* 0x040fe400078008ff */
        /* <DEDUP_REMOVED lines=8> */
[----:B-1----:R-:W-:Y:S04]  /*98e0*/  IADD3 R12, P1, P0, R12, R8, R215 ;  /* 0x000000080c0c7210 */ /* 0x002fe8000783e0d7 */
[----:B--2---:R-:W-:Y:S02]  /*98f0*/  IADD3.X R13, RZ, R14, R216, P1, P0 ;  /* 0x0000000eff0d7210 */ /* 0x004fe40000fe04d8 */
[----:B------:R-:W-:Y:S02]  /*9900*/  IADD3 R10, P1, P0, R11, R8, R212 ;  /* 0x000000080b0a7210 */ /* 0x000fe4000783e0d4 */
[----:B---3--:R-:W-:Y:S02]  /*9910*/  SHF.L.U64.HI R5, R194, 0x1, R197 ;  /* 0x00000001c2057819 */ /* 0x008fe400000102c5 */
[----:B------:R-:W-:Y:S01]  /*9920*/  IADD3.X R11, RZ, R14, R213, P1, P0 ;  /* 0x0000000eff0b7210 */ /* 0x000fe20000fe04d5 */
[----:B-----5:R-:W-:Y:S01]  /*9930*/  IMAD.U32 R3, RZ, RZ, UR15 ;  /* 0x0000000fff037e24 */ /* 0x020fe2000f8e00ff */
[----:B------:R-:W-:Y:S03]  /*9940*/  IADD3 R8, P1, P0, R9, R8, R4 ;  /* 0x0000000809087210 */ /* 0x000fe6000783e004 */
[----:B------:R-:W-:Y:S01]  /*9950*/  IMAD R3, R3, 0x3000, R200 ;  /* 0x0000300003037824 */ /* 0x000fe200078e02c8 */
[----:B------:R-:W-:Y:S02]  /*9960*/  IADD3.X R9, RZ, R14, R5, P1, P0 ;  /* 0x0000000eff097210 */ /* 0x000fe40000fe0405 */
[C---:B----4-:R-:W-:Y:S02]  /*9970*/  IADD3 R16, P1, R7.reuse, R215, RZ ;  /* 0x000000d707107210 */ /* 0x050fe40007f3e0ff */
[C---:B------:R-:W-:Y:S03]  /*9980*/  IADD3 R14, P0, R7.reuse, R212, RZ ;  /* 0x000000d4070e7210 */ /* 0x040fe60007f1e0ff */
[----:B------:R-:W-:Y:S01]  /*9990*/  IMAD.X R17, R6, 0x1, R216, P1 ;  /* 0x0000000106117824 */ /* 0x000fe200008e06d8 */
[----:B------:R-:W-:Y:S01]  /*99a0*/  ISETP.NE.U32.AND P1, PT, R214, RZ, PT ;  /* 0x000000ffd600720c */ /* 0x000fe20003f25070 */
[C---:B------:R-:W-:Y:S01]  /*99b0*/  IMAD.X R15, R6.reuse, 0x1, R213, P0 ;  /* 0x00000001060f7824 */ /* 0x040fe200000e06d5 */
[----:B------:R-:W-:Y:S01]  /*99c0*/  IADD3 R4, P0, R7, R4, RZ ;  /* 0x0000000407047210 */ /* 0x000fe20007f1e0ff */
[----:B------:R-:W-:Y:S04]  /*99d0*/  IMAD.SHL.U32 R7, R3, 0x2, RZ ;  /* 0x0000000203077824 */ /* 0x000fe800078e00ff */
[----:B------:R-:W-:Y:S01]  /*99e0*/  IMAD.X R5, R6, 0x1, R5, P0 ;  /* 0x0000000106057824 */ /* 0x000fe200000e0605 */
[----:B------:R1:W-:Y:S01]  /*99f0*/  LDGSTS.E.BYPASS.LTC128B.128 [R7+0xc100], [R16.64], !P5 ;  /* 0x0c10000010077fae */ /* 0x0003e2000e901d54 */
        /* <DEDUP_REMOVED lines=8> */
.L_x_1966:
[----:B------:R-:W-:Y:S01]  /*9a80*/  UISETP.GE.AND UP3, UPT, UR5, 0x1, UPT ;  /* 0x000000010500788c */ /* 0x000fe2000bf66270 */
[----:B------:R2:W3:Y:S01]  /*9a90*/  R2UR UR4, R210 ;  /* 0x00000000d20473c2 */ /* 0x0004e200000e0000 */
[----:B------:R-:W0:Y:S01]  /*9aa0*/  LDGDEPBAR ;  /* 0x00000000000079af */ /* 0x000e220000000000 */
[----:B------:R-:W-:Y:S02]  /*9ab0*/  IMAD.MOV.U32 R3, RZ, RZ, R0 ;  /* 0x000000ffff037224 */ /* 0x000fe400078e0000 */
[----:B------:R-:W-:Y:S01]  /*9ac0*/  IMAD.MOV.U32 R132, RZ, RZ, R2 ;  /* 0x000000ffff847224 */ /* 0x000fe200078e0002 */
[----:B--2---:R-:W-:Y:S01]  /*9ad0*/  IADD3 R210, R210, -0x1, RZ ;  /* 0xffffffffd2d27810 */ /* 0x004fe20007ffe0ff */
[----:B---3--:R-:W-:Y:S02]  /*9ae0*/  UISETP.GT.AND UP2, UPT, UR4, UR7, UPT ;  /* 0x000000070400728c */ /* 0x008fe4000bf44270 */
[----:B------:R-:W-:Y:S04]  /*9af0*/  UIADD3 UR4, UR5, 0x1, URZ ;  /* 0x0000000105047890 */ /* 0x000fe8000fffe03f */
[----:B------:R-:W-:Y:S01]  /*9b00*/  USEL UR5, UR4, URZ, !UP3 ;  /* 0x0000003f04057287 */ /* 0x000fe2000d800000 */
[----:B------:R-:W-:Y:S11]  /*9b10*/  PLOP3.LUT P0, PT, PT, PT, UP2, 0x80, 0x0 ;  /* 0x000000000000781c */ /* 0x000ff60003f0f028 */
[----:B------:R-:W-:Y:S02]  /*9b20*/  @!UPT UIADD3 URZ, URZ, URZ, URZ ;  /* 0x0000003f3f3ff290 */ /* 0x000fe4000fffe03f */
[----:B------:R-:W-:-:S05]  /*9b30*/  @P0 BRA `(.L_x_1967) ;  /* 0xffffc50000000947 */ /* 0x000fca000383ffff */
.L_x_1956:
[----:B------:R-:W-:Y:S01]  /*9b40*/  IMAD.MOV.U32 R3, RZ, RZ, 0x1 ;  /* 0x00000001ff037424 */ /* 0x000fe200078e00ff */
[----:B------:R-:W-:Y:S01]  /*9b50*/  ULEA UR4, UR6, 0x7f, 0x7 ;  /* 0x0000007f06047891 */ /* 0x000fe2000f8e383f */
[----:B------:R-:W-:Y:S01]  /*9b60*/  PLOP3.LUT P0, PT, PT, PT, UP0, 0x40, 0x0 ;  /* 0x000000000000781c */ /* 0x000fe20003f0e808 */
[----:B-1----:R-:W-:Y:S01]  /*9b70*/  IMAD.MOV.U32 R4, RZ, RZ, c[0x0][0x2ac] ;  /* 0x0000ab00ff047624 */ /* 0x002fe200078e00ff */
[----:B------:R-:W-:Y:S01]  /*9b80*/  ULDC.64 UR6, c[0x0][0x2c8] ;  /* 0x0000b20000067ab9 */ /* 0x000fe20000000a00 */
[----:B------:R-:W-:Y:S01]  /*9b90*/  IADD3 R5, R3, -c[0x0][0x168], RZ ;  /* 0x80005a0003057a10 */ /* 0x000fe20007ffe0ff */
[----:B------:R-:W-:-:S04]  /*9ba0*/  UIMAD.WIDE.U32 UR24, UR4, UR6, URZ ;  /* 0x00000006041872a5 */ /* 0x000fc8000f8e003f */
[----:B------:R-:W-:Y:S01]  /*9bb0*/  @UP1 USHF.R.U32.HI UR4, URZ, UR7, UR25 ;  /* 0x000000073f041299 */ /* 0x000fe20008011619 */
[----:B------:R-:W-:-:S05]  /*9bc0*/  IMAD R4, R4, c[0x0][0x1d0], R5 ;  /* 0x0000740004047a24 */ /* 0x000fca00078e0205 */
[----:B------:R-:W-:-:S04]  /*9bd0*/  IADD3 R4, R4, UR4, RZ ;  /* 0x0000000404047c10 */ /* 0x000fc8000fffe0ff */
[----:B------:R-:W-:Y:S01]  /*9be0*/  IADD3 R5, R4, -c[0x0][0x324], RZ ;  /* 0x8000c90004057a10 */ /* 0x000fe20007ffe0ff */
[----:B------:R-:W-:Y:S05]  /*9bf0*/  @P0 BRA `(.L_x_1968) ;  /* 0x000000d000000947 */ /* 0x000fea0003800000 */
[----:B------:R-:W-:-:S13]  /*9c00*/  ISETP.GT.AND P0, PT, R4, -0x1, PT ;  /* 0xffffffff0400780c */ /* 0x000fda0003f04270 */
[----:B------:R-:W-:Y:S05]  /*9c10*/  @P0 BRA `(.L_x_1969) ;  /* 0x0000006000000947 */ /* 0x000fea0003800000 */
[----:B------:R-:W-:Y:S02]  /*9c20*/  ISETP.NE.AND P0, PT, R3, c[0x0][0x32c], PT ;  /* 0x0000cb0003007a0c */ /* 0x000fe40003f05270 */
[----:B------:R-:W-:-:S11]  /*9c30*/  LOP3.LUT R4, RZ, R4, RZ, 0x33, !PT ;  /* 0x00000004ff047212 */ /* 0x000fd600078e33ff */
[----:B------:R-:W-:-:S05]  /*9c40*/  @P0 IMAD.HI.U32 R3, R4, c[0x0][0x330], RZ ;  /* 0x0000cc0004030a27 */ /* 0x000fca00078e00ff */
[----:B------:R-:W-:-:S04]  /*9c50*/  @P0 SHF.R.U32.HI R4, RZ, c[0x0][0x334], R3 ;  /* 0x0000cd00ff040a19 */ /* 0x000fc80000011603 */
[----:B------:R-:W-:Y:S01]  /*9c60*/  LOP3.LUT R4, RZ, R4, RZ, 0x33, !PT ;  /* 0x00000004ff047212 */ /* 0x000fe200078e33ff */
[----:B------:R-:W-:Y:S05]  /*9c70*/  BRA `(.L_x_1970) ;  /* 0x0000003000007947 */ /* 0x000fea0003800000 */
.L_x_1969:
[----:B------:R-:W-:-:S13]  /*9c80*/  ISETP.NE.AND P0, PT, R3, c[0x0][0x32c], PT ;  /* 0x0000cb0003007a0c */ /* 0x000fda0003f05270 */
[----:B------:R-:W-:-:S05]  /*9c90*/  @P0 IMAD.HI.U32 R3, R4, c[0x0][0x330], RZ ;  /* 0x0000cc0004030a27 */ /* 0x000fca00078e00ff */
[----:B------:R-:W-:-:S05]  /*9ca0*/  @P0 SHF.R.U32.HI R4, RZ, c[0x0][0x334], R3 ;  /* 0x0000cd00ff040a19 */ /* 0x000fca0000011603 */
.L_x_1970:
[----:B------:R-:W-:-:S05]  /*9cb0*/  IMAD R4, R4, c[0x0][0x32c], RZ ;  /* 0x0000cb0004047a24 */ /* 0x000fca00078e02ff */
[----:B------:R-:W-:-:S04]  /*9cc0*/  IMNMX R5, R5, R4, !PT ;  /* 0x0000000405057217 */ /* 0x000fc80007800200 */
.L_x_1968:
[----:B------:R-:W-:-:S04]  /*9cd0*/  IADD3 R4, R5, 0x3f, RZ ;  /* 0x0000003f05047810 */ /* 0x000fc80007ffe0ff */
[----:B------:R-:W-:-:S04]  /*9ce0*/  SHF.R.S32.HI R3, RZ, 0x1f, R4 ;  /* 0x0000001fff037819 */ /* 0x000fc80000011404 */
[----:B------:R-:W-:-:S04]  /*9cf0*/  LEA.HI R3, R3, R4, RZ, 0x6 ;  /* 0x0000000403037211 */ /* 0x000fc800078f30ff */
[----:B------:R-:W-:-:S04]  /*9d00*/  SHF.R.S32.HI R217, RZ, 0x6, R3 ;  /* 0x00000006ffd97819 */ /* 0x000fc80000011403 */
[----:B------:R-:W-:-:S04]  /*9d10*/  IMNMX R217, R217, UR11, !PT ;  /* 0x0000000bd9d97c17 */ /* 0x000fc8000f800200 */
[----:B------:R-:W-:-:S13]  /*9d20*/  ISETP.GE.AND P0, PT, R210, R217, PT ;  /* 0x000000d9d200720c */ /* 0x000fda0003f06270 */
[----:B------:R-:W-:Y:S05]  /*9d30*/  @!P0 BRA `(.L_x_1971) ;  /* 0x000030a000008947 */ /* 0x000fea0003800000 */
[----:B------:R-:W-:Y:S01]  /*9d40*/  IMAD.MOV.U32 R186, RZ, RZ, 0x20 ;  /* 0x00000020ffba7424 */ /* 0x000fe200078e00ff */
[----:B------:R-:W-:Y:S01]  /*9d50*/  LOP3.LUT P0, RZ, R209, 0x2, RZ, 0xc0, !PT ;  /* 0x00000002d1ff7812 */ /* 0x000fe2000780c0ff */
[----:B------:R-:W-:Y:S01]  /*9d60*/  IMAD.MOV.U32 R3, RZ, RZ, R0 ;  /* 0x000000ffff037224 */ /* 0x000fe200078e0000 */
[----:B------:R-:W-:Y:S01]  /*9d70*/  SHF.R.S32.HI R216, RZ, 0x1f, R207 ;  /* 0x0000001fffd87819 */ /* 0x000fe200000114cf */
[----:B------:R-:W-:Y:S01]  /*9d80*/  IMAD.MOV.U32 R133, RZ, RZ, R2 ;  /* 0x000000ffff857224 */ /* 0x000fe200078e0002 */
[----:B------:R-:W-:Y:S01]  /*9d90*/  SHF.R.S32.HI R213, RZ, 0x1f, R192 ;  /* 0x0000001fffd57819 */ /* 0x000fe200000114c0 */
[C---:B------:R-:W-:Y:S01]  /*9da0*/  IMAD.SHL.U32 R215, R207.reuse, 0x2, RZ ;  /* 0x00000002cfd77824 */ /* 0x040fe200078e00ff */
[----:B------:R-:W-:Y:S01]  /*9db0*/  SEL R214, RZ, 0x10, P5 ;  /* 0x00000010ffd67807 */ /* 0x000fe20002800000 */
[----:B------:R-:W-:Y:S01]  /*9dc0*/  IMAD.SHL.U32 R212, R192, 0x2, RZ ;  /* 0x00000002c0d47824 */ /* 0x000fe200078e00ff */
[----:B------:R-:W-:Y:S02]  /*9dd0*/  SEL R211, RZ, 0x10, P4 ;  /* 0x00000010ffd37807 */ /* 0x000fe40002000000 */
[----:B------:R-:W-:-:S02]  /*9de0*/  SHF.L.U64.HI R216, R207, 0x1, R216 ;  /* 0x00000001cfd87819 */ /* 0x000fc400000102d8 */
[----:B------:R-:W-:Y:S02]  /*9df0*/  SHF.L.U64.HI R213, R192, 0x1, R213 ;  /* 0x00000001c0d57819 */ /* 0x000fe400000102d5 */
[----:B------:R-:W-:Y:S02]  /*9e00*/  SEL R186, R186, 0xffffffe0, !P0 ;  /* 0xffffffe0baba7807 */ /* 0x000fe40004000000 */
.L_x_1974:
[----:B------:R-:W-:Y:S04]  /*9e10*/  DEPBAR.LE SB0, 0x2 ;  /* 0x000080800000791a */ /* 0x000fe80000000000 */
[----:B------:R-:W-:Y:S01]  /*9e20*/  BAR.SYNC.DEFER_BLOCKING 0x0 ;  /* 0x0000000000007b1d */ /* 0x000fe20000010000 */
[----:B------:R-:W-:Y:S01]  /*9e30*/  UIMAD UR4, UR5, 0x6000, URZ ;  /* 0x00006000050478a4 */ /* 0x000fe2000f8e023f */
[----:B------:R-:W-:Y:S05]  /*9e40*/  ISETP.LE.AND P0, PT, R210, UR11, PT ;  /* 0x0000000bd2007c0c */ /* 0x000fea000bf03270 */
[----:B------:R-:W-:Y:S05]  /*9e50*/  IADD3 R180, R189, UR4, RZ ;  /* 0x00000004bdb47c10 */ /* 0x000fea000fffe0ff */
[----:B------:R-:W-:Y:S01]  /*9e60*/  IMAD.IADD R132, R186, 0x1, R180 ;  /* 0x00000001ba847824 */ /* 0x000fe200078e02b4 */
[----:B-1----:R1:W2:Y:S04]  /*9e70*/  LDSM.16.M88.4 R136, [R191] ;  /* 0x00000000bf88783b */ /* 0x0022a80000000200 */
        /* <DEDUP_REMOVED lines=59> */
.L_x_1972:
[C---:B--23--:R-:W-:Y:S01]  /*a230*/  HMMA.16816.F32 R4, R136.reuse, R140, RZ ;  /* 0x0000008c8804723c */ /* 0x04cfe200000018ff */
[----:B------:R-:W-:Y:S01]  /*a240*/  LDSM.16.M88.4 R172, [R132+0xe900] ;  /* 0x00e9000084ac783b */ /* 0x000fe20000000200 */
[----:B------:R-:W-:Y:S02]  /*a250*/  UIADD3 UR6, UR15, 0x1, URZ ;  /* 0x000000010f067890 */ /* 0x000fe4000fffe03f */
[C---:B------:R-:W-:Y:S01]  /*a260*/  IADD3 R0, R193.reuse, R180, RZ ;  /* 0x000000b4c1007210 */ /* 0x040fe20007ffe0ff */
[----:B------:R-:W-:Y:S01]  /*a270*/  UISETP.GE.AND UP2, UPT, UR15, 0x1, UPT ;  /* 0x000000010f00788c */ /* 0x000fe2000bf46270 */
[----:B------:R-:W-:Y:S02]  /*a280*/  IADD3 R2, R193, R132, RZ ;  /* 0x00000084c1027210 */ /* 0x000fe40007ffe0ff */
[C---:B------:R-:W-:Y:S01]  /*a290*/  HMMA.16816.F32 R8, R136.reuse, R142, RZ ;  /* 0x0000008e8808723c */ /* 0x040fe200000018ff */
[----:B------:R-:W-:Y:S01]  /*a2a0*/  LDSM.16.M88.4 R140, [R185] ;  /* 0x00000000b98c783b */ /* 0x000fe20000000200 */
[----:B------:R-:W-:Y:S02]  /*a2b0*/  USEL UR15, UR6, URZ, !UP2 ;  /* 0x0000003f060f7287 */ /* 0x000fe4000d000000 */
[----:B------:R-:W-:Y:S04]  /*a2c0*/  IADD3 R190, R186, R180, R193 ;  /* 0x000000b4babe7210 */ /* 0x000fe80007ffe0c1 */
[C---:B----4-:R-:W-:Y:S01]  /*a2d0*/  HMMA.16816.F32 R12, R136.reuse, R16, RZ ;  /* 0x00000010880c723c */ /* 0x050fe200000018ff */
[----:B------:R-:W2:Y:S07]  /*a2e0*/  LDSM.16.M88.4 R164, [R0+0xc100] ;  /* 0x00c1000000a4783b */ /* 0x000eae0000000200 */
[C---:B------:R-:W-:Y:S01]  /*a2f0*/  HMMA.16816.F32 R16, R136.reuse, R18, RZ ;  /* 0x000000128810723c */ /* 0x040fe200000018ff */
[----:B------:R-:W-:Y:S07]  /*a300*/  LDSM.16.M88.4 R168, [R2+0xc100] ;  /* 0x00c1000002a8783b */ /* 0x000fee0000000200 */
[C---:B-1----:R-:W-:Y:S01]  /*a310*/  HMMA.16816.F32 R20, R136.reuse, R24, RZ ;  /* 0x000000188814723c */ /* 0x042fe200000018ff */
[----:B------:R-:W-:Y:S07]  /*a320*/  LDSM.16.M88.4 R176, [R0+0xe100] ;  /* 0x00e1000000b0783b */ /* 0x000fee0000000200 */
[C---:B------:R-:W-:Y:S01]  /*a330*/  HMMA.16816.F32 R24, R136.reuse, R26, RZ ;  /* 0x0000001a8818723c */ /* 0x040fe200000018ff */
[----:B------:R-:W-:Y:S07]  /*a340*/  LDSM.16.M88.4 R180, [R189+UR4+0x10100] ;  /* 0x01010004bdb4783b */ /* 0x000fee0008000200 */
[C---:B------:R-:W-:Y:S01]  /*a350*/  HMMA.16816.F32 R28, R136.reuse, R32, RZ ;  /* 0x00000020881c723c */ /* 0x040fe200000018ff */
[----:B------:R-:W0:Y:S07]  /*a360*/  LDGDEPBAR ;  /* 0x00000000000079af */ /* 0x000e2e0000000000 */
[----:B------:R-:W-:Y:S01]  /*a370*/  HMMA.16816.F32 R32, R136, R34, RZ ;  /* 0x000000228820723c */ /* 0x000fe200000018ff */
[----:B------:R-:W1:Y:S07]  /*a380*/  LDSM.16.M88.4 R136, [R0+0xc900] ;  /* 0x00c900000088783b */ /* 0x000e6e0000000200 */
[C---:B------:R-:W-:Y:S08]  /*a390*/  HMMA.16816.F32 R4, R144.reuse, R148, R4 ;  /* 0x000000949004723c */ /* 0x040ff00000001804 */
[C---:B------:R-:W-:Y:S01]  /*a3a0*/  HMMA.16816.F32 R8, R144.reuse, R150, R8 ;  /* 0x000000969008723c */ /* 0x040fe20000001808 */
[----:B------:R-:W3:Y:S07]  /*a3b0*/  LDSM.16.M88.4 R148, [R0+0xd100] ;  /* 0x00d100000094783b */ /* 0x000eee0000000200 */
[C---:B------:R-:W-:Y:S08]  /*a3c0*/  HMMA.16816.F32 R12, R144.reuse, R152, R12 ;  /* 0x00000098900c723c */ /* 0x040ff0000000180c */
[C---:B------:R-:W-:Y:S01]  /*a3d0*/  HMMA.16816.F32 R16, R144.reuse, R154, R16 ;  /* 0x0000009a9010723c */ /* 0x040fe20000001810 */
[----:B------:R-:W4:Y:S07]  /*a3e0*/  LDSM.16.M88.4 R152, [R0+0xd900] ;  /* 0x00d900000098783b */ /* 0x000f2e0000000200 */
[C---:B------:R-:W-:Y:S08]  /*a3f0*/  HMMA.16816.F32 R20, R144.reuse, R156, R20 ;  /* 0x0000009c9014723c */ /* 0x040ff00000001814 */
[C---:B------:R-:W-:Y:S01]  /*a400*/  HMMA.16816.F32 R24, R144.reuse, R158, R24 ;  /* 0x0000009e9018723c */ /* 0x040fe20000001818 */
[----:B------:R-:W5:Y:S07]  /*a410*/  LDSM.16.M88.4 R156, [R184] ;  /* 0x00000000b89c783b */ /* 0x000f6e0000000200 */
[C---:B------:R-:W-:Y:S08]  /*a420*/  HMMA.16816.F32 R28, R144.reuse, R160, R28 ;  /* 0x000000a0901c723c */ /* 0x040ff0000000181c */
[----:B------:R-:W-:Y:S01]  /*a430*/  HMMA.16816.F32 R32, R144, R162, R32 ;  /* 0x000000a29020723c */ /* 0x000fe20000001820 */
[----:B------:R-:W4:Y:S07]  /*a440*/  LDSM.16.M88.4 R144, [R2+0xc900] ;  /* 0x00c900000290783b */ /* 0x000f2e0000000200 */
[C---:B--2---:R-:W-:Y:S01]  /*a450*/  HMMA.16816.F32 R4, R140.reuse, R164, R4 ;  /* 0x000000a48c04723c */ /* 0x044fe20000001804 */
[----:B------:R-:W2:Y:S07]  /*a460*/  LDSM.16.M88.4 R160, [R2+0xd100] ;  /* 0x00d1000002a0783b */ /* 0x000eae0000000200 */
[C---:B------:R-:W-:Y:S01]  /*a470*/  HMMA.16816.F32 R8, R140.reuse, R166, R8 ;  /* 0x000000a68c08723c */ /* 0x040fe20000001808 */
[----:B------:R-:W-:Y:S07]  /*a480*/  LDSM.16.M88.4 R164, [R189+UR4+0xf900] ;  /* 0x00f90004bda4783b */ /* 0x000fee0008000200 */
[C---:B-1----:R-:W-:Y:S08]  /*a490*/  HMMA.16816.F32 R12, R140.reuse, R136, R12 ;  /* 0x000000888c0c723c */ /* 0x042ff0000000180c */
[C---:B------:R-:W-:Y:S01]  /*a4a0*/  HMMA.16816.F32 R16, R140.reuse, R138, R16 ;  /* 0x0000008a8c10723c */ /* 0x040fe20000001810 */
[----:B------:R-:W1:Y:S07]  /*a4b0*/  LDSM.16.M88.4 R136, [R2+0xd900] ;  /* 0x00d900000288783b */ /* 0x000e6e0000000200 */
[C---:B---3--:R-:W-:Y:S08]  /*a4c0*/  HMMA.16816.F32 R20, R140.reuse, R148, R20 ;  /* 0x000000948c14723c */ /* 0x048ff00000001814 */
[C---:B------:R-:W-:Y:S01]  /*a4d0*/  HMMA.16816.F32 R24, R140.reuse, R150, R24 ;  /* 0x000000968c18723c */ /* 0x040fe20000001818 */
[----:B------:R-:W-:Y:S07]  /*a4e0*/  LDSM.16.M88.4 R148, [R189+UR4+0xe100] ;  /* 0x00e10004bd94783b */ /* 0x000fee0008000200 */
[C---:B----4-:R-:W-:Y:S08]  /*a4f0*/  HMMA.16816.F32 R28, R140.reuse, R152, R28 ;  /* 0x000000988c1c723c */ /* 0x050ff0000000181c */
[----:B------:R-:W-:Y:S01]  /*a500*/  HMMA.16816.F32 R32, R140, R154, R32 ;  /* 0x0000009a8c20723c */ /* 0x000fe20000001820 */
[----:B------:R-:W3:Y:S07]  /*a510*/  LDSM.16.M88.4 R140, [R191+0x4000] ;  /* 0x00400000bf8c783b */ /* 0x000eee0000000200 */
[C---:B-----5:R-:W-:Y:S01]  /*a520*/  HMMA.16816.F32 R4, R156.reuse, R168, R4 ;  /* 0x000000a89c04723c */ /* 0x060fe20000001804 */
[----:B------:R-:W4:Y:S07]  /*a530*/  LDSM.16.M88.4 R152, [R189+UR4+0xe900] ;  /* 0x00e90004bd98783b */ /* 0x000f2e0008000200 */
[C---:B------:R-:W-:Y:S01]  /*a540*/  HMMA.16816.F32 R8, R156.reuse, R170, R8 ;  /* 0x000000aa9c08723c */ /* 0x040fe20000001808 */
[----:B------:R-:W-:Y:S07]  /*a550*/  LDSM.16.M88.4 R168, [R132+0xe100] ;  /* 0x00e1000084a8783b */ /* 0x000fee0000000200 */
[C---:B------:R-:W-:Y:S08]  /*a560*/  HMMA.16816.F32 R12, R156.reuse, R144, R12 ;  /* 0x000000909c0c723c */ /* 0x040ff0000000180c */
        /* <DEDUP_REMOVED lines=95> */
[C---:B------:R-:W-:Y:S04]  /*ab60*/  HMMA.16816.F32 R16, R172.reuse, R138, R16 ;  /* 0x0000008aac10723c */ /* 0x040fe80000001810 */
[----:B------:R-:W-:Y:S02]  /*ab70*/  FMUL.FTZ R165, R4, c[0x0][0x320] ;  /* 0x0000c80004a57a20 */ /* 0x000fe40000410000 */
[----:B------:R-:W-:Y:S02]  /*ab80*/  FMUL.FTZ R145, R5, c[0x0][0x320] ;  /* 0x0000c80005917a20 */ /* 0x000fe40000410000 */
[C---:B---3--:R-:W-:Y:S02]  /*ab90*/  HMMA.16816.F32 R20, R172.reuse, R140, R20 ;  /* 0x0000008cac14723c */ /* 0x048fe40000001814 */
[----:B------:R-:W1:Y:S02]  /*aba0*/  MUFU.TANH R165, R165 ;  /* 0x000000a500a57308 */ /* 0x000e640000002400 */
[----:B------:R-:W-:Y:S02]  /*abb0*/  FMUL.FTZ R9, R9, c[0x0][0x320] ;  /* 0x0000c80009097a20 */ /* 0x000fe40000410000 */
[----:B------:R-:W-:Y:S02]  /*abc0*/  FMUL.FTZ R10, R10, c[0x0][0x320] ;  /* 0x0000c8000a0a7a20 */ /* 0x000fe40000410000 */
[C---:B------:R-:W-:Y:S04]  /*abd0*/  HMMA.16816.F32 R24, R172.reuse, R142, R24 ;  /* 0x0000008eac18723c */ /* 0x040fe80000001818 */
[----:B------:R-:W-:Y:S01]  /*abe0*/  FMUL.FTZ R11, R11, c[0x0][0x320] ;  /* 0x0000c8000b0b7a20 */ /* 0x000fe20000410000 */
[----:B------:R-:W-:Y:S01]  /*abf0*/  MUFU.TANH R169, R9 ;  /* 0x0000000900a97308 */ /* 0x000fe20000002400 */
[----:B------:R-:W-:Y:S02]  /*ac00*/  FMUL.FTZ R167, R8, c[0x0][0x320] ;  /* 0x0000c80008a77a20 */ /* 0x000fe40000410000 */
[----:B------:R-:W-:Y:S04]  /*ac10*/  FMUL.FTZ R166, R6, c[0x0][0x320] ;  /* 0x0000c80006a67a20 */ /* 0x000fe80000410000 */
[----:B------:R-:W-:Y:S02]  /*ac20*/  FMUL.FTZ R13, R13, c[0x0][0x320] ;  /* 0x0000c8000d0d7a20 */ /* 0x000fe40000410000 */
[----:B------:R-:W-:Y:S01]  /*ac30*/  FMUL.FTZ R164, R7, c[0x0][0x320] ;  /* 0x0000c80007a47a20 */ /* 0x000fe20000410000 */
[----:B------:R-:W-:Y:S01]  /*ac40*/  MUFU.TANH R218, R10 ;  /* 0x0000000a00da7308 */ /* 0x000fe20000002400 */
[----:B------:R-:W-:Y:S02]  /*ac50*/  FMUL.FTZ R181, R12, c[0x0][0x320] ;  /* 0x0000c8000cb57a20 */ /* 0x000fe40000410000 */
[----:B------:R-:W-:Y:S01]  /*ac60*/  FMUL.FTZ R14, R14, c[0x0][0x320] ;  /* 0x0000c8000e0e7a20 */ /* 0x000fe20000410000 */
[----:B-1----:R-:W-:Y:S01]  /*ac70*/  FMNMX.FTZ R0, R165, R133, !PT ;  /* 0x00000085a5007209 */ /* 0x002fe20007810000 */
[----:B------:R-:W-:Y:S02]  /*ac80*/  FMUL.FTZ R15, R15, c[0x0][0x320] ;  /* 0x0000c8000f0f7a20 */ /* 0x000fe40000410000 */
[----:B------:R-:W-:Y:S02]  /*ac90*/  FMUL.FTZ R16, R16, c[0x0][0x320] ;  /* 0x0000c80010107a20 */ /* 0x000fe40000410000 */
[----:B------:R-:W-:Y:S01]  /*aca0*/  FMUL.FTZ R17, R17, c[0x0][0x320] ;  /* 0x0000c80011117a20 */ /* 0x000fe20000410000 */
[----:B------:R1:W-:Y:S01]  /*acb0*/  MUFU.TANH R182, R11 ;  /* 0x0000000b00b67308 */ /* 0x0003e20000002400 */
[----:B------:R-:W-:Y:S02]  /*acc0*/  FMUL.FTZ R18, R18, c[0x0][0x320] ;  /* 0x0000c80012127a20 */ /* 0x000fe40000410000 */
[----:B------:R-:W-:Y:S02]  /*acd0*/  FMUL.FTZ R20, R20, c[0x0][0x320] ;  /* 0x0000c80014147a20 */ /* 0x000fe40000410000 */
[----:B------:R-:W-:Y:S02]  /*ace0*/  FMUL.FTZ R19, R19, c[0x0][0x320] ;  /* 0x0000c80013137a20 */ /* 0x000fe40000410000 */
[----:B------:R-:W-:Y:S02]  /*acf0*/  FMUL.FTZ R21, R21, c[0x0][0x320] ;  /* 0x0000c80015157a20 */ /* 0x000fe40000410000 */
[----:B------:R-:W-:Y:S01]  /*ad00*/  FMUL.FTZ R22, R22, c[0x0][0x320] ;  /* 0x0000c80016167a20 */ /* 0x000fe20000410000 */
[----:B------:R-:W2:Y:S01]  /*ad10*/  MUFU.TANH R145, R145 ;  /* 0x0000009100917308 */ /* 0x000ea20000002400 */
[----:B------:R-:W-:Y:S02]  /*ad20*/  FMUL.FTZ R23, R23, c[0x0][0x320] ;  /* 0x0000c80017177a20 */ /* 0x000fe40000410000 */
[----:B------:R-:W-:Y:S02]  /*ad30*/  FMUL.FTZ R24, R24, c[0x0][0x320] ;  /* 0x0000c80018187a20 */ /* 0x000fe40000410000 */
[----:B------:R-:W-:Y:S02]  /*ad40*/  FMUL.FTZ R25, R25, c[0x0][0x320] ;  /* 0x0000c80019197a20 */ /* 0x000fe40000410000 */
[----:B------:R-:W-:Y:S02]  /*ad50*/  FMUL.FTZ R26, R26, c[0x0][0x320] ;  /* 0x0000c8001a1a7a20 */ /* 0x000fe40000410000 */
[----:B------:R-:W-:Y:S01]  /*ad60*/  FMUL.FTZ R27, R27, c[0x0][0x320] ;  /* 0x0000c8001b1b7a20 */ /* 0x000fe20000410000 */
[----:B------:R-:W3:Y:S01]  /*ad70*/  MUFU.TANH R166, R166 ;  /* 0x000000a600a67308 */ /* 0x000ee20000002400 */
[----:B-1----:R-:W1:Y:S01]  /*ad80*/  LDSM.16.M88.4 R8, [R190+0x11900] ;  /* 0x01190000be08783b */ /* 0x002e620000000200 */
[----:B------:R-:W-:Y:S08]  /*ad90*/  DEPBAR.LE SB0, 0x2 ;  /* 0x000080800000791a */ /* 0x000ff00000000000 */
[----:B------:R3:W-:Y:S01]  /*ada0*/  MUFU.TANH R179, R13 ;  /* 0x0000000d00b37308 */ /* 0x0007e20000002400 */
[----:B------:R-:W-:Y:S01]  /*adb0*/  BAR.SYNC.DEFER_BLOCKING 0x0 ;  /* 0x0000000000007b1d */ /* 0x000fe20000010000 */
[----:B--2---:R-:W-:Y:S02]  /*adc0*/  FMNMX.FTZ R0, R145, R0, !PT ;  /* 0x0000000091007209 */ /* 0x004fe40007810000 */
[----:B---3--:R-:W-:Y:S05]  /*add0*/  FMNMX.FTZ R13, R166, R3, !PT ;  /* 0x00000003a60d7209 */ /* 0x008fea0007810000 */
[----:B------:R-:W-:Y:S01]  /*ade0*/  LDSM.16.MT88.4 R140, [R134+UR4+0x2900] ;  /* 0x00290004868c783b */ /* 0x000fe20008004200 */
[----:B------:R-:W2:Y:S01]  /*adf0*/  MUFU.TANH R164, R164 ;  /* 0x000000a400a47308 */ /* 0x000ea20000002400 */
[C---:B-1----:R-:W-:Y:S09]  /*ae00*/  HMMA.16816.F32 R28, R172.reuse, R8, R28 ;  /* 0x00000008ac1c723c */ /* 0x042ff2000000181c */
[----:B------:R-:W1:Y:S01]  /*ae10*/  MUFU.TANH R167, R167 ;  /* 0x000000a700a77308 */ /* 0x000e620000002400 */
[----:B------:R-:W-:Y:S09]  /*ae20*/  HMMA.16816.F32 R32, R172, R10, R32 ;  /* 0x0000000aac20723c */ /* 0x000ff20000001820 */
[----:B------:R-:W3:Y:S03]  /*ae30*/  MUFU.TANH R181, R181 ;  /* 0x000000b500b57308 */ /* 0x000ee60000002400 */
[----:B--2---:R-:W-:Y:S04]  /*ae40*/  FMNMX.FTZ R13, R164, R13, !PT ;  /* 0x0000000da40d7209 */ /* 0x004fe80007810000 */
[----:B------:R-:W-:Y:S03]  /*ae50*/  FMNMX.FTZ R13, R218, R13, !PT ;  /* 0x0000000dda0d7209 */ /* 0x000fe60007810000 */
[----:B------:R-:W2:Y:S01]  /*ae60*/  MUFU.TANH R178, R14 ;  /* 0x0000000e00b27308 */ /* 0x000ea20000002400 */
[----:B------:R-:W-:Y:S01]  /*ae70*/  FMUL.FTZ R28, R28, c[0x0][0x320] ;  /* 0x0000c8001c1c7a20 */ /* 0x000fe20000410000 */
[----:B------:R-:W-:Y:S01]  /*ae80*/  FMNMX.FTZ R13, R182, R13, !PT ;  /* 0x0000000db60d7209 */ /* 0x000fe20007810000 */
[----:B------:R-:W-:Y:S01]  /*ae90*/  FMUL.FTZ R29, R29, c[0x0][0x320] ;  /* 0x0000c8001d1d7a20 */ /* 0x000fe20000410000 */
[----:B-1----:R-:W-:Y:S01]  /*aea0*/  FMNMX.FTZ R0, R167, R0, !PT ;  /* 0x00000000a7007209 */ /* 0x002fe20007810000 */
[----:B------:R-:W-:Y:S02]  /*aeb0*/  FMUL.FTZ R30, R30, c[0x0][0x320] ;  /* 0x0000c8001e1e7a20 */ /* 0x000fe40000410000 */
[----:B------:R-:W-:Y:S01]  /*aec0*/  FMUL.FTZ R31, R31, c[0x0][0x320] ;  /* 0x0000c8001f1f7a20 */ /* 0x000fe20000410000 */
[----:B------:R-:W-:Y:S01]  /*aed0*/  FMNMX.FTZ R0, R169, R0, !PT ;  /* 0x00000000a9007209 */ /* 0x000fe20007810000 */
[----:B------:R-:W-:Y:S01]  /*aee0*/  FMUL.FTZ R32, R32, c[0x0][0x320] ;  /* 0x0000c80020207a20 */ /* 0x000fe20000410000 */
[----:B------:R-:W1:Y:S01]  /*aef0*/  MUFU.TANH R176, R15 ;  /* 0x0000000f00b07308 */ /* 0x000e620000002400 */
[----:B------:R-:W-:Y:S02]  /*af00*/  FMUL.FTZ R33, R33, c[0x0][0x320] ;  /* 0x0000c80021217a20 */ /* 0x000fe40000410000 */
[----:B------:R-:W-:Y:S01]  /*af10*/  FMUL.FTZ R34, R34, c[0x0][0x320] ;  /* 0x0000c80022227a20 */ /* 0x000fe20000410000 */
[----:B---3--:R-:W-:Y:S01]  /*af20*/  FMNMX.FTZ R0, R181, R0, !PT ;  /* 0x00000000b5007209 */ /* 0x008fe20007810000 */
[----:B------:R-:W-:Y:S03]  /*af30*/  FMUL.FTZ R35, R35, c[0x0][0x320] ;  /* 0x0000c80023237a20 */ /* 0x000fe60000410000 */
[----:B------:R-:W-:Y:S02]  /*af40*/  FMNMX.FTZ R0, R179, R0, !PT ;  /* 0x00000000b3007209 */ /* 0x000fe40007810000 */
[----:B------:R-:W3:Y:S01]  /*af50*/  MUFU.TANH R177, R16 ;  /* 0x0000001000b17308 */ /* 0x000ee20000002400 */
[----:B--2---:R-:W-:Y:S09]  /*af60*/  FMNMX.FTZ R13, R178, R13, !PT ;  /* 0x0000000db20d7209 */ /* 0x004ff20007810000 */
[----:B------:R-:W2:Y:S01]  /*af70*/  MUFU.TANH R163, R17 ;  /* 0x0000001100a37308 */ /* 0x000ea20000002400 */
[----:B-1----:R-:W-:Y:S09]  /*af80*/  FMNMX.FTZ R13, R176, R13, !PT ;  /* 0x0000000db00d7209 */ /* 0x002ff20007810000 */
[----:B------:R-:W1:Y:S01]  /*af90*/  MUFU.TANH R180, R18 ;  /* 0x0000001200b47308 */ /* 0x000e620000002400 */
[----:B---3--:R-:W-:Y:S09]  /*afa0*/  FMNMX.FTZ R0, R177, R0, !PT ;  /* 0x00000000b1007209 */ /* 0x008ff20007810000 */
[----:B------:R-:W3:Y:S01]  /*afb0*/  MUFU.TANH R162, R19 ;  /* 0x0000001300a27308 */ /* 0x000ee20000002400 */
[----:B--2---:R-:W-:Y:S02]  /*afc0*/  FMNMX.FTZ R0, R163, R0, !PT ;  /* 0x00000000a3007209 */ /* 0x004fe40007810000 */
[----:B------:R-:W-:Y:S07]  /*afd0*/  IADD3 R17, R134, UR4, RZ ;  /* 0x0000000486117c10 */ /* 0x000fee000fffe0ff */
        /* <DEDUP_REMOVED lines=27> */
[----:B---3--:R-:W-:Y:S01]  /*b190*/  FMNMX.FTZ R13, R150, R13, !PT ;  /* 0x0000000d960d7209 */ /* 0x008fe20007810000 */
[----:B------:R-:W-:Y:S08]  /*b1a0*/  LDSM.16.MT88.4 R28, [R134+UR4+0x100] ;  /* 0x00010004861c783b */ /* 0x000ff00008004200 */
        /* <DEDUP_REMOVED lines=11> */
[----:B------:R-:W-:Y:S01]  /*b260*/  LDSM.16.MT88.4 R12, [R135+UR4+0x100] ;  /* 0x00010004870c783b */ /* 0x000fe20008004200 */
[----:B-1----:R-:W-:Y:S07]  /*b270*/  FMNMX.FTZ R2, R11, R2, !PT ;  /* 0x000000020b027209 */ /* 0x002fee0007810000 */
[----:B------:R-:W1:Y:S01]  /*b280*/  SHFL.BFLY PT, R0, R9, 0x1, 0x1f ;  /* 0x0c201f0009007f89 */ /* 0x000e6200000e0000 */
[C---:B------:R-:W-:Y:S02]  /*b290*/  FADD.FTZ R4, -R2.reuse, R133 ;  /* 0x0000008502047221 */ /* 0x040fe40000010100 */
[----:B------:R-:W-:Y:S02]  /*b2a0*/  FMUL.FTZ R148, R2, c[0x0][0x2d0] ;  /* 0x0000b40002947a20 */ /* 0x000fe40000410000 */
[----:B------:R-:W-:Y:S02]  /*b2b0*/  FMUL.FTZ R132, R4, c[0x0][0x2d0] ;  /* 0x0000b40004847a20 */ /* 0x000fe40000410000 */
[--C-:B------:R-:W-:Y:S02]  /*b2c0*/  FFMA.FTZ R171, R145, c[0x0][0x2d0], -R148.reuse ;  /* 0x0000b40091ab7a23 */ /* 0x100fe40000010894 */
[--C-:B------:R-:W-:Y:S02]  /*b2d0*/  FFMA.FTZ R172, R165, c[0x0][0x2d0], -R148.reuse ;  /* 0x0000b400a5ac7a23 */ /* 0x100fe40000010894 */
[--C-:B------:R-:W-:Y:S01]  /*b2e0*/  FFMA.FTZ R170, R167, c[0x0][0x2d0], -R148.reuse ;  /* 0x0000b400a7aa7a23 */ /* 0x100fe20000010894 */
[----:B------:R-:W2:Y:S01]  /*b2f0*/  MUFU.EX2 R132, R132 ;  /* 0x0000008400847308 */ /* 0x000ea20000000800 */
[--C-:B------:R-:W-:Y:S02]  /*b300*/  FFMA.FTZ R169, R169, c[0x0][0x2d0], -R148.reuse ;  /* 0x0000b400a9a97a23 */ /* 0x100fe40000010894 */
[--C-:B------:R-:W-:Y:S02]  /*b310*/  FFMA.FTZ R219, R155, c[0x0][0x2d0], -R148.reuse ;  /* 0x0000b4009bdb7a23 */ /* 0x100fe40000010894 */
[--C-:B------:R-:W-:Y:S02]  /*b320*/  FFMA.FTZ R222, R153, c[0x0][0x2d0], -R148.reuse ;  /* 0x0000b40099de7a23 */ /* 0x100fe40000010894 */
[--C-:B------:R-:W-:Y:S01]  /*b330*/  FFMA.FTZ R223, R151, c[0x0][0x2d0], -R148.reuse ;  /* 0x0000b40097df7a23 */ /* 0x100fe20000010894 */
[----:B-1----:R-:W-:Y:S02]  /*b340*/  FMNMX.FTZ R0, R9, R0, !PT ;  /* 0x0000000009007209 */ /* 0x002fe40007810000 */
[----:B------:R-:W-:Y:S01]  /*b350*/  MUFU.EX2 R172, R172 ;  /* 0x000000ac00ac7308 */ /* 0x000fe20000000800 */
[----:B------:R-:W-:Y:S01]  /*b360*/  IADD3 R9, R135, UR4, RZ ;  /* 0x0000000487097c10 */ /* 0x000fe2000fffe0ff */
[--C-:B------:R-:W-:Y:S02]  /*b370*/  FFMA.FTZ R226, R149, c[0x0][0x2d0], -R148.reuse ;  /* 0x0000b40095e27a23 */ /* 0x100fe40000010894 */
[----:B------:R-:W-:Y:S01]  /*b380*/  FMUL.FTZ R145, R0, c[0x0][0x2d0] ;  /* 0x0000b40000917a20 */ /* 0x000fe20000410000 */
[----:B------:R-:W-:Y:S01]  /*b390*/  IADD3 R133, R188, R9, RZ ;  /* 0x00000009bc857210 */ /* 0x000fe20007ffe0ff */
[----:B------:R-:W-:Y:S02]  /*b3a0*/  FADD.FTZ R4, -R0, R3 ;  /* 0x0000000300047221 */ /* 0x000fe40000010100 */
[--C-:B------:R-:W-:Y:S02]  /*b3b0*/  FFMA.FTZ R168, R166, c[0x0][0x2d0], -R145.reuse ;  /* 0x0000b400a6a87a23 */ /* 0x100fe40000010891 */
[--C-:B------:R-:W-:Y:S01]  /*b3c0*/  FFMA.FTZ R167, R164, c[0x0][0x2d0], -R145.reuse ;  /* 0x0000b400a4a77a23 */ /* 0x100fe20000010891 */
[----:B------:R-:W1:Y:S01]  /*b3d0*/  MUFU.EX2 R171, R171 ;  /* 0x000000ab00ab7308 */ /* 0x000e620000000800 */
[--C-:B------:R-:W-:Y:S01]  /*b3e0*/  FFMA.FTZ R166, R218, c[0x0][0x2d0], -R145.reuse ;  /* 0x0000b400daa67a23 */ /* 0x100fe20000010891 */
[----:B------:R-:W3:Y:S01]  /*b3f0*/  LDSM.16.MT88.4 R20, [R133+0x100] ;  /* 0x000100008514783b */ /* 0x000ee20000004200 */
[--C-:B------:R-:W-:Y:S01]  /*b400*/  FFMA.FTZ R165, R182, c[0x0][0x2d0], -R145.reuse ;  /* 0x0000b400b6a57a23 */ /* 0x100fe20000010891 */
[----:B------:R-:W-:Y:S01]  /*b410*/  IADD3 R164, R188, R17, RZ ;  /* 0x00000011bca47210 */ /* 0x000fe20007ffe0ff */
[----:B------:R-:W-:Y:S02]  /*b420*/  FMUL.FTZ R3, R4, c[0x0][0x2d0] ;  /* 0x0000b40004037a20 */ /* 0x000fe40000410000 */
[C---:B--2---:R-:W-:Y:S02]  /*b430*/  FMUL.FTZ R4, R132.reuse, R128 ;  /* 0x0000008084047220 */ /* 0x044fe40000410000 */
[C---:B------:R-:W-:Y:S01]  /*b440*/  FMUL.FTZ R5, R132.reuse, R129 ;  /* 0x0000008184057220 */ /* 0x040fe20000410000 */
[----:B------:R-:W-:Y:S01]  /*b450*/  MUFU.EX2 R170, R170 ;  /* 0x000000aa00aa7308 */ /* 0x000fe20000000800 */
[C---:B------:R-:W-:Y:S01]  /*b460*/  FMUL.FTZ R8, R132.reuse, R124 ;  /* 0x0000007c84087220 */ /* 0x040fe20000410000 */
[----:B------:R-:W-:Y:S01]  /*b470*/  LDSM.16.MT88.4 R136, [R133+0x2900] ;  /* 0x002900008588783b */ /* 0x000fe20000004200 */
[C---:B------:R-:W-:Y:S02]  /*b480*/  FMUL.FTZ R9, R132.reuse, R125 ;  /* 0x0000007d84097220 */ /* 0x040fe40000410000 */
[C---:B------:R-:W-:Y:S02]  /*b490*/  FMUL.FTZ R16, R132.reuse, R116 ;  /* 0x0000007484107220 */ /* 0x040fe40000410000 */
[C---:B------:R-:W-:Y:S02]  /*b4a0*/  FMUL.FTZ R17, R132.reuse, R117 ;  /* 0x0000007584117220 */ /* 0x040fe40000410000 */
[C---:B------:R-:W-:Y:S01]  /*b4b0*/  FMUL.FTZ R24, R132.reuse, R108 ;  /* 0x0000006c84187220 */ /* 0x040fe20000410000 */
[----:B------:R-:W2:Y:S01]  /*b4c0*/  MUFU.EX2 R3, R3 ;  /* 0x0000000300037308 */ /* 0x000ea20000000800 */
[C---:B------:R-:W-:Y:S02]  /*b4d0*/  FMUL.FTZ R25, R132.reuse, R109 ;  /* 0x0000006d84197220 */ /* 0x040fe40000410000 */
[C---:B------:R-:W-:Y:S01]  /*b4e0*/  FMUL.FTZ R32, R132.reuse, R100 ;  /* 0x0000006484207220 */ /* 0x040fe20000410000 */
[----:B-1----:R-:W-:Y:S01]  /*b4f0*/  F2FP.PACK_AB R128, R171, R172 ;  /* 0x000000acab80723e */ /* 0x002fe200000000ff */
[----:B------:R-:W-:Y:S02]  /*b500*/  FMUL.FTZ R33, R132, R101 ;  /* 0x0000006584217220 */ /* 0x000fe40000410000 */
[--C-:B------:R-:W-:Y:S02]  /*b510*/  FFMA.FTZ R182, R159, c[0x0][0x2d0], -R148.reuse ;  /* 0x0000b4009fb67a23 */ /* 0x100fe40000010894 */
[--C-:B------:R-:W-:Y:S01]  /*b520*/  FFMA.FTZ R183, R160, c[0x0][0x2d0], -R145.reuse ;  /* 0x0000b400a0b77a23 */ /* 0x100fe20000010891 */
[----:B------:R-:W1:Y:S01]  /*b530*/  MUFU.EX2 R169, R169 ;  /* 0x000000a900a97308 */ /* 0x000e620000000800 */
[--C-:B------:R-:W-:Y:S02]  /*b540*/  FFMA.FTZ R190, R158, c[0x0][0x2d0], -R145.reuse ;  /* 0x0000b4009ebe7a23 */ /* 0x100fe40000010891 */
[--C-:B------:R-:W-:Y:S02]  /*b550*/  FFMA.FTZ R218, R157, c[0x0][0x2d0], -R148.reuse ;  /* 0x0000b4009dda7a23 */ /* 0x100fe40000010894 */
[--C-:B------:R-:W-:Y:S02]  /*b560*/  FFMA.FTZ R220, R156, c[0x0][0x2d0], -R145.reuse ;  /* 0x0000b4009cdc7a23 */ /* 0x100fe40000010891 */
[----:B------:R-:W-:Y:S01]  /*b570*/  LDSM.16.MT88.4 R156, [R164+0x3900] ;  /* 0x00390000a49c783b */ /* 0x000fe20000004200 */
[--C-:B------:R-:W-:Y:S02]  /*b580*/  FFMA.FTZ R221, R154, c[0x0][0x2d0], -R145.reuse ;  /* 0x0000b4009add7a23 */ /* 0x100fe40000010891 */
[----:B------:R-:W-:Y:S01]  /*b590*/  MUFU.EX2 R168, R168 ;  /* 0x000000a800a87308 */ /* 0x000fe20000000800 */
[--C-:B------:R-:W-:Y:S02]  /*b5a0*/  FFMA.FTZ R224, R152, c[0x0][0x2d0], -R145.reuse ;  /* 0x0000b40098e07a23 */ /* 0x100fe40000010891 */
[--C-:B------:R-:W-:Y:S02]  /*b5b0*/  FFMA.FTZ R225, R150, c[0x0][0x2d0], -R145.reuse ;  /* 0x0000b40096e17a23 */ /* 0x100fe40000010891 */
[C---:B--2---:R-:W-:Y:S01]  /*b5c0*/  FMUL.FTZ R6, R3.reuse, R130 ;  /* 0x0000008203067220 */ /* 0x044fe20000410000 */
[----:B------:R-:W-:Y:S01]  /*b5d0*/  LDSM.16.MT88.4 R152, [R134+UR4+0x3900] ;  /* 0x003900048698783b */ /* 0x000fe20008004200 */
[C---:B------:R-:W-:Y:S02]  /*b5e0*/  FMUL.FTZ R7, R3.reuse, R131 ;  /* 0x0000008303077220 */ /* 0x040fe40000410000 */
[C---:B------:R-:W-:Y:S01]  /*b5f0*/  FMUL.FTZ R10, R3.reuse, R126 ;  /* 0x0000007e030a7220 */ /* 0x040fe20000410000 */
[----:B------:R-:W2:Y:S01]  /*b600*/  MUFU.EX2 R167, R167 ;  /* 0x000000a700a77308 */ /* 0x000ea20000000800 */
[C---:B------:R-:W-:Y:S02]  /*b610*/  FMUL.FTZ R11, R3.reuse, R127 ;  /* 0x0000007f030b7220 */ /* 0x040fe40000410000 */
[----:B------:R-:W-:Y:S01]  /*b620*/  FMUL.FTZ R18, R3, R118 ;  /* 0x0000007603127220 */ /* 0x000fe20000410000 */
[----:B-1----:R-:W-:Y:S01]  /*b630*/  F2FP.PACK_AB R130, R169, R170 ;  /* 0x000000aaa982723e */ /* 0x002fe200000000ff */
[C---:B------:R-:W-:Y:S01]  /*b640*/  FMUL.FTZ R19, R3.reuse, R119 ;  /* 0x0000007703137220 */ /* 0x040fe20000410000 */
[----:B------:R-:W-:Y:S01]  /*b650*/  LDSM.16.MT88.4 R124, [R135+UR4+0x2900] ;  /* 0x00290004877c783b */ /* 0x000fe20008004200 */
[C---:B------:R-:W-:Y:S02]  /*b660*/  FMUL.FTZ R26, R3.reuse, R110 ;  /* 0x0000006e031a7220 */ /* 0x040fe40000410000 */
[C---:B------:R-:W-:Y:S01]  /*b670*/  FMUL.FTZ R27, R3.reuse, R111 ;  /* 0x0000006f031b7220 */ /* 0x040fe20000410000 */
[----:B------:R-:W-:Y:S01]  /*b680*/  MUFU.EX2 R166, R166 ;  /* 0x000000a600a67308 */ /* 0x000fe20000000800 */
[C---:B------:R-:W-:Y:S02]  /*b690*/  FMUL.FTZ R34, R3.reuse, R102 ;  /* 0x0000006603227220 */ /* 0x040fe40000410000 */
[C---:B------:R-:W-:Y:S01]  /*b6a0*/  FMUL.FTZ R35, R3.reuse, R103 ;  /* 0x0000006703237220 */ /* 0x040fe20000410000 */
[----:B------:R-:W-:Y:S01]  /*b6b0*/  LDSM.16.MT88.4 R108, [R164+0x2100] ;  /* 0x00210000a46c783b */ /* 0x000fe20000004200 */
[--C-:B------:R-:W-:Y:S02]  /*b6c0*/  FFMA.FTZ R228, R146, c[0x0][0x2d0], -R145.reuse ;  /* 0x0000b40092e47a23 */ /* 0x100fe40000010891 */
[C---:B------:R-:W-:Y:S02]  /*b6d0*/  FMUL.FTZ R36, R132.reuse, R36 ;  /* 0x0000002484247220 */ /* 0x040fe40000410000 */
[C---:B------:R-:W-:Y:S01]  /*b6e0*/  FMUL.FTZ R37, R132.reuse, R37 ;  /* 0x0000002584257220 */ /* 0x040fe20000410000 */
[----:B------:R-:W1:Y:S01]  /*b6f0*/  MUFU.EX2 R165, R165 ;  /* 0x000000a500a57308 */ /* 0x000e620000000800 */
[C---:B------:R-:W-:Y:S01]  /*b700*/  FMUL.FTZ R38, R3.reuse, R38 ;  /* 0x0000002603267220 */ /* 0x040fe20000410000 */
[----:B------:R-:W-:Y:S01]  /*b710*/  LDSM.16.MT88.4 R100, [R134+UR4+0x2100] ;  /* 0x002100048664783b */ /* 0x000fe20008004200 */
[----:B------:R-:W-:Y:S01]  /*b720*/  FMUL.FTZ R39, R3, R39 ;  /* 0x0000002703277220 */ /* 0x000fe20000410000 */
[----:B--2---:R-:W-:Y:S01]  /*b730*/  F2FP.PACK_AB R129, R167, R168 ;  /* 0x000000a8a781723e */ /* 0x004fe200000000ff */
[C---:B------:R-:W-:Y:S02]  /*b740*/  FMUL.FTZ R40, R132.reuse, R40 ;  /* 0x0000002884287220 */ /* 0x040fe40000410000 */
[C---:B------:R-:W-:Y:S02]  /*b750*/  FMUL.FTZ R41, R132.reuse, R41 ;  /* 0x0000002984297220 */ /* 0x040fe40000410000 */
[C---:B------:R-:W-:Y:S01]  /*b760*/  FMUL.FTZ R42, R3.reuse, R42 ;  /* 0x0000002a032a7220 */ /* 0x040fe20000410000 */
[----:B------:R-:W-:Y:S01]  /*b770*/  LDSM.16.MT88.4 R116, [R134+UR4+0x900] ;  /* 0x000900048674783b */ /* 0x000fe20008004200 */
[C---:B------:R-:W-:Y:S01]  /*b780*/  FMUL.FTZ R43, R3.reuse, R43 ;  /* 0x0000002b032b7220 */ /* 0x040fe20000410000 */
[----:B------:R-:W-:Y:S01]  /*b790*/  MUFU.EX2 R182, R182 ;  /* 0x000000b600b67308 */ /* 0x000fe20000000800 */
[C---:B------:R-:W-:Y:S02]  /*b7a0*/  FMUL.FTZ R44, R132.reuse, R44 ;  /* 0x0000002c842c7220 */ /* 0x040fe40000410000 */
[C---:B------:R-:W-:Y:S02]  /*b7b0*/  FMUL.FTZ R45, R132.reuse, R45 ;  /* 0x0000002d842d7220 */ /* 0x040fe40000410000 */
[C---:B------:R-:W-:Y:S02]  /*b7c0*/  FMUL.FTZ R46, R3.reuse, R46 ;  /* 0x0000002e032e7220 */ /* 0x040fe40000410000 */
[----:B------:R-:W-:Y:S02]  /*b7d0*/  FMUL.FTZ R47, R3, R47 ;  /* 0x0000002f032f7220 */ /* 0x000fe40000410000 */
[C---:B------:R-:W-:Y:S01]  /*b7e0*/  FMUL.FTZ R48, R132.reuse, R48 ;  /* 0x0000003084307220 */ /* 0x040fe20000410000 */
[----:B------:R-:W-:Y:S01]  /*b7f0*/  MUFU.EX2 R183, R183 ;  /* 0x000000b700b77308 */ /* 0x000fe20000000800 */
[C---:B------:R-:W-:Y:S01]  /*b800*/  FMUL.FTZ R49, R132.reuse, R49 ;  /* 0x0000003184317220 */ /* 0x040fe20000410000 */
[----:B-1----:R-:W-:Y:S01]  /*b810*/  F2FP.PACK_AB R131, R165, R166 ;  /* 0x000000a6a583723e */ /* 0x002fe200000000ff */
[C---:B------:R-:W-:Y:S02]  /*b820*/  FMUL.FTZ R50, R3.reuse, R50 ;  /* 0x0000003203327220 */ /* 0x040fe40000410000 */
[C---:B------:R-:W-:Y:S02]  /*b830*/  FMUL.FTZ R51, R3.reuse, R51 ;  /* 0x0000003303337220 */ /* 0x040fe40000410000 */
[C---:B------:R-:W-:Y:S02]  /*b840*/  FMUL.FTZ R52, R132.reuse, R52 ;  /* 0x0000003484347220 */ /* 0x040fe40000410000 */
[C---:B------:R-:W-:Y:S01]  /*b850*/  HMMA.16816.F32 R4, R128.reuse, R12, R4 ;  /* 0x0000000c8004723c */ /* 0x040fe20000001804 */
[----:B------:R-:W-:Y:S04]  /*b860*/  MUFU.EX2 R190, R190 ;  /* 0x000000be00be7308 */ /* 0x000fe80000000800 */
[C---:B------:R-:W-:Y:S02]  /*b870*/  FMUL.FTZ R53, R132.reuse, R53 ;  /* 0x0000003584357220 */ /* 0x040fe40000410000 */
[C---:B------:R-:W-:Y:S01]  /*b880*/  FMUL.FTZ R12, R132.reuse, R120 ;  /* 0x00000078840c7220 */ /* 0x040fe20000410000 */
[C---:B------:R-:W-:Y:S03]  /*b890*/  HMMA.16816.F32 R8, R128.reuse, R14, R8 ;  /* 0x0000000e8008723c */ /* 0x040fe60000001808 */
[----:B------:R-:W-:Y:S01]  /*b8a0*/  MUFU.EX2 R218, R218 ;  /* 0x000000da00da7308 */ /* 0x000fe20000000800 */
[C---:B------:R-:W-:Y:S02]  /*b8b0*/  FMUL.FTZ R13, R132.reuse, R121 ;  /* 0x00000079840d7220 */ /* 0x040fe40000410000 */
[C---:B------:R-:W-:Y:S02]  /*b8c0*/  FMUL.FTZ R54, R3.reuse, R54 ;  /* 0x0000003603367220 */ /* 0x040fe40000410000 */
[C---:B------:R-:W-:Y:S04]  /*b8d0*/  FMUL.FTZ R14, R3.reuse, R122 ;  /* 0x0000007a030e7220 */ /* 0x040fe80000410000 */
[C---:B------:R-:W-:Y:S01]  /*b8e0*/  FMUL.FTZ R15, R3.reuse, R123 ;  /* 0x0000007b030f7220 */ /* 0x040fe20000410000 */
[----:B------:R-:W-:Y:S01]  /*b8f0*/  MUFU.EX2 R219, R219 ;  /* 0x000000db00db7308 */ /* 0x000fe20000000800 */
[----:B------:R-:W1:Y:S01]  /*b900*/  LDSM.16.MT88.4 R120, [R164+0x100] ;  /* 0x00010000a478783b */ /* 0x000e620000004200 */
[C---:B------:R-:W-:Y:S02]  /*b910*/  FMUL.FTZ R55, R3.reuse, R55 ;  /* 0x0000003703377220 */ /* 0x040fe40000410000 */
[C---:B------:R-:W-:Y:S02]  /*b920*/  FMUL.FTZ R56, R132.reuse, R56 ;  /* 0x0000003884387220 */ /* 0x040fe40000410000 */
[C---:B---3--:R-:W-:Y:S03]  /*b930*/  HMMA.16816.F32 R12, R128.reuse, R20, R12 ;  /* 0x00000014800c723c */ /* 0x048fe6000000180c */
[C---:B------:R-:W-:Y:S01]  /*b940*/  FMUL.FTZ R57, R132.reuse, R57 ;  /* 0x0000003984397220 */ /* 0x040fe20000410000 */
[----:B------:R-:W-:Y:S01]  /*b950*/  MUFU.EX2 R220, R220 ;  /* 0x000000dc00dc7308 */ /* 0x000fe20000000800 */
[C---:B------:R-:W-:Y:S02]  /*b960*/  FMUL.FTZ R58, R3.reuse, R58 ;  /* 0x0000003a033a7220 */ /* 0x040fe40000410000 */
[C---:B------:R-:W-:Y:S01]  /*b970*/  FMUL.FTZ R20, R132.reuse, R112 ;  /* 0x0000007084147220 */ /* 0x040fe20000410000 */
[C---:B------:R-:W-:Y:S04]  /*b980*/  HMMA.16816.F32 R16, R128.reuse, R22, R16 ;  /* 0x000000168010723c */ /* 0x040fe80000001810 */
[C---:B------:R-:W-:Y:S02]  /*b990*/  FMUL.FTZ R21, R132.reuse, R113 ;  /* 0x0000007184157220 */ /* 0x040fe40000410000 */
[C---:B------:R-:W-:Y:S01]  /*b9a0*/  FMUL.FTZ R59, R3.reuse, R59 ;  /* 0x0000003b033b7220 */ /* 0x040fe20000410000 */
[----:B------:R-:W-:Y:S01]  /*b9b0*/  MUFU.EX2 R221, R221 ;  /* 0x000000dd00dd7308 */ /* 0x000fe20000000800 */
[C---:B------:R-:W-:Y:S04]  /*b9c0*/  FMUL.FTZ R22, R3.reuse, R114 ;  /* 0x0000007203167220 */ /* 0x040fe80000410000 */
[C---:B------:R-:W-:Y:S02]  /*b9d0*/  FMUL.FTZ R23, R3.reuse, R115 ;  /* 0x0000007303177220 */ /* 0x040fe40000410000 */
[----:B------:R-:W2:Y:S01]  /*b9e0*/  LDSM.16.MT88.4 R112, [R135+UR4+0x2100] ;  /* 0x002100048770783b */ /* 0x000ea20008004200 */
        /* <DEDUP_REMOVED lines=14> */
[----:B------:R-:W3:Y:S01]  /*bad0*/  LDSM.16.MT88.4 R104, [R133+0x2100] ;  /* 0x002100008568783b */ /* 0x000ee20000004200 */
[C---:B------:R-:W-:Y:S02]  /*bae0*/  FMUL.FTZ R65, R132.reuse, R65 ;  /* 0x0000004184417220 */ /* 0x040fe40000410000 */
[C---:B------:R-:W-:Y:S02]  /*baf0*/  FMUL.FTZ R66, R3.reuse, R66 ;  /* 0x0000004203427220 */ /* 0x040fe40000410000 */
[C---:B-1----:R-:W-:Y:S02]  /*bb00*/  HMMA.16816.F32 R28, R128.reuse, R120, R28 ;  /* 0x00000078801c723c */ /* 0x042fe4000000181c */
        /* <DEDUP_REMOVED lines=9> */
[C---:B--2---:R-:W-:Y:S04]  /*bba0*/  HMMA.16816.F32 R36, R128.reuse, R112, R36 ;  /* 0x000000708024723c */ /* 0x044fe80000001824 */
        /* <DEDUP_REMOVED lines=8> */
[C---:B---3--:R-:W-:Y:S03]  /*bc30*/  HMMA.16816.F32 R44, R128.reuse, R104, R44 ;  /* 0x00000068802c723c */ /* 0x048fe6000000182c */
[----:B------:R-:W-:Y:S02]  /*bc40*/  FMUL.FTZ R85, R132, R85 ;  /* 0x0000005584557220 */ /* 0x000fe40000410000 */
[C---:B------:R-:W-:Y:S02]  /*bc50*/  FMUL.FTZ R86, R3.reuse, R86 ;  /* 0x0000005603567220 */ /* 0x040fe40000410000 */
[----:B------:R-:W-:Y:S01]  /*bc60*/  FMUL.FTZ R87, R3, R87 ;  /* 0x0000005703577220 */ /* 0x000fe20000410000 */
[C---:B------:R-:W-:Y:S01]  /*bc70*/  HMMA.16816.F32 R48, R128.reuse, R106, R48 ;  /* 0x0000006a8030723c */ /* 0x040fe20000001830 */
[----:B------:R-:W1:Y:S03]  /*bc80*/  LDSM.16.MT88.4 R104, [R135+UR4+0x4100] ;  /* 0x004100048768783b */ /* 0x000e660008004200 */
[--C-:B------:R-:W-:Y:S02]  /*bc90*/  FFMA.FTZ R173, R181, c[0x0][0x2d0], -R148.reuse ;  /* 0x0000b400b5ad7a23 */ /* 0x100fe40000010894 */
[--C-:B------:R-:W-:Y:S02]  /*bca0*/  FFMA.FTZ R181, R161, c[0x0][0x2d0], -R148.reuse ;  /* 0x0000b400a1b57a23 */ /* 0x100fe40000010894 */
[C---:B------:R-:W-:Y:S02]  /*bcb0*/  HMMA.16816.F32 R52, R128.reuse, R100, R52 ;  /* 0x000000648034723c */ /* 0x040fe40000001834 */
[----:B------:R-:W-:Y:S02]  /*bcc0*/  MUFU.EX2 R173, R173 ;  /* 0x000000ad00ad7308 */ /* 0x000fe40000000800 */
[--C-:B------:R-:W-:Y:S02]  /*bcd0*/  FFMA.FTZ R174, R179, c[0x0][0x2d0], -R148.reuse ;  /* 0x0000b400b3ae7a23 */ /* 0x100fe40000010894 */
[--C-:B------:R-:W-:Y:S02]  /*bce0*/  FFMA.FTZ R175, R178, c[0x0][0x2d0], -R145.reuse ;  /* 0x0000b400b2af7a23 */ /* 0x100fe40000010891 */
[C---:B------:R-:W-:Y:S01]  /*bcf0*/  HMMA.16816.F32 R56, R128.reuse, R102, R56 ;  /* 0x000000668038723c */ /* 0x040fe20000001838 */
[----:B------:R-:W2:Y:S03]  /*bd00*/  LDSM.16.MT88.4 R100, [R133+0x4100] ;  /* 0x004100008564783b */ /* 0x000ea60000004200 */
[--C-:B------:R-:W-:Y:S01]  /*bd10*/  FFMA.FTZ R178, R163, c[0x0][0x2d0], -R148.reuse ;  /* 0x0000b400a3b27a23 */ /* 0x100fe20000010894 */
[----:B------:R-:W3:Y:S01]  /*bd20*/  MUFU.EX2 R174, R174 ;  /* 0x000000ae00ae7308 */ /* 0x000ee20000000800 */
[--C-:B------:R-:W-:Y:S02]  /*bd30*/  FFMA.FTZ R176, R176, c[0x0][0x2d0], -R145.reuse ;  /* 0x0000b400b0b07a23 */ /* 0x100fe40000010891 */
[C---:B------:R-:W-:Y:S04]  /*bd40*/  HMMA.16816.F32 R60, R128.reuse, R108, R60 ;  /* 0x0000006c803c723c */ /* 0x040fe8000000183c */
[--C-:B------:R-:W-:Y:S02]  /*bd50*/  FFMA.FTZ R177, R177, c[0x0][0x2d0], -R148.reuse ;  /* 0x0000b400b1b17a23 */ /* 0x100fe40000010894 */
[----:B------:R-:W-:Y:S01]  /*bd60*/  FFMA.FTZ R148, R147, c[0x0][0x2d0], -R148 ;  /* 0x0000b40093947a23 */ /* 0x000fe20000010894 */
[----:B------:R-:W-:Y:S01]  /*bd70*/  MUFU.EX2 R175, R175 ;  /* 0x000000af00af7308 */ /* 0x000fe20000000800 */
[C---:B------:R-:W-:Y:S01]  /*bd80*/  HMMA.16816.F32 R64, R128.reuse, R110, R64 ;  /* 0x0000006e8040723c */ /* 0x040fe20000001840 */
[----:B------:R-:W4:Y:S03]  /*bd90*/  LDSM.16.MT88.4 R108, [R134+UR4+0x4100] ;  /* 0x00410004866c783b */ /* 0x000f260008004200 */
[--C-:B------:R-:W-:Y:S02]  /*bda0*/  FFMA.FTZ R179, R180, c[0x0][0x2d0], -R145.reuse ;  /* 0x0000b400b4b37a23 */ /* 0x100fe40000010891 */
[--C-:B------:R-:W-:Y:S02]  /*bdb0*/  FFMA.FTZ R180, R162, c[0x0][0x2d0], -R145.reuse ;  /* 0x0000b400a2b47a23 */ /* 0x100fe40000010891 */
[----:B------:R-:W-:Y:S01]  /*bdc0*/  FFMA.FTZ R145, R144, c[0x0][0x2d0], -R145 ;  /* 0x0000b40090917a23 */ /* 0x000fe20000010891 */
[C---:B-1----:R-:W-:Y:S01]  /*bdd0*/  HMMA.16816.F32 R68, R128.reuse, R104, R68 ;  /* 0x000000688044723c */ /* 0x042fe20000001844 */
[----:B------:R-:W-:Y:S01]  /*bde0*/  LDSM.16.MT88.4 R160, [R135+UR4+0x5900] ;  /* 0x0059000487a0783b */ /* 0x000fe20008004200 */
[----:B------:R1:W-:Y:S01]  /*bdf0*/  MUFU.EX2 R227, R148 ;  /* 0x0000009400e37308 */ /* 0x0003e20000000800 */
[C---:B------:R-:W-:Y:S02]  /*be00*/  FMUL.FTZ R88, R132.reuse, R88 ;  /* 0x0000005884587220 */ /* 0x040fe40000410000 */
[C---:B------:R-:W-:Y:S02]  /*be10*/  FMUL.FTZ R89, R132.reuse, R89 ;  /* 0x0000005984597220 */ /* 0x040fe40000410000 */
[C---:B------:R-:W-:Y:S01]  /*be20*/  FMUL.FTZ R90, R3.reuse, R90 ;  /* 0x0000005a035a7220 */ /* 0x040fe20000410000 */
[C---:B------:R-:W-:Y:S01]  /*be30*/  HMMA.16816.F32 R72, R128.reuse, R106, R72 ;  /* 0x0000006a8048723c */ /* 0x040fe20000001848 */
[----:B------:R-:W5:Y:S03]  /*be40*/  LDSM.16.MT88.4 R104, [R164+0x4100] ;  /* 0x00410000a468783b */ /* 0x000f660000004200 */
[C---:B------:R-:W-:Y:S01]  /*be50*/  FMUL.FTZ R76, R132.reuse, R76 ;  /* 0x0000004c844c7220 */ /* 0x040fe20000410000 */
[----:B------:R-:W4:Y:S01]  /*be60*/  MUFU.EX2 R176, R176 ;  /* 0x000000b000b07308 */ /* 0x000f220000000800 */
[C---:B------:R-:W-:Y:S02]  /*be70*/  FMUL.FTZ R77, R132.reuse, R77 ;  /* 0x0000004d844d7220 */ /* 0x040fe40000410000 */
[C---:B------:R-:W-:Y:S04]  /*be80*/  FMUL.FTZ R78, R3.reuse, R78 ;  /* 0x0000004e034e7220 */ /* 0x040fe80000410000 */
[C---:B------:R-:W-:Y:S02]  /*be90*/  FMUL.FTZ R79, R3.reuse, R79 ;  /* 0x0000004f034f7220 */ /* 0x040fe40000410000 */
[C---:B------:R-:W-:Y:S01]  /*bea0*/  FMUL.FTZ R91, R3.reuse, R91 ;  /* 0x0000005b035b7220 */ /* 0x040fe20000410000 */
[----:B------:R5:W-:Y:S01]  /*beb0*/  MUFU.EX2 R229, R145 ;  /* 0x0000009100e57308 */ /* 0x000be20000000800 */
[C---:B------:R-:W-:Y:S01]  /*bec0*/  FMUL.FTZ R92, R132.reuse, R92 ;  /* 0x0000005c845c7220 */ /* 0x040fe20000410000 */
[----:B-1----:R-:W-:Y:S02]  /*bed0*/  LDSM.16.MT88.4 R148, [R133+0x3900] ;  /* 0x003900008594783b */ /* 0x002fe40000004200 */
[C---:B--2---:R-:W-:Y:S03]  /*bee0*/  HMMA.16816.F32 R76, R128.reuse, R100, R76 ;  /* 0x00000064804c723c */ /* 0x044fe6000000184c */
[C---:B------:R-:W-:Y:S02]  /*bef0*/  FMUL.FTZ R80, R132.reuse, R80 ;  /* 0x0000005084507220 */ /* 0x040fe40000410000 */
[----:B------:R-:W-:Y:S01]  /*bf00*/  FMUL.FTZ R81, R132, R81 ;  /* 0x0000005184517220 */ /* 0x000fe20000410000 */
[----:B------:R-:W-:Y:S01]  /*bf10*/  MUFU.EX2 R177, R177 ;  /* 0x000000b100b17308 */ /* 0x000fe20000000800 */
[C---:B------:R-:W-:Y:S01]  /*bf20*/  FMUL.FTZ R82, R3.reuse, R82 ;  /* 0x0000005203527220 */ /* 0x040fe20000410000 */
[----:B---3--:R-:W-:Y:S01]  /*bf30*/  F2FP.PACK_AB R100, R174, R173 ;  /* 0x000000adae64723e */ /* 0x008fe200000000ff */
[C---:B------:R-:W-:Y:S03]  /*bf40*/  FMUL.FTZ R83, R3.reuse, R83 ;  /* 0x0000005303537220 */ /* 0x040fe60000410000 */
[----:B------:R-:W-:Y:S01]  /*bf50*/  FMUL.FTZ R93, R132, R93 ;  /* 0x0000005d845d7220 */ /* 0x000fe20000410000 */
[----:B----4-:R-:W-:Y:S01]  /*bf60*/  F2FP.PACK_AB R101, R176, R175 ;  /* 0x000000afb065723e */ /* 0x010fe200000000ff */
[C---:B------:R-:W-:Y:S02]  /*bf70*/  FMUL.FTZ R94, R3.reuse, R94 ;  /* 0x0000005e035e7220 */ /* 0x040fe40000410000 */
[C---:B------:R-:W-:Y:S01]  /*bf80*/  HMMA.16816.F32 R80, R128.reuse, R102, R80 ;  /* 0x000000668050723c */ /* 0x040fe20000001850 */
[----:B------:R-:W1:Y:S02]  /*bf90*/  MUFU.EX2 R178, R178 ;  /* 0x000000b200b27308 */ /* 0x000e640000000800 */
[C---:B------:R-:W-:Y:S01]  /*bfa0*/  FMUL.FTZ R95, R3.reuse, R95 ;  /* 0x0000005f035f7220 */ /* 0x040fe20000410000 */
[----:B-----5:R-:W-:Y:S01]  /*bfb0*/  LDSM.16.MT88.4 R144, [R135+UR4+0x3900] ;  /* 0x003900048790783b */ /* 0x020fe20008004200 */
[C---:B------:R-:W-:Y:S02]  /*bfc0*/  FMUL.FTZ R96, R132.reuse, R96 ;  /* 0x0000006084607220 */ /* 0x040fe40000410000 */
[C---:B------:R-:W-:Y:S01]  /*bfd0*/  FMUL.FTZ R97, R132.reuse, R97 ;  /* 0x0000006184617220 */ /* 0x040fe20000410000 */
[C---:B------:R-:W-:Y:S03]  /*bfe0*/  HMMA.16816.F32 R84, R128.reuse, R108, R84 ;  /* 0x0000006c8054723c */ /* 0x040fe60000001854 */
[----:B------:R-:W-:Y:S01]  /*bff0*/  MUFU.EX2 R179, R179 ;  /* 0x000000b300b37308 */ /* 0x000fe20000000800 */
[C---:B------:R-:W-:Y:S02]  /*c000*/  FMUL.FTZ R98, R3.reuse, R98 ;  /* 0x0000006203627220 */ /* 0x040fe40000410000 */
[C---:B------:R-:W-:Y:S02]  /*c010*/  FMUL.FTZ R99, R3.reuse, R99 ;  /* 0x0000006303637220 */ /* 0x040fe40000410000 */
[C---:B------:R-:W-:Y:S01]  /*c020*/  HMMA.16816.F32 R88, R128.reuse, R110, R88 ;  /* 0x0000006e8058723c */ /* 0x040fe20000001858 */
[----:B------:R-:W2:Y:S03]  /*c030*/  LDSM.16.MT88.4 R108, [R133+0x900] ;  /* 0x00090000856c783b */ /* 0x000ea60000004200 */
[----:B------:R-:W-:Y:S01]  /*c040*/  FFMA.FTZ R172, R132, R205, R172 ;  /* 0x000000cd84ac7223 */ /* 0x000fe200000100ac */
[----:B------:R-:W3:Y:S01]  /*c050*/  MUFU.EX2 R180, R180 ;  /* 0x000000b400b47308 */ /* 0x000ee20000000800 */
[----:B------:R-:W-:Y:S02]  /*c060*/  FFMA.FTZ R168, R3, R206, R168 ;  /* 0x000000ce03a87223 */ /* 0x000fe400000100a8 */
[C---:B------:R-:W-:Y:S04]  /*c070*/  HMMA.16816.F32 R92, R128.reuse, R104, R92 ;  /* 0x00000068805c723c */ /* 0x040fe8000000185c */
[----:B-1----:R-:W-:Y:S01]  /*c080*/  F2FP.PACK_AB R102, R178, R177 ;  /* 0x000000b1b266723e */ /* 0x002fe200000000ff */
[----:B------:R-:W-:Y:S02]  /*c090*/  FADD.FTZ R171, R171, R172 ;  /* 0x000000acabab7221 */ /* 0x000fe40000010000 */
[----:B------:R-:W1:Y:S01]  /*c0a0*/  MUFU.EX2 R181, R181 ;  /* 0x000000b500b57308 */ /* 0x000e620000000800 */
[----:B------:R-:W-:Y:S01]  /*c0b0*/  HMMA.16816.F32 R96, R128, R106, R96 ;  /* 0x0000006a8060723c */ /* 0x000fe20000001860 */
[----:B------:R-:W4:Y:S03]  /*c0c0*/  LDSM.16.MT88.4 R104, [R164+0x2900] ;  /* 0x00290000a468783b */ /* 0x000f260000004200 */
[----:B------:R-:W-:Y:S01]  /*c0d0*/  FADD.FTZ R167, R167, R168 ;  /* 0x000000a8a7a77221 */ /* 0x000fe20000010000 */
[----:B---3--:R-:W-:Y:S07]  /*c0e0*/  F2FP.PACK_AB R103, R180, R179 ;  /* 0x000000b3b467723e */ /* 0x008fee00000000ff */
[C---:B------:R-:W-:Y:S08]  /*c0f0*/  HMMA.16816.F32 R4, R100.reuse, R112, R4 ;  /* 0x000000706404723c */ /* 0x040ff00000001804 */
[C---:B------:R-:W-:Y:S01]  /*c100*/  HMMA.16816.F32 R8, R100.reuse, R114, R8 ;  /* 0x000000726408723c */ /* 0x040fe20000001808 */
[----:B------:R-:W-:Y:S07]  /*c110*/  LDSM.16.MT88.4 R112, [R133+0x4900] ;  /* 0x004900008570783b */ /* 0x000fee0000004200 */
[C---:B--2---:R-:W-:Y:S08]  /*c120*/  HMMA.16816.F32 R12, R100.reuse, R108, R12 ;  /* 0x0000006c640c723c */ /* 0x044ff0000000180c */
[C---:B------:R-:W-:Y:S01]  /*c130*/  HMMA.16816.F32 R16, R100.reuse, R110, R16 ;  /* 0x0000006e6410723c */ /* 0x040fe20000001810 */
[----:B------:R-:W2:Y:S07]  /*c140*/  LDSM.16.MT88.4 R108, [R135+UR4+0x4900] ;  /* 0x00490004876c783b */ /* 0x000eae0008004200 */
        /* <DEDUP_REMOVED lines=13> */
[----:B------:R-:W-:Y:S01]  /*c220*/  F2FP.PACK_AB R138, R227, R226 ;  /* 0x000000e2e38a723e */ /* 0x000fe200000000ff */
[C---:B------:R-:W-:Y:S04]  /*c230*/  HMMA.16816.F32 R52, R100.reuse, R140, R52 ;  /* 0x0000008c6434723c */ /* 0x040fe80000001834 */
[----:B------:R-:W-:Y:S04]  /*c240*/  F2FP.PACK_AB R139, R229, R228 ;  /* 0x000000e4e58b723e */ /* 0x000fe800000000ff */
[C---:B------:R-:W-:Y:S01]  /*c250*/  HMMA.16816.F32 R56, R100.reuse, R142, R56 ;  /* 0x0000008e6438723c */ /* 0x040fe20000001838 */
[----:B------:R-:W-:Y:S07]  /*c260*/  LDSM.16.MT88.4 R140, [R164+0x1900] ;  /* 0x00190000a48c783b */ /* 0x000fee0000004200 */
[C---:B----4-:R-:W-:Y:S08]  /*c270*/  HMMA.16816.F32 R60, R100.reuse, R104, R60 ;  /* 0x00000068643c723c */ /* 0x050ff0000000183c */
[C---:B------:R-:W-:Y:S01]  /*c280*/  HMMA.16816.F32 R64, R100.reuse, R106, R64 ;  /* 0x0000006a6440723c */ /* 0x040fe20000001840 */
[----:B------:R-:W3:Y:S07]  /*c290*/  LDSM.16.MT88.4 R104, [R134+UR4+0x4900] ;  /* 0x004900048668783b */ /* 0x000eee0008004200 */
[C---:B--2---:R-:W-:Y:S08]  /*c2a0*/  HMMA.16816.F32 R68, R100.reuse, R108, R68 ;  /* 0x0000006c6444723c */ /* 0x044ff00000001844 */
[C---:B------:R-:W-:Y:S01]  /*c2b0*/  HMMA.16816.F32 R72, R100.reuse, R110, R72 ;  /* 0x0000006e6448723c */ /* 0x040fe20000001848 */
[----:B------:R-:W2:Y:S07]  /*c2c0*/  LDSM.16.MT88.4 R108, [R135+UR4+0x1100] ;  /* 0x00110004876c783b */ /* 0x000eae0008004200 */
[C---:B------:R-:W-:Y:S08]  /*c2d0*/  HMMA.16816.F32 R76, R100.reuse, R112, R76 ;  /* 0x00000070644c723c */ /* 0x040ff0000000184c */
[C---:B------:R-:W-:Y:S01]  /*c2e0*/  HMMA.16816.F32 R80, R100.reuse, R114, R80 ;  /* 0x000000726450723c */ /* 0x040fe20000001850 */
[----:B------:R-:W4:Y:S07]  /*c2f0*/  LDSM.16.MT88.4 R112, [R134+UR4+0x1100] ;  /* 0x001100048670783b */ /* 0x000f2e0008004200 */
[C---:B---3--:R-:W-:Y:S08]  /*c300*/  HMMA.16816.F32 R84, R100.reuse, R104, R84 ;  /* 0x000000686454723c */ /* 0x048ff00000001854 */
[C---:B------:R-:W-:Y:S01]  /*c310*/  HMMA.16816.F32 R88, R100.reuse, R106, R88 ;  /* 0x0000006a6458723c */ /* 0x040fe20000001858 */
[----:B------:R-:W3:Y:S07]  /*c320*/  LDSM.16.MT88.4 R104, [R135+UR4+0x3100] ;  /* 0x003100048768783b */ /* 0x000eee0008004200 */
[C---:B------:R-:W-:Y:S08]  /*c330*/  HMMA.16816.F32 R92, R100.reuse, R116, R92 ;  /* 0x00000074645c723c */ /* 0x040ff0000000185c */
[----:B------:R-:W-:Y:S01]  /*c340*/  HMMA.16816.F32 R96, R100, R118, R96 ;  /* 0x000000766460723c */ /* 0x000fe20000001860 */
[----:B------:R-:W5:Y:S06]  /*c350*/  LDSM.16.MT88.4 R116, [R133+0x3100] ;  /* 0x003100008574783b */ /* 0x000f6c0000004200 */
[----:B-1----:R-:W-:Y:S02]  /*c360*/  F2FP.PACK_AB R100, R182, R181 ;  /* 0x000000b5b664723e */ /* 0x002fe400000000ff */
[----:B------:R-:W-:Y:S03]  /*c370*/  F2FP.PACK_AB R101, R190, R183 ;  /* 0x000000b7be65723e */ /* 0x000fe600000000ff */
[----:B------:R-:W-:Y:S02]  /*c380*/  F2FP.PACK_AB R102, R219, R218 ;  /* 0x000000dadb66723e */ /* 0x000fe400000000ff */
[----:B------:R-:W-:Y:S07]  /*c390*/  F2FP.PACK_AB R103, R221, R220 ;  /* 0x000000dcdd67723e */ /* 0x000fee00000000ff */
[C---:B--2---:R-:W-:Y:S08]  /*c3a0*/  HMMA.16816.F32 R4, R100.reuse, R108, R4 ;  /* 0x0000006c6404723c */ /* 0x044ff00000001804 */
[C---:B------:R-:W-:Y:S01]  /*c3b0*/  HMMA.16816.F32 R8, R100.reuse, R110, R8 ;  /* 0x0000006e6408723c */ /* 0x040fe20000001808 */
[----:B------:R-:W1:Y:S07]  /*c3c0*/  LDSM.16.MT88.4 R108, [R134+UR4+0x3100] ;  /* 0x00310004866c783b */ /* 0x000e6e0008004200 */
[C---:B------:R-:W-:Y:S08]  /*c3d0*/  HMMA.16816.F32 R12, R100.reuse, R120, R12 ;  /* 0x00000078640c723c */ /* 0x040ff0000000180c */
[C---:B------:R-:W-:Y:S08]  /*c3e0*/  HMMA.16816.F32 R16, R100.reuse, R122, R16 ;  /* 0x0000007a6410723c */ /* 0x040ff00000001810 */
[C---:B----4-:R-:W-:Y:S08]  /*c3f0*/  HMMA.16816.F32 R20, R100.reuse, R112, R20 ;  /* 0x000000706414723c */ /* 0x050ff00000001814 */
[C---:B------:R-:W-:Y:S01]  /*c400*/  HMMA.16816.F32 R24, R100.reuse, R114, R24 ;  /* 0x000000726418723c */ /* 0x040fe20000001818 */
[----:B------:R-:W2:Y:S07]  /*c410*/  LDSM.16.MT88.4 R112, [R164+0x3100] ;  /* 0x00310000a470783b */ /* 0x000eae0000004200 */
[C---:B------:R-:W-:Y:S08]  /*c420*/  HMMA.16816.F32 R28, R100.reuse, R124, R28 ;  /* 0x0000007c641c723c */ /* 0x040ff0000000181c */
[C---:B------:R-:W-:Y:S01]  /*c430*/  HMMA.16816.F32 R32, R100.reuse, R126, R32 ;  /* 0x0000007e6420723c */ /* 0x040fe20000001820 */
[----:B------:R-:W-:Y:S07]  /*c440*/  LDSM.16.MT88.4 R124, [R135+UR4+0x1900] ;  /* 0x00190004877c783b */ /* 0x000fee0008004200 */
[C---:B---3--:R-:W-:Y:S08]  /*c450*/  HMMA.16816.F32 R36, R100.reuse, R104, R36 ;  /* 0x000000686424723c */ /* 0x048ff00000001824 */
[C---:B------:R-:W-:Y:S01]  /*c460*/  HMMA.16816.F32 R40, R100.reuse, R106, R40 ;  /* 0x0000006a6428723c */ /* 0x040fe20000001828 */
[----:B------:R-:W3:Y:S07]  /*c470*/  LDSM.16.MT88.4 R104, [R135+UR4+0x5100] ;  /* 0x005100048768783b */ /* 0x000eee0008004200 */
[C---:B-----5:R-:W-:Y:S08]  /*c480*/  HMMA.16816.F32 R44, R100.reuse, R116, R44 ;  /* 0x00000074642c723c */ /* 0x060ff0000000182c */
[C---:B------:R-:W-:Y:S01]  /*c490*/  HMMA.16816.F32 R48, R100.reuse, R118, R48 ;  /* 0x000000766430723c */ /* 0x040fe20000001830 */
[----:B------:R-:W4:Y:S07]  /*c4a0*/  LDSM.16.MT88.4 R116, [R133+0x5100] ;  /* 0x005100008574783b */ /* 0x000f2e0000004200 */
[C---:B-1----:R-:W-:Y:S08]  /*c4b0*/  HMMA.16816.F32 R52, R100.reuse, R108, R52 ;  /* 0x0000006c6434723c */ /* 0x042ff00000001834 */
[C---:B------:R-:W-:Y:S01]  /*c4c0*/  HMMA.16816.F32 R56, R100.reuse, R110, R56 ;  /* 0x0000006e6438723c */ /* 0x040fe20000001838 */
[----:B------:R-:W1:Y:S07]  /*c4d0*/  LDSM.16.MT88.4 R108, [R134+UR4+0x5100] ;  /* 0x00510004866c783b */ /* 0x000e6e0008004200 */
[C---:B--2---:R-:W-:Y:S08]  /*c4e0*/  HMMA.16816.F32 R60, R100.reuse, R112, R60 ;  /* 0x00000070643c723c */ /* 0x044ff0000000183c */
[C---:B------:R-:W-:Y:S01]  /*c4f0*/  HMMA.16816.F32 R64, R100.reuse, R114, R64 ;  /* 0x000000726440723c */ /* 0x040fe20000001840 */
[----:B------:R-:W2:Y:S07]  /*c500*/  LDSM.16.MT88.4 R112, [R164+0x5100] ;  /* 0x00510000a470783b */ /* 0x000eae0000004200 */
[C---:B---3--:R-:W-:Y:S08]  /*c510*/  HMMA.16816.F32 R68, R100.reuse, R104, R68 ;  /* 0x000000686444723c */ /* 0x048ff00000001844 */
[C---:B------:R-:W-:Y:S01]  /*c520*/  HMMA.16816.F32 R72, R100.reuse, R106, R72 ;  /* 0x0000006a6448723c */ /* 0x040fe20000001848 */
[----:B------:R-:W-:Y:S07]  /*c530*/  LDSM.16.MT88.4 R104, [R134+UR4+0x1900] ;  /* 0x001900048668783b */ /* 0x000fee0008004200 */
[C---:B----4-:R-:W-:Y:S08]  /*c540*/  HMMA.16816.F32 R76, R100.reuse, R116, R76 ;  /* 0x00000074644c723c */ /* 0x050ff0000000184c */
[C---:B------:R-:W-:Y:S01]  /*c550*/  HMMA.16816.F32 R80, R100.reuse, R118, R80 ;  /* 0x000000766450723c */ /* 0x040fe20000001850 */
[----:B------:R-:W3:Y:S07]  /*c560*/  LDSM.16.MT88.4 R116, [R133+0x1900] ;  /* 0x001900008574783b */ /* 0x000eee0000004200 */
[C---:B-1----:R-:W-:Y:S08]  /*c570*/  HMMA.16816.F32 R84, R100.reuse, R108, R84 ;  /* 0x0000006c6454723c */ /* 0x042ff00000001854 */
[C---:B------:R-:W-:Y:S08]  /*c580*/  HMMA.16816.F32 R88, R100.reuse, R110, R88 ;  /* 0x0000006e6458723c */ /* 0x040ff00000001858 */
[C---:B--2---:R-:W-:Y:S08]  /*c590*/  HMMA.16816.F32 R92, R100.reuse, R112, R92 ;  /* 0x00000070645c723c */ /* 0x044ff0000000185c */
[----:B------:R-:W-:Y:S08]  /*c5a0*/  HMMA.16816.F32 R96, R100, R114, R96 ;  /* 0x000000726460723c */ /* 0x000ff00000001860 */
[C---:B------:R-:W-:Y:S08]  /*c5b0*/  HMMA.16816.F32 R128, R136.reuse, R124, R4 ;  /* 0x0000007c8880723c */ /* 0x040ff00000001804 */
[C---:B------:R-:W-:Y:S01]  /*c5c0*/  HMMA.16816.F32 R124, R136.reuse, R126, R8 ;  /* 0x0000007e887c723c */ /* 0x040fe20000001808 */
[----:B------:R-:W1:Y:S07]  /*c5d0*/  LDSM.16.MT88.4 R8, [R133+0x5900] ;  /* 0x005900008508783b */ /* 0x000e6e0000004200 */
[C---:B---3--:R-:W-:Y:S01]  /*c5e0*/  HMMA.16816.F32 R120, R136.reuse, R116, R12 ;  /* 0x000000748878723c */ /* 0x048fe2000000180c */
[----:B------:R-:W2:Y:S07]  /*c5f0*/  LDSM.16.MT88.4 R12, [R134+UR4+0x5900] ;  /* 0x00590004860c783b */ /* 0x000eae0008004200 */
[C---:B------:R-:W-:Y:S01]  /*c600*/  HMMA.16816.F32 R116, R136.reuse, R118, R16 ;  /* 0x000000768874723c */ /* 0x040fe20000001810 */
[----:B------:R-:W3:Y:S07]  /*c610*/  LDSM.16.MT88.4 R16, [R164+0x5900] ;  /* 0x00590000a410783b */ /* 0x000eee0000004200 */
[C---:B------:R-:W-:Y:S07]  /*c620*/  HMMA.16816.F32 R112, R136.reuse, R104, R20 ;  /* 0x000000688870723c */ /* 0x040fee0000001814 */
[----:B------:R-:W-:Y:S01]  /*c630*/  FADD.FTZ R20, R166, R167 ;  /* 0x000000a7a6147221 */ /* 0x000fe20000010000 */
        /* <DEDUP_REMOVED lines=21> */
[----:B------:R-:W-:Y:S02]  /*c790*/  FADD.FTZ R8, R169, R8 ;  /* 0x00000008a9087221 */ /* 0x000fe40000010000 */
[----:B------:R-:W-:Y:S02]  /*c7a0*/  FADD.FTZ R9, R183, R180 ;  /* 0x000000b4b7097221 */ /* 0x000fe40000010000 */
[----:B------:R-:W-:Y:S01]  /*c7b0*/  FADD.FTZ R173, R173, R8 ;  /* 0x00000008adad7221 */ /* 0x000fe20000010000 */
[C---:B--2---:R-:W-:Y:S03]  /*c7c0*/  HMMA.16816.F32 R84, R136.reuse, R12, R84 ;  /* 0x0000000c8854723c */ /* 0x044fe60000001854 */
[----:B------:R-:W-:Y:S02]  /*c7d0*/  FADD.FTZ R174, R174, R173 ;  /* 0x000000adaeae7221 */ /* 0x000fe40000010000 */
[----:B------:R-:W-:Y:S02]  /*c7e0*/  FADD.FTZ R9, R190, R9 ;  /* 0x00000009be097221 */ /* 0x000fe40000010000 */
[----:B------:R-:W-:Y:S01]  /*c7f0*/  FADD.FTZ R177, R177, R174 ;  /* 0x000000aeb1b17221 */ /* 0x000fe20000010000 */
[C---:B------:R-:W-:Y:S04]  /*c800*/  HMMA.16816.F32 R88, R136.reuse, R14, R88 ;  /* 0x0000000e8858723c */ /* 0x040fe80000001858 */
[----:B------:R-:W-:Y:S02]  /*c810*/  FADD.FTZ R178, R178, R177 ;  /* 0x000000b1b2b27221 */ /* 0x000fe40000010000 */
[----:B------:R-:W-:Y:S02]  /*c820*/  FADD.FTZ R220, R220, R9 ;  /* 0x00000009dcdc7221 */ /* 0x000fe40000010000 */
[----:B------:R-:W-:Y:S01]  /*c830*/  FADD.FTZ R3, R181, R178 ;  /* 0x000000b2b5037221 */ /* 0x000fe20000010000 */
[C---:B---3--:R-:W-:Y:S03]  /*c840*/  HMMA.16816.F32 R92, R136.reuse, R16, R92 ;  /* 0x00000010885c723c */ /* 0x048fe6000000185c */
[----:B------:R-:W-:Y:S02]  /*c850*/  FADD.FTZ R3, R182, R3 ;  /* 0x00000003b6037221 */ /* 0x000fe40000010000 */
[----:B------:R-:W-:Y:S02]  /*c860*/  FADD.FTZ R221, R221, R220 ;  /* 0x000000dcdddd7221 */ /* 0x000fe40000010000 */
[----:B------:R-:W-:Y:S01]  /*c870*/  FADD.FTZ R218, R218, R3 ;  /* 0x00000003dada7221 */ /* 0x000fe20000010000 */
[----:B------:R-:W-:Y:S01]  /*c880*/  IADD3 R3, R210, -0x2, RZ ;  /* 0xfffffffed2037810 */ /* 0x000fe20007ffe0ff */
[----:B------:R-:W-:Y:S01]  /*c890*/  FADD.FTZ R224, R224, R221 ;  /* 0x000000dde0e07221 */ /* 0x000fe20000010000 */
[----:B------:R-:W-:Y:S03]  /*c8a0*/  HMMA.16816.F32 R96, R136, R18, R96 ;  /* 0x000000128860723c */ /* 0x000fe60000001860 */
[----:B------:R-:W-:Y:S01]  /*c8b0*/  FADD.FTZ R219, R219, R218 ;  /* 0x000000dadbdb7221 */ /* 0x000fe20000010000 */
[----:B------:R-:W-:Y:S01]  /*c8c0*/  ISETP.GE.AND P0, PT, R3, UR11, PT ;  /* 0x0000000b03007c0c */ /* 0x000fe2000bf06270 */
[----:B------:R-:W-:Y:S02]  /*c8d0*/  FADD.FTZ R225, R225, R224 ;  /* 0x000000e0e1e17221 */ /* 0x000fe40000010000 */
[----:B------:R-:W-:Y:S02]  /*c8e0*/  FADD.FTZ R222, R222, R219 ;  /* 0x000000dbdede7221 */ /* 0x000fe40000010000 */
[----:B------:R-:W-:Y:S03]  /*c8f0*/  FADD.FTZ R206, R228, R225 ;  /* 0x000000e1e4ce7221 */ /* 0x000fe60000010000 */
[----:B------:R-:W-:Y:S02]  /*c900*/  FADD.FTZ R223, R223, R222 ;  /* 0x000000dedfdf7221 */ /* 0x000fe40000010000 */
[----:B------:R-:W-:Y:S02]  /*c910*/  FADD.FTZ R206, R229, R206 ;  /* 0x000000cee5ce7221 */ /* 0x000fe40000010000 */
[----:B------:R-:W-:Y:S04]  /*c920*/  FADD.FTZ R226, R226, R223 ;  /* 0x000000dfe2e27221 */ /* 0x000fe80000010000 */
[----:B------:R-:W-:Y:S01]  /*c930*/  FADD.FTZ R205, R227, R226 ;  /* 0x000000e2e3cd7221 */ /* 0x000fe20000010000 */
[----:B------:R-:W-:-:S05]  /*c940*/  @!P0 BRA `(.L_x_1973) ;  /* 0x0000040000008947 */ /* 0x000fca0003800000 */
[----:B------:R-:W-:Y:S01]  /*c950*/  ISETP.NE.AND P1, PT, R195, 0x1, PT ;  /* 0x00000001c300780c */ /* 0x000fe20003f25270 */
[----:B------:R-:W-:Y:S01]  /*c960*/  IMAD R6, R210, 0x40, R202 ;  /* 0x00000040d2067824 */ /* 0x000fe200078e02ca */
[----:B------:R-:W-:Y:S01]  /*c970*/  IADD3 R12, -R214, 0x10, RZ ;  /* 0x00000010d60c7810 */ /* 0x000fe20007ffe1ff */
[----:B------:R-:W-:Y:S01]  /*c980*/  IMAD.MOV.U32 R198, RZ, RZ, RZ ;  /* 0x000000ffffc67224 */ /* 0x000fe200078e00ff */
[----:B------:R-:W-:Y:S02]  /*c990*/  IADD3 R11, -R211, 0x10, RZ ;  /* 0x00000010d30b7810 */ /* 0x000fe40007ffe1ff */
[----:B------:R-:W-:Y:S02]  /*c9a0*/  IADD3 R199, R6, -0x80, R201 ;  /* 0xffffff8006c77810 */ /* 0x000fe40007ffe0c9 */
[----:B------:R-:W-:Y:S02]  /*c9b0*/  LOP3.LUT R12, R12, 0xf, RZ, 0xc0, !PT ;  /* 0x0000000f0c0c7812 */ /* 0x000fe400078ec0ff */
[----:B------:R-:W-:Y:S01]  /*c9c0*/  LOP3.LUT R11, R11, 0xf, RZ, 0xc0, !PT ;  /* 0x0000000f0b0b7812 */ /* 0x000fe200078ec0ff */
[----:B------:R-:W-:Y:S02]  /*c9d0*/  IMAD.MOV.U32 R3, RZ, RZ, R199 ;  /* 0x000000ffff037224 */ /* 0x000fe400078e00c7 */
[----:B------:R-:W-:Y:S05]  /*c9e0*/  @P1 IMAD.HI.U32 R6, R199, c[0x0][0x2bc], RZ ;  /* 0x0000af00c7061a27 */ /* 0x000fea00078e00ff */
        /* <DEDUP_REMOVED lines=54> */
.L_x_1973:
[----:B------:R-:W-:Y:S01]  /*cd50*/  UIADD3 UR4, UR5, 0x1, URZ ;  /* 0x0000000105047890 */ /* 0x000fe2000fffe03f */
[----:B------:R-:W0:Y:S01]  /*cd60*/  LDGDEPBAR ;  /* 0x00000000000079af */ /* 0x000e220000000000 */
[----:B------:R-:W-:Y:S01]  /*cd70*/  UISETP.GE.AND UP2, UPT, UR5, 0x1, UPT ;  /* 0x000000010500788c */ /* 0x000fe2000bf46270 */
[C---:B------:R-:W-:Y:S01]  /*cd80*/  ISETP.GT.AND P0, PT, R210.reuse, R217, PT ;  /* 0x000000d9d200720c */ /* 0x040fe20003f04270 */
[----:B------:R-:W-:Y:S01]  /*cd90*/  IMAD.MOV.U32 R3, RZ, RZ, R0 ;  /* 0x000000ffff037224 */ /* 0x000fe200078e0000 */
[----:B------:R-:W-:Y:S01]  /*cda0*/  IADD3 R210, R210, -0x1, RZ ;  /* 0xffffffffd2d27810 */ /* 0x000fe20007ffe0ff */
[----:B------:R-:W-:Y:S01]  /*cdb0*/  USEL UR5, UR4, URZ, !UP2 ;  /* 0x0000003f04057287 */ /* 0x000fe2000d000000 */
[----:B------:R-:W-:Y:S09]  /*cdc0*/  IMAD.MOV.U32 R133, RZ, RZ, R2 ;  /* 0x000000ffff857224 */ /* 0x000ff200078e0002 */
[----:B------:R-:W-:-:S05]  /*cdd0*/  @P0 BRA `(.L_x_1974) ;  /* 0xffffd03000000947 */ /* 0x000fca000383ffff */
.L_x_1971:
[----:B------:R-:W-:-:S13]  /*cde0*/  ISETP.GE.AND P0, PT, R210, UR11, PT ;  /* 0x0000000bd2007c0c */ /* 0x000fda000bf06270 */
[----:B------:R-:W-:Y:S05]  /*cdf0*/  @!P0 BRA `(.L_x_1975) ;  /* 0x00003a6000008947 */ /* 0x000fea0003800000 */
[----:B------:R-:W-:Y:S01]  /*ce00*/  IMAD.MOV.U32 R3, RZ, RZ, R0 ;  /* 0x000000ffff037224 */ /* 0x000fe200078e0000 */
[----:B------:R-:W-:Y:S01]  /*ce10*/  SHF.R.S32.HI R0, RZ, 0x1f, R207 ;  /* 0x0000001fff007819 */ /* 0x000fe200000114cf */
[----:B------:R-:W-:Y:S01]  /*ce20*/  IMAD.MOV.U32 R190, RZ, RZ, 0x40 ;  /* 0x00000040ffbe7424 */ /* 0x000fe200078e00ff */
[----:B------:R-:W-:Y:S01]  /*ce30*/  LOP3.LUT P0, RZ, R209, 0x4, RZ, 0xc0, !PT ;  /* 0x00000004d1ff7812 */ /* 0x000fe2000780c0ff */
[C---:B------:R-:W-:Y:S01]  /*ce40*/  IMAD.SHL.U32 R208, R207.reuse, 0x2, RZ ;  /* 0x00000002cfd07824 */ /* 0x040fe200078e00ff */
[----:B-1----:R-:W-:Y:S01]  /*ce50*/  SHF.R.S32.HI R5, RZ, 0x1f, R192 ;  /* 0x0000001fff057819 */ /* 0x002fe200000114c0 */
[----:B------:R-:W-:Y:S01]  /*ce60*/  IMAD.MOV.U32 R132, RZ, RZ, R2 ;  /* 0x000000ffff847224 */ /* 0x000fe200078e0002 */
[----:B------:R-:W-:Y:S01]  /*ce70*/  SHF.L.U64.HI R193, R207, 0x1, R0 ;  /* 0x00000001cfc17819 */ /* 0x000fe20000010200 */
[C---:B------:R-:W-:Y:S01]  /*ce80*/  IMAD.SHL.U32 R209, R192.reuse, 0x2, RZ ;  /* 0x00000002c0d17824 */ /* 0x040fe200078e00ff */
[----:B------:R-:W-:Y:S02]  /*ce90*/  SHF.L.U64.HI R207, R192, 0x1, R5 ;  /* 0x00000001c0cf7819 */ /* 0x000fe40000010205 */
[----:B------:R-:W-:-:S02]  /*cea0*/  SEL R190, R190, 0xffffffc0, !P0 ;  /* 0xffffffc0bebe7807 */ /* 0x000fc40004000000 */
.L_x_1986:
        /* <DEDUP_REMOVED lines=31> */
[----:B------:R-:W5:Y:S01]  /*d0a0*/  SHFL.IDX PT, R9, R21, RZ, 0x181f ;  /* 0x00181fff15097589 */ /* 0x000f6200000e0000 */
[----:B------:R-:W-:Y:S02]  /*d0b0*/  IMAD.U32 R5, RZ, RZ, UR15 ;  /* 0x0000000fff057e24 */ /* 0x000fe4000f8e00ff */
[----:B------:R-:W-:Y:S01]  /*d0c0*/  IMAD.SHL.U32 R0, R194, 0x2, RZ ;  /* 0x00000002c2007824 */ /* 0x000fe200078e00ff */
[----:B------:R-:W4:Y:S01]  /*d0d0*/  SHFL.IDX PT, R6, R20, RZ, 0x181f ;  /* 0x00181fff14067589 */ /* 0x000f2200000e0000 */
[----:B------:R-:W-:Y:S03]  /*d0e0*/  IMAD R5, R5, 0x6000, R196 ;  /* 0x0000600005057824 */ /* 0x000fe600078e02c4 */
[----:B------:R-:W3:Y:S04]  /*d0f0*/  SHFL.IDX PT, R7, R21, 0x1, 0x181f ;  /* 0x00381f0015077f89 */ /* 0x000ee800000e0000 */
[----:B------:R-:W2:Y:S01]  /*d100*/  SHFL.IDX PT, R4, R20, 0x1, 0x181f ;  /* 0x00381f0014047f89 */ /* 0x000ea200000e0000 */
[C---:B-----5:R-:W-:Y:S02]  /*d110*/  IADD3 R10, P0, R9.reuse, R208, RZ ;  /* 0x000000d0090a7210 */ /* 0x060fe40007f1e0ff */
[C---:B------:R-:W-:Y:S02]  /*d120*/  IADD3 R8, P2, R9.reuse, R209, RZ ;  /* 0x000000d109087210 */ /* 0x040fe40007f5e0ff */
[C---:B----4-:R-:W-:Y:S02]  /*d130*/  IADD3.X R11, R6.reuse, R193, RZ, P0, !PT ;  /* 0x000000c1060b7210 */ /* 0x050fe400007fe4ff */
[-C--:B------:R-:W-:Y:S01]  /*d140*/  IADD3 R12, P1, R9, R0.reuse, RZ ;  /* 0x00000000090c7210 */ /* 0x080fe20007f3e0ff */
[C---:B------:R-:W-:Y:S01]  /*d150*/  IMAD.X R9, R6.reuse, 0x1, R207, P2 ;  /* 0x0000000106097824 */ /* 0x040fe200010e06cf */
[C---:B---3--:R-:W-:Y:S01]  /*d160*/  IADD3 R14, P0, R7.reuse, R0, RZ ;  /* 0x00000000070e7210 */ /* 0x048fe20007f1e0ff */
[----:B------:R3:W-:Y:S02]  /*d170*/  LDGSTS.E.BYPASS.LTC128B.128 [R5], [R10.64], !P5 ;  /* 0x000000000a057fae */ /* 0x0007e4000e901d54 */
[----:B------:R-:W-:Y:S01]  /*d180*/  IMAD.X R13, R6, 0x1, R2, P1 ;  /* 0x00000001060d7824 */ /* 0x000fe200008e0602 */
[C---:B------:R-:W-:Y:S01]  /*d190*/  IADD3 R6, P1, R7.reuse, R208, RZ ;  /* 0x000000d007067210 */ /* 0x040fe20007f3e0ff */
[----:B------:R3:W-:Y:S01]  /*d1a0*/  LDGSTS.E.BYPASS.LTC128B.128 [R5+0x2000], [R8.64], !P4 ;  /* 0x0200000008057fae */ /* 0x0007e2000e101d54 */
[C---:B--2---:R-:W-:Y:S02]  /*d1b0*/  IADD3.X R15, R4.reuse, R2, RZ, P0, !PT ;  /* 0x00000002040f7210 */ /* 0x044fe400007fe4ff */
[----:B------:R-:W-:Y:S01]  /*d1c0*/  IADD3 R20, P0, R7, R209, RZ ;  /* 0x000000d107147210 */ /* 0x000fe20007f1e0ff */
[----:B------:R3:W-:Y:S01]  /*d1d0*/  LDGSTS.E.BYPASS.LTC128B.128 [R5+0x4000], [R12.64], !P6 ;  /* 0x040000000c057fae */ /* 0x0007e2000f101d54 */
[C---:B------:R-:W-:Y:S02]  /*d1e0*/  IMAD.X R7, R4.reuse, 0x1, R193, P1 ;  /* 0x0000000104077824 */ /* 0x040fe400008e06c1 */
[----:B------:R-:W-:Y:S03]  /*d1f0*/  IADD3.X R21, R4, R207, RZ, P0, !PT ;  /* 0x000000cf04157210 */ /* 0x000fe600007fe4ff */
[----:B------:R3:W-:Y:S04]  /*d200*/  LDGSTS.E.BYPASS.LTC128B.128 [R5+0x1000], [R6.64], !P5 ;  /* 0x0100000006057fae */ /* 0x0007e8000e901d54 */
[----:B------:R3:W-:Y:S04]  /*d210*/  LDGSTS.E.BYPASS.LTC128B.128 [R5+0x3000], [R20.64], !P4 ;  /* 0x0300000014057fae */ /* 0x0007e8000e101d54 */
[----:B------:R3:W-:Y:S02]  /*d220*/  LDGSTS.E.BYPASS.LTC128B.128 [R5+0x5000], [R14.64], !P6 ;  /* 0x050000000e057fae */ /* 0x0007e4000f101d54 */
.L_x_1976:
[C---:B--23--:R-:W-:Y:S01]  /*d230*/  HMMA.16816.F32 R4, R136.reuse, R140, RZ ;  /* 0x0000008c8804723c */ /* 0x04cfe200000018ff */
[----:B------:R-:W-:Y:S01]  /*d240*/  LDSM.16.M88.4 R172, [R133+0xf900] ;  /* 0x00f9000085ac783b */ /* 0x000fe20000000200 */
[----:B------:R-:W-:Y:S01]  /*d250*/  PLOP3.LUT P1, PT, PT, PT, UP1, 0x80, 0x0 ;  /* 0x000000000000781c */ /* 0x000fe20003f2f018 */
[----:B------:R-:W-:Y:S01]  /*d260*/  UIADD3 UR6, UR15, 0x1, URZ ;  /* 0x000000010f067890 */ /* 0x000fe2000fffe03f */
[C---:B------:R-:W-:Y:S01]  /*d270*/  IADD3 R0, R190.reuse, R165, RZ ;  /* 0x000000a5be007210 */ /* 0x040fe20007ffe0ff */
[----:B------:R-:W-:Y:S01]  /*d280*/  UISETP.GE.AND UP2, UPT, UR15, 0x1, UPT ;  /* 0x000000010f00788c */ /* 0x000fe2000bf46270 */
[C---:B------:R-:W-:Y:S02]  /*d290*/  IADD3 R2, R190.reuse, R133, RZ ;  /* 0x00000085be027210 */ /* 0x040fe40007ffe0ff */
[C---:B------:R-:W-:Y:S01]  /*d2a0*/  HMMA.16816.F32 R8, R136.reuse, R142, RZ ;  /* 0x0000008e8808723c */ /* 0x040fe200000018ff */
[----:B------:R-:W-:Y:S01]  /*d2b0*/  LDSM.16.M88.4 R140, [R0+0xc100] ;  /* 0x00c10000008c783b */ /* 0x000fe20000000200 */
[----:B------:R-:W-:Y:S01]  /*d2c0*/  PLOP3.LUT P0, PT, PT, PT, UP1, 0x80, 0x0 ;  /* 0x000000000000781c */ /* 0x000fe20003f0f018 */
[----:B------:R-:W-:Y:S05]  /*d2d0*/  USEL UR15, UR6, URZ, !UP2 ;  /* 0x0000003f060f7287 */ /* 0x000fea000d000000 */
[C---:B----4-:R-:W-:Y:S01]  /*d2e0*/  HMMA.16816.F32 R12, R136.reuse, R16, RZ ;  /* 0x00000010880c723c */ /* 0x050fe200000018ff */
[----:B------:R-:W-:Y:S07]  /*d2f0*/  LDSM.16.M88.4 R164, [R0+0xc900] ;  /* 0x00c9000000a4783b */ /* 0x000fee0000000200 */
        /* <DEDUP_REMOVED lines=9> */
[----:B------:R-:W1:Y:S07]  /*d390*/  LDSM.16.M88.4 R136, [R185] ;  /* 0x00000000b988783b */ /* 0x000e6e0000000200 */
[C---:B------:R-:W-:Y:S08]  /*d3a0*/  HMMA.16816.F32 R4, R144.reuse, R148, R4 ;  /* 0x000000949004723c */ /* 0x040ff00000001804 */
[C---:B------:R-:W-:Y:S01]  /*d3b0*/  HMMA.16816.F32 R8, R144.reuse, R150, R8 ;  /* 0x000000969008723c */ /* 0x040fe20000001808 */
[----:B------:R-:W2:Y:S07]  /*d3c0*/  LDSM.16.M88.4 R148, [R0+0xd100] ;  /* 0x00d100000094783b */ /* 0x000eae0000000200 */
[C---:B------:R-:W-:Y:S08]  /*d3d0*/  HMMA.16816.F32 R12, R144.reuse, R152, R12 ;  /* 0x00000098900c723c */ /* 0x040ff0000000180c */
[C---:B------:R-:W-:Y:S01]  /*d3e0*/  HMMA.16816.F32 R16, R144.reuse, R154, R16 ;  /* 0x0000009a9010723c */ /* 0x040fe20000001810 */
[----:B------:R-:W3:Y:S07]  /*d3f0*/  LDSM.16.M88.4 R152, [R0+0xd900] ;  /* 0x00d900000098783b */ /* 0x000eee0000000200 */
[C---:B------:R-:W-:Y:S08]  /*d400*/  HMMA.16816.F32 R20, R144.reuse, R156, R20 ;  /* 0x0000009c9014723c */ /* 0x040ff00000001814 */
[C---:B------:R-:W-:Y:S01]  /*d410*/  HMMA.16816.F32 R24, R144.reuse, R158, R24 ;  /* 0x0000009e9018723c */ /* 0x040fe20000001818 */
[----:B------:R-:W4:Y:S07]  /*d420*/  LDSM.16.M88.4 R156, [R184] ;  /* 0x00000000b89c783b */ /* 0x000f2e0000000200 */
[C---:B------:R-:W-:Y:S08]  /*d430*/  HMMA.16816.F32 R28, R144.reuse, R160, R28 ;  /* 0x000000a0901c723c */ /* 0x040ff0000000181c */
[----:B------:R-:W-:Y:S01]  /*d440*/  HMMA.16816.F32 R32, R144, R162, R32 ;  /* 0x000000a29020723c */ /* 0x000fe20000001820 */
[----:B------:R-:W-:Y:S07]  /*d450*/  LDSM.16.M88.4 R144, [R2+0xd100] ;  /* 0x00d100000290783b */ /* 0x000fee0000000200 */
[C---:B-1----:R-:W-:Y:S01]  /*d460*/  HMMA.16816.F32 R4, R136.reuse, R140, R4 ;  /* 0x0000008c8804723c */ /* 0x042fe20000001804 */
[----:B------:R-:W-:Y:S07]  /*d470*/  LDSM.16.M88.4 R160, [R2+0xd900] ;  /* 0x00d9000002a0783b */ /* 0x000fee0000000200 */
[C---:B------:R-:W-:Y:S01]  /*d480*/  HMMA.16816.F32 R8, R136.reuse, R142, R8 ;  /* 0x0000008e8808723c */ /* 0x040fe20000001808 */
[----:B------:R-:W1:Y:S07]  /*d490*/  LDSM.16.M88.4 R140, [R2+0xc900] ;  /* 0x00c90000028c783b */ /* 0x000e6e0000000200 */
[C---:B------:R-:W-:Y:S08]  /*d4a0*/  HMMA.16816.F32 R12, R136.reuse, R164, R12 ;  /* 0x000000a4880c723c */ /* 0x040ff0000000180c */
[C---:B------:R-:W-:Y:S01]  /*d4b0*/  HMMA.16816.F32 R16, R136.reuse, R166, R16 ;  /* 0x000000a68810723c */ /* 0x040fe20000001810 */
[----:B------:R-:W-:Y:S07]  /*d4c0*/  LDSM.16.M88.4 R164, [R189+UR4+0xe100] ;  /* 0x00e10004bda4783b */ /* 0x000fee0008000200 */
[C---:B--2---:R-:W-:Y:S08]  /*d4d0*/  HMMA.16816.F32 R20, R136.reuse, R148, R20 ;  /* 0x000000948814723c */ /* 0x044ff00000001814 */
[C---:B------:R-:W-:Y:S01]  /*d4e0*/  HMMA.16816.F32 R24, R136.reuse, R150, R24 ;  /* 0x000000968818723c */ /* 0x040fe20000001818 */
[----:B------:R-:W2:Y:S07]  /*d4f0*/  LDSM.16.M88.4 R148, [R191+0x4000] ;  /* 0x00400000bf94783b */ /* 0x000eae0000000200 */
[C---:B---3--:R-:W-:Y:S08]  /*d500*/  HMMA.16816.F32 R28, R136.reuse, R152, R28 ;  /* 0x00000098881c723c */ /* 0x048ff0000000181c */
[----:B------:R-:W-:Y:S01]  /*d510*/  HMMA.16816.F32 R32, R136, R154, R32 ;  /* 0x0000009a8820723c */ /* 0x000fe20000001820 */
[----:B------:R-:W3:Y:S07]  /*d520*/  LDSM.16.M88.4 R136, [R189+UR4+0xe900] ;  /* 0x00e90004bd88783b */ /* 0x000eee0008000200 */
[C---:B----4-:R-:W-:Y:S01]  /*d530*/  HMMA.16816.F32 R4, R156.reuse, R168, R4 ;  /* 0x000000a89c04723c */ /* 0x050fe20000001804 */
[----:B------:R-:W4:Y:S07]  /*d540*/  LDSM.16.M88.4 R152, [R189+UR4+0xf100] ;  /* 0x00f10004bd98783b */ /* 0x000f2e0008000200 */
[C---:B------:R-:W-:Y:S01]  /*d550*/  HMMA.16816.F32 R8, R156.reuse, R170, R8 ;  /* 0x000000aa9c08723c */ /* 0x040fe20000001808 */
[----:B------:R-:W5:Y:S07]  /*d560*/  LDSM.16.M88.4 R168, [R189+UR4+0xf900] ;  /* 0x00f90004bda8783b */ /* 0x000f6e0008000200 */
[C---:B-1----:R-:W-:Y:S08]  /*d570*/  HMMA.16816.F32 R12, R156.reuse, R140, R12 ;  /* 0x0000008c9c0c723c */ /* 0x042ff0000000180c */
[C---:B------:R-:W-:Y:S01]  /*d580*/  HMMA.16816.F32 R16, R156.reuse, R142, R16 ;  /* 0x0000008e9c10723c */ /* 0x040fe20000001810 */
[----:B------:R-:W-:Y:S07]  /*d590*/  LDSM.16.M88.4 R140, [R187+0x4000] ;  /* 0x00400000bb8c783b */ /* 0x000fee0000000200 */
[C---:B------:R-:W-:Y:S08]  /*d5a0*/  HMMA.16816.F32 R20, R156.reuse, R144, R20 ;  /* 0x000000909c14723c */ /* 0x040ff00000001814 */
[C---:B------:R-:W-:Y:S01]  /*d5b0*/  HMMA.16816.F32 R24, R156.reuse, R146, R24 ;  /* 0x000000929c18723c */ /* 0x040fe20000001818 */
[----:B------:R-:W1:Y:S07]  /*d5c0*/  LDSM.16.M88.4 R144, [R133+0xe100] ;  /* 0x00e100008590783b */ /* 0x000e6e0000000200 */
[C---:B------:R-:W-:Y:S08]  /*d5d0*/  HMMA.16816.F32 R28, R156.reuse, R160, R28 ;  /* 0x000000a09c1c723c */ /* 0x040ff0000000181c */
[----:B------:R-:W-:Y:S01]  /*d5e0*/  HMMA.16816.F32 R32, R156, R162, R32 ;  /* 0x000000a29c20723c */ /* 0x000fe20000001820 */
[----:B------:R-:W1:Y:S07]  /*d5f0*/  LDSM.16.M88.4 R156, [R133+0xe900] ;  /* 0x00e90000859c783b */ /* 0x000e6e0000000200 */
[C---:B--2---:R-:W-:Y:S01]  /*d600*/  HMMA.16816.F32 R4, R148.reuse, R164, R4 ;  /* 0x000000a49404723c */ /* 0x044fe20000001804 */
[----:B------:R-:W2:Y:S07]  /*d610*/  LDSM.16.M88.4 R160, [R133+0xf100] ;  /* 0x00f1000085a0783b */ /* 0x000eae0000000200 */
[C---:B------:R-:W-:Y:S01]  /*d620*/  HMMA.16816.F32 R8, R148.reuse, R166, R8 ;  /* 0x000000a69408723c */ /* 0x040fe20000001808 */
[----:B------:R-:W-:Y:S07]  /*d630*/  LDSM.16.M88.4 R164, [R2+0xe100] ;  /* 0x00e1000002a4783b */ /* 0x000fee0000000200 */
[C---:B---3--:R-:W-:Y:S08]  /*d640*/  HMMA.16816.F32 R12, R148.reuse, R136, R12 ;  /* 0x00000088940c723c */ /* 0x048ff0000000180c */
[C---:B------:R-:W-:Y:S01]  /*d650*/  HMMA.16816.F32 R16, R148.reuse, R138, R16 ;  /* 0x0000008a9410723c */ /* 0x040fe20000001810 */
[----:B------:R-:W-:Y:S07]  /*d660*/  LDSM.16.M88.4 R136, [R185+0x4000] ;  /* 0x00400000b988783b */ /* 0x000fee0000000200 */
[C---:B----4-:R-:W-:Y:S08]  /*d670*/  HMMA.16816.F32 R20, R148.reuse, R152, R20 ;  /* 0x000000989414723c */ /* 0x050ff00000001814 */
[C---:B------:R-:W-:Y:S01]  /*d680*/  HMMA.16816.F32 R24, R148.reuse, R154, R24 ;  /* 0x0000009a9418723c */ /* 0x040fe20000001818 */
[----:B------:R-:W3:Y:S07]  /*d690*/  LDSM.16.M88.4 R152, [R0+0xe100] ;  /* 0x00e100000098783b */ /* 0x000eee0000000200 */
[C---:B-----5:R-:W-:Y:S08]  /*d6a0*/  HMMA.16816.F32 R28, R148.reuse, R168, R28 ;  /* 0x000000a8941c723c */ /* 0x060ff0000000181c */
[----:B------:R-:W-:Y:S01]  /*d6b0*/  HMMA.16816.F32 R32, R148, R170, R32 ;  /* 0x000000aa9420723c */ /* 0x000fe20000001820 */
[----:B------:R-:W-:Y:S07]  /*d6c0*/  LDSM.16.M88.4 R148, [R0+0xf100] ;  /* 0x00f100000094783b */ /* 0x000fee0000000200 */
[C---:B-1----:R-:W-:Y:S08]  /*d6d0*/  HMMA.16816.F32 R4, R140.reuse, R144, R4 ;  /* 0x000000908c04723c */ /* 0x042ff00000001804 */
[C---:B------:R-:W-:Y:S01]  /*d6e0*/  HMMA.16816.F32 R8, R140.reuse, R146, R8 ;  /* 0x000000928c08723c */ /* 0x040fe20000001808 */
[----:B------:R-:W1:Y:S07]  /*d6f0*/  LDSM.16.M88.4 R144, [R0+0xe900] ;  /* 0x00e900000090783b */ /* 0x000e6e0000000200 */
[C---:B------:R-:W-:Y:S08]  /*d700*/  HMMA.16816.F32 R12, R140.reuse, R156, R12 ;  /* 0x0000009c8c0c723c */ /* 0x040ff0000000180c */
[C---:B------:R-:W-:Y:S01]  /*d710*/  HMMA.16816.F32 R16, R140.reuse, R158, R16 ;  /* 0x0000009e8c10723c */ /* 0x040fe20000001810 */
[----:B------:R-:W4:Y:S07]  /*d720*/  LDSM.16.M88.4 R156, [R0+0xf900] ;  /* 0x00f90000009c783b */ /* 0x000f2e0000000200 */
[C---:B--2---:R-:W-:Y:S08]  /*d730*/  HMMA.16816.F32 R20, R140.reuse, R160, R20 ;  /* 0x000000a08c14723c */ /* 0x044ff00000001814 */
[C---:B------:R-:W-:Y:S01]  /*d740*/  HMMA.16816.F32 R24, R140.reuse, R162, R24 ;  /* 0x000000a28c18723c */ /* 0x040fe20000001818 */
[----:B------:R-:W2:Y:S07]  /*d750*/  LDSM.16.M88.4 R160, [R184+0x4000] ;  /* 0x00400000b8a0783b */ /* 0x000eae0000000200 */
[C---:B------:R-:W-:Y:S08]  /*d760*/  HMMA.16816.F32 R28, R140.reuse, R172, R28 ;  /* 0x000000ac8c1c723c */ /* 0x040ff0000000181c */
[----:B------:R-:W-:Y:S07]  /*d770*/  HMMA.16816.F32 R32, R140, R174, R32 ;  /* 0x000000ae8c20723c */ /* 0x000fee0000001820 */
[----:B------:R-:W-:Y:S01]  /*d780*/  IADD3 R141, R190, UR4, R189 ;  /* 0x00000004be8d7c10 */ /* 0x000fe2000fffe0bd */
[C---:B---3--:R-:W-:Y:S05]  /*d790*/  HMMA.16816.F32 R4, R136.reuse, R152, R4 ;  /* 0x000000988804723c */ /* 0x048fea0000001804 */
[----:B------:R-:W-:Y:S03]  /*d7a0*/  IADD3 R192, R186, R141, RZ ;  /* 0x0000008dbac07210 */ /* 0x000fe60007ffe0ff */
[C---:B------:R-:W-:Y:S01]  /*d7b0*/  HMMA.16816.F32 R8, R136.reuse, R154, R8 ;  /* 0x0000009a8808723c */ /* 0x040fe20000001808 */
[----:B------:R-:W-:Y:S07]  /*d7c0*/  LDSM.16.M88.4 R152, [R187+0x8000] ;  /* 0x00800000bb98783b */ /* 0x000fee0000000200 */
[C---:B-1----:R-:W-:Y:S01]  /*d7d0*/  HMMA.16816.F32 R12, R136.reuse, R144, R12 ;  /* 0x00000090880c723c */ /* 0x042fe2000000180c */
[----:B------:R-:W1:Y:S07]  /*d7e0*/  LDSM.16.M88.4 R140, [R192+0xe900] ;  /* 0x00e90000c08c783b */ /* 0x000e6e0000000200 */
[C---:B------:R-:W-:Y:S01]  /*d7f0*/  HMMA.16816.F32 R16, R136.reuse, R146, R16 ;  /* 0x000000928810723c */ /* 0x040fe20000001810 */
[----:B------:R-:W3:Y:S07]  /*d800*/  LDSM.16.M88.4 R168, [R192+0xf100] ;  /* 0x00f10000c0a8783b */ /* 0x000eee0000000200 */
[C---:B------:R-:W-:Y:S01]  /*d810*/  HMMA.16816.F32 R20, R136.reuse, R148, R20 ;  /* 0x000000948814723c */ /* 0x040fe20000001814 */
[----:B------:R-:W5:Y:S07]  /*d820*/  LDSM.16.M88.4 R172, [R192+0xf900] ;  /* 0x00f90000c0ac783b */ /* 0x000f6e0000000200 */
[C---:B------:R-:W-:Y:S01]  /*d830*/  HMMA.16816.F32 R24, R136.reuse, R150, R24 ;  /* 0x000000968818723c */ /* 0x040fe20000001818 */
[----:B------:R-:W-:Y:S07]  /*d840*/  LDSM.16.M88.4 R144, [R189+UR4+0x11100] ;  /* 0x01110004bd90783b */ /* 0x000fee0008000200 */
[C---:B----4-:R-:W-:Y:S01]  /*d850*/  HMMA.16816.F32 R28, R136.reuse, R156, R28 ;  /* 0x0000009c881c723c */ /* 0x050fe2000000181c */
[----:B------:R-:W-:Y:S07]  /*d860*/  LDSM.16.M88.4 R148, [R189+UR4+0x11900] ;  /* 0x01190004bd94783b */ /* 0x000fee0008000200 */
        /* <DEDUP_REMOVED lines=11> */
[----:B------:R-:W-:Y:S07]  /*d920*/  LDSM.16.M88.4 R168, [R185+0x8000] ;  /* 0x00800000b9a8783b */ /* 0x000fee0000000200 */
[C---:B-----5:R-:W-:Y:S08]  /*d930*/  HMMA.16816.F32 R28, R160.reuse, R172, R28 ;  /* 0x000000aca01c723c */ /* 0x060ff0000000181c */
        /* <DEDUP_REMOVED lines=20> */
[----:B------:R-:W-:Y:S07]  /*da80*/  LDSM.16.M88.4 R140, [R192+0x11100] ;  /* 0x01110000c08c783b */ /* 0x000fee0000000200 */
[C---:B---3--:R-:W-:Y:S08]  /*da90*/  HMMA.16816.F32 R20, R152.reuse, R160, R20 ;  /* 0x000000a09814723c */ /* 0x048ff00000001814 */
[C---:B------:R-:W-:Y:S08]  /*daa0*/  HMMA.16816.F32 R24, R152.reuse, R162, R24 ;  /* 0x000000a29818723c */ /* 0x040ff00000001818 */
[C---:B------:R-:W-:Y:S07]  /*dab0*/  HMMA.16816.F32 R28, R152.reuse, R164, R28 ;  /* 0x000000a4981c723c */ /* 0x040fee000000181c */
[----:B------:R-:W-:Y:S01]  /*dac0*/  SHF.L.U32 R165, R210, 0x6, RZ ;  /* 0x00000006d2a57819 */ /* 0x000fe200000006ff */
[----:B------:R-:W-:Y:S08]  /*dad0*/  HMMA.16816.F32 R32, R152, R166, R32 ;  /* 0x000000a69820723c */ /* 0x000ff00000001820 */
[C---:B-----5:R-:W-:Y:S08]  /*dae0*/  HMMA.16816.F32 R4, R168.reuse, R172, R4 ;  /* 0x000000aca804723c */ /* 0x060ff00000001804 */
[C---:B------:R-:W-:Y:S08]  /*daf0*/  HMMA.16816.F32 R8, R168.reuse, R174, R8 ;  /* 0x000000aea808723c */ /* 0x040ff00000001808 */
[C---:B----4-:R-:W-:Y:S08]  /*db00*/  HMMA.16816.F32 R12, R168.reuse, R136, R12 ;  /* 0x00000088a80c723c */ /* 0x050ff0000000180c */
[C---:B------:R-:W-:Y:S01]  /*db10*/  HMMA.16816.F32 R16, R168.reuse, R138, R16 ;  /* 0x0000008aa810723c */ /* 0x040fe20000001810 */
[----:B------:R-:W1:Y:S07]  /*db20*/  LDSM.16.M88.4 R136, [R192+0x10900] ;  /* 0x01090000c088783b */ /* 0x000e6e0000000200 */
        /* <DEDUP_REMOVED lines=10> */
[----:B------:R-:W-:Y:S01]  /*dbd0*/  FMUL.FTZ R9, R9, c[0x0][0x320] ;  /* 0x0000c80009097a20 */ /* 0x000fe20000410000 */
[C---:B------:R-:W-:Y:S01]  /*dbe0*/  HMMA.16816.F32 R20, R176.reuse, R140, R20 ;  /* 0x0000008cb014723c */ /* 0x040fe20000001814 */
        /* <DEDUP_REMOVED lines=25> */
[----:B------:R-:W-:Y:S05]  /*dd80*/  FMUL.FTZ R27, R27, c[0x0][0x320] ;  /* 0x0000c8001b1b7a20 */ /* 0x000fea0000410000 */
[----:B------:R1:W1:Y:S01]  /*dd90*/  MUFU.TANH R163, R13 ;  /* 0x0000000d00a37308 */ /* 0x0002620000002400 */
[----:B----4-:R-:W4:Y:S09]  /*dda0*/  LDSM.16.M88.4 R8, [R192+0x11900] ;  /* 0x01190000c008783b */ /* 0x010f320000000200 */
[----:B------:R2:W2:Y:S01]  /*ddb0*/  MUFU.TANH R161, R20 ;  /* 0x0000001400a17308 */ /* 0x0004a20000002400 */
[----:B-----5:R-:W-:Y:S09]  /*ddc0*/  MOV R23, R203 ;  /* 0x000000cb00177202 */ /* 0x020ff20000000f00 */
[----:B------:R-:W3:Y:S01]  /*ddd0*/  MUFU.TANH R159, R21 ;  /* 0x00000015009f7308 */ /* 0x000ee20000002400 */
[----:B-1----:R-:W-:Y:S01]  /*dde0*/  FMUL.FTZ R13, R19, c[0x0][0x320] ;  /* 0x0000c800130d7a20 */ /* 0x002fe20000410000 */
[----:B------:R-:W-:Y:S08]  /*ddf0*/  MOV R19, UR12 ;  /* 0x0000000c00137c02 */ /* 0x000ff00008000f00 */
[----:B------:R1:W1:Y:S01]  /*de00*/  MUFU.TANH R160, R22 ;  /* 0x0000001600a07308 */ /* 0x0002620000002400 */
[----:B--2---:R-:W-:Y:S04]  /*de10*/  IADD3 R20, -R204, 0x1, -R165 ;  /* 0x00000001cc147810 */ /* 0x004fe80007ffe9a5 */
[----:B------:R-:W-:Y:S05]  /*de20*/  IADD3 R19, R20, -c[0x0][0x168], R19 ;  /* 0x80005a0014137a10 */ /* 0x000fea0007ffe013 */
[----:B------:R-:W2:Y:S01]  /*de30*/  MUFU.TANH R146, R146 ;  /* 0x0000009200927308 */ /* 0x000ea20000002400 */
[C---:B------:R-:W-:Y:S01]  /*de40*/  IADD3 R20, R19.reuse, c[0x0][0x328], RZ ;  /* 0x0000ca0013147a10 */ /* 0x040fe20007ffe0ff */
[C---:B----4-:R-:W-:Y:S03]  /*de50*/  HMMA.16816.F32 R28, R176.reuse, R8, R28 ;  /* 0x00000008b01c723c */ /* 0x050fe6000000181c */
[----:B------:R-:W-:Y:S05]  /*de60*/  IADD3 R19, R19, UR13, RZ ;  /* 0x0000000d13137c10 */ /* 0x000fea000fffe0ff */
[----:B------:R-:W4:Y:S01]  /*de70*/  MUFU.TANH R0, R0 ;  /* 0x0000000000007308 */ /* 0x000f220000002400 */
[----:B------:R-:W-:Y:S01]  /*de80*/  @P1 IMAD.HI.U32 R9, R203, c[0x0][0x2c8], RZ ;  /* 0x0000b200cb091a27 */ /* 0x000fe200078e00ff */
[----:B------:R-:W-:Y:S04]  /*de90*/  HMMA.16816.F32 R32, R176, R10, R32 ;  /* 0x0000000ab020723c */ /* 0x000fe80000001820 */
[----:B------:R-:W-:Y:S02]  /*dea0*/  @P0 SHF.R.U32.HI R23, RZ, c[0x0][0x2cc], R9 ;  /* 0x0000b300ff170a19 */ /* 0x000fe40000011609 */
[----:B------:R-:W-:Y:S02]  /*deb0*/  PLOP3.LUT P0, PT, PT, PT, UP0, 0x40, 0x0 ;  /* 0x000000000000781c */ /* 0x000fe40003f0e808 */
[----:B------:R-:W1:Y:S01]  /*dec0*/  MUFU.TANH R2, R2 ;  /* 0x0000000200027308 */ /* 0x000e620000002400 */
[----:B------:R-:W1:Y:S05]  /*ded0*/  SHFL.IDX PT, R9, R23, RZ, 0x1c1f ;  /* 0x001c1fff17097589 */ /* 0x000e6a00000e0000 */
[----:B------:R-:W-:Y:S04]  /*dee0*/  FMUL.FTZ R8, R31, c[0x0][0x320] ;  /* 0x0000c8001f087a20 */ /* 0x000fe80000410000 */
[----:B------:R-:W2:Y:S01]  /*def0*/  MUFU.TANH R147, R147 ;  /* 0x0000009300937308 */ /* 0x000ea20000002400 */
[----:B------:R-:W-:Y:S02]  /*df00*/  FMUL.FTZ R28, R28, c[0x0][0x320] ;  /* 0x0000c8001c1c7a20 */ /* 0x000fe40000410000 */
[----:B------:R-:W-:Y:S02]  /*df10*/  FMUL.FTZ R29, R29, c[0x0][0x320] ;  /* 0x0000c8001d1d7a20 */ /* 0x000fe40000410000 */
[----:B------:R-:W-:Y:S02]  /*df20*/  FMUL.FTZ R30, R30, c[0x0][0x320] ;  /* 0x0000c8001e1e7a20 */ /* 0x000fe40000410000 */
[----:B------:R-:W-:Y:S02]  /*df30*/  FMUL.FTZ R10, R33, c[0x0][0x320] ;  /* 0x0000c800210a7a20 */ /* 0x000fe40000410000 */
[----:B------:R-:W-:Y:S01]  /*df40*/  FMUL.FTZ R18, R34, c[0x0][0x320] ;  /* 0x0000c80022127a20 */ /* 0x000fe20000410000 */
[----:B------:R-:W2:Y:S01]  /*df50*/  MUFU.TANH R175, R175 ;  /* 0x000000af00af7308 */ /* 0x000ea20000002400 */
[----:B------:R-:W-:Y:S02]  /*df60*/  FMUL.FTZ R17, R35, c[0x0][0x320] ;  /* 0x0000c80023117a20 */ /* 0x000fe40000410000 */
[----:B------:R-:W-:Y:S01]  /*df70*/  FMUL.FTZ R32, R32, c[0x0][0x320] ;  /* 0x0000c80020207a20 */ /* 0x000fe20000410000 */
[-C--:B-1----:R-:W-:Y:S02]  /*df80*/  IADD3 R22, R20, R9.reuse, RZ ;  /* 0x0000000914167210 */ /* 0x082fe40007ffe0ff */
[----:B------:R-:W-:Y:S04]  /*df90*/  IADD3 R21, R19, R9, RZ ;  /* 0x0000000913157210 */ /* 0x000fe80007ffe0ff */
[----:B------:R-:W1:Y:S10]  /*dfa0*/  MUFU.TANH R12, R12 ;  /* 0x0000000c000c7308 */ /* 0x000e740000002400 */
[----:B------:R-:W1:Y:S10]  /*dfb0*/  MUFU.TANH R162, R162 ;  /* 0x000000a200a27308 */ /* 0x000e740000002400 */
[----:B------:R-:W1:Y:S10]  /*dfc0*/  MUFU.TANH R15, R15 ;  /* 0x0000000f000f7308 */ /* 0x000e740000002400 */
[----:B------:R-:W1:Y:S10]  /*dfd0*/  MUFU.TANH R16, R16 ;  /* 0x0000001000107308 */ /* 0x000e740000002400 */
[----:B------:R-:W1:Y:S10]  /*dfe0*/  MUFU.TANH R14, R14 ;  /* 0x0000000e000e7308 */ /* 0x000e740000002400 */
[----:B------:R-:W1:Y:S10]  /*dff0*/  MUFU.TANH R13, R13 ;  /* 0x0000000d000d7308 */ /* 0x000e740000002400 */
[----:B------:R1:W1:Y:S10]  /*e000*/  MUFU.TANH R157, R24 ;  /* 0x00000018009d7308 */ /* 0x0002740000002400 */
[----:B------:R1:W1:Y:S10]  /*e010*/  MUFU.TANH R155, R25 ;  /* 0x00000019009b7308 */ /* 0x0002740000002400 */
[----:B------:R1:W1:Y:S10]  /*e020*/  MUFU.TANH R156, R26 ;  /* 0x0000001a009c7308 */ /* 0x0002740000002400 */
[----:B------:R1:W1:Y:S10]  /*e030*/  MUFU.TANH R154, R27 ;  /* 0x0000001b009a7308 */ /* 0x0002740000002400 */
[----:B------:R1:W1:Y:S10]  /*e040*/  MUFU.TANH R153, R28 ;  /* 0x0000001c00997308 */ /* 0x0002740000002400 */
[----:B------:R1:W1:Y:S10]  /*e050*/  MUFU.TANH R151, R29 ;  /* 0x0000001d00977308 */ /* 0x0002740000002400 */
[----:B------:R1:W1:Y:S10]  /*e060*/  MUFU.TANH R150, R30 ;  /* 0x0000001e00967308 */ /* 0x0002740000002400 */
[----:B------:R-:W1:Y:S10]  /*e070*/  MUFU.TANH R8, R8 ;  /* 0x0000000800087308 */ /* 0x000e740000002400 */
[----:B------:R1:W1:Y:S10]  /*e080*/  MUFU.TANH R149, R32 ;  /* 0x0000002000957308 */ /* 0x0002740000002400 */
[----:B------:R-:W1:Y:S10]  /*e090*/  MUFU.TANH R10, R10 ;  /* 0x0000000a000a7308 */ /* 0x000e740000002400 */
[----:B------:R-:W1:Y:S10]  /*e0a0*/  MUFU.TANH R18, R18 ;  /* 0x0000001200127308 */ /* 0x000e740000002400 */
[----:B------:R-:W1:Y:S01]  /*e0b0*/  MUFU.TANH R17, R17 ;  /* 0x0000001100117308 */ /* 0x000e620000002400 */
[----:B------:R-:W-:-:S05]  /*e0c0*/  @P0 BRA `(.L_x_1977) ;  /* 0x000001a000000947 */ /* 0x000fca0003800000 */
[----:B--234-:R-:W-:Y:S01]  /*e0d0*/  MOV R4, c[0x0][0x2ac] ;  /* 0x0000ab0000047a02 */ /* 0x01cfe20000000f00 */
        /* <DEDUP_REMOVED lines=14> */
.L_x_1979:
[----:B------:R-:W-:Y:S04]  /*e1c0*/  MOV R4, 0x1 ;  /* 0x0000000100047802 */ /* 0x000fe80000000f00 */
[----:B------:R-:W-:Y:S11]  /*e1d0*/  ISETP.NE.AND P0, PT, R4, c[0x0][0x32c], PT ;  /* 0x0000cb0004007a0c */ /* 0x000ff60003f05270 */
[----:B------:R-:W-:Y:S02]  /*e1e0*/  @!UPT UIADD3 URZ, URZ, URZ, URZ ;  /* 0x0000003f3f3ff290 */ /* 0x000fe4000fffe03f */
[----:B------:R-:W-:Y:S05]  /*e1f0*/  @P0 IMAD.HI.U32 R4, R6, c[0x0][0x330], RZ ;  /* 0x0000cc0006040a27 */ /* 0x000fea00078e00ff */
[----:B------:R-:W-:Y:S02]  /*e200*/  @P0 SHF.R.U32.HI R6, RZ, c[0x0][0x334], R4 ;  /* 0x0000cd00ff060a19 */ /* 0x000fe40000011604 */
.L_x_1980:
[----:B------:R-:W-:Y:S05]  /*e210*/  BSYNC B0 ;  /* 0x0000000000007941 */ /* 0x000fea0003800000 */
.L_x_1978:
[----:B------:R-:W-:Y:S04]  /*e220*/  IMAD R5, R6, c[0x0][0x32c], -R165 ;  /* 0x0000cb0006057a24 */ /* 0x000fe800078e0aa5 */
[----:B------:R-:W-:Y:S05]  /*e230*/  IMAD.IADD R4, R5, 0x1, -R204 ;  /* 0x0000000105047824 */ /* 0x000fea00078e0acc */
[----:B------:R-:W-:Y:S02]  /*e240*/  IADD3 R5, R4, c[0x0][0x32c], RZ ;  /* 0x0000cb0004057a10 */ /* 0x000fe40007ffe0ff */
[----:B------:R-:W-:Y:S02]  /*e250*/  IMNMX R21, R21, R4, !PT ;  /* 0x0000000415157217 */ /* 0x000fe40007800200 */
[----:B------:R-:W-:Y:S02]  /*e260*/  IMNMX R22, R22, R5, PT ;  /* 0x0000000516167217 */ /* 0x000fe40003800200 */
.L_x_1977:
[----:B--234-:R-:W-:Y:S01]  /*e270*/  ISETP.GT.AND P2, PT, R210, -0x1, PT ;  /* 0xffffffffd200780c */ /* 0x01cfe20003f44270 */
[----:B------:R-:W2:Y:S03]  /*e280*/  SHFL.IDX PT, R6, R23, 0x1, 0x1c1f ;  /* 0x003c1f0017067f89 */ /* 0x000ea600000e0000 */
[C---:B------:R-:W-:Y:S04]  /*e290*/  ISETP.GT.AND P0, PT, R21.reuse, RZ, P2 ;  /* 0x000000ff1500720c */ /* 0x040fe80001704270 */
[----:B------:R-:W-:Y:S04]  /*e2a0*/  ISETP.LT.OR P0, PT, R22, 0x1, P0 ;  /* 0x000000011600780c */ /* 0x000fe80000701670 */
[----:B------:R-:W-:Y:S02]  /*e2b0*/  FSEL R11, R144, -INF , !P0 ;  /* 0xff800000900b7808 */ /* 0x000fe40004000000 */
[C---:B------:R-:W-:Y:S04]  /*e2c0*/  ISETP.GT.AND P0, PT, R21.reuse, 0x1, P2 ;  /* 0x000000011500780c */ /* 0x040fe80001704270 */
[----:B------:R-:W-:Y:S04]  /*e2d0*/  ISETP.LT.OR P0, PT, R22, 0x2, P0 ;  /* 0x000000021600780c */ /* 0x000fe80000701670 */
[----:B------:R-:W-:Y:S02]  /*e2e0*/  FSEL R9, R146, -INF , !P0 ;  /* 0xff80000092097808 */ /* 0x000fe40004000000 */
[----:B------:R-:W-:Y:S01]  /*e2f0*/  ISETP.GT.AND P0, PT, R21, 0x8, P2 ;  /* 0x000000081500780c */ /* 0x000fe20001704270 */
[--C-:B--2---:R-:W-:Y:S02]  /*e300*/  IMAD.IADD R4, R20, 0x1, R6.reuse ;  /* 0x0000000114047824 */ /* 0x104fe400078e0206 */
[----:B------:R-:W-:Y:S01]  /*e310*/  IMAD.IADD R19, R19, 0x1, R6 ;  /* 0x0000000113137824 */ /* 0x000fe200078e0206 */
        /* <DEDUP_REMOVED lines=11> */
[----:B------:R-:W-:Y:S04]  /*e3d0*/  ISETP.GT.AND P0, PT, R21, 0x18, P2 ;  /* 0x000000181500780c */ /* 0x000fe80001704270 */
[C---:B------:R-:W-:Y:S04]  /*e3e0*/  ISETP.LT.OR P0, PT, R22.reuse, 0x19, P0 ;  /* 0x000000191600780c */ /* 0x040fe80000701670 */
[----:B-1----:R-:W-:Y:S02]  /*e3f0*/  FSEL R143, R15, -INF , !P0 ;  /* 0xff8000000f8f7808 */ /* 0x002fe40004000000 */
        /* <DEDUP_REMOVED lines=45> */
.L_x_1983:
[----:B------:R-:W-:Y:S04]  /*e6d0*/  MOV R6, 0x1 ;  /* 0x0000000100067802 */ /* 0x000fe80000000f00 */
[----:B------:R-:W-:Y:S11]  /*e6e0*/  ISETP.NE.AND P0, PT, R6, c[0x0][0x32c], PT ;  /* 0x0000cb0006007a0c */ /* 0x000ff60003f05270 */
[----:B------:R-:W-:Y:S02]  /*e6f0*/  @!UPT UIADD3 URZ, URZ, URZ, URZ ;  /* 0x0000003f3f3ff290 */ /* 0x000fe4000fffe03f */
[----:B------:R-:W-:Y:S05]  /*e700*/  @P0 IMAD.HI.U32 R6, R10, c[0x0][0x330], RZ ;  /* 0x0000cc000a060a27 */ /* 0x000fea00078e00ff */
[----:B------:R-:W-:Y:S02]  /*e710*/  @P0 SHF.R.U32.HI R10, RZ, c[0x0][0x334], R6 ;  /* 0x0000cd00ff0a0a19 */ /* 0x000fe40000011606 */
.L_x_1984:
[----:B------:R-:W-:Y:S05]  /*e720*/  BSYNC B0 ;  /* 0x0000000000007941 */ /* 0x000fea0003800000 */
.L_x_1982:
[----:B------:R-:W-:Y:S04]  /*e730*/  IMAD R15, R10, c[0x0][0x32c], -R165 ;  /* 0x0000cb000a0f7a24 */ /* 0x000fe800078e0aa5 */
[----:B------:R-:W-:Y:S05]  /*e740*/  IMAD.IADD R6, R15, 0x1, -R204 ;  /* 0x000000010f067824 */ /* 0x000fea00078e0acc */
[----:B------:R-:W-:Y:S02]  /*e750*/  IADD3 R15, R6, c[0x0][0x32c], RZ ;  /* 0x0000cb00060f7a10 */ /* 0x000fe40007ffe0ff */
[----:B------:R-:W-:Y:S02]  /*e760*/  IMNMX R19, R19, R6, !PT ;  /* 0x0000000613137217 */ /* 0x000fe40007800200 */
[----:B------:R-:W-:Y:S02]  /*e770*/  IMNMX R4, R4, R15, PT ;  /* 0x0000000f04047217 */ /* 0x000fe40003800200 */
.L_x_1981:
[C---:B------:R-:W-:Y:S01]  /*e780*/  ISETP.GT.AND P0, PT, R19.reuse, RZ, P2 ;  /* 0x000000ff1300720c */ /* 0x040fe20001704270 */
[----:B------:R-:W-:Y:S04]  /*e790*/  DEPBAR.LE SB0, 0x2 ;  /* 0x000080800000791a */ /* 0x000fe80000000000 */
[----:B------:R-:W-:Y:S01]  /*e7a0*/  BAR.SYNC.DEFER_BLOCKING 0x0 ;  /* 0x0000000000007b1d */ /* 0x000fe20000010000 */
[----:B------:R-:W-:Y:S02]  /*e7b0*/  ISETP.LT.OR P0, PT, R4, 0x1, P0 ;  /* 0x000000010400780c */ /* 0x000fe40000701670 */
[C---:B------:R-:W-:Y:S02]  /*e7c0*/  ISETP.GT.AND P1, PT, R19.reuse, 0x38, P2 ;  /* 0x000000381300780c */ /* 0x040fe40001724270 */
        /* <DEDUP_REMOVED lines=8> */
[C---:B------:R-:W-:Y:S02]  /*e850*/  ISETP.LT.OR P0, PT, R4.reuse, 0x9, P0 ;  /* 0x000000090400780c */ /* 0x040fe40000701670 */
[----:B------:R-:W-:Y:S01]  /*e860*/  FMNMX.FTZ R0, R7, R0, !PT ;  /* 0x0000000007007209 */ /* 0x000fe20007810000 */
[----:B------:R-:W-:Y:S01]  /*e870*/  LDSM.16.MT88.4 R28, [R134+UR4+0x100] ;  /* 0x00010004861c783b */ /* 0x000fe20008004200 */
        /* <DEDUP_REMOVED lines=58> */
[----:B------:R-:W-:Y:S02]  /*ec20*/  FMNMX.FTZ R15, R150, R15, !PT ;  /* 0x0000000f960f7209 */ /* 0x000fe40007810000 */
[----:B------:R-:W-:Y:S02]  /*ec30*/  FSEL R148, R8, -INF , !P0 ;  /* 0xff80000008947808 */ /* 0x000fe40004000000 */
[----:B------:R-:W-:Y:S02]  /*ec40*/  ISETP.GT.AND P0, PT, R19, 0x39, P2 ;  /* 0x000000391300780c */ /* 0x000fe40001704270 */
[----:B------:R-:W-:Y:S02]  /*ec50*/  ISETP.LT.OR P1, PT, R4, 0x39, P1 ;  /* 0x000000390400780c */ /* 0x000fe40000f21670 */
[----:B------:R-:W-:Y:S02]  /*ec60*/  FMNMX.FTZ R15, R148, R15, !PT ;  /* 0x0000000f940f7209 */ /* 0x000fe40007810000 */
[----:B------:R-:W-:Y:S02]  /*ec70*/  FSEL R146, R18, -INF , !P1 ;  /* 0xff80000012927808 */ /* 0x000fe40004800000 */
[----:B------:R-:W-:Y:S02]  /*ec80*/  ISETP.LT.OR P0, PT, R4, 0x3a, P0 ;  /* 0x0000003a0400780c */ /* 0x000fe40000701670 */
[----:B------:R-:W-:Y:S02]  /*ec90*/  FMNMX.FTZ R19, R146, R15, !PT ;  /* 0x0000000f92137209 */ /* 0x000fe40007810000 */
[----:B------:R-:W-:Y:S02]  /*eca0*/  FSEL R144, R17, -INF , !P0 ;  /* 0xff80000011907808 */ /* 0x000fe40004000000 */
[----:B-1----:R-:W-:Y:S02]  /*ecb0*/  FMNMX.FTZ R4, R0, R13, !PT ;  /* 0x0000000d00047209 */ /* 0x002fe40007810000 */
[----:B------:R-:W-:Y:S03]  /*ecc0*/  FMNMX.FTZ R17, R144, R19, !PT ;  /* 0x0000001390117209 */ /* 0x000fe60007810000 */
[----:B------:R-:W1:Y:S08]  /*ecd0*/  SHFL.BFLY PT, R15, R4, 0x1, 0x1f ;  /* 0x0c201f00040f7f89 */ /* 0x000e7000000e0000 */
[----:B------:R-:W2:Y:S01]  /*ece0*/  SHFL.BFLY PT, R0, R17, 0x2, 0x1f ;  /* 0x0c401f0011007f89 */ /* 0x000ea200000e0000 */
[----:B-1----:R-:W-:Y:S04]  /*ecf0*/  FMNMX.FTZ R2, R4, R15, !PT ;  /* 0x0000000f04027209 */ /* 0x002fe80007810000 */
[C---:B------:R-:W-:Y:S01]  /*ed00*/  FSETP.NEU.FTZ.AND P0, PT, R2.reuse, -INF , PT ;  /* 0xff8000000200780b */ /* 0x040fe20003f1d000 */
[----:B------:R-:W-:Y:S01]  /*ed10*/  FMUL.FTZ R152, R2, c[0x0][0x2d0] ;  /* 0x0000b40002987a20 */ /* 0x000fe20000410000 */
[----:B--2---:R-:W-:Y:S04]  /*ed20*/  FMNMX.FTZ R13, R17, R0, !PT ;  /* 0x00000000110d7209 */ /* 0x004fe80007810000 */
[----:B------:R-:W-:Y:S02]  /*ed30*/  FSEL R152, R152, RZ, P0 ;  /* 0x000000ff98987208 */ /* 0x000fe40000000000 */
[----:B------:R-:W-:Y:S01]  /*ed40*/  IADD3 R17, R134, UR4, RZ ;  /* 0x0000000486117c10 */ /* 0x000fe2000fffe0ff */
[----:B------:R-:W1:Y:S02]  /*ed50*/  SHFL.BFLY PT, R0, R13, 0x1, 0x1f ;  /* 0x0c201f000d007f89 */ /* 0x000e6400000e0000 */
[--C-:B------:R-:W-:Y:S01]  /*ed60*/  FFMA.FTZ R166, R5, c[0x0][0x2d0], -R152.reuse ;  /* 0x0000b40005a67a23 */ /* 0x100fe20000010898 */
[----:B------:R-:W-:Y:S01]  /*ed70*/  FSEL R5, R2, RZ, P0 ;  /* 0x000000ff02057208 */ /* 0x000fe20000000000 */
[--C-:B------:R-:W-:Y:S01]  /*ed80*/  FFMA.FTZ R168, R11, c[0x0][0x2d0], -R152.reuse ;  /* 0x0000b4000ba87a23 */ /* 0x100fe20000010898 */
[----:B------:R-:W-:Y:S01]  /*ed90*/  IADD3 R164, R188, R17, RZ ;  /* 0x00000011bca47210 */ /* 0x000fe20007ffe0ff */
[----:B------:R-:W-:Y:S02]  /*eda0*/  FFMA.FTZ R167, R9, c[0x0][0x2d0], -R152 ;  /* 0x0000b40009a77a23 */ /* 0x000fe40000010898 */
[----:B------:R-:W-:Y:S01]  /*edb0*/  FADD.FTZ R4, -R5, R132 ;  /* 0x0000008405047221 */ /* 0x000fe20000010100 */
[----:B------:R-:W-:Y:S01]  /*edc0*/  MUFU.EX2 R166, R166 ;  /* 0x000000a600a67308 */ /* 0x000fe20000000800 */
[--C-:B------:R-:W-:Y:S01]  /*edd0*/  FFMA.FTZ R169, R7, c[0x0][0x2d0], -R152.reuse ;  /* 0x0000b40007a97a23 */ /* 0x100fe20000010898 */
[----:B------:R-:W-:Y:S01]  /*ede0*/  IADD3 R5, R135, UR4, RZ ;  /* 0x0000000487057c10 */ /* 0x000fe2000fffe0ff */
[----:B------:R-:W-:Y:S02]  /*edf0*/  FMUL.FTZ R132, R4, c[0x0][0x2d0] ;  /* 0x0000b40004847a20 */ /* 0x000fe40000410000 */
[--C-:B------:R-:W-:Y:S01]  /*ee00*/  FFMA.FTZ R176, R143, c[0x0][0x2d0], -R152.reuse ;  /* 0x0000b4008fb07a23 */ /* 0x100fe20000010898 */
[----:B------:R-:W-:Y:S01]  /*ee10*/  IADD3 R133, R188, R5, RZ ;  /* 0x00000005bc857210 */ /* 0x000fe20007ffe0ff */
[--C-:B------:R-:W-:Y:S02]  /*ee20*/  FFMA.FTZ R177, R141, c[0x0][0x2d0], -R152.reuse ;  /* 0x0000b4008db17a23 */ /* 0x100fe40000010898 */
[--C-:B------:R-:W-:Y:S01]  /*ee30*/  FFMA.FTZ R182, R161, c[0x0][0x2d0], -R152.reuse ;  /* 0x0000b400a1b67a23 */ /* 0x100fe20000010898 */
[----:B------:R-:W2:Y:S01]  /*ee40*/  MUFU.EX2 R132, R132 ;  /* 0x0000008400847308 */ /* 0x000ea20000000800 */
[--C-:B------:R-:W-:Y:S02]  /*ee50*/  FFMA.FTZ R183, R159, c[0x0][0x2d0], -R152.reuse ;  /* 0x0000b4009fb77a23 */ /* 0x100fe40000010898 */
[--C-:B------:R-:W-:Y:S01]  /*ee60*/  FFMA.FTZ R192, R157, c[0x0][0x2d0], -R152.reuse ;  /* 0x0000b4009dc07a23 */ /* 0x100fe20000010898 */
[----:B-1----:R-:W-:Y:S01]  /*ee70*/  FMNMX.FTZ R0, R13, R0, !PT ;  /* 0x000000000d007209 */ /* 0x002fe20007810000 */
[--C-:B------:R-:W-:Y:S01]  /*ee80*/  FFMA.FTZ R211, R155, c[0x0][0x2d0], -R152.reuse ;  /* 0x0000b4009bd37a23 */ /* 0x100fe20000010898 */
[----:B------:R-:W1:Y:S01]  /*ee90*/  LDSM.16.MT88.4 R12, [R135+UR4+0x100] ;  /* 0x00010004870c783b */ /* 0x000e620008004200 */
[--C-:B------:R-:W-:Y:S01]  /*eea0*/  FFMA.FTZ R216, R153, c[0x0][0x2d0], -R152.reuse ;  /* 0x0000b40099d87a23 */ /* 0x100fe20000010898 */
[C---:B------:R-:W-:Y:S01]  /*eeb0*/  FSETP.NEU.FTZ.AND P0, PT, R0.reuse, -INF , PT ;  /* 0xff8000000000780b */ /* 0x040fe20003f1d000 */
[C---:B------:R-:W-:Y:S01]  /*eec0*/  FMUL.FTZ R145, R0.reuse, c[0x0][0x2d0] ;  /* 0x0000b40000917a20 */ /* 0x040fe20000410000 */
[----:B------:R-:W-:Y:S01]  /*eed0*/  MUFU.EX2 R168, R168 ;  /* 0x000000a800a87308 */ /* 0x000fe20000000800 */
[--C-:B------:R-:W-:Y:S01]  /*eee0*/  FFMA.FTZ R217, R151, c[0x0][0x2d0], -R152.reuse ;  /* 0x0000b40097d97a23 */ /* 0x100fe20000010898 */
[----:B------:R-:W-:Y:S01]  /*eef0*/  FSEL R4, R0, RZ, P0 ;  /* 0x000000ff00047208 */ /* 0x000fe20000000000 */
[--C-:B------:R-:W-:Y:S01]  /*ef00*/  FFMA.FTZ R218, R149, c[0x0][0x2d0], -R152.reuse ;  /* 0x0000b40095da7a23 */ /* 0x100fe20000010898 */
[----:B------:R-:W-:Y:S01]  /*ef10*/  FSEL R145, R145, RZ, P0 ;  /* 0x000000ff91917208 */ /* 0x000fe20000000000 */
[--C-:B------:R-:W-:Y:S02]  /*ef20*/  FFMA.FTZ R174, R175, c[0x0][0x2d0], -R152.reuse ;  /* 0x0000b400afae7a23 */ /* 0x100fe40000010898 */
[----:B------:R-:W-:Y:S02]  /*ef30*/  FADD.FTZ R4, -R4, R3 ;  /* 0x0000000304047221 */ /* 0x000fe40000010100 */
[--C-:B------:R-:W-:Y:S01]  /*ef40*/  FFMA.FTZ R172, R20, c[0x0][0x2d0], -R145.reuse ;  /* 0x0000b40014ac7a23 */ /* 0x100fe20000010891 */
[----:B------:R-:W3:Y:S01]  /*ef50*/  MUFU.EX2 R167, R167 ;  /* 0x000000a700a77308 */ /* 0x000ee20000000800 */
[--C-:B------:R-:W-:Y:S01]  /*ef60*/  FFMA.FTZ R171, R16, c[0x0][0x2d0], -R145.reuse ;  /* 0x0000b40010ab7a23 */ /* 0x100fe20000010891 */
[----:B------:R-:W4:Y:S01]  /*ef70*/  LDSM.16.MT88.4 R20, [R133+0x100] ;  /* 0x000100008514783b */ /* 0x000f220000004200 */
[--C-:B------:R-:W-:Y:S02]  /*ef80*/  FFMA.FTZ R170, R10, c[0x0][0x2d0], -R145.reuse ;  /* 0x0000b4000aaa7a23 */ /* 0x100fe40000010891 */
[--C-:B------:R-:W-:Y:S02]  /*ef90*/  FFMA.FTZ R173, R6, c[0x0][0x2d0], -R145.reuse ;  /* 0x0000b40006ad7a23 */ /* 0x100fe40000010891 */
[----:B------:R-:W-:Y:S02]  /*efa0*/  FMUL.FTZ R3, R4, c[0x0][0x2d0] ;  /* 0x0000b40004037a20 */ /* 0x000fe40000410000 */
[C---:B--2---:R-:W-:Y:S01]  /*efb0*/  FMUL.FTZ R4, R132.reuse, R128 ;  /* 0x0000008084047220 */ /* 0x044fe20000410000 */
[----:B------:R-:W2:Y:S01]  /*efc0*/  MUFU.EX2 R169, R169 ;  /* 0x000000a900a97308 */ /* 0x000ea20000000800 */
[C---:B------:R-:W-:Y:S02]  /*efd0*/  FMUL.FTZ R5, R132.reuse, R129 ;  /* 0x0000008184057220 */ /* 0x040fe40000410000 */
[C---:B------:R-:W-:Y:S02]  /*efe0*/  FMUL.FTZ R8, R132.reuse, R124 ;  /* 0x0000007c84087220 */ /* 0x040fe40000410000 */
[C---:B------:R-:W-:Y:S02]  /*eff0*/  FMUL.FTZ R9, R132.reuse, R125 ;  /* 0x0000007d84097220 */ /* 0x040fe40000410000 */
[C---:B------:R-:W-:Y:S02]  /*f000*/  FMUL.FTZ R16, R132.reuse, R116 ;  /* 0x0000007484107220 */ /* 0x040fe40000410000 */
[C---:B------:R-:W-:Y:S01]  /*f010*/  FMUL.FTZ R17, R132.reuse, R117 ;  /* 0x0000007584117220 */ /* 0x040fe20000410000 */
[----:B------:R-:W5:Y:S01]  /*f020*/  MUFU.EX2 R3, R3 ;  /* 0x0000000300037308 */ /* 0x000f620000000800 */
[C---:B------:R-:W-:Y:S02]  /*f030*/  FMUL.FTZ R24, R132.reuse, R108 ;  /* 0x0000006c84187220 */ /* 0x040fe40000410000 */
[C---:B------:R-:W-:Y:S01]  /*f040*/  FMUL.FTZ R25, R132.reuse, R109 ;  /* 0x0000006d84197220 */ /* 0x040fe20000410000 */
[----:B---3--:R-:W-:Y:S01]  /*f050*/  F2FP.PACK_AB R136, R167, R168 ;  /* 0x000000a8a788723e */ /* 0x008fe200000000ff */
[C---:B------:R-:W-:Y:S02]  /*f060*/  FMUL.FTZ R32, R132.reuse, R100 ;  /* 0x0000006484207220 */ /* 0x040fe40000410000 */
[----:B------:R-:W-:Y:S02]  /*f070*/  FMUL.FTZ R33, R132, R101 ;  /* 0x0000006584217220 */ /* 0x000fe40000410000 */
[--C-:B------:R-:W-:Y:S01]  /*f080*/  FFMA.FTZ R175, R163, c[0x0][0x2d0], -R152.reuse ;  /* 0x0000b400a3af7a23 */ /* 0x100fe20000010898 */
[----:B------:R-:W-:Y:S01]  /*f090*/  MUFU.EX2 R172, R172 ;  /* 0x000000ac00ac7308 */ /* 0x000fe20000000800 */
[--C-:B------:R-:W-:Y:S02]  /*f0a0*/  FFMA.FTZ R180, R142, c[0x0][0x2d0], -R145.reuse ;  /* 0x0000b4008eb47a23 */ /* 0x100fe40000010891 */
[--C-:B------:R-:W-:Y:S01]  /*f0b0*/  FFMA.FTZ R181, R140, c[0x0][0x2d0], -R145.reuse ;  /* 0x0000b4008cb57a23 */ /* 0x100fe20000010891 */
[----:B--2---:R-:W-:Y:S01]  /*f0c0*/  F2FP.PACK_AB R138, R169, R166 ;  /* 0x000000a6a98a723e */ /* 0x004fe200000000ff */
[----:B------:R-:W-:Y:S01]  /*f0d0*/  LDSM.16.MT88.4 R140, [R134+UR4+0x2900] ;  /* 0x00290004868c783b */ /* 0x000fe20008004200 */
[--C-:B------:R-:W-:Y:S02]  /*f0e0*/  FFMA.FTZ R212, R160, c[0x0][0x2d0], -R145.reuse ;  /* 0x0000b400a0d47a23 */ /* 0x100fe40000010891 */
[--C-:B------:R-:W-:Y:S02]  /*f0f0*/  FFMA.FTZ R213, R158, c[0x0][0x2d0], -R145.reuse ;  /* 0x0000b4009ed57a23 */ /* 0x100fe40000010891 */
[----:B------:R-:W2:Y:S01]  /*f100*/  MUFU.EX2 R171, R171 ;  /* 0x000000ab00ab7308 */ /* 0x000ea20000000800 */
[--C-:B------:R-:W-:Y:S02]  /*f110*/  FFMA.FTZ R214, R156, c[0x0][0x2d0], -R145.reuse ;  /* 0x0000b4009cd67a23 */ /* 0x100fe40000010891 */
[----:B------:R-:W-:Y:S01]  /*f120*/  LDSM.16.MT88.4 R156, [R164+0x3900] ;  /* 0x00390000a49c783b */ /* 0x000fe20000004200 */
[C---:B-----5:R-:W-:Y:S02]  /*f130*/  FMUL.FTZ R6, R3.reuse, R130 ;  /* 0x0000008203067220 */ /* 0x060fe40000410000 */
        /* <DEDUP_REMOVED lines=11> */
[----:B------:R-:W-:Y:S01]  /*f1f0*/  FMUL.FTZ R34, R3, R102 ;  /* 0x0000006603227220 */ /* 0x000fe20000410000 */
[----:B--2---:R-:W-:Y:S01]  /*f200*/  F2FP.PACK_AB R137, R171, R172 ;  /* 0x000000acab89723e */ /* 0x004fe200000000ff */
[----:B------:R-:W-:Y:S02]  /*f210*/  FMUL.FTZ R35, R3, R103 ;  /* 0x0000006703237220 */ /* 0x000fe40000410000 */
[--C-:B------:R-:W-:Y:S03]  /*f220*/  FFMA.FTZ R215, R154, c[0x0][0x2d0], -R145.reuse ;  /* 0x0000b4009ad77a23 */ /* 0x100fe60000010891 */
[----:B------:R-:W-:Y:S01]  /*f230*/  LDSM.16.MT88.4 R100, [R134+UR4+0x2100] ;  /* 0x002100048664783b */ /* 0x000fe20008004200 */
[--C-:B------:R-:W-:Y:S01]  /*f240*/  FFMA.FTZ R220, R150, c[0x0][0x2d0], -R145.reuse ;  /* 0x0000b40096dc7a23 */ /* 0x100fe20000010891 */
[----:B------:R-:W-:Y:S01]  /*f250*/  MUFU.EX2 R174, R174 ;  /* 0x000000ae00ae7308 */ /* 0x000fe20000000800 */
[--C-:B------:R-:W-:Y:S02]  /*f260*/  FFMA.FTZ R221, R148, c[0x0][0x2d0], -R145.reuse ;  /* 0x0000b40094dd7a23 */ /* 0x100fe40000010891 */
[--C-:B------:R-:W-:Y:S02]  /*f270*/  FFMA.FTZ R222, R146, c[0x0][0x2d0], -R145.reuse ;  /* 0x0000b40092de7a23 */ /* 0x100fe40000010891 */
[----:B------:R-:W-:Y:S01]  /*f280*/  FFMA.FTZ R152, R147, c[0x0][0x2d0], -R152 ;  /* 0x0000b40093987a23 */ /* 0x000fe20000010898 */
[----:B------:R-:W-:Y:S01]  /*f290*/  LDSM.16.MT88.4 R116, [R134+UR4+0x900] ;  /* 0x000900048674783b */ /* 0x000fe20008004200 */
[C---:B------:R-:W-:Y:S02]  /*f2a0*/  FMUL.FTZ R36, R132.reuse, R36 ;  /* 0x0000002484247220 */ /* 0x040fe40000410000 */
[C---:B------:R-:W-:Y:S01]  /*f2b0*/  FMUL.FTZ R37, R132.reuse, R37 ;  /* 0x0000002584257220 */ /* 0x040fe20000410000 */
[----:B------:R2:W-:Y:S01]  /*f2c0*/  MUFU.EX2 R219, R152 ;  /* 0x0000009800db7308 */ /* 0x0005e20000000800 */
[----:B------:R-:W-:Y:S01]  /*f2d0*/  FMUL.FTZ R38, R3, R38 ;  /* 0x0000002603267220 */ /* 0x000fe20000410000 */
[----:B---3--:R-:W-:Y:S02]  /*f2e0*/  F2FP.PACK_AB R139, R173, R170 ;  /* 0x000000aaad8b723e */ /* 0x008fe400000000ff */
[----:B------:R-:W-:Y:S01]  /*f2f0*/  LDSM.16.MT88.4 R124, [R135+UR4+0x2900] ;  /* 0x00290004877c783b */ /* 0x000fe20008004200 */
[C---:B------:R-:W-:Y:S02]  /*f300*/  FMUL.FTZ R39, R3.reuse, R39 ;  /* 0x0000002703277220 */ /* 0x040fe40000410000 */
[C---:B------:R-:W-:Y:S02]  /*f310*/  FMUL.FTZ R40, R132.reuse, R40 ;  /* 0x0000002884287220 */ /* 0x040fe40000410000 */
[C---:B------:R-:W-:Y:S01]  /*f320*/  FMUL.FTZ R41, R132.reuse, R41 ;  /* 0x0000002984297220 */ /* 0x040fe20000410000 */
[C---:B-1----:R-:W-:Y:S01]  /*f330*/  HMMA.16816.F32 R4, R136.reuse, R12, R4 ;  /* 0x0000000c8804723c */ /* 0x042fe20000001804 */
[----:B------:R-:W1:Y:S01]  /*f340*/  MUFU.EX2 R175, R175 ;  /* 0x000000af00af7308 */ /* 0x000e620000000800 */
[----:B------:R-:W-:Y:S03]  /*f350*/  LDSM.16.MT88.4 R148, [R133+0x3900] ;  /* 0x003900008594783b */ /* 0x000fe60000004200 */
[C---:B------:R-:W-:Y:S02]  /*f360*/  FMUL.FTZ R42, R3.reuse, R42 ;  /* 0x0000002a032a7220 */ /* 0x040fe40000410000 */
[C---:B------:R-:W-:Y:S01]  /*f370*/  FMUL.FTZ R12, R132.reuse, R120 ;  /* 0x00000078840c7220 */ /* 0x040fe20000410000 */
[C---:B------:R-:W-:Y:S03]  /*f380*/  HMMA.16816.F32 R8, R136.reuse, R14, R8 ;  /* 0x0000000e8808723c */ /* 0x040fe60000001808 */
[----:B------:R-:W-:Y:S01]  /*f390*/  MUFU.EX2 R176, R176 ;  /* 0x000000b000b07308 */ /* 0x000fe20000000800 */
[C---:B------:R-:W-:Y:S01]  /*f3a0*/  FMUL.FTZ R13, R132.reuse, R121 ;  /* 0x00000079840d7220 */ /* 0x040fe20000410000 */
[----:B--2---:R-:W-:Y:S02]  /*f3b0*/  LDSM.16.MT88.4 R152, [R134+UR4+0x3900] ;  /* 0x003900048698783b */ /* 0x004fe40008004200 */
[C---:B------:R-:W-:Y:S02]  /*f3c0*/  FMUL.FTZ R14, R3.reuse, R122 ;  /* 0x0000007a030e7220 */ /* 0x040fe40000410000 */
[C---:B------:R-:W-:Y:S03]  /*f3d0*/  FMUL.FTZ R15, R3.reuse, R123 ;  /* 0x0000007b030f7220 */ /* 0x040fe60000410000 */
[C---:B------:R-:W-:Y:S01]  /*f3e0*/  FMUL.FTZ R43, R3.reuse, R43 ;  /* 0x0000002b032b7220 */ /* 0x040fe20000410000 */
[----:B------:R-:W2:Y:S01]  /*f3f0*/  MUFU.EX2 R177, R177 ;  /* 0x000000b100b17308 */ /* 0x000ea20000000800 */
[----:B------:R-:W3:Y:S01]  /*f400*/  LDSM.16.MT88.4 R120, [R164+0x100] ;  /* 0x00010000a478783b */ /* 0x000ee20000004200 */
[C---:B------:R-:W-:Y:S01]  /*f410*/  FMUL.FTZ R44, R132.reuse, R44 ;  /* 0x0000002c842c7220 */ /* 0x040fe20000410000 */
[C---:B----4-:R-:W-:Y:S03]  /*f420*/  HMMA.16816.F32 R12, R136.reuse, R20, R12 ;  /* 0x00000014880c723c */ /* 0x050fe6000000180c */
        /* <DEDUP_REMOVED lines=10> */
[----:B------:R-:W4:Y:S01]  /*f4d0*/  LDSM.16.MT88.4 R112, [R135+UR4+0x2100] ;  /* 0x002100048770783b */ /* 0x000f220008004200 */
        /* <DEDUP_REMOVED lines=9> */
[----:B------:R-:W-:Y:S01]  /*f570*/  MUFU.EX2 R183, R183 ;  /* 0x000000b700b77308 */ /* 0x000fe20000000800 */
[C---:B------:R-:W-:Y:S02]  /*f580*/  FMUL.FTZ R52, R132.reuse, R52 ;  /* 0x0000003484347220 */ /* 0x040fe40000410000 */
[C---:B------:R-:W-:Y:S04]  /*f590*/  FMUL.FTZ R30, R3.reuse, R106 ;  /* 0x0000006a031e7220 */ /* 0x040fe80000410000 */
[C---:B------:R-:W-:Y:S02]  /*f5a0*/  FMUL.FTZ R31, R3.reuse, R107 ;  /* 0x0000006b031f7220 */ /* 0x040fe40000410000 */
[----:B------:R-:W5:Y:S01]  /*f5b0*/  LDSM.16.MT88.4 R104, [R133+0x2100] ;  /* 0x002100008568783b */ /* 0x000f620000004200 */
        /* <DEDUP_REMOVED lines=12> */
[C---:B----4-:R-:W-:Y:S04]  /*f680*/  HMMA.16816.F32 R36, R136.reuse, R112, R36 ;  /* 0x000000708824723c */ /* 0x050fe80000001824 */
[C---:B------:R-:W-:Y:S01]  /*f690*/  FMUL.FTZ R60, R132.reuse, R60 ;  /* 0x0000003c843c7220 */ /* 0x040fe20000410000 */
[----:B------:R-:W-:Y:S01]  /*f6a0*/  MUFU.EX2 R212, R212 ;  /* 0x000000d400d47308 */ /* 0x000fe20000000800 */
[C---:B------:R-:W-:Y:S02]  /*f6b0*/  FMUL.FTZ R61, R132.reuse, R61 ;  /* 0x0000003d843d7220 */ /* 0x040fe40000410000 */
[C---:B------:R-:W-:Y:S01]  /*f6c0*/  HMMA.16816.F32 R40, R136.reuse, R114, R40 ;  /* 0x000000728828723c */ /* 0x040fe20000001828 */
[----:B------:R-:W-:Y:S03]  /*f6d0*/  LDSM.16.MT88.4 R112, [R135+UR4+0x900] ;  /* 0x000900048770783b */ /* 0x000fe60008004200 */
[C---:B------:R-:W-:Y:S02]  /*f6e0*/  FMUL.FTZ R62, R3.reuse, R62 ;  /* 0x0000003e033e7220 */ /* 0x040fe40000410000 */
[C---:B------:R-:W-:Y:S01]  /*f6f0*/  FMUL.FTZ R63, R3.reuse, R63 ;  /* 0x0000003f033f7220 */ /* 0x040fe20000410000 */
[----:B------:R-:W-:Y:S01]  /*f700*/  MUFU.EX2 R213, R213 ;  /* 0x000000d500d57308 */ /* 0x000fe20000000800 */
[C---:B------:R-:W-:Y:S01]  /*f710*/  FMUL.FTZ R64, R132.reuse, R64 ;  /* 0x0000004084407220 */ /* 0x040fe20000410000 */
[C---:B-----5:R-:W-:Y:S03]  /*f720*/  HMMA.16816.F32 R44, R136.reuse, R104, R44 ;  /* 0x00000068882c723c */ /* 0x060fe6000000182c */
[C---:B------:R-:W-:Y:S02]  /*f730*/  FMUL.FTZ R65, R132.reuse, R65 ;  /* 0x0000004184417220 */ /* 0x040fe40000410000 */
[C---:B------:R-:W-:Y:S03]  /*f740*/  FMUL.FTZ R66, R3.reuse, R66 ;  /* 0x0000004203427220 */ /* 0x040fe60000410000 */
[----:B------:R-:W-:Y:S01]  /*f750*/  MUFU.EX2 R214, R214 ;  /* 0x000000d600d67308 */ /* 0x000fe20000000800 */
[C---:B------:R-:W-:Y:S01]  /*f760*/  FMUL.FTZ R67, R3.reuse, R67 ;  /* 0x0000004303437220 */ /* 0x040fe20000410000 */
[C---:B------:R-:W-:Y:S01]  /*f770*/  HMMA.16816.F32 R48, R136.reuse, R106, R48 ;  /* 0x0000006a8830723c */ /* 0x040fe20000001830 */
[----:B------:R-:W3:Y:S02]  /*f780*/  LDSM.16.MT88.4 R104, [R135+UR4+0x4100] ;  /* 0x004100048768783b */ /* 0x000ee40008004200 */
[C---:B------:R-:W-:Y:S02]  /*f790*/  FMUL.FTZ R68, R132.reuse, R68 ;  /* 0x0000004484447220 */ /* 0x040fe40000410000 */
[C---:B------:R-:W-:Y:S03]  /*f7a0*/  FMUL.FTZ R69, R132.reuse, R69 ;  /* 0x0000004584457220 */ /* 0x040fe60000410000 */
[C---:B------:R-:W-:Y:S01]  /*f7b0*/  HMMA.16816.F32 R52, R136.reuse, R100, R52 ;  /* 0x000000648834723c */ /* 0x040fe20000001834 */
[----:B------:R-:W-:Y:S03]  /*f7c0*/  MUFU.EX2 R215, R215 ;  /* 0x000000d700d77308 */ /* 0x000fe60000000800 */
[C---:B------:R-:W-:Y:S02]  /*f7d0*/  FMUL.FTZ R70, R3.reuse, R70 ;  /* 0x0000004603467220 */ /* 0x040fe40000410000 */
[C---:B------:R-:W-:Y:S02]  /*f7e0*/  FMUL.FTZ R71, R3.reuse, R71 ;  /* 0x0000004703477220 */ /* 0x040fe40000410000 */
[C---:B------:R-:W-:Y:S01]  /*f7f0*/  HMMA.16816.F32 R56, R136.reuse, R102, R56 ;  /* 0x000000668838723c */ /* 0x040fe20000001838 */
[----:B------:R-:W4:Y:S02]  /*f800*/  LDSM.16.MT88.4 R100, [R133+0x4100] ;  /* 0x004100008564783b */ /* 0x000f240000004200 */
[----:B------:R-:W-:Y:S01]  /*f810*/  MUFU.EX2 R216, R216 ;  /* 0x000000d800d87308 */ /* 0x000fe20000000800 */
[C---:B------:R-:W-:Y:S02]  /*f820*/  FMUL.FTZ R72, R132.reuse, R72 ;  /* 0x0000004884487220 */ /* 0x040fe40000410000 */
[C---:B------:R-:W-:Y:S02]  /*f830*/  FMUL.FTZ R73, R132.reuse, R73 ;  /* 0x0000004984497220 */ /* 0x040fe40000410000 */
[C---:B------:R-:W-:Y:S04]  /*f840*/  HMMA.16816.F32 R60, R136.reuse, R108, R60 ;  /* 0x0000006c883c723c */ /* 0x040fe8000000183c */
[C---:B------:R-:W-:Y:S01]  /*f850*/  FMUL.FTZ R74, R3.reuse, R74 ;  /* 0x0000004a034a7220 */ /* 0x040fe20000410000 */
[----:B------:R-:W-:Y:S01]  /*f860*/  MUFU.EX2 R217, R217 ;  /* 0x000000d900d97308 */ /* 0x000fe20000000800 */
[C---:B------:R-:W-:Y:S02]  /*f870*/  FMUL.FTZ R75, R3.reuse, R75 ;  /* 0x0000004b034b7220 */ /* 0x040fe40000410000 */
[C---:B------:R-:W-:Y:S01]  /*f880*/  HMMA.16816.F32 R64, R136.reuse, R110, R64 ;  /* 0x0000006e8840723c */ /* 0x040fe20000001840 */
[----:B------:R-:W5:Y:S03]  /*f890*/  LDSM.16.MT88.4 R108, [R134+UR4+0x4100] ;  /* 0x00410004866c783b */ /* 0x000f660008004200 */
[C---:B------:R-:W-:Y:S02]  /*f8a0*/  FMUL.FTZ R84, R132.reuse, R84 ;  /* 0x0000005484547220 */ /* 0x040fe40000410000 */
[----:B------:R-:W-:Y:S01]  /*f8b0*/  FMUL.FTZ R85, R132, R85 ;  /* 0x0000005584557220 */ /* 0x000fe20000410000 */
[----:B------:R-:W-:Y:S01]  /*f8c0*/  MUFU.EX2 R218, R218 ;  /* 0x000000da00da7308 */ /* 0x000fe20000000800 */
[C---:B------:R-:W-:Y:S01]  /*f8d0*/  FMUL.FTZ R86, R3.reuse, R86 ;  /* 0x0000005603567220 */ /* 0x040fe20000410000 */
[C---:B---3--:R-:W-:Y:S03]  /*f8e0*/  HMMA.16816.F32 R68, R136.reuse, R104, R68 ;  /* 0x000000688844723c */ /* 0x048fe60000001844 */
[C---:B------:R-:W-:Y:S02]  /*f8f0*/  FMUL.FTZ R87, R3.reuse, R87 ;  /* 0x0000005703577220 */ /* 0x040fe40000410000 */
[--C-:B------:R-:W-:Y:S02]  /*f900*/  FFMA.FTZ R179, R178, c[0x0][0x2d0], -R145.reuse ;  /* 0x0000b400b2b37a23 */ /* 0x100fe40000010891 */
[--C-:B------:R-:W-:Y:S01]  /*f910*/  FFMA.FTZ R178, R162, c[0x0][0x2d0], -R145.reuse ;  /* 0x0000b400a2b27a23 */ /* 0x100fe20000010891 */
[C---:B------:R-:W-:Y:S01]  /*f920*/  HMMA.16816.F32 R72, R136.reuse, R106, R72 ;  /* 0x0000006a8848723c */ /* 0x040fe20000001848 */
[----:B------:R-:W3:Y:S01]  /*f930*/  LDSM.16.MT88.4 R104, [R164+0x4100] ;  /* 0x00410000a468783b */ /* 0x000ee20000004200 */
[----:B------:R-:W-:Y:S02]  /*f940*/  MUFU.EX2 R220, R220 ;  /* 0x000000dc00dc7308 */ /* 0x000fe40000000800 */
[C---:B------:R-:W-:Y:S02]  /*f950*/  FMUL.FTZ R76, R132.reuse, R76 ;  /* 0x0000004c844c7220 */ /* 0x040fe40000410000 */
[----:B------:R-:W-:Y:S02]  /*f960*/  FMUL.FTZ R77, R132, R77 ;  /* 0x0000004d844d7220 */ /* 0x000fe40000410000 */
[C---:B------:R-:W-:Y:S01]  /*f970*/  FMUL.FTZ R78, R3.reuse, R78 ;  /* 0x0000004e034e7220 */ /* 0x040fe20000410000 */
[----:B------:R-:W-:Y:S03]  /*f980*/  LDSM.16.MT88.4 R160, [R135+UR4+0x5900] ;  /* 0x0059000487a0783b */ /* 0x000fe60008004200 */
[C---:B------:R-:W-:Y:S01]  /*f990*/  FMUL.FTZ R79, R3.reuse, R79 ;  /* 0x0000004f034f7220 */ /* 0x040fe20000410000 */
[----:B------:R-:W-:Y:S01]  /*f9a0*/  MUFU.EX2 R179, R179 ;  /* 0x000000b300b37308 */ /* 0x000fe20000000800 */
[----:B------:R-:W-:Y:S02]  /*f9b0*/  FFMA.FTZ R145, R144, c[0x0][0x2d0], -R145 ;  /* 0x0000b40090917a23 */ /* 0x000fe40000010891 */
[C---:B------:R-:W-:Y:S02]  /*f9c0*/  FMUL.FTZ R88, R132.reuse, R88 ;  /* 0x0000005884587220 */ /* 0x040fe40000410000 */
[C---:B------:R-:W-:Y:S01]  /*f9d0*/  FMUL.FTZ R89, R132.reuse, R89 ;  /* 0x0000005984597220 */ /* 0x040fe20000410000 */
[C---:B----4-:R-:W-:Y:S03]  /*f9e0*/  HMMA.16816.F32 R76, R136.reuse, R100, R76 ;  /* 0x00000064884c723c */ /* 0x050fe6000000184c */
[C---:B------:R-:W-:Y:S01]  /*f9f0*/  FMUL.FTZ R80, R132.reuse, R80 ;  /* 0x0000005084507220 */ /* 0x040fe20000410000 */
[----:B------:R-:W4:Y:S01]  /*fa00*/  MUFU.EX2 R178, R178 ;  /* 0x000000b200b27308 */ /* 0x000f220000000800 */
[C---:B------:R-:W-:Y:S02]  /*fa10*/  FMUL.FTZ R81, R132.reuse, R81 ;  /* 0x0000005184517220 */ /* 0x040fe40000410000 */
[----:B------:R-:W-:Y:S01]  /*fa20*/  FMUL.FTZ R82, R3, R82 ;  /* 0x0000005203527220 */ /* 0x000fe20000410000 */
[----:B-1----:R-:W-:Y:S01]  /*fa30*/  F2FP.PACK_AB R100, R175, R174 ;  /* 0x000000aeaf64723e */ /* 0x002fe200000000ff */
[C---:B------:R-:W-:Y:S03]  /*fa40*/  FMUL.FTZ R83, R3.reuse, R83 ;  /* 0x0000005303537220 */ /* 0x040fe60000410000 */
[C---:B------:R-:W-:Y:S02]  /*fa50*/  FMUL.FTZ R90, R3.reuse, R90 ;  /* 0x0000005a035a7220 */ /* 0x040fe40000410000 */
[----:B------:R1:W-:Y:S01]  /*fa60*/  MUFU.EX2 R223, R145 ;  /* 0x0000009100df7308 */ /* 0x0003e20000000800 */
[C---:B------:R-:W-:Y:S01]  /*fa70*/  FMUL.FTZ R91, R3.reuse, R91 ;  /* 0x0000005b035b7220 */ /* 0x040fe20000410000 */
[C---:B------:R-:W-:Y:S03]  /*fa80*/  HMMA.16816.F32 R80, R136.reuse, R102, R80 ;  /* 0x000000668850723c */ /* 0x040fe60000001850 */
[C---:B------:R-:W-:Y:S02]  /*fa90*/  FMUL.FTZ R92, R132.reuse, R92 ;  /* 0x0000005c845c7220 */ /* 0x040fe40000410000 */
[C---:B------:R-:W-:Y:S02]  /*faa0*/  FMUL.FTZ R93, R132.reuse, R93 ;  /* 0x0000005d845d7220 */ /* 0x040fe40000410000 */
[C---:B------:R-:W-:Y:S01]  /*fab0*/  FMUL.FTZ R94, R3.reuse, R94 ;  /* 0x0000005e035e7220 */ /* 0x040fe20000410000 */
[C---:B-----5:R-:W-:Y:S01]  /*fac0*/  HMMA.16816.F32 R84, R136.reuse, R108, R84 ;  /* 0x0000006c8854723c */ /* 0x060fe20000001854 */
[----:B------:R-:W5:Y:S03]  /*fad0*/  MUFU.EX2 R221, R221 ;  /* 0x000000dd00dd7308 */ /* 0x000f660000000800 */
[----:B------:R-:W-:Y:S01]  /*fae0*/  FMUL.FTZ R95, R3, R95 ;  /* 0x0000005f035f7220 */ /* 0x000fe20000410000 */
[----:B--2---:R-:W-:Y:S01]  /*faf0*/  F2FP.PACK_AB R102, R177, R176 ;  /* 0x000000b0b166723e */ /* 0x004fe200000000ff */
[----:B------:R-:W-:Y:S01]  /*fb00*/  FMUL.FTZ R96, R132, R96 ;  /* 0x0000006084607220 */ /* 0x000fe20000410000 */
[----:B----4-:R-:W-:Y:S01]  /*fb10*/  F2FP.PACK_AB R101, R178, R179 ;  /* 0x000000b3b265723e */ /* 0x010fe200000000ff */
[C---:B------:R-:W-:Y:S01]  /*fb20*/  HMMA.16816.F32 R88, R136.reuse, R110, R88 ;  /* 0x0000006e8858723c */ /* 0x040fe20000001858 */
[----:B------:R-:W2:Y:S02]  /*fb30*/  LDSM.16.MT88.4 R108, [R133+0x900] ;  /* 0x00090000856c783b */ /* 0x000ea40000004200 */
[----:B------:R-:W4:Y:S01]  /*fb40*/  MUFU.EX2 R222, R222 ;  /* 0x000000de00de7308 */ /* 0x000f220000000800 */
[C---:B------:R-:W-:Y:S01]  /*fb50*/  FMUL.FTZ R97, R132.reuse, R97 ;  /* 0x0000006184617220 */ /* 0x040fe20000410000 */
[----:B------:R-:W-:Y:S01]  /*fb60*/  F2FP.PACK_AB R103, R181, R180 ;  /* 0x000000b4b567723e */ /* 0x000fe200000000ff */
[C---:B------:R-:W-:Y:S02]  /*fb70*/  FMUL.FTZ R98, R3.reuse, R98 ;  /* 0x0000006203627220 */ /* 0x040fe40000410000 */
[C---:B---3--:R-:W-:Y:S01]  /*fb80*/  HMMA.16816.F32 R92, R136.reuse, R104, R92 ;  /* 0x00000068885c723c */ /* 0x048fe2000000185c */
[----:B-1----:R-:W-:Y:S03]  /*fb90*/  LDSM.16.MT88.4 R144, [R135+UR4+0x3900] ;  /* 0x003900048790783b */ /* 0x002fe60008004200 */
[C---:B------:R-:W-:Y:S02]  /*fba0*/  FMUL.FTZ R99, R3.reuse, R99 ;  /* 0x0000006303637220 */ /* 0x040fe40000410000 */
[----:B------:R-:W-:Y:S02]  /*fbb0*/  FFMA.FTZ R168, R132, R205, R168 ;  /* 0x000000cd84a87223 */ /* 0x000fe400000100a8 */
[----:B------:R-:W-:Y:S01]  /*fbc0*/  FFMA.FTZ R172, R3, R206, R172 ;  /* 0x000000ce03ac7223 */ /* 0x000fe200000100ac */
[----:B------:R-:W-:Y:S02]  /*fbd0*/  IADD3 R3, R210, -0x2, RZ ;  /* 0xfffffffed2037810 */ /* 0x000fe40007ffe0ff */
[----:B------:R-:W-:Y:S01]  /*fbe0*/  HMMA.16816.F32 R96, R136, R106, R96 ;  /* 0x0000006a8860723c */ /* 0x000fe20000001860 */
[----:B------:R-:W1:Y:S02]  /*fbf0*/  LDSM.16.MT88.4 R104, [R164+0x2900] ;  /* 0x00290000a468783b */ /* 0x000e640000004200 */
[----:B------:R-:W-:Y:S01]  /*fc00*/  FADD.FTZ R167, R167, R168 ;  /* 0x000000a8a7a77221 */ /* 0x000fe20000010000 */
[----:B------:R-:W-:Y:S01]  /*fc10*/  ISETP.GE.AND P0, PT, R3, UR11, PT ;  /* 0x0000000b03007c0c */ /* 0x000fe2000bf06270 */
[----:B------:R-:W-:Y:S02]  /*fc20*/  FADD.FTZ R171, R171, R172 ;  /* 0x000000acabab7221 */ /* 0x000fe40000010000 */
[----:B------:R-:W-:Y:S01]  /*fc30*/  F2FP.PACK_AB R136, R217, R216 ;  /* 0x000000d8d988723e */ /* 0x000fe200000000ff */
[C---:B------:R-:W-:Y:S05]  /*fc40*/  HMMA.16816.F32 R4, R100.reuse, R112, R4 ;  /* 0x000000706404723c */ /* 0x040fea0000001804 */
[----:B------:R-:W-:Y:S01]  /*fc50*/  F2FP.PACK_AB R138, R219, R218 ;  /* 0x000000dadb8a723e */ /* 0x000fe200000000ff */
[----:B------:R-:W-:Y:S01]  /*fc60*/  FADD.FTZ R166, R166, R167 ;  /* 0x000000a7a6a67221 */ /* 0x000fe20000010000 */
[----:B-----5:R-:W-:Y:S01]  /*fc70*/  F2FP.PACK_AB R137, R221, R220 ;  /* 0x000000dcdd89723e */ /* 0x020fe200000000ff */
[C---:B------:R-:W-:Y:S01]  /*fc80*/  HMMA.16816.F32 R8, R100.reuse, R114, R8 ;  /* 0x000000726408723c */ /* 0x040fe20000001808 */
[----:B------:R-:W-:Y:S03]  /*fc90*/  LDSM.16.MT88.4 R112, [R133+0x4900] ;  /* 0x004900008570783b */ /* 0x000fe60000004200 */
[----:B----4-:R-:W-:Y:S01]  /*fca0*/  F2FP.PACK_AB R139, R223, R222 ;  /* 0x000000dedf8b723e */ /* 0x010fe200000000ff */
[----:B------:R-:W-:Y:S02]  /*fcb0*/  FADD.FTZ R170, R170, R171 ;  /* 0x000000abaaaa7221 */ /* 0x000fe40000010000 */
[----:B------:R-:W-:Y:S01]  /*fcc0*/  FADD.FTZ R169, R169, R166 ;  /* 0x000000a6a9a97221 */ /* 0x000fe20000010000 */
[C---:B--2---:R-:W-:Y:S04]  /*fcd0*/  HMMA.16816.F32 R12, R100.reuse, R108, R12 ;  /* 0x0000006c640c723c */ /* 0x044fe8000000180c */
        /* <DEDUP_REMOVED lines=121> */
[----:B------:R-:W-:Y:S01]  /*10470*/  IMAD.MOV.U32 R198, RZ, RZ, RZ ;  /* 0x000000ffffc67224 */ /* 0x000fe200078e00ff */
[----:B------:R-:W-:Y:S02]  /*10480*/  ISETP.NE.AND P2, PT, R195, 0x1, PT ;  /* 0x00000001c300780c */ /* 0x000fe40003f45270 */
[----:B------:R-:W-:Y:S04]  /*10490*/  IADD3 R199, R201, R165, R202 ;  /* 0x000000a5c9c77210 */ /* 0x000fe80007ffe0ca */
[----:B------:R-:W-:Y:S05]  /*104a0*/  IADD3 R199, R199, -0x80, RZ ;  /* 0xffffff80c7c77810 */ /* 0x000fea0007ffe0ff */
        /* <DEDUP_REMOVED lines=8> */
[----:B------:R1:W2:Y:S01]  /*10530*/  @!P3 LDG.E R198, [R4.64] ;  /* 0x0000001404c6b981 */ /* 0x0002a2000c1e1900 */
[----:B------:R-:W-:Y:S05]  /*10540*/  IMAD R199, R6, c[0x0][0x2b8], R199 ;  /* 0x0000ae0006c77a24 */ /* 0x000fea00078e02c7 */
[----:B------:R-:W-:Y:S05]  /*10550*/  SHF.R.S32.HI R3, RZ, 0x1f, R199 ;  /* 0x0000001fff037819 */ /* 0x000fea00000114c7 */
        /* <DEDUP_REMOVED lines=10> */
[----:B------:R-:W-:Y:S02]  /*10600*/  LEA R17, P0, R4, c[0x0][0x1c8], 0x1 ;  /* 0x0000720004117a11 */ /* 0x000fe400078008ff */
[----:B------:R-:W-:Y:S02]  /*10610*/  SHF.L.U64.HI R5, R194, 0x1, R197 ;  /* 0x00000001c2057819 */ /* 0x000fe400000102c5 */
[----:B------:R-:W-:Y:S01]  /*10620*/  LEA.HI.X R16, R4, c[0x0][0x1cc], R3, 0x1, P0 ;  /* 0x0000730004107a11 */ /* 0x000fe200000f0c03 */
[----:B------:R-:W1:Y:S01]  /*10630*/  SHFL.IDX PT, R9, R17, RZ, 0x181f ;  /* 0x00181fff11097589 */ /* 0x000e6200000e0000 */
[----:B------:R-:W-:Y:S02]  /*10640*/  IMAD.SHL.U32 R4, R194, 0x2, RZ ;  /* 0x00000002c2047824 */ /* 0x000fe400078e00ff */
[----:B------:R-:W-:Y:S01]  /*10650*/  IMAD.U32 R3, RZ, RZ, UR15 ;  /* 0x0000000fff037e24 */ /* 0x000fe2000f8e00ff */
[----:B------:R-:W2:Y:S03]  /*10660*/  SHFL.IDX PT, R8, R16, RZ, 0x181f ;  /* 0x00181fff10087589 */ /* 0x000ea600000e0000 */
[----:B------:R-:W-:Y:S01]  /*10670*/  IMAD R3, R3, 0x3000, R200 ;  /* 0x0000300003037824 */ /* 0x000fe200078e02c8 */
[----:B------:R-:W3:Y:S04]  /*10680*/  SHFL.IDX PT, R7, R17, 0x1, 0x181f ;  /* 0x00381f0011077f89 */ /* 0x000ee800000e0000 */
[----:B------:R4:W5:Y:S01]  /*10690*/  SHFL.IDX PT, R6, R16, 0x1, 0x181f ;  /* 0x00381f0010067f89 */ /* 0x00096200000e0000 */
[C---:B-1----:R-:W-:Y:S02]  /*106a0*/  IADD3 R12, P0, R9.reuse, R208, RZ ;  /* 0x000000d0090c7210 */ /* 0x042fe40007f1e0ff */
[C---:B------:R-:W-:Y:S02]  /*106b0*/  IADD3 R10, P2, R9.reuse, R209, RZ ;  /* 0x000000d1090a7210 */ /* 0x040fe40007f5e0ff */
[C---:B--2---:R-:W-:Y:S02]  /*106c0*/  IADD3.X R13, R8.reuse, R193, RZ, P0, !PT ;  /* 0x000000c1080d7210 */ /* 0x044fe400007fe4ff */
[-C--:B------:R-:W-:Y:S01]  /*106d0*/  IADD3 R14, P1, R9, R4.reuse, RZ ;  /* 0x00000004090e7210 */ /* 0x080fe20007f3e0ff */
[----:B------:R-:W-:Y:S01]  /*106e0*/  IMAD.SHL.U32 R9, R3, 0x2, RZ ;  /* 0x0000000203097824 */ /* 0x000fe200078e00ff */
[C---:B---3--:R-:W-:Y:S01]  /*106f0*/  IADD3 R4, P0, R7.reuse, R4, RZ ;  /* 0x0000000407047210 */ /* 0x048fe20007f1e0ff */
[C---:B------:R-:W-:Y:S02]  /*10700*/  IMAD.X R11, R8.reuse, 0x1, R207, P2 ;  /* 0x00000001080b7824 */ /* 0x040fe400010e06cf */
[----:B------:R-:W-:Y:S01]  /*10710*/  IMAD.X R15, R8, 0x1, R5, P1 ;  /* 0x00000001080f7824 */ /* 0x000fe200008e0605 */
[----:B------:R1:W-:Y:S01]  /*10720*/  LDGSTS.E.BYPASS.LTC128B.128 [R9+0xc100], [R12.64], !P5 ;  /* 0x0c1000000c097fae */ /* 0x0003e2000e901d54 */
[C---:B----4-:R-:W-:Y:S02]  /*10730*/  IADD3 R16, P1, R7.reuse, R208, RZ ;  /* 0x000000d007107210 */ /* 0x050fe40007f3e0ff */
[C---:B-----5:R-:W-:Y:S01]  /*10740*/  IADD3.X R5, R6.reuse, R5, RZ, P0, !PT ;  /* 0x0000000506057210 */ /* 0x060fe200007fe4ff */
[----:B------:R1:W-:Y:S01]  /*10750*/  LDGSTS.E.BYPASS.LTC128B.128 [R9+0xe100], [R10.64], !P4 ;  /* 0x0e1000000a097fae */ /* 0x0003e2000e101d54 */
[----:B------:R-:W-:Y:S01]  /*10760*/  IADD3 R18, P0, R7, R209, RZ ;  /* 0x000000d107127210 */ /* 0x000fe20007f1e0ff */
[C---:B------:R-:W-:Y:S02]  /*10770*/  IMAD.X R17, R6.reuse, 0x1, R193, P1 ;  /* 0x0000000106117824 */ /* 0x040fe400008e06c1 */
[----:B------:R1:W-:Y:S02]  /*10780*/  LDGSTS.E.BYPASS.LTC128B.128 [R9+0x10100], [R14.64], !P6 ;  /* 0x101000000e097fae */ /* 0x0003e4000f101d54 */
[----:B------:R-:W-:Y:S02]  /*10790*/  IMAD.X R19, R6, 0x1, R207, P0 ;  /* 0x0000000106137824 */ /* 0x000fe400000e06cf */
[----:B------:R1:W-:Y:S04]  /*107a0*/  LDGSTS.E.BYPASS.LTC128B.128 [R9+0xd100], [R16.64], !P5 ;  /* 0x0d10000010097fae */ /* 0x0003e8000e901d54 */
[----:B------:R1:W-:Y:S04]  /*107b0*/  LDGSTS.E.BYPASS.LTC128B.128 [R9+0xf100], [R18.64], !P4 ;  /* 0x0f10000012097fae */ /* 0x0003e8000e101d54 */
[----:B------:R1:W-:Y:S02]  /*107c0*/  LDGSTS.E.BYPASS.LTC128B.128 [R9+0x11100], [R4.64], !P6 ;  /* 0x1110000004097fae */ /* 0x0003e4000f101d54 */
.L_x_1985:
[----:B------:R-:W-:Y:S01]  /*107d0*/  UIADD3 UR4, UR5, 0x1, URZ ;  /* 0x0000000105047890 */ /* 0x000fe2000fffe03f */
[----:B------:R-:W0:Y:S01]  /*107e0*/  LDGDEPBAR ;  /* 0x00000000000079af */ /* 0x000e220000000000 */
[----:B------:R-:W-:Y:S01]  /*107f0*/  UISETP.GE.AND UP2, UPT, UR5, 0x1, UPT ;  /* 0x000000010500788c */ /* 0x000fe2000bf46270 */
[C---:B------:R-:W-:Y:S01]  /*10800*/  ISETP.LE.AND P0, PT, R210.reuse, UR11, PT ;  /* 0x0000000bd2007c0c */ /* 0x040fe2000bf03270 */
[----:B------:R-:W-:Y:S01]  /*10810*/  IMAD.MOV.U32 R3, RZ, RZ, R0 ;  /* 0x000000ffff037224 */ /* 0x000fe200078e0000 */
[----:B------:R-:W-:Y:S01]  /*10820*/  IADD3 R210, R210, -0x1, RZ ;  /* 0xffffffffd2d27810 */ /* 0x000fe20007ffe0ff */
[----:B------:R-:W-:Y:S01]  /*10830*/  USEL UR5, UR4, URZ, !UP2 ;  /* 0x0000003f04057287 */ /* 0x000fe2000d000000 */
[----:B------:R-:W-:Y:S09]  /*10840*/  IMAD.MOV.U32 R132, RZ, RZ, R2 ;  /* 0x000000ffff847224 */ /* 0x000ff200078e0002 */
[----:B------:R-:W-:-:S05]  /*10850*/  @!P0 BRA `(.L_x_1986) ;  /* 0xffffc65000008947 */ /* 0x000fca000383ffff */
.L_x_1975:
[----:B-1----:R-:W1:Y:S01]  /*10860*/  SHFL.BFLY PT, R8, R205, 0x2, 0x1f ;  /* 0x0c401f00cd087f89 */ /* 0x002e6200000e0000 */
        /* <DEDUP_REMOVED lines=14> */
[----:B------:R-:W-:-:S03]  /*10950*/  @P0 MOV R10, 0x3f317218 ;  /* 0x3f317218000a0802 */ /* 0x000fc60000000f00 */
[----:B------:R-:W-:Y:S02]  /*10960*/  @P1 FMUL.FTZ R8, R8, c[0x0][0x2d0] ;  /* 0x0000b40008081a20 */ /* 0x000fe40000410000 */
[----:B------:R-:W2:Y:S08]  /*10970*/  @P0 MUFU.LG2 R7, R4 ;  /* 0x0000000400070308 */ /* 0x000eb00000000c00 */
[----:B------:R-:W3:Y:S01]  /*10980*/  @P1 MUFU.LG2 R5, R5 ;  /* 0x0000000500051308 */ /* 0x000ee20000000c00 */
[----:B-1----:R-:W-:-:S02]  /*10990*/  FMUL.FTZ R128, R6, R128 ;  /* 0x0000008006807220 */ /* 0x002fc40000410000 */
[C---:B------:R-:W-:Y:S02]  /*109a0*/  FMUL.FTZ R129, R6.reuse, R129 ;  /* 0x0000008106817220 */ /* 0x040fe40000410000 */
[C---:B------:R-:W-:Y:S02]  /*109b0*/  FMUL.FTZ R124, R6.reuse, R124 ;  /* 0x0000007c067c7220 */ /* 0x040fe40000410000 */
[----:B------:R-:W-:Y:S01]  /*109c0*/  FMUL.FTZ R125, R6, R125 ;  /* 0x0000007d067d7220 */ /* 0x000fe20000410000 */
[----:B------:R1:W4:Y:S01]  /*109d0*/  @P0 MUFU.RCP R3, R4 ;  /* 0x0000000400030308 */ /* 0x0003220000001000 */
[----:B--2---:R-:W-:Y:S02]  /*109e0*/  @P0 FMUL.FTZ R9, R7, 0.69314718246459960938 ;  /* 0x3f31721807090820 */ /* 0x004fe40000410000 */
[----:B------:R-:W-:Y:S02]  /*109f0*/  @P0 FMUL.FTZ R7, R10, c[0x0][0x2d0] ;  /* 0x0000b4000a070a20 */ /* 0x000fe40000410000 */
[----:B------:R-:W-:-:S02]  /*10a00*/  FMUL.FTZ R120, R6, R120 ;  /* 0x0000007806787220 */ /* 0x000fc40000410000 */
        /* <DEDUP_REMOVED lines=96> */
.L_x_1935:
[----:B------:R-:W-:Y:S05]  /*11010*/  @P2 BRA `(.L_x_1987) ;  /* 0x0000198000002947 */ /* 0x000fea0003800000 */
[----:B------:R-:W1:Y:S01]  /*11020*/  S2R R2, SR_TID.X ;  /* 0x0000000000027919 */ /* 0x000e620000002100 */
[----:B------:R-:W-:Y:S01]  /*11030*/  IMAD R7, RZ, RZ, -UR14 ;  /* 0x8000000eff077e24 */ /* 0x000fe2000f8e02ff */
[----:B------:R-:W-:Y:S01]  /*11040*/  USHF.R.S32.HI UR6, URZ, 0x1f, UR14 ;  /* 0x0000001f3f067899 */ /* 0x000fe2000801140e */
[----:B------:R-:W-:Y:S01]  /*11050*/  IMAD.MOV.U32 R11, RZ, RZ, c[0x0][0x4e8] ;  /* 0x00013a00ff0b7624 */ /* 0x000fe200078e00ff */
[----:B------:R-:W2:Y:S01]  /*11060*/  S2R R0, SR_CTAID.Y ;  /* 0x0000000000007919 */ /* 0x000ea20000002600 */
[----:B------:R-:W-:Y:S01]  /*11070*/  ULDC.64 UR4, c[0x0][0x4d0] ;  /* 0x0001340000047ab9 */ /* 0x000fe20000000a00 */
[----:B------:R-:W-:Y:S01]  /*11080*/  BSSY B0, `(.L_x_1988) ;  /* 0x00000fe000007945 */ /* 0x000fe20003800000 */
[----:B------:R-:W-:Y:S01]  /*11090*/  UIMAD UR7, UR6, UR4, URZ ;  /* 0x00000004060772a4 */ /* 0x000fe2000f8e023f */
[----:B------:R-:W3:Y:S01]  /*110a0*/  S2R R9, SR_CTAID.Z ;  /* 0x0000000000097919 */ /* 0x000ee20000002700 */
[----:B------:R-:W-:Y:S01]  /*110b0*/  UIMAD.WIDE.U32 UR8, UR14, UR4, URZ ;  /* 0x000000040e0872a5 */ /* 0x000fe2000f8e003f */
[C---:B------:R-:W-:Y:S01]  /*110c0*/  ISETP.NE.AND P1, PT, R11.reuse, 0x1, PT ;  /* 0x000000010b00780c */ /* 0x040fe20003f25270 */
[----:B------:R-:W-:Y:S01]  /*110d0*/  UIMAD UR7, UR14, UR5, UR7 ;  /* 0x000000050e0772a4 */ /* 0x000fe2000f8e0207 */
[----:B------:R-:W4:Y:S01]  /*110e0*/  S2R R10, SR_CTAID.X ;  /* 0x00000000000a7919 */ /* 0x000f220000002500 */
[----:B------:R-:W-:Y:S01]  /*110f0*/  IMAD R11, R11, c[0x0][0x388], RZ ;  /* 0x0000e2000b0b7a24 */ /* 0x000fe200078e02ff */
        /* <DEDUP_REMOVED lines=8> */
[----:B------:R-:W-:Y:S01]  /*11180*/  IMAD.U32 R15, RZ, RZ, UR11 ;  /* 0x0000000bff0f7e24 */ /* 0x000fe2000f8e00ff */
[----:B-1----:R-:W-:Y:S01]  /*11190*/  SHF.R.S32.HI R3, RZ, 0x1f, R2 ;  /* 0x0000001fff037819 */ /* 0x002fe20000011402 */
[----:B------:R-:W-:Y:S01]  /*111a0*/  UIADD3 UR4, UR11, UR4, URZ ;  /* 0x000000040b047290 */ /* 0x000fe2000fffe03f */
[----:B------:R-:W-:Y:S02]  /*111b0*/  IMAD.U32 R17, RZ, RZ, UR7 ;  /* 0x00000007ff117e24 */ /* 0x000fe4000f8e00ff */
[----:B--2---:R-:W-:Y:S01]  /*111c0*/  IMAD R7, R7, c[0x0][0x550], R0 ;  /* 0x0001540007077a24 */ /* 0x004fe200078e0200 */
[----:B------:R-:W-:-:S02]  /*111d0*/  LEA.HI R0, R3, R2, RZ, 0x5 ;  /* 0x0000000203007211 */ /* 0x000fc400078f28ff */
[----:B------:R-:W-:Y:S01]  /*111e0*/  LEA.HI R3, R3, R2, RZ, 0x2 ;  /* 0x0000000203037211 */ /* 0x000fe200078f10ff */
[----:B------:R-:W-:Y:S01]  /*111f0*/  IMAD.U32 R15, RZ, RZ, UR4 ;  /* 0x00000004ff0f7e24 */ /* 0x000fe2000f8e00ff */
[----:B------:R-:W-:Y:S01]  /*11200*/  LOP3.LUT R5, R0, 0xffffffe0, RZ, 0xc0, !PT ;  /* 0xffffffe000057812 */ /* 0x000fe200078ec0ff */
[----:B---3--:R-:W-:Y:S01]  /*11210*/  IMAD.WIDE.U32 R16, R9, c[0x0][0x4d8], R16 ;  /* 0x0001360009107a25 */ /* 0x008fe200078e0010 */
[--C-:B------:R-:W-:Y:S02]  /*11220*/  SHF.R.S32.HI R13, RZ, 0x5, R0.reuse ;  /* 0x00000005ff0d7819 */ /* 0x100fe40000011400 */
[----:B------:R-:W-:Y:S01]  /*11230*/  SHF.R.S32.HI R0, RZ, 0x1f, R0 ;  /* 0x0000001fff007819 */ /* 0x000fe20000011400 */
[----:B------:R-:W-:Y:S01]  /*11240*/  IMAD.IADD R5, R2, 0x1, -R5 ;  /* 0x0000000102057824 */ /* 0x000fe200078e0a05 */
[----:B------:R-:W-:Y:S01]  /*11250*/  LOP3.LUT R3, R3, 0xfffffffc, RZ, 0xc0, !PT ;  /* 0xfffffffc03037812 */ /* 0x000fe200078ec0ff */
[----:B------:R-:W-:Y:S01]  /*11260*/  IMAD.WIDE.U32 R14, R9, c[0x0][0x440], R14 ;  /* 0x00011000090e7a25 */ /* 0x000fe200078e000e */
[----:B------:R-:W-:-:S02]  /*11270*/  LEA.HI R0, R0, R13, RZ, 0x3 ;  /* 0x0000000d00007211 */ /* 0x000fc400078f18ff */
[----:B------:R-:W-:Y:S02]  /*11280*/  IADD3 R3, -R3, R2, RZ ;  /* 0x0000000203037210 */ /* 0x000fe40007ffe1ff */
[----:B------:R-:W-:Y:S02]  /*11290*/  LOP3.LUT R0, R0, 0xffffff8, RZ, 0xc0, !PT ;  /* 0x0ffffff800007812 */ /* 0x000fe400078ec0ff */
[----:B------:R-:W-:Y:S02]  /*112a0*/  SHF.R.S32.HI R2, RZ, 0x1f, R5 ;  /* 0x0000001fff027819 */ /* 0x000fe40000011405 */
[----:B------:R-:W-:Y:S01]  /*112b0*/  SHF.R.S32.HI R8, RZ, 0x1f, R9 ;  /* 0x0000001fff087819 */ /* 0x000fe20000011409 */
[----:B------:R-:W-:Y:S01]  /*112c0*/  IMAD.IADD R13, R13, 0x1, -R0 ;  /* 0x000000010d0d7824 */ /* 0x000fe200078e0a00 */
[----:B------:R-:W-:Y:S02]  /*112d0*/  LEA.HI R0, R3, R3, RZ, 0x1 ;  /* 0x0000000303007211 */ /* 0x000fe400078f08ff */
[----:B------:R-:W-:-:S02]  /*112e0*/  LEA.HI R2, R2, R5, RZ, 0x2 ;  /* 0x0000000502027211 */ /* 0x000fc400078f10ff */
[----:B------:R-:W-:Y:S02]  /*112f0*/  LOP3.LUT R0, R0, 0x1ffffffe, RZ, 0xc0, !PT ;  /* 0x1ffffffe00007812 */ /* 0x000fe400078ec0ff */
[----:B------:R-:W-:Y:S02]  /*11300*/  SHF.R.S32.HI R12, RZ, 0x2, R2 ;  /* 0x00000002ff0c7819 */ /* 0x000fe40000011402 */
[----:B------:R-:W-:Y:S02]  /*11310*/  IADD3 R0, R3, -R0, RZ ;  /* 0x8000000003007210 */ /* 0x000fe40007ffe0ff */
[----:B------:R-:W-:Y:S01]  /*11320*/  LOP3.LUT R2, R2, 0x7ffffffc, RZ, 0xc0, !PT ;  /* 0x7ffffffc02027812 */ /* 0x000fe200078ec0ff */
[----:B------:R-:W-:Y:S02]  /*11330*/  IMAD R13, R13, 0x10, R12 ;  /* 0x000000100d0d7824 */ /* 0x000fe400078e020c */
[----:B------:R-:W-:Y:S02]  /*11340*/  IMAD R12, R8, c[0x0][0x4d8], RZ ;  /* 0x00013600080c7a24 */ /* 0x000fe400078e02ff */
[----:B------:R-:W-:Y:S01]  /*11350*/  IMAD R3, R0, 0x8, R13 ;  /* 0x0000000800037824 */ /* 0x000fe200078e020d */
[----:B------:R-:W-:Y:S01]  /*11360*/  SHF.R.S32.HI R0, RZ, 0x1f, R7 ;  /* 0x0000001fff007819 */ /* 0x000fe20000011407 */
[----:B------:R-:W-:-:S02]  /*11370*/  IMAD R8, R8, c[0x0][0x440], RZ ;  /* 0x0001100008087a24 */ /* 0x000fc400078e02ff */
[C---:B------:R-:W-:Y:S01]  /*11380*/  IMAD R12, R9.reuse, c[0x0][0x4dc], R12 ;  /* 0x00013700090c7a24 */ /* 0x040fe200078e020c */
[C---:B----4-:R-:W-:Y:S01]  /*11390*/  LEA R3, R10.reuse, R3, 0x7 ;  /* 0x000000030a037211 */ /* 0x050fe200078e38ff */
        /* <DEDUP_REMOVED lines=8> */
[----:B------:R-:W-:Y:S02]  /*11420*/  IMAD R0, R0, c[0x0][0x448], RZ ;  /* 0x0001120000007a24 */ /* 0x000fe400078e02ff */
[C---:B------:R-:W-:Y:S02]  /*11430*/  IMAD R12, R7.reuse, c[0x0][0x4e4], R12 ;  /* 0x00013900070c7a24 */ /* 0x040fe400078e020c */
[C---:B------:R-:W-:Y:S02]  /*11440*/  IMAD R8, R7.reuse, c[0x0][0x44c], R0 ;  /* 0x0001130007087a24 */ /* 0x040fe400078e0200 */
[----:B------:R-:W-:Y:S02]  /*11450*/  IMAD.MOV R0, RZ, RZ, -R9 ;  /* 0x000000ffff007224 */ /* 0x000fe400078e0a09 */
[----:B------:R-:W-:-:S04]  /*11460*/  IMAD.WIDE.U32 R14, R7, c[0x0][0x448], R14 ;  /* 0x00011200070e7a25 */ /* 0x000fc800078e000e */
[----:B------:R-:W-:Y:S01]  /*11470*/  IMAD.WIDE.U32 R18, R7, c[0x0][0x4e0], R16 ;  /* 0x0001380007127a25 */ /* 0x000fe200078e0010 */
[----:B------:R-:W-:Y:S02]  /*11480*/  IADD3 R21, R15, R8, RZ ;  /* 0x000000080f157210 */ /* 0x000fe40007ffe0ff */
[----:B------:R-:W-:Y:S01]  /*11490*/  SHF.R.S32.HI R15, RZ, 0x1f, R9 ;  /* 0x0000001fff0f7819 */ /* 0x000fe20000011409 */
[----:B------:R-:W-:Y:S01]  /*114a0*/  @P1 IMAD.HI.U32 R7, R3, c[0x0][0x4ec], RZ ;  /* 0x00013b0003071a27 */ /* 0x000fe200078e00ff */
[----:B------:R-:W-:Y:S01]  /*114b0*/  BAR.SYNC.DEFER_BLOCKING 0x1, 0x100 ;  /* 0x0044000000007b1d */ /* 0x000fe20000010000 */
[----:B------:R-:W-:Y:S02]  /*114c0*/  IADD3 R8, P0, R9, R18, RZ ;  /* 0x0000001209087210 */ /* 0x000fe40007f1e0ff */
[--C-:B------:R-:W-:Y:S02]  /*114d0*/  IMAD R0, R0, c[0x0][0x4e8], R3.reuse ;  /* 0x00013a0000007a24 */ /* 0x100fe400078e0203 */
[----:B------:R-:W-:Y:S01]  /*114e0*/  IMAD.MOV.U32 R16, RZ, RZ, R3 ;  /* 0x000000ffff107224 */ /* 0x000fe200078e0003 */
[----:B------:R-:W-:Y:S01]  /*114f0*/  @P1 SHF.R.U32.HI R16, RZ, c[0x0][0x4f0], R7 ;  /* 0x00013c00ff101a19 */ /* 0x000fe20000011607 */
[----:B------:R-:W-:Y:S01]  /*11500*/  IMAD.MOV.U32 R20, RZ, RZ, R14 ;  /* 0x000000ffff147224 */ /* 0x000fe200078e000e */
[----:B------:R-:W-:Y:S01]  /*11510*/  SHF.R.S32.HI R7, RZ, 0x1f, R0 ;  /* 0x0000001fff077819 */ /* 0x000fe20000011400 */
[----:B------:R-:W-:Y:S01]  /*11520*/  IMAD.IADD R2, R5, 0x1, -R2 ;  /* 0x0000000105027824 */ /* 0x000fe200078e0a02 */
[----:B------:R-:W-:Y:S01]  /*11530*/  IADD3.X R9, R15, R19, R12, P0, !PT ;  /* 0x000000130f097210 */ /* 0x000fe200007fe40c */
[C---:B------:R-:W-:Y:S01]  /*11540*/  IMAD.WIDE.U32 R20, R16.reuse, c[0x0][0x430], R20 ;  /* 0x00010c0010147a25 */ /* 0x040fe200078e0014 */
[----:B------:R-:W-:-:S02]  /*11550*/  IADD3 R12, -R16, RZ, RZ ;  /* 0x000000ff100c7210 */ /* 0x000fc40007ffe1ff */
[----:B------:R-:W-:Y:S01]  /*11560*/  SHF.R.S32.HI R14, RZ, 0x1f, R16 ;  /* 0x0000001fff0e7819 */ /* 0x000fe20000011410 */
[----:B------:R-:W-:Y:S02]  /*11570*/  IMAD R7, R7, c[0x0][0x4c8], RZ ;  /* 0x0001320007077a24 */ /* 0x000fe400078e02ff */
[----:B------:R-:W-:-:S04]  /*11580*/  IMAD.WIDE.U32 R8, R0, c[0x0][0x4c8], R8 ;  /* 0x0001320000087a25 */ /* 0x000fc800078e0008 */
[----:B------:R-:W-:Y:S01]  /*11590*/  IMAD R7, R0, c[0x0][0x4cc], R7 ;  /* 0x0001330000077a24 */ /* 0x000fe200078e0207 */
[----:B------:R-:W-:Y:S01]  /*115a0*/  LEA R0, P0, R8, c[0x0][0x4a8], 0x2 ;  /* 0x00012a0008007a11 */ /* 0x000fe200078010ff */
[----:B------:R-:W-:Y:S02]  /*115b0*/  IMAD R12, R12, c[0x0][0x4e8], R3 ;  /* 0x00013a000c0c7a24 */ /* 0x000fe400078e0203 */
[----:B------:R-:W-:Y:S02]  /*115c0*/  IMAD.IADD R7, R9, 0x1, R7 ;  /* 0x0000000109077824 */ /* 0x000fe400078e0207 */
[----:B------:R-:W-:Y:S01]  /*115d0*/  IMAD R3, R14, c[0x0][0x430], RZ ;  /* 0x00010c000e037a24 */ /* 0x000fe200078e02ff */
[----:B------:R-:W-:Y:S01]  /*115e0*/  SHF.R.S32.HI R9, RZ, 0x1f, R12 ;  /* 0x0000001fff097819 */ /* 0x000fe2000001140c */
[----:B------:R-:W-:Y:S01]  /*115f0*/  SHFL.IDX PT, R14, R0, RZ, 0x1c1f ;  /* 0x001c1fff000e7589 */ /* 0x000fe200000e0000 */
[----:B------:R-:W-:Y:S01]  /*11600*/  LEA.HI.X R7, R8, c[0x0][0x4ac], R7, 0x2, P0 ;  /* 0x00012b0008077a11 */ /* 0x000fe200000f1407 */
[----:B------:R-:W-:Y:S01]  /*11610*/  IMAD R3, R16, c[0x0][0x434], R3 ;  /* 0x00010d0010037a24 */ /* 0x000fe200078e0203 */
[----:B------:R-:W-:Y:S01]  /*11620*/  LOP3.LUT P0, RZ, R5, 0x3, RZ, 0xc0, !PT ;  /* 0x0000000305ff7812 */ /* 0x000fe2000780c0ff */
[----:B------:R-:W-:Y:S01]  /*11630*/  SHFL.IDX PT, R16, R0, 0x1, 0x1c1f ;  /* 0x003c1f0000107f89 */ /* 0x000fe200000e0000 */
[----:B------:R-:W-:-:S02]  /*11640*/  IMAD R9, R9, c[0x0][0x428], RZ ;  /* 0x00010a0009097a24 */ /* 0x000fc400078e02ff */
[----:B------:R-:W-:Y:S01]  /*11650*/  IMAD.IADD R21, R21, 0x1, R3 ;  /* 0x0000000115157824 */ /* 0x000fe200078e0203 */
[----:B------:R-:W1:Y:S01]  /*11660*/  SHFL.IDX PT, R15, R7, RZ, 0x1c1f ;  /* 0x001c1fff070f7589 */ /* 0x000e6200000e0000 */
[----:B------:R-:W-:Y:S01]  /*11670*/  IADD3 R3, R10, 0x8, RZ ;  /* 0x000000080a037810 */ /* 0x000fe20007ffe0ff */
[----:B------:R-:W-:Y:S01]  /*11680*/  IMAD R9, R12, c[0x0][0x42c], R9 ;  /* 0x00010b000c097a24 */ /* 0x000fe200078e0209 */
[-C--:B------:R-:W-:Y:S01]  /*11690*/  ISETP.GE.OR P2, PT, R10, R11.reuse, P0 ;  /* 0x0000000b0a00720c */ /* 0x080fe20000746670 */
[----:B------:R2:W3:Y:S01]  /*116a0*/  SHFL.IDX PT, R17, R7, 0x1, 0x1c1f ;  /* 0x003c1f0007117f89 */ /* 0x0004e200000e0000 */
[----:B------:R-:W-:Y:S01]  /*116b0*/  ISETP.GE.OR P0, PT, R3, R11, P0 ;  /* 0x0000000b0300720c */ /* 0x000fe20000706670 */
[----:B------:R-:W-:-:S05]  /*116c0*/  IMAD.WIDE.U32 R12, R12, c[0x0][0x428], R20 ;  /* 0x00010a000c0c7a25 */ /* 0x000fca00078e0014 */
[----:B------:R-:W-:Y:S02]  /*116d0*/  IADD3 R9, R13, R9, RZ ;  /* 0x000000090d097210 */ /* 0x000fe40007ffe0ff */
[----:B------:R-:W-:-:S04]  /*116e0*/  LEA R8, P1, R12, c[0x0][0x400], 0x2 ;  /* 0x000100000c087a11 */ /* 0x000fc800078210ff */
[----:B------:R-:W-:Y:S02]  /*116f0*/  LEA.HI.X R9, R12, c[0x0][0x404], R9, 0x2, P1 ;  /* 0x000101000c097a11 */ /* 0x000fe400008f1409 */
[----:B------:R-:W-:Y:S01]  /*11700*/  ISETP.GE.AND P1, PT, R3, R11, PT ;  /* 0x0000000b0300720c */ /* 0x000fe20003f26270 */
[----:B------:R4:W4:Y:S01]  /*11710*/  SHFL.IDX PT, R12, R8, RZ, 0x1c1f ;  /* 0x001c1fff080c7589 */ /* 0x00092200000e0000 */
[----:B------:R-:W-:-:S03]  /*11720*/  SHF.L.U32 R3, R2, 0x1, RZ ;  /* 0x0000000102037819 */ /* 0x000fc600000006ff */
[----:B-1----:R1:W-:Y:S01]  /*11730*/  @!P2 ST.E [R14.64], R4 ;  /* 0x000000040e00a985 */ /* 0x0023e2000c101914 */
[----:B--2---:R-:W-:-:S03]  /*11740*/  P2R R7, PR, RZ, 0x2 ;  /* 0x00000002ff077803 */ /* 0x004fc60000000000 */
[----:B---3--:R1:W-:Y:S01]  /*11750*/  @!P0 ST.E [R16.64], R6 ;  /* 0x0000000610008985 */ /* 0x0083e2000c101914 */
[----:B------:R-:W-:-:S03]  /*11760*/  ISETP.GE.AND P0, PT, R10, R11, PT ;  /* 0x0000000b0a00720c */ /* 0x000fc60003f06270 */
[----:B------:R1:W2:Y:S10]  /*11770*/  SHFL.IDX PT, R13, R9, RZ, 0x1c1f ;  /* 0x001c1fff090d7589 */ /* 0x0002b400000e0000 */
[----:B------:R-:W-:Y:S05]  /*11780*/  @P0 BRA `(.L_x_1989) ;  /* 0x000008d000000947 */ /* 0x000fea0003800000 */
[C---:B-1----:R-:W-:Y:S02]  /*11790*/  IADD3 R6, R3.reuse, 0x8, RZ ;  /* 0x0000000803067810 */ /* 0x042fe40007ffe0ff */
[----:B------:R-:W-:-:S02]  /*117a0*/  IADD3 R5, R3, 0x10, RZ ;  /* 0x0000001003057810 */ /* 0x000fc40007ffe0ff */
[----:B------:R-:W-:Y:S02]  /*117b0*/  IADD3 R4, R3, 0x18, RZ ;  /* 0x0000001803047810 */ /* 0x000fe40007ffe0ff */
[----:B------:R-:W-:Y:S02]  /*117c0*/  ISETP.GE.AND P3, PT, R6, c[0x0][0x3c8], PT ;  /* 0x0000f20006007a0c */ /* 0x000fe40003f66270 */
[----:B------:R-:W-:Y:S02]  /*117d0*/  ISETP.GE.AND P2, PT, R5, c[0x0][0x3c8], PT ;  /* 0x0000f20005007a0c */ /* 0x000fe40003f46270 */
[----:B------:R-:W-:Y:S02]  /*117e0*/  ISETP.GE.AND P1, PT, R4, c[0x0][0x3c8], PT ;  /* 0x0000f20004007a0c */ /* 0x000fe40003f26270 */
[C---:B------:R-:W-:Y:S02]  /*117f0*/  ISETP.GE.AND P4, PT, R3.reuse, c[0x0][0x3c8], PT ;  /* 0x0000f20003007a0c */ /* 0x040fe40003f86270 */
[----:B------:R-:W-:-:S02]  /*11800*/  IADD3 R2, R3, 0x20, RZ ;  /* 0x0000002003027810 */ /* 0x000fc40007ffe0ff */
[----:B------:R-:W-:Y:S02]  /*11810*/  IADD3 R0, R3, 0x28, RZ ;  /* 0x0000002803007810 */ /* 0x000fe40007ffe0ff */
[----:B------:R-:W-:Y:S02]  /*11820*/  ISETP.GE.AND P0, PT, R2, c[0x0][0x3c8], PT ;  /* 0x0000f20002007a0c */ /* 0x000fe40003f06270 */
[----:B------:R-:W-:Y:S02]  /*11830*/  ISETP.GE.AND P5, PT, R0, c[0x0][0x3c8], PT ;  /* 0x0000f20000007a0c */ /* 0x000fe40003fa6270 */
[----:B------:R-:W-:Y:S02]  /*11840*/  @!P3 LEA.HI R6, R6, R6, RZ, 0x1 ;  /* 0x000000060606b211 */ /* 0x000fe400078f08ff */
[----:B------:R-:W-:Y:S01]  /*11850*/  @!P2 LEA.HI R5, R5, R5, RZ, 0x1 ;  /* 0x000000050505a211 */ /* 0x000fe200078f08ff */
[----:B--2-4-:R-:W-:Y:S01]  /*11860*/  @!P4 IMAD.WIDE R10, R3, 0x4, R12 ;  /* 0x00000004030ac825 */ /* 0x014fe200078e020c */
[----:B------:R-:W-:-:S02]  /*11870*/  @!P1 LEA.HI R4, R4, R4, RZ, 0x1 ;  /* 0x0000000404049211 */ /* 0x000fc400078f08ff */
[----:B------:R-:W-:Y:S02]  /*11880*/  @!P3 LOP3.LUT R15, R6, 0xfffffffe, RZ, 0xc0, !PT ;  /* 0xfffffffe060fb812 */ /* 0x000fe400078ec0ff */
[----:B------:R-:W-:Y:S01]  /*11890*/  @!P2 LOP3.LUT R5, R5, 0xfffffffe, RZ, 0xc0, !PT ;  /* 0xfffffffe0505a812 */ /* 0x000fe200078ec0ff */
[----:B------:R1:W-:Y:S01]  /*118a0*/  @!P4 ST.E.64 [R10.64], R128 ;  /* 0x000000800a00c985 */ /* 0x0003e2000c101b14 */
[----:B------:R-:W-:Y:S02]  /*118b0*/  @!P1 LOP3.LUT R17, R4, 0xfffffffe, RZ, 0xc0, !PT ;  /* 0xfffffffe04119812 */ /* 0x000fe400078ec0ff */
[----:B------:R-:W-:Y:S01]  /*118c0*/  IADD3 R14, R3, 0x30, RZ ;  /* 0x00000030030e7810 */ /* 0x000fe20007ffe0ff */
[--C-:B------:R-:W-:Y:S01]  /*118d0*/  @!P2 IMAD.WIDE R4, R5, 0x4, R12.reuse ;  /* 0x000000040504a825 */ /* 0x100fe200078e020c */
[----:B------:R-:W-:Y:S02]  /*118e0*/  @!P0 LEA.HI R2, R2, R2, RZ, 0x1 ;  /* 0x0000000202028211 */ /* 0x000fe400078f08ff */
[----:B------:R-:W-:Y:S01]  /*118f0*/  ISETP.GE.AND P4, PT, R14, c[0x0][0x3c8], PT ;  /* 0x0000f2000e007a0c */ /* 0x000fe20003f86270 */
[----:B------:R-:W-:Y:S01]  /*11900*/  @!P1 IMAD.WIDE R16, R17, 0x4, R12 ;  /* 0x0000000411109825 */ /* 0x000fe200078e020c */
[----:B------:R-:W-:-:S02]  /*11910*/  @!P0 LOP3.LUT R19, R2, 0xfffffffe, RZ, 0xc0, !PT ;  /* 0xfffffffe02138812 */ /* 0x000fc400078ec0ff */
[C---:B------:R-:W-:Y:S02]  /*11920*/  IADD3 R20, R3.reuse, 0x38, RZ ;  /* 0x0000003803147810 */ /* 0x040fe40007ffe0ff */
[----:B------:R-:W-:Y:S01]  /*11930*/  IADD3 R6, R3, 0x48, RZ ;  /* 0x0000004803067810 */ /* 0x000fe20007ffe0ff */
[----:B------:R-:W-:Y:S01]  /*11940*/  @!P0 IMAD.WIDE R18, R19, 0x4, R12 ;  /* 0x0000000413128825 */ /* 0x000fe200078e020c */
[----:B------:R-:W-:Y:S02]  /*11950*/  @!P5 LEA.HI R0, R0, R0, RZ, 0x1 ;  /* 0x000000000000d211 */ /* 0x000fe400078f08ff */
[----:B------:R-:W-:-:S03]  /*11960*/  IADD3 R2, R3, 0x50, RZ ;  /* 0x0000005003027810 */ /* 0x000fc60007ffe0ff */
[----:B------:R-:W-:Y:S01]  /*11970*/  @!P4 LEA.HI R14, R14, R14, RZ, 0x1 ;  /* 0x0000000e0e0ec211 */ /* 0x000fe200078f08ff */
[----:B-1----:R-:W-:Y:S01]  /*11980*/  @!P3 IMAD.WIDE R10, R15, 0x4, R12 ;  /* 0x000000040f0ab825 */ /* 0x002fe200078e020c */
[----:B------:R-:W-:-:S04]  /*11990*/  IADD3 R15, R3, 0x40, RZ ;  /* 0x00000040030f7810 */ /* 0x000fc80007ffe0ff */
[----:B------:R1:W-:Y:S01]  /*119a0*/  @!P3 ST.E.64 [R10.64], R124 ;  /* 0x0000007c0a00b985 */ /* 0x0003e2000c101b14 */
[----:B------:R-:W-:-:S03]  /*119b0*/  ISETP.GE.AND P3, PT, R20, c[0x0][0x3c8], PT ;  /* 0x0000f20014007a0c */ /* 0x000fc60003f66270 */
[----:B------:R2:W-:Y:S01]  /*119c0*/  @!P2 ST.E.64 [R4.64], R120 ;  /* 0x000000780400a985 */ /* 0x0005e2000c101b14 */
[----:B------:R-:W-:-:S03]  /*119d0*/  ISETP.GE.AND P2, PT, R15, c[0x0][0x3c8], PT ;  /* 0x0000f2000f007a0c */ /* 0x000fc60003f46270 */
[----:B------:R3:W-:Y:S01]  /*119e0*/  @!P1 ST.E.64 [R16.64], R116 ;  /* 0x0000007410009985 */ /* 0x0007e2000c101b14 */
        /* <DEDUP_REMOVED lines=9> */
[----:B------:R-:W-:Y:S01]  /*11a80*/  @!P2 IMAD.WIDE R14, R15, 0x4, R12 ;  /* 0x000000040f0ea825 */ /* 0x000fe200078e020c */
[----:B--2---:R-:W-:-:S03]  /*11a90*/  @!P5 LOP3.LUT R5, R0, 0xfffffffe, RZ, 0xc0, !PT ;  /* 0xfffffffe0005d812 */ /* 0x004fc600078ec0ff */
[--C-:B------:R-:W-:Y:S01]  /*11aa0*/  @!P4 IMAD.WIDE R10, R11, 0x4, R12.reuse ;  /* 0x000000040b0ac825 */ /* 0x100fe200078e020c */
[----:B------:R-:W-:Y:S02]  /*11ab0*/  IADD3 R0, R3, 0x58, RZ ;  /* 0x0000005803007810 */ /* 0x000fe40007ffe0ff */
[----:B---3--:R-:W-:Y:S01]  /*11ac0*/  @!P3 LOP3.LUT R17, R20, 0xfffffffe, RZ, 0xc0, !PT ;  /* 0xfffffffe1411b812 */ /* 0x008fe200078ec0ff */
[----:B------:R-:W-:Y:S01]  /*11ad0*/  @!P5 IMAD.WIDE R4, R5, 0x4, R12 ;  /* 0x000000040504d825 */ /* 0x000fe200078e020c */
[----:B------:R-:W-:Y:S02]  /*11ae0*/  IADD3 R20, R3, 0x80, RZ ;  /* 0x0000008003147810 */ /* 0x000fe40007ffe0ff */
[----:B----4-:R-:W-:Y:S02]  /*11af0*/  @!P1 LOP3.LUT R19, R6, 0xfffffffe, RZ, 0xc0, !PT ;  /* 0xfffffffe06139812 */ /* 0x010fe400078ec0ff */
[----:B------:R1:W-:Y:S01]  /*11b00*/  @!P5 ST.E.64 [R4.64], R108 ;  /* 0x0000006c0400d985 */ /* 0x0003e2000c101b14 */
[----:B------:R-:W-:-:S02]  /*11b10*/  ISETP.GE.AND P5, PT, R0, c[0x0][0x3c8], PT ;  /* 0x0000f20000007a0c */ /* 0x000fc40003fa6270 */
[C---:B------:R-:W-:Y:S01]  /*11b20*/  IADD3 R6, R3.reuse, 0x60, RZ ;  /* 0x0000006003067810 */ /* 0x040fe20007ffe0ff */
[----:B------:R2:W-:Y:S01]  /*11b30*/  @!P4 ST.E.64 [R10.64], R104 ;  /* 0x000000680a00c985 */ /* 0x0005e2000c101b14 */
[----:B------:R-:W-:Y:S02]  /*11b40*/  IADD3 R18, R3, 0x70, RZ ;  /* 0x0000007003127810 */ /* 0x000fe40007ffe0ff */
[----:B------:R-:W-:-:S07]  /*11b50*/  ISETP.GE.AND P6, PT, R6, c[0x0][0x3c8], PT ;  /* 0x0000f20006007a0c */ /* 0x000fce0003fc6270 */
[----:B------:R-:W-:-:S04]  /*11b60*/  @!P5 LEA.HI R0, R0, R0, RZ, 0x1 ;  /* 0x000000000000d211 */ /* 0x000fc800078f08ff */
[----:B------:R-:W-:Y:S02]  /*11b70*/  @!P5 LOP3.LUT R21, R0, 0xfffffffe, RZ, 0xc0, !PT ;  /* 0xfffffffe0015d812 */ /* 0x000fe400078ec0ff */
[C---:B------:R-:W-:Y:S02]  /*11b80*/  IADD3 R0, R3.reuse, 0x88, RZ ;  /* 0x0000008803007810 */ /* 0x040fe40007ffe0ff */
[----:B------:R-:W-:Y:S02]  /*11b90*/  @!P6 LEA.HI R6, R6, R6, RZ, 0x1 ;  /* 0x000000060606e211 */ /* 0x000fe400078f08ff */
[----:B-1----:R-:W-:Y:S02]  /*11ba0*/  @!P0 LOP3.LUT R5, R2, 0xfffffffe, RZ, 0xc0, !PT ;  /* 0xfffffffe02058812 */ /* 0x002fe400078ec0ff */
[----:B------:R-:W-:Y:S01]  /*11bb0*/  IADD3 R2, R3, 0x78, RZ ;  /* 0x0000007803027810 */ /* 0x000fe20007ffe0ff */
[----:B--2---:R-:W-:-:S04]  /*11bc0*/  @!P3 IMAD.WIDE R10, R17, 0x4, R12 ;  /* 0x00000004110ab825 */ /* 0x004fc800078e020c */
[--C-:B------:R-:W-:Y:S01]  /*11bd0*/  @!P1 IMAD.WIDE R16, R19, 0x4, R12.reuse ;  /* 0x0000000413109825 */ /* 0x100fe200078e020c */
[----:B------:R-:W-:Y:S01]  /*11be0*/  IADD3 R19, R3, 0x68, RZ ;  /* 0x0000006803137810 */ /* 0x000fe20007ffe0ff */
[----:B------:R1:W-:Y:S01]  /*11bf0*/  @!P3 ST.E.64 [R10.64], R100 ;  /* 0x000000640a00b985 */ /* 0x0003e2000c101b14 */
[----:B------:R-:W-:Y:S01]  /*11c00*/  ISETP.GE.AND P3, PT, R18, c[0x0][0x3c8], PT ;  /* 0x0000f20012007a0c */ /* 0x000fe20003f66270 */
[----:B------:R-:W-:Y:S01]  /*11c10*/  @!P0 IMAD.WIDE R4, R5, 0x4, R12 ;  /* 0x0000000405048825 */ /* 0x000fe200078e020c */
[----:B------:R-:W-:Y:S01]  /*11c20*/  ISETP.GE.AND P4, PT, R19, c[0x0][0x3c8], PT ;  /* 0x0000f20013007a0c */ /* 0x000fe20003f86270 */
[----:B------:R2:W-:Y:S01]  /*11c30*/  @!P2 ST.E.64 [R14.64], R36 ;  /* 0x000000240e00a985 */ /* 0x0005e2000c101b14 */
[----:B------:R-:W-:-:S03]  /*11c40*/  ISETP.GE.AND P2, PT, R2, c[0x0][0x3c8], PT ;  /* 0x0000f20002007a0c */ /* 0x000fc60003f46270 */
[----:B------:R3:W-:Y:S01]  /*11c50*/  @!P1 ST.E.64 [R16.64], R40 ;  /* 0x0000002810009985 */ /* 0x0007e2000c101b14 */
[----:B------:R-:W-:-:S03]  /*11c60*/  ISETP.GE.AND P1, PT, R20, c[0x0][0x3c8], PT ;  /* 0x0000f20014007a0c */ /* 0x000fc60003f26270 */
[----:B------:R4:W-:Y:S01]  /*11c70*/  @!P0 ST.E.64 [R4.64], R44 ;  /* 0x0000002c04008985 */ /* 0x0009e2000c101b14 */
[----:B------:R-:W-:Y:S02]  /*11c80*/  ISETP.GE.AND P0, PT, R0, c[0x0][0x3c8], PT ;  /* 0x0000f20000007a0c */ /* 0x000fe40003f06270 */
[----:B------:R-:W-:Y:S02]  /*11c90*/  @!P3 LEA.HI R18, R18, R18, RZ, 0x1 ;  /* 0x000000121212b211 */ /* 0x000fe400078f08ff */
[----:B------:R-:W-:Y:S02]  /*11ca0*/  @!P4 LEA.HI R19, R19, R19, RZ, 0x1 ;  /* 0x000000131313c211 */ /* 0x000fe400078f08ff */
[----:B------:R-:W-:Y:S02]  /*11cb0*/  @!P2 LEA.HI R2, R2, R2, RZ, 0x1 ;  /* 0x000000020202a211 */ /* 0x000fe400078f08ff */
[----:B------:R-:W-:Y:S02]  /*11cc0*/  @!P4 LOP3.LUT R19, R19, 0xfffffffe, RZ, 0xc0, !PT ;  /* 0xfffffffe1313c812 */ /* 0x000fe400078ec0ff */
[----:B------:R-:W-:-:S03]  /*11cd0*/  @!P1 LEA.HI R20, R20, R20, RZ, 0x1 ;  /* 0x0000001414149211 */ /* 0x000fc600078f08ff */
[----:B------:R-:W-:Y:S01]  /*11ce0*/  @!P0 LEA.HI R0, R0, R0, RZ, 0x1 ;  /* 0x0000000000008211 */ /* 0x000fe200078f08ff */
[--C-:B-1----:R-:W-:Y:S01]  /*11cf0*/  @!P5 IMAD.WIDE R10, R21, 0x4, R12.reuse ;  /* 0x00000004150ad825 */ /* 0x102fe200078e020c */
[----:B------:R-:W-:Y:S02]  /*11d00*/  IADD3 R21, R3, 0xa0, RZ ;  /* 0x000000a003157810 */ /* 0x000fe40007ffe0ff */
[----:B--2---:R-:W-:Y:S02]  /*11d10*/  @!P3 LOP3.LUT R15, R18, 0xfffffffe, RZ, 0xc0, !PT ;  /* 0xfffffffe120fb812 */ /* 0x004fe400078ec0ff */
[----:B------:R1:W-:Y:S01]  /*11d20*/  @!P5 ST.E.64 [R10.64], R48 ;  /* 0x000000300a00d985 */ /* 0x0003e2000c101b14 */
[----:B------:R-:W-:Y:S01]  /*11d30*/  @!P4 IMAD.WIDE R18, R19, 0x4, R12 ;  /* 0x000000041312c825 */ /* 0x000fe200078e020c */
[----:B---3--:R-:W-:-:S03]  /*11d40*/  @!P1 LOP3.LUT R17, R20, 0xfffffffe, RZ, 0xc0, !PT ;  /* 0xfffffffe14119812 */ /* 0x008fc600078ec0ff */
[--C-:B------:R-:W-:Y:S01]  /*11d50*/  @!P3 IMAD.WIDE R14, R15, 0x4, R12.reuse ;  /* 0x000000040f0eb825 */ /* 0x100fe200078e020c */
[----:B------:R-:W-:Y:S02]  /*11d60*/  IADD3 R20, R3, 0xa8, RZ ;  /* 0x000000a803147810 */ /* 0x000fe40007ffe0ff */
[----:B----4-:R-:W-:Y:S01]  /*11d70*/  @!P6 LOP3.LUT R5, R6, 0xfffffffe, RZ, 0xc0, !PT ;  /* 0xfffffffe0605e812 */ /* 0x010fe200078ec0ff */
[----:B------:R-:W-:Y:S01]  /*11d80*/  @!P1 IMAD.WIDE R16, R17, 0x4, R12 ;  /* 0x0000000411109825 */ /* 0x000fe200078e020c */
[----:B------:R-:W-:-:S03]  /*11d90*/  IADD3 R6, R3, 0xb8, RZ ;  /* 0x000000b803067810 */ /* 0x000fc60007ffe0ff */
[----:B------:R-:W-:-:S05]  /*11da0*/  @!P6 IMAD.WIDE R4, R5, 0x4, R12 ;  /* 0x000000040504e825 */ /* 0x000fca00078e020c */
[----:B------:R2:W-:Y:S04]  /*11db0*/  @!P6 ST.E.64 [R4.64], R52 ;  /* 0x000000340400e985 */ /* 0x0005e8000c101b14 */
[----:B------:R3:W-:Y:S04]  /*11dc0*/  @!P4 ST.E.64 [R18.64], R56 ;  /* 0x000000381200c985 */ /* 0x0007e8000c101b14 */
[----:B------:R-:W-:Y:S01]  /*11dd0*/  @!P3 ST.E.64 [R14.64], R60 ;  /* 0x0000003c0e00b985 */ /* 0x000fe2000c101b14 */
[----:B------:R-:W-:Y:S02]  /*11de0*/  ISETP.GE.AND P3, PT, R21, c[0x0][0x3c8], PT ;  /* 0x0000f20015007a0c */ /* 0x000fe40003f66270 */
[----:B-1----:R-:W-:-:S02]  /*11df0*/  @!P2 LOP3.LUT R11, R2, 0xfffffffe, RZ, 0xc0, !PT ;  /* 0xfffffffe020ba812 */ /* 0x002fc400078ec0ff */
[----:B------:R-:W-:-:S03]  /*11e00*/  IADD3 R2, R3, 0x98, RZ ;  /* 0x0000009803027810 */ /* 0x000fc60007ffe0ff */
[----:B------:R-:W-:Y:S01]  /*11e10*/  @!P2 IMAD.WIDE R10, R11, 0x4, R12 ;  /* 0x000000040b0aa825 */ /* 0x000fe200078e020c */
[----:B------:R-:W-:-:S04]  /*11e20*/  ISETP.GE.AND P4, PT, R2, c[0x0][0x3c8], PT ;  /* 0x0000f20002007a0c */ /* 0x000fc80003f86270 */
[----:B------:R1:W-:Y:S01]  /*11e30*/  @!P2 ST.E.64 [R10.64], R64 ;  /* 0x000000400a00a985 */ /* 0x0003e2000c101b14 */
[----:B------:R-:W-:Y:S02]  /*11e40*/  ISETP.GE.AND P2, PT, R20, c[0x0][0x3c8], PT ;  /* 0x0000f20014007a0c */ /* 0x000fe40003f46270 */
[----:B------:R-:W-:Y:S01]  /*11e50*/  @!P3 LEA.HI R21, R21, R21, RZ, 0x1 ;  /* 0x000000151515b211 */ /* 0x000fe200078f08ff */
[----:B------:R4:W-:Y:S03]  /*11e60*/  @!P1 ST.E.64 [R16.64], R68 ;  /* 0x0000004410009985 */ /* 0x0009e6000c101b14 */
[----:B------:R-:W-:Y:S02]  /*11e70*/  @!P3 LOP3.LUT R21, R21, 0xfffffffe, RZ, 0xc0, !PT ;  /* 0xfffffffe1515b812 */ /* 0x000fe400078ec0ff */
[----:B--2---:R-:W-:Y:S02]  /*11e80*/  @!P0 LOP3.LUT R5, R0, 0xfffffffe, RZ, 0xc0, !PT ;  /* 0xfffffffe00058812 */ /* 0x004fe400078ec0ff */
[----:B------:R-:W-:-:S02]  /*11e90*/  IADD3 R0, R3, 0x90, RZ ;  /* 0x0000009003007810 */ /* 0x000fc40007ffe0ff */
[----:B---3--:R-:W-:Y:S01]  /*11ea0*/  IADD3 R18, R3, 0xb0, RZ ;  /* 0x000000b003127810 */ /* 0x008fe20007ffe0ff */
[----:B------:R-:W-:Y:S01]  /*11eb0*/  @!P0 IMAD.WIDE R4, R5, 0x4, R12 ;  /* 0x0000000405048825 */ /* 0x000fe200078e020c */
[----:B------:R-:W-:Y:S02]  /*11ec0*/  ISETP.GE.AND P5, PT, R0, c[0x0][0x3c8], PT ;  /* 0x0000f20000007a0c */ /* 0x000fe40003fa6270 */
[----:B------:R-:W-:Y:S02]  /*11ed0*/  ISETP.GE.AND P1, PT, R18, c[0x0][0x3c8], PT ;  /* 0x0000f20012007a0c */ /* 0x000fe40003f26270 */
[----:B------:R2:W-:Y:S01]  /*11ee0*/  @!P0 ST.E.64 [R4.64], R72 ;  /* 0x0000004804008985 */ /* 0x0005e2000c101b14 */
[----:B------:R-:W-:Y:S02]  /*11ef0*/  ISETP.GE.AND P0, PT, R6, c[0x0][0x3c8], PT ;  /* 0x0000f20006007a0c */ /* 0x000fe40003f06270 */
[----:B------:R-:W-:Y:S02]  /*11f00*/  @!P4 LEA.HI R2, R2, R2, RZ, 0x1 ;  /* 0x000000020202c211 */ /* 0x000fe400078f08ff */
[----:B------:R-:W-:-:S04]  /*11f10*/  @!P2 LEA.HI R20, R20, R20, RZ, 0x1 ;  /* 0x000000141414a211 */ /* 0x000fc800078f08ff */
[----:B------:R-:W-:Y:S02]  /*11f20*/  @!P5 LEA.HI R0, R0, R0, RZ, 0x1 ;  /* 0x000000000000d211 */ /* 0x000fe400078f08ff */
[----:B------:R-:W-:Y:S02]  /*11f30*/  @!P1 LEA.HI R18, R18, R18, RZ, 0x1 ;  /* 0x0000001212129211 */ /* 0x000fe400078f08ff */
[----:B-1----:R-:W-:Y:S02]  /*11f40*/  @!P4 LOP3.LUT R11, R2, 0xfffffffe, RZ, 0xc0, !PT ;  /* 0xfffffffe020bc812 */ /* 0x002fe400078ec0ff */
[----:B------:R-:W-:Y:S02]  /*11f50*/  @!P0 LEA.HI R6, R6, R6, RZ, 0x1 ;  /* 0x0000000606068211 */ /* 0x000fe400078f08ff */
[----:B------:R-:W-:Y:S01]  /*11f60*/  @!P2 LOP3.LUT R15, R20, 0xfffffffe, RZ, 0xc0, !PT ;  /* 0xfffffffe140fa812 */ /* 0x000fe200078ec0ff */
[----:B------:R-:W-:Y:S01]  /*11f70*/  @!P4 IMAD.WIDE R10, R11, 0x4, R12 ;  /* 0x000000040b0ac825 */ /* 0x000fe200078e020c */
[----:B----4-:R-:W-:-:S02]  /*11f80*/  @!P1 LOP3.LUT R17, R18, 0xfffffffe, RZ, 0xc0, !PT ;  /* 0xfffffffe12119812 */ /* 0x010fc400078ec0ff */
[----:B------:R-:W-:Y:S01]  /*11f90*/  @!P0 LOP3.LUT R19, R6, 0xfffffffe, RZ, 0xc0, !PT ;  /* 0xfffffffe06138812 */ /* 0x000fe200078ec0ff */
[----:B------:R-:W-:-:S04]  /*11fa0*/  @!P3 IMAD.WIDE R20, R21, 0x4, R12 ;  /* 0x000000041514b825 */ /* 0x000fc800078e020c */
[----:B------:R-:W-:Y:S01]  /*11fb0*/  @!P2 IMAD.WIDE R14, R15, 0x4, R12 ;  /* 0x000000040f0ea825 */ /* 0x000fe200078e020c */
[----:B--2---:R-:W-:-:S03]  /*11fc0*/  @!P5 LOP3.LUT R5, R0, 0xfffffffe, RZ, 0xc0, !PT ;  /* 0xfffffffe0005d812 */ /* 0x004fc600078ec0ff */
        /* <DEDUP_REMOVED lines=9> */
.L_x_1989:
[----:B------:R-:W-:Y:S05]  /*12060*/  BSYNC B0 ;  /* 0x0000000000007941 */ /* 0x000fea0003800000 */
.L_x_1988:
[----:B------:R-:W-:Y:S01]  /*12070*/  ISETP.NE.AND P0, PT, R7, RZ, PT ;  /* 0x000000ff0700720c */ /* 0x000fe20003f05270 */
[----:B-1----:R1:W3:Y:S04]  /*12080*/  SHFL.IDX PT, R5, R9, 0x1, 0x1c1f ;  /* 0x003c1f0009057f89 */ /* 0x0022e800000e0000 */
        /* <DEDUP_REMOVED lines=10> */
[C---:B--234-:R-:W-:Y:S01]  /*12130*/  @!P1 IMAD.WIDE R12, R3.reuse, 0x4, R4 ;  /* 0x00000004030c9825 */ /* 0x05cfe200078e0204 */
[----:B-1----:R-:W-:-:S02]  /*12140*/  IADD3 R9, R3, 0x28, RZ ;  /* 0x0000002803097810 */ /* 0x002fc40007ffe0ff */
        /* <DEDUP_REMOVED lines=21> */
[----:B------:R-:W-:Y:S01]  /*122a0*/  @!P1 LEA.HI R7, R7, R7, RZ, 0x1 ;  /* 0x0000000707079211 */ /* 0x000fe200078f08ff */
[--C-:B------:R-:W-:Y:S01]  /*122b0*/  @!P5 IMAD.WIDE R12, R13, 0x4, R4.reuse ;  /* 0x000000040d0cd825 */ /* 0x100fe200078e0204 */
[----:B------:R-:W-:Y:S02]  /*122c0*/  IADD3 R0, R3, 0x50, RZ ;  /* 0x0000005003007810 */ /* 0x000fe40007ffe0ff */
        /* <DEDUP_REMOVED lines=8> */
[C---:B------:R-:W-:Y:S01]  /*12350*/  IADD3 R20, R3.reuse, 0x58, RZ ;  /* 0x0000005803147810 */ /* 0x040fe20007ffe0ff */
        /* <DEDUP_REMOVED lines=10> */
[----:B------:R-:W-:Y:S02]  /*12400*/  @!P4 LEA.HI R20, R20, R20, RZ, 0x1 ;  /* 0x000000141414c211 */ /* 0x000fe400078f08ff */
[----:B-1----:R-:W-:Y:S01]  /*12410*/  @!P2 LOP3.LUT R15, R8, 0xfffffffe, RZ, 0xc0, !PT ;  /* 0xfffffffe080fa812 */ /* 0x002fe200078ec0ff */
[----:B------:R-:W-:Y:S01]  /*12420*/  @!P3 IMAD.WIDE R8, R9, 0x4, R4 ;  /* 0x000000040908b825 */ /* 0x000fe200078e0204 */
        /* <DEDUP_REMOVED lines=8> */
[----:B------:R4:W-:Y:S01]  /*124b0*/  @!P1 ST.E.64 [R6.64], R102 ;  /* 0x0000006606009985 */ /* 0x0009e2000c101b14 */
[----:B------:R-:W-:-:S02]  /*124c0*/  ISETP.GE.AND P1, PT, R17, c[0x0][0x3c8], PT ;  /* 0x0000f20011007a0c */ /* 0x000fc40003f26270 */
[----:B---3--:R-:W-:Y:S01]  /*124d0*/  @!P4 LOP3.LUT R11, R20, 0xfffffffe, RZ, 0xc0, !PT ;  /* 0xfffffffe140bc812 */ /* 0x008fe200078ec0ff */
[----:B------:R3:W-:Y:S01]  /*124e0*/  @!P0 ST.E.64 [R12.64], R38 ;  /* 0x000000260c008985 */ /* 0x0007e2000c101b14 */
[----:B------:R-:W-:Y:S02]  /*124f0*/  ISETP.GE.AND P0, PT, R16, c[0x0][0x3c8], PT ;  /* 0x0000f20010007a0c */ /* 0x000fe40003f06270 */
[----:B------:R-:W-:Y:S01]  /*12500*/  @!P3 LEA.HI R19, R19, R19, RZ, 0x1 ;  /* 0x000000131313b211 */ /* 0x000fe200078f08ff */
[----:B------:R-:W-:Y:S01]  /*12510*/  @!P4 IMAD.WIDE R10, R11, 0x4, R4 ;  /* 0x000000040b0ac825 */ /* 0x000fe200078e0204 */
[----:B------:R-:W-:Y:S02]  /*12520*/  IADD3 R20, R3, 0x90, RZ ;  /* 0x0000009003147810 */ /* 0x000fe40007ffe0ff */
[----:B------:R-:W-:Y:S02]  /*12530*/  @!P2 LEA.HI R18, R18, R18, RZ, 0x1 ;  /* 0x000000121212a211 */ /* 0x000fe400078f08ff */
[----:B------:R-:W-:-:S02]  /*12540*/  @!P3 LOP3.LUT R19, R19, 0xfffffffe, RZ, 0xc0, !PT ;  /* 0xfffffffe1313b812 */ /* 0x000fc400078ec0ff */
[----:B------:R-:W-:-:S03]  /*12550*/  @!P1 LEA.HI R17, R17, R17, RZ, 0x1 ;  /* 0x0000001111119211 */ /* 0x000fc600078f08ff */
[----:B------:R-:W-:Y:S02]  /*12560*/  @!P0 LEA.HI R16, R16, R16, RZ, 0x1 ;  /* 0x0000001010108211 */ /* 0x000fe400078f08ff */
[----:B------:R-:W-:Y:S02]  /*12570*/  @!P1 LOP3.LUT R17, R17, 0xfffffffe, RZ, 0xc0, !PT ;  /* 0xfffffffe11119812 */ /* 0x000fe400078ec0ff */
[----:B-1----:R-:W-:Y:S02]  /*12580*/  @!P5 LOP3.LUT R9, R0, 0xfffffffe, RZ, 0xc0, !PT ;  /* 0xfffffffe0009d812 */ /* 0x002fe400078ec0ff */
[----:B------:R-:W-:Y:S01]  /*12590*/  IADD3 R0, R3, 0x88, RZ ;  /* 0x0000008803007810 */ /* 0x000fe20007ffe0ff */
[--C-:B--2---:R-:W-:Y:S01]  /*125a0*/  @!P1 IMAD.WIDE R14, R17, 0x4, R4.reuse ;  /* 0x00000004110e9825 */ /* 0x104fe200078e0204 */
[----:B------:R-:W-:Y:S02]  /*125b0*/  IADD3 R17, R3, 0xa8, RZ ;  /* 0x000000a803117810 */ /* 0x000fe40007ffe0ff */
[----:B----4-:R-:W-:Y:S01]  /*125c0*/  @!P6 LOP3.LUT R7, R2, 0xfffffffe, RZ, 0xc0, !PT ;  /* 0xfffffffe0207e812 */ /* 0x010fe200078ec0ff */
[----:B------:R-:W-:Y:S01]  /*125d0*/  @!P5 IMAD.WIDE R8, R9, 0x4, R4 ;  /* 0x000000040908d825 */ /* 0x000fe200078e0204 */
[----:B------:R-:W-:-:S03]  /*125e0*/  IADD3 R2, R3, 0x80, RZ ;  /* 0x0000008003027810 */ /* 0x000fc60007ffe0ff */
[----:B------:R-:W-:-:S04]  /*125f0*/  @!P6 IMAD.WIDE R6, R7, 0x4, R4 ;  /* 0x000000040706e825 */ /* 0x000fc800078e0204 */
[----:B---3--:R-:W-:Y:S01]  /*12600*/  @!P3 IMAD.WIDE R12, R19, 0x4, R4 ;  /* 0x00000004130cb825 */ /* 0x008fe200078e0204 */
[----:B------:R1:W-:Y:S01]  /*12610*/  @!P6 ST.E.64 [R6.64], R42 ;  /* 0x0000002a0600e985 */ /* 0x0003e2000c101b14 */
[----:B------:R-:W-:Y:S02]  /*12620*/  ISETP.GE.AND P6, PT, R2, c[0x0][0x3c8], PT ;  /* 0x0000f20002007a0c */ /* 0x000fe40003fc6270 */
[----:B------:R-:W-:Y:S01]  /*12630*/  IADD3 R19, R3, 0x98, RZ ;  /* 0x0000009803137810 */ /* 0x000fe20007ffe0ff */
        /* <DEDUP_REMOVED lines=28> */
[----:B------:R-:W-:Y:S02]  /*12800*/  @!P0 LEA.HI R16, R16, R16, RZ, 0x1 ;  /* 0x0000001010108211 */ /* 0x000fe400078f08ff */
[----:B------:R-:W-:Y:S01]  /*12810*/  @!P1 LOP3.LUT R17, R17, 0xfffffffe, RZ, 0xc0, !PT ;  /* 0xfffffffe11119812 */ /* 0x000fe200078ec0ff */
[----:B------:R-:W-:Y:S01]  /*12820*/  @!P2 IMAD.WIDE R12, R13, 0x4, R4 ;  /* 0x000000040d0ca825 */ /* 0x000fe200078e0204 */
[----:B-1----:R-:W-:-:S03]  /*12830*/  @!P6 LOP3.LUT R7, R2, 0xfffffffe, RZ, 0xc0, !PT ;  /* 0xfffffffe0207e812 */ /* 0x002fc600078ec0ff */
[----:B--2---:R-:W-:Y:S01]  /*12840*/  @!P1 IMAD.WIDE R14, R17, 0x4, R4 ;  /* 0x00000004110e9825 */ /* 0x004fe200078e0204 */
[----:B---3--:R-:W-:-:S03]  /*12850*/  @!P5 LOP3.LUT R9, R0, 0xfffffffe, RZ, 0xc0, !PT ;  /* 0xfffffffe0009d812 */ /* 0x008fc600078ec0ff */
[----:B------:R-:W-:-:S04]  /*12860*/  @!P6 IMAD.WIDE R6, R7, 0x4, R4 ;  /* 0x000000040706e825 */ /* 0x000fc800078e0204 */
[--C-:B------:R-:W-:Y:S01]  /*12870*/  @!P5 IMAD.WIDE R8, R9, 0x4, R4.reuse ;  /* 0x000000040908d825 */ /* 0x100fe200078e0204 */
[----:B------:R1:W-:Y:S04]  /*12880*/  @!P6 ST.E.64 [R6.64], R70 ;  /* 0x000000460600e985 */ /* 0x0003e8000c101b14 */
[----:B------:R2:W-:Y:S01]  /*12890*/  @!P5 ST.E.64 [R8.64], R74 ;  /* 0x0000004a0800d985 */ /* 0x0005e2000c101b14 */
[----:B-1----:R-:W-:Y:S01]  /*128a0*/  @!P0 LOP3.LUT R7, R16, 0xfffffffe, RZ, 0xc0, !PT ;  /* 0xfffffffe10078812 */ /* 0x002fe200078ec0ff */
[----:B--2---:R-:W-:-:S04]  /*128b0*/  @!P4 IMAD.WIDE R8, R11, 0x4, R4 ;  /* 0x000000040b08c825 */ /* 0x004fc800078e0204 */
[--C-:B------:R-:W-:Y:S01]  /*128c0*/  @!P3 IMAD.WIDE R10, R19, 0x4, R4.reuse ;  /* 0x00000004130ab825 */ /* 0x100fe200078e0204 */
[----:B------:R1:W-:Y:S03]  /*128d0*/  @!P4 ST.E.64 [R8.64], R78 ;  /* 0x0000004e0800c985 */ /* 0x0003e6000c101b14 */
[----:B------:R-:W-:Y:S01]  /*128e0*/  @!P0 IMAD.WIDE R6, R7, 0x4, R4 ;  /* 0x0000000407068825 */ /* 0x000fe200078e0204 */
[----:B------:R1:W-:Y:S04]  /*128f0*/  @!P3 ST.E.64 [R10.64], R82 ;  /* 0x000000520a00b985 */ /* 0x0003e8000c101b14 */
[----:B------:R1:W-:Y:S04]  /*12900*/  @!P2 ST.E.64 [R12.64], R86 ;  /* 0x000000560c00a985 */ /* 0x0003e8000c101b14 */
[----:B------:R1:W-:Y:S04]  /*12910*/  @!P1 ST.E.64 [R14.64], R90 ;  /* 0x0000005a0e009985 */ /* 0x0003e8000c101b14 */
[----:B------:R1:W-:Y:S01]  /*12920*/  @!P0 ST.E.64 [R6.64], R94 ;  /* 0x0000005e06008985 */ /* 0x0003e2000c101b14 */
[----:B------:R-:W-:-:S13]  /*12930*/  ISETP.GE.AND P0, PT, R3, c[0x0][0x3c8], PT ;  /* 0x0000f20003007a0c */ /* 0x000fda0003f06270 */
[----:B------:R-:W-:Y:S05]  /*12940*/  @P0 EXIT ;  /* 0x000000000000094d */ /* 0x000fea0003800000 */
[----:B------:R-:W-:-:S04]  /*12950*/  LEA.HI R3, R3, R3, RZ, 0x1 ;  /* 0x0000000303037211 */ /* 0x000fc800078f08ff */
[----:B------:R-:W-:-:S05]  /*12960*/  LOP3.LUT R3, R3, 0xfffffffe, RZ, 0xc0, !PT ;  /* 0xfffffffe03037812 */ /* 0x000fca00078ec0ff */
[----:B------:R-:W-:-:S05]  /*12970*/  IMAD.WIDE R4, R3, 0x4, R4 ;  /* 0x0000000403047825 */ /* 0x000fca00078e0204 */
[----:B------:R-:W-:Y:S01]  /*12980*/  ST.E.64 [R4.64], R98 ;  /* 0x0000006204007985 */ /* 0x000fe2000c101b14 */
[----:B------:R-:W-:Y:S05]  /*12990*/  EXIT ;  /* 0x000000000000794d */ /* 0x000fea0003800000 */
.L_x_1987:
        /* <DEDUP_REMOVED lines=13> */
[----:B------:R-:W2:Y:S01]  /*12a70*/  S2R R3, SR_CTAID.Y ;  /* 0x0000000000037919 */ /* 0x000ea20000002600 */
        /* <DEDUP_REMOVED lines=15> */
[----:B--2---:R-:W-:Y:S02]  /*12b70*/  IMAD R2, R2, c[0x0][0x550], R3 ;  /* 0x0001540002027a24 */ /* 0x004fe400078e0203 */
        /* <DEDUP_REMOVED lines=20> */
.L_x_1990:
        /* <DEDUP_REMOVED lines=12> */
.L_x_6216:


//--------------------- .text._ZN7cutlass13device_kernelIN5flash19enable_sm80_to_sm89INS1_16FlashAttnFwdSm80INS1_25CollectiveMainloopFwdSm80ILi8ELi2ELb0EN4cute5tupleIJNS5_1CILi128EEENS7_ILi64EEENS7_ILi192EEEEEELi192ENS_6half_tEfNS_4arch4Sm80ELb0ELb1ELb1ELb1ELb1ELb0ELb1ELb1EEENS1_21CollectiveEpilogueFwdINS6_IJS8_SA_S9_EEENS6_IJNS7_ILi1EEESI_SI_EEESC_SE_Li256ELb1ELb1ELb1ELb0EEENS1_36VarlenDynamicPersistentTileSchedulerILi128ELi64ELi256ELi256ELb1ELb1ELb0ELb1ELb0ELb1EEEEEEEEEvNT_6ParamsE --------------------------
	.section	.text._ZN7cutlass13device_kernelIN5flash19enable_sm80_to_sm89INS1_16FlashAttnFwdSm80INS1_25CollectiveMainloopFwdSm80ILi8ELi2ELb0EN4cute5tupleIJNS5_1CILi128EEENS7_ILi64EEENS7_ILi192EEEEEELi192ENS_6half_tEfNS_4arch4Sm80ELb0ELb1ELb1ELb1ELb1ELb0ELb1ELb1EEENS1_21CollectiveEpilogueFwdINS6_IJS8_SA_S9_EEENS6_IJNS7_ILi1EEESI_SI_EEESC_SE_Li256ELb1ELb1ELb1ELb0EEENS1_36VarlenDynamicPersistentTileSchedulerILi128ELi64ELi256ELi256ELb1ELb1ELb0ELb1ELb0ELb1EEEEEEEEEvNT_6ParamsE,"ax",@progbits
	.sectioninfo	@"SHI_REGISTERS=255"
	.align	128
.text._ZN7cutlass13device_kernelIN5flash19enable_sm80_to_sm89INS1_16FlashAttnFwdSm80INS1_25CollectiveMainloopFwdSm80ILi8ELi2ELb0EN4cute5tupleIJNS5_1CILi128EEENS7_ILi64EEENS7_ILi192EEEEEELi192ENS_6half_tEfNS_4arch4Sm80ELb0ELb1ELb1ELb1ELb1ELb0ELb1ELb1EEENS1_21CollectiveEpilogueFwdINS6_IJS8_SA_S9_EEENS6_IJNS7_ILi1EEESI_SI_EEESC_SE_Li256ELb1ELb1ELb1ELb0EEENS1_36VarlenDynamicPersistentTileSchedulerILi128ELi64ELi256ELi256ELb1ELb1ELb0ELb1ELb0ELb1EEEEEEEEEvNT_6ParamsE:
        .type           _ZN7cutlass13device_kernelIN5flash19enable_sm80_to_sm89INS1_16FlashAttnFwdSm80INS1_25CollectiveMainloopFwdSm80ILi8ELi2ELb0EN4cute5tupleIJNS5_1CILi128EEENS7_ILi64EEENS7_ILi192EEEEEELi192ENS_6half_tEfNS_4arch4Sm80ELb0ELb1ELb1ELb1ELb1ELb0ELb1ELb1EEENS1_21CollectiveEpilogueFwdINS6_IJS8_SA_S9_EEENS6_IJNS7_ILi1EEESI_SI_EEESC_SE_Li256ELb1ELb1ELb1ELb0EEENS1_36VarlenDynamicPersistentTileSchedulerILi128ELi64ELi256ELi256ELb1ELb1ELb0ELb1ELb0ELb1EEEEEEEEEvNT_6ParamsE,@function
        .size           _ZN7cutlass13device_kernelIN5flash19enable_sm80_to_sm89INS1_16FlashAttnFwdSm80INS1_25CollectiveMainloopFwdSm80ILi8ELi2ELb0EN4cute5tupleIJNS5_1CILi128EEENS7_ILi64EEENS7_ILi192EEEEEELi192ENS_6half_tEfNS_4arch4Sm80ELb0ELb1ELb1ELb1ELb1ELb0ELb1ELb1EEENS1_21CollectiveEpilogueFwdINS6_IJS8_SA_S9_EEENS6_IJNS7_ILi1EEESI_SI_EEESC_SE_Li256ELb1ELb1ELb1ELb0EEENS1_36VarlenDynamicPersistentTileSchedulerILi128ELi64ELi256ELi256ELb1ELb1ELb0ELb1ELb0ELb1EEEEEEEEEvNT_6ParamsE,(.L_x_6217 - _ZN7cutlass13device_kernelIN5flash19enable_sm80_to_sm89INS1_16FlashAttnFwdSm80INS1_25CollectiveMainloopFwdSm80ILi8ELi2ELb0EN4cute5tupleIJNS5_1CILi128EEENS7_ILi64EEENS7_ILi192EEEEEELi192ENS_6half_tEfNS_4arch4Sm80ELb0ELb1ELb1ELb1ELb1ELb0ELb1ELb1EEENS1_21CollectiveEpilogueFwdINS6_IJS8_SA_S9_EEENS6_IJNS7_ILi1EEESI_SI_EEESC_SE_Li256ELb1ELb1ELb1ELb0EEENS1_36VarlenDynamicPersistentTileSchedulerILi128ELi64ELi256ELi256ELb1ELb1ELb0ELb1ELb0ELb1EEEEEEEEEvNT_6ParamsE)
        .other          _ZN7cutlass13device_kernelIN5flash19enable_sm80_to_sm89INS1_16FlashAttnFwdSm80INS1_25CollectiveMainloopFwdSm80ILi8ELi2ELb0EN4cute5tupleIJNS5_1CILi128EEENS7_ILi64EEENS7_ILi192EEEEEELi192ENS_6half_tEfNS_4arch4Sm80ELb0ELb1ELb1ELb1ELb1ELb0ELb1ELb1EEENS1_21CollectiveEpilogueFwdINS6_IJS8_SA_S9_EEENS6_IJNS7_ILi1EEESI_SI_EEESC_SE_Li256ELb1ELb1ELb1ELb0EEENS1_36VarlenDynamicPersistentTileSchedulerILi128ELi64ELi256ELi256ELb1ELb1ELb0ELb1ELb0ELb1EEEEEEEEEvNT_6ParamsE,@"STO_CUDA_ENTRY STV_DEFAULT"
_ZN7cutlass13device_kernelIN5flash19enable_sm80_to_sm89INS1_16FlashAttnFwdSm80INS1_25CollectiveMainloopFwdSm80ILi8ELi2ELb0EN4cute5tupleIJNS5_1CILi128EEENS7_ILi64EEENS7_ILi192EEEEEELi192ENS_6half_tEfNS_4arch4Sm80ELb0ELb1ELb1ELb1ELb1ELb0ELb1ELb1EEENS1_21CollectiveEpilogueFwdINS6_IJS8_SA_S9_EEENS6_IJNS7_ILi1EEESI_SI_EEESC_SE_Li256ELb1ELb1ELb1ELb0EEENS1_36VarlenDynamicPersistentTileSchedulerILi128ELi64ELi256ELi256ELb1ELb1ELb0ELb1ELb0ELb1EEEEEEEEEvNT_6ParamsE:
        /* <DEDUP_REMOVED lines=52> */
.L_x_1996:
        /* <DEDUP_REMOVED lines=16> */
.L_x_2170:
        /* <DEDUP_REMOVED lines=16> */
.L_x_2171:
[----:B---3--:R-:W-:-:S05]  /*0540*/  IMAD R0, R0, c[0x0][0x538], RZ ;  /* 0x00014e0000007a24 */ /* 0x008fca00078e02ff */
[----:B------:R-:W-:-:S04]  /*0550*/  IADD3 R6, R0, R6, RZ ;  /* 0x0000000600067210 */ /* 0x000fc80007ffe0ff */
[----:B------:R-:W-:-:S13]  /*0560*/  ISETP.GT.AND P0, PT, R6, UR4, PT ;  /* 0x0000000406007c0c */ /* 0x000fda000bf04270 */
[----:B-12---:R-:W-:Y:S05]  /*0570*/  @!P0 BRA `(.L_x_1996) ;  /* 0xfffffdc000008947 */ /* 0x006fea000383ffff */
.L_x_1992:
[----:B------:R-:W-:-:S05]  /*0580*/  IADD3 R10, -R0, R6, RZ ;  /* 0x00000006000a7210 */ /* 0x000fca0007ffe1ff */
[----:B------:R-:W-:-:S05]  /*0590*/  IMAD R0, R4, c[0x0][0x538], R10 ;  /* 0x00014e0004007a24 */ /* 0x000fca00078e020a */
[----:B------:R-:W-:Y:S01]  /*05a0*/  ISETP.GT.AND P0, PT, R0, UR4, PT ;  /* 0x0000000400007c0c */ /* 0x000fe2000bf04270 */
[----:B------:R-:W-:-:S12]  /*05b0*/  BRA.DIV ~URZ, `(.L_x_1997) ;  /* 0x000170f27f007947 */ /* 0x000fd8000b800000 */
[----:B------:R-:W-:-:S04]  /*05c0*/  VOTE.ANY R6, PT, !P0 ;  /* 0x0000000000067806 */ /* 0x000fc800040e0100 */
.L_x_2172:
[----:B------:R-:W1:Y:S02]  /*05d0*/  POPC R0, R6 ;  /* 0x0000000600007309 */ /* 0x000e640000000000 */
[----:B-12---:R-:W-:Y:S01]  /*05e0*/  IADD3 R211, R0, R7, RZ ;  /* 0x0000000700d37210 */ /* 0x006fe20007ffe0ff */
[----:B------:R-:W-:Y:S05]  /*05f0*/  BRA.DIV ~URZ, `(.L_x_1998) ;  /* 0x000171027f007947 */ /* 0x000fea000b800000 */
[----:B------:R1:W2:Y:S01]  /*0600*/  SHFL.IDX PT, R12, R9, R0, 0x1f ;  /* 0x00001f00090c7589 */ /* 0x0002a200000e0000 */
[----:B------:R-:W-:-:S03]  /*0610*/  MOV R5, RZ ;  /* 0x000000ff00057202 */ /* 0x000fc60000000f00 */
[----:B------:R1:W3:Y:S04]  /*0620*/  SHFL.IDX PT, R9, R8, R0, 0x1f ;  /* 0x00001f0008097589 */ /* 0x0002e800000e0000 */
.L_x_2173:
[----:B------:R-:W-:Y:S01]  /*0630*/  ISETP.NE.AND P0, PT, R6, RZ, PT ;  /* 0x000000ff0600720c */ /* 0x000fe20003f05270 */
[----:B------:R-:W-:-:S12]  /*0640*/  BSSY B0, `(.L_x_1999) ;  /* 0x0000005000007945 */ /* 0x000fd80003800000 */
[----:B------:R-:W-:Y:S05]  /*0650*/  @!P0 BRA `(.L_x_2000) ;  /* 0x0000003000008947 */ /* 0x000fea0003800000 */
[----:B-1----:R-:W-:Y:S01]  /*0660*/  IADD3 R0, R0, -0x1, RZ ;  /* 0xffffffff00007810 */ /* 0x002fe20007ffe0ff */
[----:B------:R-:W-:Y:S05]  /*0670*/  BRA.DIV ~URZ, `(.L_x_2001) ;  /* 0x000171627f007947 */ /* 0x000fea000b800000 */
[----:B------:R1:W4:Y:S02]  /*0680*/  SHFL.IDX PT, R5, R4, R0, 0x1f ;  /* 0x00001f0004057589 */ /* 0x00032400000e0000 */
.L_x_2000:
[----:B------:R-:W-:Y:S05]  /*0690*/  BSYNC B0 ;  /* 0x0000000000007941 */ /* 0x000fea0003800000 */
.L_x_1999:
        /* <DEDUP_REMOVED lines=67> */
.L_x_2003:
        /* <DEDUP_REMOVED lines=68> */
.L_x_2004:
[----:B------:R-:W-:Y:S05]  /*0f10*/  BSYNC B0 ;  /* 0x0000000000007941 */ /* 0x000fea0003800000 */
.L_x_2002:
[----:B------:R-:W-:-:S04]  /*0f20*/  LOP3.LUT R0, RZ, R0, RZ, 0x33, !PT ;  /* 0x00000000ff007212 */ /* 0x000fc800078e33ff */
[----:B------:R-:W-:Y:S01]  /*0f30*/  IADD3 R209, R0, R12, RZ ;  /* 0x0000000c00d17210 */ /* 0x000fe20007ffe0ff */
[----:B------:R-:W-:Y:S05]  /*0f40*/  BRA `(.L_x_2005) ;  /* 0x0000004000007947 */ /* 0x000fea0003800000 */
.L_x_1993:
[----:B--2---:R-:W-:Y:S01]  /*0f50*/  IMAD.MOV.U32 R209, RZ, RZ, RZ ;  /* 0x000000ffffd17224 */ /* 0x004fe200078e00ff */
[----:B------:R-:W-:Y:S01]  /*0f60*/  MOV R210, RZ ;  /* 0x000000ff00d27202 */ /* 0x000fe20000000f00 */
[----:B------:R-:W-:Y:S01]  /*0f70*/  IMAD.U32 R208, RZ, RZ, UR4 ;  /* 0x00000004ffd07e24 */ /* 0x000fe2000f8e00ff */
[----:B------:R-:W-:Y:S02]  /*0f80*/  MOV R211, c[0x0][0x53c] ;  /* 0x00014f0000d37a02 */ /* 0x000fe40000000f00 */
.L_x_2005:
[----:B------:R-:W-:Y:S01]  /*0f90*/  ISETP.NE.AND P0, PT, R13, RZ, PT ;  /* 0x000000ff0d00720c */ /* 0x000fe20003f05270 */
[----:B------:R-:W-:-:S12]  /*0fa0*/  WARPSYNC 0xffffffff ;  /* 0xffffffff00007948 */ /* 0x000fd80003800000 */
[----:B------:R1:W-:Y:S04]  /*0fb0*/  @!P0 STS.128 [0x24100], R208 ;  /* 0x024100d0ff008388 */ /* 0x0003e80000000c00 */
[----:B------:R-:W-:Y:S06]  /*0fc0*/  BAR.ARV 0x5, 0x100 ;  /* 0x0144000000007b1d */ /* 0x000fec0000002000 */
.L_x_1991:
        /* <DEDUP_REMOVED lines=14> */
[--C-:B------:R-:W-:Y:S01]  /*10b0*/  SHF.R.S32.HI R7, RZ, 0x2, R13.reuse ;  /* 0x00000002ff077819 */ /* 0x100fe2000001140d */
[----:B------:R-:W-:Y:S01]  /*10c0*/  IMAD.SHL.U32 R4, R205, 0x40, RZ ;  /* 0x00000040cd047824 */ /* 0x000fe200078e00ff */
[----:B------:R-:W-:Y:S01]  /*10d0*/  LEA.HI R6, R9, R15, RZ, 0x5 ;  /* 0x0000000f09067211 */ /* 0x000fe200078f28ff */
[----:B------:R-:W-:Y:S01]  /*10e0*/  IMAD.IADD R14, R3, 0x1, -R0 ;  /* 0x00000001030e7824 */ /* 0x000fe200078e0a00 */
[----:B------:R-:W-:Y:S02]  /*10f0*/  LOP3.LUT R0, R2, 0xfffffff0, RZ, 0xc0, !PT ;  /* 0xfffffff002007812 */ /* 0x000fe400078ec0ff */
        /* <DEDUP_REMOVED lines=9> */
[----:B------:R-:W-:Y:S01]  /*1190*/  LOP3.LUT R2, R4, 0x1c0, RZ, 0xc0, !PT ;  /* 0x000001c004027812 */ /* 0x000fe200078ec0ff */
[----:B------:R-:W-:Y:S01]  /*11a0*/  IMAD.SHL.U32 R9, R9, 0x8, RZ ;  /* 0x0000000809097824 */ /* 0x000fe200078e00ff */
[----:B------:R-:W-:Y:S01]  /*11b0*/  LEA.HI R10, R5, R0, RZ, 0x3 ;  /* 0x00000000050a7211 */ /* 0x000fe200078f18ff */
[----:B------:R-:W-:Y:S01]  /*11c0*/  IMAD.IADD R7, R7, 0x1, -R3 ;  /* 0x0000000107077824 */ /* 0x000fe200078e0a03 */
[----:B------:R-:W-:-:S02]  /*11d0*/  SHF.R.U32.HI R4, RZ, 0x3, R2 ;  /* 0x00000003ff047819 */ /* 0x000fc40000011602 */
[----:B------:R-:W-:Y:S02]  /*11e0*/  LOP3.LUT R2, R2, 0x38, R177, 0xf8, !PT ;  /* 0x0000003802027812 */ /* 0x000fe400078ef8b1 */
[----:B------:R-:W-:Y:S02]  /*11f0*/  LOP3.LUT R3, R10, 0xfffffff8, RZ, 0xc0, !PT ;  /* 0xfffffff80a037812 */ /* 0x000fe400078ec0ff */
[----:B------:R-:W-:Y:S02]  /*1200*/  LOP3.LUT R11, R2, R4, RZ, 0x3c, !PT ;  /* 0x00000004020b7212 */ /* 0x000fe400078e3cff */
[--C-:B------:R-:W-:Y:S01]  /*1210*/  SHF.R.S32.HI R4, RZ, 0x1f, R6.reuse ;  /* 0x0000001fff047819 */ /* 0x100fe20000011406 */
[----:B------:R-:W-:Y:S01]  /*1220*/  IMAD.IADD R2, R0, 0x1, -R3 ;  /* 0x0000000100027824 */ /* 0x000fe200078e0a03 */
[----:B------:R-:W-:Y:S02]  /*1230*/  LOP3.LUT R3, R6, 0xffffffe0, RZ, 0xc0, !PT ;  /* 0xffffffe006037812 */ /* 0x000fe400078ec0ff */
[----:B------:R-:W-:-:S02]  /*1240*/  SHF.R.S32.HI R0, RZ, 0x5, R6 ;  /* 0x00000005ff007819 */ /* 0x000fc40000011406 */
[----:B------:R-:W-:Y:S01]  /*1250*/  LOP3.LUT R5, R7, 0x1, RZ, 0xc0, !PT ;  /* 0x0000000107057812 */ /* 0x000fe200078ec0ff */
[----:B------:R-:W-:Y:S01]  /*1260*/  IMAD.IADD R16, R15, 0x1, -R3 ;  /* 0x000000010f107824 */ /* 0x000fe200078e0a03 */
[----:B------:R-:W-:Y:S01]  /*1270*/  LEA.HI R4, R4, R0, RZ, 0x3 ;  /* 0x0000000004047211 */ /* 0x000fe200078f18ff */
[----:B------:R-:W-:Y:S01]  /*1280*/  IMAD.SHL.U32 R3, R187, 0x40, RZ ;  /* 0x00000040bb037824 */ /* 0x000fe200078e00ff */
[----:B------:R-:W-:Y:S02]  /*1290*/  ISETP.NE.U32.AND P3, PT, R5, 0x1, PT ;  /* 0x000000010500780c */ /* 0x000fe40003f65070 */
[----:B------:R-:W-:Y:S02]  /*12a0*/  SHF.R.S32.HI R12, RZ, 0x1f, R16 ;  /* 0x0000001fff0c7819 */ /* 0x000fe40000011410 */
[----:B------:R-:W-:Y:S02]  /*12b0*/  LOP3.LUT R3, R3, 0x1c0, RZ, 0xc0, !PT ;  /* 0x000001c003037812 */ /* 0x000fe400078ec0ff */
[----:B------:R-:W-:-:S02]  /*12c0*/  LOP3.LUT R4, R4, 0xffffff8, RZ, 0xc0, !PT ;  /* 0x0ffffff804047812 */ /* 0x000fc400078ec0ff */
[----:B------:R-:W-:Y:S02]  /*12d0*/  LOP3.LUT R8, R3, 0x8, R8, 0xf8, !PT ;  /* 0x0000000803087812 */ /* 0x000fe400078ef808 */
[----:B------:R-:W-:Y:S01]  /*12e0*/  SHF.R.U32.HI R6, RZ, 0x3, R3 ;  /* 0x00000003ff067819 */ /* 0x000fe20000011603 */
[----:B------:R-:W-:Y:S01]  /*12f0*/  IMAD.IADD R5, R0, 0x1, -R4 ;  /* 0x0000000100057824 */ /* 0x000fe200078e0a04 */
[----:B------:R-:W-:Y:S02]  /*1300*/  LEA.HI R12, R12, R16, RZ, 0x2 ;  /* 0x000000100c0c7211 */ /* 0x000fe400078f10ff */
[----:B------:R-:W-:Y:S02]  /*1310*/  LOP3.LUT R3, R13, 0xfffffffc, RZ, 0xc0, !PT ;  /* 0xfffffffc0d037812 */ /* 0x000fe400078ec0ff */
[----:B------:R-:W-:Y:S02]  /*1320*/  SHF.R.S32.HI R4, RZ, 0x2, R12 ;  /* 0x00000002ff047819 */ /* 0x000fe4000001140c */
[----:B------:R-:W-:Y:S01]  /*1330*/  LOP3.LUT R13, R8, R6, RZ, 0x3c, !PT ;  /* 0x00000006080d7212 */ /* 0x000fe200078e3cff */
[----:B------:R-:W-:Y:S01]  /*1340*/  IMAD.IADD R3, R15, 0x1, -R3 ;  /* 0x000000010f037824 */ /* 0x000fe200078e0a03 */
[C---:B------:R-:W-:Y:S01]  /*1350*/  LOP3.LUT P0, RZ, R2.reuse, 0x2, RZ, 0xc0, !PT ;  /* 0x0000000202ff7812 */ /* 0x040fe2000780c0ff */
[----:B------:R-:W-:Y:S01]  /*1360*/  IMAD R15, R5, 0x10, R4 ;  /* 0x00000010050f7824 */ /* 0x000fe200078e0204 */
[----:B------:R-:W-:Y:S01]  /*1370*/  LOP3.LUT P4, RZ, R2, 0x4, RZ, 0xc0, !PT ;  /* 0x0000000402ff7812 */ /* 0x000fe2000788c0ff */
[----:B------:R-:W-:Y:S01]  /*1380*/  IMAD.SHL.U32 R5, R7, 0x40, RZ ;  /* 0x0000004007057824 */ /* 0x000fe200078e00ff */
[----:B------:R-:W-:Y:S01]  /*1390*/  LEA.HI R4, R3, R3, RZ, 0x1 ;  /* 0x0000000303047211 */ /* 0x000fe200078f08ff */
[----:B------:R-:W-:Y:S01]  /*13a0*/  IMAD.SHL.U32 R8, R0, 0x400, RZ ;  /* 0x0000040000087824 */ /* 0x000fe200078e00ff */
[----:B------:R-:W-:Y:S01]  /*13b0*/  LOP3.LUT R11, R11, 0x7ffffe00, R9, 0xf8, !PT ;  /* 0x7ffffe000b0b7812 */ /* 0x000fe200078ef809 */
[----:B------:R-:W-:Y:S01]  /*13c0*/  IMAD.SHL.U32 R0, R2, 0x40, RZ ;  /* 0x0000004002007824 */ /* 0x000fe200078e00ff */
[----:B------:R-:W-:Y:S01]  /*13d0*/  LOP3.LUT R2, R4, 0x1ffffffe, RZ, 0xc0, !PT ;  /* 0x1ffffffe04027812 */ /* 0x000fe200078ec0ff */
[----:B------:R-:W-:Y:S01]  /*13e0*/  IMAD.SHL.U32 R6, R14, 0x8, RZ ;  /* 0x000000080e067824 */ /* 0x000fe200078e00ff */
[----:B------:R-:W-:Y:S01]  /*13f0*/  LOP3.LUT R4, R5, 0x1c0, RZ, 0xc0, !PT ;  /* 0x000001c005047812 */ /* 0x000fe200078ec0ff */
[C---:B------:R-:W-:Y:S01]  /*1400*/  IMAD R5, R3.reuse, 0x2, R8 ;  /* 0x0000000203057824 */ /* 0x040fe200078e0208 */
[----:B------:R-:W-:Y:S01]  /*1410*/  LOP3.LUT R0, R0, 0x1c0, RZ, 0xc0, !PT ;  /* 0x000001c000007812 */ /* 0x000fe200078ec0ff */
[----:B------:R-:W-:Y:S01]  /*1420*/  IMAD.IADD R212, R3, 0x1, -R2 ;  /* 0x0000000103d47824 */ /* 0x000fe200078e0a02 */
[----:B------:R-:W-:Y:S01]  /*1430*/  LEA.HI R2, R4, R4, RZ, 0x1d ;  /* 0x0000000404027211 */ /* 0x000fe200078fe8ff */
[----:B------:R1:W-:Y:S01]  /*1440*/  STL [R1+0xc], R15 ;  /* 0x00000c0f01007387 */ /* 0x0003e20000100800 */
[----:B------:R-:W-:Y:S01]  /*1450*/  R2P PR, R7, 0x6 ;  /* 0x0000000607007804 */ /* 0x000fe20000000000 */
[----:B------:R-:W-:Y:S01]  /*1460*/  IMAD.SHL.U32 R7, R10, 0x40, RZ ;  /* 0x000000400a077824 */ /* 0x000fe200078e00ff */
[----:B------:R-:W-:Y:S01]  /*1470*/  LOP3.LUT R6, R0, 0x8, R6, 0xf8, !PT ;  /* 0x0000000800067812 */ /* 0x000fe200078ef806 */
[----:B------:R-:W-:Y:S01]  /*1480*/  IMAD.IADD R9, R5, 0x1, R2 ;  /* 0x0000000105097824 */ /* 0x000fe200078e0202 */
[----:B------:R-:W-:Y:S01]  /*1490*/  SHF.R.U32.HI R0, RZ, 0x3, R0 ;  /* 0x00000003ff007819 */ /* 0x000fe20000011600 */
[----:B------:R-:W-:Y:S01]  /*14a0*/  IMAD R5, R187, 0x20, R205 ;  /* 0x00000020bb057824 */ /* 0x000fe200078e02cd */
[----:B------:R-:W-:Y:S01]  /*14b0*/  LOP3.LUT R5, R12, 0x7ffffffc, RZ, 0xc0, !PT ;  /* 0x7ffffffc0c057812 */ /* 0x000fe200078ec0ff */
[----:B------:R-:W-:Y:S01]  /*14c0*/  IMAD.SHL.U32 R204, R11, 0x2, RZ ;  /* 0x000000020bcc7824 */ /* 0x000fe200078e00ff */
[----:B------:R-:W-:Y:S01]  /*14d0*/  LOP3.LUT R4, R7, 0xfffffe00, RZ, 0xc0, !PT ;  /* 0xfffffe0007047812 */ /* 0x000fe200078ec0ff */
[----:B------:R-:W-:Y:S01]  /*14e0*/  IMAD R212, R212, 0x8, R15 ;  /* 0x00000008d4d47824 */ /* 0x000fe200078e020f */
[----:B------:R-:W-:Y:S01]  /*14f0*/  SHF.R.S32.HI R7, RZ, 0x1f, R177 ;  /* 0x0000001fff077819 */ /* 0x000fe200000114b1 */
[----:B------:R-:W-:Y:S01]  /*1500*/  IMAD.IADD R7, R16, 0x1, -R5 ;  /* 0x0000000110077824 */ /* 0x000fe200078e0a05 */
[----:B------:R-:W-:Y:S01]  /*1510*/  LOP3.LUT R3, R6, R0, RZ, 0x3c, !PT ;  /* 0x0000000006037212 */ /* 0x000fe200078e3cff */
[----:B------:R-:W-:Y:S01]  /*1520*/  IMAD R0, R14, 0x200, R13 ;  /* 0x000002000e007824 */ /* 0x000fe200078e020d */
[----:B------:R-:W-:Y:S01]  /*1530*/  IADD3 R186, R177, 0x40, RZ ;  /* 0x00000040b1ba7810 */ /* 0x000fe20007ffe0ff */
[----:B------:R-:W-:Y:S01]  /*1540*/  IMAD.SHL.U32 R191, R7, 0x2, RZ ;  /* 0x0000000207bf7824 */ /* 0x000fe200078e00ff */
[CC--:B------:R-:W-:Y:S01]  /*1550*/  IADD3 R2, R3.reuse, R4.reuse, R8 ;  /* 0x0000000403027210 */ /* 0x0c0fe20007ffe008 */
[----:B------:R-:W-:Y:S01]  /*1560*/  IMAD.MOV.U32 R8, RZ, RZ, 0x40 ;  /* 0x00000040ff087424 */ /* 0x000fe200078e00ff */
[----:B------:R-:W-:Y:S01]  /*1570*/  LOP3.LUT R3, R3, R4, RZ, 0xfc, !PT ;  /* 0x0000000403037212 */ /* 0x000fe200078efcff */
[----:B------:R-:W-:Y:S01]  /*1580*/  IMAD.MOV.U32 R4, RZ, RZ, 0x20 ;  /* 0x00000020ff047424 */ /* 0x000fe200078e00ff */
[----:B------:R-:W-:-:S02]  /*1590*/  IADD3 R248, R191, 0x10, RZ ;  /* 0x00000010bff87810 */ /* 0x000fc40007ffe0ff */
[----:B------:R-:W-:Y:S02]  /*15a0*/  SHF.R.S32.HI R6, RZ, 0x1f, R186 ;  /* 0x0000001fff067819 */ /* 0x000fe400000114ba */
[C---:B------:R-:W-:Y:S02]  /*15b0*/  IADD3 R245, R191.reuse, 0x28, RZ ;  /* 0x00000028bff57810 */ /* 0x040fe40007ffe0ff */
[C---:B------:R-:W-:Y:S02]  /*15c0*/  SEL R6, R4.reuse, 0xffffffe0, !P1 ;  /* 0xffffffe004067807 */ /* 0x040fe40004800000 */
[----:B------:R-:W-:Y:S02]  /*15d0*/  SEL R169, R4, 0xffffffe0, !P0 ;  /* 0xffffffe004a97807 */ /* 0x000fe40004000000 */
[----:B------:R-:W-:Y:S02]  /*15e0*/  IADD3 R242, R191, 0x40, RZ ;  /* 0x00000040bff27810 */ /* 0x000fe40007ffe0ff */
[----:B------:R-:W-:-:S02]  /*15f0*/  SHF.R.S32.HI R4, RZ, 0x1f, R191 ;  /* 0x0000001fff047819 */ /* 0x000fc400000114bf */
[C---:B------:R-:W-:Y:S02]  /*1600*/  IADD3 R239, R191.reuse, 0x58, RZ ;  /* 0x00000058bfef7810 */ /* 0x040fe40007ffe0ff */
[----:B------:R-:W-:Y:S02]  /*1610*/  LEA R164, R2, 0x18100, 0x1 ;  /* 0x0001810002a47811 */ /* 0x000fe400078e08ff */
[----:B------:R-:W-:Y:S02]  /*1620*/  IADD3 R236, R191, 0x70, RZ ;  /* 0x00000070bfec7810 */ /* 0x000fe40007ffe0ff */
[----:B------:R-:W-:Y:S01]  /*1630*/  SHF.R.S32.HI R4, RZ, 0x1f, R248 ;  /* 0x0000001fff047819 */ /* 0x000fe200000114f8 */
[----:B------:R-:W-:Y:S01]  /*1640*/  IMAD.IADD R165, R164, 0x1, R169 ;  /* 0x00000001a4a57824 */ /* 0x000fe200078e02a9 */
[----:B------:R-:W-:Y:S02]  /*1650*/  LEA R171, R3, 0x100, 0x1 ;  /* 0x0000010003ab7811 */ /* 0x000fe400078e08ff */
[----:B------:R-:W-:-:S02]  /*1660*/  IADD3 R233, R191, 0x88, RZ ;  /* 0x00000088bfe97810 */ /* 0x000fc40007ffe0ff */
[----:B------:R-:W-:Y:S01]  /*1670*/  SHF.R.S32.HI R4, RZ, 0x1f, R245 ;  /* 0x0000001fff047819 */ /* 0x000fe200000114f5 */
[----:B------:R-:W-:Y:S01]  /*1680*/  IMAD.IADD R218, R169, 0x1, R171 ;  /* 0x00000001a9da7824 */ /* 0x000fe200078e02ab */
[----:B------:R-:W-:Y:S02]  /*1690*/  LEA R170, R0, 0xc100, 0x1 ;  /* 0x0000c10000aa7811 */ /* 0x000fe400078e08ff */
[----:B------:R-:W-:Y:S02]  /*16a0*/  IADD3 R230, R191, 0xa0, RZ ;  /* 0x000000a0bfe67810 */ /* 0x000fe40007ffe0ff */
[----:B------:R-:W-:Y:S02]  /*16b0*/  SHF.R.S32.HI R4, RZ, 0x1f, R242 ;  /* 0x0000001fff047819 */ /* 0x000fe400000114f2 */
[C---:B------:R-:W-:Y:S02]  /*16c0*/  SEL R5, R8.reuse, 0xffffffc0, !P2 ;  /* 0xffffffc008057807 */ /* 0x040fe40005000000 */
[----:B------:R-:W-:-:S02]  /*16d0*/  SEL R0, R8, 0xffffffc0, !P4 ;  /* 0xffffffc008007807 */ /* 0x000fc40006000000 */
[----:B------:R-:W-:Y:S02]  /*16e0*/  IADD3 R228, R191, 0xb0, RZ ;  /* 0x000000b0bfe47810 */ /* 0x000fe40007ffe0ff */
[----:B------:R-:W-:Y:S01]  /*16f0*/  LEA R223, R9, 0x80, 0x1 ;  /* 0x0000008009df7811 */ /* 0x000fe200078e08ff */
        /* <DEDUP_REMOVED lines=8> */
[C---:B------:R-:W-:Y:S01]  /*1780*/  IMAD.IADD R226, R223.reuse, 0x1, R6 ;  /* 0x00000001dfe27824 */ /* 0x040fe200078e0206 */
[----:B------:R-:W-:Y:S01]  /*1790*/  SHF.R.S32.HI R4, RZ, 0x1f, R228 ;  /* 0x0000001fff047819 */ /* 0x000fe200000114e4 */
[--C-:B------:R-:W-:Y:S01]  /*17a0*/  IMAD.IADD R4, R223, 0x1, R5.reuse ;  /* 0x00000001df047824 */ /* 0x100fe200078e0205 */
[C---:B------:R-:W-:Y:S01]  /*17b0*/  IADD3 R249, R191.reuse, 0x8, RZ ;  /* 0x00000008bff97810 */ /* 0x040fe20007ffe0ff */
[----:B------:R-:W-:Y:S01]  /*17c0*/  IMAD.IADD R252, R226, 0x1, R5 ;  /* 0x00000001e2fc7824 */ /* 0x000fe200078e0205 */
[----:B------:R-:W-:Y:S01]  /*17d0*/  IADD3 R246, R191, 0x20, RZ ;  /* 0x00000020bff67810 */ /* 0x000fe20007ffe0ff */
[----:B------:R-:W-:Y:S01]  /*17e0*/  IMAD.IADD R220, R169, 0x1, R172 ;  /* 0x00000001a9dc7824 */ /* 0x000fe200078e02ac */
[----:B------:R1:W-:Y:S01]  /*17f0*/  STL [R1], R4 ;  /* 0x0000000401007387 */ /* 0x0003e20000100800 */
[----:B------:R-:W-:-:S02]  /*1800*/  IADD3 R243, R191, 0x38, RZ ;  /* 0x00000038bff37810 */ /* 0x000fc40007ffe0ff */
[----:B------:R-:W-:Y:S01]  /*1810*/  IADD3 R224, R223, -0x10, RZ ;  /* 0xfffffff0dfe07810 */ /* 0x000fe20007ffe0ff */
[----:B------:R1:W-:Y:S01]  /*1820*/  STL [R1+0x4], R0 ;  /* 0x0000040001007387 */ /* 0x0003e20000100800 */
[C---:B------:R-:W-:Y:S02]  /*1830*/  IADD3 R247, R191.reuse, 0x18, RZ ;  /* 0x00000018bff77810 */ /* 0x040fe40007ffe0ff */
[----:B------:R-:W-:Y:S02]  /*1840*/  IADD3 R240, R191, 0x50, RZ ;  /* 0x00000050bff07810 */ /* 0x000fe40007ffe0ff */
[----:B------:R-:W-:Y:S02]  /*1850*/  @P3 IADD3 R224, R223, 0x10, RZ ;  /* 0x00000010dfe03810 */ /* 0x000fe40007ffe0ff */
[C---:B------:R-:W-:Y:S02]  /*1860*/  IADD3 R244, R191.reuse, 0x30, RZ ;  /* 0x00000030bff47810 */ /* 0x040fe40007ffe0ff */
[----:B------:R-:W-:Y:S01]  /*1870*/  IADD3 R237, R191, 0x68, RZ ;  /* 0x00000068bfed7810 */ /* 0x000fe20007ffe0ff */
[--C-:B------:R-:W-:Y:S01]  /*1880*/  IMAD.IADD R225, R6, 0x1, R224.reuse ;  /* 0x0000000106e17824 */ /* 0x100fe200078e02e0 */
[----:B------:R-:W-:Y:S01]  /*1890*/  SHF.R.S32.HI R7, RZ, 0x1f, R249 ;  /* 0x0000001fff077819 */ /* 0x000fe200000114f9 */
[----:B------:R-:W-:Y:S01]  /*18a0*/  IMAD.IADD R251, R5, 0x1, R224 ;  /* 0x0000000105fb7824 */ /* 0x000fe200078e02e0 */
[----:B------:R-:W-:Y:S01]  /*18b0*/  IADD3 R241, R191, 0x48, RZ ;  /* 0x00000048bff17810 */ /* 0x000fe20007ffe0ff */
[----:B------:R-:W-:Y:S01]  /*18c0*/  IMAD.IADD R250, R225, 0x1, R5 ;  /* 0x00000001e1fa7824 */ /* 0x000fe200078e0205 */
[----:B------:R-:W-:-:S02]  /*18d0*/  IADD3 R234, R191, 0x80, RZ ;  /* 0x00000080bfea7810 */ /* 0x000fc40007ffe0ff */
[----:B------:R-:W-:Y:S02]  /*18e0*/  SHF.R.S32.HI R7, RZ, 0x1f, R246 ;  /* 0x0000001fff077819 */ /* 0x000fe400000114f6 */
[C---:B------:R-:W-:Y:S02]  /*18f0*/  IADD3 R238, R191.reuse, 0x60, RZ ;  /* 0x00000060bfee7810 */ /* 0x040fe40007ffe0ff */
[C---:B------:R-:W-:Y:S02]  /*1900*/  IADD3 R231, R191.reuse, 0x98, RZ ;  /* 0x00000098bfe77810 */ /* 0x040fe40007ffe0ff */
[----:B------:R-:W-:Y:S02]  /*1910*/  SHF.R.S32.HI R7, RZ, 0x1f, R243 ;  /* 0x0000001fff077819 */ /* 0x000fe400000114f3 */
[C---:B------:R-:W-:Y:S02]  /*1920*/  IADD3 R235, R191.reuse, 0x78, RZ ;  /* 0x00000078bfeb7810 */ /* 0x040fe40007ffe0ff */
[----:B------:R-:W-:-:S02]  /*1930*/  IADD3 R229, R191, 0xa8, RZ ;  /* 0x000000a8bfe57810 */ /* 0x000fc40007ffe0ff */
[----:B------:R-:W-:Y:S02]  /*1940*/  SHF.R.S32.HI R8, RZ, 0x1f, R247 ;  /* 0x0000001fff087819 */ /* 0x000fe400000114f7 */
[----:B------:R-:W-:Y:S02]  /*1950*/  SHF.R.S32.HI R7, RZ, 0x1f, R240 ;  /* 0x0000001fff077819 */ /* 0x000fe400000114f0 */
[----:B------:R-:W-:Y:S02]  /*1960*/  IADD3 R185, R177, 0x80, RZ ;  /* 0x00000080b1b97810 */ /* 0x000fe40007ffe0ff */
[C---:B------:R-:W-:Y:S02]  /*1970*/  IADD3 R232, R191.reuse, 0x90, RZ ;  /* 0x00000090bfe87810 */ /* 0x040fe40007ffe0ff */
[----:B------:R-:W-:Y:S02]  /*1980*/  IADD3 R227, R191, 0xb8, RZ ;  /* 0x000000b8bfe37810 */ /* 0x000fe40007ffe0ff */
        /* <DEDUP_REMOVED lines=9> */
[C---:B------:R-:W-:Y:S02]  /*1a20*/  IADD3 R207, R204.reuse, 0xc100, RZ ;  /* 0x0000c100cccf7810 */ /* 0x040fe40007ffe0ff */
[----:B------:R-:W-:Y:S02]  /*1a30*/  IADD3 R206, R204, 0x100, RZ ;  /* 0x00000100ccce7810 */ /* 0x000fe40007ffe0ff */
[----:B------:R-:W-:Y:S02]  /*1a40*/  SHF.R.S32.HI R8, RZ, 0x1f, R232 ;  /* 0x0000001fff087819 */ /* 0x000fe400000114e8 */
[----:B-1----:R-:W-:-:S02]  /*1a50*/  SHF.R.S32.HI R7, RZ, 0x1f, R227 ;  /* 0x0000001fff077819 */ /* 0x002fc400000114e3 */
.L_x_2169:
[----:B------:R-:W-:Y:S01]  /*1a60*/  ISETP.NE.U32.AND P0, PT, RZ, c[0x0][0x370], PT ;  /* 0x0000dc00ff007a0c */ /* 0x000fe20003f05070 */
[----:B------:R-:W-:Y:S01]  /*1a70*/  IMAD.MOV.U32 R13, RZ, RZ, 0x4 ;  /* 0x00000004ff0d7424 */ /* 0x000fe200078e00ff */
[----:B------:R-:W-:Y:S01]  /*1a80*/  ISETP.NE.U32.AND P2, PT, RZ, c[0x0][0x360], PT ;  /* 0x0000d800ff007a0c */ /* 0x000fe20003f45070 */
[----:B------:R-:W-:Y:S01]  /*1a90*/  IMAD.MOV.U32 R193, RZ, RZ, RZ ;  /* 0x000000ffffc17224 */ /* 0x000fe200078e00ff */
[----:B------:R-:W-:Y:S01]  /*1aa0*/  ISETP.NE.AND.EX P1, PT, RZ, c[0x0][0x374], PT, P0 ;  /* 0x0000dd00ff007a0c */ /* 0x000fe20003f25300 */
[----:B------:R-:W-:Y:S01]  /*1ab0*/  IMAD.MOV.U32 R12, RZ, RZ, RZ ;  /* 0x000000ffff0c7224 */ /* 0x000fe200078e00ff */
[----:B------:R-:W-:Y:S01]  /*1ac0*/  ISETP.NE.AND.EX P0, PT, RZ, c[0x0][0x364], PT, P2 ;  /* 0x0000d900ff007a0c */ /* 0x000fe20003f05320 */
[----:B------:R-:W-:Y:S01]  /*1ad0*/  IMAD.WIDE R2, R211, R13, c[0x0][0x348] ;  /* 0x0000d200d3027625 */ /* 0x000fe200078e020d */
        /* <DEDUP_REMOVED lines=14> */
.L_x_2006:
[----:B------:R-:W-:-:S04]  /*1bc0*/  ISETP.NE.U32.AND P0, PT, RZ, c[0x0][0x368], PT ;  /* 0x0000da00ff007a0c */ /* 0x000fc80003f05070 */
[----:B------:R-:W-:-:S13]  /*1bd0*/  ISETP.NE.AND.EX P0, PT, RZ, c[0x0][0x36c], PT, P0 ;  /* 0x0000db00ff007a0c */ /* 0x000fda0003f05300 */
[----:B------:R-:W-:Y:S05]  /*1be0*/  @!P0 BRA `(.L_x_2007) ;  /* 0x0000003000008947 */ /* 0x000fea0003800000 */
[----:B-1----:R-:W-:-:S05]  /*1bf0*/  IMAD.WIDE R2, R211, R13, c[0x0][0x368] ;  /* 0x0000da00d3027625 */ /* 0x002fca00078e020d */
[----:B------:R1:W5:Y:S01]  /*1c00*/  LDG.E R0, [R2.64] ;  /* 0x0000000602007981 */ /* 0x000362000c1e1900 */
[----:B------:R-:W-:Y:S05]  /*1c10*/  BRA `(.L_x_2008) ;  /* 0x0000008000007947 */ /* 0x000fea0003800000 */
.L_x_2007:
        /* <DEDUP_REMOVED lines=8> */
.L_x_2008:
        /* <DEDUP_REMOVED lines=28> */
.L_x_2011:
[----:B------:R-:W-:-:S13]  /*1e60*/  ISETP.NE.AND P0, PT, R7, 0x1, PT ;  /* 0x000000010700780c */ /* 0x000fda0003f05270 */
[----:B------:R-:W-:-:S05]  /*1e70*/  @P0 IMAD.HI.U32 R0, R2, c[0x0][0x330], RZ ;  /* 0x0000cc0002000a27 */ /* 0x000fca00078e00ff */
[----:B------:R-:W-:Y:S02]  /*1e80*/  @P0 SHF.R.U32.HI R2, RZ, c[0x0][0x334], R0 ;  /* 0x0000cd00ff020a19 */ /* 0x000fe40000011600 */
.L_x_2012:
[----:B------:R-:W-:Y:S05]  /*1e90*/  BSYNC B0 ;  /* 0x0000000000007941 */ /* 0x000fea0003800000 */
.L_x_2010:
[----:B------:R-:W-:-:S05]  /*1ea0*/  IMAD R2, R2, R7, c[0x0][0x32c] ;  /* 0x0000cb0002027624 */ /* 0x000fca00078e0207 */
[----:B------:R-:W-:-:S04]  /*1eb0*/  IMNMX R3, R3, R2, PT ;  /* 0x0000000203037217 */ /* 0x000fc80003800200 */
.L_x_2009:
        /* <DEDUP_REMOVED lines=25> */
.L_x_2015:
[----:B------:R-:W-:-:S13]  /*2050*/  ISETP.NE.AND P0, PT, R7, 0x1, PT ;  /* 0x000000010700780c */ /* 0x000fda0003f05270 */
[----:B------:R-:W-:-:S05]  /*2060*/  @P0 IMAD.HI.U32 R3, R0, c[0x0][0x330], RZ ;  /* 0x0000cc0000030a27 */ /* 0x000fca00078e00ff */
[----:B------:R-:W-:Y:S02]  /*2070*/  @P0 SHF.R.U32.HI R0, RZ, c[0x0][0x334], R3 ;  /* 0x0000cd00ff000a19 */ /* 0x000fe40000011603 */
.L_x_2016:
[----:B------:R-:W-:Y:S05]  /*2080*/  BSYNC B0 ;  /* 0x0000000000007941 */ /* 0x000fea0003800000 */
.L_x_2014:
[----:B------:R-:W-:-:S05]  /*2090*/  IMAD R0, R0, c[0x0][0x32c], RZ ;  /* 0x0000cb0000007a24 */ /* 0x000fca00078e02ff */
[----:B------:R-:W-:-:S04]  /*20a0*/  IMNMX R2, R2, R0, !PT ;  /* 0x0000000002027217 */ /* 0x000fc80007800200 */
.L_x_2013:
        /* <DEDUP_REMOVED lines=45> */
.L_x_2018:
[----:B------:R-:W-:Y:S05]  /*2380*/  BSYNC B0 ;  /* 0x0000000000007941 */ /* 0x000fea0003800000 */
.L_x_2017:
[----:B------:R-:W-:Y:S01]  /*2390*/  IMAD R188, R222, R2, R8 ;  /* 0x00000002debc7224 */ /* 0x000fe200078e0208 */
[----:B------:R-:W-:Y:S01]  /*23a0*/  PRMT R0, RZ, 0x7610, R0 ;  /* 0x00007610ff007816 */ /* 0x000fe20000000000 */
[----:B------:R-:W-:Y:S01]  /*23b0*/  IMAD.MOV.U32 R22, RZ, RZ, RZ ;  /* 0x000000ffff167224 */ /* 0x000fe200078e00ff */
[----:B------:R-:W-:Y:S01]  /*23c0*/  MOV R17, RZ ;  /* 0x000000ff00117202 */ /* 0x000fe20000000f00 */
        /* <DEDUP_REMOVED lines=56> */
[----:B------:R-:W-:Y:S02]  /*2750*/  SHF.R.S32.HI R0, RZ, 0x1f, R12 ;  /* 0x0000001fff007819 */ /* 0x000fe4000001140c */
[----:B------:R-:W-:Y:S02]  /*2760*/  LEA R4, R187, R205, 0x5 ;  /* 0x000000cdbb047211 */ /* 0x000fe400078e28ff */
[----:B------:R-:W-:Y:S01]  /*2770*/  LOP3.LUT R14, R210, 0xffff, RZ, 0xc0, !PT ;  /* 0x0000ffffd20e7812 */ /* 0x000fe200078ec0ff */
[----:B------:R-:W-:Y:S01]  /*2780*/  IMAD R0, R0, c[0x0][0x178], RZ ;  /* 0x00005e0000007a24 */ /* 0x000fe200078e02ff */
[----:B------:R-:W-:Y:S01]  /*2790*/  ISETP.GE.AND P2, PT, R185, c[0x0][0x198], PT ;  /* 0x00006600b9007a0c */ /* 0x000fe20003f46270 */
[----:B------:R-:W-:Y:S01]  /*27a0*/  IMAD.IADD R5, R4, 0x1, R203 ;  /* 0x0000000104057824 */ /* 0x000fe200078e02cb */
[----:B------:R-:W-:Y:S01]  /*27b0*/  SEL R4, R211, RZ, !P3 ;  /* 0x000000ffd3047207 */ /* 0x000fe20005800000 */
[----:B------:R-:W-:Y:S01]  /*27c0*/  IMAD R0, R12, c[0x0][0x17c], R0 ;  /* 0x00005f000c007a24 */ /* 0x000fe200078e0200 */
[----:B------:R-:W-:Y:S01]  /*27d0*/  IADD3 R16, R181, -0x1, RZ ;  /* 0xffffffffb5107810 */ /* 0x000fe20007ffe0ff */
[----:B------:R-:W-:-:S04]  /*27e0*/  @P4 IMAD.HI.U32 R7, R5, c[0x0][0x2c8], RZ ;  /* 0x0000b20005074a27 */ /* 0x000fc800078e00ff */
        /* <DEDUP_REMOVED lines=31> */
.L_x_2174:
[----:B------:R-:W-:Y:S05]  /*29e0*/  BRA.DIV ~URZ, `(.L_x_2021) ;  /* 0x00014ed27f007947 */ /* 0x000fea000b800000 */
[----:B------:R3:W4:Y:S02]  /*29f0*/  SHFL.IDX PT, R0, R12, RZ, 0x181f ;  /* 0x00181fff0c007589 */ /* 0x00072400000e0000 */
.L_x_2175:
[----:B------:R-:W-:Y:S01]  /*2a00*/  IMAD R11, R190, c[0x0][0x2c4], RZ ;  /* 0x0000b100be0b7a24 */ /* 0x000fe200078e02ff */
[----:B------:R-:W-:Y:S01]  /*2a10*/  IADD3 R10, R205, R203, RZ ;  /* 0x000000cbcd0a7210 */ /* 0x000fe20007ffe0ff */
[----:B------:R-:W-:Y:S03]  /*2a20*/  BSSY B0, `(.L_x_2022) ;  /* 0x0000012000007945 */ /* 0x000fe60003800000 */
[----:B------:R-:W-:-:S13]  /*2a30*/  ISETP.GE.AND P0, PT, R10, R11, PT ;  /* 0x0000000b0a00720c */ /* 0x000fda0003f06270 */
[----:B------:R-:W-:Y:S05]  /*2a40*/  @P0 BRA `(.L_x_2023) ;  /* 0x000000f000000947 */ /* 0x000fea0003800000 */
[CC--:B----4-:R-:W-:Y:S02]  /*2a50*/  LEA R6, P0, R177.reuse, R0.reuse, 0x1 ;  /* 0x00000000b1067211 */ /* 0x0d0fe400078008ff */
        /* <DEDUP_REMOVED lines=14> */
.L_x_2023:
[----:B------:R-:W-:Y:S05]  /*2b40*/  BSYNC B0 ;  /* 0x0000000000007941 */ /* 0x000fea0003800000 */
.L_x_2022:
[----:B------:R-:W-:Y:S05]  /*2b50*/  BRA.DIV ~URZ, `(.L_x_2024) ;  /* 0x00014dd27f007947 */ /* 0x000fea000b800000 */
[----:B--2---:R2:W1:Y:S04]  /*2b60*/  SHFL.IDX PT, R8, R9, 0x1, 0x181f ;  /* 0x00381f0009087f89 */ /* 0x00446800000e0000 */
[----:B----4-:R2:W4:Y:S02]  /*2b70*/  SHFL.IDX PT, R0, R12, 0x1, 0x181f ;  /* 0x00381f000c007f89 */ /* 0x01052400000e0000 */
.L_x_2176:
[----:B------:R-:W-:Y:S01]  /*2b80*/  IADD3 R2, R10, 0x20, RZ ;  /* 0x000000200a027810 */ /* 0x000fe20007ffe0ff */
[----:B------:R-:W-:Y:S03]  /*2b90*/  BSSY B0, `(.L_x_2025) ;  /* 0x0000012000007945 */ /* 0x000fe60003800000 */
[----:B------:R-:W-:-:S13]  /*2ba0*/  ISETP.GE.AND P0, PT, R2, R11, PT ;  /* 0x0000000b0200720c */ /* 0x000fda0003f06270 */
[----:B------:R-:W-:Y:S05]  /*2bb0*/  @P0 BRA `(.L_x_2026) ;  /* 0x000000f000000947 */ /* 0x000fea0003800000 */
[CC--:B----4-:R-:W-:Y:S02]  /*2bc0*/  LEA R6, P0, R177.reuse, R0.reuse, 0x1 ;  /* 0x00000000b1067211 */ /* 0x0d0fe400078008ff */
        /* <DEDUP_REMOVED lines=14> */
.L_x_2026:
[----:B------:R-:W-:Y:S05]  /*2cb0*/  BSYNC B0 ;  /* 0x0000000000007941 */ /* 0x000fea0003800000 */
.L_x_2025:
[----:B------:R-:W-:Y:S05]  /*2cc0*/  BRA.DIV ~URZ, `(.L_x_2027) ;  /* 0x00014d327f007947 */ /* 0x000fea000b800000 */
[----:B-1----:R1:W2:Y:S02]  /*2cd0*/  SHFL.IDX PT, R8, R9, 0x2, 0x181f ;  /* 0x00581f0009087f89 */ /* 0x0022a400000e0000 */
.L_x_2177:
[----:B------:R-:W-:Y:S05]  /*2ce0*/  BRA.DIV ~URZ, `(.L_x_2028) ;  /* 0x00014d827f007947 */ /* 0x000fea000b800000 */
[----:B----4-:R4:W1:Y:S02]  /*2cf0*/  SHFL.IDX PT, R0, R12, 0x2, 0x181f ;  /* 0x00581f000c007f89 */ /* 0x01086400000e0000 */
.L_x_2178:
[----:B------:R-:W-:Y:S01]  /*2d00*/  IADD3 R2, R10, 0x40, RZ ;  /* 0x000000400a027810 */ /* 0x000fe20007ffe0ff */
[----:B------:R-:W-:Y:S03]  /*2d10*/  BSSY B0, `(.L_x_2029) ;  /* 0x0000012000007945 */ /* 0x000fe60003800000 */
[----:B------:R-:W-:-:S13]  /*2d20*/  ISETP.GE.AND P0, PT, R2, R11, PT ;  /* 0x0000000b0200720c */ /* 0x000fda0003f06270 */
[----:B------:R-:W-:Y:S05]  /*2d30*/  @P0 BRA `(.L_x_2030) ;  /* 0x000000f000000947 */ /* 0x000fea0003800000 */
[CC--:B-1----:R-:W-:Y:S02]  /*2d40*/  LEA R6, P0, R177.reuse, R0.reuse, 0x1 ;  /* 0x00000000b1067211 */ /* 0x0c2fe400078008ff */
        /* <DEDUP_REMOVED lines=14> */
.L_x_2030:
[----:B------:R-:W-:Y:S05]  /*2e30*/  BSYNC B0 ;  /* 0x0000000000007941 */ /* 0x000fea0003800000 */
.L_x_2029:
[----:B------:R-:W-:Y:S05]  /*2e40*/  BRA.DIV ~URZ, `(.L_x_2031) ;  /* 0x00014c927f007947 */ /* 0x000fea000b800000 */
[----:B--2---:R2:W3:Y:S04]  /*2e50*/  SHFL.IDX PT, R8, R9, 0x3, 0x181f ;  /* 0x00781f0009087f89 */ /* 0x0044e800000e0000 */
[----:B-1----:R2:W1:Y:S02]  /*2e60*/  SHFL.IDX PT, R0, R12, 0x3, 0x181f ;  /* 0x00781f000c007f89 */ /* 0x00246400000e0000 */
.L_x_2179:
        /* <DEDUP_REMOVED lines=26> */
[----:B------:R-:W-:Y:S01]  /*3010*/  IMAD R20, R187, 0x20, R205 ;  /* 0x00000020bb147824 */ /* 0x000fe200078e02cd */
[----:B------:R-:W-:Y:S01]  /*3020*/  LOP3.LUT R213, R213, 0xfffffff7, RZ, 0xc0, !PT ;  /* 0xfffffff7d5d57812 */ /* 0x000fe200078ec0ff */
[----:B------:R-:W-:Y:S01]  /*3030*/  IMAD.SHL.U32 R178, R16, 0x40, RZ ;  /* 0x0000004010b27824 */ /* 0x000fe200078e00ff */
[----:B------:R-:W-:Y:S01]  /*3040*/  ISETP.NE.AND P6, PT, R0, 0x1, PT ;  /* 0x000000010000780c */ /* 0x000fe20003fc5270 */
[----:B------:R-:W-:-:S02]  /*3050*/  IMAD.MOV.U32 R174, RZ, RZ, RZ ;  /* 0x000000ffffae7224 */ /* 0x000fc400078e00ff */
[----:B-1----:R-:W-:-:S05]  /*3060*/  IMAD.IADD R2, R20, 0x1, R178 ;  /* 0x0000000114027824 */ /* 0x002fca00078e02b2 */
[C---:B------:R-:W-:Y:S01]  /*3070*/  ISETP.GE.AND P0, PT, R2.reuse, R189, PT ;  /* 0x000000bd0200720c */ /* 0x040fe20003f06270 */
[----:B------:R-:W-:-:S03]  /*3080*/  IMAD.IADD R2, R2, 0x1, R193 ;  /* 0x0000000102027824 */ /* 0x000fc600078e02c1 */
[----:B------:R-:W-:Y:S01]  /*3090*/  ISETP.GT.OR P0, PT, R20, 0x3f, P0 ;  /* 0x0000003f1400780c */ /* 0x000fe20000704670 */
[----:B------:R-:W-:-:S04]  /*30a0*/  @P6 IMAD.HI.U32 R3, R2, c[0x0][0x2bc], RZ ;  /* 0x0000af0002036a27 */ /* 0x000fc800078e00ff */
[----:B------:R-:W-:-:S04]  /*30b0*/  IMAD.WIDE.U32 R194, R14, c[0x0][0x1e8], RZ ;  /* 0x00007a000ec27a25 */ /* 0x000fc800078e00ff */
[----:B------:R-:W-:-:S04]  /*30c0*/  IMAD.WIDE.U32 R198, R14, c[0x0][0x210], RZ ;  /* 0x000084000ec67a25 */ /* 0x000fc800078e00ff */
[----:B------:R-:W-:Y:S02]  /*30d0*/  IMAD.SHL.U32 R17, R177, 0x2, RZ ;  /* 0x00000002b1117824 */ /* 0x000fe400078e00ff */
[----:B------:R-:W-:Y:S01]  /*30e0*/  IMAD.SHL.U32 R19, R185, 0x2, RZ ;  /* 0x00000002b9137824 */ /* 0x000fe200078e00ff */
[----:B------:R-:W-:Y:S01]  /*30f0*/  ISETP.GT.AND P5, PT, R20, 0x3f, PT ;  /* 0x0000003f1400780c */ /* 0x000fe20003fa4270 */
[----:B------:R-:W-:Y:S01]  /*3100*/  IMAD.MOV.U32 R0, RZ, RZ, R2 ;  /* 0x000000ffff007224 */ /* 0x000fe200078e0002 */
[----:B------:R-:W-:Y:S01]  /*3110*/  @P6 SHF.R.U32.HI R0, RZ, c[0x0][0x2c0], R3 ;  /* 0x0000b000ff006a19 */ /* 0x000fe20000011603 */
[----:B------:R-:W-:Y:S01]  /*3120*/  IMAD.IADD R92, R189, 0x1, -R178 ;  /* 0x00000001bd5c7824 */ /* 0x000fe200078e0ab2 */
[----:B------:R-:W-:Y:S02]  /*3130*/  @P6 LOP3.LUT R213, R213, 0x8, RZ, 0xfc, !PT ;  /* 0x00000008d5d56812 */ /* 0x000fe400078efcff */
[----:B------:R-:W-:-:S04]  /*3140*/  @!P0 IADD3 R3, P1, R0, R196, RZ ;  /* 0x000000c400038210 */ /* 0x000fc80007f3e0ff */
[----:B------:R-:W-:Y:S02]  /*3150*/  @!P0 LEA.HI.X.SX32 R5, R0, R201, 0x1, P1 ;  /* 0x000000c900058211 */ /* 0x000fe400008f0eff */
[----:B------:R-:W-:-:S04]  /*3160*/  @!P0 LEA R4, P1, R3, c[0x0][0x2a0], 0x2 ;  /* 0x0000a80003048a11 */ /* 0x000fc800078210ff */
[----:B------:R-:W-:-:S05]  /*3170*/  @!P0 LEA.HI.X R5, R3, c[0x0][0x2a4], R5, 0x2, P1 ;  /* 0x0000a90003058a11 */ /* 0x000fca00008f1405 */
[----:B------:R1:W3:Y:S01]  /*3180*/  @!P0 LDG.E R174, [R4.64] ;  /* 0x0000000604ae8981 */ /* 0x0002e2000c1e1900 */
[----:B------:R-:W-:Y:S01]  /*3190*/  IMAD.MOV R0, RZ, RZ, -R0 ;  /* 0x000000ffff007224 */ /* 0x000fe200078e0a00 */
[----:B------:R-:W-:Y:S01]  /*31a0*/  LOP3.LUT R213, R213, 0xfffffffe, RZ, 0xc0, !PT ;  /* 0xfffffffed5d57812 */ /* 0x000fe200078ec0ff */
[----:B------:R-:W-:Y:S01]  /*31b0*/  IMAD R200, R14, c[0x0][0x1ec], R195 ;  /* 0x00007b000ec87a24 */ /* 0x000fe200078e02c3 */
[----:B------:R-:W-:Y:S01]  /*31c0*/  BSSY B0, `(.L_x_2032) ;  /* 0x00000a8000007945 */ /* 0x000fe20003800000 */
[----:B------:R-:W-:Y:S01]  /*31d0*/  IMAD R175, R0, c[0x0][0x2b8], R2 ;  /* 0x0000ae0000af7a24 */ /* 0x000fe200078e0202 */
[----:B------:R-:W-:Y:S01]  /*31e0*/  @P5 LOP3.LUT R213, R213, 0x1, RZ, 0xfc, !PT ;  /* 0x00000001d5d55812 */ /* 0x000fe200078efcff */
[----:B--2-4-:R-:W-:Y:S02]  /*31f0*/  IMAD.IADD R12, R92, 0x1, -R205 ;  /* 0x000000015c0c7824 */ /* 0x014fe400078e0acd */
[----:B------:R-:W-:-:S03]  /*3200*/  IMAD.WIDE.U32 R2, R175, c[0x0][0x1e0], RZ ;  /* 0x00007800af027a25 */ /* 0x000fc600078e00ff */
[----:B------:R-:W-:Y:S01]  /*3210*/  ISETP.GE.AND P1, PT, R12, 0x1, PT ;  /* 0x000000010c00780c */ /* 0x000fe20003f26270 */
[----:B------:R-:W-:Y:S01]  /*3220*/  IMAD R202, R14, c[0x0][0x214], R199 ;  /* 0x000085000eca7a24 */ /* 0x000fe200078e02c7 */
[----:B------:R-:W-:Y:S02]  /*3230*/  SHF.L.U64.HI R14, R185, 0x1, R21 ;  /* 0x00000001b90e7819 */ /* 0x000fe40000010215 */
[----:B-1----:R-:W-:-:S09]  /*3240*/  SHF.R.S32.HI R4, RZ, 0x1f, R175 ;  /* 0x0000001fff047819 */ /* 0x002fd200000114af */
[----:B------:R-:W-:Y:S02]  /*3250*/  @P1 ISETP.GE.AND P4, PT, R177, c[0x0][0x1d4], PT ;  /* 0x00007500b1001a0c */ /* 0x000fe40003f86270 */
[----:B------:R-:W-:Y:S01]  /*3260*/  @P1 ISETP.GE.AND P3, PT, R186, c[0x0][0x1d4], PT ;  /* 0x00007500ba001a0c */ /* 0x000fe20003f66270 */
[C---:B------:R-:W-:Y:S02]  /*3270*/  IMAD R0, R4.reuse, c[0x0][0x1e0], RZ ;  /* 0x0000780004007a24 */ /* 0x040fe400078e02ff */
[----:B------:R-:W-:Y:S02]  /*3280*/  IMAD R5, R4, c[0x0][0x208], RZ ;  /* 0x0000820004057a24 */ /* 0x000fe400078e02ff */
[----:B------:R-:W-:-:S04]  /*3290*/  IMAD R0, R175, c[0x0][0x1e4], R0 ;  /* 0x00007900af007a24 */ /* 0x000fc800078e0200 */
[----:B------:R-:W-:Y:S01]  /*32a0*/  IMAD.IADD R3, R3, 0x1, R0 ;  /* 0x0000000103037824 */ /* 0x000fe200078e0200 */
[----:B---3--:R-:W-:-:S03]  /*32b0*/  SHF.R.S32.HI R13, RZ, 0x1f, R174 ;  /* 0x0000001fff0d7819 */ /* 0x008fc600000114ae */
        /* <DEDUP_REMOVED lines=8> */
[----:B------:R-:W-:-:S03]  /*3340*/  IMAD.WIDE.U32 R2, R175, c[0x0][0x208], RZ ;  /* 0x00008200af027a25 */ /* 0x000fc600078e00ff */
[----:B------:R-:W2:Y:S04]  /*3350*/  SHFL.IDX PT, R9, R6, RZ, 0x181f ;  /* 0x00181fff06097589 */ /* 0x000ea800000e0000 */
[----:B------:R3:W4:Y:S04]  /*3360*/  SHFL.IDX PT, R10, R0, 0x1, 0x181f ;  /* 0x00381f00000a7f89 */ /* 0x00072800000e0000 */
[----:B------:R5:W4:Y:S01]  /*3370*/  SHFL.IDX PT, R11, R6, 0x1, 0x181f ;  /* 0x00381f00060b7f89 */ /* 0x000b2200000e0000 */
[----:B-1----:R-:W-:Y:S01]  /*3380*/  @P1 LEA R4, P0, R177, R8, 0x1 ;  /* 0x00000008b1041211 */ /* 0x002fe200078008ff */
[----:B---3--:R-:W-:-:S03]  /*3390*/  IMAD R0, R175, c[0x0][0x20c], R5 ;  /* 0x00008300af007a24 */ /* 0x008fc600078e0205 */
[-C--:B--2---:R-:W-:Y:S02]  /*33a0*/  @P1 LEA.HI.X R5, R177, R9.reuse, R18, 0x1, P0 ;  /* 0x00000009b1051211 */ /* 0x084fe400000f0c12 */
[----:B------:R-:W-:Y:S01]  /*33b0*/  ISETP.GE.AND P0, PT, R12, 0x21, PT ;  /* 0x000000210c00780c */ /* 0x000fe20003f06270 */
[----:B------:R-:W-:Y:S01]  /*33c0*/  IMAD.IADD R3, R3, 0x1, R0 ;  /* 0x0000000103037824 */ /* 0x000fe200078e0200 */
[----:B-----5:R-:W-:Y:S01]  /*33d0*/  @P1 LEA R6, P2, R186, R8, 0x1 ;  /* 0x00000008ba061211 */ /* 0x020fe200078408ff */
[----:B------:R1:W-:Y:S01]  /*33e0*/  @P1 LDGSTS.E.BYPASS.LTC128B.128 [R204+0xc100], [R4.64], !P4 ;  /* 0x0c10000004cc1fae */ /* 0x0003e2000e101d46 */
[----:B------:R-:W-:Y:S01]  /*33f0*/  IMAD R0, R13, c[0x0][0x218], RZ ;  /* 0x000086000d007a24 */ /* 0x000fe200078e02ff */
[C---:B------:R-:W-:Y:S01]  /*3400*/  ISETP.GE.AND P4, PT, R177.reuse, c[0x0][0x1d4], PT ;  /* 0x00007500b1007a0c */ /* 0x040fe20003f86270 */
[----:B------:R-:W-:Y:S01]  /*3410*/  IMAD.WIDE.U32 R2, R174, c[0x0][0x218], R2 ;  /* 0x00008600ae027a25 */ /* 0x000fe200078e0002 */
[----:B------:R-:W-:Y:S02]  /*3420*/  @P1 LEA.HI.X R7, R186, R9, R15, 0x1, P2 ;  /* 0x00000009ba071211 */ /* 0x000fe400010f0c0f */
[----:B------:R-:W-:-:S03]  /*3430*/  SHF.L.U64.HI R13, R177, 0x1, R18 ;  /* 0x00000001b10d7819 */ /* 0x000fc60000010212 */
[----:B------:R2:W-:Y:S01]  /*3440*/  @P1 LDGSTS.E.BYPASS.LTC128B.128 [R204+0xe100], [R6.64], !P3 ;  /* 0x0e10000006cc1fae */ /* 0x0005e2000d901d46 */
[----:B-1----:R-:W-:-:S04]  /*3450*/  @P1 LEA R4, P2, R185, R8, 0x1 ;  /* 0x00000008b9041211 */ /* 0x002fc800078408ff */
[----:B------:R-:W-:Y:S01]  /*3460*/  @P1 LEA.HI.X R5, R185, R9, R21, 0x1, P2 ;  /* 0x00000009b9051211 */ /* 0x000fe200010f0c15 */
[----:B--2---:R-:W-:Y:S01]  /*3470*/  IMAD R6, R174, c[0x0][0x21c], R0 ;  /* 0x00008700ae067a24 */ /* 0x004fe200078e0200 */
[----:B------:R-:W-:Y:S02]  /*3480*/  IADD3 R0, P3, R2, R198, RZ ;  /* 0x000000c602007210 */ /* 0x000fe40007f7e0ff */
[C---:B----4-:R-:W-:Y:S02]  /*3490*/  @P0 LEA R2, P2, R177.reuse, R10, 0x1 ;  /* 0x0000000ab1020211 */ /* 0x050fe400078408ff */
[----:B------:R-:W-:Y:S02]  /*34a0*/  IADD3.X R6, R202, R3, R6, P3, !PT ;  /* 0x00000003ca067210 */ /* 0x000fe40001ffe406 */
[----:B------:R-:W-:Y:S01]  /*34b0*/  @P0 LEA.HI.X R3, R177, R11, R18, 0x1, P2 ;  /* 0x0000000bb1030211 */ /* 0x000fe200010f0c12 */
[----:B------:R-:W-:Y:S01]  /*34c0*/  IMAD.SHL.U32 R18, R186, 0x2, RZ ;  /* 0x00000002ba127824 */ /* 0x000fe200078e00ff */
[----:B------:R-:W-:-:S02]  /*34d0*/  LEA R8, P2, R0, c[0x0][0x1f8], 0x1 ;  /* 0x00007e0000087a11 */ /* 0x000fc400078408ff */
[----:B------:R-:W-:Y:S02]  /*34e0*/  @P1 ISETP.GE.AND P3, PT, R185, c[0x0][0x1d4], PT ;  /* 0x00007500b9001a0c */ /* 0x000fe40003f66270 */
[----:B------:R-:W-:Y:S02]  /*34f0*/  LEA.HI.X R9, R0, c[0x0][0x1fc], R6, 0x1, P2 ;  /* 0x00007f0000097a11 */ /* 0x000fe400010f0c06 */
[----:B------:R-:W-:Y:S01]  /*3500*/  @P0 ISETP.GE.AND P2, PT, R177, c[0x0][0x1d4], PT ;  /* 0x00007500b1000a0c */ /* 0x000fe20003f46270 */
[----:B------:R-:W1:Y:S04]  /*3510*/  SHFL.IDX PT, R6, R8, RZ, 0x181f ;  /* 0x00181fff08067589 */ /* 0x000e6800000e0000 */
[----:B------:R-:W2:Y:S04]  /*3520*/  SHFL.IDX PT, R7, R9, RZ, 0x181f ;  /* 0x00181fff09077589 */ /* 0x000ea800000e0000 */
[----:B------:R3:W-:Y:S01]  /*3530*/  @P1 LDGSTS.E.BYPASS.LTC128B.128 [R204+0x10100], [R4.64], !P3 ;  /* 0x1010000004cc1fae */ /* 0x0007e2000d901d46 */
[----:B------:R-:W-:-:S03]  /*3540*/  @P0 ISETP.GE.AND P3, PT, R186, c[0x0][0x1d4], PT ;  /* 0x00007500ba000a0c */ /* 0x000fc60003f66270 */
[----:B------:R4:W-:Y:S01]  /*3550*/  @P0 LDGSTS.E.BYPASS.LTC128B.128 [R204+0xd100], [R2.64], !P2 ;  /* 0x0d10000002cc0fae */ /* 0x0009e2000d101d46 */
[----:B------:R-:W-:-:S03]  /*3560*/  @P0 ISETP.GE.AND P2, PT, R185, c[0x0][0x1d4], PT ;  /* 0x00007500b9000a0c */ /* 0x000fc60003f46270 */
[----:B------:R-:W5:Y:S04]  /*3570*/  SHFL.IDX PT, R0, R8, 0x1, 0x181f ;  /* 0x00381f0008007f89 */ /* 0x000f6800000e0000 */
[----:B------:R-:W1:Y:S01]  /*3580*/  SHFL.IDX PT, R8, R9, 0x1, 0x181f ;  /* 0x00381f0009087f89 */ /* 0x000e6200000e0000 */
[----:B---3--:R-:W-:-:S04]  /*3590*/  @P0 LEA R4, P1, R186, R10, 0x1 ;  /* 0x0000000aba040211 */ /* 0x008fc800078208ff */
[CCC-:B------:R-:W-:Y:S02]  /*35a0*/  @P0 LEA.HI.X R5, R186.reuse, R11.reuse, R15.reuse, 0x1, P1 ;  /* 0x0000000bba050211 */ /* 0x1c0fe400008f0c0f */
[C---:B----4-:R-:W-:Y:S02]  /*35b0*/  @P0 LEA R2, P1, R185.reuse, R10, 0x1 ;  /* 0x0000000ab9020211 */ /* 0x050fe400078208ff */
[C---:B------:R-:W-:Y:S01]  /*35c0*/  SHF.L.U64.HI R15, R186.reuse, 0x1, R15 ;  /* 0x00000001ba0f7819 */ /* 0x040fe2000001020f */
[----:B------:R3:W-:Y:S01]  /*35d0*/  @P0 LDGSTS.E.BYPASS.LTC128B.128 [R204+0xf100], [R4.64], !P3 ;  /* 0x0f10000004cc0fae */ /* 0x0007e2000d901d46 */
[----:B------:R-:W-:Y:S02]  /*35e0*/  @P0 LEA.HI.X R3, R185, R11, R21, 0x1, P1 ;  /* 0x0000000bb9030211 */ /* 0x000fe400008f0c15 */
[----:B------:R-:W-:-:S03]  /*35f0*/  ISETP.GE.AND P3, PT, R186, c[0x0][0x1d4], PT ;  /* 0x00007500ba007a0c */ /* 0x000fc60003f66270 */
[----:B------:R1:W-:Y:S01]  /*3600*/  @P0 LDGSTS.E.BYPASS.LTC128B.128 [R204+0x11100], [R2.64], !P2 ;  /* 0x1110000002cc0fae */ /* 0x0003e2000d101d46 */
[C---:B------:R-:W-:Y:S02]  /*3610*/  ISETP.LT.OR P2, PT, R12.reuse, 0x1, P4 ;  /* 0x000000010c00780c */ /* 0x040fe40002741670 */
[C---:B------:R-:W-:Y:S01]  /*3620*/  ISETP.LT.OR P1, PT, R12.reuse, 0x1, P3 ;  /* 0x000000010c00780c */ /* 0x040fe20001f21670 */
[----:B------:R-:W0:Y:S01]  /*3630*/  LDGDEPBAR ;  /* 0x00000000000079af */ /* 0x000e220000000000 */
[----:B------:R-:W-:Y:S02]  /*3640*/  ISETP.LT.OR P4, PT, R12, 0x21, P4 ;  /* 0x000000210c00780c */ /* 0x000fe40002781670 */
[----:B-1----:R-:W-:-:S05]  /*3650*/  IADD3 R2, P0, R6, R17, RZ ;  /* 0x0000001106027210 */ /* 0x002fca0007f1e0ff */
[----:B--2---:R-:W-:-:S05]  /*3660*/  IMAD.X R3, R7, 0x1, R13, P0 ;  /* 0x0000000107037824 */ /* 0x004fca00000e060d */
[----:B------:R1:W-:Y:S01]  /*3670*/  LDGSTS.E.BYPASS.LTC128B.128 [R204+0x100], [R2.64], !P2 ;  /* 0x0010000002cc7fae */ /* 0x0003e2000d101d46 */
[----:B------:R-:W-:Y:S02]  /*3680*/  ISETP.LT.OR P2, PT, R12, 0x21, P3 ;  /* 0x000000210c00780c */ /* 0x000fe40001f41670 */
[----:B------:R-:W-:Y:S02]  /*3690*/  ISETP.GT.AND P3, PT, R16, R188, PT ;  /* 0x000000bc1000720c */ /* 0x000fe40003f64270 */
[----:B-1----:R-:W-:-:S05]  /*36a0*/  IADD3 R2, P0, R6, R18, RZ ;  /* 0x0000001206027210 */ /* 0x002fca0007f1e0ff */
[----:B------:R-:W-:-:S05]  /*36b0*/  IMAD.X R3, R7, 0x1, R15, P0 ;  /* 0x0000000107037824 */ /* 0x000fca00000e060f */
[----:B------:R1:W-:Y:S01]  /*36c0*/  LDGSTS.E.BYPASS.LTC128B.128 [R204+0x2100], [R2.64], !P1 ;  /* 0x0210000002cc7fae */ /* 0x0003e2000c901d46 */
[----:B------:R-:W-:Y:S02]  /*36d0*/  ISETP.GE.AND P1, PT, R185, c[0x0][0x1d4], PT ;  /* 0x00007500b9007a0c */ /* 0x000fe40003f26270 */
[----:B-1----:R-:W-:-:S05]  /*36e0*/  IADD3 R2, P0, R6, R19, RZ ;  /* 0x0000001306027210 */ /* 0x002fca0007f1e0ff */
[----:B------:R-:W-:Y:S01]  /*36f0*/  IMAD.X R3, R7, 0x1, R14, P0 ;  /* 0x0000000107037824 */ /* 0x000fe200000e060e */
[C---:B------:R-:W-:Y:S02]  /*3700*/  ISETP.LT.OR P0, PT, R12.reuse, 0x1, P1 ;  /* 0x000000010c00780c */ /* 0x040fe40000f01670 */
[----:B------:R-:W-:-:S11]  /*3710*/  ISETP.LT.OR P1, PT, R12, 0x21, P1 ;  /* 0x000000210c00780c */ /* 0x000fd60000f21670 */
[----:B------:R1:W-:Y:S01]  /*3720*/  LDGSTS.E.BYPASS.LTC128B.128 [R204+0x4100], [R2.64], !P0 ;  /* 0x0410000002cc7fae */ /* 0x0003e2000c101d46 */
[----:B-----5:R-:W-:-:S05]  /*3730*/  IADD3 R6, P0, R0, R17, RZ ;  /* 0x0000001100067210 */ /* 0x020fca0007f1e0ff */
[----:B------:R-:W-:Y:S01]  /*3740*/  IMAD.X R7, R8, 0x1, R13, P0 ;  /* 0x0000000108077824 */ /* 0x000fe200000e060d */
[----:B---3--:R-:W-:-:S04]  /*3750*/  IADD3 R4, P0, R0, R18, RZ ;  /* 0x0000001200047210 */ /* 0x008fc80007f1e0ff */
[----:B------:R2:W-:Y:S01]  /*3760*/  LDGSTS.E.BYPASS.LTC128B.128 [R204+0x1100], [R6.64], !P4 ;  /* 0x0110000006cc7fae */ /* 0x0005e2000e101d46 */
[----:B------:R-:W-:-:S05]  /*3770*/  IMAD.X R5, R8, 0x1, R15, P0 ;  /* 0x0000000108057824 */ /* 0x000fca00000e060f */
[----:B------:R2:W-:Y:S01]  /*3780*/  LDGSTS.E.BYPASS.LTC128B.128 [R204+0x3100], [R4.64], !P2 ;  /* 0x0310000004cc7fae */ /* 0x0005e2000d101d46 */
[----:B-1----:R-:W-:-:S05]  /*3790*/  IADD3 R2, P0, R0, R19, RZ ;  /* 0x0000001300027210 */ /* 0x002fca0007f1e0ff */
[----:B------:R-:W-:-:S05]  /*37a0*/  IMAD.X R3, R8, 0x1, R14, P0 ;  /* 0x0000000108037824 */ /* 0x000fca00000e060e */
[----:B------:R2:W-:Y:S04]  /*37b0*/  LDGSTS.E.BYPASS.LTC128B.128 [R204+0x5100], [R2.64], !P1 ;  /* 0x0510000002cc7fae */ /* 0x0005e8000c901d46 */
[----:B------:R-:W0:Y:S01]  /*37c0*/  LDGDEPBAR ;  /* 0x00000000000079af */ /* 0x000e220000000000 */
[----:B------:R-:W-:Y:S05]  /*37d0*/  @!P3 BRA `(.L_x_2033) ;  /* 0x000004600000b947 */ /* 0x000fea0003800000 */
[----:B--2---:R-:W-:Y:S01]  /*37e0*/  IADD3 R2, R20, R178, R193 ;  /* 0x000000b214027210 */ /* 0x004fe20007ffe0c1 */
[----:B------:R-:W-:-:S03]  /*37f0*/  IMAD.MOV.U32 R174, RZ, RZ, RZ ;  /* 0x000000ffffae7224 */ /* 0x000fc600078e00ff */
[----:B------:R-:W-:-:S05]  /*3800*/  IADD3 R2, R2, -0x40, RZ ;  /* 0xffffffc002027810 */ /* 0x000fca0007ffe0ff */
        /* <DEDUP_REMOVED lines=25> */
.L_x_2180:
[----:B------:R-:W-:Y:S05]  /*39a0*/  BRA.DIV ~URZ, `(.L_x_2035) ;  /* 0x000142727f007947 */ /* 0x000fea000b800000 */
[----:B------:R-:W3:Y:S01]  /*39b0*/  SHFL.IDX PT, R0, R11, RZ, 0x181f ;  /* 0x00181fff0b007589 */ /* 0x000ee200000e0000 */
[----:B------:R-:W-:Y:S02]  /*39c0*/  ISETP.GE.AND P2, PT, R177, c[0x0][0x1d4], PT ;  /* 0x00007500b1007a0c */ /* 0x000fe40003f46270 */
[----:B------:R-:W-:Y:S02]  /*39d0*/  ISETP.GE.AND P1, PT, R186, c[0x0][0x1d4], PT ;  /* 0x00007500ba007a0c */ /* 0x000fe40003f26270 */
        /* <DEDUP_REMOVED lines=10> */
[----:B------:R-:W3:Y:S03]  /*3a80*/  SHFL.IDX PT, R0, R11, 0x1, 0x181f ;  /* 0x00381f000b007f89 */ /* 0x000ee600000e0000 */
[----:B------:R-:W-:Y:S01]  /*3a90*/  IMAD.X R3, R8, 0x1, R14, P0 ;  /* 0x0000000108037824 */ /* 0x000fe200000e060e */
[----:B------:R-:W-:Y:S01]  /*3aa0*/  ISETP.GE.AND P0, PT, R185, c[0x0][0x1d4], PT ;  /* 0x00007500b9007a0c */ /* 0x000fe20003f06270 */
[----:B------:R2:W-:Y:S04]  /*3ab0*/  LDGSTS.E.BYPASS.LTC128B.128 [R204+0x14100], [R4.64], !P1 ;  /* 0x1410000004cc7fae */ /* 0x0005e8000c901d46 */
[----:B------:R4:W1:Y:S08]  /*3ac0*/  SHFL.IDX PT, R8, R9, 0x1, 0x181f ;  /* 0x00381f0009087f89 */ /* 0x00087000000e0000 */
[----:B------:R2:W-:Y:S01]  /*3ad0*/  LDGSTS.E.BYPASS.LTC128B.128 [R204+0x16100], [R2.64], !P0 ;  /* 0x1610000002cc7fae */ /* 0x0005e2000c101d46 */
[----:B-1--4-:R-:W-:-:S03]  /*3ae0*/  SEL R9, RZ, 0x10, P0 ;  /* 0x00000010ff097807 */ /* 0x012fc60000000000 */
.L_x_2181:
        /* <DEDUP_REMOVED lines=21> */
.L_x_2033:
[----:B------:R-:W-:Y:S05]  /*3c40*/  BSYNC B0 ;  /* 0x0000000000007941 */ /* 0x000fea0003800000 */
.L_x_2032:
        /* <DEDUP_REMOVED lines=10> */
[----:B-12---:R1:W2:Y:S04]  /*3cf0*/  LDSM.16.M88.4 R4, [R164] ;  /* 0x00000000a404783b */ /* 0x0062a80000000200 */
        /* <DEDUP_REMOVED lines=33> */
[----:B------:R4:W3:Y:S02]  /*3f10*/  SHFL.IDX PT, R12, R13, RZ, 0x181f ;  /* 0x00181fff0d0c7589 */ /* 0x0008e400000e0000 */
.L_x_2182:
[----:B------:R-:W-:Y:S05]  /*3f20*/  BRA.DIV ~URZ, `(.L_x_2039) ;  /* 0x00013fa27f007947 */ /* 0x000fea000b800000 */
[----:B------:R-:W5:Y:S01]  /*3f30*/  SHFL.IDX PT, R0, R19, RZ, 0x181f ;  /* 0x00181fff13007589 */ /* 0x000f6200000e0000 */
[----:B------:R-:W-:Y:S02]  /*3f40*/  ISETP.GE.AND P3, PT, R177, c[0x0][0x1d4], PT ;  /* 0x00007500b1007a0c */ /* 0x000fe40003f66270 */
[----:B------:R-:W-:Y:S02]  /*3f50*/  ISETP.GE.AND P1, PT, R186, c[0x0][0x1d4], PT ;  /* 0x00007500ba007a0c */ /* 0x000fe40003f26270 */
[----:B------:R-:W-:Y:S02]  /*3f60*/  SEL R20, RZ, 0x10, P3 ;  /* 0x00000010ff147807 */ /* 0x000fe40001800000 */
[----:B------:R-:W-:Y:S02]  /*3f70*/  SEL R18, RZ, 0x10, P1 ;  /* 0x00000010ff127807 */ /* 0x000fe40000800000 */
[----:B-----5:R-:W-:-:S05]  /*3f80*/  IADD3 R16, P0, R0, R25, RZ ;  /* 0x0000001900107210 */ /* 0x020fca0007f1e0ff */
[----:B---3--:R-:W-:Y:S01]  /*3f90*/  IMAD.X R17, R12, 0x1, R21, P0 ;  /* 0x000000010c117824 */ /* 0x008fe200000e0615 */
[----:B------:R-:W-:-:S04]  /*3fa0*/  IADD3 R14, P0, R0, R26, RZ ;  /* 0x0000001a000e7210 */ /* 0x000fc80007f1e0ff */
[----:B------:R-:W-:Y:S01]  /*3fb0*/  @!PT LDS RZ, [RZ] ;  /* 0x00000000fffff984 */ /* 0x000fe20000000800 */
[----:B------:R-:W-:Y:S01]  /*3fc0*/  @!PT LDS RZ, [RZ] ;  /* 0x00000000fffff984 */ /* 0x000fe20000000800 */
[----:B------:R3:W-:Y:S01]  /*3fd0*/  LDGSTS.E.BYPASS.LTC128B.128 [R204+0x6100], [R16.64], !P3 ;  /* 0x0610000010cc7fae */ /* 0x0007e2000d901d46 */
[----:B------:R-:W-:Y:S01]  /*3fe0*/  IMAD.X R15, R12, 0x1, R22, P0 ;  /* 0x000000010c0f7824 */ /* 0x000fe200000e0616 */
[----:B------:R-:W-:Y:S02]  /*3ff0*/  IADD3 R2, P0, R0, R27, RZ ;  /* 0x0000001b00027210 */ /* 0x000fe40007f1e0ff */
[----:B------:R-:W4:Y:S03]  /*4000*/  SHFL.IDX PT, R0, R19, 0x1, 0x181f ;  /* 0x00381f0013007f89 */ /* 0x000f2600000e0000 */
[----:B------:R-:W-:Y:S01]  /*4010*/  IMAD.X R3, R12, 0x1, R23, P0 ;  /* 0x000000010c037824 */ /* 0x000fe200000e0617 */
[----:B------:R-:W-:Y:S01]  /*4020*/  ISETP.GE.AND P0, PT, R185, c[0x0][0x1d4], PT ;  /* 0x00007500b9007a0c */ /* 0x000fe20003f06270 */
[----:B------:R3:W-:Y:S04]  /*4030*/  LDGSTS.E.BYPASS.LTC128B.128 [R204+0x8100], [R14.64], !P1 ;  /* 0x081000000ecc7fae */ /* 0x0007e8000c901d46 */
[----:B------:R5:W2:Y:S08]  /*4040*/  SHFL.IDX PT, R12, R13, 0x1, 0x181f ;  /* 0x00381f000d0c7f89 */ /* 0x000ab000000e0000 */
[----:B------:R3:W-:Y:S01]  /*4050*/  LDGSTS.E.BYPASS.LTC128B.128 [R204+0xa100], [R2.64], !P0 ;  /* 0x0a10000002cc7fae */ /* 0x0007e2000c101d46 */
[----:B----45:R-:W-:-:S03]  /*4060*/  SEL R13, RZ, 0x10, P0 ;  /* 0x00000010ff0d7807 */ /* 0x030fc60000000000 */
.L_x_2183:
[----:B---3--:R-:W-:Y:S02]  /*4070*/  IADD3 R2, -R20, 0x10, RZ ;  /* 0x0000001014027810 */ /* 0x008fe40007ffe1ff */
[----:B------:R-:W-:-:S02]  /*4080*/  IADD3 R3, -R18, 0x10, RZ ;  /* 0x0000001012037810 */ /* 0x000fc40007ffe1ff */
[----:B------:R-:W-:-:S04]  /*4090*/  LOP3.LUT R2, R2, 0xf, RZ, 0xc0, !PT ;  /* 0x0000000f02027812 */ /* 0x000fc800078ec0ff */
[----:B------:R-:W-:Y:S02]  /*40a0*/  IADD3 R16, P1, P0, R2, R0, R25 ;  /* 0x0000000002107210 */ /* 0x000fe4000783e019 */
        /* <DEDUP_REMOVED lines=17> */
.L_x_2037:
[----:B------:R-:W-:Y:S05]  /*41c0*/  BSYNC B0 ;  /* 0x0000000000007941 */ /* 0x000fea0003800000 */
.L_x_2036:
[----:B------:R-:W-:Y:S01]  /*41d0*/  LOP3.LUT P1, RZ, R187, 0x4, RZ, 0xc0, !PT ;  /* 0x00000004bbff7812 */ /* 0x000fe2000782c0ff */
[----:B------:R-:W0:Y:S01]  /*41e0*/  LDGDEPBAR ;  /* 0x00000000000079af */ /* 0x000e220000000000 */
[----:B------:R-:W-:Y:S01]  /*41f0*/  MOV R0, 0x40 ;  /* 0x0000004000007802 */ /* 0x000fe20000000f00 */
[----:B------:R-:W-:Y:S01]  /*4200*/  WARPSYNC 0xffffffff ;  /* 0xffffffff00007948 */ /* 0x000fe20003800000 */
[----:B--23--:R-:W-:Y:S01]  /*4210*/  HMMA.16816.F32 R12, R4, R32, RZ ;  /* 0x00000020040c723c */ /* 0x00cfe200000018ff */
[----:B------:R-:W-:Y:S01]  /*4220*/  MOV R93, c[0x0][0x2c4] ;  /* 0x0000b100005d7a02 */ /* 0x000fe20000000f00 */
[----:B------:R-:W-:Y:S01]  /*4230*/  ULDC UR4, c[0x0][0x324] ;  /* 0x0000c90000047ab9 */ /* 0x000fe20000000800 */
[----:B------:R-:W-:Y:S01]  /*4240*/  SEL R162, R0, 0xffffffc0, !P1 ;  /* 0xffffffc000a27807 */ /* 0x000fe20004800000 */
[----:B------:R-:W-:Y:S01]  /*4250*/  ULOP3.LUT UR4, URZ, UR4, URZ, 0x33, !UPT ;  /* 0x000000043f047292 */ /* 0x000fe2000f8e333f */
[----:B------:R-:W-:-:S02]  /*4260*/  ISETP.NE.AND P0, PT, R93, 0x1, PT ;  /* 0x000000015d00780c */ /* 0x000fc40003f05270 */
[----:B------:R-:W-:Y:S01]  /*4270*/  IADD3 R2, R170, R162, RZ ;  /* 0x000000a2aa027210 */ /* 0x000fe20007ffe0ff */
[C---:B------:R-:W-:Y:S01]  /*4280*/  HMMA.16816.F32 R20, R4.reuse, R34, RZ ;  /* 0x000000220414723c */ /* 0x040fe200000018ff */
[----:B------:R-:W-:Y:S02]  /*4290*/  IADD3 R0, R162, R170, R168 ;  /* 0x000000aaa2007210 */ /* 0x000fe40007ffe0a8 */
[----:B------:R-:W-:Y:S01]  /*42a0*/  MOV R93, c[0x0][0x32c] ;  /* 0x0000cb00005d7a02 */ /* 0x000fe20000000f00 */
[----:B------:R-:W-:Y:S03]  /*42b0*/  LDSM.16.M88.4 R56, [R2] ;  /* 0x000000000238783b */ /* 0x000fe60000000200 */
[----:B------:R-:W-:Y:S01]  /*42c0*/  ISETP.GE.AND P4, PT, R93, 0x1, PT ;  /* 0x000000015d00780c */ /* 0x000fe20003f86270 */
[C---:B----4-:R-:W-:Y:S01]  /*42d0*/  HMMA.16816.F32 R16, R4.reuse, R36, RZ ;  /* 0x000000240410723c */ /* 0x050fe200000018ff */
[----:B------:R-:W-:Y:S04]  /*42e0*/  LDSM.16.M88.4 R60, [R2+0x800] ;  /* 0x00080000023c783b */ /* 0x000fe80000000200 */
[----:B------:R-:W-:Y:S03]  /*42f0*/  LDSM.16.M88.4 R68, [R2+0x1000] ;  /* 0x001000000244783b */ /* 0x000fe60000000200 */
[C---:B-1----:R-:W-:Y:S01]  /*4300*/  HMMA.16816.F32 R40, R4.reuse, R44, RZ ;  /* 0x0000002c0428723c */ /* 0x042fe200000018ff */
[----:B------:R-:W-:Y:S04]  /*4310*/  LDSM.16.M88.4 R84, [R0] ;  /* 0x000000000054783b */ /* 0x000fe80000000200 */
[----:B------:R-:W-:Y:S03]  /*4320*/  LDSM.16.M88.4 R88, [R0+0x1000] ;  /* 0x001000000058783b */ /* 0x000fe60000000200 */
[C---:B------:R-:W-:Y:S08]  /*4330*/  HMMA.16816.F32 R52, R4.reuse, R48, RZ ;  /* 0x000000300434723c */ /* 0x040ff000000018ff */
[C---:B------:R-:W-:Y:S08]  /*4340*/  HMMA.16816.F32 R36, R4.reuse, R38, RZ ;  /* 0x000000260424723c */ /* 0x040ff000000018ff */
[C---:B------:R-:W-:Y:S08]  /*4350*/  HMMA.16816.F32 R44, R4.reuse, R46, RZ ;  /* 0x0000002e042c723c */ /* 0x040ff000000018ff */
[----:B------:R-:W-:Y:S01]  /*4360*/  HMMA.16816.F32 R48, R4, R50, RZ ;  /* 0x000000320430723c */ /* 0x000fe200000018ff */
[----:B------:R-:W1:Y:S07]  /*4370*/  LDSM.16.M88.4 R4, [R167] ;  /* 0x00000000a704783b */ /* 0x000e6e0000000200 */
[C---:B------:R-:W-:Y:S01]  /*4380*/  HMMA.16816.F32 R28, R8.reuse, R64, R12 ;  /* 0x00000040081c723c */ /* 0x040fe2000000180c */
[----:B------:R-:W-:Y:S07]  /*4390*/  LDSM.16.M88.4 R12, [R166] ;  /* 0x00000000a60c783b */ /* 0x000fee0000000200 */
[C---:B------:R-:W-:Y:S01]  /*43a0*/  HMMA.16816.F32 R20, R8.reuse, R66, R20 ;  /* 0x000000420814723c */ /* 0x040fe20000001814 */
[----:B------:R-:W2:Y:S07]  /*43b0*/  LDSM.16.M88.4 R64, [R2+0x1800] ;  /* 0x001800000240783b */ /* 0x000eae0000000200 */
[C---:B------:R-:W-:Y:S08]  /*43c0*/  HMMA.16816.F32 R16, R8.reuse, R72, R16 ;  /* 0x000000480810723c */ /* 0x040ff00000001810 */
[C---:B------:R-:W-:Y:S01]  /*43d0*/  HMMA.16816.F32 R36, R8.reuse, R74, R36 ;  /* 0x0000004a0824723c */ /* 0x040fe20000001824 */
[----:B------:R-:W-:Y:S07]  /*43e0*/  LDSM.16.M88.4 R72, [R170+0x2000] ;  /* 0x00200000aa48783b */ /* 0x000fee0000000200 */
[C---:B------:R-:W-:Y:S08]  /*43f0*/  HMMA.16816.F32 R40, R8.reuse, R76, R40 ;  /* 0x0000004c0828723c */ /* 0x040ff00000001828 */
[C---:B------:R-:W-:Y:S01]  /*4400*/  HMMA.16816.F32 R44, R8.reuse, R78, R44 ;  /* 0x0000004e082c723c */ /* 0x040fe2000000182c */
[----:B------:R-:W3:Y:S07]  /*4410*/  LDSM.16.M88.4 R76, [R0+0x800] ;  /* 0x00080000004c783b */ /* 0x000eee0000000200 */
[C---:B------:R-:W-:Y:S08]  /*4420*/  HMMA.16816.F32 R52, R8.reuse, R80, R52 ;  /* 0x000000500834723c */ /* 0x040ff00000001834 */
[----:B------:R-:W-:Y:S01]  /*4430*/  HMMA.16816.F32 R48, R8, R82, R48 ;  /* 0x000000520830723c */ /* 0x000fe20000001830 */
[----:B------:R-:W4:Y:S07]  /*4440*/  LDSM.16.M88.4 R80, [R0+0x1800] ;  /* 0x001800000050783b */ /* 0x000f2e0000000200 */
[C---:B-1----:R-:W-:Y:S08]  /*4450*/  HMMA.16816.F32 R32, R4.reuse, R56, R28 ;  /* 0x000000380420723c */ /* 0x042ff0000000181c */
[C---:B------:R-:W-:Y:S08]  /*4460*/  HMMA.16816.F32 R28, R4.reuse, R58, R20 ;  /* 0x0000003a041c723c */ /* 0x040ff00000001814 */
[C---:B------:R-:W-:Y:S08]  /*4470*/  HMMA.16816.F32 R20, R4.reuse, R60, R16 ;  /* 0x0000003c0414723c */ /* 0x040ff00000001810 */
[C---:B------:R-:W-:Y:S01]  /*4480*/  HMMA.16816.F32 R16, R4.reuse, R62, R36 ;  /* 0x0000003e0410723c */ /* 0x040fe20000001824 */
[----:B------:R-:W-:Y:S07]  /*4490*/  LDSM.16.M88.4 R36, [R170+0x3000] ;  /* 0x00300000aa24783b */ /* 0x000fee0000000200 */
[C---:B------:R-:W-:Y:S01]  /*44a0*/  HMMA.16816.F32 R8, R4.reuse, R68, R40 ;  /* 0x000000440408723c */ /* 0x040fe20000001828 */
[----:B------:R-:W-:Y:S07]  /*44b0*/  LDSM.16.M88.4 R40, [R170+0x2800] ;  /* 0x00280000aa28783b */ /* 0x000fee0000000200 */
[C---:B------:R-:W-:Y:S08]  /*44c0*/  HMMA.16816.F32 R44, R4.reuse, R70, R44 ;  /* 0x00000046042c723c */ /* 0x040ff0000000182c */
[C---:B--2---:R-:W-:Y:S08]  /*44d0*/  HMMA.16816.F32 R68, R4.reuse, R64, R52 ;  /* 0x000000400444723c */ /* 0x044ff00000001834 */
[----:B------:R-:W-:Y:S01]  /*44e0*/  HMMA.16816.F32 R64, R4, R66, R48 ;  /* 0x000000420440723c */ /* 0x000fe20000001830 */
[----:B------:R-:W1:Y:S07]  /*44f0*/  LDSM.16.M88.4 R4, [R164+0x4000] ;  /* 0x00400000a404783b */ /* 0x000e6e0000000200 */
[C---:B------:R-:W-:Y:S01]  /*4500*/  HMMA.16816.F32 R60, R12.reuse, R84, R32 ;  /* 0x000000540c3c723c */ /* 0x040fe20000001820 */
[----:B------:R-:W2:Y:S07]  /*4510*/  LDSM.16.M88.4 R32, [R170+0x3800] ;  /* 0x00380000aa20783b */ /* 0x000eae0000000200 */
[C---:B------:R-:W-:Y:S01]  /*4520*/  HMMA.16816.F32 R56, R12.reuse, R86, R28 ;  /* 0x000000560c38723c */ /* 0x040fe2000000181c */
[----:B------:R-:W-:Y:S07]  /*4530*/  LDSM.16.M88.4 R84, [R0+0x2000] ;  /* 0x002000000054783b */ /* 0x000fee0000000200 */
[C---:B---3--:R-:W-:Y:S08]  /*4540*/  HMMA.16816.F32 R52, R12.reuse, R76, R20 ;  /* 0x0000004c0c34723c */ /* 0x048ff00000001814 */
[C---:B------:R-:W-:Y:S01]  /*4550*/  HMMA.16816.F32 R48, R12.reuse, R78, R16 ;  /* 0x0000004e0c30723c */ /* 0x040fe20000001810 */
[----:B------:R-:W-:Y:S07]  /*4560*/  LDSM.16.M88.4 R76, [R24+0x2000] ;  /* 0x00200000184c783b */ /* 0x000fee0000000200 */
[C---:B------:R-:W-:Y:S01]  /*4570*/  HMMA.16816.F32 R28, R12.reuse, R88, R8 ;  /* 0x000000580c1c723c */ /* 0x040fe20000001808 */
[----:B------:R-:W3:Y:S07]  /*4580*/  LDSM.16.M88.4 R8, [R165+0x4000] ;  /* 0x00400000a508783b */ /* 0x000eee0000000200 */
[C---:B------:R-:W-:Y:S08]  /*4590*/  HMMA.16816.F32 R20, R12.reuse, R90, R44 ;  /* 0x0000005a0c14723c */ /* 0x040ff0000000182c */
[C---:B----4-:R-:W-:Y:S08]  /*45a0*/  HMMA.16816.F32 R16, R12.reuse, R80, R68 ;  /* 0x000000500c10723c */ /* 0x050ff00000001844 */
[----:B------:R-:W-:Y:S01]  /*45b0*/  HMMA.16816.F32 R12, R12, R82, R64 ;  /* 0x000000520c0c723c */ /* 0x000fe20000001840 */
[----:B------:R-:W4:Y:S07]  /*45c0*/  LDSM.16.M88.4 R80, [R24+0x2800] ;  /* 0x002800001850783b */ /* 0x000f2e0000000200 */
[C---:B-1----:R-:W-:Y:S08]  /*45d0*/  HMMA.16816.F32 R44, R4.reuse, R72, R60 ;  /* 0x00000048042c723c */ /* 0x042ff0000000183c */
[C---:B------:R-:W-:Y:S08]  /*45e0*/  HMMA.16816.F32 R64, R4.reuse, R74, R56 ;  /* 0x0000004a0440723c */ /* 0x040ff00000001838 */
[C---:B--2---:R-:W-:Y:S08]  /*45f0*/  HMMA.16816.F32 R56, R4.reuse, R32, R16 ;  /* 0x000000200438723c */ /* 0x044ff00000001810 */
[C---:B------:R-:W-:Y:S01]  /*4600*/  HMMA.16816.F32 R16, R4.reuse, R34, R12 ;  /* 0x000000220410723c */ /* 0x040fe2000000180c */
[----:B------:R-:W1:Y:S07]  /*4610*/  LDSM.16.M88.4 R32, [R24+0x3000] ;  /* 0x003000001820783b */ /* 0x000e6e0000000200 */
[C---:B------:R-:W-:Y:S08]  /*4620*/  HMMA.16816.F32 R72, R4.reuse, R40, R52 ;  /* 0x000000280448723c */ /* 0x040ff00000001834 */
[C---:B------:R-:W-:Y:S01]  /*4630*/  HMMA.16816.F32 R68, R4.reuse, R36, R28 ;  /* 0x000000240444723c */ /* 0x040fe2000000181c */
[----:B------:R-:W2:Y:S07]  /*4640*/  LDSM.16.M88.4 R28, [R24+0x3800] ;  /* 0x00380000181c783b */ /* 0x000eae0000000200 */
[C---:B------:R-:W-:Y:S01]  /*4650*/  HMMA.16816.F32 R52, R4.reuse, R42, R48 ;  /* 0x0000002a0434723c */ /* 0x040fe20000001830 */
[----:B------:R-:W-:Y:S07]  /*4660*/  LDSM.16.M88.4 R48, [R2+0x2800] ;  /* 0x002800000230783b */ /* 0x000fee0000000200 */
[----:B------:R-:W-:Y:S01]  /*4670*/  HMMA.16816.F32 R60, R4, R38, R20 ;  /* 0x00000026043c723c */ /* 0x000fe20000001814 */
[----:B------:R-:W-:Y:S04]  /*4680*/  LDSM.16.M88.4 R4, [R167+0x4000] ;  /* 0x00400000a704783b */ /* 0x000fe80000000200 */
[----:B------:R-:W5:Y:S03]  /*4690*/  LDSM.16.M88.4 R36, [R2+0x2000] ;  /* 0x002000000224783b */ /* 0x000f660000000200 */
[C---:B---3--:R-:W-:Y:S01]  /*46a0*/  HMMA.16816.F32 R12, R8.reuse, R76, R44 ;  /* 0x0000004c080c723c */ /* 0x048fe2000000182c */
[----:B------:R-:W3:Y:S07]  /*46b0*/  LDSM.16.M88.4 R20, [R166+0x4000] ;  /* 0x00400000a614783b */ /* 0x000eee0000000200 */
[C---:B------:R-:W-:Y:S01]  /*46c0*/  HMMA.16816.F32 R40, R8.reuse, R78, R64 ;  /* 0x0000004e0828723c */ /* 0x040fe20000001840 */
[----:B------:R-:W3:Y:S07]  /*46d0*/  LDSM.16.M88.4 R76, [R2+0x3000] ;  /* 0x00300000024c783b */ /* 0x000eee0000000200 */
[C---:B----4-:R-:W-:Y:S08]  /*46e0*/  HMMA.16816.F32 R44, R8.reuse, R80, R72 ;  /* 0x00000050082c723c */ /* 0x050ff00000001848 */
[C---:B------:R-:W-:Y:S01]  /*46f0*/  HMMA.16816.F32 R52, R8.reuse, R82, R52 ;  /* 0x000000520834723c */ /* 0x040fe20000001834 */
[----:B------:R-:W4:Y:S07]  /*4700*/  LDSM.16.M88.4 R80, [R2+0x3800] ;  /* 0x003800000250783b */ /* 0x000f2e0000000200 */
[C---:B-1----:R-:W-:Y:S08]  /*4710*/  HMMA.16816.F32 R72, R8.reuse, R34, R60 ;  /* 0x000000220848723c */ /* 0x042ff0000000183c */
[C---:B------:R-:W-:Y:S08]  /*4720*/  HMMA.16816.F32 R68, R8.reuse, R32, R68 ;  /* 0x000000200844723c */ /* 0x040ff00000001844 */
[C---:B--2---:R-:W-:Y:S08]  /*4730*/  HMMA.16816.F32 R64, R8.reuse, R28, R56 ;  /* 0x0000001c0840723c */ /* 0x044ff00000001838 */
[----:B------:R-:W-:Y:S01]  /*4740*/  HMMA.16816.F32 R60, R8, R30, R16 ;  /* 0x0000001e083c723c */ /* 0x000fe20000001810 */
[----:B------:R-:W-:Y:S07]  /*4750*/  LDSM.16.M88.4 R16, [R164+0x8000] ;  /* 0x00800000a410783b */ /* 0x000fee0000000200 */
[C---:B-----5:R-:W-:Y:S01]  /*4760*/  HMMA.16816.F32 R8, R4.reuse, R36, R12 ;  /* 0x000000240408723c */ /* 0x060fe2000000180c */
[----:B------:R-:W-:Y:S07]  /*4770*/  LDSM.16.M88.4 R12, [R165+0x8000] ;  /* 0x00800000a50c783b */ /* 0x000fee0000000200 */
[C---:B------:R-:W-:Y:S01]  /*4780*/  HMMA.16816.F32 R28, R4.reuse, R38, R40 ;  /* 0x00000026041c723c */ /* 0x040fe20000001828 */
[----:B------:R-:W-:Y:S07]  /*4790*/  LDSM.16.M88.4 R40, [R0+0x2800] ;  /* 0x002800000028783b */ /* 0x000fee0000000200 */
[C---:B------:R-:W-:Y:S08]  /*47a0*/  HMMA.16816.F32 R36, R4.reuse, R48, R44 ;  /* 0x000000300424723c */ /* 0x040ff0000000182c */
[----:B------:R-:W-:Y:S01]  /*47b0*/  HMMA.16816.F32 R32, R4, R50, R52 ;  /* 0x000000320420723c */ /* 0x000fe20000001834 */
[----:B------:R-:W1:Y:S04]  /*47c0*/  LDSM.16.M88.4 R48, [R170+0x4000] ;  /* 0x00400000aa30783b */ /* 0x000e680000000200 */
[----:B------:R-:W2:Y:S03]  /*47d0*/  LDSM.16.M88.4 R52, [R0+0x3000] ;  /* 0x003000000034783b */ /* 0x000ea60000000200 */
[----:B---3--:R-:W-:Y:S08]  /*47e0*/  HMMA.16816.F32 R8, R20, R84, R8 ;  /* 0x000000541408723c */ /* 0x008ff00000001808 */
[C---:B------:R-:W-:Y:S08]  /*47f0*/  HMMA.16816.F32 R44, R4.reuse, R76, R68 ;  /* 0x0000004c042c723c */ /* 0x040ff00000001844 */
[C---:B------:R-:W-:Y:S01]  /*4800*/  HMMA.16816.F32 R56, R4.reuse, R78, R72 ;  /* 0x0000004e0438723c */ /* 0x040fe20000001848 */
[----:B------:R-:W3:Y:S07]  /*4810*/  LDSM.16.M88.4 R72, [R24+0x4000] ;  /* 0x004000001848783b */ /* 0x000eee0000000200 */
[C---:B----4-:R-:W-:Y:S01]  /*4820*/  HMMA.16816.F32 R68, R4.reuse, R80, R64 ;  /* 0x000000500444723c */ /* 0x050fe20000001840 */
[----:B------:R-:W4:Y:S07]  /*4830*/  LDSM.16.M88.4 R64, [R0+0x3800] ;  /* 0x003800000040783b */ /* 0x000f2e0000000200 */
[----:B------:R-:W-:Y:S08]  /*4840*/  HMMA.16816.F32 R80, R4, R82, R60 ;  /* 0x000000520450723c */ /* 0x000ff0000000183c */
[----:B------:R-:W-:Y:S08]  /*4850*/  HMMA.16816.F32 R28, R20, R86, R28 ;  /* 0x00000056141c723c */ /* 0x000ff0000000181c */
[----:B-1----:R-:W-:Y:S01]  /*4860*/  HMMA.16816.F32 R4, R16, R48, R8 ;  /* 0x000000301004723c */ /* 0x002fe20000001808 */
[----:B------:R-:W-:Y:S07]  /*4870*/  LDSM.16.M88.4 R8, [R167+0x8000] ;  /* 0x00800000a708783b */ /* 0x000fee0000000200 */
[C---:B--2---:R-:W-:Y:S01]  /*4880*/  HMMA.16816.F32 R60, R20.reuse, R52, R44 ;  /* 0x00000034143c723c */ /* 0x044fe2000000182c */
[----:B------:R-:W1:Y:S07]  /*4890*/  LDSM.16.M88.4 R44, [R2+0x4000] ;  /* 0x00400000022c783b */ /* 0x000e6e0000000200 */
[C---:B------:R-:W-:Y:S08]  /*48a0*/  HMMA.16816.F32 R36, R20.reuse, R40, R36 ;  /* 0x000000281424723c */ /* 0x040ff00000001824 */
[----:B------:R-:W-:Y:S01]  /*48b0*/  HMMA.16816.F32 R76, R20, R42, R32 ;  /* 0x0000002a144c723c */ /* 0x000fe20000001820 */
[----:B------:R-:W2:Y:S07]  /*48c0*/  LDSM.16.M88.4 R40, [R170+0x4800] ;  /* 0x00480000aa28783b */ /* 0x000eae0000000200 */
[----:B------:R-:W-:Y:S01]  /*48d0*/  HMMA.16816.F32 R28, R16, R50, R28 ;  /* 0x00000032101c723c */ /* 0x000fe2000000181c */
[----:B------:R-:W-:Y:S07]  /*48e0*/  LDSM.16.M88.4 R48, [R24+0x4800] ;  /* 0x004800001830783b */ /* 0x000fee0000000200 */
[----:B---3--:R-:W-:Y:S01]  /*48f0*/  HMMA.16816.F32 R32, R12, R72, R4 ;  /* 0x000000480c20723c */ /* 0x008fe20000001804 */
[----:B------:R-:W-:Y:S07]  /*4900*/  LDSM.16.M88.4 R4, [R166+0x8000] ;  /* 0x00800000a604783b */ /* 0x000fee0000000200 */
[C---:B------:R-:W-:Y:S01]  /*4910*/  HMMA.16816.F32 R84, R20.reuse, R54, R56 ;  /* 0x000000361454723c */ /* 0x040fe20000001838 */
[----:B------:R-:W3:Y:S04]  /*4920*/  LDSM.16.M88.4 R52, [R170+0x5000] ;  /* 0x00500000aa34783b */ /* 0x000ee80000000200 */
[----:B------:R-:W-:Y:S03]  /*4930*/  LDSM.16.M88.4 R56, [R24+0x5000] ;  /* 0x005000001838783b */ /* 0x000fe60000000200 */
[C---:B----4-:R-:W-:Y:S01]  /*4940*/  HMMA.16816.F32 R88, R20.reuse, R64, R68 ;  /* 0x000000401458723c */ /* 0x050fe20000001844 */
[----:B------:R-:W4:Y:S07]  /*4950*/  LDSM.16.M88.4 R68, [R0+0x4000] ;  /* 0x004000000044783b */ /* 0x000f2e0000000200 */
[----:B------:R-:W-:Y:S08]  /*4960*/  HMMA.16816.F32 R80, R20, R66, R80 ;  /* 0x000000421450723c */ /* 0x000ff00000001850 */
[----:B------:R-:W-:Y:S08]  /*4970*/  HMMA.16816.F32 R28, R12, R74, R28 ;  /* 0x0000004a0c1c723c */ /* 0x000ff0000000181c */
[----:B-1----:R-:W-:Y:S08]  /*4980*/  HMMA.16816.F32 R20, R8, R44, R32 ;  /* 0x0000002c0814723c */ /* 0x002ff00000001820 */
[C---:B--2---:R-:W-:Y:S08]  /*4990*/  HMMA.16816.F32 R36, R16.reuse, R40, R36 ;  /* 0x000000281024723c */ /* 0x044ff00000001824 */
[C---:B------:R-:W-:Y:S01]  /*49a0*/  HMMA.16816.F32 R40, R16.reuse, R42, R76 ;  /* 0x0000002a1028723c */ /* 0x040fe2000000184c */
[----:B------:R-:W1:Y:S07]  /*49b0*/  LDSM.16.M88.4 R76, [R170+0x5800] ;  /* 0x00580000aa4c783b */ /* 0x000e6e0000000200 */
[----:B---3--:R-:W-:Y:S01]  /*49c0*/  HMMA.16816.F32 R72, R16, R52, R60 ;  /* 0x000000341048723c */ /* 0x008fe2000000183c */
[----:B------:R-:W2:Y:S07]  /*49d0*/  LDSM.16.M88.4 R60, [R2+0x4800] ;  /* 0x00480000023c783b */ /* 0x000eae0000000200 */
[----:B------:R-:W-:Y:S01]  /*49e0*/  HMMA.16816.F32 R32, R8, R46, R28 ;  /* 0x0000002e0820723c */ /* 0x000fe2000000181c */
[----:B------:R-:W3:Y:S07]  /*49f0*/  LDSM.16.M88.4 R44, [R0+0x4800] ;  /* 0x00480000002c783b */ /* 0x000eee0000000200 */
[----:B----4-:R-:W-:Y:S08]  /*4a00*/  HMMA.16816.F32 R28, R4, R68, R20 ;  /* 0x00000044041c723c */ /* 0x010ff00000001814 */
[C---:B------:R-:W-:Y:S08]  /*4a10*/  HMMA.16816.F32 R20, R12.reuse, R48, R36 ;  /* 0x000000300c14723c */ /* 0x040ff00000001824 */
[----:B------:R-:W-:Y:S01]  /*4a20*/  HMMA.16816.F32 R36, R12, R50, R40 ;  /* 0x000000320c24723c */ /* 0x000fe20000001828 */
[----:B------:R-:W4:Y:S07]  /*4a30*/  LDSM.16.M88.4 R48, [R2+0x5000] ;  /* 0x005000000230783b */ /* 0x000f2e0000000200 */
[----:B------:R-:W-:Y:S01]  /*4a40*/  HMMA.16816.F32 R52, R16, R54, R84 ;  /* 0x000000361034723c */ /* 0x000fe20000001854 */
[----:B------:R-:W-:-:S07]  /*4a50*/  FMUL.FTZ R3, R28, c[0x0][0x320] ;  /* 0x0000c8001c037a20 */ /* 0x000fce0000410000 */
[----:B------:R-:W-:Y:S01]  /*4a60*/  HMMA.16816.F32 R40, R4, R70, R32 ;  /* 0x000000460428723c */ /* 0x000fe20000001820 */
[----:B------:R5:W3:Y:S07]  /*4a70*/  MUFU.TANH R71, R3 ;  /* 0x0000000300477308 */ /* 0x000aee0000002400 */
[----:B-1----:R-:W-:Y:S08]  /*4a80*/  HMMA.16816.F32 R64, R16, R76, R88 ;  /* 0x0000004c1040723c */ /* 0x002ff00000001858 */
[----:B--2---:R-:W-:Y:S01]  /*4a90*/  HMMA.16816.F32 R20, R8, R60, R20 ;  /* 0x0000003c0814723c */ /* 0x004fe20000001814 */
[----:B-----5:R-:W-:-:S04]  /*4aa0*/  FMUL.FTZ R3, R29, c[0x0][0x320] ;  /* 0x0000c8001d037a20 */ /* 0x020fc80000410000 */
[----:B------:R1:W2:Y:S03]  /*4ab0*/  MUFU.TANH R70, R3 ;  /* 0x0000000300467308 */ /* 0x0002a60000002400 */
[----:B------:R-:W-:Y:S08]  /*4ac0*/  HMMA.16816.F32 R32, R12, R56, R72 ;  /* 0x000000380c20723c */ /* 0x000ff00000001848 */
[----:B------:R-:W-:Y:S01]  /*4ad0*/  HMMA.16816.F32 R16, R16, R78, R80 ;  /* 0x0000004e1010723c */ /* 0x000fe20000001850 */
[----:B-1----:R-:W-:-:S07]  /*4ae0*/  FMUL.FTZ R3, R30, c[0x0][0x320] ;  /* 0x0000c8001e037a20 */ /* 0x002fce0000410000 */
[----:B---3--:R-:W-:Y:S01]  /*4af0*/  HMMA.16816.F32 R20, R4, R44, R20 ;  /* 0x0000002c0414723c */ /* 0x008fe20000001814 */
[----:B------:R1:W3:Y:S07]  /*4b00*/  MUFU.TANH R76, R3 ;  /* 0x00000003004c7308 */ /* 0x0002ee0000002400 */
[----:B----4-:R-:W-:Y:S01]  /*4b10*/  HMMA.16816.F32 R32, R8, R48, R32 ;  /* 0x000000300820723c */ /* 0x010fe20000001820 */
[----:B-1----:R-:W-:-:S07]  /*4b20*/  FMUL.FTZ R3, R31, c[0x0][0x320] ;  /* 0x0000c8001f037a20 */ /* 0x002fce0000410000 */
[----:B------:R-:W-:Y:S01]  /*4b30*/  HMMA.16816.F32 R28, R8, R62, R36 ;  /* 0x0000003e081c723c */ /* 0x000fe20000001824 */
[----:B------:R-:W1:Y:S01]  /*4b40*/  LDSM.16.M88.4 R60, [R24+0x5800] ;  /* 0x00580000183c783b */ /* 0x000e620000000200 */
[----:B------:R4:W1:Y:S06]  /*4b50*/  MUFU.TANH R74, R3 ;  /* 0x00000003004a7308 */ /* 0x00086c0000002400 */
[----:B------:R-:W-:Y:S01]  /*4b60*/  HMMA.16816.F32 R36, R12, R58, R52 ;  /* 0x0000003a0c24723c */ /* 0x000fe20000001834 */
[----:B------:R-:W5:Y:S01]  /*4b70*/  LDSM.16.M88.4 R52, [R0+0x5000] ;  /* 0x005000000034783b */ /* 0x000f620000000200 */
[----:B----4-:R-:W-:-:S04]  /*4b80*/  FMUL.FTZ R3, R40, c[0x0][0x320] ;  /* 0x0000c80028037a20 */ /* 0x010fc80000410000 */
[----:B------:R4:W1:Y:S02]  /*4b90*/  MUFU.TANH R69, R3 ;  /* 0x0000000300457308 */ /* 0x0008640000002400 */
[----:B----4-:R-:W-:Y:S01]  /*4ba0*/  FMUL.FTZ R3, R41, c[0x0][0x320] ;  /* 0x0000c80029037a20 */ /* 0x010fe20000410000 */
[----:B-1----:R-:W-:Y:S05]  /*4bb0*/  HMMA.16816.F32 R24, R12, R60, R64 ;  /* 0x0000003c0c18723c */ /* 0x002fea0000001840 */
[----:B------:R1:W4:Y:S03]  /*4bc0*/  MUFU.TANH R68, R3 ;  /* 0x0000000300447308 */ /* 0x0003260000002400 */
[----:B-----5:R-:W-:Y:S08]  /*4bd0*/  HMMA.16816.F32 R32, R4, R52, R32 ;  /* 0x000000340420723c */ /* 0x020ff00000001820 */
[----:B------:R-:W-:Y:S01]  /*4be0*/  HMMA.16816.F32 R16, R12, R62, R16 ;  /* 0x0000003e0c10723c */ /* 0x000fe20000001810 */
[----:B-1----:R-:W-:-:S04]  /*4bf0*/  FMUL.FTZ R3, R42, c[0x0][0x320] ;  /* 0x0000c8002a037a20 */ /* 0x002fc80000410000 */
[----:B------:R1:W1:Y:S02]  /*4c00*/  MUFU.TANH R59, R3 ;  /* 0x00000003003b7308 */ /* 0x0002640000002400 */
[----:B-1----:R-:W-:Y:S02]  /*4c10*/  FMUL.FTZ R3, R43, c[0x0][0x320] ;  /* 0x0000c8002b037a20 */ /* 0x002fe40000410000 */
[----:B------:R-:W-:Y:S01]  /*4c20*/  HMMA.16816.F32 R40, R4, R46, R28 ;  /* 0x0000002e0428723c */ /* 0x000fe2000000181c */
[----:B------:R1:W5:Y:S03]  /*4c30*/  LDSM.16.M88.4 R44, [R2+0x5800] ;  /* 0x00580000022c783b */ /* 0x0003660000000200 */
[----:B------:R-:W1:Y:S04]  /*4c40*/  MUFU.TANH R58, R3 ;  /* 0x00000003003a7308 */ /* 0x000e680000002400 */
[----:B------:R-:W-:Y:S01]  /*4c50*/  HMMA.16816.F32 R28, R8, R50, R36 ;  /* 0x00000032081c723c */ /* 0x000fe20000001824 */
[----:B------:R2:W3:Y:S01]  /*4c60*/  LDSM.16.M88.4 R36, [R0+0x5800] ;  /* 0x005800000024783b */ /* 0x0004e20000000200 */
[----:B-1----:R-:W-:-:S04]  /*4c70*/  FMUL.FTZ R2, R20, c[0x0][0x320] ;  /* 0x0000c80014027a20 */ /* 0x002fc80000410000 */
[----:B------:R1:W1:Y:S10]  /*4c80*/  MUFU.TANH R56, R2 ;  /* 0x0000000200387308 */ /* 0x0002740000002400 */
[----:B--2---:R-:W-:-:S04]  /*4c90*/  FMUL.FTZ R0, R40, c[0x0][0x320] ;  /* 0x0000c80028007a20 */ /* 0x004fc80000410000 */
[----:B------:R2:W2:Y:S01]  /*4ca0*/  MUFU.TANH R48, R0 ;  /* 0x0000000000307308 */ /* 0x0004a20000002400 */
[----:B-----5:R-:W-:Y:S01]  /*4cb0*/  HMMA.16816.F32 R12, R8, R44, R24 ;  /* 0x0000002c080c723c */ /* 0x020fe20000001818 */
[----:B-1----:R-:W-:-:S06]  /*4cc0*/  FMUL.FTZ R2, R21, c[0x0][0x320] ;  /* 0x0000c80015027a20 */ /* 0x002fcc0000410000 */
[----:B------:R1:W1:Y:S01]  /*4cd0*/  MUFU.TANH R49, R2 ;  /* 0x0000000200317308 */ /* 0x0002620000002400 */
[----:B------:R-:W-:Y:S01]  /*4ce0*/  HMMA.16816.F32 R8, R8, R46, R16 ;  /* 0x0000002e0808723c */ /* 0x000fe20000001810 */
[----:B--2---:R-:W-:-:S06]  /*4cf0*/  FMUL.FTZ R0, R41, c[0x0][0x320] ;  /* 0x0000c80029007a20 */ /* 0x004fcc0000410000 */
[----:B------:R2:W2:Y:S01]  /*4d00*/  MUFU.TANH R41, R0 ;  /* 0x0000000000297308 */ /* 0x0004a20000002400 */
[----:B-1----:R-:W-:-:S08]  /*4d10*/  FMUL.FTZ R2, R22, c[0x0][0x320] ;  /* 0x0000c80016027a20 */ /* 0x002fd00000410000 */
[----:B---3--:R-:W-:Y:S01]  /*4d20*/  HMMA.16816.F32 R12, R4, R36, R12 ;  /* 0x00000024040c723c */ /* 0x008fe2000000180c */
[----:B------:R1:W3:Y:S01]  /*4d30*/  MUFU.TANH R57, R2 ;  /* 0x0000000200397308 */ /* 0x0002e20000002400 */
[----:B--2---:R-:W-:-:S06]  /*4d40*/  FMUL.FTZ R0, R42, c[0x0][0x320] ;  /* 0x0000c8002a007a20 */ /* 0x004fcc0000410000 */
[----:B------:R-:W-:Y:S01]  /*4d50*/  HMMA.16816.F32 R8, R4, R38, R8 ;  /* 0x000000260408723c */ /* 0x000fe20000001808 */
[----:B------:R2:W2:Y:S01]  /*4d60*/  MUFU.TANH R42, R0 ;  /* 0x00000000002a7308 */ /* 0x0004a20000002400 */
[----:B-1----:R-:W-:-:S06]  /*4d70*/  FMUL.FTZ R2, R23, c[0x0][0x320] ;  /* 0x0000c80017027a20 */ /* 0x002fcc0000410000 */
[----:B------:R-:W-:Y:S01]  /*4d80*/  HMMA.16816.F32 R20, R4, R54, R28 ;  /* 0x000000360414723c */ /* 0x000fe2000000181c */
[----:B------:R-:W1:Y:S07]  /*4d90*/  MUFU.TANH R50, R2 ;  /* 0x0000000200327308 */ /* 0x000e6e0000002400 */
[----:B------:R-:W-:Y:S02]  /*4da0*/  FMUL.FTZ R3, R14, c[0x0][0x320] ;  /* 0x0000c8000e037a20 */ /* 0x000fe40000410000 */
[----:B--2---:R-:W-:-:S04]  /*4db0*/  FMUL.FTZ R0, R43, c[0x0][0x320] ;  /* 0x0000c8002b007a20 */ /* 0x004fc80000410000 */
[----:B------:R2:W1:Y:S08]  /*4dc0*/  MUFU.TANH R40, R0 ;  /* 0x0000000000287308 */ /* 0x0004700000002400 */
[----:B------:R-:W1:Y:S01]  /*4dd0*/  MUFU.TANH R19, R3 ;  /* 0x0000000300137308 */ /* 0x000e620000002400 */
[----:B--2---:R-:W-:-:S07]  /*4de0*/  FMUL.FTZ R0, R32, c[0x0][0x320] ;  /* 0x0000c80020007a20 */ /* 0x004fce0000410000 */
[----:B------:R2:W1:Y:S02]  /*4df0*/  MUFU.TANH R31, R0 ;  /* 0x00000000001f7308 */ /* 0x0004640000002400 */
[----:B--2---:R-:W-:-:S06]  /*4e00*/  FMUL.FTZ R0, R33, c[0x0][0x320] ;  /* 0x0000c80021007a20 */ /* 0x004fcc0000410000 */
        /* <DEDUP_REMOVED lines=17> */
[----:B--2---:R-:W-:-:S04]  /*4f20*/  IADD3 R0, R212, R203, RZ ;  /* 0x000000cbd4007210 */ /* 0x004fc80007ffe0ff */
[----:B------:R-:W-:Y:S01]  /*4f30*/  MOV R4, R0 ;  /* 0x0000000000047202 */ /* 0x000fe20000000f00 */
[----:B------:R-:W-:-:S04]  /*4f40*/  @P0 IMAD.HI.U32 R2, R0, c[0x0][0x2c8], RZ ;  /* 0x0000b20000020a27 */ /* 0x000fc800078e00ff */
[----:B------:R-:W-:Y:S01]  /*4f50*/  FMUL.FTZ R0, R15, c[0x0][0x320] ;  /* 0x0000c8000f007a20 */ /* 0x000fe20000410000 */
[----:B------:R-:W-:Y:S01]  /*4f60*/  @P0 SHF.R.U32.HI R4, RZ, c[0x0][0x2cc], R2 ;  /* 0x0000b300ff040a19 */ /* 0x000fe20000011602 */
[----:B------:R-:W-:Y:S02]  /*4f70*/  FMUL.FTZ R2, R10, c[0x0][0x320] ;  /* 0x0000c8000a027a20 */ /* 0x000fe40000410000 */
[----:B------:R2:W1:Y:S02]  /*4f80*/  MUFU.TANH R18, R0 ;  /* 0x0000000000127308 */ /* 0x0004640000002400 */
[----:B------:R-:W5:Y:S06]  /*4f90*/  SHFL.IDX PT, R3, R4, RZ, 0x1c1f ;  /* 0x001c1fff04037589 */ /* 0x000f6c00000e0000 */
[----:B------:R1:W1:Y:S01]  /*4fa0*/  MUFU.TANH R10, R2 ;  /* 0x00000002000a7308 */ /* 0x0002620000002400 */
[----:B--2---:R-:W-:Y:S01]  /*4fb0*/  FMUL.FTZ R0, R8, c[0x0][0x320] ;  /* 0x0000c80008007a20 */ /* 0x004fe20000410000 */
[----:B------:R-:W-:-:S06]  /*4fc0*/  IADD3 R8, -R191, R92, RZ ;  /* 0x0000005cbf087210 */ /* 0x000fcc0007ffe1ff */
[----:B------:R2:W2:Y:S01]  /*4fd0*/  MUFU.TANH R12, R0 ;  /* 0x00000000000c7308 */ /* 0x0004a20000002400 */
[----:B-1----:R-:W-:-:S07]  /*4fe0*/  FMUL.FTZ R2, R11, c[0x0][0x320] ;  /* 0x0000c8000b027a20 */ /* 0x002fce0000410000 */
[----:B------:R-:W1:Y:S01]  /*4ff0*/  MUFU.TANH R28, R2 ;  /* 0x00000002001c7308 */ /* 0x000e620000002400 */
[----:B--2---:R-:W-:-:S07]  /*5000*/  FMUL.FTZ R0, R9, c[0x0][0x320] ;  /* 0x0000c80009007a20 */ /* 0x004fce0000410000 */
[----:B------:R2:W1:Y:S02]  /*5010*/  MUFU.TANH R9, R0 ;  /* 0x0000000000097308 */ /* 0x0004640000002400 */
[----:B--2---:R-:W-:-:S04]  /*5020*/  IADD3 R0, R189, 0x1, -R178 ;  /* 0x00000001bd007810 */ /* 0x004fc80007ffe8b2 */
[----:B------:R-:W-:-:S04]  /*5030*/  IADD3 R0, -R190, R0, -R191 ;  /* 0x00000000be007210 */ /* 0x000fc80007ffe9bf */
[C---:B------:R-:W-:Y:S02]  /*5040*/  IADD3 R6, R0.reuse, c[0x0][0x328], RZ ;  /* 0x0000ca0000067a10 */ /* 0x040fe40007ffe0ff */
[----:B------:R-:W-:Y:S02]  /*5050*/  IADD3 R7, R0, UR4, RZ ;  /* 0x0000000400077c10 */ /* 0x000fe4000fffe0ff */
[-C--:B-----5:R-:W-:Y:S02]  /*5060*/  IADD3 R2, R6, R3.reuse, RZ ;  /* 0x0000000306027210 */ /* 0x0a0fe40007ffe0ff */
[----:B------:R-:W-:Y:S02]  /*5070*/  IADD3 R0, R7, R3, RZ ;  /* 0x0000000307007210 */ /* 0x000fe40007ffe0ff */
[----:B------:R-:W-:Y:S01]  /*5080*/  IMNMX R2, R8, R2, PT ;  /* 0x0000000208027217 */ /* 0x000fe20003800200 */
[----:B------:R-:W-:Y:S05]  /*5090*/  @!P4 BRA `(.L_x_2040) ;  /* 0x000001500000c947 */ /* 0x000fea0003800000 */
[----:B-1-34-:R-:W-:Y:S01]  /*50a0*/  IADD3 R3, -R190, R189, R3 ;  /* 0x000000bdbe037210 */ /* 0x01afe20007ffe103 */
        /* <DEDUP_REMOVED lines=10> */
.L_x_2042:
[----:B------:R-:W-:-:S04]  /*5150*/  MOV R5, 0x1 ;  /* 0x0000000100057802 */ /* 0x000fc80000000f00 */
[----:B------:R-:W-:-:S13]  /*5160*/  ISETP.NE.AND P0, PT, R5, c[0x0][0x32c], PT ;  /* 0x0000cb0005007a0c */ /* 0x000fda0003f05270 */
[----:B------:R-:W-:-:S05]  /*5170*/  @P0 IMAD.HI.U32 R5, R3, c[0x0][0x330], RZ ;  /* 0x0000cc0003050a27 */ /* 0x000fca00078e00ff */
[----:B------:R-:W-:Y:S02]  /*5180*/  @P0 SHF.R.U32.HI R3, RZ, c[0x0][0x334], R5 ;  /* 0x0000cd00ff030a19 */ /* 0x000fe40000011605 */
.L_x_2043:
[----:B------:R-:W-:Y:S05]  /*5190*/  BSYNC B0 ;  /* 0x0000000000007941 */ /* 0x000fea0003800000 */
.L_x_2041:
[----:B------:R-:W-:-:S04]  /*51a0*/  IMAD R3, R3, c[0x0][0x32c], -R178 ;  /* 0x0000cb0003037a24 */ /* 0x000fc800078e0ab2 */
[----:B------:R-:W-:-:S05]  /*51b0*/  IMAD.IADD R3, R3, 0x1, -R191 ;  /* 0x0000000103037824 */ /* 0x000fca00078e0abf */
[----:B------:R-:W-:Y:S02]  /*51c0*/  IADD3 R5, R3, c[0x0][0x32c], RZ ;  /* 0x0000cb0003057a10 */ /* 0x000fe40007ffe0ff */
[----:B------:R-:W-:Y:S02]  /*51d0*/  IMNMX R0, R0, R3, !PT ;  /* 0x0000000300007217 */ /* 0x000fe40007800200 */
[----:B------:R-:W-:Y:S02]  /*51e0*/  IMNMX R2, R2, R5, PT ;  /* 0x0000000502027217 */ /* 0x000fe40003800200 */
.L_x_2040:
[----:B-1-34-:R-:W-:Y:S01]  /*51f0*/  ISETP.GT.AND P3, PT, R181, RZ, PT ;  /* 0x000000ffb500720c */ /* 0x01afe20003f64270 */
[----:B------:R-:W1:Y:S03]  /*5200*/  SHFL.IDX PT, R3, R4, 0x1, 0x1c1f ;  /* 0x003c1f0004037f89 */ /* 0x000e6600000e0000 */
[----:B------:R-:W-:-:S04]  /*5210*/  ISETP.GT.AND P0, PT, R0, RZ, P3 ;  /* 0x000000ff0000720c */ /* 0x000fc80001f04270 */
        /* <DEDUP_REMOVED lines=45> */
[----:B-1----:R-:W-:-:S03]  /*54f0*/  IMAD.IADD R0, R7, 0x1, R3 ;  /* 0x0000000107007824 */ /* 0x002fc600078e0203 */
[----:B------:R-:W-:Y:S01]  /*5500*/  ISETP.LT.OR P0, PT, R2, 0x3a, P0 ;  /* 0x0000003a0200780c */ /* 0x000fe20000701670 */
[----:B------:R-:W-:-:S03]  /*5510*/  IMAD.IADD R2, R6, 0x1, R3 ;  /* 0x0000000106027824 */ /* 0x000fc600078e0203 */
[----:B------:R-:W-:Y:S02]  /*5520*/  FSEL R75, R9, -INF , !P0 ;  /* 0xff800000094b7808 */ /* 0x000fe40004000000 */
[----:B------:R-:W-:Y:S01]  /*5530*/  IMNMX R2, R8, R2, PT ;  /* 0x0000000208027217 */ /* 0x000fe20003800200 */
        /* <DEDUP_REMOVED lines=12> */
.L_x_2046:
[----:B------:R-:W-:-:S04]  /*5600*/  MOV R4, 0x1 ;  /* 0x0000000100047802 */ /* 0x000fc80000000f00 */
[----:B------:R-:W-:-:S13]  /*5610*/  ISETP.NE.AND P0, PT, R4, c[0x0][0x32c], PT ;  /* 0x0000cb0004007a0c */ /* 0x000fda0003f05270 */
[----:B------:R-:W-:-:S05]  /*5620*/  @P0 IMAD.HI.U32 R4, R3, c[0x0][0x330], RZ ;  /* 0x0000cc0003040a27 */ /* 0x000fca00078e00ff */
[----:B------:R-:W-:Y:S02]  /*5630*/  @P0 SHF.R.U32.HI R3, RZ, c[0x0][0x334], R4 ;  /* 0x0000cd00ff030a19 */ /* 0x000fe40000011604 */
.L_x_2047:
[----:B------:R-:W-:Y:S05]  /*5640*/  BSYNC B0 ;  /* 0x0000000000007941 */ /* 0x000fea0003800000 */
.L_x_2045:
[----:B------:R-:W-:-:S04]  /*5650*/  IMAD R3, R3, c[0x0][0x32c], -R178 ;  /* 0x0000cb0003037a24 */ /* 0x000fc800078e0ab2 */
[----:B------:R-:W-:-:S05]  /*5660*/  IMAD.IADD R3, R3, 0x1, -R191 ;  /* 0x0000000103037824 */ /* 0x000fca00078e0abf */
[----:B------:R-:W-:Y:S02]  /*5670*/  IADD3 R4, R3, c[0x0][0x32c], RZ ;  /* 0x0000cb0003047a10 */ /* 0x000fe40007ffe0ff */
[----:B------:R-:W-:Y:S02]  /*5680*/  IMNMX R0, R0, R3, !PT ;  /* 0x0000000300007217 */ /* 0x000fe40007800200 */
[----:B------:R-:W-:Y:S02]  /*5690*/  IMNMX R2, R2, R4, PT ;  /* 0x0000000402027217 */ /* 0x000fe40003800200 */
.L_x_2044:
[----:B------:R-:W-:Y:S01]  /*56a0*/  ISETP.GT.AND P0, PT, R0, 0x1, P3 ;  /* 0x000000010000780c */ /* 0x000fe20001f04270 */
[----:B------:R-:W2:Y:S01]  /*56b0*/  LDL R92, [R1+0x4] ;  /* 0x00000400015c7983 */ /* 0x000ea20000100800 */
[----:B------:R-:W-:Y:S01]  /*56c0*/  FMNMX.FTZ R3, R11, R14, !PT ;  /* 0x0000000e0b037209 */ /* 0x000fe20007810000 */
[----:B------:R-:W-:-:S04]  /*56d0*/  DEPBAR.LE SB0, 0x2 ;  /* 0x000080800000791a */ /* 0x000fc80000000000 */
[----:B------:R-:W-:Y:S01]  /*56e0*/  BAR.SYNC.DEFER_BLOCKING 0x0 ;  /* 0x0000000000007b1d */ /* 0x000fe20000010000 */
[----:B------:R-:W-:Y:S02]  /*56f0*/  ISETP.LT.OR P0, PT, R2, 0x2, P0 ;  /* 0x000000020200780c */ /* 0x000fe40000701670 */
[----:B------:R-:W-:Y:S02]  /*5700*/  FMNMX.FTZ R3, R15, R3, !PT ;  /* 0x000000030f037209 */ /* 0x000fe40007810000 */
[----:B------:R-:W-:Y:S01]  /*5710*/  FSEL R7, R74, -INF , !P0 ;  /* 0xff8000004a077808 */ /* 0x000fe20004000000 */
[----:B------:R-:W-:Y:S01]  /*5720*/  BSSY B0, `(.L_x_2048) ;  /* 0x00001af000007945 */ /* 0x000fe20003800000 */
        /* <DEDUP_REMOVED lines=8> */
[----:B------:R-:W-:Y:S01]  /*57b0*/  FMNMX.FTZ R3, R23, R3, !PT ;  /* 0x0000000317037209 */ /* 0x000fe20007810000 */
[----:B------:R-:W-:Y:S01]  /*57c0*/  LDSM.16.MT88.4 R36, [R172] ;  /* 0x00000000ac24783b */ /* 0x000fe20000004200 */
[----:B------:R-:W-:-:S02]  /*57d0*/  FSEL R9, R58, -INF , !P0 ;  /* 0xff8000003a097808 */ /* 0x000fc40004000000 */
[----:B------:R-:W-:Y:S01]  /*57e0*/  ISETP.GT.AND P0, PT, R0, 0x10, P3 ;  /* 0x000000100000780c */ /* 0x000fe20001f04270 */
[----:B------:R-:W-:Y:S01]  /*57f0*/  LDSM.16.MT88.4 R60, [R171+0x2000] ;  /* 0x00200000ab3c783b */ /* 0x000fe20000004200 */
[----:B------:R-:W-:Y:S02]  /*5800*/  FMNMX.FTZ R3, R25, R3, !PT ;  /* 0x0000000319037209 */ /* 0x000fe40007810000 */
[----:B------:R-:W-:Y:S02]  /*5810*/  ISETP.LT.OR P0, PT, R2, 0x11, P0 ;  /* 0x000000110200780c */ /* 0x000fe40000701670 */
[----:B------:R-:W-:Y:S02]  /*5820*/  FMNMX.FTZ R3, R73, R3, !PT ;  /* 0x0000000349037209 */ /* 0x000fe40007810000 */
[----:B------:R-:W-:Y:S02]  /*5830*/  FSEL R16, R57, -INF , !P0 ;  /* 0xff80000039107808 */ /* 0x000fe40004000000 */
[----:B------:R-:W-:Y:S01]  /*5840*/  ISETP.GT.AND P0, PT, R0, 0x11, P3 ;  /* 0x000000110000780c */ /* 0x000fe20001f04270 */
[----:B------:R-:W-:Y:S01]  /*5850*/  LDSM.16.MT88.4 R56, [R220+0x2000] ;  /* 0x00200000dc38783b */ /* 0x000fe20000004200 */
        /* <DEDUP_REMOVED lines=14> */
[----:B------:R-:W-:Y:S01]  /*5940*/  ISETP.GT.AND P0, PT, R0, 0x20, P3 ;  /* 0x000000200000780c */ /* 0x000fe20001f04270 */
[----:B------:R-:W-:Y:S01]  /*5950*/  LDSM.16.MT88.4 R40, [R172+0x800] ;  /* 0x00080000ac28783b */ /* 0x000fe20000004200 */
[----:B------:R-:W-:Y:S02]  /*5960*/  FMNMX.FTZ R3, R75, R3, !PT ;  /* 0x000000034b037209 */ /* 0x000fe40007810000 */
[----:B------:R-:W-:-:S03]  /*5970*/  ISETP.LT.OR P0, PT, R2, 0x21, P0 ;  /* 0x000000210200780c */ /* 0x000fc60000701670 */
[----:B------:R-:W1:Y:S01]  /*5980*/  SHFL.BFLY PT, R5, R3, 0x2, 0x1f ;  /* 0x0c401f0003057f89 */ /* 0x000e6200000e0000 */
[----:B------:R-:W-:Y:S02]  /*5990*/  FSEL R66, R33, -INF , !P0 ;  /* 0xff80000021427808 */ /* 0x000fe40004000000 */
[----:B------:R-:W-:-:S04]  /*59a0*/  ISETP.GT.AND P0, PT, R0, 0x21, P3 ;  /* 0x000000210000780c */ /* 0x000fc80001f04270 */
[----:B------:R-:W-:-:S04]  /*59b0*/  ISETP.LT.OR P0, PT, R2, 0x22, P0 ;  /* 0x000000220200780c */ /* 0x000fc80000701670 */
[----:B------:R-:W-:Y:S02]  /*59c0*/  FSEL R67, R32, -INF , !P0 ;  /* 0xff80000020437808 */ /* 0x000fe40004000000 */
[----:B------:R-:W-:Y:S01]  /*59d0*/  ISETP.GT.AND P0, PT, R0, 0x28, P3 ;  /* 0x000000280000780c */ /* 0x000fe20001f04270 */
[----:B------:R-:W-:Y:S03]  /*59e0*/  LDSM.16.MT88.4 R32, [R171+0x800] ;  /* 0x00080000ab20783b */ /* 0x000fe60000004200 */
        /* <DEDUP_REMOVED lines=17> */
[----:B------:R-:W-:Y:S02]  /*5b00*/  ISETP.GT.AND P0, PT, R0, 0x39, P3 ;  /* 0x000000390000780c */ /* 0x000fe40001f04270 */
[----:B------:R-:W-:Y:S02]  /*5b10*/  FMNMX.FTZ R4, R6, R7, !PT ;  /* 0x0000000706047209 */ /* 0x000fe40007810000 */
[----:B------:R-:W-:Y:S02]  /*5b20*/  ISETP.LT.OR P0, PT, R2, 0x3a, P0 ;  /* 0x0000003a0200780c */ /* 0x000fe40000701670 */
[----:B------:R-:W-:Y:S02]  /*5b30*/  FMNMX.FTZ R4, R8, R4, !PT ;  /* 0x0000000408047209 */ /* 0x000fe40007810000 */
[----:B------:R-:W-:-:S02]  /*5b40*/  FSEL R161, R28, -INF , !P0 ;  /* 0xff8000001ca17808 */ /* 0x000fc40004000000 */
[----:B------:R-:W-:Y:S01]  /*5b50*/  FMNMX.FTZ R4, R9, R4, !PT ;  /* 0x0000000409047209 */ /* 0x000fe20007810000 */
[----:B------:R-:W-:Y:S03]  /*5b60*/  LDSM.16.MT88.4 R28, [R218+0x800] ;  /* 0x00080000da1c783b */ /* 0x000fe60000004200 */
        /* <DEDUP_REMOVED lines=14> */
[----:B------:R-:W3:Y:S01]  /*5c50*/  SHFL.BFLY PT, R3, R2, 0x2, 0x1f ;  /* 0x0c401f0002037f89 */ /* 0x000ee200000e0000 */
[----:B-1----:R-:W-:-:S04]  /*5c60*/  FMNMX.FTZ R101, R0, R4, !PT ;  /* 0x0000000400657209 */ /* 0x002fc80007810000 */
[C---:B------:R-:W-:Y:S01]  /*5c70*/  FSETP.NEU.FTZ.AND P0, PT, R101.reuse, -INF , PT ;  /* 0xff8000006500780b */ /* 0x040fe20003f1d000 */
[----:B------:R-:W-:Y:S01]  /*5c80*/  FMUL.FTZ R0, R101, c[0x0][0x2d0] ;  /* 0x0000b40065007a20 */ /* 0x000fe20000410000 */
[----:B---3--:R-:W-:-:S04]  /*5c90*/  FMNMX.FTZ R2, R2, R3, !PT ;  /* 0x0000000302027209 */ /* 0x008fc80007810000 */
[----:B------:R-:W-:Y:S01]  /*5ca0*/  FSEL R0, R0, RZ, P0 ;  /* 0x000000ff00007208 */ /* 0x000fe20000000000 */
[----:B------:R-:W1:Y:S04]  /*5cb0*/  SHFL.BFLY PT, R4, R2, 0x1, 0x1f ;  /* 0x0c201f0002047f89 */ /* 0x000e6800000e0000 */
[----:B------:R-:W-:-:S04]  /*5cc0*/  FFMA.FTZ R3, R11, c[0x0][0x2d0], -R0 ;  /* 0x0000b4000b037a23 */ /* 0x000fc80000010800 */
[----:B------:R3:W-:Y:S01]  /*5cd0*/  MUFU.EX2 R102, R3 ;  /* 0x0000000300667308 */ /* 0x0007e20000000800 */
[----:B-1----:R-:W-:Y:S01]  /*5ce0*/  FMNMX.FTZ R100, R2, R4, !PT ;  /* 0x0000000402647209 */ /* 0x002fe20007810000 */
[--C-:B------:R-:W-:Y:S02]  /*5cf0*/  FFMA.FTZ R2, R15, c[0x0][0x2d0], -R0.reuse ;  /* 0x0000b4000f027a23 */ /* 0x100fe40000010800 */
[----:B---3--:R-:W-:Y:S01]  /*5d00*/  FFMA.FTZ R3, R14, c[0x0][0x2d0], -R0 ;  /* 0x0000b4000e037a23 */ /* 0x008fe20000010800 */
[----:B------:R-:W-:-:S03]  /*5d10*/  FSETP.NEU.FTZ.AND P0, PT, R100, -INF , PT ;  /* 0xff8000006400780b */ /* 0x000fc60003f1d000 */
[----:B------:R1:W-:Y:S01]  /*5d20*/  MUFU.EX2 R156, R2 ;  /* 0x00000002009c7308 */ /* 0x0003e20000000800 */
[----:B------:R-:W3:Y:S07]  /*5d30*/  LDSM.16.MT88.4 R12, [R171] ;  /* 0x00000000ab0c783b */ /* 0x000eee0000004200 */
[----:B------:R4:W-:Y:S01]  /*5d40*/  MUFU.EX2 R74, R3 ;  /* 0x00000003004a7308 */ /* 0x0009e20000000800 */
[----:B-1----:R-:W-:-:S05]  /*5d50*/  FMUL.FTZ R2, R100, c[0x0][0x2d0] ;  /* 0x0000b40064027a20 */ /* 0x002fca0000410000 */
[----:B------:R-:W-:Y:S01]  /*5d60*/  FSEL R2, R2, RZ, P0 ;  /* 0x000000ff02027208 */ /* 0x000fe20000000000 */
[----:B----4-:R-:W-:-:S04]  /*5d70*/  FFMA.FTZ R3, R17, c[0x0][0x2d0], -R0 ;  /* 0x0000b40011037a23 */ /* 0x010fc80000010800 */
[----:B------:R1:W4:Y:S02]  /*5d80*/  MUFU.EX2 R157, R3 ;  /* 0x00000003009d7308 */ /* 0x0003240000000800 */
[----:B-1----:R-:W-:Y:S01]  /*5d90*/  FFMA.FTZ R3, R6, c[0x0][0x2d0], -R2 ;  /* 0x0000b40006037a23 */ /* 0x002fe20000010802 */
[----:B----4-:R-:W-:-:S05]  /*5da0*/  F2FP.PACK_AB R10, R157, R156 ;  /* 0x0000009c9d0a723e */ /* 0x010fca00000000ff */
[----:B------:R1:W-:Y:S02]  /*5db0*/  MUFU.EX2 R65, R3 ;  /* 0x0000000300417308 */ /* 0x0003e40000000800 */
[--C-:B-1----:R-:W-:Y:S02]  /*5dc0*/  FFMA.FTZ R3, R7, c[0x0][0x2d0], -R2.reuse ;  /* 0x0000b40007037a23 */ /* 0x102fe40000010802 */
[----:B------:R-:W1:Y:S04]  /*5dd0*/  LDSM.16.MT88.4 R4, [R218] ;  /* 0x00000000da04783b */ /* 0x000e680000004200 */
[----:B------:R4:W5:Y:S02]  /*5de0*/  MUFU.EX2 R64, R3 ;  /* 0x0000000300407308 */ /* 0x0009640000000800 */
[----:B----4-:R-:W-:Y:S01]  /*5df0*/  FFMA.FTZ R3, R8, c[0x0][0x2d0], -R2 ;  /* 0x0000b40008037a23 */ /* 0x010fe20000010802 */
[----:B------:R-:W-:-:S05]  /*5e00*/  F2FP.PACK_AB R8, R74, R102 ;  /* 0x000000664a08723e */ /* 0x000fca00000000ff */
[----:B------:R4:W-:Y:S02]  /*5e10*/  MUFU.EX2 R137, R3 ;  /* 0x0000000300897308 */ /* 0x0009e40000000800 */
[----:B----4-:R-:W-:Y:S01]  /*5e20*/  FFMA.FTZ R3, R9, c[0x0][0x2d0], -R2 ;  /* 0x0000b40009037a23 */ /* 0x010fe20000010802 */
[----:B-----5:R-:W-:-:S05]  /*5e30*/  F2FP.PACK_AB R9, R64, R65 ;  /* 0x000000414009723e */ /* 0x020fca00000000ff */
[----:B------:R4:W5:Y:S02]  /*5e40*/  MUFU.EX2 R139, R3 ;  /* 0x00000003008b7308 */ /* 0x0009640000000800 */
[----:B----4-:R-:W-:Y:S01]  /*5e50*/  FFMA.FTZ R3, R20, c[0x0][0x2d0], -R0 ;  /* 0x0000b40014037a23 */ /* 0x010fe20000010800 */
[----:B-----5:R-:W-:-:S05]  /*5e60*/  F2FP.PACK_AB R11, R139, R137 ;  /* 0x000000898b0b723e */ /* 0x020fca00000000ff */
[----:B------:R4:W-:Y:S02]  /*5e70*/  MUFU.EX2 R214, R3 ;  /* 0x0000000300d67308 */ /* 0x0009e40000000800 */
[C---:B---3--:R-:W-:Y:S08]  /*5e80*/  HMMA.16816.F32 R52, R8.reuse, R12, RZ ;  /* 0x0000000c0834723c */ /* 0x048ff000000018ff */
[----:B------:R-:W-:Y:S01]  /*5e90*/  HMMA.16816.F32 R44, R8, R14, RZ ;  /* 0x0000000e082c723c */ /* 0x000fe200000018ff */
[----:B----4-:R-:W-:-:S04]  /*5ea0*/  FFMA.FTZ R3, R21, c[0x0][0x2d0], -R0 ;  /* 0x0000b40015037a23 */ /* 0x010fc80000010800 */
[----:B------:R3:W4:Y:S03]  /*5eb0*/  MUFU.EX2 R216, R3 ;  /* 0x0000000300d87308 */ /* 0x0007260000000800 */
[----:B------:R-:W-:Y:S01]  /*5ec0*/  HMMA.16816.F32 R12, R8, R38, RZ ;  /* 0x00000026080c723c */ /* 0x000fe200000018ff */
[----:B---3--:R-:W-:-:S04]  /*5ed0*/  FFMA.FTZ R3, R23, c[0x0][0x2d0], -R0 ;  /* 0x0000b40017037a23 */ /* 0x008fc80000010800 */
[----:B------:R3:W-:Y:S02]  /*5ee0*/  MUFU.EX2 R215, R3 ;  /* 0x0000000300d77308 */ /* 0x0007e40000000800 */
[----:B---3--:R-:W-:Y:S02]  /*5ef0*/  FFMA.FTZ R3, R25, c[0x0][0x2d0], -R0 ;  /* 0x0000b40019037a23 */ /* 0x008fe40000010800 */
[----:B-1----:R-:W-:Y:S04]  /*5f00*/  HMMA.16816.F32 R24, R8, R4, RZ ;  /* 0x000000040818723c */ /* 0x002fe800000018ff */
[----:B------:R1:W3:Y:S03]  /*5f10*/  MUFU.EX2 R217, R3 ;  /* 0x0000000300d97308 */ /* 0x0002e60000000800 */
[----:B----4-:R-:W-:Y:S01]  /*5f20*/  F2FP.PACK_AB R4, R216, R214 ;  /* 0x000000d6d804723e */ /* 0x010fe200000000ff */
[----:B-1----:R-:W-:-:S02]  /*5f30*/  FFMA.FTZ R3, R16, c[0x0][0x2d0], -R2 ;  /* 0x0000b40010037a23 */ /* 0x002fc40000010802 */
[----:B------:R-:W-:Y:S01]  /*5f40*/  HMMA.16816.F32 R16, R8, R36, RZ ;  /* 0x000000240810723c */ /* 0x000fe200000018ff */
[----:B------:R-:W-:Y:S01]  /*5f50*/  LDSM.16.MT88.4 R36, [R218+0x2800] ;  /* 0x00280000da24783b */ /* 0x000fe20000004200 */
[----:B------:R1:W-:Y:S02]  /*5f60*/  MUFU.EX2 R160, R3 ;  /* 0x0000000300a07308 */ /* 0x0003e40000000800 */
[----:B-1----:R-:W-:-:S04]  /*5f70*/  FFMA.FTZ R3, R22, c[0x0][0x2d0], -R2 ;  /* 0x0000b40016037a23 */ /* 0x002fc80000010802 */
[----:B------:R-:W-:Y:S02]  /*5f80*/  HMMA.16816.F32 R20, R8, R6, RZ ;  /* 0x000000060814723c */ /* 0x000fe400000018ff */
[----:B------:R1:W4:Y:S05]  /*5f90*/  MUFU.EX2 R138, R3 ;  /* 0x00000003008a7308 */ /* 0x00032a0000000800 */
[----:B---3--:R-:W-:Y:S01]  /*5fa0*/  F2FP.PACK_AB R6, R217, R215 ;  /* 0x000000d7d906723e */ /* 0x008fe200000000ff */
[----:B-1----:R-:W-:Y:S01]  /*5fb0*/  FFMA.FTZ R3, R48, c[0x0][0x2d0], -R2 ;  /* 0x0000b40030037a23 */ /* 0x002fe20000010802 */
[----:B----4-:R-:W-:-:S03]  /*5fc0*/  F2FP.PACK_AB R5, R138, R160 ;  /* 0x000000a08a05723e */ /* 0x010fc600000000ff */
[----:B------:R1:W-:Y:S02]  /*5fd0*/  MUFU.EX2 R179, R3 ;  /* 0x0000000300b37308 */ /* 0x0003e40000000800 */
[----:B-1----:R-:W-:Y:S02]  /*5fe0*/  FFMA.FTZ R3, R49, c[0x0][0x2d0], -R2 ;  /* 0x0000b40031037a23 */ /* 0x002fe40000010802 */
[----:B--2---:R-:W1:Y:S04]  /*5ff0*/  LDSM.16.MT88.4 R48, [R92] ;  /* 0x000000005c30783b */ /* 0x004e680000004200 */
        /* <DEDUP_REMOVED lines=26> */
[----:B--2---:R-:W-:-:S07]  /*61a0*/  FFMA.FTZ R3, R66, c[0x0][0x2d0], -R2 ;  /* 0x0000b40042037a23 */ /* 0x004fce0000010802 */
[C---:B------:R-:W-:Y:S01]  /*61b0*/  HMMA.16816.F32 R28, R8.reuse, R62, RZ ;  /* 0x0000003e081c723c */ /* 0x040fe200000018ff */
[----:B------:R-:W2:Y:S07]  /*61c0*/  LDSM.16.MT88.4 R60, [R171+0x4000] ;  /* 0x00400000ab3c783b */ /* 0x000eae0000004200 */
[----:B----4-:R-:W-:Y:S08]  /*61d0*/  HMMA.16816.F32 R16, R8, R20, RZ ;  /* 0x000000140810723c */ /* 0x010ff000000018ff */
[C---:B------:R-:W-:Y:S08]  /*61e0*/  HMMA.16816.F32 R140, R4.reuse, R26, R12 ;  /* 0x0000001a048c723c */ /* 0x040ff0000000180c */
[----:B-----5:R-:W-:Y:S01]  /*61f0*/  HMMA.16816.F32 R128, R4, R40, R32 ;  /* 0x000000280480723c */ /* 0x020fe20000001820 */
[----:B------:R-:W3:Y:S07]  /*6200*/  LDSM.16.MT88.4 R32, [R218+0x4000] ;  /* 0x00400000da20783b */ /* 0x000eee0000004200 */
        /* <DEDUP_REMOVED lines=10> */
[----:B--2---:R-:W-:Y:S08]  /*62b0*/  HMMA.16816.F32 R12, R8, R60, RZ ;  /* 0x0000003c080c723c */ /* 0x004ff000000018ff */
[C---:B------:R-:W-:Y:S08]  /*62c0*/  HMMA.16816.F32 R80, R4.reuse, R46, R16 ;  /* 0x0000002e0450723c */ /* 0x040ff00000001810 */
[----:B------:R-:W-:Y:S01]  /*62d0*/  HMMA.16816.F32 R96, R4, R48, R28 ;  /* 0x000000300460723c */ /* 0x000fe2000000181c */
[----:B------:R-:W2:Y:S07]  /*62e0*/  LDSM.16.MT88.4 R28, [R172+0x4000] ;  /* 0x00400000ac1c783b */ /* 0x000eae0000004200 */
[C---:B---3--:R-:W-:Y:S08]  /*62f0*/  HMMA.16816.F32 R16, R8.reuse, R32, RZ ;  /* 0x000000200810723c */ /* 0x048ff000000018ff */
        /* <DEDUP_REMOVED lines=8> */
[----:B--2---:R-:W-:Y:S08]  /*6380*/  HMMA.16816.F32 R12, R8, R28, RZ ;  /* 0x0000001c080c723c */ /* 0x004ff000000018ff */
        /* <DEDUP_REMOVED lines=8> */
[----:B-1----:R1:W-:Y:S02]  /*6410*/  MUFU.EX2 R92, R3 ;  /* 0x00000003005c7308 */ /* 0x0023e40000000800 */
        /* <DEDUP_REMOVED lines=13> */
[--C-:B------:R-:W-:Y:S02]  /*64f0*/  FFMA.FTZ R14, R95, c[0x0][0x2d0], -R0.reuse ;  /* 0x0000b4005f0e7a23 */ /* 0x100fe40000010800 */
[----:B------:R-:W-:Y:S02]  /*6500*/  FFMA.FTZ R0, R75, c[0x0][0x2d0], -R0 ;  /* 0x0000b4004b007a23 */ /* 0x000fe40000010800 */
[----:B------:R2:W3:Y:S08]  /*6510*/  MUFU.EX2 R102, R3 ;  /* 0x0000000300667308 */ /* 0x0004f00000000800 */
[----:B------:R4:W-:Y:S01]  /*6520*/  MUFU.EX2 R183, R0 ;  /* 0x0000000000b77308 */ /* 0x0009e20000000800 */
[----:B--2---:R-:W-:Y:S01]  /*6530*/  FFMA.FTZ R3, R68, c[0x0][0x2d0], -R2 ;  /* 0x0000b40044037a23 */ /* 0x004fe20000010802 */
[----:B---3--:R-:W-:-:S06]  /*6540*/  F2FP.PACK_AB R5, R102, R92 ;  /* 0x0000005c6605723e */ /* 0x008fcc00000000ff */
[----:B------:R-:W-:Y:S01]  /*6550*/  MUFU.EX2 R14, R14 ;  /* 0x0000000e000e7308 */ /* 0x000fe20000000800 */
[----:B----4-:R-:W-:-:S07]  /*6560*/  FFMA.FTZ R0, R163, c[0x0][0x2d0], -R2 ;  /* 0x0000b400a3007a23 */ /* 0x010fce0000010802 */
[----:B------:R2:W-:Y:S08]  /*6570*/  MUFU.EX2 R103, R3 ;  /* 0x0000000300677308 */ /* 0x0005f00000000800 */
[----:B------:R-:W-:Y:S01]  /*6580*/  MUFU.EX2 R12, R12 ;  /* 0x0000000c000c7308 */ /* 0x000fe20000000800 */
[----:B--2---:R-:W-:-:S07]  /*6590*/  FFMA.FTZ R3, R69, c[0x0][0x2d0], -R2 ;  /* 0x0000b40045037a23 */ /* 0x004fce0000010802 */
[----:B------:R2:W3:Y:S02]  /*65a0*/  MUFU.EX2 R136, R3 ;  /* 0x0000000300887308 */ /* 0x0004e40000000800 */
[----:B--2---:R-:W-:Y:S01]  /*65b0*/  FADD.FTZ R3, R156, R4 ;  /* 0x000000049c037221 */ /* 0x004fe20000010000 */
[----:B------:R-:W-:Y:S02]  /*65c0*/  F2FP.PACK_AB R4, R192, R182 ;  /* 0x000000b6c004723e */ /* 0x000fe400000000ff */
[----:B---3--:R-:W-:Y:S01]  /*65d0*/  F2FP.PACK_AB R7, R136, R103 ;  /* 0x000000678807723e */ /* 0x008fe200000000ff */
[----:B------:R-:W-:Y:S02]  /*65e0*/  FADD.FTZ R15, R157, R3 ;  /* 0x000000039d0f7221 */ /* 0x000fe40000010000 */
[----:B------:R-:W-:-:S04]  /*65f0*/  FADD.FTZ R3, R65, R64 ;  /* 0x0000004041037221 */ /* 0x000fc80000010000 */
        /* <DEDUP_REMOVED lines=26> */
[----:B------:R-:W-:-:S06]  /*67a0*/  F2FP.PACK_AB R98, R183, R12 ;  /* 0x0000000cb762723e */ /* 0x000fcc00000000ff */
        /* <DEDUP_REMOVED lines=17> */
[----:B------:R-:W-:-:S02]  /*68c0*/  FFMA.FTZ R4, R176, c[0x0][0x2d0], -R2 ;  /* 0x0000b400b0047a23 */ /* 0x000fc40000010802 */
[--C-:B-1----:R-:W-:Y:S02]  /*68d0*/  FFMA.FTZ R0, R173, c[0x0][0x2d0], -R2.reuse ;  /* 0x0000b400ad007a23 */ /* 0x102fe40000010802 */
[----:B------:R-:W-:Y:S01]  /*68e0*/  FFMA.FTZ R2, R161, c[0x0][0x2d0], -R2 ;  /* 0x0000b400a1027a23 */ /* 0x000fe20000010802 */
[----:B------:R1:W-:Y:S08]  /*68f0*/  MUFU.EX2 R8, R4 ;  /* 0x0000000400087308 */ /* 0x0003f00000000800 */
[----:B------:R-:W2:Y:S08]  /*6900*/  MUFU.EX2 R11, R0 ;  /* 0x00000000000b7308 */ /* 0x000eb00000000800 */
[----:B------:R-:W3:Y:S01]  /*6910*/  MUFU.EX2 R9, R2 ;  /* 0x0000000200097308 */ /* 0x000ee20000000800 */
[----:B-1----:R-:W-:Y:S01]  /*6920*/  LDSM.16.MT88.4 R4, [R220+0x5800] ;  /* 0x00580000dc04783b */ /* 0x002fe20000004200 */
[----:B--2---:R-:W-:Y:S01]  /*6930*/  F2FP.PACK_AB R97, R11, R10 ;  /* 0x0000000a0b61723e */ /* 0x004fe200000000ff */
[----:B------:R-:W-:-:S02]  /*6940*/  FADD.FTZ R0, R137, R3 ;  /* 0x0000000389007221 */ /* 0x000fc40000010000 */
[----:B------:R-:W-:Y:S02]  /*6950*/  FADD.FTZ R3, R214, R15 ;  /* 0x0000000fd6037221 */ /* 0x000fe40000010000 */
        /* <DEDUP_REMOVED lines=18> */
[----:B------:R-:W-:Y:S01]  /*6a80*/  FADD.FTZ R0, R209, R3 ;  /* 0x00000003d1007221 */ /* 0x000fe20000010000 */
[----:B------:R-:W-:Y:S01]  /*6a90*/  IADD3 R3, R181, -0x3, RZ ;  /* 0xfffffffdb5037810 */ /* 0x000fe20007ffe0ff */
[----:B------:R-:W-:Y:S01]  /*6aa0*/  FADD.FTZ R2, R136, R2 ;  /* 0x0000000288027221 */ /* 0x000fe20000010000 */
[----:B------:R-:W-:Y:S01]  /*6ab0*/  HMMA.16816.F32 R44, R96, R48, R68 ;  /* 0x00000030602c723c */ /* 0x000fe20000001844 */
[----:B------:R-:W-:Y:S01]  /*6ac0*/  FADD.FTZ R0, R14, R0 ;  /* 0x000000000e007221 */ /* 0x000fe20000010000 */
[----:B------:R-:W-:Y:S01]  /*6ad0*/  ISETP.GE.AND P0, PT, R3, R188, PT ;  /* 0x000000bc0300720c */ /* 0x000fe20003f06270 */
[----:B------:R-:W-:Y:S02]  /*6ae0*/  FADD.FTZ R2, R10, R2 ;  /* 0x000000020a027221 */ /* 0x000fe40000010000 */
[----:B------:R-:W-:-:S02]  /*6af0*/  FADD.FTZ R0, R13, R0 ;  /* 0x000000000d007221 */ /* 0x000fc40000010000 */
[----:B------:R-:W-:Y:S01]  /*6b00*/  FADD.FTZ R2, R11, R2 ;  /* 0x000000020b027221 */ /* 0x000fe20000010000 */
[C---:B------:R-:W-:Y:S01]  /*6b10*/  HMMA.16816.F32 R40, R96.reuse, R42, R64 ;  /* 0x0000002a6028723c */ /* 0x040fe20000001840 */
[----:B------:R-:W1:Y:S01]  /*6b20*/  LDSM.16.MT88.4 R64, [R220+0x3800] ;  /* 0x00380000dc40783b */ /* 0x000e620000004200 */
[----:B------:R-:W-:Y:S02]  /*6b30*/  FADD.FTZ R0, R12, R0 ;  /* 0x000000000c007221 */ /* 0x000fe40000010000 */
[----:B------:R-:W-:Y:S02]  /*6b40*/  FADD.FTZ R2, R8, R2 ;  /* 0x0000000208027221 */ /* 0x000fe40000010000 */
[----:B------:R-:W-:Y:S02]  /*6b50*/  FADD.FTZ R183, R183, R0 ;  /* 0x00000000b7b77221 */ /* 0x000fe40000010000 */
[----:B------:R-:W-:Y:S01]  /*6b60*/  HMMA.16816.F32 R48, R96, R50, R72 ;  /* 0x000000326030723c */ /* 0x000fe20000001848 */
[----:B------:R-:W2:Y:S01]  /*6b70*/  LDSM.16.MT88.4 R72, [R171+0x5800] ;  /* 0x00580000ab48783b */ /* 0x000ea20000004200 */
[----:B------:R-:W-:-:S06]  /*6b80*/  FADD.FTZ R184, R9, R2 ;  /* 0x0000000209b87221 */ /* 0x000fcc0000010000 */
        /* <DEDUP_REMOVED lines=23> */
[----:B------:R-:W-:Y:S02]  /*6d00*/  IMAD.MOV.U32 R173, RZ, RZ, c[0x0][0x2b8] ;  /* 0x0000ae00ffad7624 */ /* 0x000fe400078e00ff */
[----:B------:R-:W-:-:S02]  /*6d10*/  IMAD R163, R187, 0x20, R205 ;  /* 0x00000020bba37824 */ /* 0x000fc400078e02cd */
[----:B------:R-:W-:Y:S01]  /*6d20*/  IMAD.MOV.U32 R174, RZ, RZ, RZ ;  /* 0x000000ffffae7224 */ /* 0x000fe200078e00ff */
[----:B------:R-:W-:Y:S02]  /*6d30*/  ISETP.NE.AND P5, PT, R173, 0x1, PT ;  /* 0x00000001ad00780c */ /* 0x000fe40003fa5270 */
[C---:B------:R-:W-:Y:S02]  /*6d40*/  IADD3 R2, R163.reuse, R178, R193 ;  /* 0x000000b2a3027210 */ /* 0x040fe40007ffe0c1 */
[----:B------:R-:W-:Y:S02]  /*6d50*/  ISETP.GT.AND P4, PT, R163, 0x3f, PT ;  /* 0x0000003fa300780c */ /* 0x000fe40003f84270 */
[----:B------:R-:W-:-:S05]  /*6d60*/  IADD3 R2, R2, -0x80, RZ ;  /* 0xffffff8002027810 */ /* 0x000fca0007ffe0ff */
        /* <DEDUP_REMOVED lines=10> */
[C---:B------:R-:W-:Y:S01]  /*6e10*/  IMAD.SHL.U32 R18, R185.reuse, 0x2, RZ ;  /* 0x00000002b9127824 */ /* 0x040fe200078e00ff */
        /* <DEDUP_REMOVED lines=23> */
.L_x_2184:
[----:B------:R-:W-:Y:S05]  /*6f90*/  BRA.DIV ~URZ, `(.L_x_2051) ;  /* 0x000111e27f007947 */ /* 0x000fea000b800000 */
[----:B------:R-:W3:Y:S02]  /*6fa0*/  SHFL.IDX PT, R0, R12, RZ, 0x181f ;  /* 0x00181fff0c007589 */ /* 0x000ee400000e0000 */
[----:B---3--:R-:W-:-:S05]  /*6fb0*/  IADD3 R8, P0, R0, R17, RZ ;  /* 0x0000001100087210 */ /* 0x008fca0007f1e0ff */
[----:B--2---:R-:W-:Y:S01]  /*6fc0*/  IMAD.X R9, R4, 0x1, R14, P0 ;  /* 0x0000000104097824 */ /* 0x004fe200000e060e */
[----:B------:R-:W-:-:S05]  /*6fd0*/  IADD3 R6, P0, R0, R16, RZ ;  /* 0x0000001000067210 */ /* 0x000fca0007f1e0ff */
[----:B------:R-:W-:Y:S01]  /*6fe0*/  IMAD.X R7, R4, 0x1, R13, P0 ;  /* 0x0000000104077824 */ /* 0x000fe200000e060d */
[----:B------:R-:W-:Y:S02]  /*6ff0*/  IADD3 R2, P0, R0, R18, RZ ;  /* 0x0000001200027210 */ /* 0x000fe40007f1e0ff */
[----:B------:R-:W2:Y:S03]  /*7000*/  SHFL.IDX PT, R0, R12, 0x1, 0x181f ;  /* 0x00381f000c007f89 */ /* 0x000ea600000e0000 */
[----:B------:R-:W-:Y:S01]  /*7010*/  IMAD.X R3, R4, 0x1, R15, P0 ;  /* 0x0000000104037824 */ /* 0x000fe200000e060f */
[----:B------:R-:W-:Y:S01]  /*7020*/  ISETP.GE.AND P0, PT, R177, c[0x0][0x1d4], PT ;  /* 0x00007500b1007a0c */ /* 0x000fe20003f06270 */
[----:B------:R3:W4:Y:S03]  /*7030*/  SHFL.IDX PT, R4, R5, 0x1, 0x181f ;  /* 0x00381f0005047f89 */ /* 0x00072600000e0000 */
[----:B------:R-:W-:-:S09]  /*7040*/  SEL R11, RZ, 0x10, P0 ;  /* 0x00000010ff0b7807 */ /* 0x000fd20000000000 */
[----:B------:R1:W-:Y:S01]  /*7050*/  LDGSTS.E.BYPASS.LTC128B.128 [R204+0xc100], [R8.64], !P0 ;  /* 0x0c10000008cc7fae */ /* 0x0003e2000c101d46 */
[----:B------:R-:W-:-:S04]  /*7060*/  ISETP.GE.AND P0, PT, R186, c[0x0][0x1d4], PT ;  /* 0x00007500ba007a0c */ /* 0x000fc80003f06270 */
[----:B------:R-:W-:-:S09]  /*7070*/  SEL R10, RZ, 0x10, P0 ;  /* 0x00000010ff0a7807 */ /* 0x000fd20000000000 */
[----:B------:R1:W-:Y:S01]  /*7080*/  LDGSTS.E.BYPASS.LTC128B.128 [R204+0xe100], [R6.64], !P0 ;  /* 0x0e10000006cc7fae */ /* 0x0003e2000c101d46 */
[----:B------:R-:W-:-:S04]  /*7090*/  ISETP.GE.AND P0, PT, R185, c[0x0][0x1d4], PT ;  /* 0x00007500b9007a0c */ /* 0x000fc80003f06270 */
[----:B-1-3--:R-:W-:-:S09]  /*70a0*/  SEL R5, RZ, 0x10, P0 ;  /* 0x00000010ff057807 */ /* 0x00afd20000000000 */
[----:B------:R1:W-:Y:S02]  /*70b0*/  LDGSTS.E.BYPASS.LTC128B.128 [R204+0x10100], [R2.64], !P0 ;  /* 0x1010000002cc7fae */ /* 0x0003e4000c101d46 */
.L_x_2185:
[----:B-12-4-:R-:W-:-:S04]  /*70c0*/  IADD3 R2, -R10, 0x10, RZ ;  /* 0x000000100a027810 */ /* 0x016fc80007ffe1ff */
[----:B------:R-:W-:-:S04]  /*70d0*/  LOP3.LUT R2, R2, 0xf, RZ, 0xc0, !PT ;  /* 0x0000000f02027812 */ /* 0x000fc800078ec0ff */
[----:B------:R-:W-:Y:S02]  /*70e0*/  IADD3 R6, P3, P0, R2, R0, R16 ;  /* 0x0000000002067210 */ /* 0x000fe4000787e010 */
[----:B------:R-:W-:Y:S02]  /*70f0*/  IADD3 R2, -R11, 0x10, RZ ;  /* 0x000000100b027810 */ /* 0x000fe40007ffe1ff */
[----:B------:R-:W-:Y:S02]  /*7100*/  IADD3.X R7, RZ, R4, R13, P3, P0 ;  /* 0x00000004ff077210 */ /* 0x000fe40001fe040d */
        /* <DEDUP_REMOVED lines=16> */
.L_x_2049:
[----:B------:R-:W-:Y:S05]  /*7210*/  BSYNC B0 ;  /* 0x0000000000007941 */ /* 0x000fea0003800000 */
.L_x_2048:
[----:B------:R-:W-:Y:S01]  /*7220*/  IMAD.MOV.U32 R0, RZ, RZ, c[0x0][0x2c4] ;  /* 0x0000b100ff007624 */ /* 0x000fe200078e00ff */
[----:B------:R-:W0:Y:S01]  /*7230*/  LDGDEPBAR ;  /* 0x00000000000079af */ /* 0x000e220000000000 */
[----:B-1----:R-:W-:Y:S01]  /*7240*/  IMAD.MOV.U32 R3, RZ, RZ, c[0x0][0x32c] ;  /* 0x0000cb00ff037624 */ /* 0x002fe200078e00ff */
[----:B------:R-:W-:Y:S02]  /*7250*/  IADD3 R173, R181, -0x2, RZ ;  /* 0xfffffffeb5ad7810 */ /* 0x000fe40007ffe0ff */
[----:B------:R-:W-:Y:S01]  /*7260*/  ISETP.NE.AND P0, PT, R0, 0x1, PT ;  /* 0x000000010000780c */ /* 0x000fe20003f05270 */
[----:B------:R-:W-:-:S12]  /*7270*/  IMAD.MOV.U32 R0, RZ, RZ, R203 ;  /* 0x000000ffff007224 */ /* 0x000fd800078e00cb */
[----:B------:R-:W-:-:S05]  /*7280*/  @P0 IMAD.HI.U32 R2, R203, c[0x0][0x2c8], RZ ;  /* 0x0000b200cb020a27 */ /* 0x000fca00078e00ff */
[----:B------:R-:W-:Y:S02]  /*7290*/  @P0 SHF.R.U32.HI R0, RZ, c[0x0][0x2cc], R2 ;  /* 0x0000b300ff000a19 */ /* 0x000fe40000011602 */
[----:B------:R-:W-:-:S03]  /*72a0*/  ISETP.GE.AND P0, PT, R3, 0x1, PT ;  /* 0x000000010300780c */ /* 0x000fc60003f06270 */
[----:B------:R-:W-:-:S05]  /*72b0*/  IMAD.IADD R2, R219, 0x1, R0 ;  /* 0x00000001db027824 */ /* 0x000fca00078e0200 */
[----:B------:R-:W-:-:S05]  /*72c0*/  IADD3 R0, R2, c[0x0][0x328], RZ ;  /* 0x0000ca0002007a10 */ /* 0x000fca0007ffe0ff */
[----:B------:R-:W-:Y:S05]  /*72d0*/  @!P0 BRA `(.L_x_2052) ;  /* 0x0000013000008947 */ /* 0x000fea0003800000 */
        /* <DEDUP_REMOVED lines=11> */
.L_x_2054:
[----:B------:R-:W-:-:S04]  /*7390*/  MOV R2, 0x1 ;  /* 0x0000000100027802 */ /* 0x000fc80000000f00 */
[----:B------:R-:W-:-:S13]  /*73a0*/  ISETP.NE.AND P0, PT, R2, c[0x0][0x32c], PT ;  /* 0x0000cb0002007a0c */ /* 0x000fda0003f05270 */
[----:B------:R-:W-:-:S05]  /*73b0*/  @P0 IMAD.HI.U32 R2, R3, c[0x0][0x330], RZ ;  /* 0x0000cc0003020a27 */ /* 0x000fca00078e00ff */
[----:B------:R-:W-:Y:S02]  /*73c0*/  @P0 SHF.R.U32.HI R3, RZ, c[0x0][0x334], R2 ;  /* 0x0000cd00ff030a19 */ /* 0x000fe40000011602 */
.L_x_2055:
[----:B------:R-:W-:Y:S05]  /*73d0*/  BSYNC B0 ;  /* 0x0000000000007941 */ /* 0x000fea0003800000 */
.L_x_2053:
[----:B------:R-:W-:-:S05]  /*73e0*/  MOV R2, c[0x0][0x32c] ;  /* 0x0000cb0000027a02 */ /* 0x000fca0000000f00 */
[----:B------:R-:W-:-:S05]  /*73f0*/  IMAD R3, R3, R2, c[0x0][0x32c] ;  /* 0x0000cb0003037624 */ /* 0x000fca00078e0202 */
[----:B------:R-:W-:-:S04]  /*7400*/  IMNMX R0, R0, R3, PT ;  /* 0x0000000300007217 */ /* 0x000fc80003800200 */
.L_x_2052:
[----:B------:R-:W-:Y:S01]  /*7410*/  SHF.R.S32.HI R2, RZ, 0x1f, R0 ;  /* 0x0000001fff027819 */ /* 0x000fe20000011400 */
[----:B------:R-:W-:Y:S02]  /*7420*/  IMAD.MOV.U32 R163, RZ, RZ, 0x1 ;  /* 0x00000001ffa37424 */ /* 0x000fe400078e00ff */
[----:B------:R-:W-:Y:S01]  /*7430*/  IMAD.MOV.U32 R178, RZ, RZ, RZ ;  /* 0x000000ffffb27224 */ /* 0x000fe200078e00ff */
[----:B------:R-:W-:-:S04]  /*7440*/  LEA.HI R0, R2, R0, RZ, 0x6 ;  /* 0x0000000002007211 */ /* 0x000fc800078f30ff */
[----:B------:R-:W-:-:S04]  /*7450*/  SHF.R.S32.HI R0, RZ, 0x6, R0 ;  /* 0x00000006ff007819 */ /* 0x000fc80000011400 */
[----:B------:R-:W-:-:S04]  /*7460*/  IMNMX R192, R188, R0, !PT ;  /* 0x00000000bcc07217 */ /* 0x000fc80007800200 */
[----:B------:R-:W-:-:S13]  /*7470*/  ISETP.GE.AND P0, PT, R173, R192, PT ;  /* 0x000000c0ad00720c */ /* 0x000fda0003f06270 */
[----:B------:R-:W-:Y:S05]  /*7480*/  @!P0 BRA `(.L_x_2056) ;  /* 0x00003eb000008947 */ /* 0x000fea0003800000 */
[----:B------:R-:W-:Y:S01]  /*7490*/  ISETP.GE.AND P0, PT, R177, c[0x0][0x1d4], PT ;  /* 0x00007500b1007a0c */ /* 0x000fe20003f06270 */
[----:B------:R-:W-:Y:S01]  /*74a0*/  IMAD.MOV.U32 R103, RZ, RZ, R100 ;  /* 0x000000ffff677224 */ /* 0x000fe200078e0064 */
[----:B------:R-:W-:Y:S01]  /*74b0*/  LOP3.LUT R213, R213, 0xfffffffb, RZ, 0xc0, !PT ;  /* 0xfffffffbd5d57812 */ /* 0x000fe200078ec0ff */
[----:B------:R-:W-:Y:S02]  /*74c0*/  IMAD.MOV.U32 R102, RZ, RZ, R101 ;  /* 0x000000ffff667224 */ /* 0x000fe400078e0065 */
[----:B------:R-:W-:Y:S02]  /*74d0*/  IMAD.MOV.U32 R176, RZ, RZ, R173 ;  /* 0x000000ffffb07224 */ /* 0x000fe400078e00ad */
[----:B------:R-:W-:Y:S02]  /*74e0*/  IMAD.MOV.U32 R178, RZ, RZ, RZ ;  /* 0x000000ffffb27224 */ /* 0x000fe400078e00ff */
[----:B------:R-:W-:-:S04]  /*74f0*/  IMAD.MOV.U32 R163, RZ, RZ, 0x1 ;  /* 0x00000001ffa37424 */ /* 0x000fc800078e00ff */
[----:B------:R-:W-:Y:S02]  /*7500*/  @P0 LOP3.LUT R213, R213, 0x4, RZ, 0xfc, !PT ;  /* 0x00000004d5d50812 */ /* 0x000fe400078efcff */
[----:B------:R-:W-:Y:S02]  /*7510*/  ISETP.GE.AND P0, PT, R186, c[0x0][0x1d4], PT ;  /* 0x00007500ba007a0c */ /* 0x000fe40003f06270 */
[----:B------:R-:W-:-:S11]  /*7520*/  LOP3.LUT R213, R213, 0xfffffffd, RZ, 0xc0, !PT ;  /* 0xfffffffdd5d57812 */ /* 0x000fd600078ec0ff */
[----:B------:R-:W-:Y:S02]  /*7530*/  @P0 LOP3.LUT R213, R213, 0x2, RZ, 0xfc, !PT ;  /* 0x00000002d5d50812 */ /* 0x000fe400078efcff */
.L_x_2073:
[----:B------:R-:W-:Y:S04]  /*7540*/  DEPBAR.LE SB0, 0x2 ;  /* 0x000080800000791a */ /* 0x000fe80000000000 */
[----:B------:R-:W-:Y:S01]  /*7550*/  WARPSYNC 0xffffffff ;  /* 0xffffffff00007948 */ /* 0x000fe20003800000 */
[----:B------:R-:W-:Y:S01]  /*7560*/  BAR.SYNC.DEFER_BLOCKING 0x0 ;  /* 0x0000000000007b1d */ /* 0x000fe20000010000 */
[----:B------:R-:W-:Y:S01]  /*7570*/  IMAD R161, R163, 0x6000, RZ ;  /* 0x00006000a3a17824 */ /* 0x000fe200078e02ff */
[----:B------:R-:W-:Y:S04]  /*7580*/  ISETP.GE.AND P0, PT, R188, R176, PT ;  /* 0x000000b0bc00720c */ /* 0x000fe80003f06270 */
[----:B------:R-:W-:Y:S04]  /*7590*/  IADD3 R0, R170, R161, RZ ;  /* 0x000000a1aa007210 */ /* 0x000fe80007ffe0ff */
[----:B------:R-:W-:Y:S01]  /*75a0*/  IADD3 R100, R168, R0, RZ ;  /* 0x00000000a8647210 */ /* 0x000fe20007ffe0ff */
        /* <DEDUP_REMOVED lines=35> */
[----:B------:R4:W3:Y:S02]  /*77e0*/  SHFL.IDX PT, R5, R12, RZ, 0x181f ;  /* 0x00181fff0c057589 */ /* 0x0008e400000e0000 */
.L_x_2186:
[----:B------:R-:W-:-:S05]  /*77f0*/  BRA.DIV ~URZ, `(.L_x_2060) ;  /* 0x00010c327f007947 */ /* 0x000fca000b800000 */
[----:B------:R-:W5:Y:S01]  /*7800*/  SHFL.IDX PT, R2, R13, RZ, 0x181f ;  /* 0x00181fff0d027589 */ /* 0x000f6200000e0000 */
[----:B------:R-:W-:Y:S01]  /*7810*/  ISETP.GE.AND P4, PT, R177, c[0x0][0x1d4], PT ;  /* 0x00007500b1007a0c */ /* 0x000fe20003f86270 */
[----:B------:R-:W-:Y:S01]  /*7820*/  IMAD R4, R178, 0x6000, R206 ;  /* 0x00006000b2047824 */ /* 0x000fe200078e02ce */
[----:B------:R-:W-:Y:S04]  /*7830*/  ISETP.GE.AND P3, PT, R186, c[0x0][0x1d4], PT ;  /* 0x00007500ba007a0c */ /* 0x000fe80003f66270 */
[----:B------:R-:W-:Y:S02]  /*7840*/  SEL R15, RZ, 0x10, P3 ;  /* 0x00000010ff0f7807 */ /* 0x000fe40001800000 */
[C---:B-----5:R-:W-:Y:S05]  /*7850*/  IADD3 R6, P0, R2.reuse, R28, RZ ;  /* 0x0000001c02067210 */ /* 0x060fea0007f1e0ff */
[C---:B---3--:R-:W-:Y:S05]  /*7860*/  IMAD.X R7, R5.reuse, 0x1, R20, P0 ;  /* 0x0000000105077824 */ /* 0x048fea00000e0614 */
[----:B------:R-:W-:Y:S01]  /*7870*/  @!PT LDS RZ, [RZ] ;  /* 0x00000000fffff984 */ /* 0x000fe20000000800 */
[----:B------:R-:W-:Y:S01]  /*7880*/  @!PT LDS RZ, [RZ] ;  /* 0x00000000fffff984 */ /* 0x000fe20000000800 */
[----:B------:R3:W-:Y:S02]  /*7890*/  LDGSTS.E.BYPASS.LTC128B.128 [R4], [R6.64], !P4 ;  /* 0x0000000006047fae */ /* 0x0007e4000e101d46 */
[C---:B---3--:R-:W-:Y:S05]  /*78a0*/  IADD3 R6, P0, R2.reuse, R23, RZ ;  /* 0x0000001702067210 */ /* 0x048fea0007f1e0ff */
[C---:B------:R-:W-:Y:S01]  /*78b0*/  IMAD.X R7, R5.reuse, 0x1, R21, P0 ;  /* 0x0000000105077824 */ /* 0x040fe200000e0615 */
[----:B------:R-:W-:Y:S04]  /*78c0*/  IADD3 R2, P0, R2, R29, RZ ;  /* 0x0000001d02027210 */ /* 0x000fe80007f1e0ff */
[----:B------:R3:W-:Y:S01]  /*78d0*/  LDGSTS.E.BYPASS.LTC128B.128 [R4+0x2000], [R6.64], !P3 ;  /* 0x0200000006047fae */ /* 0x0007e2000d901d46 */
[----:B------:R-:W-:Y:S01]  /*78e0*/  IMAD.X R3, R5, 0x1, R22, P0 ;  /* 0x0000000105037824 */ /* 0x000fe200000e0616 */
[----:B------:R-:W-:Y:S02]  /*78f0*/  ISETP.GE.AND P0, PT, R185, c[0x0][0x1d4], PT ;  /* 0x00007500b9007a0c */ /* 0x000fe40003f06270 */
[----:B------:R4:W2:Y:S02]  /*7900*/  SHFL.IDX PT, R5, R12, 0x1, 0x181f ;  /* 0x00381f000c057f89 */ /* 0x0008a400000e0000 */
[----:B------:R-:W-:Y:S09]  /*7910*/  SEL R14, RZ, 0x10, P0 ;  /* 0x00000010ff0e7807 */ /* 0x000ff20000000000 */
[----:B------:R5:W-:Y:S01]  /*7920*/  LDGSTS.E.BYPASS.LTC128B.128 [R4+0x4000], [R2.64], !P0 ;  /* 0x0400000002047fae */ /* 0x000be2000c101d46 */
[----:B---3--:R-:W-:Y:S03]  /*7930*/  SEL R7, RZ, 0x10, P4 ;  /* 0x00000010ff077807 */ /* 0x008fe60002000000 */
[----:B-----5:R4:W3:Y:S04]  /*7940*/  SHFL.IDX PT, R2, R13, 0x1, 0x181f ;  /* 0x00381f000d027f89 */ /* 0x0208e800000e0000 */
.L_x_2187:
[----:B--2---:R-:W-:Y:S02]  /*7950*/  IADD3 R3, -R15, 0x10, RZ ;  /* 0x000000100f037810 */ /* 0x004fe40007ffe1ff */
[----:B------:R-:W-:Y:S02]  /*7960*/  ISETP.NE.U32.AND P6, PT, R7, RZ, PT ;  /* 0x000000ff0700720c */ /* 0x000fe40003fc5070 */
[----:B------:R-:W-:Y:S04]  /*7970*/  LOP3.LUT R3, R3, 0xf, RZ, 0xc0, !PT ;  /* 0x0000000f03037812 */ /* 0x000fe800078ec0ff */
[-C--:B---3--:R-:W-:Y:S02]  /*7980*/  IADD3 R6, P3, P0, R3, R2.reuse, R23 ;  /* 0x0000000203067210 */ /* 0x088fe4000787e017 */
[----:B------:R-:W-:Y:S02]  /*7990*/  IADD3 R3, -R7, 0x10, RZ ;  /* 0x0000001007037810 */ /* 0x000fe40007ffe1ff */
[-C--:B------:R-:W-:Y:S02]  /*79a0*/  IADD3.X R7, RZ, R5.reuse, R21, P3, P0 ;  /* 0x00000005ff077210 */ /* 0x080fe40001fe0415 */
[----:B------:R-:W-:Y:S04]  /*79b0*/  LOP3.LUT R3, R3, 0xf, RZ, 0xc0, !PT ;  /* 0x0000000f03037812 */ /* 0x000fe800078ec0ff */
[-C--:B----4-:R-:W-:Y:S02]  /*79c0*/  IADD3 R12, P5, P4, R3, R2.reuse, R28 ;  /* 0x00000002030c7210 */ /* 0x090fe40007cbe01c */
[C---:B------:R-:W-:Y:S02]  /*79d0*/  IADD3 R3, -R14.reuse, 0x10, RZ ;  /* 0x000000100e037810 */ /* 0x040fe40007ffe1ff */
[-C--:B------:R-:W-:Y:S02]  /*79e0*/  IADD3.X R13, RZ, R5.reuse, R20, P5, P4 ;  /* 0x00000005ff0d7210 */ /* 0x080fe40002fe8414 */
[----:B------:R-:W-:Y:S03]  /*79f0*/  LOP3.LUT R3, R3, 0xf, RZ, 0xc0, !PT ;  /* 0x0000000f03037812 */ /* 0x000fe600078ec0ff */
[----:B------:R-:W-:Y:S01]  /*7a00*/  @!PT LDS RZ, [RZ] ;  /* 0x00000000fffff984 */ /* 0x000fe20000000800 */
[----:B------:R-:W-:Y:S01]  /*7a10*/  @!PT LDS RZ, [RZ] ;  /* 0x00000000fffff984 */ /* 0x000fe20000000800 */
[----:B------:R-:W-:Y:S01]  /*7a20*/  @!PT LDS RZ, [RZ] ;  /* 0x00000000fffff984 */ /* 0x000fe20000000800 */
[----:B------:R2:W-:Y:S01]  /*7a30*/  LDGSTS.E.BYPASS.LTC128B.128.ZFILL [R4+0x1000], [R12.64], P6 ;  /* 0x010000000c047fae */ /* 0x0005e2000b141d46 */
[----:B------:R-:W-:Y:S04]  /*7a40*/  IADD3 R2, P3, P0, R3, R2, R29 ;  /* 0x0000000203027210 */ /* 0x000fe8000787e01d */
[----:B------:R-:W-:Y:S02]  /*7a50*/  IADD3.X R3, RZ, R5, R22, P3, P0 ;  /* 0x00000005ff037210 */ /* 0x000fe40001fe0416 */
[----:B------:R-:W-:Y:S11]  /*7a60*/  ISETP.NE.U32.AND P0, PT, R15, RZ, PT ;  /* 0x000000ff0f00720c */ /* 0x000ff60003f05070 */
[----:B------:R-:W-:Y:S02]  /*7a70*/  @!UPT UIADD3 URZ, URZ, URZ, URZ ;  /* 0x0000003f3f3ff290 */ /* 0x000fe4000fffe03f */
[----:B------:R2:W-:Y:S01]  /*7a80*/  LDGSTS.E.BYPASS.LTC128B.128.ZFILL [R4+0x3000], [R6.64], P0 ;  /* 0x0300000006047fae */ /* 0x0005e20008141d46 */
[----:B------:R-:W-:Y:S11]  /*7a90*/  ISETP.NE.U32.AND P0, PT, R14, RZ, PT ;  /* 0x000000ff0e00720c */ /* 0x000ff60003f05070 */
[----:B------:R-:W-:Y:S02]  /*7aa0*/  @!UPT UIADD3 URZ, URZ, URZ, URZ ;  /* 0x0000003f3f3ff290 */ /* 0x000fe4000fffe03f */
[----:B------:R2:W-:Y:S02]  /*7ab0*/  LDGSTS.E.BYPASS.LTC128B.128.ZFILL [R4+0x5000], [R2.64], P0 ;  /* 0x0500000002047fae */ /* 0x0005e40008141d46 */
.L_x_2058:
[----:B------:R-:W-:Y:S05]  /*7ac0*/  BSYNC B0 ;  /* 0x0000000000007941 */ /* 0x000fea0003800000 */
.L_x_2057:
[----:B------:R-:W0:Y:S01]  /*7ad0*/  LDGDEPBAR ;  /* 0x00000000000079af */ /* 0x000e220000000000 */
[----:B------:R-:W-:Y:S01]  /*7ae0*/  WARPSYNC 0xffffffff ;  /* 0xffffffff00007948 */ /* 0x000fe20003800000 */
[C---:B--23--:R-:W-:Y:S01]  /*7af0*/  HMMA.16816.F32 R4, R32.reuse, R8, RZ ;  /* 0x000000082004723c */ /* 0x04cfe200000018ff */
[----:B------:R-:W-:Y:S01]  /*7b00*/  MOV R173, c[0x0][0x2c4] ;  /* 0x0000b10000ad7a02 */ /* 0x000fe20000000f00 */
[----:B------:R-:W-:Y:S01]  /*7b10*/  ULDC UR4, c[0x0][0x324] ;  /* 0x0000c90000047ab9 */ /* 0x000fe20000000800 */
[----:B------:R-:W-:Y:S01]  /*7b20*/  ISETP.GE.AND P0, PT, R178, 0x1, PT ;  /* 0x00000001b200780c */ /* 0x000fe20003f06270 */
[----:B------:R-:W-:Y:S01]  /*7b30*/  ULOP3.LUT UR4, URZ, UR4, URZ, 0x33, !UPT ;  /* 0x000000043f047292 */ /* 0x000fe2000f8e333f */
[C---:B------:R-:W-:Y:S02]  /*7b40*/  IADD3 R160, R162.reuse, R0, RZ ;  /* 0x00000000a2a07210 */ /* 0x040fe40007ffe0ff */
[----:B------:R-:W-:Y:S01]  /*7b50*/  IADD3 R101, R162, R100, RZ ;  /* 0x00000064a2657210 */ /* 0x000fe20007ffe0ff */
[C---:B------:R-:W-:Y:S01]  /*7b60*/  HMMA.16816.F32 R8, R32.reuse, R10, RZ ;  /* 0x0000000a2008723c */ /* 0x040fe200000018ff */
[-C--:B------:R-:W-:Y:S02]  /*7b70*/  IADD3 R3, R168, R0.reuse, RZ ;  /* 0x00000000a8037210 */ /* 0x080fe40007ffe0ff */
[----:B------:R-:W-:Y:S02]  /*7b80*/  ISETP.NE.AND P3, PT, R173, 0x1, PT ;  /* 0x00000001ad00780c */ /* 0x000fe40003f65270 */
[----:B------:R-:W-:Y:S02]  /*7b90*/  IADD3 R2, R178, 0x1, RZ ;  /* 0x00000001b2027810 */ /* 0x000fe40007ffe0ff */
[----:B------:R-:W-:Y:S01]  /*7ba0*/  MOV R173, c[0x0][0x32c] ;  /* 0x0000cb0000ad7a02 */ /* 0x000fe20000000f00 */
[C---:B----4-:R-:W-:Y:S01]  /*7bb0*/  HMMA.16816.F32 R12, R32.reuse, R16, RZ ;  /* 0x00000010200c723c */ /* 0x050fe200000018ff */
[----:B------:R-:W-:Y:S02]  /*7bc0*/  SEL R178, R2, RZ, !P0 ;  /* 0x000000ff02b27207 */ /* 0x000fe40004000000 */
[----:B------:R-:W-:Y:S02]  /*7bd0*/  ISETP.GE.AND P4, PT, R173, 0x1, PT ;  /* 0x00000001ad00780c */ /* 0x000fe40003f86270 */
[----:B------:R-:W-:Y:S03]  /*7be0*/  IADD3 R2, R168, R0, R162 ;  /* 0x00000000a8027210 */ /* 0x000fe60007ffe0a2 */
        /* <DEDUP_REMOVED lines=30> */
[----:B------:R-:W-:Y:S01]  /*7dd0*/  LDSM.16.M88.4 R152, [R3+0x5800] ;  /* 0x005800000398783b */ /* 0x000fe20000000200 */
[C---:B-1----:R-:W-:Y:S08]  /*7de0*/  HMMA.16816.F32 R4, R140.reuse, R144, R4 ;  /* 0x000000908c04723c */ /* 0x042ff00000001804 */
[C---:B------:R-:W-:Y:S01]  /*7df0*/  HMMA.16816.F32 R8, R140.reuse, R146, R8 ;  /* 0x000000928c08723c */ /* 0x040fe20000001808 */
[----:B------:R-:W-:Y:S07]  /*7e00*/  LDSM.16.M88.4 R144, [R164+0x4000] ;  /* 0x00400000a490783b */ /* 0x000fee0000000200 */
[C---:B--2---:R-:W-:Y:S08]  /*7e10*/  HMMA.16816.F32 R12, R140.reuse, R136, R12 ;  /* 0x000000888c0c723c */ /* 0x044ff0000000180c */
[C---:B------:R-:W-:Y:S01]  /*7e20*/  HMMA.16816.F32 R16, R140.reuse, R138, R16 ;  /* 0x0000008a8c10723c */ /* 0x040fe20000001810 */
[----:B------:R-:W1:Y:S07]  /*7e30*/  LDSM.16.M88.4 R136, [R101+0x1800] ;  /* 0x001800006588783b */ /* 0x000e6e0000000200 */
[C---:B------:R-:W-:Y:S08]  /*7e40*/  HMMA.16816.F32 R20, R140.reuse, R148, R20 ;  /* 0x000000948c14723c */ /* 0x040ff00000001814 */
        /* <DEDUP_REMOVED lines=34> */
[----:B------:R-:W2:Y:S07]  /*8070*/  LDSM.16.M88.4 R148, [R160+0x3800] ;  /* 0x00380000a094783b */ /* 0x000eae0000000200 */
[C---:B-1----:R-:W-:Y:S08]  /*8080*/  HMMA.16816.F32 R12, R144.reuse, R136, R12 ;  /* 0x00000088900c723c */ /* 0x042ff0000000180c */
[C---:B------:R-:W-:Y:S01]  /*8090*/  HMMA.16816.F32 R16, R144.reuse, R138, R16 ;  /* 0x0000008a9010723c */ /* 0x040fe20000001810 */
[----:B------:R-:W-:Y:S07]  /*80a0*/  LDSM.16.M88.4 R136, [R166+0x4000] ;  /* 0x00400000a688783b */ /* 0x000fee0000000200 */
[C---:B---3--:R-:W-:Y:S08]  /*80b0*/  HMMA.16816.F32 R20, R144.reuse, R140, R20 ;  /* 0x0000008c9014723c */ /* 0x048ff00000001814 */
[C---:B------:R-:W-:Y:S01]  /*80c0*/  HMMA.16816.F32 R24, R144.reuse, R142, R24 ;  /* 0x0000008e9018723c */ /* 0x040fe20000001818 */
[----:B------:R-:W1:Y:S07]  /*80d0*/  LDSM.16.M88.4 R140, [R101+0x2000] ;  /* 0x00200000658c783b */ /* 0x000e6e0000000200 */
[C---:B--2---:R-:W-:Y:S08]  /*80e0*/  HMMA.16816.F32 R28, R144.reuse, R148, R28 ;  /* 0x00000094901c723c */ /* 0x044ff0000000181c */
        /* <DEDUP_REMOVED lines=58> */
[----:B------:R1:W2:Y:S04]  /*8490*/  MUFU.TANH R142, R0 ;  /* 0x00000000008e7308 */ /* 0x0002a80000002400 */
[----:B------:R-:W-:Y:S02]  /*84a0*/  FMUL.FTZ R10, R10, c[0x0][0x320] ;  /* 0x0000c8000a0a7a20 */ /* 0x000fe40000410000 */
[----:B------:R-:W-:Y:S04]  /*84b0*/  FMUL.FTZ R3, R11, c[0x0][0x320] ;  /* 0x0000c8000b037a20 */ /* 0x000fe80000410000 */
[----:B------:R-:W3:Y:S10]  /*84c0*/  MUFU.TANH R153, R10 ;  /* 0x0000000a00997308 */ /* 0x000ef40000002400 */
[----:B------:R4:W2:Y:S01]  /*84d0*/  MUFU.TANH R152, R3 ;  /* 0x0000000300987308 */ /* 0x0008a20000002400 */
[----:B-1----:R-:W-:Y:S09]  /*84e0*/  FMUL.FTZ R0, R5, c[0x0][0x320] ;  /* 0x0000c80005007a20 */ /* 0x002ff20000410000 */
[----:B------:R1:W1:Y:S01]  /*84f0*/  MUFU.TANH R141, R0 ;  /* 0x00000000008d7308 */ /* 0x0002620000002400 */
        /* <DEDUP_REMOVED lines=12> */
[----:B------:R1:W1:Y:S01]  /*85c0*/  MUFU.TANH R145, R4 ;  /* 0x0000000400917308 */ /* 0x0002620000002400 */
[----:B-----5:R-:W-:Y:S02]  /*85d0*/  FMUL.FTZ R0, R9, c[0x0][0x320] ;  /* 0x0000c80009007a20 */ /* 0x020fe40000410000 */
[----:B------:R-:W5:Y:S07]  /*85e0*/  LDSM.16.M88.4 R8, [R2+0x5800] ;  /* 0x005800000208783b */ /* 0x000f6e0000000200 */
[----:B------:R2:W2:Y:S01]  /*85f0*/  MUFU.TANH R137, R0 ;  /* 0x0000000000897308 */ /* 0x0004a20000002400 */
[----:B-1----:R-:W-:Y:S01]  /*8600*/  IADD3 R4, R212, R203, RZ ;  /* 0x000000cbd4047210 */ /* 0x002fe20007ffe0ff */
[----:B--2---:R-:W-:Y:S08]  /*8610*/  FMUL.FTZ R0, R12, c[0x0][0x320] ;  /* 0x0000c8000c007a20 */ /* 0x004ff00000410000 */
[----:B------:R1:W2:Y:S01]  /*8620*/  MUFU.TANH R136, R0 ;  /* 0x0000000000887308 */ /* 0x0002a20000002400 */
[C---:B-----5:R-:W-:Y:S08]  /*8630*/  HMMA.16816.F32 R28, R148.reuse, R8, R28 ;  /* 0x00000008941c723c */ /* 0x060ff0000000181c */
[----:B------:R-:W-:Y:S07]  /*8640*/  HMMA.16816.F32 R32, R148, R10, R32 ;  /* 0x0000000a9420723c */ /* 0x000fee0000001820 */
[----:B------:R-:W-:Y:S01]  /*8650*/  SHF.L.U32 R150, R176, 0x6, RZ ;  /* 0x00000006b0967819 */ /* 0x000fe200000006ff */
[----:B-1----:R-:W-:Y:S04]  /*8660*/  FMUL.FTZ R0, R13, c[0x0][0x320] ;  /* 0x0000c8000d007a20 */ /* 0x002fe80000410000 */
[----:B------:R1:W1:Y:S11]  /*8670*/  MUFU.TANH R101, R0 ;  /* 0x0000000000657308 */ /* 0x0002760000002400 */
[----:B------:R-:W-:Y:S01]  /*8680*/  @!UPT UIADD3 URZ, URZ, URZ, URZ ;  /* 0x0000003f3f3ff290 */ /* 0x000fe2000fffe03f */
[----:B------:R-:W-:Y:S04]  /*8690*/  FMUL.FTZ R2, R33, c[0x0][0x320] ;  /* 0x0000c80021027a20 */ /* 0x000fe80000410000 */
[----:B------:R-:W2:Y:S01]  /*86a0*/  MUFU.TANH R8, R2 ;  /* 0x0000000200087308 */ /* 0x000ea20000002400 */
[----:B-1----:R-:W-:Y:S09]  /*86b0*/  FMUL.FTZ R0, R14, c[0x0][0x320] ;  /* 0x0000c8000e007a20 */ /* 0x002ff20000410000 */
        /* <DEDUP_REMOVED lines=33> */
[----:B-1----:R-:W-:Y:S05]  /*88d0*/  @P3 IMAD.HI.U32 R0, R4, c[0x0][0x2c8], RZ ;  /* 0x0000b20004003a27 */ /* 0x002fea00078e00ff */
[----:B------:R-:W-:Y:S01]  /*88e0*/  @P3 SHF.R.U32.HI R4, RZ, c[0x0][0x2cc], R0 ;  /* 0x0000b300ff043a19 */ /* 0x000fe20000011600 */
[----:B------:R-:W-:Y:S04]  /*88f0*/  FMUL.FTZ R0, R34, c[0x0][0x320] ;  /* 0x0000c80022007a20 */ /* 0x000fe80000410000 */
[----:B------:R1:W1:Y:S01]  /*8900*/  MUFU.TANH R24, R0 ;  /* 0x0000000000187308 */ /* 0x0002620000002400 */
[----:B------:R-:W5:Y:S01]  /*8910*/  SHFL.IDX PT, R3, R4, RZ, 0x1c1f ;  /* 0x001c1fff04037589 */ /* 0x000f6200000e0000 */
[----:B-1----:R-:W-:Y:S08]  /*8920*/  FMUL.FTZ R0, R35, c[0x0][0x320] ;  /* 0x0000c80023007a20 */ /* 0x002ff00000410000 */
[----:B------:R1:W1:Y:S02]  /*8930*/  MUFU.TANH R23, R0 ;  /* 0x0000000000177308 */ /* 0x0002640000002400 */
[----:B-1----:R-:W-:Y:S04]  /*8940*/  IADD3 R0, -R191, 0x1, -R150 ;  /* 0x00000001bf007810 */ /* 0x002fe80007ffe996 */
[----:B------:R-:W-:Y:S04]  /*8950*/  IADD3 R0, -R190, R0, R189 ;  /* 0x00000000be007210 */ /* 0x000fe80007ffe1bd */
[C---:B------:R-:W-:Y:S02]  /*8960*/  IADD3 R6, R0.reuse, c[0x0][0x328], RZ ;  /* 0x0000ca0000067a10 */ /* 0x040fe40007ffe0ff */
[----:B------:R-:W-:Y:S02]  /*8970*/  IADD3 R5, R0, UR4, RZ ;  /* 0x0000000400057c10 */ /* 0x000fe4000fffe0ff */
[-C--:B-----5:R-:W-:Y:S02]  /*8980*/  IADD3 R2, R6, R3.reuse, RZ ;  /* 0x0000000306027210 */ /* 0x0a0fe40007ffe0ff */
[----:B------:R-:W-:Y:S01]  /*8990*/  IADD3 R0, R5, R3, RZ ;  /* 0x0000000305007210 */ /* 0x000fe20007ffe0ff */
[----:B------:R-:W-:-:S05]  /*89a0*/  @!P4 BRA `(.L_x_2061) ;  /* 0x000001800000c947 */ /* 0x000fca0003800000 */
[----:B--234-:R-:W-:Y:S01]  /*89b0*/  IADD3 R3, -R190, R189, R3 ;  /* 0x000000bdbe037210 */ /* 0x01cfe20007ffe103 */
[----:B------:R-:W-:Y:S03]  /*89c0*/  BSSY B0, `(.L_x_2062) ;  /* 0x0000011000007945 */ /* 0x000fe60003800000 */
        /* <DEDUP_REMOVED lines=11> */
.L_x_2063:
[----:B------:R-:W-:Y:S04]  /*8a80*/  MOV R7, c[0x0][0x32c] ;  /* 0x0000cb0000077a02 */ /* 0x000fe80000000f00 */
[----:B------:R-:W-:Y:S11]  /*8a90*/  ISETP.NE.AND P0, PT, R7, 0x1, PT ;  /* 0x000000010700780c */ /* 0x000ff60003f05270 */
[----:B------:R-:W-:Y:S02]  /*8aa0*/  @!UPT UIADD3 URZ, URZ, URZ, URZ ;  /* 0x0000003f3f3ff290 */ /* 0x000fe4000fffe03f */
[----:B------:R-:W-:Y:S05]  /*8ab0*/  @P0 IMAD.HI.U32 R7, R3, c[0x0][0x330], RZ ;  /* 0x0000cc0003070a27 */ /* 0x000fea00078e00ff */
[----:B------:R-:W-:Y:S02]  /*8ac0*/  @P0 SHF.R.U32.HI R3, RZ, c[0x0][0x334], R7 ;  /* 0x0000cd00ff030a19 */ /* 0x000fe40000011607 */
.L_x_2064:
[----:B------:R-:W-:Y:S05]  /*8ad0*/  BSYNC B0 ;  /* 0x0000000000007941 */ /* 0x000fea0003800000 */
.L_x_2062:
[----:B------:R-:W-:Y:S04]  /*8ae0*/  IMAD R3, R3, c[0x0][0x32c], -R150 ;  /* 0x0000cb0003037a24 */ /* 0x000fe800078e0a96 */
[----:B------:R-:W-:Y:S05]  /*8af0*/  IMAD.IADD R3, R3, 0x1, -R191 ;  /* 0x0000000103037824 */ /* 0x000fea00078e0abf */
[----:B------:R-:W-:Y:S02]  /*8b00*/  IMNMX R0, R0, R3, !PT ;  /* 0x0000000300007217 */ /* 0x000fe40007800200 */
[----:B------:R-:W-:Y:S04]  /*8b10*/  IADD3 R3, R3, c[0x0][0x32c], RZ ;  /* 0x0000cb0003037a10 */ /* 0x000fe80007ffe0ff */
[----:B------:R-:W-:Y:S02]  /*8b20*/  IMNMX R2, R2, R3, PT ;  /* 0x0000000302027217 */ /* 0x000fe40003800200 */
.L_x_2061:
[----:B--234-:R-:W-:Y:S04]  /*8b30*/  ISETP.GT.AND P3, PT, R176, -0x1, PT ;  /* 0xffffffffb000780c */ /* 0x01cfe80003f64270 */
[----:B------:R-:W-:Y:S04]  /*8b40*/  ISETP.GT.AND P0, PT, R0, RZ, P3 ;  /* 0x000000ff0000720c */ /* 0x000fe80001f04270 */
[----:B------:R-:W-:Y:S04]  /*8b50*/  ISETP.LT.OR P0, PT, R2, 0x1, P0 ;  /* 0x000000010200780c */ /* 0x000fe80000701670 */
[----:B------:R-:W-:Y:S02]  /*8b60*/  FSEL R7, R142, -INF , !P0 ;  /* 0xff8000008e077808 */ /* 0x000fe40004000000 */
[----:B------:R-:W-:Y:S04]  /*8b70*/  ISETP.GT.AND P0, PT, R0, 0x1, P3 ;  /* 0x000000010000780c */ /* 0x000fe80001f04270 */
        /* <DEDUP_REMOVED lines=41> */
[----:B------:R-:W-:Y:S02]  /*8e10*/  ISETP.GT.AND P0, PT, R0, 0x39, P3 ;  /* 0x000000390000780c */ /* 0x000fe40001f04270 */
[----:B------:R-:W1:Y:S02]  /*8e20*/  SHFL.IDX PT, R0, R4, 0x1, 0x1c1f ;  /* 0x003c1f0004007f89 */ /* 0x000e6400000e0000 */
[----:B------:R-:W-:Y:S04]  /*8e30*/  ISETP.LT.OR P0, PT, R2, 0x3a, P0 ;  /* 0x0000003a0200780c */ /* 0x000fe80000701670 */
[----:B------:R-:W-:Y:S01]  /*8e40*/  FSEL R8, R8, -INF , !P0 ;  /* 0xff80000008087808 */ /* 0x000fe20004000000 */
[--C-:B-1----:R-:W-:Y:S02]  /*8e50*/  IMAD.IADD R3, R6, 0x1, R0.reuse ;  /* 0x0000000106037824 */ /* 0x102fe400078e0200 */
[----:B------:R-:W-:Y:S01]  /*8e60*/  IMAD.IADD R2, R5, 0x1, R0 ;  /* 0x0000000105027824 */ /* 0x000fe200078e0200 */
[----:B------:R-:W-:-:S05]  /*8e70*/  @!P4 BRA `(.L_x_2065) ;  /* 0x000001800000c947 */ /* 0x000fca0003800000 */
[----:B------:R-:W-:Y:S01]  /*8e80*/  IADD3 R0, -R190, R189, R0 ;  /* 0x000000bdbe007210 */ /* 0x000fe20007ffe100 */
        /* <DEDUP_REMOVED lines=12> */
.L_x_2067:
[----:B------:R-:W-:Y:S04]  /*8f50*/  MOV R4, c[0x0][0x32c] ;  /* 0x0000cb0000047a02 */ /* 0x000fe80000000f00 */
[----:B------:R-:W-:Y:S11]  /*8f60*/  ISETP.NE.AND P0, PT, R4, 0x1, PT ;  /* 0x000000010400780c */ /* 0x000ff60003f05270 */
[----:B------:R-:W-:Y:S02]  /*8f70*/  @!UPT UIADD3 URZ, URZ, URZ, URZ ;  /* 0x0000003f3f3ff290 */ /* 0x000fe4000fffe03f */
[----:B------:R-:W-:Y:S05]  /*8f80*/  @P0 IMAD.HI.U32 R4, R0, c[0x0][0x330], RZ ;  /* 0x0000cc0000040a27 */ /* 0x000fea00078e00ff */
[----:B------:R-:W-:Y:S02]  /*8f90*/  @P0 SHF.R.U32.HI R0, RZ, c[0x0][0x334], R4 ;  /* 0x0000cd00ff000a19 */ /* 0x000fe40000011604 */
.L_x_2068:
[----:B------:R-:W-:Y:S05]  /*8fa0*/  BSYNC B0 ;  /* 0x0000000000007941 */ /* 0x000fea0003800000 */
.L_x_2066:
[----:B------:R-:W-:Y:S04]  /*8fb0*/  IMAD R0, R0, c[0x0][0x32c], -R150 ;  /* 0x0000cb0000007a24 */ /* 0x000fe800078e0a96 */
[----:B------:R-:W-:Y:S05]  /*8fc0*/  IMAD.IADD R0, R0, 0x1, -R191 ;  /* 0x0000000100007824 */ /* 0x000fea00078e0abf */
[----:B------:R-:W-:Y:S02]  /*8fd0*/  IMNMX R2, R2, R0, !PT ;  /* 0x0000000002027217 */ /* 0x000fe40007800200 */
[----:B------:R-:W-:Y:S04]  /*8fe0*/  IADD3 R0, R0, c[0x0][0x32c], RZ ;  /* 0x0000cb0000007a10 */ /* 0x000fe80007ffe0ff */
[----:B------:R-:W-:Y:S02]  /*8ff0*/  IMNMX R3, R3, R0, PT ;  /* 0x0000000003037217 */ /* 0x000fe40003800200 */
.L_x_2065:
[----:B------:R-:W-:Y:S01]  /*9000*/  FMNMX.FTZ R0, R7, R102, !PT ;  /* 0x0000006607007209 */ /* 0x000fe20007810000 */
[----:B------:R-:W-:Y:S04]  /*9010*/  DEPBAR.LE SB0, 0x2 ;  /* 0x000080800000791a */ /* 0x000fe80000000000 */
[----:B------:R-:W-:Y:S01]  /*9020*/  FMNMX.FTZ R0, R22, R0, !PT ;  /* 0x0000000016007209 */ /* 0x000fe20007810000 */
[----:B------:R-:W-:Y:S03]  /*9030*/  BAR.SYNC.DEFER_BLOCKING 0x0 ;  /* 0x0000000000007b1d */ /* 0x000fe60000010000 */
        /* <DEDUP_REMOVED lines=14> */
[----:B------:R-:W1:Y:S01]  /*9120*/  SHFL.BFLY PT, R4, R0, 0x2, 0x1f ;  /* 0x0c401f0000047f89 */ /* 0x000e6200000e0000 */
[----:B------:R-:W-:Y:S01]  /*9130*/  BSSY B0, `(.L_x_2069) ;  /* 0x0000215000007945 */ /* 0x000fe20003800000 */
[----:B-1----:R-:W-:Y:S06]  /*9140*/  FMNMX.FTZ R0, R0, R4, !PT ;  /* 0x0000000400007209 */ /* 0x002fec0007810000 */
[----:B------:R-:W1:Y:S02]  /*9150*/  SHFL.BFLY PT, R4, R0, 0x1, 0x1f ;  /* 0x0c201f0000047f89 */ /* 0x000e6400000e0000 */
[----:B-1----:R-:W-:Y:S04]  /*9160*/  FMNMX.FTZ R101, R0, R4, !PT ;  /* 0x0000000400657209 */ /* 0x002fe80007810000 */
[C---:B------:R-:W-:Y:S01]  /*9170*/  FSETP.NEU.FTZ.AND P0, PT, R101.reuse, -INF , PT ;  /* 0xff8000006500780b */ /* 0x040fe20003f1d000 */
[C---:B------:R-:W-:Y:S03]  /*9180*/  FMUL.FTZ R4, R101.reuse, c[0x0][0x2d0] ;  /* 0x0000b40065047a20 */ /* 0x040fe60000410000 */
[----:B------:R-:W-:Y:S02]  /*9190*/  FSEL R0, R101, RZ, P0 ;  /* 0x000000ff65007208 */ /* 0x000fe40000000000 */
[----:B------:R-:W-:Y:S02]  /*91a0*/  FSEL R4, R4, RZ, P0 ;  /* 0x000000ff04047208 */ /* 0x000fe40000000000 */
[----:B------:R-:W-:Y:S01]  /*91b0*/  ISETP.GT.AND P0, PT, R2, RZ, P3 ;  /* 0x000000ff0200720c */ /* 0x000fe20001f04270 */
[----:B------:R-:W-:Y:S02]  /*91c0*/  FADD.FTZ R0, -R0, R102 ;  /* 0x0000006600007221 */ /* 0x000fe40000010100 */
[--C-:B------:R-:W-:Y:S01]  /*91d0*/  FFMA.FTZ R182, R11, c[0x0][0x2d0], -R4.reuse ;  /* 0x0000b4000bb67a23 */ /* 0x100fe20000010804 */
[----:B------:R-:W-:Y:S01]  /*91e0*/  ISETP.LT.OR P0, PT, R3, 0x1, P0 ;  /* 0x000000010300780c */ /* 0x000fe20000701670 */
[--C-:B------:R-:W-:Y:S02]  /*91f0*/  FFMA.FTZ R181, R10, c[0x0][0x2d0], -R4.reuse ;  /* 0x0000b4000ab57a23 */ /* 0x100fe40000010804 */
        /* <DEDUP_REMOVED lines=13> */
[----:B------:R-:W-:Y:S01]  /*92d0*/  FFMA.FTZ R7, R7, c[0x0][0x2d0], -R4 ;  /* 0x0000b40007077a23 */ /* 0x000fe20000010804 */
[----:B------:R-:W-:Y:S01]  /*92e0*/  FSEL R4, R155, -INF , !P0 ;  /* 0xff8000009b047808 */ /* 0x000fe20004000000 */
[----:B------:R-:W-:Y:S01]  /*92f0*/  FMUL.FTZ R0, R0, c[0x0][0x2d0] ;  /* 0x0000b40000007a20 */ /* 0x000fe20000410000 */
[----:B------:R-:W-:Y:S01]  /*9300*/  ISETP.GT.AND P0, PT, R2, 0x1, P3 ;  /* 0x000000010200780c */ /* 0x000fe20001f04270 */
[----:B------:R-:W-:Y:S03]  /*9310*/  MUFU.EX2 R8, R21 ;  /* 0x0000001500087308 */ /* 0x000fe60000000800 */
[C---:B------:R-:W-:Y:S04]  /*9320*/  ISETP.LT.OR P0, PT, R3.reuse, 0x2, P0 ;  /* 0x000000020300780c */ /* 0x040fe80000701670 */
[----:B------:R-:W-:Y:S02]  /*9330*/  FSEL R5, R154, -INF , !P0 ;  /* 0xff8000009a057808 */ /* 0x000fe40004000000 */
[C---:B------:R-:W-:Y:S01]  /*9340*/  ISETP.GT.AND P0, PT, R2.reuse, 0x8, P3 ;  /* 0x000000080200780c */ /* 0x040fe20001f04270 */
[----:B------:R-:W1:Y:S03]  /*9350*/  MUFU.EX2 R0, R0 ;  /* 0x0000000000007308 */ /* 0x000e660000000800 */
[----:B------:R-:W-:Y:S04]  /*9360*/  ISETP.LT.OR P0, PT, R3, 0x9, P0 ;  /* 0x000000090300780c */ /* 0x000fe80000701670 */
[----:B------:R-:W-:Y:S02]  /*9370*/  FSEL R102, R153, -INF , !P0 ;  /* 0xff80000099667808 */ /* 0x000fe40004000000 */
[----:B------:R-:W-:Y:S01]  /*9380*/  ISETP.GT.AND P0, PT, R2, 0x9, P3 ;  /* 0x000000090200780c */ /* 0x000fe20001f04270 */
[----:B------:R-:W2:Y:S03]  /*9390*/  MUFU.EX2 R7, R7 ;  /* 0x0000000700077308 */ /* 0x000ea60000000800 */
[C---:B------:R-:W-:Y:S04]  /*93a0*/  ISETP.LT.OR P0, PT, R3.reuse, 0xa, P0 ;  /* 0x0000000a0300780c */ /* 0x040fe80000701670 */
[----:B------:R-:W-:Y:S02]  /*93b0*/  FSEL R137, R152, -INF , !P0 ;  /* 0xff80000098897808 */ /* 0x000fe40004000000 */
[----:B------:R-:W-:Y:S01]  /*93c0*/  ISETP.GT.AND P0, PT, R2, 0x10, P3 ;  /* 0x000000100200780c */ /* 0x000fe20001f04270 */
[----:B------:R-:W-:Y:S03]  /*93d0*/  MUFU.EX2 R158, R158 ;  /* 0x0000009e009e7308 */ /* 0x000fe60000000800 */
[----:B------:R-:W-:Y:S01]  /*93e0*/  ISETP.LT.OR P0, PT, R3, 0x11, P0 ;  /* 0x000000110300780c */ /* 0x000fe20000701670 */
[C---:B-1----:R-:W-:Y:S02]  /*93f0*/  FMUL.FTZ R17, R0.reuse, R121 ;  /* 0x0000007900117220 */ /* 0x042fe40000410000 */
[C---:B------:R-:W-:Y:S01]  /*9400*/  FMUL.FTZ R9, R0.reuse, R129 ;  /* 0x0000008100097220 */ /* 0x040fe20000410000 */
[----:B------:R-:W-:Y:S01]  /*9410*/  FSEL R141, R147, -INF , !P0 ;  /* 0xff800000938d7808 */ /* 0x000fe20004000000 */
[----:B------:R-:W-:Y:S01]  /*9420*/  FMUL.FTZ R32, R0, R104 ;  /* 0x0000006800207220 */ /* 0x000fe20000410000 */
[----:B------:R-:W-:Y:S01]  /*9430*/  ISETP.GT.AND P0, PT, R2, 0x11, P3 ;  /* 0x000000110200780c */ /* 0x000fe20001f04270 */
[C---:B------:R-:W-:Y:S02]  /*9440*/  FMUL.FTZ R33, R0.reuse, R105 ;  /* 0x0000006900217220 */ /* 0x040fe40000410000 */
[C---:B------:R-:W-:Y:S01]  /*9450*/  FMUL.FTZ R12, R0.reuse, R124 ;  /* 0x0000007c000c7220 */ /* 0x040fe20000410000 */
[C---:B------:R-:W-:Y:S01]  /*9460*/  ISETP.LT.OR P0, PT, R3.reuse, 0x12, P0 ;  /* 0x000000120300780c */ /* 0x040fe20000701670 */
[C---:B------:R-:W-:Y:S01]  /*9470*/  FMUL.FTZ R13, R0.reuse, R125 ;  /* 0x0000007d000d7220 */ /* 0x040fe20000410000 */
[----:B------:R-:W-:Y:S01]  /*9480*/  MUFU.EX2 R124, R173 ;  /* 0x000000ad007c7308 */ /* 0x000fe20000000800 */
[----:B------:R-:W-:Y:S01]  /*9490*/  FMUL.FTZ R16, R0, R120 ;  /* 0x0000007800107220 */ /* 0x000fe20000410000 */
[----:B------:R-:W-:Y:S01]  /*94a0*/  FSEL R142, R146, -INF , !P0 ;  /* 0xff800000928e7808 */ /* 0x000fe20004000000 */
[----:B------:R-:W-:Y:S01]  /*94b0*/  FMUL.FTZ R21, R0, R117 ;  /* 0x0000007500157220 */ /* 0x000fe20000410000 */
[----:B------:R-:W-:Y:S01]  /*94c0*/  ISETP.GT.AND P0, PT, R2, 0x18, P3 ;  /* 0x000000180200780c */ /* 0x000fe20001f04270 */
[C---:B------:R-:W-:Y:S02]  /*94d0*/  FMUL.FTZ R28, R0.reuse, R108 ;  /* 0x0000006c001c7220 */ /* 0x040fe40000410000 */
[C---:B------:R-:W-:Y:S01]  /*94e0*/  FMUL.FTZ R29, R0.reuse, R109 ;  /* 0x0000006d001d7220 */ /* 0x040fe20000410000 */
[----:B------:R-:W-:Y:S01]  /*94f0*/  ISETP.LT.OR P0, PT, R3, 0x19, P0 ;  /* 0x000000190300780c */ /* 0x000fe20000701670 */
[C---:B------:R-:W-:Y:S01]  /*9500*/  FMUL.FTZ R36, R0.reuse, R36 ;  /* 0x0000002400247220 */ /* 0x040fe20000410000 */
[----:B------:R-:W-:Y:S01]  /*9510*/  MUFU.EX2 R125, R160 ;  /* 0x000000a0007d7308 */ /* 0x000fe20000000800 */
[C---:B------:R-:W-:Y:S01]  /*9520*/  FMUL.FTZ R37, R0.reuse, R37 ;  /* 0x0000002500257220 */ /* 0x040fe20000410000 */
[----:B------:R-:W-:Y:S01]  /*9530*/  FSEL R145, R145, -INF , !P0 ;  /* 0xff80000091917808 */ /* 0x000fe20004000000 */
[----:B------:R-:W-:Y:S01]  /*9540*/  FMUL.FTZ R40, R0, R40 ;  /* 0x0000002800287220 */ /* 0x000fe20000410000 */
[----:B------:R-:W-:Y:S01]  /*9550*/  ISETP.GT.AND P0, PT, R2, 0x19, P3 ;  /* 0x000000190200780c */ /* 0x000fe20001f04270 */
[C---:B------:R-:W-:Y:S02]  /*9560*/  FMUL.FTZ R41, R0.reuse, R41 ;  /* 0x0000002900297220 */ /* 0x040fe40000410000 */
[C---:B------:R-:W-:Y:S01]  /*9570*/  FMUL.FTZ R44, R0.reuse, R44 ;  /* 0x0000002c002c7220 */ /* 0x040fe20000410000 */
[C---:B------:R-:W-:Y:S01]  /*9580*/  ISETP.LT.OR P0, PT, R3.reuse, 0x1a, P0 ;  /* 0x0000001a0300780c */ /* 0x040fe20000701670 */
[C---:B------:R-:W-:Y:S02]  /*9590*/  FMUL.FTZ R45, R0.reuse, R45 ;  /* 0x0000002d002d7220 */ /* 0x040fe40000410000 */
[----:B------:R-:W-:Y:S01]  /*95a0*/  FMUL.FTZ R48, R0, R48 ;  /* 0x0000003000307220 */ /* 0x000fe20000410000 */
[----:B------:R-:W-:Y:S01]  /*95b0*/  FSEL R144, R144, -INF , !P0 ;  /* 0xff80000090907808 */ /* 0x000fe20004000000 */
[----:B------:R-:W-:Y:S01]  /*95c0*/  FMUL.FTZ R49, R0, R49 ;  /* 0x0000003100317220 */ /* 0x000fe20000410000 */
[----:B------:R-:W-:Y:S01]  /*95d0*/  ISETP.GT.AND P0, PT, R2, 0x20, P3 ;  /* 0x000000200200780c */ /* 0x000fe20001f04270 */
[C---:B------:R-:W-:Y:S02]  /*95e0*/  FMUL.FTZ R52, R0.reuse, R52 ;  /* 0x0000003400347220 */ /* 0x040fe40000410000 */
[C---:B------:R-:W-:Y:S01]  /*95f0*/  FMUL.FTZ R53, R0.reuse, R53 ;  /* 0x0000003500357220 */ /* 0x040fe20000410000 */
[----:B------:R-:W-:Y:S01]  /*9600*/  ISETP.LT.OR P0, PT, R3, 0x21, P0 ;  /* 0x000000210300780c */ /* 0x000fe20000701670 */
[C---:B------:R-:W-:Y:S02]  /*9610*/  FMUL.FTZ R56, R0.reuse, R56 ;  /* 0x0000003800387220 */ /* 0x040fe40000410000 */
[C---:B------:R-:W-:Y:S01]  /*9620*/  FMUL.FTZ R57, R0.reuse, R57 ;  /* 0x0000003900397220 */ /* 0x040fe20000410000 */
        /* <DEDUP_REMOVED lines=32> */
[----:B------:R-:W-:Y:S02]  /*9830*/  FSEL R152, R26, -INF , !P0 ;  /* 0xff8000001a987808 */ /* 0x000fe40004000000 */
[----:B------:R-:W-:Y:S04]  /*9840*/  ISETP.GT.AND P0, PT, R2, 0x31, P3 ;  /* 0x000000310200780c */ /* 0x000fe80001f04270 */
[----:B------:R-:W-:Y:S04]  /*9850*/  ISETP.LT.OR P0, PT, R3, 0x32, P0 ;  /* 0x000000320300780c */ /* 0x000fe80000701670 */
[----:B------:R-:W-:Y:S01]  /*9860*/  FSEL R153, R25, -INF , !P0 ;  /* 0xff80000019997808 */ /* 0x000fe20004000000 */
[----:B------:R-:W-:Y:S01]  /*9870*/  FMUL.FTZ R25, R0, R113 ;  /* 0x0000007100197220 */ /* 0x000fe20000410000 */
[----:B------:R-:W-:Y:S04]  /*9880*/  ISETP.GT.AND P0, PT, R2, 0x38, P3 ;  /* 0x000000380200780c */ /* 0x000fe80001f04270 */
[C---:B------:R-:W-:Y:S04]  /*9890*/  ISETP.LT.OR P0, PT, R3.reuse, 0x39, P0 ;  /* 0x000000390300780c */ /* 0x040fe80000701670 */
[----:B------:R-:W-:Y:S01]  /*98a0*/  FSEL R155, R24, -INF , !P0 ;  /* 0xff800000189b7808 */ /* 0x000fe20004000000 */
[----:B------:R-:W-:Y:S01]  /*98b0*/  FMUL.FTZ R24, R0, R112 ;  /* 0x0000007000187220 */ /* 0x000fe20000410000 */
[----:B------:R-:W-:Y:S01]  /*98c0*/  ISETP.GT.AND P0, PT, R2, 0x39, P3 ;  /* 0x000000390200780c */ /* 0x000fe20001f04270 */
[----:B--2---:R-:W-:Y:S03]  /*98d0*/  FFMA.FTZ R2, R0, R183, R7 ;  /* 0x000000b700027223 */ /* 0x004fe60000010007 */
[----:B------:R-:W-:Y:S02]  /*98e0*/  ISETP.LT.OR P0, PT, R3, 0x3a, P0 ;  /* 0x0000003a0300780c */ /* 0x000fe40000701670 */
[----:B------:R-:W1:Y:S02]  /*98f0*/  MUFU.EX2 R3, R6 ;  /* 0x0000000600037308 */ /* 0x000e640000000800 */
[----:B------:R-:W-:Y:S01]  /*9900*/  FSEL R154, R23, -INF , !P0 ;  /* 0xff800000179a7808 */ /* 0x000fe20004000000 */
[C---:B-1----:R-:W-:Y:S01]  /*9910*/  FADD.FTZ R6, R3.reuse, R2 ;  /* 0x0000000203067221 */ /* 0x042fe20000010000 */
[----:B------:R-:W-:Y:S02]  /*9920*/  FMNMX.FTZ R2, R4, R103, !PT ;  /* 0x0000006704027209 */ /* 0x000fe40007810000 */
[----:B------:R-:W-:Y:S01]  /*9930*/  F2FP.PACK_AB R136, R3, R7 ;  /* 0x000000070388723e */ /* 0x000fe200000000ff */
[----:B------:R-:W-:Y:S01]  /*9940*/  FADD.FTZ R6, R8, R6 ;  /* 0x0000000608067221 */ /* 0x000fe20000010000 */
[----:B------:R-:W-:Y:S02]  /*9950*/  FMNMX.FTZ R2, R5, R2, !PT ;  /* 0x0000000205027209 */ /* 0x000fe40007810000 */
[----:B------:R-:W1:Y:S02]  /*9960*/  MUFU.EX2 R7, R20 ;  /* 0x0000001400077308 */ /* 0x000e640000000800 */
[----:B------:R-:W-:Y:S04]  /*9970*/  FMNMX.FTZ R2, R102, R2, !PT ;  /* 0x0000000266027209 */ /* 0x000fe80007810000 */
[----:B------:R-:W-:Y:S04]  /*9980*/  FMNMX.FTZ R2, R137, R2, !PT ;  /* 0x0000000289027209 */ /* 0x000fe80007810000 */
[----:B------:R-:W-:Y:S04]  /*9990*/  FMNMX.FTZ R2, R141, R2, !PT ;  /* 0x000000028d027209 */ /* 0x000fe80007810000 */
[----:B------:R-:W-:Y:S04]  /*99a0*/  FMNMX.FTZ R2, R142, R2, !PT ;  /* 0x000000028e027209 */ /* 0x000fe80007810000 */
[----:B------:R-:W-:Y:S04]  /*99b0*/  FMNMX.FTZ R2, R145, R2, !PT ;  /* 0x0000000291027209 */ /* 0x000fe80007810000 */
[----:B------:R-:W-:Y:S01]  /*99c0*/  FMNMX.FTZ R2, R144, R2, !PT ;  /* 0x0000000290027209 */ /* 0x000fe20007810000 */
[C---:B-1----:R-:W-:Y:S01]  /*99d0*/  FADD.FTZ R140, R7.reuse, R6 ;  /* 0x00000006078c7221 */ /* 0x042fe20000010000 */
[----:B------:R-:W-:Y:S01]  /*99e0*/  F2FP.PACK_AB R138, R7, R8 ;  /* 0x00000008078a723e */ /* 0x000fe200000000ff */
[C---:B------:R-:W-:Y:S01]  /*99f0*/  FMUL.FTZ R8, R0.reuse, R128 ;  /* 0x0000008000087220 */ /* 0x040fe20000410000 */
[----:B------:R-:W-:Y:S01]  /*9a00*/  FMNMX.FTZ R2, R143, R2, !PT ;  /* 0x000000028f027209 */ /* 0x000fe20007810000 */
[----:B------:R-:W-:Y:S03]  /*9a10*/  FMUL.FTZ R20, R0, R116 ;  /* 0x0000007400147220 */ /* 0x000fe60000410000 */
        /* <DEDUP_REMOVED lines=10> */
[----:B-1----:R-:W-:Y:S04]  /*9ac0*/  FMNMX.FTZ R100, R2, R3, !PT ;  /* 0x0000000302647209 */ /* 0x002fe80007810000 */
[C---:B------:R-:W-:Y:S01]  /*9ad0*/  FSETP.NEU.FTZ.AND P0, PT, R100.reuse, -INF , PT ;  /* 0xff8000006400780b */ /* 0x040fe20003f1d000 */
[C---:B------:R-:W-:Y:S03]  /*9ae0*/  FMUL.FTZ R3, R100.reuse, c[0x0][0x2d0] ;  /* 0x0000b40064037a20 */ /* 0x040fe60000410000 */
[----:B------:R-:W-:Y:S05]  /*9af0*/  FSEL R2, R100, RZ, P0 ;  /* 0x000000ff64027208 */ /* 0x000fea0000000000 */
[----:B------:R-:W-:Y:S01]  /*9b00*/  FADD.FTZ R2, -R2, R103 ;  /* 0x0000006702027221 */ /* 0x000fe20000010100 */
[----:B------:R-:W-:Y:S03]  /*9b10*/  FSEL R103, R3, RZ, P0 ;  /* 0x000000ff03677208 */ /* 0x000fe60000000000 */
[----:B------:R-:W-:Y:S02]  /*9b20*/  FMUL.FTZ R2, R2, c[0x0][0x2d0] ;  /* 0x0000b40002027a20 */ /* 0x000fe40000410000 */
[--C-:B------:R-:W-:Y:S02]  /*9b30*/  FFMA.FTZ R3, R4, c[0x0][0x2d0], -R103.reuse ;  /* 0x0000b40004037a23 */ /* 0x100fe40000010867 */
[--C-:B------:R-:W-:Y:S02]  /*9b40*/  FFMA.FTZ R6, R5, c[0x0][0x2d0], -R103.reuse ;  /* 0x0000b40005067a23 */ /* 0x100fe40000010867 */
[----:B------:R-:W1:Y:S01]  /*9b50*/  MUFU.EX2 R2, R2 ;  /* 0x0000000200027308 */ /* 0x000e620000000800 */
[C---:B------:R-:W-:Y:S02]  /*9b60*/  FMUL.FTZ R4, R0.reuse, R132 ;  /* 0x0000008400047220 */ /* 0x040fe40000410000 */
[----:B------:R-:W-:Y:S02]  /*9b70*/  FMUL.FTZ R5, R0, R133 ;  /* 0x0000008500057220 */ /* 0x000fe40000410000 */
[--C-:B------:R-:W-:Y:S02]  /*9b80*/  FFMA.FTZ R0, R102, c[0x0][0x2d0], -R103.reuse ;  /* 0x0000b40066007a23 */ /* 0x100fe40000010867 */
[----:B------:R-:W-:Y:S03]  /*9b90*/  FFMA.FTZ R109, R144, c[0x0][0x2d0], -R103 ;  /* 0x0000b400906d7a23 */ /* 0x000fe60000010867 */
[----:B------:R-:W2:Y:S10]  /*9ba0*/  MUFU.EX2 R3, R3 ;  /* 0x0000000300037308 */ /* 0x000eb40000000800 */
[----:B------:R3:W-:Y:S01]  /*9bb0*/  MUFU.EX2 R121, R6 ;  /* 0x0000000600797308 */ /* 0x0007e20000000800 */
[C---:B-1----:R-:W-:Y:S02]  /*9bc0*/  FMUL.FTZ R26, R2.reuse, R114 ;  /* 0x00000072021a7220 */ /* 0x042fe40000410000 */
[C---:B------:R-:W-:Y:S02]  /*9bd0*/  FMUL.FTZ R10, R2.reuse, R130 ;  /* 0x00000082020a7220 */ /* 0x040fe40000410000 */
[C---:B------:R-:W-:Y:S05]  /*9be0*/  FMUL.FTZ R11, R2.reuse, R131 ;  /* 0x00000083020b7220 */ /* 0x040fea0000410000 */
        /* <DEDUP_REMOVED lines=12> */
[----:B------:R-:W-:Y:S01]  /*9cb0*/  MUFU.EX2 R122, R109 ;  /* 0x0000006d007a7308 */ /* 0x000fe20000000800 */
[C---:B------:R-:W-:Y:S02]  /*9cc0*/  FMUL.FTZ R27, R2.reuse, R115 ;  /* 0x00000073021b7220 */ /* 0x040fe40000410000 */
[C---:B--2---:R-:W-:Y:S02]  /*9cd0*/  FFMA.FTZ R115, R2.reuse, R184, R3 ;  /* 0x000000b802737223 */ /* 0x044fe40000010003 */
        /* <DEDUP_REMOVED lines=24> */
[----:B-1----:R-:W-:Y:S01]  /*9e60*/  F2FP.PACK_AB R110, R127, R126 ;  /* 0x0000007e7f6e723e */ /* 0x002fe200000000ff */
        /* <DEDUP_REMOVED lines=14> */
[----:B------:R-:W-:Y:S01]  /*9f50*/  IADD3 R2, R171, R161, RZ ;  /* 0x000000a1ab027210 */ /* 0x000fe20007ffe0ff */
[--C-:B------:R-:W-:Y:S01]  /*9f60*/  FFMA.FTZ R0, R137, c[0x0][0x2d0], -R103.reuse ;  /* 0x0000b40089007a23 */ /* 0x100fe20000010867 */
[----:B------:R-:W-:Y:S02]  /*9f70*/  F2FP.PACK_AB R137, R121, R3 ;  /* 0x000000037989723e */ /* 0x000fe400000000ff */
[----:B------:R-:W1:Y:S01]  /*9f80*/  MUFU.EX2 R3, R149 ;  /* 0x0000009500037308 */ /* 0x000e620000000800 */
[----:B------:R-:W2:Y:S08]  /*9f90*/  LDSM.16.MT88.4 R104, [R2] ;  /* 0x000000000268783b */ /* 0x000eb00000004200 */
[----:B------:R-:W-:Y:S01]  /*9fa0*/  LDSM.16.MT88.4 R128, [R2+0x1800] ;  /* 0x001800000280783b */ /* 0x000fe20000004200 */
[----:B------:R-:W3:Y:S10]  /*9fb0*/  MUFU.EX2 R113, R0 ;  /* 0x0000000000717308 */ /* 0x000ef40000000800 */
[----:B------:R-:W4:Y:S01]  /*9fc0*/  MUFU.EX2 R149, R179 ;  /* 0x000000b300957308 */ /* 0x000f220000000800 */
[C---:B-1----:R-:W-:Y:S02]  /*9fd0*/  F2FP.PACK_AB R108, R102.reuse, R3 ;  /* 0x00000003666c723e */ /* 0x042fe400000000ff */
[----:B---3--:R-:W-:Y:S01]  /*9fe0*/  F2FP.PACK_AB R139, R113, R114 ;  /* 0x00000072718b723e */ /* 0x008fe200000000ff */
[----:B------:R-:W-:Y:S04]  /*9ff0*/  FADD.FTZ R0, R3, R140 ;  /* 0x0000008c03007221 */ /* 0x000fe80000010000 */
[----:B------:R-:W-:Y:S01]  /*a000*/  FADD.FTZ R123, R102, R0 ;  /* 0x00000000667b7221 */ /* 0x000fe20000010000 */
[C---:B------:R-:W-:Y:S01]  /*a010*/  IADD3 R102, R169.reuse, R2, RZ ;  /* 0x00000002a9667210 */ /* 0x040fe20007ffe0ff */
[C---:B--2---:R-:W-:Y:S05]  /*a020*/  HMMA.16816.F32 R4, R136.reuse, R104, R4 ;  /* 0x000000688804723c */ /* 0x044fea0000001804 */
[----:B------:R-:W-:Y:S03]  /*a030*/  IADD3 R0, R172, R161, RZ ;  /* 0x000000a1ac007210 */ /* 0x000fe60007ffe0ff */
[C---:B------:R-:W-:Y:S01]  /*a040*/  HMMA.16816.F32 R8, R136.reuse, R106, R8 ;  /* 0x0000006a8808723c */ /* 0x040fe20000001808 */
[----:B------:R-:W1:Y:S03]  /*a050*/  LDSM.16.MT88.4 R104, [R102] ;  /* 0x000000006668783b */ /* 0x000e660000004200 */
[----:B------:R-:W-:Y:S04]  /*a060*/  IADD3 R3, R169, R0, RZ ;  /* 0x00000000a9037210 */ /* 0x000fe80007ffe0ff */
[C---:B-1----:R-:W-:Y:S08]  /*a070*/  HMMA.16816.F32 R12, R136.reuse, R104, R12 ;  /* 0x00000068880c723c */ /* 0x042ff0000000180c */
[C---:B------:R-:W-:Y:S01]  /*a080*/  HMMA.16816.F32 R16, R136.reuse, R106, R16 ;  /* 0x0000006a8810723c */ /* 0x040fe20000001810 */
[----:B------:R-:W1:Y:S07]  /*a090*/  LDSM.16.MT88.4 R104, [R0] ;  /* 0x000000000068783b */ /* 0x000e6e0000004200 */
[C---:B-1----:R-:W-:Y:S08]  /*a0a0*/  HMMA.16816.F32 R20, R136.reuse, R104, R20 ;  /* 0x000000688814723c */ /* 0x042ff00000001814 */
[C---:B------:R-:W-:Y:S01]  /*a0b0*/  HMMA.16816.F32 R24, R136.reuse, R106, R24 ;  /* 0x0000006a8818723c */ /* 0x040fe20000001818 */
[----:B------:R-:W1:Y:S07]  /*a0c0*/  LDSM.16.MT88.4 R104, [R3] ;  /* 0x000000000368783b */ /* 0x000e6e0000004200 */
        /* <DEDUP_REMOVED lines=25> */
[--C-:B------:R-:W-:Y:S01]  /*a260*/  FFMA.FTZ R104, R141, c[0x0][0x2d0], -R103.reuse ;  /* 0x0000b4008d687a23 */ /* 0x100fe20000010867 */
[----:B------:R-:W-:Y:S03]  /*a270*/  HMMA.16816.F32 R96, R136, R106, R96 ;  /* 0x0000006a8860723c */ /* 0x000fe60000001860 */
[----:B------:R1:W-:Y:S04]  /*a280*/  MUFU.EX2 R112, R104 ;  /* 0x0000006800707308 */ /* 0x0003e80000000800 */
[----:B----4-:R-:W-:Y:S01]  /*a290*/  F2FP.PACK_AB R138, R149, R148 ;  /* 0x00000094958a723e */ /* 0x010fe200000000ff */
[--C-:B-1----:R-:W-:Y:S05]  /*a2a0*/  FFMA.FTZ R104, R142, c[0x0][0x2d0], -R103.reuse ;  /* 0x0000b4008e687a23 */ /* 0x102fea0000010867 */
[----:B------:R1:W2:Y:S02]  /*a2b0*/  MUFU.EX2 R120, R104 ;  /* 0x0000006800787308 */ /* 0x0002a40000000800 */
[--C-:B-1----:R-:W-:Y:S01]  /*a2c0*/  FFMA.FTZ R104, R145, c[0x0][0x2d0], -R103.reuse ;  /* 0x0000b40091687a23 */ /* 0x102fe20000010867 */
[----:B--2---:R-:W-:Y:S07]  /*a2d0*/  F2FP.PACK_AB R109, R120, R112 ;  /* 0x00000070786d723e */ /* 0x004fee00000000ff */
[----:B------:R1:W2:Y:S02]  /*a2e0*/  MUFU.EX2 R116, R104 ;  /* 0x0000006800747308 */ /* 0x0002a40000000800 */
[----:B-1----:R-:W1:Y:S01]  /*a2f0*/  LDSM.16.MT88.4 R104, [R2+0x800] ;  /* 0x000800000268783b */ /* 0x002e620000004200 */
[----:B--2---:R-:W-:Y:S07]  /*a300*/  F2FP.PACK_AB R111, R122, R116 ;  /* 0x000000747a6f723e */ /* 0x004fee00000000ff */
        /* <DEDUP_REMOVED lines=35> */
[----:B------:R-:W-:Y:S01]  /*a540*/  HMMA.16816.F32 R96, R108, R106, R96 ;  /* 0x0000006a6c60723c */ /* 0x000fe20000001860 */
[----:B------:R-:W1:Y:S02]  /*a550*/  LDSM.16.MT88.4 R108, [R2+0x1000] ;  /* 0x00100000026c783b */ /* 0x000e640000004200 */
[----:B------:R2:W-:Y:S01]  /*a560*/  MUFU.EX2 R117, R104 ;  /* 0x0000006800757308 */ /* 0x0005e20000000800 */
[--C-:B------:R-:W-:Y:S03]  /*a570*/  FFMA.FTZ R105, R151, c[0x0][0x2d0], -R103.reuse ;  /* 0x0000b40097697a23 */ /* 0x100fe60000010867 */
[----:B------:R-:W-:Y:S06]  /*a580*/  F2FP.PACK_AB R106, R158, R132 ;  /* 0x000000849e6a723e */ /* 0x000fec00000000ff */
[----:B------:R3:W-:Y:S01]  /*a590*/  MUFU.EX2 R145, R105 ;  /* 0x0000006900917308 */ /* 0x0007e20000000800 */
[----:B--2---:R-:W-:Y:S09]  /*a5a0*/  FFMA.FTZ R104, R146, c[0x0][0x2d0], -R103 ;  /* 0x0000b40092687a23 */ /* 0x004ff20000010867 */
[----:B------:R-:W-:Y:S01]  /*a5b0*/  MUFU.EX2 R146, R182 ;  /* 0x000000b600927308 */ /* 0x000fe20000000800 */
[----:B---3--:R-:W-:Y:S09]  /*a5c0*/  FADD.FTZ R105, R126, R123 ;  /* 0x0000007b7e697221 */ /* 0x008ff20000010000 */
[----:B------:R2:W-:Y:S02]  /*a5d0*/  MUFU.EX2 R118, R104 ;  /* 0x0000006800767308 */ /* 0x0005e40000000800 */
[----:B--2---:R-:W-:Y:S08]  /*a5e0*/  FFMA.FTZ R104, R147, c[0x0][0x2d0], -R103 ;  /* 0x0000b40093687a23 */ /* 0x004ff00000010867 */
[----:B------:R-:W2:Y:S10]  /*a5f0*/  MUFU.EX2 R147, R181 ;  /* 0x000000b500937308 */ /* 0x000eb40000000800 */
[----:B------:R3:W4:Y:S01]  /*a600*/  MUFU.EX2 R119, R104 ;  /* 0x0000006800777308 */ /* 0x0007220000000800 */
[----:B--2---:R-:W-:Y:S01]  /*a610*/  F2FP.PACK_AB R136, R147, R146 ;  /* 0x000000929388723e */ /* 0x004fe200000000ff */
[----:B---3--:R-:W-:Y:S01]  /*a620*/  FADD.FTZ R104, R121, R115 ;  /* 0x0000007379687221 */ /* 0x008fe20000010000 */
[----:B----4-:R-:W-:Y:S01]  /*a630*/  F2FP.PACK_AB R107, R145, R119 ;  /* 0x00000077916b723e */ /* 0x010fe200000000ff */
[----:B------:R-:W-:Y:S01]  /*a640*/  FADD.FTZ R121, R127, R105 ;  /* 0x000000697f797221 */ /* 0x000fe20000010000 */
[----:B------:R-:W-:Y:S01]  /*a650*/  F2FP.PACK_AB R105, R118, R117 ;  /* 0x000000757669723e */ /* 0x000fe200000000ff */
[----:B------:R-:W-:Y:S04]  /*a660*/  FADD.FTZ R104, R114, R104 ;  /* 0x0000006872687221 */ /* 0x000fe80000010000 */
[----:B------:R-:W-:Y:S04]  /*a670*/  FADD.FTZ R104, R113, R104 ;  /* 0x0000006871687221 */ /* 0x000fe80000010000 */
[----:B------:R-:W-:Y:S02]  /*a680*/  FADD.FTZ R104, R112, R104 ;  /* 0x0000006870687221 */ /* 0x000fe40000010000 */
[----:B------:R-:W2:Y:S02]  /*a690*/  LDSM.16.MT88.4 R112, [R102+0x1000] ;  /* 0x001000006670783b */ /* 0x000ea40000004200 */
[----:B------:R-:W-:Y:S04]  /*a6a0*/  FADD.FTZ R104, R120, R104 ;  /* 0x0000006878687221 */ /* 0x000fe80000010000 */
[----:B------:R-:W-:Y:S01]  /*a6b0*/  FADD.FTZ R120, R116, R104 ;  /* 0x0000006874787221 */ /* 0x000fe20000010000 */
[----:B------:R-:W-:Y:S01]  /*a6c0*/  F2FP.PACK_AB R104, R125, R124 ;  /* 0x0000007c7d68723e */ /* 0x000fe200000000ff */
[----:B------:R-:W-:Y:S04]  /*a6d0*/  FFMA.FTZ R116, R152, c[0x0][0x2d0], -R103 ;  /* 0x0000b40098747a23 */ /* 0x000fe80000010867 */
[----:B------:R3:W-:Y:S02]  /*a6e0*/  MUFU.EX2 R142, R116 ;  /* 0x00000074008e7308 */ /* 0x0007e40000000800 */
[C---:B-1----:R-:W-:Y:S08]  /*a6f0*/  HMMA.16816.F32 R4, R104.reuse, R108, R4 ;  /* 0x0000006c6804723c */ /* 0x042ff00000001804 */
[C---:B------:R-:W-:Y:S01]  /*a700*/  HMMA.16816.F32 R8, R104.reuse, R110, R8 ;  /* 0x0000006e6808723c */ /* 0x040fe20000001808 */
[----:B------:R-:W1:Y:S03]  /*a710*/  LDSM.16.MT88.4 R108, [R0+0x1000] ;  /* 0x00100000006c783b */ /* 0x000e660000004200 */
[----:B---3--:R-:W-:Y:S04]  /*a720*/  FADD.FTZ R116, R124, R121 ;  /* 0x000000797c747221 */ /* 0x008fe80000010000 */
        /* <DEDUP_REMOVED lines=28> */
[----:B------:R-:W-:Y:S01]  /*a8f0*/  FFMA.FTZ R108, R153, c[0x0][0x2d0], -R103 ;  /* 0x0000b400996c7a23 */ /* 0x000fe20000010867 */
[C---:B------:R-:W-:Y:S03]  /*a900*/  HMMA.16816.F32 R88, R104.reuse, R110, R88 ;  /* 0x0000006e6858723c */ /* 0x040fe60000001858 */
[----:B------:R1:W3:Y:S01]  /*a910*/  MUFU.EX2 R141, R108 ;  /* 0x0000006c008d7308 */ /* 0x0002e20000000800 */
[----:B------:R-:W-:Y:S02]  /*a920*/  FADD.FTZ R109, R122, R120 ;  /* 0x000000787a6d7221 */ /* 0x000fe40000010000 */
[----:B------:R-:W4:Y:S02]  /*a930*/  LDSM.16.MT88.4 R120, [R102+0x1800] ;  /* 0x001800006678783b */ /* 0x000f240000004200 */
[----:B------:R-:W-:Y:S04]  /*a940*/  FADD.FTZ R109, R117, R109 ;  /* 0x0000006d756d7221 */ /* 0x000fe80000010000 */
[----:B------:R-:W-:Y:S02]  /*a950*/  FADD.FTZ R117, R125, R116 ;  /* 0x000000747d757221 */ /* 0x000fe40000010000 */
[----:B------:R-:W-:Y:S02]  /*a960*/  FADD.FTZ R116, R118, R109 ;  /* 0x0000006d76747221 */ /* 0x000fe40000010000 */
[----:B------:R-:W-:Y:S01]  /*a970*/  FADD.FTZ R144, R132, R117 ;  /* 0x0000007584907221 */ /* 0x000fe20000010000 */
[C---:B--2---:R-:W-:Y:S03]  /*a980*/  HMMA.16816.F32 R92, R104.reuse, R112, R92 ;  /* 0x00000070685c723c */ /* 0x044fe6000000185c */
[----:B------:R-:W-:Y:S05]  /*a990*/  FADD.FTZ R143, R119, R116 ;  /* 0x00000074778f7221 */ /* 0x000fea0000010000 */
[----:B------:R-:W-:Y:S01]  /*a9a0*/  HMMA.16816.F32 R96, R104, R114, R96 ;  /* 0x000000726860723c */ /* 0x000fe20000001860 */
[----:B------:R-:W-:Y:S03]  /*a9b0*/  LDSM.16.MT88.4 R104, [R3+0x1800] ;  /* 0x001800000368783b */ /* 0x000fe60000004200 */
[--C-:B-1----:R-:W-:Y:S01]  /*a9c0*/  FFMA.FTZ R108, R155, c[0x0][0x2d0], -R103.reuse ;  /* 0x0000b4009b6c7a23 */ /* 0x102fe20000010867 */
[----:B---3--:R-:W-:Y:S01]  /*a9d0*/  F2FP.PACK_AB R137, R141, R142 ;  /* 0x0000008e8d89723e */ /* 0x008fe200000000ff */
[----:B------:R-:W-:Y:S02]  /*a9e0*/  FFMA.FTZ R103, R154, c[0x0][0x2d0], -R103 ;  /* 0x0000b4009a677a23 */ /* 0x000fe40000010867 */
[----:B------:R1:W-:Y:S10]  /*a9f0*/  MUFU.EX2 R140, R108 ;  /* 0x0000006c008c7308 */ /* 0x0003f40000000800 */
[----:B------:R-:W2:Y:S01]  /*aa00*/  MUFU.EX2 R103, R103 ;  /* 0x0000006700677308 */ /* 0x000ea20000000800 */
[----:B-1----:R-:W1:Y:S01]  /*aa10*/  LDSM.16.MT88.4 R108, [R0+0x1800] ;  /* 0x00180000006c783b */ /* 0x002e620000004200 */
[----:B--2---:R-:W-:Y:S07]  /*aa20*/  F2FP.PACK_AB R139, R103, R140 ;  /* 0x0000008c678b723e */ /* 0x004fee00000000ff */
[C---:B------:R-:W-:Y:S01]  /*aa30*/  HMMA.16816.F32 R132, R136.reuse, R128, R4 ;  /* 0x000000808884723c */ /* 0x040fe20000001804 */
[----:B------:R-:W2:Y:S07]  /*aa40*/  LDSM.16.MT88.4 R4, [R2+0x3800] ;  /* 0x003800000204783b */ /* 0x000eae0000004200 */
[C---:B------:R-:W-:Y:S01]  /*aa50*/  HMMA.16816.F32 R128, R136.reuse, R130, R8 ;  /* 0x000000828880723c */ /* 0x040fe20000001808 */
[----:B------:R-:W3:Y:S07]  /*aa60*/  LDSM.16.MT88.4 R8, [R102+0x3800] ;  /* 0x003800006608783b */ /* 0x000eee0000004200 */
[C---:B----4-:R-:W-:Y:S01]  /*aa70*/  HMMA.16816.F32 R124, R136.reuse, R120, R12 ;  /* 0x00000078887c723c */ /* 0x050fe2000000180c */
[----:B------:R-:W4:Y:S07]  /*aa80*/  LDSM.16.MT88.4 R12, [R0+0x3800] ;  /* 0x00380000000c783b */ /* 0x000f2e0000004200 */
[C---:B------:R-:W-:Y:S01]  /*aa90*/  HMMA.16816.F32 R120, R136.reuse, R122, R16 ;  /* 0x0000007a8878723c */ /* 0x040fe20000001810 */
[----:B------:R-:W-:Y:S07]  /*aaa0*/  LDSM.16.MT88.4 R16, [R102+0x5800] ;  /* 0x005800006610783b */ /* 0x000fee0000004200 */
[C---:B-1----:R-:W-:Y:S01]  /*aab0*/  HMMA.16816.F32 R116, R136.reuse, R108, R20 ;  /* 0x0000006c8874723c */ /* 0x042fe20000001814 */
[----:B------:R1:W-:Y:S07]  /*aac0*/  LDSM.16.MT88.4 R20, [R0+0x5800] ;  /* 0x005800000014783b */ /* 0x0003ee0000004200 */
[C---:B------:R-:W-:Y:S08]  /*aad0*/  HMMA.16816.F32 R112, R136.reuse, R110, R24 ;  /* 0x0000006e8870723c */ /* 0x040ff00000001818 */
[C---:B------:R-:W-:Y:S08]  /*aae0*/  HMMA.16816.F32 R108, R136.reuse, R104, R28 ;  /* 0x00000068886c723c */ /* 0x040ff0000000181c */
[C---:B------:R-:W-:Y:S04]  /*aaf0*/  HMMA.16816.F32 R104, R136.reuse, R106, R32 ;  /* 0x0000006a8868723c */ /* 0x040fe80000001820 */
[----:B-1----:R-:W-:Y:S04]  /*ab00*/  FADD.FTZ R0, R145, R143 ;  /* 0x0000008f91007221 */ /* 0x002fe80000010000 */
[C---:B--2---:R-:W-:Y:S04]  /*ab10*/  HMMA.16816.F32 R36, R136.reuse, R4, R36 ;  /* 0x000000048824723c */ /* 0x044fe80000001824 */
[----:B------:R-:W-:Y:S04]  /*ab20*/  FADD.FTZ R0, R142, R0 ;  /* 0x000000008e007221 */ /* 0x000fe80000010000 */
[C---:B------:R-:W-:Y:S01]  /*ab30*/  HMMA.16816.F32 R40, R136.reuse, R6, R40 ;  /* 0x000000068828723c */ /* 0x040fe20000001828 */
[----:B------:R-:W1:Y:S03]  /*ab40*/  LDSM.16.MT88.4 R4, [R3+0x3800] ;  /* 0x003800000304783b */ /* 0x000e660000004200 */
[----:B------:R-:W-:Y:S04]  /*ab50*/  FADD.FTZ R0, R141, R0 ;  /* 0x000000008d007221 */ /* 0x000fe80000010000 */
[C---:B---3--:R-:W-:Y:S08]  /*ab60*/  HMMA.16816.F32 R44, R136.reuse, R8, R44 ;  /* 0x00000008882c723c */ /* 0x048ff0000000182c */
[C---:B------:R-:W-:Y:S01]  /*ab70*/  HMMA.16816.F32 R48, R136.reuse, R10, R48 ;  /* 0x0000000a8830723c */ /* 0x040fe20000001830 */
[----:B------:R2:W3:Y:S07]  /*ab80*/  LDSM.16.MT88.4 R8, [R2+0x5800] ;  /* 0x005800000208783b */ /* 0x0004ee0000004200 */
[C---:B----4-:R-:W-:Y:S08]  /*ab90*/  HMMA.16816.F32 R52, R136.reuse, R12, R52 ;  /* 0x0000000c8834723c */ /* 0x050ff00000001834 */
[C---:B------:R-:W-:Y:S01]  /*aba0*/  HMMA.16816.F32 R56, R136.reuse, R14, R56 ;  /* 0x0000000e8838723c */ /* 0x040fe20000001838 */
[----:B------:R4:W5:Y:S03]  /*abb0*/  LDSM.16.MT88.4 R12, [R3+0x5800] ;  /* 0x00580000030c783b */ /* 0x0009660000004200 */
[----:B--2---:R-:W-:Y:S04]  /*abc0*/  FADD.FTZ R2, R158, R144 ;  /* 0x000000909e027221 */ /* 0x004fe80000010000 */
[C---:B-1----:R-:W-:Y:S04]  /*abd0*/  HMMA.16816.F32 R60, R136.reuse, R4, R60 ;  /* 0x00000004883c723c */ /* 0x042fe8000000183c */
[----:B------:R-:W-:Y:S04]  /*abe0*/  FADD.FTZ R2, R146, R2 ;  /* 0x0000000292027221 */ /* 0x000fe80000010000 */
[----:B------:R-:W-:Y:S01]  /*abf0*/  FADD.FTZ R2, R147, R2 ;  /* 0x0000000293027221 */ /* 0x000fe20000010000 */
[C---:B------:R-:W-:Y:S03]  /*ac00*/  HMMA.16816.F32 R64, R136.reuse, R6, R64 ;  /* 0x000000068840723c */ /* 0x040fe60000001840 */
[----:B----4-:R-:W-:Y:S05]  /*ac10*/  FADD.FTZ R3, R148, R2 ;  /* 0x0000000294037221 */ /* 0x010fea0000010000 */
[C---:B---3--:R-:W-:Y:S04]  /*ac20*/  HMMA.16816.F32 R68, R136.reuse, R8, R68 ;  /* 0x000000088844723c */ /* 0x048fe80000001844 */
[----:B------:R-:W-:Y:S01]  /*ac30*/  FADD.FTZ R2, R140, R0 ;  /* 0x000000008c027221 */ /* 0x000fe20000010000 */
[----:B------:R-:W-:Y:S01]  /*ac40*/  IADD3 R0, R176, -0x2, RZ ;  /* 0xfffffffeb0007810 */ /* 0x000fe20007ffe0ff */
[----:B------:R-:W-:Y:S02]  /*ac50*/  FADD.FTZ R183, R149, R3 ;  /* 0x0000000395b77221 */ /* 0x000fe40000010000 */
[C---:B------:R-:W-:Y:S03]  /*ac60*/  HMMA.16816.F32 R72, R136.reuse, R10, R72 ;  /* 0x0000000a8848723c */ /* 0x040fe60000001848 */
[----:B------:R-:W-:Y:S01]  /*ac70*/  ISETP.GE.AND P0, PT, R0, R188, PT ;  /* 0x000000bc0000720c */ /* 0x000fe20003f06270 */
[----:B------:R-:W-:Y:S04]  /*ac80*/  FADD.FTZ R184, R103, R2 ;  /* 0x0000000267b87221 */ /* 0x000fe80000010000 */
[C---:B------:R-:W-:Y:S08]  /*ac90*/  HMMA.16816.F32 R76, R136.reuse, R16, R76 ;  /* 0x00000010884c723c */ /* 0x040ff0000000184c */
[C---:B------:R-:W-:Y:S08]  /*aca0*/  HMMA.16816.F32 R80, R136.reuse, R18, R80 ;  /* 0x000000128850723c */ /* 0x040ff00000001850 */
[C---:B------:R-:W-:Y:S08]  /*acb0*/  HMMA.16816.F32 R84, R136.reuse, R20, R84 ;  /* 0x000000148854723c */ /* 0x040ff00000001854 */
[C---:B------:R-:W-:Y:S08]  /*acc0*/  HMMA.16816.F32 R88, R136.reuse, R22, R88 ;  /* 0x000000168858723c */ /* 0x040ff00000001858 */
[C---:B-----5:R-:W-:Y:S08]  /*acd0*/  HMMA.16816.F32 R92, R136.reuse, R12, R92 ;  /* 0x0000000c885c723c */ /* 0x060ff0000000185c */
[----:B------:R-:W-:Y:S01]  /*ace0*/  HMMA.16816.F32 R96, R136, R14, R96 ;  /* 0x0000000e8860723c */ /* 0x000fe20000001860 */
[----:B------:R-:W-:Y:S07]  /*acf0*/  @!UPT UIADD3 URZ, URZ, URZ, URZ ;  /* 0x0000003f3f3ff290 */ /* 0x000fee000fffe03f */
[----:B------:R-:W-:-:S11]  /*ad00*/  @!P0 BRA `(.L_x_2070) ;  /* 0x0000057000008947 */ /* 0x000fd60003800000 */
[----:B------:R-:W-:Y:S01]  /*ad10*/  SHF.R.S32.HI R7, RZ, 0x1f, R186 ;  /* 0x0000001fff077819 */ /* 0x000fe200000114ba */
[----:B------:R-:W-:Y:S01]  /*ad20*/  IMAD.MOV.U32 R214, RZ, RZ, c[0x0][0x2b8] ;  /* 0x0000ae00ffd67624 */ /* 0x000fe200078e00ff */
[----:B------:R-:W-:Y:S01]  /*ad30*/  SHF.R.S32.HI R6, RZ, 0x1f, R177 ;  /* 0x0000001fff067819 */ /* 0x000fe200000114b1 */
[----:B------:R-:W-:Y:S01]  /*ad40*/  IMAD R209, R187, 0x20, R205 ;  /* 0x00000020bbd17824 */ /* 0x000fe200078e02cd */
[----:B------:R-:W-:Y:S01]  /*ad50*/  SHF.L.U64.HI R14, R186, 0x1, R7 ;  /* 0x00000001ba0e7819 */ /* 0x000fe20000010207 */
[----:B------:R-:W-:Y:S01]  /*ad60*/  IMAD.MOV.U32 R174, RZ, RZ, RZ ;  /* 0x000000ffffae7224 */ /* 0x000fe200078e00ff */
[----:B------:R-:W-:Y:S01]  /*ad70*/  ISETP.NE.AND P5, PT, R214, 0x1, PT ;  /* 0x00000001d600780c */ /* 0x000fe20003fa5270 */
[----:B------:R-:W-:Y:S01]  /*ad80*/  IMAD.SHL.U32 R18, R185, 0x2, RZ ;  /* 0x00000002b9127824 */ /* 0x000fe200078e00ff */
[C---:B------:R-:W-:Y:S01]  /*ad90*/  IADD3 R2, R209.reuse, R150, R193 ;  /* 0x00000096d1027210 */ /* 0x040fe20007ffe0c1 */
[----:B------:R-:W-:Y:S01]  /*ada0*/  IMAD.SHL.U32 R17, R186, 0x2, RZ ;  /* 0x00000002ba117824 */ /* 0x000fe200078e00ff */
[----:B------:R-:W-:Y:S01]  /*adb0*/  ISETP.GT.AND P4, PT, R209, 0x3f, PT ;  /* 0x0000003fd100780c */ /* 0x000fe20003f84270 */
[C---:B------:R-:W-:Y:S01]  /*adc0*/  IMAD.SHL.U32 R16, R177.reuse, 0x2, RZ ;  /* 0x00000002b1107824 */ /* 0x040fe200078e00ff */
[----:B------:R-:W-:Y:S02]  /*add0*/  IADD3 R2, R2, -0x80, RZ ;  /* 0xffffff8002027810 */ /* 0x000fe40007ffe0ff */
[----:B------:R-:W-:Y:S02]  /*ade0*/  SHF.R.S32.HI R209, RZ, 0x1f, R185 ;  /* 0x0000001fffd17819 */ /* 0x000fe400000114b9 */
[----:B------:R-:W-:Y:S01]  /*adf0*/  SHF.L.U64.HI R13, R177, 0x1, R6 ;  /* 0x00000001b10d7819 */ /* 0x000fe20000010206 */
[----:B------:R-:W-:Y:S01]  /*ae00*/  IMAD.MOV.U32 R0, RZ, RZ, R2 ;  /* 0x000000ffff007224 */ /* 0x000fe200078e0002 */
[----:B------:R-:W-:Y:S01]  /*ae10*/  SHF.L.U64.HI R15, R185, 0x1, R209 ;  /* 0x00000001b90f7819 */ /* 0x000fe200000102d1 */
        /* <DEDUP_REMOVED lines=24> */
.L_x_2188:
[----:B------:R-:W-:-:S05]  /*afa0*/  BRA.DIV ~URZ, `(.L_x_2072) ;  /* 0x0000d7427f007947 */ /* 0x000fca000b800000 */
[----:B------:R-:W3:Y:S01]  /*afb0*/  SHFL.IDX PT, R0, R12, RZ, 0x181f ;  /* 0x00181fff0c007589 */ /* 0x000ee200000e0000 */
[----:B------:R-:W-:Y:S02]  /*afc0*/  ISETP.GE.AND P4, PT, R177, c[0x0][0x1d4], PT ;  /* 0x00007500b1007a0c */ /* 0x000fe40003f86270 */
[----:B------:R-:W-:Y:S02]  /*afd0*/  ISETP.GE.AND P3, PT, R186, c[0x0][0x1d4], PT ;  /* 0x00007500ba007a0c */ /* 0x000fe40003f66270 */
[----:B------:R-:W-:Y:S02]  /*afe0*/  SEL R10, RZ, 0x10, P4 ;  /* 0x00000010ff0a7807 */ /* 0x000fe40002000000 */
[----:B---3--:R-:W-:Y:S05]  /*aff0*/  IADD3 R8, P0, R0, R16, RZ ;  /* 0x0000001000087210 */ /* 0x008fea0007f1e0ff */
[----:B--2---:R-:W-:Y:S01]  /*b000*/  IMAD.X R9, R4, 0x1, R13, P0 ;  /* 0x0000000104097824 */ /* 0x004fe200000e060d */
[----:B------:R-:W-:Y:S05]  /*b010*/  IADD3 R6, P0, R0, R17, RZ ;  /* 0x0000001100067210 */ /* 0x000fea0007f1e0ff */
[----:B------:R-:W-:Y:S01]  /*b020*/  IMAD.X R7, R4, 0x1, R14, P0 ;  /* 0x0000000104077824 */ /* 0x000fe200000e060e */
[----:B------:R-:W-:Y:S01]  /*b030*/  IADD3 R2, P0, R0, R18, RZ ;  /* 0x0000001200027210 */ /* 0x000fe20007f1e0ff */
[----:B------:R-:W-:Y:S04]  /*b040*/  IMAD R0, R178, 0x6000, R207 ;  /* 0x00006000b2007824 */ /* 0x000fe800078e02cf */
[----:B------:R-:W-:Y:S01]  /*b050*/  IMAD.X R3, R4, 0x1, R15, P0 ;  /* 0x0000000104037824 */ /* 0x000fe200000e060f */
[----:B------:R-:W-:Y:S01]  /*b060*/  @!PT LDS RZ, [RZ] ;  /* 0x00000000fffff984 */ /* 0x000fe20000000800 */
[----:B------:R-:W-:Y:S01]  /*b070*/  @!PT LDS RZ, [RZ] ;  /* 0x00000000fffff984 */ /* 0x000fe20000000800 */
[----:B------:R2:W-:Y:S01]  /*b080*/  LDGSTS.E.BYPASS.LTC128B.128 [R0], [R8.64], !P4 ;  /* 0x0000000008007fae */ /* 0x0005e2000e101d46 */
[----:B------:R-:W-:Y:S03]  /*b090*/  ISETP.GE.AND P0, PT, R185, c[0x0][0x1d4], PT ;  /* 0x00007500b9007a0c */ /* 0x000fe60003f06270 */
[----:B------:R2:W-:Y:S01]  /*b0a0*/  LDGSTS.E.BYPASS.LTC128B.128 [R0+0x2000], [R6.64], !P3 ;  /* 0x0200000006007fae */ /* 0x0005e2000d901d46 */
[----:B------:R-:W-:Y:S03]  /*b0b0*/  SEL R11, RZ, 0x10, P0 ;  /* 0x00000010ff0b7807 */ /* 0x000fe60000000000 */
[----:B------:R3:W4:Y:S06]  /*b0c0*/  SHFL.IDX PT, R4, R5, 0x1, 0x181f ;  /* 0x00381f0005047f89 */ /* 0x00072c00000e0000 */
[----:B------:R5:W-:Y:S01]  /*b0d0*/  LDGSTS.E.BYPASS.LTC128B.128 [R0+0x4000], [R2.64], !P0 ;  /* 0x0400000002007fae */ /* 0x000be2000c101d46 */
[----:B-1-3--:R-:W-:Y:S03]  /*b0e0*/  SEL R5, RZ, 0x10, P3 ;  /* 0x00000010ff057807 */ /* 0x00afe60001800000 */
[----:B-----5:R2:W1:Y:S04]  /*b0f0*/  SHFL.IDX PT, R2, R12, 0x1, 0x181f ;  /* 0x00381f000c027f89 */ /* 0x02046800000e0000 */
.L_x_2189:
[C---:B----4-:R-:W-:Y:S04]  /*b100*/  IADD3 R3, -R10.reuse, 0x10, RZ ;  /* 0x000000100a037810 */ /* 0x050fe80007ffe1ff */
[----:B------:R-:W-:Y:S04]  /*b110*/  LOP3.LUT R3, R3, 0xf, RZ, 0xc0, !PT ;  /* 0x0000000f03037812 */ /* 0x000fe800078ec0ff */
[----:B-12---:R-:W-:Y:S02]  /*b120*/  IADD3 R8, P3, P0, R3, R2, R16 ;  /* 0x0000000203087210 */ /* 0x006fe4000787e010 */
[----:B------:R-:W-:Y:S02]  /*b130*/  IADD3 R3, -R5, 0x10, RZ ;  /* 0x0000001005037810 */ /* 0x000fe40007ffe1ff */
[----:B------:R-:W-:Y:S02]  /*b140*/  IADD3.X R9, RZ, R4, R13, P3, P0 ;  /* 0x00000004ff097210 */ /* 0x000fe40001fe040d */
[----:B------:R-:W-:Y:S04]  /*b150*/  LOP3.LUT R3, R3, 0xf, RZ, 0xc0, !PT ;  /* 0x0000000f03037812 */ /* 0x000fe800078ec0ff */
[----:B------:R-:W-:Y:S02]  /*b160*/  IADD3 R6, P3, P0, R3, R2, R17 ;  /* 0x0000000203067210 */ /* 0x000fe4000787e011 */
[----:B------:R-:W-:Y:S02]  /*b170*/  IADD3 R3, -R11, 0x10, RZ ;  /* 0x000000100b037810 */ /* 0x000fe40007ffe1ff */
[----:B------:R-:W-:Y:S02]  /*b180*/  IADD3.X R7, RZ, R4, R14, P3, P0 ;  /* 0x00000004ff077210 */ /* 0x000fe40001fe040e */
        /* <DEDUP_REMOVED lines=9> */
[----:B------:R-:W-:Y:S11]  /*b220*/  ISETP.NE.U32.AND P0, PT, R5, RZ, PT ;  /* 0x000000ff0500720c */ /* 0x000ff60003f05070 */
[----:B------:R-:W-:Y:S02]  /*b230*/  @!UPT UIADD3 URZ, URZ, URZ, URZ ;  /* 0x0000003f3f3ff290 */ /* 0x000fe4000fffe03f */
[----:B------:R1:W-:Y:S01]  /*b240*/  LDGSTS.E.BYPASS.LTC128B.128.ZFILL [R0+0x3000], [R6.64], P0 ;  /* 0x0300000006007fae */ /* 0x0003e20008141d46 */
[----:B------:R-:W-:Y:S11]  /*b250*/  ISETP.NE.U32.AND P0, PT, R11, RZ, PT ;  /* 0x000000ff0b00720c */ /* 0x000ff60003f05070 */
[----:B------:R-:W-:Y:S02]  /*b260*/  @!UPT UIADD3 URZ, URZ, URZ, URZ ;  /* 0x0000003f3f3ff290 */ /* 0x000fe4000fffe03f */
[----:B------:R1:W-:Y:S02]  /*b270*/  LDGSTS.E.BYPASS.LTC128B.128.ZFILL [R0+0x5000], [R2.64], P0 ;  /* 0x0500000002007fae */ /* 0x0003e40008141d46 */
.L_x_2070:
[----:B------:R-:W-:Y:S05]  /*b280*/  BSYNC B0 ;  /* 0x0000000000007941 */ /* 0x000fea0003800000 */
.L_x_2069:
[C---:B-1----:R-:W-:Y:S01]  /*b290*/  IADD3 R0, R163.reuse, 0x1, RZ ;  /* 0x00000001a3007810 */ /* 0x042fe20007ffe0ff */
[----:B------:R-:W0:Y:S01]  /*b2a0*/  LDGDEPBAR ;  /* 0x00000000000079af */ /* 0x000e220000000000 */
[----:B------:R-:W-:Y:S01]  /*b2b0*/  ISETP.GE.AND P0, PT, R163, 0x1, PT ;  /* 0x00000001a300780c */ /* 0x000fe20003f06270 */
[----:B------:R-:W-:Y:S01]  /*b2c0*/  IMAD.MOV.U32 R103, RZ, RZ, R100 ;  /* 0x000000ffff677224 */ /* 0x000fe200078e0064 */
[----:B------:R-:W-:Y:S01]  /*b2d0*/  IADD3 R173, R176, -0x1, RZ ;  /* 0xffffffffb0ad7810 */ /* 0x000fe20007ffe0ff */
[----:B------:R-:W-:Y:S01]  /*b2e0*/  IMAD.MOV.U32 R102, RZ, RZ, R101 ;  /* 0x000000ffff667224 */ /* 0x000fe200078e0065 */
[----:B------:R-:W-:Y:S02]  /*b2f0*/  SEL R163, R0, RZ, !P0 ;  /* 0x000000ff00a37207 */ /* 0x000fe40004000000 */
[----:B------:R-:W-:Y:S01]  /*b300*/  ISETP.GT.AND P0, PT, R176, R192, PT ;  /* 0x000000c0b000720c */ /* 0x000fe20003f04270 */
[----:B------:R-:W-:Y:S11]  /*b310*/  IMAD.MOV.U32 R176, RZ, RZ, R173 ;  /* 0x000000ffffb07224 */ /* 0x000ff600078e00ad */
[----:B------:R-:W-:Y:S01]  /*b320*/  @!UPT UIADD3 URZ, URZ, URZ, URZ ;  /* 0x0000003f3f3ff290 */ /* 0x000fe2000fffe03f */
[----:B------:R-:W-:-:S05]  /*b330*/  @P0 BRA `(.L_x_2073) ;  /* 0xffffc20000000947 */ /* 0x000fca000383ffff */
.L_x_2056:
        /* <DEDUP_REMOVED lines=21> */
.L_x_2076:
[----:B------:R-:W-:-:S04]  /*b490*/  MOV R3, c[0x0][0x32c] ;  /* 0x0000cb0000037a02 */ /* 0x000fc80000000f00 */
[----:B------:R-:W-:-:S13]  /*b4a0*/  ISETP.NE.AND P0, PT, R3, 0x1, PT ;  /* 0x000000010300780c */ /* 0x000fda0003f05270 */
[----:B------:R-:W-:-:S05]  /*b4b0*/  @P0 IMAD.HI.U32 R3, R0, c[0x0][0x330], RZ ;  /* 0x0000cc0000030a27 */ /* 0x000fca00078e00ff */
[----:B------:R-:W-:Y:S02]  /*b4c0*/  @P0 SHF.R.U32.HI R0, RZ, c[0x0][0x334], R3 ;  /* 0x0000cd00ff000a19 */ /* 0x000fe40000011603 */
.L_x_2077:
[----:B------:R-:W-:Y:S05]  /*b4d0*/  BSYNC B0 ;  /* 0x0000000000007941 */ /* 0x000fea0003800000 */
.L_x_2075:
[----:B------:R-:W-:-:S05]  /*b4e0*/  IMAD R0, R0, c[0x0][0x32c], RZ ;  /* 0x0000cb0000007a24 */ /* 0x000fca00078e02ff */
[----:B------:R-:W-:-:S04]  /*b4f0*/  IMNMX R2, R2, R0, !PT ;  /* 0x0000000002027217 */ /* 0x000fc80007800200 */
.L_x_2074:
[----:B------:R-:W-:Y:S01]  /*b500*/  IADD3 R2, R2, 0x3f, RZ ;  /* 0x0000003f02027810 */ /* 0x000fe20007ffe0ff */
[----:B------:R-:W-:Y:S02]  /*b510*/  IMAD.MOV.U32 R209, RZ, RZ, 0x1f ;  /* 0x0000001fffd17424 */ /* 0x000fe400078e00ff */
[----:B------:R-:W-:Y:S01]  /*b520*/  IMAD.MOV.U32 R192, RZ, RZ, -0x1 ;  /* 0xffffffffffc07424 */ /* 0x000fe200078e00ff */
        /* <DEDUP_REMOVED lines=8> */
.L_x_2088:
[----:B------:R-:W-:Y:S04]  /*b5b0*/  DEPBAR.LE SB0, 0x2 ;  /* 0x000080800000791a */ /* 0x000fe80000000000 */
[----:B------:R-:W-:Y:S01]  /*b5c0*/  WARPSYNC 0xffffffff ;  /* 0xffffffff00007948 */ /* 0x000fe20003800000 */
[----:B------:R-:W-:Y:S01]  /*b5d0*/  BAR.SYNC.DEFER_BLOCKING 0x0 ;  /* 0x0000000000007b1d */ /* 0x000fe20000010000 */
[----:B------:R-:W-:Y:S01]  /*b5e0*/  IMAD R162, R163, 0x6000, RZ ;  /* 0x00006000a3a27824 */ /* 0x000fe200078e02ff */
[----:B------:R-:W-:Y:S01]  /*b5f0*/  LOP3.LUT P2, RZ, R187, 0x2, RZ, 0xc0, !PT ;  /* 0x00000002bbff7812 */ /* 0x000fe2000784c0ff */
[----:B------:R-:W-:Y:S01]  /*b600*/  IMAD.MOV.U32 R2, RZ, RZ, 0x20 ;  /* 0x00000020ff027424 */ /* 0x000fe200078e00ff */
[----:B------:R-:W-:Y:S02]  /*b610*/  ISETP.GE.AND P0, PT, R188, R173, PT ;  /* 0x000000adbc00720c */ /* 0x000fe40003f06270 */
[----:B------:R-:W-:Y:S02]  /*b620*/  IADD3 R100, R170, R162, RZ ;  /* 0x000000a2aa647210 */ /* 0x000fe40007ffe0ff */
[----:B------:R-:W-:Y:S05]  /*b630*/  SEL R160, R2, 0xffffffe0, !P2 ;  /* 0xffffffe002a07807 */ /* 0x000fea0005000000 */
[----:B------:R-:W-:Y:S01]  /*b640*/  IMAD.IADD R103, R160, 0x1, R100 ;  /* 0x00000001a0677824 */ /* 0x000fe200078e0264 */
        /* <DEDUP_REMOVED lines=36> */
.L_x_2190:
        /* <DEDUP_REMOVED lines=22> */
.L_x_2191:
[C---:B--2---:R-:W-:Y:S02]  /*b9f0*/  IADD3 R3, -R6.reuse, 0x10, RZ ;  /* 0x0000001006037810 */ /* 0x044fe40007ffe1ff */
[----:B------:R-:W-:Y:S02]  /*ba00*/  ISETP.NE.U32.AND P3, PT, R6, RZ, PT ;  /* 0x000000ff0600720c */ /* 0x000fe40003f65070 */
[----:B------:R-:W-:Y:S04]  /*ba10*/  LOP3.LUT R3, R3, 0xf, RZ, 0xc0, !PT ;  /* 0x0000000f03037812 */ /* 0x000fe800078ec0ff */
[-C--:B---34-:R-:W-:Y:S02]  /*ba20*/  IADD3 R12, P1, P0, R3, R2.reuse, R23 ;  /* 0x00000002030c7210 */ /* 0x098fe4000783e017 */
        /* <DEDUP_REMOVED lines=17> */
.L_x_2080:
[----:B------:R-:W-:Y:S05]  /*bb40*/  BSYNC B0 ;  /* 0x0000000000007941 */ /* 0x000fea0003800000 */
.L_x_2079:
[----:B------:R-:W0:Y:S01]  /*bb50*/  LDGDEPBAR ;  /* 0x00000000000079af */ /* 0x000e220000000000 */
[----:B------:R-:W-:Y:S01]  /*bb60*/  WARPSYNC 0xffffffff ;  /* 0xffffffff00007948 */ /* 0x000fe20003800000 */
[C---:B--23--:R-:W-:Y:S01]  /*bb70*/  HMMA.16816.F32 R4, R32.reuse, R8, RZ ;  /* 0x000000082004723c */ /* 0x04cfe200000018ff */
[----:B------:R-:W-:Y:S02]  /*bb80*/  IMAD.MOV.U32 R2, RZ, RZ, 0x40 ;  /* 0x00000040ff027424 */ /* 0x000fe400078e00ff */
[----:B------:R-:W-:Y:S01]  /*bb90*/  LOP3.LUT P1, RZ, R187, 0x4, RZ, 0xc0, !PT ;  /* 0x00000004bbff7812 */ /* 0x000fe2000782c0ff */
[----:B------:R-:W-:Y:S01]  /*bba0*/  IMAD.IADD R3, R170, 0x1, R162 ;  /* 0x00000001aa037824 */ /* 0x000fe200078e02a2 */
[----:B------:R-:W-:Y:S02]  /*bbb0*/  ISETP.GE.AND P0, PT, R178, 0x1, PT ;  /* 0x00000001b200780c */ /* 0x000fe40003f06270 */
[----:B------:R-:W-:Y:S01]  /*bbc0*/  SEL R161, R2, 0xffffffc0, !P1 ;  /* 0xffffffc002a17807 */ /* 0x000fe20004800000 */
[C---:B------:R-:W-:Y:S01]  /*bbd0*/  HMMA.16816.F32 R8, R32.reuse, R10, RZ ;  /* 0x0000000a2008723c */ /* 0x040fe200000018ff */
[C---:B------:R-:W-:Y:S03]  /*bbe0*/  IMAD.IADD R2, R160.reuse, 0x1, R3 ;  /* 0x00000001a0027824 */ /* 0x040fe600078e0203 */
[C---:B------:R-:W-:Y:S01]  /*bbf0*/  IMAD.IADD R101, R161.reuse, 0x1, R100 ;  /* 0x00000001a1657824 */ /* 0x040fe200078e0264 */
[----:B------:R-:W-:Y:S03]  /*bc00*/  IADD3 R3, R160, R3, R161 ;  /* 0x00000003a0037210 */ /* 0x000fe60007ffe0a1 */
        /* <DEDUP_REMOVED lines=19> */
[----:B------:R-:W2:Y:S07]  /*bd40*/  LDSM.16.M88.4 R140, [R101+0x800] ;  /* 0x00080000658c783b */ /* 0x000eae0000000200 */
        /* <DEDUP_REMOVED lines=67> */
[----:B------:R-:W-:Y:S07]  /*c180*/  LDSM.16.M88.4 R144, [R164+0x8000] ;  /* 0x00800000a490783b */ /* 0x000fee0000000200 */
[C---:B--2---:R-:W-:Y:S08]  /*c190*/  HMMA.16816.F32 R12, R136.reuse, R140, R12 ;  /* 0x0000008c880c723c */ /* 0x044ff0000000180c */
        /* <DEDUP_REMOVED lines=69> */
[----:B------:R-:W-:Y:S02]  /*c5f0*/  FMUL.FTZ R4, R18, c[0x0][0x320] ;  /* 0x0000c80012047a20 */ /* 0x000fe40000410000 */
[----:B---3--:R-:W-:Y:S02]  /*c600*/  FMUL.FTZ R2, R10, c[0x0][0x320] ;  /* 0x0000c8000a027a20 */ /* 0x008fe40000410000 */
[----:B------:R1:W3:Y:S05]  /*c610*/  LDSM.16.M88.4 R8, [R3+0x5800] ;  /* 0x005800000308783b */ /* 0x0002ea0000000200 */
[----:B------:R5:W2:Y:S10]  /*c620*/  MUFU.TANH R153, R2 ;  /* 0x0000000200997308 */ /* 0x000ab40000002400 */
[----:B------:R-:W-:Y:S01]  /*c630*/  MUFU.TANH R141, R4 ;  /* 0x00000004008d7308 */ /* 0x000fe20000002400 */
[----:B-1----:R-:W-:Y:S02]  /*c640*/  FMUL.FTZ R3, R25, c[0x0][0x320] ;  /* 0x0000c80019037a20 */ /* 0x002fe40000410000 */
[----:B-----5:R-:W-:Y:S02]  /*c650*/  FMUL.FTZ R2, R12, c[0x0][0x320] ;  /* 0x0000c8000c027a20 */ /* 0x020fe40000410000 */
[----:B------:R-:W-:Y:S05]  /*c660*/  FMUL.FTZ R12, R16, c[0x0][0x320] ;  /* 0x0000c800100c7a20 */ /* 0x000fea0000410000 */
[----:B------:R1:W-:Y:S01]  /*c670*/  MUFU.TANH R139, R2 ;  /* 0x00000002008b7308 */ /* 0x0003e20000002400 */
[C---:B---3--:R-:W-:Y:S09]  /*c680*/  HMMA.16816.F32 R28, R148.reuse, R8, R28 ;  /* 0x00000008941c723c */ /* 0x048ff2000000181c */
[----:B------:R-:W-:Y:S01]  /*c690*/  MUFU.TANH R136, R12 ;  /* 0x0000000c00887308 */ /* 0x000fe20000002400 */
[----:B------:R-:W-:Y:S03]  /*c6a0*/  HMMA.16816.F32 R32, R148, R10, R32 ;  /* 0x0000000a9420723c */ /* 0x000fe60000001820 */
[----:B-1----:R-:W-:Y:S06]  /*c6b0*/  FMUL.FTZ R2, R14, c[0x0][0x320] ;  /* 0x0000c8000e027a20 */ /* 0x002fec0000410000 */
[----:B------:R2:W-:Y:S05]  /*c6c0*/  MUFU.TANH R14, R3 ;  /* 0x00000003000e7308 */ /* 0x0005ea0000002400 */
[----:B------:R-:W-:Y:S05]  /*c6d0*/  FMUL.FTZ R4, R31, c[0x0][0x320] ;  /* 0x0000c8001f047a20 */ /* 0x000fea0000410000 */
[----:B------:R1:W3:Y:S05]  /*c6e0*/  MUFU.TANH R145, R2 ;  /* 0x0000000200917308 */ /* 0x0002ea0000002400 */
[----:B------:R-:W-:Y:S02]  /*c6f0*/  FMUL.FTZ R7, R32, c[0x0][0x320] ;  /* 0x0000c80020077a20 */ /* 0x000fe40000410000 */
[----:B------:R-:W-:Y:S03]  /*c700*/  FMUL.FTZ R6, R33, c[0x0][0x320] ;  /* 0x0000c80021067a20 */ /* 0x000fe60000410000 */
[----:B------:R5:W-:Y:S01]  /*c710*/  MUFU.TANH R12, R4 ;  /* 0x00000004000c7308 */ /* 0x000be20000002400 */
[----:B--2---:R-:W-:Y:S04]  /*c720*/  FMNMX.FTZ R3, R154, R102, !PT ;  /* 0x000000669a037209 */ /* 0x004fe80007810000 */
[----:B----4-:R-:W-:Y:S05]  /*c730*/  FMNMX.FTZ R3, R155, R3, !PT ;  /* 0x000000039b037209 */ /* 0x010fea0007810000 */
[----:B------:R-:W-:Y:S01]  /*c740*/  MUFU.TANH R7, R7 ;  /* 0x0000000700077308 */ /* 0x000fe20000002400 */
[----:B------:R-:W-:Y:S01]  /*c750*/  FMNMX.FTZ R3, R153, R3, !PT ;  /* 0x0000000399037209 */ /* 0x000fe20007810000 */
[----:B-1----:R-:W-:Y:S03]  /*c760*/  FMUL.FTZ R2, R13, c[0x0][0x320] ;  /* 0x0000c8000d027a20 */ /* 0x002fe60000410000 */
[----:B------:R-:W-:Y:S05]  /*c770*/  FMNMX.FTZ R3, R152, R3, !PT ;  /* 0x0000000398037209 */ /* 0x000fea0007810000 */
[----:B------:R1:W-:Y:S01]  /*c780*/  MUFU.TANH R138, R2 ;  /* 0x00000002008a7308 */ /* 0x0003e20000002400 */
[----:B---3--:R-:W-:Y:S01]  /*c790*/  FMNMX.FTZ R3, R145, R3, !PT ;  /* 0x0000000391037209 */ /* 0x008fe20007810000 */
[----:B-----5:R-:W-:Y:S08]  /*c7a0*/  FMUL.FTZ R4, R34, c[0x0][0x320] ;  /* 0x0000c80022047a20 */ /* 0x020ff00000410000 */
[----:B------:R2:W-:Y:S10]  /*c7b0*/  MUFU.TANH R11, R4 ;  /* 0x00000004000b7308 */ /* 0x0005f40000002400 */
[----:B------:R-:W-:Y:S01]  /*c7c0*/  MUFU.TANH R6, R6 ;  /* 0x0000000600067308 */ /* 0x000fe20000002400 */
[----:B-1----:R-:W-:Y:S09]  /*c7d0*/  FMUL.FTZ R2, R15, c[0x0][0x320] ;  /* 0x0000c8000f027a20 */ /* 0x002ff20000410000 */
[----:B------:R1:W3:Y:S01]  /*c7e0*/  MUFU.TANH R144, R2 ;  /* 0x0000000200907308 */ /* 0x0002e20000002400 */
[----:B--2---:R-:W-:Y:S09]  /*c7f0*/  FMUL.FTZ R4, R35, c[0x0][0x320] ;  /* 0x0000c80023047a20 */ /* 0x004ff20000410000 */
[----:B------:R2:W-:Y:S01]  /*c800*/  MUFU.TANH R9, R4 ;  /* 0x0000000400097308 */ /* 0x0005e20000002400 */
[----:B-1----:R-:W-:Y:S01]  /*c810*/  FMUL.FTZ R2, R19, c[0x0][0x320] ;  /* 0x0000c80013027a20 */ /* 0x002fe20000410000 */
[----:B---3--:R-:W-:Y:S08]  /*c820*/  FMNMX.FTZ R3, R144, R3, !PT ;  /* 0x0000000390037209 */ /* 0x008ff00007810000 */
[----:B------:R1:W3:Y:S01]  /*c830*/  MUFU.TANH R140, R2 ;  /* 0x00000002008c7308 */ /* 0x0002e20000002400 */
[----:B------:R-:W-:Y:S02]  /*c840*/  FMNMX.FTZ R3, R141, R3, !PT ;  /* 0x000000038d037209 */ /* 0x000fe40007810000 */
[----:B--2---:R-:W-:Y:S04]  /*c850*/  IADD3 R4, R178, 0x1, RZ ;  /* 0x00000001b2047810 */ /* 0x004fe80007ffe0ff */
[----:B------:R-:W-:Y:S01]  /*c860*/  SEL R178, R4, RZ, !P0 ;  /* 0x000000ff04b27207 */ /* 0x000fe20004000000 */
[----:B-1----:R-:W-:Y:S01]  /*c870*/  FMUL.FTZ R2, R20, c[0x0][0x320] ;  /* 0x0000c80014027a20 */ /* 0x002fe20000410000 */
[----:B---3--:R-:W-:Y:S03]  /*c880*/  FMNMX.FTZ R3, R140, R3, !PT ;  /* 0x000000038c037209 */ /* 0x008fe60007810000 */
[----:B------:R1:W-:Y:S02]  /*c890*/  MUFU.TANH R20, R2 ;  /* 0x0000000200147308 */ /* 0x0003e40000002400 */
[----:B-1----:R-:W-:Y:S08]  /*c8a0*/  FMUL.FTZ R2, R22, c[0x0][0x320] ;  /* 0x0000c80016027a20 */ /* 0x002ff00000410000 */
[----:B------:R1:W2:Y:S02]  /*c8b0*/  MUFU.TANH R137, R2 ;  /* 0x0000000200897308 */ /* 0x0002a40000002400 */
[----:B-1----:R-:W-:Y:S01]  /*c8c0*/  FMUL.FTZ R2, R21, c[0x0][0x320] ;  /* 0x0000c80015027a20 */ /* 0x002fe20000410000 */
[----:B--2---:R-:W-:Y:S07]  /*c8d0*/  FMNMX.FTZ R3, R137, R3, !PT ;  /* 0x0000000389037209 */ /* 0x004fee0007810000 */
[----:B------:R1:W-:Y:S02]  /*c8e0*/  MUFU.TANH R17, R2 ;  /* 0x0000000200117308 */ /* 0x0003e40000002400 */
[----:B-1----:R-:W-:Y:S08]  /*c8f0*/  FMUL.FTZ R2, R23, c[0x0][0x320] ;  /* 0x0000c80017027a20 */ /* 0x002ff00000410000 */
[----:B------:R1:W2:Y:S02]  /*c900*/  MUFU.TANH R103, R2 ;  /* 0x0000000200677308 */ /* 0x0002a40000002400 */
[----:B-1----:R-:W-:Y:S01]  /*c910*/  FMUL.FTZ R2, R24, c[0x0][0x320] ;  /* 0x0000c80018027a20 */ /* 0x002fe20000410000 */
[----:B--2---:R-:W-:Y:S07]  /*c920*/  FMNMX.FTZ R3, R103, R3, !PT ;  /* 0x0000000367037209 */ /* 0x004fee0007810000 */
[----:B------:R1:W-:Y:S02]  /*c930*/  MUFU.TANH R15, R2 ;  /* 0x00000002000f7308 */ /* 0x0003e40000002400 */
[----:B-1----:R-:W-:Y:S08]  /*c940*/  FMUL.FTZ R2, R26, c[0x0][0x320] ;  /* 0x0000c8001a027a20 */ /* 0x002ff00000410000 */
[----:B------:R-:W1:Y:S02]  /*c950*/  MUFU.TANH R22, R2 ;  /* 0x0000000200167308 */ /* 0x000e640000002400 */
[----:B-1----:R-:W-:Y:S01]  /*c960*/  FMNMX.FTZ R3, R22, R3, !PT ;  /* 0x0000000316037209 */ /* 0x002fe20007810000 */
[----:B------:R-:W-:Y:S07]  /*c970*/  FMUL.FTZ R2, R27, c[0x0][0x320] ;  /* 0x0000c8001b027a20 */ /* 0x000fee0000410000 */
[----:B------:R-:W1:Y:S02]  /*c980*/  MUFU.TANH R18, R2 ;  /* 0x0000000200127308 */ /* 0x000e640000002400 */
[----:B-1----:R-:W-:Y:S01]  /*c990*/  FMNMX.FTZ R3, R18, R3, !PT ;  /* 0x0000000312037209 */ /* 0x002fe20007810000 */
[----:B------:R-:W-:Y:S07]  /*c9a0*/  FMUL.FTZ R2, R28, c[0x0][0x320] ;  /* 0x0000c8001c027a20 */ /* 0x000fee0000410000 */
        /* <DEDUP_REMOVED lines=27> */
.L_x_2192:
        /* <DEDUP_REMOVED lines=42> */
[----:B------:R-:W3:Y:S01]  /*ce00*/  MUFU.EX2 R14, R23 ;  /* 0x00000017000e7308 */ /* 0x000ee20000000800 */
[C---:B------:R-:W-:Y:S02]  /*ce10*/  FMUL.FTZ R40, R2.reuse, R40 ;  /* 0x0000002802287220 */ /* 0x040fe40000410000 */
[C---:B------:R-:W-:Y:S01]  /*ce20*/  FMUL.FTZ R41, R2.reuse, R41 ;  /* 0x0000002902297220 */ /* 0x040fe20000410000 */
[C---:B-1----:R-:W-:Y:S01]  /*ce30*/  F2FP.PACK_AB R136, R3.reuse, R6 ;  /* 0x000000060388723e */ /* 0x042fe200000000ff */
[----:B------:R-:W-:Y:S02]  /*ce40*/  FADD.FTZ R8, R3, R0 ;  /* 0x0000000003087221 */ /* 0x000fe40000010000 */
[----:B------:R-:W1:Y:S01]  /*ce50*/  SHFL.BFLY PT, R0, R5, 0x2, 0x1f ;  /* 0x0c401f0005007f89 */ /* 0x000e6200000e0000 */
[C---:B------:R-:W-:Y:S02]  /*ce60*/  FMUL.FTZ R44, R2.reuse, R44 ;  /* 0x0000002c022c7220 */ /* 0x040fe40000410000 */
[C---:B------:R-:W-:Y:S01]  /*ce70*/  FMUL.FTZ R45, R2.reuse, R45 ;  /* 0x0000002d022d7220 */ /* 0x040fe20000410000 */
[----:B------:R-:W4:Y:S01]  /*ce80*/  MUFU.EX2 R19, R19 ;  /* 0x0000001300137308 */ /* 0x000f220000000800 */
[C---:B------:R-:W-:Y:S02]  /*ce90*/  FMUL.FTZ R48, R2.reuse, R48 ;  /* 0x0000003002307220 */ /* 0x040fe40000410000 */
[C---:B--2---:R-:W-:Y:S02]  /*cea0*/  FMUL.FTZ R21, R2.reuse, R117 ;  /* 0x0000007502157220 */ /* 0x044fe40000410000 */
[C---:B------:R-:W-:Y:S02]  /*ceb0*/  FMUL.FTZ R49, R2.reuse, R49 ;  /* 0x0000003102317220 */ /* 0x040fe40000410000 */
[C---:B------:R-:W-:Y:S02]  /*cec0*/  FMUL.FTZ R52, R2.reuse, R52 ;  /* 0x0000003402347220 */ /* 0x040fe40000410000 */
[C---:B------:R-:W-:Y:S01]  /*ced0*/  FMUL.FTZ R53, R2.reuse, R53 ;  /* 0x0000003502357220 */ /* 0x040fe20000410000 */
[----:B------:R-:W-:Y:S01]  /*cee0*/  MUFU.EX2 R109, R149 ;  /* 0x00000095006d7308 */ /* 0x000fe20000000800 */
[C---:B------:R-:W-:Y:S02]  /*cef0*/  FMUL.FTZ R56, R2.reuse, R56 ;  /* 0x0000003802387220 */ /* 0x040fe40000410000 */
[----:B------:R-:W-:Y:S01]  /*cf00*/  FMUL.FTZ R57, R2, R57 ;  /* 0x0000003902397220 */ /* 0x000fe20000410000 */
[----:B---3--:R-:W-:Y:S01]  /*cf10*/  F2FP.PACK_AB R138, R10, R14 ;  /* 0x0000000e0a8a723e */ /* 0x008fe200000000ff */
[C---:B------:R-:W-:Y:S02]  /*cf20*/  FMUL.FTZ R60, R2.reuse, R60 ;  /* 0x0000003c023c7220 */ /* 0x040fe40000410000 */
[C---:B------:R-:W-:Y:S02]  /*cf30*/  FMUL.FTZ R61, R2.reuse, R61 ;  /* 0x0000003d023d7220 */ /* 0x040fe40000410000 */
[C---:B------:R-:W-:Y:S01]  /*cf40*/  FMUL.FTZ R64, R2.reuse, R64 ;  /* 0x0000004002407220 */ /* 0x040fe20000410000 */
[----:B-1----:R-:W-:Y:S01]  /*cf50*/  FMNMX.FTZ R0, R5, R0, !PT ;  /* 0x0000000005007209 */ /* 0x002fe20007810000 */
[C---:B------:R-:W-:Y:S01]  /*cf60*/  FMUL.FTZ R65, R2.reuse, R65 ;  /* 0x0000004102417220 */ /* 0x040fe20000410000 */
[----:B------:R-:W-:Y:S01]  /*cf70*/  MUFU.EX2 R113, R159 ;  /* 0x0000009f00717308 */ /* 0x000fe20000000800 */
[C---:B------:R-:W-:Y:S01]  /*cf80*/  FMUL.FTZ R68, R2.reuse, R68 ;  /* 0x0000004402447220 */ /* 0x040fe20000410000 */
[----:B----4-:R-:W-:Y:S01]  /*cf90*/  F2FP.PACK_AB R108, R15, R19 ;  /* 0x000000130f6c723e */ /* 0x010fe200000000ff */
[----:B------:R-:W1:Y:S01]  /*cfa0*/  SHFL.BFLY PT, R3, R0, 0x1, 0x1f ;  /* 0x0c201f0000037f89 */ /* 0x000e6200000e0000 */
        /* <DEDUP_REMOVED lines=13> */
[----:B------:R-:W-:Y:S01]  /*d080*/  FMUL.FTZ R92, R2, R92 ;  /* 0x0000005c025c7220 */ /* 0x000fe20000410000 */
[----:B-1----:R-:W-:Y:S01]  /*d090*/  FMNMX.FTZ R100, R0, R3, !PT ;  /* 0x0000000300647209 */ /* 0x002fe20007810000 */
[C---:B------:R-:W-:Y:S02]  /*d0a0*/  FMUL.FTZ R93, R2.reuse, R93 ;  /* 0x0000005d025d7220 */ /* 0x040fe40000410000 */
[----:B------:R-:W-:Y:S01]  /*d0b0*/  FMUL.FTZ R96, R2, R96 ;  /* 0x0000006002607220 */ /* 0x000fe20000410000 */
[----:B------:R-:W-:Y:S01]  /*d0c0*/  MUFU.EX2 R116, R156 ;  /* 0x0000009c00747308 */ /* 0x000fe20000000800 */
[C---:B------:R-:W-:Y:S02]  /*d0d0*/  FMUL.FTZ R3, R100.reuse, c[0x0][0x2d0] ;  /* 0x0000b40064037a20 */ /* 0x040fe40000410000 */
[----:B------:R-:W-:Y:S02]  /*d0e0*/  FADD.FTZ R0, -R100, R102 ;  /* 0x0000006664007221 */ /* 0x000fe40000010100 */
[--C-:B------:R-:W-:Y:S02]  /*d0f0*/  FFMA.FTZ R4, R154, c[0x0][0x2d0], -R3.reuse ;  /* 0x0000b4009a047a23 */ /* 0x100fe40000010803 */
[--C-:B------:R-:W-:Y:S02]  /*d100*/  FFMA.FTZ R5, R155, c[0x0][0x2d0], -R3.reuse ;  /* 0x0000b4009b057a23 */ /* 0x100fe40000010803 */
[--C-:B------:R-:W-:Y:S02]  /*d110*/  FFMA.FTZ R161, R11, c[0x0][0x2d0], -R3.reuse ;  /* 0x0000b4000ba17a23 */ /* 0x100fe40000010803 */
        /* <DEDUP_REMOVED lines=8> */
[C---:B------:R-:W-:Y:S02]  /*d1a0*/  FMUL.FTZ R9, R2.reuse, R129 ;  /* 0x0000008102097220 */ /* 0x040fe40000410000 */
[----:B------:R-:W-:Y:S02]  /*d1b0*/  FMUL.FTZ R97, R2, R97 ;  /* 0x0000006102617220 */ /* 0x000fe40000410000 */
[--C-:B------:R-:W-:Y:S02]  /*d1c0*/  FFMA.FTZ R6, R153, c[0x0][0x2d0], -R3.reuse ;  /* 0x0000b40099067a23 */ /* 0x100fe40000010803 */
[--C-:B------:R-:W-:Y:S01]  /*d1d0*/  FFMA.FTZ R153, R18, c[0x0][0x2d0], -R3.reuse ;  /* 0x0000b40012997a23 */ /* 0x100fe20000010803 */
[----:B------:R-:W3:Y:S01]  /*d1e0*/  MUFU.EX2 R0, R0 ;  /* 0x0000000000007308 */ /* 0x000ee20000000800 */
[--C-:B------:R-:W-:Y:S02]  /*d1f0*/  FFMA.FTZ R144, R144, c[0x0][0x2d0], -R3.reuse ;  /* 0x0000b40090907a23 */ /* 0x100fe40000010803 */
[--C-:B------:R-:W-:Y:S02]  /*d200*/  FFMA.FTZ R151, R137, c[0x0][0x2d0], -R3.reuse ;  /* 0x0000b40089977a23 */ /* 0x100fe40000010803 */
[----:B-1----:R-:W-:Y:S02]  /*d210*/  FMUL.FTZ R4, R2, R132 ;  /* 0x0000008402047220 */ /* 0x002fe40000410000 */
[--C-:B------:R-:W-:Y:S02]  /*d220*/  FFMA.FTZ R150, R103, c[0x0][0x2d0], -R3.reuse ;  /* 0x0000b40067967a23 */ /* 0x100fe40000010803 */
[--C-:B------:R-:W-:Y:S01]  /*d230*/  FFMA.FTZ R152, R22, c[0x0][0x2d0], -R3.reuse ;  /* 0x0000b40016987a23 */ /* 0x100fe20000010803 */
[----:B------:R-:W-:Y:S01]  /*d240*/  MUFU.EX2 R121, R145 ;  /* 0x0000009100797308 */ /* 0x000fe20000000800 */
[--C-:B------:R-:W-:Y:S02]  /*d250*/  FFMA.FTZ R154, R13, c[0x0][0x2d0], -R3.reuse ;  /* 0x0000b4000d9a7a23 */ /* 0x100fe40000010803 */
[C---:B------:R-:W-:Y:S01]  /*d260*/  FMUL.FTZ R13, R2.reuse, R125 ;  /* 0x0000007d020d7220 */ /* 0x040fe20000410000 */
[----:B--2---:R-:W-:Y:S01]  /*d270*/  F2FP.PACK_AB R137, R181, R11 ;  /* 0x0000000bb589723e */ /* 0x004fe200000000ff */
[----:B------:R-:W-:Y:S02]  /*d280*/  FMUL.FTZ R5, R2, R133 ;  /* 0x0000008502057220 */ /* 0x000fe40000410000 */
[----:B------:R-:W-:Y:S02]  /*d290*/  FFMA.FTZ R155, R12, c[0x0][0x2d0], -R3 ;  /* 0x0000b4000c9b7a23 */ /* 0x000fe40000010803 */
[----:B------:R-:W-:Y:S01]  /*d2a0*/  FMUL.FTZ R12, R2, R124 ;  /* 0x0000007c020c7220 */ /* 0x000fe20000410000 */
[----:B------:R1:W-:Y:S01]  /*d2b0*/  MUFU.EX2 R125, R6 ;  /* 0x00000006007d7308 */ /* 0x0003e20000000800 */
[----:B------:R-:W-:Y:S02]  /*d2c0*/  FADD.FTZ R3, R14, R8 ;  /* 0x000000080e037221 */ /* 0x000fe40000010000 */
[----:B------:R-:W-:Y:S01]  /*d2d0*/  FMUL.FTZ R8, R2, R128 ;  /* 0x0000008002087220 */ /* 0x000fe20000410000 */
[----:B------:R-:W-:Y:S01]  /*d2e0*/  IADD3 R2, R171, R162, RZ ;  /* 0x000000a2ab027210 */ /* 0x000fe20007ffe0ff */
[C---:B---3--:R-:W-:Y:S02]  /*d2f0*/  FMUL.FTZ R34, R0.reuse, R106 ;  /* 0x0000006a00227220 */ /* 0x048fe40000410000 */
[----:B------:R-:W-:Y:S01]  /*d300*/  FMUL.FTZ R35, R0, R107 ;  /* 0x0000006b00237220 */ /* 0x000fe20000410000 */
[----:B------:R-:W-:Y:S01]  /*d310*/  IADD3 R102, R169, R2, RZ ;  /* 0x00000002a9667210 */ /* 0x000fe20007ffe0ff */
[----:B------:R-:W2:Y:S01]  /*d320*/  LDSM.16.MT88.4 R140, [R2] ;  /* 0x00000000028c783b */ /* 0x000ea20000004200 */
[----:B------:R-:W3:Y:S01]  /*d330*/  MUFU.EX2 R128, R7 ;  /* 0x0000000700807308 */ /* 0x000ee20000000800 */
[----:B------:R-:W-:Y:S02]  /*d340*/  FADD.FTZ R3, R10, R3 ;  /* 0x000000030a037221 */ /* 0x000fe40000010000 */
[C---:B------:R-:W-:Y:S02]  /*d350*/  FMUL.FTZ R10, R0.reuse, R130 ;  /* 0x00000082000a7220 */ /* 0x040fe40000410000 */
[C---:B------:R-:W-:Y:S02]  /*d360*/  FFMA.FTZ R120, R0.reuse, R184, R11 ;  /* 0x000000b800787223 */ /* 0x040fe4000001000b */
[----:B------:R-:W4:Y:S01]  /*d370*/  LDSM.16.MT88.4 R104, [R102] ;  /* 0x000000006668783b */ /* 0x000f220000004200 */
[C---:B------:R-:W-:Y:S02]  /*d380*/  FMUL.FTZ R11, R0.reuse, R131 ;  /* 0x00000083000b7220 */ /* 0x040fe40000410000 */
[----:B------:R-:W-:Y:S01]  /*d390*/  FADD.FTZ R3, R19, R3 ;  /* 0x0000000313037221 */ /* 0x000fe20000010000 */
[----:B------:R-:W-:Y:S01]  /*d3a0*/  MUFU.EX2 R124, R144 ;  /* 0x00000090007c7308 */ /* 0x000fe20000000800 */
[C---:B------:R-:W-:Y:S02]  /*d3b0*/  FMUL.FTZ R14, R0.reuse, R126 ;  /* 0x0000007e000e7220 */ /* 0x040fe40000410000 */
[C---:B-1----:R-:W-:Y:S02]  /*d3c0*/  FMUL.FTZ R6, R0.reuse, R134 ;  /* 0x0000008600067220 */ /* 0x042fe40000410000 */
[----:B------:R-:W-:Y:S02]  /*d3d0*/  FADD.FTZ R103, R15, R3 ;  /* 0x000000030f677221 */ /* 0x000fe40000010000 */
[C---:B------:R-:W-:Y:S02]  /*d3e0*/  FMUL.FTZ R15, R0.reuse, R127 ;  /* 0x0000007f000f7220 */ /* 0x040fe40000410000 */
[C---:B------:R-:W-:Y:S01]  /*d3f0*/  FMUL.FTZ R18, R0.reuse, R122 ;  /* 0x0000007a00127220 */ /* 0x040fe20000410000 */
[----:B------:R-:W-:Y:S01]  /*d400*/  MUFU.EX2 R149, R147 ;  /* 0x0000009300957308 */ /* 0x000fe20000000800 */
[----:B------:R-:W-:Y:S01]  /*d410*/  FMUL.FTZ R19, R0, R123 ;  /* 0x0000007b00137220 */ /* 0x000fe20000410000 */
[----:B---3--:R-:W-:Y:S01]  /*d420*/  F2FP.PACK_AB R139, R128, R125 ;  /* 0x0000007d808b723e */ /* 0x008fe200000000ff */
[C---:B------:R-:W-:Y:S02]  /*d430*/  FMUL.FTZ R7, R0.reuse, R135 ;  /* 0x0000008700077220 */ /* 0x040fe40000410000 */
[C---:B------:R-:W-:Y:S02]  /*d440*/  FMUL.FTZ R26, R0.reuse, R114 ;  /* 0x00000072001a7220 */ /* 0x040fe40000410000 */
[C---:B------:R-:W-:Y:S02]  /*d450*/  FMUL.FTZ R27, R0.reuse, R115 ;  /* 0x00000073001b7220 */ /* 0x040fe40000410000 */
[----:B------:R-:W-:Y:S01]  /*d460*/  FADD.FTZ R120, R181, R120 ;  /* 0x00000078b5787221 */ /* 0x000fe20000010000 */
[----:B------:R-:W-:Y:S01]  /*d470*/  MUFU.EX2 R147, R150 ;  /* 0x0000009600937308 */ /* 0x000fe20000000800 */
[C---:B------:R-:W-:Y:S02]  /*d480*/  FMUL.FTZ R22, R0.reuse, R118 ;  /* 0x0000007600167220 */ /* 0x040fe40000410000 */
[C---:B------:R-:W-:Y:S02]  /*d490*/  FMUL.FTZ R23, R0.reuse, R119 ;  /* 0x0000007700177220 */ /* 0x040fe40000410000 */
[C---:B------:R-:W-:Y:S01]  /*d4a0*/  FMUL.FTZ R30, R0.reuse, R110 ;  /* 0x0000006e001e7220 */ /* 0x040fe20000410000 */
[C---:B--2---:R-:W-:Y:S04]  /*d4b0*/  HMMA.16816.F32 R4, R136.reuse, R140, R4 ;  /* 0x0000008c8804723c */ /* 0x044fe80000001804 */
[----:B------:R-:W-:Y:S01]  /*d4c0*/  MUFU.EX2 R110, R148 ;  /* 0x00000094006e7308 */ /* 0x000fe20000000800 */
[C---:B------:R-:W-:Y:S02]  /*d4d0*/  FMUL.FTZ R31, R0.reuse, R111 ;  /* 0x0000006f001f7220 */ /* 0x040fe40000410000 */
[C---:B------:R-:W-:Y:S01]  /*d4e0*/  FMUL.FTZ R38, R0.reuse, R38 ;  /* 0x0000002600267220 */ /* 0x040fe20000410000 */
[C---:B------:R-:W-:Y:S04]  /*d4f0*/  HMMA.16816.F32 R8, R136.reuse, R142, R8 ;  /* 0x0000008e8808723c */ /* 0x040fe80000001808 */
[C---:B------:R-:W-:Y:S02]  /*d500*/  FMUL.FTZ R39, R0.reuse, R39 ;  /* 0x0000002700277220 */ /* 0x040fe40000410000 */
[----:B------:R-:W1:Y:S01]  /*d510*/  MUFU.EX2 R148, R146 ;  /* 0x0000009200947308 */ /* 0x000e620000000800 */
[C---:B------:R-:W-:Y:S01]  /*d520*/  FMUL.FTZ R42, R0.reuse, R42 ;  /* 0x0000002a002a7220 */ /* 0x040fe20000410000 */
[C---:B----4-:R-:W-:Y:S04]  /*d530*/  HMMA.16816.F32 R12, R136.reuse, R104, R12 ;  /* 0x00000068880c723c */ /* 0x050fe8000000180c */
[C---:B------:R-:W-:Y:S02]  /*d540*/  FMUL.FTZ R43, R0.reuse, R43 ;  /* 0x0000002b002b7220 */ /* 0x040fe40000410000 */
[C---:B------:R-:W-:Y:S02]  /*d550*/  FMUL.FTZ R46, R0.reuse, R46 ;  /* 0x0000002e002e7220 */ /* 0x040fe40000410000 */
[----:B------:R-:W-:Y:S01]  /*d560*/  MUFU.EX2 R146, R151 ;  /* 0x0000009700927308 */ /* 0x000fe20000000800 */
[C---:B------:R-:W-:Y:S03]  /*d570*/  HMMA.16816.F32 R16, R136.reuse, R106, R16 ;  /* 0x0000006a8810723c */ /* 0x040fe60000001810 */
[C---:B------:R-:W-:Y:S02]  /*d580*/  FMUL.FTZ R47, R0.reuse, R47 ;  /* 0x0000002f002f7220 */ /* 0x040fe40000410000 */
[C---:B------:R-:W-:Y:S02]  /*d590*/  FMUL.FTZ R50, R0.reuse, R50 ;  /* 0x0000003200327220 */ /* 0x040fe40000410000 */
[C---:B------:R-:W-:Y:S02]  /*d5a0*/  FMUL.FTZ R51, R0.reuse, R51 ;  /* 0x0000003300337220 */ /* 0x040fe40000410000 */
[----:B------:R-:W-:Y:S03]  /*d5b0*/  MUFU.EX2 R144, R152 ;  /* 0x0000009800907308 */ /* 0x000fe60000000800 */
[C---:B------:R-:W-:Y:S01]  /*d5c0*/  FMUL.FTZ R54, R0.reuse, R54 ;  /* 0x0000003600367220 */ /* 0x040fe20000410000 */
        /* <DEDUP_REMOVED lines=28> */
[----:B------:R-:W-:Y:S01]  /*d790*/  IADD3 R0, R172, R162, RZ ;  /* 0x000000a2ac007210 */ /* 0x000fe20007ffe0ff */
[----:B------:R-:W-:Y:S01]  /*d7a0*/  FADD.FTZ R103, R109, R103 ;  /* 0x000000676d677221 */ /* 0x000fe20000010000 */
[----:B------:R-:W2:Y:S02]  /*d7b0*/  MUFU.EX2 R142, R155 ;  /* 0x0000009b008e7308 */ /* 0x000ea40000000800 */
[----:B------:R-:W-:Y:S01]  /*d7c0*/  IADD3 R3, R169, R0, RZ ;  /* 0x00000000a9037210 */ /* 0x000fe20007ffe0ff */
[----:B------:R-:W3:Y:S01]  /*d7d0*/  LDSM.16.MT88.4 R104, [R0] ;  /* 0x000000000068783b */ /* 0x000ee20000004200 */
[C---:B------:R-:W-:Y:S01]  /*d7e0*/  FADD.FTZ R103, R110.reuse, R103 ;  /* 0x000000676e677221 */ /* 0x040fe20000010000 */
[----:B------:R-:W-:Y:S02]  /*d7f0*/  F2FP.PACK_AB R110, R110, R109 ;  /* 0x0000006d6e6e723e */ /* 0x000fe400000000ff */
[----:B------:R-:W-:Y:S01]  /*d800*/  F2FP.PACK_AB R109, R124, R121 ;  /* 0x000000797c6d723e */ /* 0x000fe200000000ff */
[----:B------:R-:W-:Y:S02]  /*d810*/  FADD.FTZ R103, R113, R103 ;  /* 0x0000006771677221 */ /* 0x000fe40000010000 */
[----:B------:R-:W-:Y:S02]  /*d820*/  MUFU.EX2 R141, R161 ;  /* 0x000000a1008d7308 */ /* 0x000fe40000000800 */
[----:B------:R-:W-:Y:S04]  /*d830*/  FADD.FTZ R103, R112, R103 ;  /* 0x0000006770677221 */ /* 0x000fe80000010000 */
[----:B------:R-:W-:Y:S04]  /*d840*/  FADD.FTZ R103, R117, R103 ;  /* 0x0000006775677221 */ /* 0x000fe80000010000 */
[----:B------:R-:W-:Y:S01]  /*d850*/  FADD.FTZ R103, R116, R103 ;  /* 0x0000006774677221 */ /* 0x000fe20000010000 */
[----:B------:R-:W4:Y:S03]  /*d860*/  MUFU.EX2 R140, R180 ;  /* 0x000000b4008c7308 */ /* 0x000f260000000800 */
[----:B-1----:R-:W-:Y:S01]  /*d870*/  FADD.FTZ R103, R119, R103 ;  /* 0x0000006777677221 */ /* 0x002fe20000010000 */
[C---:B---3--:R-:W-:Y:S08]  /*d880*/  HMMA.16816.F32 R20, R136.reuse, R104, R20 ;  /* 0x000000688814723c */ /* 0x048ff00000001814 */
        /* <DEDUP_REMOVED lines=30> */
[----:B----4-:R-:W-:Y:S01]  /*da70*/  F2FP.PACK_AB R139, R140, R141 ;  /* 0x0000008d8c8b723e */ /* 0x010fe200000000ff */
        /* <DEDUP_REMOVED lines=80> */
[C---:B------:R-:W-:Y:S04]  /*df80*/  HMMA.16816.F32 R88, R104.reuse, R110, R88 ;  /* 0x0000006e6858723c */ /* 0x040fe80000001858 */
[----:B------:R-:W-:Y:S02]  /*df90*/  FADD.FTZ R108, R128, R108 ;  /* 0x0000006c806c7221 */ /* 0x000fe40000010000 */
[----:B------:R-:W1:Y:S02]  /*dfa0*/  LDSM.16.MT88.4 R128, [R2+0x1800] ;  /* 0x001800000280783b */ /* 0x000e640000004200 */
        /* <DEDUP_REMOVED lines=42> */
[C---:B----4-:R-:W-:Y:S04]  /*e250*/  HMMA.16816.F32 R68, R136.reuse, R8, R68 ;  /* 0x000000088844723c */ /* 0x050fe80000001844 */
[----:B------:R-:W-:Y:S04]  /*e260*/  FADD.FTZ R184, R140, R0 ;  /* 0x000000008cb87221 */ /* 0x000fe80000010000 */
        /* <DEDUP_REMOVED lines=13> */
[----:B------:R-:W-:Y:S01]  /*e340*/  IMAD R2, R173, 0x40, R193 ;  /* 0x00000040ad027824 */ /* 0x000fe200078e02c1 */
[----:B------:R-:W-:Y:S01]  /*e350*/  ISETP.NE.AND P4, PT, R215, 0x1, PT ;  /* 0x00000001d700780c */ /* 0x000fe20003f85270 */
[----:B------:R-:W-:Y:S01]  /*e360*/  IMAD.MOV.U32 R174, RZ, RZ, RZ ;  /* 0x000000ffffae7224 */ /* 0x000fe200078e00ff */
[----:B------:R-:W-:Y:S01]  /*e370*/  ISETP.GT.AND P3, PT, R214, 0x3f, PT ;  /* 0x0000003fd600780c */ /* 0x000fe20003f64270 */
[----:B------:R-:W-:Y:S01]  /*e380*/  IMAD.SHL.U32 R18, R185, 0x2, RZ ;  /* 0x00000002b9127824 */ /* 0x000fe200078e00ff */
[----:B------:R-:W-:Y:S01]  /*e390*/  IADD3 R2, R2, -0x80, R214 ;  /* 0xffffff8002027810 */ /* 0x000fe20007ffe0d6 */
[C---:B------:R-:W-:Y:S01]  /*e3a0*/  IMAD.SHL.U32 R17, R186.reuse, 0x2, RZ ;  /* 0x00000002ba117824 */ /* 0x040fe200078e00ff */
[----:B------:R-:W-:Y:S01]  /*e3b0*/  SHF.R.S32.HI R214, RZ, 0x1f, R185 ;  /* 0x0000001fffd67819 */ /* 0x000fe200000114b9 */
[----:B------:R-:W-:Y:S01]  /*e3c0*/  IMAD.SHL.U32 R16, R177, 0x2, RZ ;  /* 0x00000002b1107824 */ /* 0x000fe200078e00ff */
[----:B------:R-:W-:Y:S01]  /*e3d0*/  SHF.L.U64.HI R14, R186, 0x1, R7 ;  /* 0x00000001ba0e7819 */ /* 0x000fe20000010207 */
[----:B------:R-:W-:Y:S01]  /*e3e0*/  IMAD.MOV.U32 R0, RZ, RZ, R2 ;  /* 0x000000ffff007224 */ /* 0x000fe200078e0002 */
[----:B------:R-:W-:Y:S02]  /*e3f0*/  SHF.L.U64.HI R15, R185, 0x1, R214 ;  /* 0x00000001b90f7819 */ /* 0x000fe400000102d6 */
        /* <DEDUP_REMOVED lines=25> */
.L_x_2193:
[----:B------:R-:W-:-:S05]  /*e590*/  BRA.DIV ~URZ, `(.L_x_2087) ;  /* 0x0000a7227f007947 */ /* 0x000fca000b800000 */
[----:B------:R-:W3:Y:S01]  /*e5a0*/  SHFL.IDX PT, R2, R10, RZ, 0x181f ;  /* 0x00181fff0a027589 */ /* 0x000ee200000e0000 */
[----:B------:R-:W-:Y:S01]  /*e5b0*/  IMAD R0, R178, 0x6000, R207 ;  /* 0x00006000b2007824 */ /* 0x000fe200078e02cf */
[----:B---3--:R-:W-:Y:S05]  /*e5c0*/  IADD3 R8, P0, R2, R16, RZ ;  /* 0x0000001002087210 */ /* 0x008fea0007f1e0ff */
[----:B--2---:R-:W-:Y:S01]  /*e5d0*/  IMAD.X R9, R4, 0x1, R12, P0 ;  /* 0x0000000104097824 */ /* 0x004fe200000e060c */
[----:B------:R-:W-:Y:S05]  /*e5e0*/  IADD3 R6, P0, R2, R17, RZ ;  /* 0x0000001102067210 */ /* 0x000fea0007f1e0ff */
[----:B------:R-:W-:Y:S01]  /*e5f0*/  IMAD.X R7, R4, 0x1, R14, P0 ;  /* 0x0000000104077824 */ /* 0x000fe200000e060e */
[----:B------:R-:W-:Y:S04]  /*e600*/  ISETP.GE.AND P0, PT, R177, c[0x0][0x1d4], PT ;  /* 0x00007500b1007a0c */ /* 0x000fe80003f06270 */
[----:B------:R-:W-:Y:S09]  /*e610*/  SEL R13, RZ, 0x10, P0 ;  /* 0x00000010ff0d7807 */ /* 0x000ff20000000000 */
[----:B------:R-:W-:Y:S01]  /*e620*/  @!PT LDS RZ, [RZ] ;  /* 0x00000000fffff984 */ /* 0x000fe20000000800 */
[----:B------:R-:W-:Y:S01]  /*e630*/  @!PT LDS RZ, [RZ] ;  /* 0x00000000fffff984 */ /* 0x000fe20000000800 */
[----:B------:R2:W-:Y:S01]  /*e640*/  LDGSTS.E.BYPASS.LTC128B.128 [R0], [R8.64], !P0 ;  /* 0x0000000008007fae */ /* 0x0005e2000c101d46 */
[----:B------:R-:W-:Y:S04]  /*e650*/  ISETP.GE.AND P0, PT, R186, c[0x0][0x1d4], PT ;  /* 0x00007500ba007a0c */ /* 0x000fe80003f06270 */
[----:B------:R-:W-:Y:S09]  /*e660*/  SEL R11, RZ, 0x10, P0 ;  /* 0x00000010ff0b7807 */ /* 0x000ff20000000000 */
[----:B------:R2:W-:Y:S01]  /*e670*/  LDGSTS.E.BYPASS.LTC128B.128 [R0+0x2000], [R6.64], !P0 ;  /* 0x0200000006007fae */ /* 0x0005e2000c101d46 */
[----:B------:R-:W-:Y:S05]  /*e680*/  IADD3 R2, P0, R2, R18, RZ ;  /* 0x0000001202027210 */ /* 0x000fea0007f1e0ff */
[----:B------:R-:W-:Y:S01]  /*e690*/  IMAD.X R3, R4, 0x1, R15, P0 ;  /* 0x0000000104037824 */ /* 0x000fe200000e060f */
[----:B------:R-:W-:Y:S01]  /*e6a0*/  ISETP.GE.AND P0, PT, R185, c[0x0][0x1d4], PT ;  /* 0x00007500b9007a0c */ /* 0x000fe20003f06270 */
[----:B------:R3:W4:Y:S11]  /*e6b0*/  SHFL.IDX PT, R4, R5, 0x1, 0x181f ;  /* 0x00381f0005047f89 */ /* 0x00073600000e0000 */
[----:B------:R-:W-:Y:S01]  /*e6c0*/  @!UPT UIADD3 URZ, URZ, URZ, URZ ;  /* 0x0000003f3f3ff290 */ /* 0x000fe2000fffe03f */
[----:B------:R5:W-:Y:S01]  /*e6d0*/  LDGSTS.E.BYPASS.LTC128B.128 [R0+0x4000], [R2.64], !P0 ;  /* 0x0400000002007fae */ /* 0x000be2000c101d46 */
[----:B-1-3--:R-:W-:Y:S03]  /*e6e0*/  SEL R5, RZ, 0x10, P0 ;  /* 0x00000010ff057807 */ /* 0x00afe60000000000 */
[----:B-----5:R2:W1:Y:S04]  /*e6f0*/  SHFL.IDX PT, R2, R10, 0x1, 0x181f ;  /* 0x00381f000a027f89 */ /* 0x02046800000e0000 */
.L_x_2194:
[----:B----4-:R-:W-:Y:S04]  /*e700*/  IADD3 R3, -R13, 0x10, RZ ;  /* 0x000000100d037810 */ /* 0x010fe80007ffe1ff */
        /* <DEDUP_REMOVED lines=23> */
.L_x_2085:
[----:B------:R-:W-:Y:S05]  /*e880*/  BSYNC B0 ;  /* 0x0000000000007941 */ /* 0x000fea0003800000 */
.L_x_2084:
[C---:B------:R-:W-:Y:S01]  /*e890*/  ISETP.GE.AND P0, PT, R163.reuse, 0x1, PT ;  /* 0x00000001a300780c */ /* 0x040fe20003f06270 */
[----:B------:R-:W0:Y:S01]  /*e8a0*/  LDGDEPBAR ;  /* 0x00000000000079af */ /* 0x000e220000000000 */
[----:B-1----:R-:W-:Y:S01]  /*e8b0*/  IADD3 R0, R163, 0x1, RZ ;  /* 0x00000001a3007810 */ /* 0x002fe20007ffe0ff */
[----:B------:R-:W-:Y:S03]  /*e8c0*/  IMAD.MOV.U32 R102, RZ, RZ, R100 ;  /* 0x000000ffff667224 */ /* 0x000fe600078e0064 */
[----:B------:R-:W-:Y:S01]  /*e8d0*/  SEL R163, R0, RZ, !P0 ;  /* 0x000000ff00a37207 */ /* 0x000fe20004000000 */
[----:B------:R-:W-:Y:S01]  /*e8e0*/  IMAD.MOV.U32 R0, RZ, RZ, R101 ;  /* 0x000000ffff007224 */ /* 0x000fe200078e0065 */
[C---:B------:R-:W-:Y:S02]  /*e8f0*/  ISETP.GT.AND P0, PT, R173.reuse, R182, PT ;  /* 0x000000b6ad00720c */ /* 0x040fe40003f04270 */
[----:B------:R-:W-:Y:S11]  /*e900*/  IADD3 R173, R173, -0x1, RZ ;  /* 0xffffffffadad7810 */ /* 0x000ff60007ffe0ff */
[----:B------:R-:W-:-:S05]  /*e910*/  @P0 BRA `(.L_x_2088) ;  /* 0xffffcc9000000947 */ /* 0x000fca000383ffff */
.L_x_2078:
[----:B------:R-:W-:-:S13]  /*e920*/  ISETP.GE.AND P0, PT, R173, R188, PT ;  /* 0x000000bcad00720c */ /* 0x000fda0003f06270 */
[----:B------:R-:W-:Y:S05]  /*e930*/  @!P0 BRA `(.L_x_2089) ;  /* 0x00003e7000008947 */ /* 0x000fea0003800000 */
[----:B------:R-:W-:Y:S02]  /*e940*/  MOV R103, R100 ;  /* 0x0000006400677202 */ /* 0x000fe40000000f00 */
[----:B------:R-:W-:Y:S02]  /*e950*/  MOV R102, R101 ;  /* 0x0000006500667202 */ /* 0x000fe40000000f00 */
.L_x_2106:
[----:B------:R-:W-:Y:S04]  /*e960*/  DEPBAR.LE SB0, 0x2 ;  /* 0x000080800000791a */ /* 0x000fe80000000000 */
[----:B------:R-:W-:Y:S01]  /*e970*/  WARPSYNC 0xffffffff ;  /* 0xffffffff00007948 */ /* 0x000fe20003800000 */
[----:B------:R-:W-:Y:S01]  /*e980*/  BAR.SYNC.DEFER_BLOCKING 0x0 ;  /* 0x0000000000007b1d */ /* 0x000fe20000010000 */
[----:B------:R-:W-:Y:S01]  /*e990*/  IMAD.MOV.U32 R0, RZ, RZ, 0x20 ;  /* 0x00000020ff007424 */ /* 0x000fe200078e00ff */
[----:B------:R-:W-:Y:S01]  /*e9a0*/  ISETP.GE.AND P0, PT, R188, R173, PT ;  /* 0x000000adbc00720c */ /* 0x000fe20003f06270 */
[----:B------:R-:W-:Y:S03]  /*e9b0*/  IMAD R162, R163, 0x6000, RZ ;  /* 0x00006000a3a27824 */ /* 0x000fe600078e02ff */
[----:B------:R-:W-:Y:S02]  /*e9c0*/  SEL R160, R0, 0xffffffe0, !P2 ;  /* 0xffffffe000a07807 */ /* 0x000fe40005000000 */
[----:B------:R-:W-:Y:S05]  /*e9d0*/  IADD3 R0, R170, R162, RZ ;  /* 0x000000a2aa007210 */ /* 0x000fea0007ffe0ff */
        /* <DEDUP_REMOVED lines=37> */
.L_x_2195:
        /* <DEDUP_REMOVED lines=22> */
.L_x_2196:
        /* <DEDUP_REMOVED lines=23> */
.L_x_2091:
[----:B------:R-:W-:Y:S05]  /*ef00*/  BSYNC B0 ;  /* 0x0000000000007941 */ /* 0x000fea0003800000 */
.L_x_2090:
[----:B------:R-:W0:Y:S01]  /*ef10*/  LDGDEPBAR ;  /* 0x00000000000079af */ /* 0x000e220000000000 */
[----:B------:R-:W-:Y:S01]  /*ef20*/  WARPSYNC 0xffffffff ;  /* 0xffffffff00007948 */ /* 0x000fe20003800000 */
[C---:B--23--:R-:W-:Y:S01]  /*ef30*/  HMMA.16816.F32 R4, R32.reuse, R8, RZ ;  /* 0x000000082004723c */ /* 0x04cfe200000018ff */
[----:B------:R-:W-:Y:S01]  /*ef40*/  MOV R2, 0x40 ;  /* 0x0000004000027802 */ /* 0x000fe20000000f00 */
[----:B------:R-:W-:Y:S02]  /*ef50*/  ULDC UR4, c[0x0][0x324] ;  /* 0x0000c90000047ab9 */ /* 0x000fe40000000800 */
[----:B------:R-:W-:Y:S01]  /*ef60*/  IADD3 R3, R170, R162, RZ ;  /* 0x000000a2aa037210 */ /* 0x000fe20007ffe0ff */
[----:B------:R-:W-:Y:S01]  /*ef70*/  ULOP3.LUT UR4, URZ, UR4, URZ, 0x33, !UPT ;  /* 0x000000043f047292 */ /* 0x000fe2000f8e333f */
[----:B------:R-:W-:Y:S02]  /*ef80*/  SEL R161, R2, 0xffffffc0, !P1 ;  /* 0xffffffc002a17807 */ /* 0x000fe40004800000 */
[C---:B------:R-:W-:Y:S01]  /*ef90*/  HMMA.16816.F32 R8, R32.reuse, R10, RZ ;  /* 0x0000000a2008723c */ /* 0x040fe200000018ff */
[CC--:B------:R-:W-:Y:S03]  /*efa0*/  IADD3 R2, R160.reuse, R3.reuse, RZ ;  /* 0x00000003a0027210 */ /* 0x0c0fe60007ffe0ff */
[C---:B------:R-:W-:Y:S02]  /*efb0*/  IADD3 R100, R161.reuse, R0, RZ ;  /* 0x00000000a1647210 */ /* 0x040fe40007ffe0ff */
[----:B------:R-:W-:Y:S02]  /*efc0*/  IADD3 R3, R160, R3, R161 ;  /* 0x00000003a0037210 */ /* 0x000fe40007ffe0a1 */
[C---:B----4-:R-:W-:Y:S01]  /*efd0*/  HMMA.16816.F32 R12, R32.reuse, R16, RZ ;  /* 0x00000010200c723c */ /* 0x050fe200000018ff */
[----:B------:R-:W-:Y:S04]  /*efe0*/  MOV R168, c[0x0][0x2c4] ;  /* 0x0000b10000a87a02 */ /* 0x000fe80000000f00 */
[----:B------:R-:W-:Y:S02]  /*eff0*/  ISETP.NE.AND P0, PT, R168, 0x1, PT ;  /* 0x00000001a800780c */ /* 0x000fe40003f05270 */
[----:B------:R-:W-:Y:S01]  /*f000*/  MOV R168, c[0x0][0x32c] ;  /* 0x0000cb0000a87a02 */ /* 0x000fe20000000f00 */
[C---:B------:R-:W-:Y:S03]  /*f010*/  HMMA.16816.F32 R16, R32.reuse, R18, RZ ;  /* 0x000000122010723c */ /* 0x040fe600000018ff */
[----:B------:R-:W-:Y:S05]  /*f020*/  ISETP.GE.AND P4, PT, R168, 0x1, PT ;  /* 0x00000001a800780c */ /* 0x000fea0003f86270 */
        /* <DEDUP_REMOVED lines=15> */
[----:B------:R-:W-:Y:S01]  /*f120*/  IADD3 R156, R161, R101, RZ ;  /* 0x00000065a19c7210 */ /* 0x000fe20007ffe0ff */
        /* <DEDUP_REMOVED lines=155> */
[----:B------:R5:W2:Y:S01]  /*fae0*/  MUFU.TANH R8, R2 ;  /* 0x0000000200087308 */ /* 0x000aa20000002400 */
[----:B-1----:R-:W-:Y:S09]  /*faf0*/  FMUL.FTZ R0, R14, c[0x0][0x320] ;  /* 0x0000c8000e007a20 */ /* 0x002ff20000410000 */
[----:B------:R1:W1:Y:S01]  /*fb00*/  MUFU.TANH R152, R0 ;  /* 0x0000000000987308 */ /* 0x0002620000002400 */
[----:B-----5:R-:W-:Y:S01]  /*fb10*/  IADD3 R2, R178, 0x1, RZ ;  /* 0x00000001b2027810 */ /* 0x020fe20007ffe0ff */
        /* <DEDUP_REMOVED lines=34> */
[----:B------:R-:W-:Y:S01]  /*fd40*/  FMUL.FTZ R0, R34, c[0x0][0x320] ;  /* 0x0000c80022007a20 */ /* 0x000fe20000410000 */
[----:B------:R-:W-:Y:S03]  /*fd50*/  ISETP.GE.AND P0, PT, R178, 0x1, PT ;  /* 0x00000001b200780c */ /* 0x000fe60003f06270 */
[----:B------:R1:W1:Y:S01]  /*fd60*/  MUFU.TANH R23, R0 ;  /* 0x0000000000177308 */ /* 0x0002620000002400 */
[----:B------:R-:W-:Y:S01]  /*fd70*/  SEL R178, R2, RZ, !P0 ;  /* 0x000000ff02b27207 */ /* 0x000fe20004000000 */
[----:B------:R-:W5:Y:S01]  /*fd80*/  SHFL.IDX PT, R3, R4, RZ, 0x1c1f ;  /* 0x001c1fff04037589 */ /* 0x000f6200000e0000 */
[----:B-1----:R-:W-:Y:S07]  /*fd90*/  FMUL.FTZ R0, R35, c[0x0][0x320] ;  /* 0x0000c80023007a20 */ /* 0x002fee0000410000 */
        /* <DEDUP_REMOVED lines=21> */
.L_x_2096:
[----:B------:R-:W-:Y:S04]  /*fef0*/  MOV R7, 0x1 ;  /* 0x0000000100077802 */ /* 0x000fe80000000f00 */
[----:B------:R-:W-:Y:S11]  /*ff00*/  ISETP.NE.AND P0, PT, R7, c[0x0][0x32c], PT ;  /* 0x0000cb0007007a0c */ /* 0x000ff60003f05270 */
[----:B------:R-:W-:Y:S02]  /*ff10*/  @!UPT UIADD3 URZ, URZ, URZ, URZ ;  /* 0x0000003f3f3ff290 */ /* 0x000fe4000fffe03f */
[----:B------:R-:W-:Y:S05]  /*ff20*/  @P0 IMAD.HI.U32 R7, R3, c[0x0][0x330], RZ ;  /* 0x0000cc0003070a27 */ /* 0x000fea00078e00ff */
[----:B------:R-:W-:Y:S02]  /*ff30*/  @P0 SHF.R.U32.HI R3, RZ, c[0x0][0x334], R7 ;  /* 0x0000cd00ff030a19 */ /* 0x000fe40000011607 */
.L_x_2097:
[----:B------:R-:W-:Y:S05]  /*ff40*/  BSYNC B0 ;  /* 0x0000000000007941 */ /* 0x000fea0003800000 */
.L_x_2095:
[----:B------:R-:W-:Y:S04]  /*ff50*/  IMAD R3, R3, c[0x0][0x32c], -R150 ;  /* 0x0000cb0003037a24 */ /* 0x000fe800078e0a96 */
[----:B------:R-:W-:Y:S05]  /*ff60*/  IMAD.IADD R3, R3, 0x1, -R191 ;  /* 0x0000000103037824 */ /* 0x000fea00078e0abf */
[----:B------:R-:W-:Y:S02]  /*ff70*/  IMNMX R0, R0, R3, !PT ;  /* 0x0000000300007217 */ /* 0x000fe40007800200 */
[----:B------:R-:W-:Y:S04]  /*ff80*/  IADD3 R3, R3, c[0x0][0x32c], RZ ;  /* 0x0000cb0003037a10 */ /* 0x000fe80007ffe0ff */
[----:B------:R-:W-:Y:S02]  /*ff90*/  IMNMX R2, R2, R3, PT ;  /* 0x0000000302027217 */ /* 0x000fe40003800200 */
.L_x_2094:
        /* <DEDUP_REMOVED lines=66> */
.L_x_2100:
[----:B------:R-:W-:Y:S04]  /*103c0*/  MOV R4, 0x1 ;  /* 0x0000000100047802 */ /* 0x000fe80000000f00 */
[----:B------:R-:W-:Y:S11]  /*103d0*/  ISETP.NE.AND P0, PT, R4, c[0x0][0x32c], PT ;  /* 0x0000cb0004007a0c */ /* 0x000ff60003f05270 */
[----:B------:R-:W-:Y:S02]  /*103e0*/  @!UPT UIADD3 URZ, URZ, URZ, URZ ;  /* 0x0000003f3f3ff290 */ /* 0x000fe4000fffe03f */
[----:B------:R-:W-:Y:S05]  /*103f0*/  @P0 IMAD.HI.U32 R4, R0, c[0x0][0x330], RZ ;  /* 0x0000cc0000040a27 */ /* 0x000fea00078e00ff */
[----:B------:R-:W-:Y:S02]  /*10400*/  @P0 SHF.R.U32.HI R0, RZ, c[0x0][0x334], R4 ;  /* 0x0000cd00ff000a19 */ /* 0x000fe40000011604 */
.L_x_2101:
[----:B------:R-:W-:Y:S05]  /*10410*/  BSYNC B0 ;  /* 0x0000000000007941 */ /* 0x000fea0003800000 */
.L_x_2099:
[----:B------:R-:W-:Y:S04]  /*10420*/  IMAD R0, R0, c[0x0][0x32c], -R150 ;  /* 0x0000cb0000007a24 */ /* 0x000fe800078e0a96 */
[----:B------:R-:W-:Y:S05]  /*10430*/  IMAD.IADD R0, R0, 0x1, -R191 ;  /* 0x0000000100007824 */ /* 0x000fea00078e0abf */
[----:B------:R-:W-:Y:S02]  /*10440*/  IMNMX R2, R2, R0, !PT ;  /* 0x0000000002027217 */ /* 0x000fe40007800200 */
[----:B------:R-:W-:Y:S04]  /*10450*/  IADD3 R0, R0, c[0x0][0x32c], RZ ;  /* 0x0000cb0000007a10 */ /* 0x000fe80007ffe0ff */
[----:B------:R-:W-:Y:S02]  /*10460*/  IMNMX R3, R3, R0, PT ;  /* 0x0000000003037217 */ /* 0x000fe40003800200 */
.L_x_2098:
        /* <DEDUP_REMOVED lines=48> */
[C---:B------:R-:W-:Y:S01]  /*10770*/  ISETP.GT.AND P0, PT, R2.reuse, 0x1, P3 ;  /* 0x000000010200780c */ /* 0x040fe20001f04270 */
[----:B------:R-:W-:Y:S03]  /*10780*/  MUFU.EX2 R8, R7 ;  /* 0x0000000700087308 */ /* 0x000fe60000000800 */
[----:B------:R-:W-:Y:S04]  /*10790*/  ISETP.LT.OR P0, PT, R3, 0x2, P0 ;  /* 0x000000020300780c */ /* 0x000fe80000701670 */
[----:B------:R-:W-:Y:S02]  /*107a0*/  FSEL R5, R155, -INF , !P0 ;  /* 0xff8000009b057808 */ /* 0x000fe40004000000 */
[----:B------:R-:W-:Y:S01]  /*107b0*/  ISETP.GT.AND P0, PT, R2, 0x8, P3 ;  /* 0x000000080200780c */ /* 0x000fe20001f04270 */
[----:B------:R-:W1:Y:S03]  /*107c0*/  MUFU.EX2 R0, R0 ;  /* 0x0000000000007308 */ /* 0x000e660000000800 */
[C---:B------:R-:W-:Y:S04]  /*107d0*/  ISETP.LT.OR P0, PT, R3.reuse, 0x9, P0 ;  /* 0x000000090300780c */ /* 0x040fe80000701670 */
[----:B------:R-:W-:Y:S02]  /*107e0*/  FSEL R139, R154, -INF , !P0 ;  /* 0xff8000009a8b7808 */ /* 0x000fe40004000000 */
[C---:B------:R-:W-:Y:S01]  /*107f0*/  ISETP.GT.AND P0, PT, R2.reuse, 0x9, P3 ;  /* 0x000000090200780c */ /* 0x040fe20001f04270 */
[----:B------:R-:W2:Y:S03]  /*10800*/  MUFU.EX2 R7, R6 ;  /* 0x0000000600077308 */ /* 0x000ea60000000800 */
[----:B------:R-:W-:Y:S04]  /*10810*/  ISETP.LT.OR P0, PT, R3, 0xa, P0 ;  /* 0x0000000a0300780c */ /* 0x000fe80000701670 */
[----:B------:R-:W-:Y:S02]  /*10820*/  FSEL R140, R153, -INF , !P0 ;  /* 0xff800000998c7808 */ /* 0x000fe40004000000 */
[----:B------:R-:W-:Y:S01]  /*10830*/  ISETP.GT.AND P0, PT, R2, 0x10, P3 ;  /* 0x000000100200780c */ /* 0x000fe20001f04270 */
[----:B------:R-:W-:Y:S03]  /*10840*/  MUFU.EX2 R159, R159 ;  /* 0x0000009f009f7308 */ /* 0x000fe60000000800 */
[C---:B------:R-:W-:Y:S01]  /*10850*/  ISETP.LT.OR P0, PT, R3.reuse, 0x11, P0 ;  /* 0x000000110300780c */ /* 0x040fe20000701670 */
[C---:B-1----:R-:W-:Y:S02]  /*10860*/  FMUL.FTZ R9, R0.reuse, R129 ;  /* 0x0000008100097220 */ /* 0x042fe40000410000 */
        /* <DEDUP_REMOVED lines=8> */
[----:B--2---:R-:W-:Y:S01]  /*108f0*/  F2FP.PACK_AB R136, R7, R8 ;  /* 0x000000080788723e */ /* 0x004fe200000000ff */
[C---:B------:R-:W-:Y:S01]  /*10900*/  FMUL.FTZ R17, R0.reuse, R121 ;  /* 0x0000007900117220 */ /* 0x040fe20000410000 */
[----:B------:R-:W-:Y:S01]  /*10910*/  FSEL R147, R147, -INF , !P0 ;  /* 0xff80000093937808 */ /* 0x000fe20004000000 */
[----:B------:R-:W-:Y:S01]  /*10920*/  FMUL.FTZ R28, R0, R108 ;  /* 0x0000006c001c7220 */ /* 0x000fe20000410000 */
[----:B------:R-:W-:Y:S01]  /*10930*/  ISETP.GT.AND P0, PT, R2, 0x18, P3 ;  /* 0x000000180200780c */ /* 0x000fe20001f04270 */
[C---:B------:R-:W-:Y:S01]  /*10940*/  FMUL.FTZ R29, R0.reuse, R109 ;  /* 0x0000006d001d7220 */ /* 0x040fe20000410000 */
[----:B------:R-:W-:Y:S01]  /*10950*/  MUFU.EX2 R124, R168 ;  /* 0x000000a8007c7308 */ /* 0x000fe20000000800 */
[C---:B------:R-:W-:Y:S01]  /*10960*/  FMUL.FTZ R36, R0.reuse, R36 ;  /* 0x0000002400247220 */ /* 0x040fe20000410000 */
[C---:B------:R-:W-:Y:S01]  /*10970*/  ISETP.LT.OR P0, PT, R3.reuse, 0x19, P0 ;  /* 0x000000190300780c */ /* 0x040fe20000701670 */
[C---:B------:R-:W-:Y:S02]  /*10980*/  FMUL.FTZ R37, R0.reuse, R37 ;  /* 0x0000002500257220 */ /* 0x040fe40000410000 */
[----:B------:R-:W-:Y:S01]  /*10990*/  FMUL.FTZ R40, R0, R40 ;  /* 0x0000002800287220 */ /* 0x000fe20000410000 */
[----:B------:R-:W-:Y:S01]  /*109a0*/  FSEL R146, R146, -INF , !P0 ;  /* 0xff80000092927808 */ /* 0x000fe20004000000 */
[----:B------:R-:W-:Y:S01]  /*109b0*/  FMUL.FTZ R41, R0, R41 ;  /* 0x0000002900297220 */ /* 0x000fe20000410000 */
[----:B------:R-:W-:Y:S01]  /*109c0*/  ISETP.GT.AND P0, PT, R2, 0x19, P3 ;  /* 0x000000190200780c */ /* 0x000fe20001f04270 */
[C---:B------:R-:W-:Y:S01]  /*109d0*/  FMUL.FTZ R44, R0.reuse, R44 ;  /* 0x0000002c002c7220 */ /* 0x040fe20000410000 */
[----:B------:R-:W-:Y:S01]  /*109e0*/  MUFU.EX2 R109, R148 ;  /* 0x00000094006d7308 */ /* 0x000fe20000000800 */
[C---:B------:R-:W-:Y:S01]  /*109f0*/  FMUL.FTZ R45, R0.reuse, R45 ;  /* 0x0000002d002d7220 */ /* 0x040fe20000410000 */
[----:B------:R-:W-:Y:S01]  /*10a00*/  ISETP.LT.OR P0, PT, R3, 0x1a, P0 ;  /* 0x0000001a0300780c */ /* 0x000fe20000701670 */
[C---:B------:R-:W-:Y:S02]  /*10a10*/  FMUL.FTZ R48, R0.reuse, R48 ;  /* 0x0000003000307220 */ /* 0x040fe40000410000 */
        /* <DEDUP_REMOVED lines=41> */
[C---:B------:R-:W-:Y:S03]  /*10cb0*/  FMUL.FTZ R97, R0.reuse, R97 ;  /* 0x0000006100617220 */ /* 0x040fe60000410000 */
[----:B------:R-:W-:Y:S01]  /*10cc0*/  FSEL R154, R25, -INF , !P0 ;  /* 0xff800000199a7808 */ /* 0x000fe20004000000 */
[----:B------:R-:W-:Y:S01]  /*10cd0*/  FMUL.FTZ R25, R0, R113 ;  /* 0x0000007100197220 */ /* 0x000fe20000410000 */
[----:B------:R-:W-:Y:S04]  /*10ce0*/  ISETP.GT.AND P0, PT, R2, 0x31, P3 ;  /* 0x000000310200780c */ /* 0x000fe80001f04270 */
[C---:B------:R-:W-:Y:S04]  /*10cf0*/  ISETP.LT.OR P0, PT, R3.reuse, 0x32, P0 ;  /* 0x000000320300780c */ /* 0x040fe80000701670 */
[----:B------:R-:W-:Y:S01]  /*10d00*/  FSEL R155, R24, -INF , !P0 ;  /* 0xff800000189b7808 */ /* 0x000fe20004000000 */
[----:B------:R-:W-:Y:S01]  /*10d10*/  FMUL.FTZ R24, R0, R112 ;  /* 0x0000007000187220 */ /* 0x000fe20000410000 */
[C---:B------:R-:W-:Y:S04]  /*10d20*/  ISETP.GT.AND P0, PT, R2.reuse, 0x38, P3 ;  /* 0x000000380200780c */ /* 0x040fe80001f04270 */
[----:B------:R-:W-:Y:S04]  /*10d30*/  ISETP.LT.OR P0, PT, R3, 0x39, P0 ;  /* 0x000000390300780c */ /* 0x000fe80000701670 */
[----:B------:R-:W-:Y:S02]  /*10d40*/  FSEL R156, R23, -INF , !P0 ;  /* 0xff800000179c7808 */ /* 0x000fe40004000000 */
[----:B------:R-:W-:Y:S01]  /*10d50*/  ISETP.GT.AND P0, PT, R2, 0x39, P3 ;  /* 0x000000390200780c */ /* 0x000fe20001f04270 */
[----:B------:R-:W-:Y:S02]  /*10d60*/  FFMA.FTZ R2, R0, R183, R8 ;  /* 0x000000b700027223 */ /* 0x000fe40000010008 */
[----:B------:R1:W-:Y:S01]  /*10d70*/  MUFU.EX2 R8, R21 ;  /* 0x0000001500087308 */ /* 0x0003e20000000800 */
[----:B------:R-:W-:Y:S01]  /*10d80*/  ISETP.LT.OR P0, PT, R3, 0x3a, P0 ;  /* 0x0000003a0300780c */ /* 0x000fe20000701670 */
[----:B------:R-:W-:Y:S01]  /*10d90*/  FADD.FTZ R6, R7, R2 ;  /* 0x0000000207067221 */ /* 0x000fe20000010000 */
[----:B------:R-:W-:Y:S02]  /*10da0*/  FMNMX.FTZ R2, R4, R103, !PT ;  /* 0x0000006704027209 */ /* 0x000fe40007810000 */
[----:B------:R-:W-:Y:S02]  /*10db0*/  FSEL R153, R26, -INF , !P0 ;  /* 0xff8000001a997808 */ /* 0x000fe40004000000 */
[----:B------:R-:W-:Y:S03]  /*10dc0*/  FMNMX.FTZ R2, R5, R2, !PT ;  /* 0x0000000205027209 */ /* 0x000fe60007810000 */
[----:B------:R-:W2:Y:S01]  /*10dd0*/  MUFU.EX2 R7, R20 ;  /* 0x0000001400077308 */ /* 0x000ea20000000800 */
[----:B------:R-:W-:Y:S04]  /*10de0*/  FMNMX.FTZ R2, R139, R2, !PT ;  /* 0x000000028b027209 */ /* 0x000fe80007810000 */
[----:B------:R-:W-:Y:S04]  /*10df0*/  FMNMX.FTZ R2, R140, R2, !PT ;  /* 0x000000028c027209 */ /* 0x000fe80007810000 */
[----:B------:R-:W-:Y:S04]  /*10e00*/  FMNMX.FTZ R2, R142, R2, !PT ;  /* 0x000000028e027209 */ /* 0x000fe80007810000 */
[----:B------:R-:W-:Y:S01]  /*10e10*/  FMNMX.FTZ R2, R147, R2, !PT ;  /* 0x0000000293027209 */ /* 0x000fe20007810000 */
[----:B-1----:R-:W-:Y:S03]  /*10e20*/  FMUL.FTZ R21, R0, R117 ;  /* 0x0000007500157220 */ /* 0x002fe60000410000 */
[----:B------:R-:W-:Y:S04]  /*10e30*/  FMNMX.FTZ R2, R146, R2, !PT ;  /* 0x0000000292027209 */ /* 0x000fe80007810000 */
[----:B------:R-:W-:Y:S02]  /*10e40*/  FMNMX.FTZ R2, R145, R2, !PT ;  /* 0x0000000291027209 */ /* 0x000fe40007810000 */
[----:B--2---:R-:W-:Y:S01]  /*10e50*/  F2FP.PACK_AB R138, R7, R8 ;  /* 0x00000008078a723e */ /* 0x004fe200000000ff */
[----:B------:R-:W-:Y:S01]  /*10e60*/  FMUL.FTZ R20, R0, R116 ;  /* 0x0000007400147220 */ /* 0x000fe20000410000 */
        /* <DEDUP_REMOVED lines=11> */
[----:B-1----:R-:W-:Y:S01]  /*10f20*/  FMNMX.FTZ R100, R2, R3, !PT ;  /* 0x0000000302647209 */ /* 0x002fe20007810000 */
[----:B------:R-:W-:Y:S02]  /*10f30*/  FADD.FTZ R2, R8, R6 ;  /* 0x0000000608027221 */ /* 0x000fe40000010000 */
[----:B------:R-:W-:Y:S01]  /*10f40*/  FMUL.FTZ R8, R0, R128 ;  /* 0x0000008000087220 */ /* 0x000fe20000410000 */
[C---:B------:R-:W-:Y:S01]  /*10f50*/  FSETP.NEU.FTZ.AND P0, PT, R100.reuse, -INF , PT ;  /* 0xff8000006400780b */ /* 0x040fe20003f1d000 */
[----:B------:R-:W-:Y:S02]  /*10f60*/  FADD.FTZ R141, R7, R2 ;  /* 0x00000002078d7221 */ /* 0x000fe40000010000 */
[C---:B------:R-:W-:Y:S01]  /*10f70*/  FMUL.FTZ R3, R100.reuse, c[0x0][0x2d0] ;  /* 0x0000b40064037a20 */ /* 0x040fe20000410000 */
        /* <DEDUP_REMOVED lines=9> */
[----:B------:R-:W-:Y:S05]  /*11010*/  FFMA.FTZ R112, R144, c[0x0][0x2d0], -R103 ;  /* 0x0000b40090707a23 */ /* 0x000fea0000010867 */
[----:B------:R-:W2:Y:S10]  /*11020*/  MUFU.EX2 R3, R3 ;  /* 0x0000000300037308 */ /* 0x000eb40000000800 */
[----:B------:R-:W3:Y:S01]  /*11030*/  MUFU.EX2 R0, R6 ;  /* 0x0000000600007308 */ /* 0x000ee20000000800 */
[C---:B-1----:R-:W-:Y:S02]  /*11040*/  FMUL.FTZ R19, R2.reuse, R123 ;  /* 0x0000007b02137220 */ /* 0x042fe40000410000 */
[C---:B------:R-:W-:Y:S02]  /*11050*/  FMUL.FTZ R27, R2.reuse, R115 ;  /* 0x00000073021b7220 */ /* 0x040fe40000410000 */
[C---:B------:R-:W-:Y:S02]  /*11060*/  FMUL.FTZ R10, R2.reuse, R130 ;  /* 0x00000082020a7220 */ /* 0x040fe40000410000 */
[C---:B------:R-:W-:Y:S03]  /*11070*/  FMUL.FTZ R11, R2.reuse, R131 ;  /* 0x00000083020b7220 */ /* 0x040fe60000410000 */
[----:B------:R-:W-:Y:S01]  /*11080*/  MUFU.EX2 R117, R112 ;  /* 0x0000007000757308 */ /* 0x000fe20000000800 */
[C---:B------:R-:W-:Y:S02]  /*11090*/  FMUL.FTZ R34, R2.reuse, R106 ;  /* 0x0000006a02227220 */ /* 0x040fe40000410000 */
[C---:B--2---:R-:W-:Y:S02]  /*110a0*/  FFMA.FTZ R102, R2.reuse, R184, R3 ;  /* 0x000000b802667223 */ /* 0x044fe40000010003 */
[C---:B------:R-:W-:Y:S02]  /*110b0*/  FMUL.FTZ R35, R2.reuse, R107 ;  /* 0x0000006b02237220 */ /* 0x040fe40000410000 */
[C---:B------:R-:W-:Y:S02]  /*110c0*/  FMUL.FTZ R7, R2.reuse, R135 ;  /* 0x0000008702077220 */ /* 0x040fe40000410000 */
[C---:B------:R-:W-:Y:S01]  /*110d0*/  FMUL.FTZ R14, R2.reuse, R126 ;  /* 0x0000007e020e7220 */ /* 0x040fe20000410000 */
[----:B------:R-:W-:Y:S01]  /*110e0*/  MUFU.EX2 R132, R160 ;  /* 0x000000a000847308 */ /* 0x000fe20000000800 */
[----:B------:R-:W-:Y:S02]  /*110f0*/  FMUL.FTZ R15, R2, R127 ;  /* 0x0000007f020f7220 */ /* 0x000fe40000410000 */
[C---:B---3--:R-:W-:Y:S01]  /*11100*/  FADD.FTZ R123, R0.reuse, R102 ;  /* 0x00000066007b7221 */ /* 0x048fe20000010000 */
[----:B------:R-:W-:Y:S01]  /*11110*/  F2FP.PACK_AB R137, R0, R3 ;  /* 0x000000030089723e */ /* 0x000fe200000000ff */
[--C-:B------:R-:W-:Y:S02]  /*11120*/  FFMA.FTZ R0, R139, c[0x0][0x2d0], -R103.reuse ;  /* 0x0000b4008b007a23 */ /* 0x100fe40000010867 */
        /* <DEDUP_REMOVED lines=34> */
[C---:B------:R-:W-:Y:S01]  /*11350*/  FMUL.FTZ R79, R2.reuse, R79 ;  /* 0x0000004f024f7220 */ /* 0x040fe20000410000 */
[----:B--2---:R-:W-:Y:S01]  /*11360*/  F2FP.PACK_AB R110, R127, R126 ;  /* 0x0000007e7f6e723e */ /* 0x004fe200000000ff */
        /* <DEDUP_REMOVED lines=11> */
[--C-:B------:R-:W-:Y:S02]  /*11420*/  FFMA.FTZ R0, R140, c[0x0][0x2d0], -R103.reuse ;  /* 0x0000b4008c007a23 */ /* 0x100fe40000010867 */
[----:B------:R-:W-:Y:S01]  /*11430*/  FFMA.FTZ R112, R143, c[0x0][0x2d0], -R103 ;  /* 0x0000b4008f707a23 */ /* 0x000fe20000010867 */
[----:B------:R-:W-:Y:S01]  /*11440*/  IADD3 R102, R169, R2, RZ ;  /* 0x00000002a9667210 */ /* 0x000fe20007ffe0ff */
[----:B------:R-:W1:Y:S01]  /*11450*/  LDSM.16.MT88.4 R104, [R2] ;  /* 0x000000000268783b */ /* 0x000e620000004200 */
[----:B------:R-:W2:Y:S07]  /*11460*/  MUFU.EX2 R114, R0 ;  /* 0x0000000000727308 */ /* 0x000eae0000000800 */
[----:B------:R-:W-:Y:S03]  /*11470*/  LDSM.16.MT88.4 R128, [R2+0x1800] ;  /* 0x001800000280783b */ /* 0x000fe60000004200 */
[----:B------:R-:W-:Y:S01]  /*11480*/  MUFU.EX2 R119, R112 ;  /* 0x0000007000777308 */ /* 0x000fe20000000800 */
[----:B--2---:R-:W-:Y:S01]  /*11490*/  F2FP.PACK_AB R139, R114, R115 ;  /* 0x00000073728b723e */ /* 0x004fe200000000ff */
[----:B------:R-:W-:Y:S04]  /*114a0*/  FADD.FTZ R0, R3, R141 ;  /* 0x0000008d03007221 */ /* 0x000fe80000010000 */
[----:B------:R-:W-:Y:S01]  /*114b0*/  FADD.FTZ R121, R109, R0 ;  /* 0x000000006d797221 */ /* 0x000fe20000010000 */
[----:B------:R-:W-:Y:S01]  /*114c0*/  IADD3 R0, R172, R162, RZ ;  /* 0x000000a2ac007210 */ /* 0x000fe20007ffe0ff */
[--C-:B------:R-:W-:Y:S03]  /*114d0*/  FFMA.FTZ R109, R145, c[0x0][0x2d0], -R103.reuse ;  /* 0x0000b400916d7a23 */ /* 0x100fe60000010867 */
[----:B------:R-:W-:Y:S01]  /*114e0*/  IADD3 R3, R169, R0, RZ ;  /* 0x00000000a9037210 */ /* 0x000fe20007ffe0ff */
[----:B------:R-:W-:Y:S01]  /*114f0*/  MUFU.EX2 R122, R109 ;  /* 0x0000006d007a7308 */ /* 0x000fe20000000800 */
        /* <DEDUP_REMOVED lines=37> */
[----:B------:R-:W-:Y:S01]  /*11750*/  F2FP.PACK_AB R138, R149, R148 ;  /* 0x00000094958a723e */ /* 0x000fe200000000ff */
[--C-:B-1----:R-:W-:Y:S05]  /*11760*/  FFMA.FTZ R104, R147, c[0x0][0x2d0], -R103.reuse ;  /* 0x0000b40093687a23 */ /* 0x102fea0000010867 */
[----:B------:R-:W-:Y:S10]  /*11770*/  MUFU.EX2 R147, R180 ;  /* 0x000000b400937308 */ /* 0x000ff40000000800 */
[----:B------:R1:W2:Y:S02]  /*11780*/  MUFU.EX2 R120, R104 ;  /* 0x0000006800787308 */ /* 0x0002a40000000800 */
[--C-:B-1----:R-:W-:Y:S01]  /*11790*/  FFMA.FTZ R104, R146, c[0x0][0x2d0], -R103.reuse ;  /* 0x0000b40092687a23 */ /* 0x102fe20000010867 */
[----:B--2---:R-:W-:Y:S07]  /*117a0*/  F2FP.PACK_AB R109, R120, R113 ;  /* 0x00000071786d723e */ /* 0x004fee00000000ff */
[----:B------:R-:W1:Y:S10]  /*117b0*/  MUFU.EX2 R146, R181 ;  /* 0x000000b500927308 */ /* 0x000e740000000800 */
[----:B------:R2:W3:Y:S01]  /*117c0*/  MUFU.EX2 R116, R104 ;  /* 0x0000006800747308 */ /* 0x0004e20000000800 */
[----:B-1----:R-:W-:Y:S01]  /*117d0*/  F2FP.PACK_AB R136, R147, R146 ;  /* 0x000000929388723e */ /* 0x002fe200000000ff */
[----:B--2---:R-:W1:Y:S01]  /*117e0*/  LDSM.16.MT88.4 R104, [R2+0x800] ;  /* 0x000800000268783b */ /* 0x004e620000004200 */
[----:B---3--:R-:W-:Y:S07]  /*117f0*/  F2FP.PACK_AB R111, R122, R116 ;  /* 0x000000747a6f723e */ /* 0x008fee00000000ff */
        /* <DEDUP_REMOVED lines=38> */
[----:B------:R-:W-:Y:S03]  /*11a60*/  FFMA.FTZ R105, R152, c[0x0][0x2d0], -R103 ;  /* 0x0000b40098697a23 */ /* 0x000fe60000010867 */
[----:B------:R-:W-:Y:S06]  /*11a70*/  F2FP.PACK_AB R106, R159, R132 ;  /* 0x000000849f6a723e */ /* 0x000fec00000000ff */
[----:B------:R3:W4:Y:S01]  /*11a80*/  MUFU.EX2 R145, R105 ;  /* 0x0000006900917308 */ /* 0x0007220000000800 */
[----:B--2---:R-:W-:Y:S04]  /*11a90*/  FADD.FTZ R104, R115, R123 ;  /* 0x0000007b73687221 */ /* 0x004fe80000010000 */
[----:B------:R-:W-:Y:S04]  /*11aa0*/  FADD.FTZ R104, R114, R104 ;  /* 0x0000006872687221 */ /* 0x000fe80000010000 */
[----:B------:R-:W-:Y:S02]  /*11ab0*/  FADD.FTZ R104, R113, R104 ;  /* 0x0000006871687221 */ /* 0x000fe40000010000 */
[----:B---3--:R-:W-:Y:S01]  /*11ac0*/  FADD.FTZ R105, R126, R121 ;  /* 0x000000797e697221 */ /* 0x008fe20000010000 */
[----:B------:R-:W2:Y:S01]  /*11ad0*/  LDSM.16.MT88.4 R112, [R102+0x1000] ;  /* 0x001000006670783b */ /* 0x000ea20000004200 */
[----:B------:R-:W-:Y:S01]  /*11ae0*/  FADD.FTZ R104, R120, R104 ;  /* 0x0000006878687221 */ /* 0x000fe20000010000 */
[----:B----4-:R-:W-:Y:S01]  /*11af0*/  F2FP.PACK_AB R107, R145, R118 ;  /* 0x00000076916b723e */ /* 0x010fe200000000ff */
[----:B------:R-:W-:Y:S01]  /*11b00*/  FADD.FTZ R121, R127, R105 ;  /* 0x000000697f797221 */ /* 0x000fe20000010000 */
[----:B------:R-:W-:Y:S01]  /*11b10*/  F2FP.PACK_AB R105, R119, R117 ;  /* 0x000000757769723e */ /* 0x000fe200000000ff */
        /* <DEDUP_REMOVED lines=44> */
[----:B------:R-:W-:Y:S02]  /*11de0*/  FADD.FTZ R143, R132, R117 ;  /* 0x00000075848f7221 */ /* 0x000fe40000010000 */
[----:B------:R-:W-:Y:S01]  /*11df0*/  FADD.FTZ R144, R118, R116 ;  /* 0x0000007476907221 */ /* 0x000fe20000010000 */
[C---:B--2---:R-:W-:Y:S08]  /*11e00*/  HMMA.16816.F32 R92, R104.reuse, R112, R92 ;  /* 0x00000070685c723c */ /* 0x044ff0000000185c */
        /* <DEDUP_REMOVED lines=28> */
[C---:B---3--:R-:W-:Y:S04]  /*11fd0*/  HMMA.16816.F32 R44, R136.reuse, R8, R44 ;  /* 0x00000008882c723c */ /* 0x048fe8000000182c */
[----:B------:R-:W-:Y:S04]  /*11fe0*/  FADD.FTZ R0, R140, R0 ;  /* 0x000000008c007221 */ /* 0x000fe80000010000 */
[C---:B------:R-:W-:Y:S01]  /*11ff0*/  HMMA.16816.F32 R48, R136.reuse, R10, R48 ;  /* 0x0000000a8830723c */ /* 0x040fe20000001830 */
[----:B------:R2:W3:Y:S03]  /*12000*/  LDSM.16.MT88.4 R8, [R2+0x5800] ;  /* 0x005800000208783b */ /* 0x0004e60000004200 */
[----:B------:R-:W-:Y:S04]  /*12010*/  FADD.FTZ R184, R103, R0 ;  /* 0x0000000067b87221 */ /* 0x000fe80000010000 */
        /* <DEDUP_REMOVED lines=8> */
[----:B------:R-:W-:Y:S01]  /*120a0*/  FADD.FTZ R2, R148, R2 ;  /* 0x0000000294027221 */ /* 0x000fe20000010000 */
[----:B----4-:R-:W-:Y:S04]  /*120b0*/  IADD3 R3, R173, -0x2, RZ ;  /* 0xfffffffead037810 */ /* 0x010fe80007ffe0ff */
[C---:B---3--:R-:W-:Y:S03]  /*120c0*/  HMMA.16816.F32 R68, R136.reuse, R8, R68 ;  /* 0x000000088844723c */ /* 0x048fe60000001844 */
[----:B------:R-:W-:Y:S01]  /*120d0*/  ISETP.GE.AND P0, PT, R3, R188, PT ;  /* 0x000000bc0300720c */ /* 0x000fe20003f06270 */
[----:B------:R-:W-:Y:S04]  /*120e0*/  FADD.FTZ R183, R149, R2 ;  /* 0x0000000295b77221 */ /* 0x000fe80000010000 */
[C---:B------:R-:W-:Y:S08]  /*120f0*/  HMMA.16816.F32 R72, R136.reuse, R10, R72 ;  /* 0x0000000a8848723c */ /* 0x040ff00000001848 */
        /* <DEDUP_REMOVED lines=16> */
[----:B------:R-:W-:Y:S01]  /*12200*/  IADD3 R2, R182, R150, R193 ;  /* 0x00000096b6027210 */ /* 0x000fe20007ffe0c1 */
        /* <DEDUP_REMOVED lines=32> */
.L_x_2197:
        /* <DEDUP_REMOVED lines=23> */
.L_x_2198:
        /* <DEDUP_REMOVED lines=24> */
.L_x_2103:
[----:B------:R-:W-:Y:S05]  /*12700*/  BSYNC B0 ;  /* 0x0000000000007941 */ /* 0x000fea0003800000 */
.L_x_2102:
[C---:B------:R-:W-:Y:S01]  /*12710*/  ISETP.GE.AND P0, PT, R163.reuse, 0x1, PT ;  /* 0x00000001a300780c */ /* 0x040fe20003f06270 */
[----:B------:R-:W0:Y:S01]  /*12720*/  LDGDEPBAR ;  /* 0x00000000000079af */ /* 0x000e220000000000 */
[----:B-1----:R-:W-:Y:S01]  /*12730*/  IADD3 R0, R163, 0x1, RZ ;  /* 0x00000001a3007810 */ /* 0x002fe20007ffe0ff */
[----:B------:R-:W-:Y:S02]  /*12740*/  IMAD.MOV.U32 R103, RZ, RZ, R100 ;  /* 0x000000ffff677224 */ /* 0x000fe400078e0064 */
[----:B------:R-:W-:Y:S01]  /*12750*/  IMAD.MOV.U32 R102, RZ, RZ, R101 ;  /* 0x000000ffff667224 */ /* 0x000fe200078e0065 */
[----:B------:R-:W-:Y:S02]  /*12760*/  SEL R163, R0, RZ, !P0 ;  /* 0x000000ff00a37207 */ /* 0x000fe40004000000 */
[----:B------:R-:W-:Y:S02]  /*12770*/  ISETP.GE.AND P0, PT, R188, R173, PT ;  /* 0x000000adbc00720c */ /* 0x000fe40003f06270 */
[----:B------:R-:W-:Y:S05]  /*12780*/  IADD3 R0, R173, -0x1, RZ ;  /* 0xffffffffad007810 */ /* 0x000fea0007ffe0ff */
[----:B------:R-:W-:Y:S06]  /*12790*/  IMAD.MOV.U32 R173, RZ, RZ, R0 ;  /* 0x000000ffffad7224 */ /* 0x000fec00078e0000 */
[----:B------:R-:W-:-:S05]  /*127a0*/  @!P0 BRA `(.L_x_2106) ;  /* 0xffffc1b000008947 */ /* 0x000fca000383ffff */
.L_x_2089:
[----:B------:R-:W-:Y:S05]  /*127b0*/  BRA.DIV ~URZ, `(.L_x_2107) ;  /* 0x00006cd27f007947 */ /* 0x000fea000b800000 */
[----:B------:R1:W2:Y:S02]  /*127c0*/  SHFL.BFLY PT, R0, R183, 0x2, 0x1f ;  /* 0x0c401f00b7007f89 */ /* 0x0002a400000e0000 */
.L_x_2199:
[----:B--2---:R-:W-:Y:S01]  /*127d0*/  FADD.FTZ R0, R0, R183 ;  /* 0x000000b700007221 */ /* 0x004fe20000010000 */
[----:B------:R-:W-:Y:S05]  /*127e0*/  BRA.DIV ~URZ, `(.L_x_2108) ;  /* 0x00006d027f007947 */ /* 0x000fea000b800000 */
[----:B------:R-:W2:Y:S04]  /*127f0*/  SHFL.BFLY PT, R2, R184, 0x2, 0x1f ;  /* 0x0c401f00b8027f89 */ /* 0x000ea800000e0000 */
[----:B------:R-:W3:Y:S01]  /*12800*/  SHFL.BFLY PT, R5, R0, 0x1, 0x1f ;  /* 0x0c201f0000057f89 */ /* 0x000ee200000e0000 */
[----:B--2---:R-:W-:-:S02]  /*12810*/  FADD.FTZ R4, R2, R184 ;  /* 0x000000b802047221 */ /* 0x004fc40000010000 */
[----:B---3--:R-:W-:-:S03]  /*12820*/  FADD.FTZ R0, R0, R5 ;  /* 0x0000000500007221 */ /* 0x008fc60000010000 */
[----:B------:R2:W3:Y:S04]  /*12830*/  SHFL.BFLY PT, R3, R4, 0x1, 0x1f ;  /* 0x0c201f0004037f89 */ /* 0x0004e800000e0000 */
.L_x_2200:
[----:B------:R-:W-:Y:S01]  /*12840*/  FSETP.NE.FTZ.AND P1, PT, R0, RZ, PT ;  /* 0x000000ff0000720b */ /* 0x000fe20003f35000 */
[----:B---3--:R-:W-:Y:S01]  /*12850*/  FADD.FTZ R3, R3, R4 ;  /* 0x0000000403037221 */ /* 0x008fe20000010000 */
[----:B------:R-:W-:Y:S02]  /*12860*/  MOV R2, RZ ;  /* 0x000000ff00027202 */ /* 0x000fe40000000f00 */
[----:B------:R-:W-:Y:S02]  /*12870*/  MOV R22, 0xff800000 ;  /* 0xff80000000167802 */ /* 0x000fe40000000f00 */
[----:B------:R-:W-:Y:S02]  /*12880*/  FSETP.NE.FTZ.AND P0, PT, R3, RZ, PT ;  /* 0x000000ff0300720b */ /* 0x000fe40003f15000 */
[----:B------:R-:W-:-:S05]  /*12890*/  MOV R17, 0xff800000 ;  /* 0xff80000000117802 */ /* 0x000fca0000000f00 */
[----:B------:R-:W3:Y:S01]  /*128a0*/  @P1 MUFU.RCP R2, R0 ;  /* 0x0000000000021308 */ /* 0x000ee20000001000 */
[----:B--2---:R-:W-:-:S05]  /*128b0*/  @P1 MOV R4, 0x3f317218 ;  /* 0x3f31721800041802 */ /* 0x004fca0000000f00 */
[----:B------:R-:W-:Y:S02]  /*128c0*/  @P1 FMUL.FTZ R4, R4, c[0x0][0x2d0] ;  /* 0x0000b40004041a20 */ /* 0x000fe40000410000 */
[----:B------:R2:W4:Y:S01]  /*128d0*/  @P1 MUFU.LG2 R5, R0 ;  /* 0x0000000000051308 */ /* 0x0005220000000c00 */
[C---:B---3--:R-:W-:Y:S02]  /*128e0*/  FMUL.FTZ R34, R2.reuse, R120 ;  /* 0x0000007802227220 */ /* 0x048fe40000410000 */
[C---:B------:R-:W-:Y:S02]  /*128f0*/  FMUL.FTZ R35, R2.reuse, R121 ;  /* 0x0000007902237220 */ /* 0x040fe40000410000 */
[C---:B------:R-:W-:Y:S02]  /*12900*/  FMUL.FTZ R120, R2.reuse, R68 ;  /* 0x0000004402787220 */ /* 0x040fe40000410000 */
[C---:B------:R-:W-:Y:S01]  /*12910*/  FMUL.FTZ R121, R2.reuse, R69 ;  /* 0x0000004502797220 */ /* 0x040fe20000410000 */
[----:B--2---:R-:W-:Y:S01]  /*12920*/  MOV R0, RZ ;  /* 0x000000ff00007202 */ /* 0x004fe20000000f00 */
        /* <DEDUP_REMOVED lines=47> */
[C---:B--2---:R-:W-:Y:S02]  /*12c20*/  FMUL.FTZ R36, R0.reuse, R118 ;  /* 0x0000007600247220 */ /* 0x044fe40000410000 */
[----:B------:R-:W-:Y:S02]  /*12c30*/  FMUL.FTZ R37, R0, R119 ;  /* 0x0000007700257220 */ /* 0x000fe40000410000 */
[----:B------:R-:W-:Y:S01]  /*12c40*/  @P1 FFMA.FTZ R22, R4, R101, R5 ;  /* 0x0000006504161223 */ /* 0x000fe20000010005 */
[----:B------:R-:W-:Y:S01]  /*12c50*/  MOV R4, 0x1 ;  /* 0x0000000100047802 */ /* 0x000fe20000000f00 */
[----:B------:R-:W-:-:S02]  /*12c60*/  FMUL.FTZ R118, R0, R38 ;  /* 0x0000002600767220 */ /* 0x000fc40000410000 */
[C---:B------:R-:W-:Y:S02]  /*12c70*/  FMUL.FTZ R119, R0.reuse, R39 ;  /* 0x0000002700777220 */ /* 0x040fe40000410000 */
[C---:B------:R-:W-:Y:S02]  /*12c80*/  FMUL.FTZ R26, R0.reuse, R130 ;  /* 0x00000082001a7220 */ /* 0x040fe40000410000 */
[C---:B------:R-:W-:Y:S01]  /*12c90*/  FMUL.FTZ R27, R0.reuse, R131 ;  /* 0x00000083001b7220 */ /* 0x040fe20000410000 */
[----:B---3--:R-:W-:Y:S01]  /*12ca0*/  @P0 MOV R3, 0x3f317218 ;  /* 0x3f31721800030802 */ /* 0x008fe20000000f00 */
[C---:B------:R-:W-:Y:S02]  /*12cb0*/  FMUL.FTZ R92, R0.reuse, R122 ;  /* 0x0000007a005c7220 */ /* 0x040fe40000410000 */
[C---:B------:R-:W-:Y:S02]  /*12cc0*/  FMUL.FTZ R93, R0.reuse, R123 ;  /* 0x0000007b005d7220 */ /* 0x040fe40000410000 */
[----:B------:R-:W-:-:S02]  /*12cd0*/  FMUL.FTZ R38, R0, R46 ;  /* 0x0000002e00267220 */ /* 0x000fc40000410000 */
[----:B------:R-:W-:Y:S02]  /*12ce0*/  FMUL.FTZ R39, R0, R47 ;  /* 0x0000002f00277220 */ /* 0x000fe40000410000 */
[----:B-----5:R-:W-:Y:S02]  /*12cf0*/  @P0 FMUL.FTZ R2, R2, 0.69314718246459960938 ;  /* 0x3f31721802020820 */ /* 0x020fe40000410000 */
[----:B------:R-:W-:Y:S02]  /*12d00*/  @P0 FMUL.FTZ R3, R3, c[0x0][0x2d0] ;  /* 0x0000b40003030a20 */ /* 0x000fe40000410000 */
        /* <DEDUP_REMOVED lines=40> */
.L_x_2019:
        /* <DEDUP_REMOVED lines=17> */
.L_x_2110:
[----:B------:R-:W-:Y:S05]  /*130a0*/  BSYNC B0 ;  /* 0x0000000000007941 */ /* 0x000fea0003800000 */
.L_x_2109:
        /* <DEDUP_REMOVED lines=10> */
[----:B------:R-:W-:Y:S01]  /*13150*/  F2FP.PACK_AB R2, R85, R84 ;  /* 0x000000545502723e */ /* 0x000fe200000000ff */
[----:B------:R-:W-:Y:S01]  /*13160*/  IMAD.MOV.U32 R6, RZ, RZ, RZ ;  /* 0x000000ffff067224 */ /* 0x000fe200078e00ff */
        /* <DEDUP_REMOVED lines=88> */
[----:B------:R-:W-:Y:S01]  /*136f0*/  STS [R251+0x8400], R3 ;  /* 0x00840003fb007388 */ /* 0x000fe20000000800 */
[----:B----4-:R-:W-:-:S03]  /*13700*/  F2FP.PACK_AB R2, R81, R80 ;  /* 0x000000505102723e */ /* 0x010fc600000000ff */
[----:B------:R2:W-:Y:S04]  /*13710*/  STS [R251+0x8000], R4 ;  /* 0x00800004fb007388 */ /* 0x0005e80000000800 */
[----:B------:R3:W-:Y:S01]  /*13720*/  STS [R252+0x8000], R2 ;  /* 0x00800002fc007388 */ /* 0x0007e20000000800 */
[----:B-1----:R-:W-:-:S05]  /*13730*/  F2FP.PACK_AB R0, R55, R54 ;  /* 0x000000363700723e */ /* 0x002fca00000000ff */
[----:B------:R1:W-:Y:S01]  /*13740*/  STS [R252+0x8400], R0 ;  /* 0x00840000fc007388 */ /* 0x0003e20000000800 */
[----:B--2---:R-:W-:Y:S01]  /*13750*/  F2FP.PACK_AB R4, R25, R24 ;  /* 0x000000181904723e */ /* 0x004fe200000000ff */
[----:B---3--:R-:W-:-:S04]  /*13760*/  IMAD.MOV.U32 R2, RZ, RZ, 0x4 ;  /* 0x00000004ff027424 */ /* 0x008fc800078e00ff */
[----:B------:R2:W-:Y:S01]  /*13770*/  STS [R250+0x8000], R4 ;  /* 0x00800004fa007388 */ /* 0x0005e20000000800 */
[----:B------:R-:W-:-:S04]  /*13780*/  @P1 IMAD.WIDE R8, R211, R2, c[0x0][0x508] ;  /* 0x00014200d3081625 */ /* 0x000fc800078e0202 */
[----:B------:R-:W-:Y:S01]  /*13790*/  IMAD.WIDE R2, R211, R2, c[0x0][0x500] ;  /* 0x00014000d3027625 */ /* 0x000fe200078e0202 */
[----:B-1----:R-:W-:-:S05]  /*137a0*/  F2FP.PACK_AB R0, R43, R42 ;  /* 0x0000002a2b00723e */ /* 0x002fca00000000ff */
[----:B------:R1:W-:Y:S04]  /*137b0*/  STS [R250+0x8400], R0 ;  /* 0x00840000fa007388 */ /* 0x0003e80000000800 */
[----:B------:R-:W-:Y:S06]  /*137c0*/  BAR.SYNC.DEFER_BLOCKING 0x1, 0x100 ;  /* 0x0044000000007b1d */ /* 0x000fec0000010000 */
[----:B------:R1:W5:Y:S04]  /*137d0*/  @P1 LDG.E R16, [R8.64] ;  /* 0x0000000608101981 */ /* 0x000368000c1e1900 */
[----:B------:R1:W5:Y:S01]  /*137e0*/  @P2 LDG.E R6, [R2.64] ;  /* 0x0000000602062981 */ /* 0x000362000c1e1900 */
[----:B------:R-:W-:-:S04]  /*137f0*/  ISETP.NE.AND P0, PT, R221, RZ, PT ;  /* 0x000000ffdd00720c */ /* 0x000fc80003f05270 */
[----:B--2---:R-:W-:Y:S01]  /*13800*/  SEL R4, R221, c[0x0][0x3d4], P0 ;  /* 0x0000f500dd047a07 */ /* 0x004fe20000000000 */
[----:B------:R-:W-:Y:S05]  /*13810*/  @P1 BRA `(.L_x_2113) ;  /* 0x0000004000001947 */ /* 0x000fea0003800000 */
[----:B------:R-:W-:Y:S05]  /*13820*/  @!P2 BRA `(.L_x_2113) ;  /* 0x000000300000a947 */ /* 0x000fea0003800000 */
[----:B-1----:R1:W2:Y:S04]  /*13830*/  LDG.E R0, [R2.64] ;  /* 0x0000000602007981 */ /* 0x0022a8000c1e1900 */
[----:B-1----:R-:W2:Y:S02]  /*13840*/  LDG.E R2, [R2.64+0x4] ;  /* 0x0000040602027981 */ /* 0x002ea4000c1e1900 */
[----:B--2--5:R-:W-:Y:S02]  /*13850*/  IADD3 R16, -R0, R2, RZ ;  /* 0x0000000200107210 */ /* 0x024fe40007ffe1ff */
.L_x_2113:
[----:B------:R-:W2:Y:S01]  /*13860*/  LDL R30, [R1+0xc] ;  /* 0x00000c00011e7983 */ /* 0x000ea20000100800 */
[----:B-1----:R-:W-:Y:S01]  /*13870*/  IMAD.MOV.U32 R9, RZ, RZ, 0x368 ;  /* 0x00000368ff097424 */ /* 0x002fe200078e00ff */
[----:B------:R-:W-:Y:S01]  /*13880*/  ISETP.GT.AND P2, PT, R4, 0x1, PT ;  /* 0x000000010400780c */ /* 0x000fe20003f44270 */
[----:B------:R-:W-:Y:S01]  /*13890*/  IMAD.MOV.U32 R0, RZ, RZ, c[0x0][0x4e8] ;  /* 0x00013a00ff007624 */ /* 0x000fe200078e00ff */
[----:B------:R-:W-:Y:S01]  /*138a0*/  ISETP.NE.U32.AND P0, PT, RZ, c[0x0][0x500], PT ;  /* 0x00014000ff007a0c */ /* 0x000fe20003f05070 */
[----:B------:R-:W-:Y:S01]  /*138b0*/  IMAD.IADD R13, R212, 0x1, R203 ;  /* 0x00000001d40d7824 */ /* 0x000fe200078e02cb */
[----:B------:R-:W-:Y:S01]  /*138c0*/  SEL R9, R9, 0x328, P2 ;  /* 0x0000032809097807 */ /* 0x000fe20001000000 */
[----:B------:R-:W1:Y:S01]  /*138d0*/  S2R R31, SR_TID.X ;  /* 0x00000000001f7919 */ /* 0x000e620000002100 */
[----:B------:R-:W-:-:S02]  /*138e0*/  ISETP.NE.AND P3, PT, R0, 0x1, PT ;  /* 0x000000010000780c */ /* 0x000fc40003f65270 */
[----:B------:R-:W3:Y:S01]  /*138f0*/  LDC.64 R4, c[0x0][R9+0x170] ;  /* 0x00005c0009047b82 */ /* 0x000ee20000000a00 */
[----:B------:R-:W-:Y:S02]  /*13900*/  ISETP.NE.AND.EX P0, PT, RZ, c[0x0][0x504], PT, P0 ;  /* 0x00014100ff007a0c */ /* 0x000fe40003f05300 */
[----:B------:R-:W-:Y:S02]  /*13910*/  SHF.R.S32.HI R0, RZ, 0x1f, R211 ;  /* 0x0000001fff007819 */ /* 0x000fe400000114d3 */
[----:B------:R-:W-:Y:S02]  /*13920*/  SEL R7, R211, RZ, !P0 ;  /* 0x000000ffd3077207 */ /* 0x000fe40004000000 */
[----:B------:R-:W-:Y:S01]  /*13930*/  SEL R2, R0, RZ, !P0 ;  /* 0x000000ff00027207 */ /* 0x000fe20004000000 */
[----:B------:R-:W4:Y:S01]  /*13940*/  LDC.64 R14, c[0x0][R9+0x168] ;  /* 0x00005a00090e7b82 */ /* 0x000f220000000a00 */
[----:B------:R-:W-:Y:S02]  /*13950*/  LOP3.LUT R11, R210, 0xffff, RZ, 0xc0, !PT ;  /* 0x0000ffffd20b7812 */ /* 0x000fe400078ec0ff */
[----:B------:R-:W-:-:S05]  /*13960*/  @P3 IMAD.HI.U32 R8, R13, c[0x0][0x4ec], RZ ;  /* 0x00013b000d083a27 */ /* 0x000fca00078e00ff */
[----:B------:R3:W4:Y:S01]  /*13970*/  LDC.64 R18, c[0x0][R9+0x178] ;  /* 0x00005e0009127b82 */ /* 0x0007220000000a00 */
[----:B-1----:R-:W-:-:S07]  /*13980*/  SHF.R.S32.HI R23, RZ, 0x1f, R31 ;  /* 0x0000001fff177819 */ /* 0x002fce000001141f */
[----:B------:R1:W1:Y:S01]  /*13990*/  LDC.64 R20, c[0x0][R9+0x160] ;  /* 0x0000580009147b82 */ /* 0x0002620000000a00 */
[----:B------:R-:W-:-:S04]  /*139a0*/  LEA.HI R23, R23, R31, RZ, 0x5 ;  /* 0x0000001f17177211 */ /* 0x000fc800078f28ff */
[----:B------:R-:W-:-:S05]  /*139b0*/  LOP3.LUT R23, R23, 0xffffffe0, RZ, 0xc0, !PT ;  /* 0xffffffe017177812 */ /* 0x000fca00078ec0ff */
[----:B------:R-:W-:Y:S02]  /*139c0*/  IMAD.IADD R23, R31, 0x1, -R23 ;  /* 0x000000011f177824 */ /* 0x000fe400078e0a17 */
[----:B---3--:R-:W-:-:S04]  /*139d0*/  IMAD R0, R5, R7, RZ ;  /* 0x0000000705007224 */ /* 0x008fc800078e02ff */
[C---:B------:R-:W-:Y:S02]  /*139e0*/  IMAD R10, R4.reuse, R2, R0 ;  /* 0x00000002040a7224 */ /* 0x040fe400078e0200 */
        /* <DEDUP_REMOVED lines=10> */
[----:B------:R-:W-:Y:S02]  /*13a90*/  IMAD R10, R19, R8, RZ ;  /* 0x00000008130a7224 */ /* 0x000fe400078e02ff */
[----:B------:R-:W-:Y:S01]  /*13aa0*/  IMAD.MOV R3, RZ, RZ, -R0 ;  /* 0x000000ffff037224 */ /* 0x000fe200078e0a00 */
[----:B------:R-:W-:Y:S01]  /*13ab0*/  IADD3.X R12, R12, R2, R9, P1, P0 ;  /* 0x000000020c0c7210 */ /* 0x000fe20000fe0409 */
[----:B------:R-:W-:-:S04]  /*13ac0*/  IMAD.WIDE.U32 R4, R18, R8, RZ ;  /* 0x0000000812047225 */ /* 0x000fc800078e00ff */
        /* <DEDUP_REMOVED lines=11> */
[----:B------:R-:W-:Y:S02]  /*13b80*/  IMAD.MOV.U32 R5, RZ, RZ, c[0x0][0x4ac] ;  /* 0x00012b00ff057624 */ /* 0x000fe400078e00ff */
[----:B------:R-:W-:Y:S01]  /*13b90*/  IMAD.IADD R3, R3, 0x1, R0 ;  /* 0x0000000103037824 */ /* 0x000fe200078e0200 */
[----:B------:R-:W-:Y:S01]  /*13ba0*/  LEA R0, P0, R2, R4, 0x2 ;  /* 0x0000000402007211 */ /* 0x000fe200078010ff */
[----:B------:R-:W-:Y:S01]  /*13bb0*/  IMAD R12, R16, c[0x0][0x4e8], RZ ;  /* 0x00013a00100c7a24 */ /* 0x000fe200078e02ff */
[----:B------:R-:W-:-:S03]  /*13bc0*/  SEL R5, R5, c[0x0][0x454], P2 ;  /* 0x0001150005057a07 */ /* 0x000fc60001000000 */
[----:B------:R-:W-:Y:S01]  /*13bd0*/  SHFL.IDX PT, R4, R0, RZ, 0x1c1f ;  /* 0x001c1fff00047589 */ /* 0x000fe200000e0000 */
[----:B------:R-:W-:Y:S02]  /*13be0*/  LEA.HI.X R3, R2, R5, R3, 0x2, P0 ;  /* 0x0000000502037211 */ /* 0x000fe400000f1403 */
[----:B------:R-:W-:Y:S01]  /*13bf0*/  LOP3.LUT P0, RZ, R23, 0x3, RZ, 0xc0, !PT ;  /* 0x0000000317ff7812 */ /* 0x000fe2000780c0ff */
[----:B------:R2:W-:Y:S04]  /*13c00*/  SHFL.IDX PT, R2, R0, 0x1, 0x1c1f ;  /* 0x003c1f0000027f89 */ /* 0x0005e800000e0000 */
[----:B------:R-:W1:Y:S04]  /*13c10*/  SHFL.IDX PT, R5, R3, RZ, 0x1c1f ;  /* 0x001c1fff03057589 */ /* 0x000e6800000e0000 */
[----:B------:R-:W3:Y:S01]  /*13c20*/  SHFL.IDX PT, R3, R3, 0x1, 0x1c1f ;  /* 0x003c1f0003037f89 */ /* 0x000ee200000e0000 */
        /* <DEDUP_REMOVED lines=8> */
[----:B------:R-:W-:Y:S01]  /*13cb0*/  P2R R14, PR, RZ, 0x2 ;  /* 0x00000002ff0e7803 */ /* 0x000fe20000000000 */
[----:B------:R-:W-:Y:S05]  /*13cc0*/  @P2 BRA `(.L_x_2114) ;  /* 0x0000088000002947 */ /* 0x000fea0003800000 */
[----:B------:R-:W-:Y:S01]  /*13cd0*/  IMAD R0, R9, c[0x0][0x3a0], RZ ;  /* 0x0000e80009007a24 */ /* 0x000fe200078e02ff */
[----:B------:R-:W-:Y:S01]  /*13ce0*/  LEA R23, R187, R205, 0x5 ;  /* 0x000000cdbb177211 */ /* 0x000fe200078e28ff */
[C---:B-1----:R-:W-:Y:S01]  /*13cf0*/  IMAD.WIDE.U32 R2, R6.reuse, c[0x0][0x3a0], RZ ;  /* 0x0000e80006027a25 */ /* 0x042fe200078e00ff */
[----:B------:R-:W-:Y:S01]  /*13d00*/  SHF.R.S32.HI R5, RZ, 0x1f, R7 ;  /* 0x0000001fff057819 */ /* 0x000fe20000011407 */
[----:B------:R1:W2:Y:S01]  /*13d10*/  LDS.128 R24, [R204+0x80] ;  /* 0x00008000cc187984 */ /* 0x0002a20000000c00 */
[----:B------:R-:W-:Y:S01]  /*13d20*/  IADD3 R4, R23, R203, RZ ;  /* 0x000000cb17047210 */ /* 0x000fe20007ffe0ff */
[----:B------:R-:W-:-:S02]  /*13d30*/  IMAD R6, R6, c[0x0][0x3a4], R0 ;  /* 0x0000e90006067a24 */ /* 0x000fc400078e0200 */
[----:B------:R1:W3:Y:S01]  /*13d40*/  LDS.128 R40, [R204+0x1080] ;  /* 0x00108000cc287984 */ /* 0x0002e20000000c00 */
[----:B------:R-:W-:Y:S01]  /*13d50*/  IMAD R5, R5, c[0x0][0x3f0], RZ ;  /* 0x0000fc0005057a24 */ /* 0x000fe200078e02ff */
[----:B------:R-:W-:Y:S02]  /*13d60*/  MOV R0, R4 ;  /* 0x0000000400007202 */ /* 0x000fe40000000f00 */
[----:B------:R-:W-:Y:S01]  /*13d70*/  IADD3 R3, R3, R6, RZ ;  /* 0x0000000603037210 */ /* 0x000fe20007ffe0ff */
[----:B------:R-:W-:Y:S01]  /*13d80*/  @P3 IMAD.HI.U32 R6, R4, c[0x0][0x4ec], RZ ;  /* 0x00013b0004063a27 */ /* 0x000fe200078e00ff */
[----:B------:R1:W4:Y:S03]  /*13d90*/  LDS.128 R52, [R204+0x2080] ;  /* 0x00208000cc347984 */ /* 0x0003260000000c00 */
        /* <DEDUP_REMOVED lines=31> */
.L_x_2201:
[----:B------:R-:W-:Y:S05]  /*13f90*/  BRA.DIV ~URZ, `(.L_x_2116) ;  /* 0x000056b27f007947 */ /* 0x000fea000b800000 */
[----:B------:R4:W2:Y:S02]  /*13fa0*/  SHFL.IDX PT, R0, R11, RZ, 0x181f ;  /* 0x00181fff0b007589 */ /* 0x0008a400000e0000 */
.L_x_2202:
        /* <DEDUP_REMOVED lines=19> */
.L_x_2118:
[----:B------:R-:W-:Y:S05]  /*140e0*/  BSYNC B0 ;  /* 0x0000000000007941 */ /* 0x000fea0003800000 */
.L_x_2117:
[----:B------:R-:W-:Y:S05]  /*140f0*/  BRA.DIV ~URZ, `(.L_x_2119) ;  /* 0x000055c27f007947 */ /* 0x000fea000b800000 */
[----:B---3--:R3:W4:Y:S04]  /*14100*/  SHFL.IDX PT, R8, R9, 0x1, 0x181f ;  /* 0x00381f0009087f89 */ /* 0x00872800000e0000 */
[----:B--2---:R3:W2:Y:S02]  /*14110*/  SHFL.IDX PT, R0, R11, 0x1, 0x181f ;  /* 0x00381f000b007f89 */ /* 0x0046a400000e0000 */
.L_x_2203:
        /* <DEDUP_REMOVED lines=19> */
.L_x_2121:
[----:B------:R-:W-:Y:S05]  /*14250*/  BSYNC B0 ;  /* 0x0000000000007941 */ /* 0x000fea0003800000 */
.L_x_2120:
[----:B------:R-:W-:Y:S05]  /*14260*/  BRA.DIV ~URZ, `(.L_x_2122) ;  /* 0x000055227f007947 */ /* 0x000fea000b800000 */
[----:B----4-:R4:W3:Y:S02]  /*14270*/  SHFL.IDX PT, R8, R9, 0x2, 0x181f ;  /* 0x00581f0009087f89 */ /* 0x0108e400000e0000 */
.L_x_2204:
[----:B------:R-:W-:Y:S05]  /*14280*/  BRA.DIV ~URZ, `(.L_x_2123) ;  /* 0x000055727f007947 */ /* 0x000fea000b800000 */
[----:B--2---:R2:W4:Y:S02]  /*14290*/  SHFL.IDX PT, R0, R11, 0x2, 0x181f ;  /* 0x00581f000b007f89 */ /* 0x00452400000e0000 */
.L_x_2205:
        /* <DEDUP_REMOVED lines=19> */
.L_x_2125:
[----:B------:R-:W-:Y:S05]  /*143d0*/  BSYNC B0 ;  /* 0x0000000000007941 */ /* 0x000fea0003800000 */
.L_x_2124:
[----:B------:R-:W-:Y:S05]  /*143e0*/  BRA.DIV ~URZ, `(.L_x_2126) ;  /* 0x000054827f007947 */ /* 0x000fea000b800000 */
[----:B---3--:R3:W2:Y:S04]  /*143f0*/  SHFL.IDX PT, R6, R9, 0x3, 0x181f ;  /* 0x00781f0009067f89 */ /* 0x0086a800000e0000 */
[----:B----4-:R3:W4:Y:S02]  /*14400*/  SHFL.IDX PT, R0, R11, 0x3, 0x181f ;  /* 0x00781f000b007f89 */ /* 0x01072400000e0000 */
.L_x_2206:
        /* <DEDUP_REMOVED lines=20> */
.L_x_2114:
[----:B------:R-:W-:Y:S02]  /*14550*/  IMAD R0, R9, c[0x0][0x408], RZ ;  /* 0x0001020009007a24 */ /* 0x000fe400078e02ff */
[----:B-1----:R-:W-:-:S04]  /*14560*/  IMAD.WIDE.U32 R2, R6, c[0x0][0x408], RZ ;  /* 0x0001020006027a25 */ /* 0x002fc800078e00ff */
[----:B------:R-:W-:Y:S01]  /*14570*/  IMAD R6, R6, c[0x0][0x40c], R0 ;  /* 0x0001030006067a24 */ /* 0x000fe200078e0200 */
[----:B------:R-:W-:Y:S01]  /*14580*/  SHF.R.S32.HI R0, RZ, 0x1f, R7 ;  /* 0x0000001fff007819 */ /* 0x000fe20000011407 */
[----:B------:R-:W-:-:S03]  /*14590*/  @P3 IMAD.HI.U32 R5, R13, c[0x0][0x4ec], RZ ;  /* 0x00013b000d053a27 */ /* 0x000fc600078e00ff */
[----:B------:R-:W-:Y:S01]  /*145a0*/  IADD3 R3, R3, R6, RZ ;  /* 0x0000000603037210 */ /* 0x000fe20007ffe0ff */
[----:B------:R-:W-:-:S04]  /*145b0*/  IMAD R0, R0, c[0x0][0x440], RZ ;  /* 0x0001100000007a24 */ /* 0x000fc800078e02ff */
[----:B------:R-:W-:-:S04]  /*145c0*/  IMAD.WIDE.U32 R2, R11, c[0x0][0x438], R2 ;  /* 0x00010e000b027a25 */ /* 0x000fc800078e0002 */
        /* <DEDUP_REMOVED lines=24> */
.L_x_2207:
[----:B------:R-:W-:Y:S05]  /*14750*/  BRA.DIV ~URZ, `(.L_x_2129) ;  /* 0x000052527f007947 */ /* 0x000fea000b800000 */
[----:B------:R3:W4:Y:S02]  /*14760*/  SHFL.IDX PT, R0, R12, RZ, 0x1c1f ;  /* 0x001c1fff0c007589 */ /* 0x00072400000e0000 */
.L_x_2208:
        /* <DEDUP_REMOVED lines=9> */
[-C--:B----4-:R-:W-:Y:S02]  /*14800*/  @!P1 LEA R2, P5, R191, R0.reuse, 0x2 ;  /* 0x00000000bf029211 */ /* 0x090fe400078a10ff */
[----:B------:R-:W-:Y:S02]  /*14810*/  @!P0 LEA R6, P2, R249, R0, 0x2 ;  /* 0x00000000f9068211 */ /* 0x000fe400078410ff */
        /* <DEDUP_REMOVED lines=111> */
.L_x_2131:
[----:B------:R-:W-:Y:S05]  /*14f10*/  BSYNC B0 ;  /* 0x0000000000007941 */ /* 0x000fea0003800000 */
.L_x_2130:
[----:B------:R-:W-:Y:S05]  /*14f20*/  BRA.DIV ~URZ, `(.L_x_2132) ;  /* 0x00004af27f007947 */ /* 0x000fea000b800000 */
[----:B--2---:R2:W1:Y:S04]  /*14f30*/  SHFL.IDX PT, R4, R5, 0x1, 0x1c1f ;  /* 0x003c1f0005047f89 */ /* 0x00446800000e0000 */
[----:B----4-:R2:W4:Y:S02]  /*14f40*/  SHFL.IDX PT, R0, R12, 0x1, 0x1c1f ;  /* 0x003c1f000c007f89 */ /* 0x01052400000e0000 */
.L_x_2209:
        /* <DEDUP_REMOVED lines=136> */
.L_x_2112:
        /* <DEDUP_REMOVED lines=18> */
.L_x_2133:
        /* <DEDUP_REMOVED lines=35> */
[----:B------:R-:W-:-:S03]  /*15b20*/  IMAD.WIDE.U32 R4, R8, R6, RZ ;  /* 0x0000000608047225 */ /* 0x000fc600078e00ff */
[----:B------:R-:W-:Y:S01]  /*15b30*/  IADD3.X R8, R3, R16, R18, P1, P0 ;  /* 0x0000001003087210 */ /* 0x000fe20000fe0412 */
[----:B------:R-:W-:Y:S01]  /*15b40*/  IMAD.MOV R2, RZ, RZ, -R0 ;  /* 0x000000ffff027224 */ /* 0x000fe200078e0a00 */
[----:B------:R-:W-:Y:S01]  /*15b50*/  IADD3 R5, R5, R7, RZ ;  /* 0x0000000705057210 */ /* 0x000fe20007ffe0ff */
[----:B------:R-:W-:Y:S01]  /*15b60*/  IMAD.MOV.U32 R7, RZ, RZ, c[0x0][0x4a8] ;  /* 0x00012a00ff077624 */ /* 0x000fe200078e00ff */
[----:B------:R-:W-:Y:S01]  /*15b70*/  IADD3 R4, P1, P0, R0, R17, R4 ;  /* 0x0000001100047210 */ /* 0x000fe2000783e004 */
[----:B------:R-:W-:Y:S01]  /*15b80*/  IMAD R2, R2, c[0x0][0x4e8], R11 ;  /* 0x00013a0002027a24 */ /* 0x000fe200078e020b */
[----:B------:R-:W-:-:S03]  /*15b90*/  SHF.R.S32.HI R3, RZ, 0x1f, R0 ;  /* 0x0000001fff037819 */ /* 0x000fc60000011400 */
[----:B-1----:R-:W-:Y:S01]  /*15ba0*/  IMAD R0, R13, R2, RZ ;  /* 0x000000020d007224 */ /* 0x002fe200078e02ff */
[----:B------:R-:W-:Y:S02]  /*15bb0*/  SHF.R.S32.HI R6, RZ, 0x1f, R2 ;  /* 0x0000001fff067819 */ /* 0x000fe40000011402 */
        /* <DEDUP_REMOVED lines=11> */
.L_x_2135:
[----:B------:R-:W-:Y:S05]  /*15c70*/  BSYNC B0 ;  /* 0x0000000000007941 */ /* 0x000fea0003800000 */
.L_x_2134:
        /* <DEDUP_REMOVED lines=8> */
[----:B------:R-:W-:-:S03]  /*15d00*/  IADD3 R4, R4, R203, RZ ;  /* 0x000000cb04047210 */ /* 0x000fc60007ffe0ff */
        /* <DEDUP_REMOVED lines=26> */
.L_x_2210:
[----:B------:R-:W-:Y:S05]  /*15eb0*/  BRA.DIV ~URZ, `(.L_x_2137) ;  /* 0x00003ca27f007947 */ /* 0x000fea000b800000 */
[----:B------:R3:W4:Y:S02]  /*15ec0*/  SHFL.IDX PT, R0, R12, RZ, 0x181f ;  /* 0x00181fff0c007589 */ /* 0x00072400000e0000 */
.L_x_2211:
        /* <DEDUP_REMOVED lines=20> */
.L_x_2139:
[----:B------:R-:W-:Y:S05]  /*16010*/  BSYNC B0 ;  /* 0x0000000000007941 */ /* 0x000fea0003800000 */
.L_x_2138:
[----:B------:R-:W-:Y:S05]  /*16020*/  BRA.DIV ~URZ, `(.L_x_2140) ;  /* 0x00003ba27f007947 */ /* 0x000fea000b800000 */
[----:B--2---:R2:W1:Y:S04]  /*16030*/  SHFL.IDX PT, R8, R9, 0x1, 0x181f ;  /* 0x00381f0009087f89 */ /* 0x00446800000e0000 */
[----:B----4-:R2:W4:Y:S02]  /*16040*/  SHFL.IDX PT, R0, R12, 0x1, 0x181f ;  /* 0x00381f000c007f89 */ /* 0x01052400000e0000 */
.L_x_2212:
        /* <DEDUP_REMOVED lines=19> */
.L_x_2142:
[----:B------:R-:W-:Y:S05]  /*16180*/  BSYNC B0 ;  /* 0x0000000000007941 */ /* 0x000fea0003800000 */
.L_x_2141:
[----:B------:R-:W-:Y:S05]  /*16190*/  BRA.DIV ~URZ, `(.L_x_2143) ;  /* 0x00003b027f007947 */ /* 0x000fea000b800000 */
[----:B-1----:R1:W2:Y:S02]  /*161a0*/  SHFL.IDX PT, R8, R9, 0x2, 0x181f ;  /* 0x00581f0009087f89 */ /* 0x0022a400000e0000 */
.L_x_2213:
[----:B------:R-:W-:Y:S05]  /*161b0*/  BRA.DIV ~URZ, `(.L_x_2144) ;  /* 0x00003b527f007947 */ /* 0x000fea000b800000 */
[----:B----4-:R4:W1:Y:S02]  /*161c0*/  SHFL.IDX PT, R0, R12, 0x2, 0x181f ;  /* 0x00581f000c007f89 */ /* 0x01086400000e0000 */
.L_x_2214:
        /* <DEDUP_REMOVED lines=19> */
.L_x_2146:
[----:B------:R-:W-:Y:S05]  /*16300*/  BSYNC B0 ;  /* 0x0000000000007941 */ /* 0x000fea0003800000 */
.L_x_2145:
[----:B------:R-:W-:Y:S05]  /*16310*/  BRA.DIV ~URZ, `(.L_x_2147) ;  /* 0x00003a627f007947 */ /* 0x000fea000b800000 */
[----:B--2---:R2:W3:Y:S04]  /*16320*/  SHFL.IDX PT, R8, R9, 0x3, 0x181f ;  /* 0x00781f0009087f89 */ /* 0x0044e800000e0000 */
[----:B-1----:R2:W1:Y:S02]  /*16330*/  SHFL.IDX PT, R0, R12, 0x3, 0x181f ;  /* 0x00781f000c007f89 */ /* 0x00246400000e0000 */
.L_x_2215:
        /* <DEDUP_REMOVED lines=18> */
.L_x_2127:
[----:B------:R-:W-:Y:S05]  /*16460*/  BSYNC B1 ;  /* 0x0000000000017941 */ /* 0x000fea0003800000 */
.L_x_2111:
        /* <DEDUP_REMOVED lines=8> */
[----:B------:R-:W-:Y:S01]  /*164f0*/  IMAD.MOV.U32 R7, RZ, RZ, RZ ;  /* 0x000000ffff077224 */ /* 0x000fe200078e00ff */
[----:B----4-:R-:W-:-:S04]  /*16500*/  LOP3.LUT R13, R0, 0x1f, RZ, 0xc0, !PT ;  /* 0x0000001f000d7812 */ /* 0x010fc800078ec0ff */
[----:B------:R-:W-:Y:S01]  /*16510*/  ISETP.NE.AND P6, PT, R13, 0x1f, PT ;  /* 0x0000001f0d00780c */ /* 0x000fe20003fc5270 */
[----:B------:R-:W-:Y:S10]  /*16520*/  BRA.DIV ~URZ, `(.L_x_2149) ;  /* 0x000039227f007947 */ /* 0x000ff4000b800000 */
[----:B--23--:R2:W3:Y:S02]  /*16530*/  SHFL.IDX PT, R9, R82, RZ, 0x1f ;  /* 0x00001fff52097589 */ /* 0x00c4e400000e0000 */
.L_x_2216:
[----:B------:R-:W-:Y:S05]  /*16540*/  BRA.DIV ~URZ, `(.L_x_2150) ;  /* 0x000039727f007947 */ /* 0x000fea000b800000 */
[----:B------:R4:W2:Y:S02]  /*16550*/  SHFL.IDX PT, R8, R82, 0x1, 0x1f ;  /* 0x00201f0052087f89 */ /* 0x0008a400000e0000 */
.L_x_2217:
        /* <DEDUP_REMOVED lines=18> */
.L_x_2218:
        /* <DEDUP_REMOVED lines=16> */
.L_x_2219:
[----:B----4-:R-:W-:Y:S01]  /*16780*/  IMAD R0, R0, c[0x0][0x538], RZ ;  /* 0x00014e0000007a24 */ /* 0x010fe200078e02ff */
[----:B------:R-:W-:Y:S04]  /*16790*/  BSSY B1, `(.L_x_2153) ;  /* 0x00000c6000017945 */ /* 0x000fe80003800000 */
[----:B--2---:R-:W-:-:S04]  /*167a0*/  IADD3 R8, R0, R8, RZ ;  /* 0x0000000800087210 */ /* 0x004fc80007ffe0ff */
[----:B---3--:R-:W-:-:S13]  /*167b0*/  ISETP.GT.AND P0, PT, R8, R9, PT ;  /* 0x000000090800720c */ /* 0x008fda0003f04270 */
[----:B------:R-:W-:Y:S05]  /*167c0*/  @P0 BRA `(.L_x_2154) ;  /* 0x0000024000000947 */ /* 0x000fea0003800000 */
.L_x_2158:
        /* <DEDUP_REMOVED lines=16> */
.L_x_2220:
        /* <DEDUP_REMOVED lines=16> */
.L_x_2221:
[----:B--2---:R-:W-:-:S05]  /*169d0*/  IMAD R0, R0, c[0x0][0x538], RZ ;  /* 0x00014e0000007a24 */ /* 0x004fca00078e02ff */
[----:B------:R-:W-:-:S04]  /*169e0*/  IADD3 R8, R0, R8, RZ ;  /* 0x0000000800087210 */ /* 0x000fc80007ffe0ff */
[----:B------:R-:W-:-:S13]  /*169f0*/  ISETP.GT.AND P0, PT, R8, R9, PT ;  /* 0x000000090800720c */ /* 0x000fda0003f04270 */
[----:B-1----:R-:W-:Y:S05]  /*16a00*/  @!P0 BRA `(.L_x_2158) ;  /* 0xfffffdc000008947 */ /* 0x002fea000383ffff */
.L_x_2154:
[----:B------:R-:W-:-:S05]  /*16a10*/  IADD3 R8, -R0, R8, RZ ;  /* 0x0000000800087210 */ /* 0x000fca0007ffe1ff */
[----:B------:R-:W-:-:S05]  /*16a20*/  IMAD R0, R4, c[0x0][0x538], R8 ;  /* 0x00014e0004007a24 */ /* 0x000fca00078e0208 */
[----:B------:R-:W-:Y:S01]  /*16a30*/  ISETP.GT.AND P0, PT, R0, R9, PT ;  /* 0x000000090000720c */ /* 0x000fe20003f04270 */
[----:B------:R-:W-:-:S12]  /*16a40*/  BRA.DIV ~URZ, `(.L_x_2159) ;  /* 0x000038d27f007947 */ /* 0x000fd8000b800000 */
[----:B------:R-:W-:-:S04]  /*16a50*/  VOTE.ANY R5, PT, !P0 ;  /* 0x0000000000057806 */ /* 0x000fc800040e0100 */
.L_x_2222:
[----:B------:R-:W2:Y:S02]  /*16a60*/  POPC R0, R5 ;  /* 0x0000000500007309 */ /* 0x000ea40000000000 */
[----:B--2---:R-:W-:Y:S01]  /*16a70*/  IADD3 R211, R0, R211, RZ ;  /* 0x000000d300d37210 */ /* 0x004fe20007ffe0ff */
[----:B------:R-:W-:Y:S05]  /*16a80*/  BRA.DIV ~URZ, `(.L_x_2160) ;  /* 0x000038e27f007947 */ /* 0x000fea000b800000 */
[----:B------:R2:W3:Y:S04]  /*16a90*/  SHFL.IDX PT, R10, R6, R0, 0x1f ;  /* 0x00001f00060a7589 */ /* 0x0004e800000e0000 */
[----:B------:R2:W4:Y:S02]  /*16aa0*/  SHFL.IDX PT, R7, R7, R0, 0x1f ;  /* 0x00001f0007077589 */ /* 0x00052400000e0000 */
.L_x_2223:
[----:B------:R-:W-:Y:S01]  /*16ab0*/  ISETP.NE.AND P0, PT, R5, RZ, PT ;  /* 0x000000ff0500720c */ /* 0x000fe20003f05270 */
[----:B------:R-:W-:-:S12]  /*16ac0*/  BSSY B0, `(.L_x_2161) ;  /* 0x0000005000007945 */ /* 0x000fd80003800000 */
[----:B------:R-:W-:Y:S05]  /*16ad0*/  @!P0 BRA `(.L_x_2162) ;  /* 0x0000003000008947 */ /* 0x000fea0003800000 */
[----:B--2---:R-:W-:Y:S01]  /*16ae0*/  IADD3 R0, R0, -0x1, RZ ;  /* 0xffffffff00007810 */ /* 0x004fe20007ffe0ff */
[----:B------:R-:W-:Y:S05]  /*16af0*/  BRA.DIV ~URZ, `(.L_x_2163) ;  /* 0x000039427f007947 */ /* 0x000fea000b800000 */
[----:B------:R2:W1:Y:S02]  /*16b00*/  SHFL.IDX PT, R11, R4, R0, 0x1f ;  /* 0x00001f00040b7589 */ /* 0x00046400000e0000 */
.L_x_2162:
[----:B------:R-:W-:Y:S05]  /*16b10*/  BSYNC B0 ;  /* 0x0000000000007941 */ /* 0x000fea0003800000 */
.L_x_2161:
[----:B----4-:R-:W-:Y:S01]  /*16b20*/  ISETP.NE.AND P0, PT, R7, 0x1, PT ;  /* 0x000000010700780c */ /* 0x010fe20003f05270 */
[----:B-1----:R-:W-:Y:S01]  /*16b30*/  IMAD R208, R11, c[0x0][0x538], R8 ;  /* 0x00014e000bd07a24 */ /* 0x002fe200078e0208 */
[----:B------:R-:W-:Y:S04]  /*16b40*/  BSSY B0, `(.L_x_2164) ;  /* 0x0000083000007945 */ /* 0x000fe80003800000 */
[----:B------:R-:W-:-:S07]  /*16b50*/  IADD3 R9, -R208, R9, RZ ;  /* 0x00000009d0097210 */ /* 0x000fce0007ffe1ff */
[----:B------:R-:W-:Y:S05]  /*16b60*/  @!P0 BRA `(.L_x_2165) ;  /* 0x000003e000008947 */ /* 0x000fea0003800000 */
[-C--:B--23--:R-:W-:Y:S02]  /*16b70*/  IABS R0, R10.reuse ;  /* 0x0000000a00007213 */ /* 0x08cfe40000000000 */
        /* <DEDUP_REMOVED lines=15> */
[----:B------:R-:W-:-:S04]  /*16c70*/  IMAD.MOV R0, RZ, RZ, -R8 ;  /* 0x000000ffff007224 */ /* 0x000fc800078e0a08 */
        /* <DEDUP_REMOVED lines=14> */
[----:B-1----:R-:W-:-:S04]  /*16d60*/  IADD3 R2, RZ, -R3, RZ ;  /* 0x80000003ff027210 */ /* 0x002fc80007ffe0ff */
[----:B------:R-:W-:Y:S01]  /*16d70*/  @!P1 IMAD.MOV R0, RZ, RZ, -R0 ;  /* 0x000000ffff009224 */ /* 0x000fe200078e0a00 */
[----:B------:R-:W-:Y:S01]  /*16d80*/  @!P0 LOP3.LUT R0, RZ, R10, RZ, 0x33, !PT ;  /* 0x0000000aff008212 */ /* 0x000fe200078e33ff */
[----:B------:R-:W-:Y:S01]  /*16d90*/  IMAD.MOV.U32 R4, RZ, RZ, R2 ;  /* 0x000000ffff047224 */ /* 0x000fe200078e0002 */
[----:B------:R-:W-:Y:S02]  /*16da0*/  IABS R2, R7 ;  /* 0x0000000700027213 */ /* 0x000fe40000000000 */
[----:B------:R-:W-:Y:S01]  /*16db0*/  IABS R8, R0 ;  /* 0x0000000000087213 */ /* 0x000fe20000000000 */
[----:B------:R-:W-:Y:S02]  /*16dc0*/  IMAD R4, R4, R5, RZ ;  /* 0x0000000504047224 */ /* 0x000fe400078e02ff */
[----:B------:R-:W-:Y:S01]  /*16dd0*/  IMAD.MOV R6, RZ, RZ, -R2 ;  /* 0x000000ffff067224 */ /* 0x000fe200078e0a02 */
[----:B------:R-:W-:-:S05]  /*16de0*/  MOV R2, RZ ;  /* 0x000000ff00027202 */ /* 0x000fca0000000f00 */
        /* <DEDUP_REMOVED lines=16> */
[----:B------:R-:W-:Y:S01]  /*16ef0*/  IMAD.MOV R3, RZ, RZ, -R2 ;  /* 0x000000ffff037224 */ /* 0x000fe200078e0a02 */
[----:B------:R-:W-:-:S03]  /*16f00*/  LEA R2, R7, R2, 0x18 ;  /* 0x0000000207027211 */ /* 0x000fc600078ec0ff */
[----:B------:R-:W-:Y:S02]  /*16f10*/  IMAD R3, R7, R3, R0 ;  /* 0x0000000307037224 */ /* 0x000fe400078e0200 */
[----:B------:R-:W-:Y:S02]  /*16f20*/  IMAD R0, R10, R4, R9 ;  /* 0x000000040a007224 */ /* 0x000fe400078e0209 */
[----:B------:R-:W-:Y:S01]  /*16f30*/  IMAD R210, R3, 0x10000, R2 ;  /* 0x0001000003d27824 */ /* 0x000fe200078e0202 */
[----:B------:R-:W-:Y:S05]  /*16f40*/  BRA `(.L_x_2166) ;  /* 0x0000042000007947 */ /* 0x000fea0003800000 */
.L_x_2165:
        /* <DEDUP_REMOVED lines=66> */
.L_x_2166:
[----:B------:R-:W-:Y:S05]  /*17370*/  BSYNC B0 ;  /* 0x0000000000007941 */ /* 0x000fea0003800000 */
.L_x_2164:
[----:B------:R-:W-:-:S04]  /*17380*/  LOP3.LUT R0, RZ, R0, RZ, 0x33, !PT ;  /* 0x00000000ff007212 */ /* 0x000fc800078e33ff */
[----:B------:R-:W-:Y:S01]  /*17390*/  IADD3 R209, R0, R10, RZ ;  /* 0x0000000a00d17210 */ /* 0x000fe20007ffe0ff */
[----:B------:R-:W-:Y:S05]  /*173a0*/  BRA `(.L_x_2167) ;  /* 0x0000004000007947 */ /* 0x000fea0003800000 */
.L_x_2155:
[----:B------:R-:W-:Y:S01]  /*173b0*/  IMAD.MOV.U32 R208, RZ, RZ, R9 ;  /* 0x000000ffffd07224 */ /* 0x000fe200078e0009 */
[----:B------:R-:W-:Y:S01]  /*173c0*/  MOV R210, RZ ;  /* 0x000000ff00d27202 */ /* 0x000fe20000000f00 */
[----:B------:R-:W-:Y:S01]  /*173d0*/  IMAD.MOV.U32 R209, RZ, RZ, RZ ;  /* 0x000000ffffd17224 */ /* 0x000fe200078e00ff */
[----:B------:R-:W-:Y:S02]  /*173e0*/  MOV R211, c[0x0][0x53c] ;  /* 0x00014f0000d37a02 */ /* 0x000fe40000000f00 */
.L_x_2167:
[----:B------:R-:W-:Y:S05]  /*173f0*/  BSYNC B1 ;  /* 0x0000000000017941 */ /* 0x000fea0003800000 */
.L_x_2153:
[----:B------:R-:W-:Y:S01]  /*17400*/  WARPSYNC 0xffffffff ;  /* 0xffffffff00007948 */ /* 0x000fe20003800000 */
[----:B------:R-:W-:Y:S01]  /*17410*/  BAR.SYNC.DEFER_BLOCKING 0x4, 0x100 ;  /* 0x0104000000007b1d */ /* 0x000fe20000010000 */
[----:B------:R-:W-:-:S13]  /*17420*/  ISETP.NE.AND P0, PT, R13, RZ, PT ;  /* 0x000000ff0d00720c */ /* 0x000fda0003f05270 */
[----:B------:R2:W-:Y:S04]  /*17430*/  @!P0 STS.128 [0x24100], R208 ;  /* 0x024100d0ff008388 */ /* 0x0005e80000000c00 */
[----:B------:R-:W-:Y:S06]  /*17440*/  BAR.ARV 0x5, 0x100 ;  /* 0x0144000000007b1d */ /* 0x000fec0000002000 */
.L_x_2148:
[----:B-1----:R-:W-:-:S13]  /*17450*/  ISETP.GE.AND P0, PT, R211, c[0x0][0x53c], PT ;  /* 0x00014f00d3007a0c */ /* 0x002fda0003f06270 */
[----:B--23--:R-:W-:Y:S01]  /*17460*/  @P0 CALL.REL.NOINC `(.L_x_2168) ;  /* 0x0000001000000944 */ /* 0x00cfe20003c00000 */
[----:B------:R-:W-:Y:S05]  /*17470*/  BRA `(.L_x_2169) ;  /* 0xfffea5e000007947 */ /* 0x000fea000383ffff */
.L_x_2168:
[----:B------:R-:W-:Y:S05]  /*17480*/  EXIT ;  /* 0x000000000000794d */ /* 0x000fea0003800000 */
.L_x_1994:
[----:B------:R-:W-:Y:S01]  /*17490*/  IMAD.MOV.U32 R0, RZ, RZ, R5 ;  /* 0x000000ffff007224 */ /* 0x000fe200078e0005 */
[----:B------:R-:W-:Y:S02]  /*174a0*/  MOV R2, 0x1 ;  /* 0x0000000100027802 */ /* 0x000fe40000000f00 */
[----:B------:R-:W-:Y:S02]  /*174b0*/  MOV R3, 0x174d0 ;  /* 0x000174d000037802 */ /* 0x000fe40000000f00 */
[----:B--2---:R-:W-:Y:S05]  /*174c0*/  CALL.REL.NOINC `($__internal_36_$__cuda_sm70_shflsync_up_p) ;  /* 0x0000308000007944 */ /* 0x004fea0003c00000 */
[----:B------:R-:W-:Y:S01]  /*174d0*/  MOV R0, R4 ;  /* 0x0000000400007202 */ /* 0x000fe20000000f00 */
[----:B------:R-:W-:Y:S05]  /*174e0*/  BRA `(.L_x_2170) ;  /* 0xfffe8f5000007947 */ /* 0x000fea000383ffff */
.L_x_1995:
[----:B------:R-:W-:Y:S01]  /*174f0*/  IMAD.MOV.U32 R0, RZ, RZ, R5 ;  /* 0x000000ffff007224 */ /* 0x000fe200078e0005 */
[----:B------:R-:W-:Y:S02]  /*17500*/  MOV R2, 0x2 ;  /* 0x0000000200027802 */ /* 0x000fe40000000f00 */
[----:B------:R-:W-:Y:S02]  /*17510*/  MOV R3, 0x17530 ;  /* 0x0001753000037802 */ /* 0x000fe40000000f00 */
[----:B--2---:R-:W-:Y:S05]  /*17520*/  CALL.REL.NOINC `($__internal_36_$__cuda_sm70_shflsync_up_p) ;  /* 0x0000302000007944 */ /* 0x004fea0003c00000 */
[----:B------:R-:W-:Y:S01]  /*17530*/  SEL R0, R4, RZ, P4 ;  /* 0x000000ff04007207 */ /* 0x000fe20002000000 */
[----:B------:R-:W-:Y:S01]  /*17540*/  IMAD.MOV.U32 R2, RZ, RZ, 0x4 ;  /* 0x00000004ff027424 */ /* 0x000fe200078e00ff */
[----:B------:R-:W-:-:S03]  /*17550*/  MOV R3, 0x17580 ;  /* 0x0001758000037802 */ /* 0x000fc60000000f00 */
[----:B------:R-:W-:Y:S02]  /*17560*/  IMAD.IADD R0, R5, 0x1, R0 ;  /* 0x0000000105007824 */ /* 0x000fe400078e0200 */
[----:B------:R-:W-:Y:S05]  /*17570*/  CALL.REL.NOINC `($__internal_36_$__cuda_sm70_shflsync_up_p) ;  /* 0x00002fd000007944 */ /* 0x000fea0003c00000 */
        /* <DEDUP_REMOVED lines=12> */
[----:B------:R-:W-:Y:S02]  /*17640*/  MOV R30, 0x1f ;  /* 0x0000001f001e7802 */ /* 0x000fe40000000f00 */
[----:B------:R-:W-:Y:S01]  /*17650*/  MOV R3, 0x17690 ;  /* 0x0001769000037802 */ /* 0x000fe20000000f00 */
[----:B------:R-:W-:-:S04]  /*17660*/  IMAD.IADD R4, R0, 0x1, R4 ;  /* 0x0000000100047824 */ /* 0x000fc800078e0204 */
[----:B------:R-:W-:Y:S02]  /*17670*/  IMAD.MOV.U32 R31, RZ, RZ, R4 ;  /* 0x000000ffff1f7224 */ /* 0x000fe400078e0004 */
[----:B------:R-:W-:Y:S05]  /*17680*/  CALL.REL.NOINC `($__internal_35_$__cuda_sm70_shflsync_idx_p) ;  /* 0x00002e6000007944 */ /* 0x000fea0003c00000 */
[----:B------:R-:W-:Y:S01]  /*17690*/  MOV R0, R30 ;  /* 0x0000001e00007202 */ /* 0x000fe20000000f00 */
[----:B------:R-:W-:Y:S05]  /*176a0*/  BRA `(.L_x_2171) ;  /* 0xfffe8e9000007947 */ /* 0x000fea000383ffff */
.L_x_1997:
[----:B------:R-:W-:Y:S02]  /*176b0*/  SEL R0, RZ, 0x1, P0 ;  /* 0x00000001ff007807 */ /* 0x000fe40000000000 */
[----:B------:R-:W-:Y:S02]  /*176c0*/  MOV R2, 0x176e0 ;  /* 0x000176e000027802 */ /* 0x000fe40000000f00 */
[----:B--2---:R-:W-:Y:S05]  /*176d0*/  CALL.REL.NOINC `($__internal_37_$__cuda_sm70_votesync_ballot) ;  /* 0x00002ee000007944 */ /* 0x004fea0003c00000 */
[----:B------:R-:W-:Y:S01]  /*176e0*/  MOV R6, R0 ;  /* 0x0000000000067202 */ /* 0x000fe20000000f00 */
[----:B------:R-:W-:Y:S05]  /*176f0*/  BRA `(.L_x_2172) ;  /* 0xfffe8ed000007947 */ /* 0x000fea000383ffff */
.L_x_1998:
[----:B------:R-:W-:Y:S01]  /*17700*/  IMAD.MOV.U32 R31, RZ, RZ, R9 ;  /* 0x000000ffff1f7224 */ /* 0x000fe200078e0009 */
[----:B------:R-:W-:Y:S01]  /*17710*/  MOV R2, R0 ;  /* 0x0000000000027202 */ /* 0x000fe20000000f00 */
[----:B------:R-:W-:Y:S01]  /*17720*/  IMAD.MOV.U32 R30, RZ, RZ, 0x1f ;  /* 0x0000001fff1e7424 */ /* 0x000fe200078e00ff */
[----:B------:R-:W-:Y:S02]  /*17730*/  MOV R3, 0x17750 ;  /* 0x0001775000037802 */ /* 0x000fe40000000f00 */
[----:B------:R-:W-:Y:S05]  /*17740*/  CALL.REL.NOINC `($__internal_35_$__cuda_sm70_shflsync_idx_p) ;  /* 0x00002da000007944 */ /* 0x000fea0003c00000 */
[----:B------:R-:W-:Y:S01]  /*17750*/  IMAD.MOV.U32 R12, RZ, RZ, R30 ;  /* 0x000000ffff0c7224 */ /* 0x000fe200078e001e */
[----:B------:R-:W-:Y:S01]  /*17760*/  MOV R31, R8 ;  /* 0x00000008001f7202 */ /* 0x000fe20000000f00 */
[----:B------:R-:W-:Y:S01]  /*17770*/  IMAD.MOV.U32 R5, RZ, RZ, RZ ;  /* 0x000000ffff057224 */ /* 0x000fe200078e00ff */
[----:B------:R-:W-:Y:S01]  /*17780*/  MOV R2, R0 ;  /* 0x0000000000027202 */ /* 0x000fe20000000f00 */
[----:B------:R-:W-:Y:S01]  /*17790*/  IMAD.MOV.U32 R30, RZ, RZ, 0x1f ;  /* 0x0000001fff1e7424 */ /* 0x000fe200078e00ff */
[----:B------:R-:W-:-:S02]  /*177a0*/  MOV R3, 0x177c0 ;  /* 0x000177c000037802 */ /* 0x000fc40000000f00 */
[----:B------:R-:W-:Y:S05]  /*177b0*/  CALL.REL.NOINC `($__internal_35_$__cuda_sm70_shflsync_idx_p) ;  /* 0x00002d3000007944 */ /* 0x000fea0003c00000 */
[----:B------:R-:W-:Y:S01]  /*177c0*/  MOV R9, R30 ;  /* 0x0000001e00097202 */ /* 0x000fe20000000f00 */
[----:B------:R-:W-:Y:S05]  /*177d0*/  BRA `(.L_x_2173) ;  /* 0xfffe8e5000007947 */ /* 0x000fea000383ffff */
.L_x_2001:
[----:B------:R-:W-:Y:S01]  /*177e0*/  IMAD.MOV.U32 R31, RZ, RZ, R4 ;  /* 0x000000ffff1f7224 */ /* 0x000fe200078e0004 */
[----:B------:R-:W-:Y:S01]  /*177f0*/  MOV R2, R0 ;  /* 0x0000000000027202 */ /* 0x000fe20000000f00 */
[----:B------:R-:W-:Y:S01]  /*17800*/  IMAD.MOV.U32 R30, RZ, RZ, 0x1f ;  /* 0x0000001fff1e7424 */ /* 0x000fe200078e00ff */
[----:B------:R-:W-:-:S02]  /*17810*/  MOV R3, 0x17830 ;  /* 0x0001783000037802 */ /* 0x000fc40000000f00 */
[----:B--23--:R-:W-:Y:S05]  /*17820*/  CALL.REL.NOINC `($__internal_35_$__cuda_sm70_shflsync_idx_p) ;  /* 0x00002cc000007944 */ /* 0x00cfea0003c00000 */
[----:B------:R-:W-:Y:S01]  /*17830*/  MOV R5, R30 ;  /* 0x0000001e00057202 */ /* 0x000fe20000000f00 */
[----:B------:R-:W-:Y:S05]  /*17840*/  BRA `(.L_x_2000) ;  /* 0xfffe8e4000007947 */ /* 0x000fea000383ffff */
.L_x_2020:
[----:B------:R-:W-:Y:S01]  /*17850*/  IMAD.MOV.U32 R31, RZ, RZ, R9 ;  /* 0x000000ffff1f7224 */ /* 0x000fe200078e0009 */
[----:B------:R-:W-:Y:S01]  /*17860*/  MOV R2, RZ ;  /* 0x000000ff00027202 */ /* 0x000fe20000000f00 */
[----:B------:R-:W-:Y:S01]  /*17870*/  IMAD.MOV.U32 R30, RZ, RZ, 0x181f ;  /* 0x0000181fff1e7424 */ /* 0x000fe200078e00ff */
[----:B------:R-:W-:-:S02]  /*17880*/  MOV R3, 0x178a0 ;  /* 0x000178a000037802 */ /* 0x000fc40000000f00 */
[----:B-----5:R-:W-:Y:S05]  /*17890*/  CALL.REL.NOINC `($__internal_35_$__cuda_sm70_shflsync_idx_p) ;  /* 0x00002c5000007944 */ /* 0x020fea0003c00000 */
[----:B------:R-:W-:Y:S01]  /*178a0*/  MOV R8, R30 ;  /* 0x0000001e00087202 */ /* 0x000fe20000000f00 */
[----:B------:R-:W-:Y:S05]  /*178b0*/  BRA `(.L_x_2174) ;  /* 0xfffeb12000007947 */ /* 0x000fea000383ffff */
.L_x_2021:
[----:B------:R-:W-:Y:S01]  /*178c0*/  IMAD.MOV.U32 R31, RZ, RZ, R12 ;  /* 0x000000ffff1f7224 */ /* 0x000fe200078e000c */
[----:B------:R-:W-:Y:S01]  /*178d0*/  MOV R2, RZ ;  /* 0x000000ff00027202 */ /* 0x000fe20000000f00 */
[----:B------:R-:W-:Y:S01]  /*178e0*/  IMAD.MOV.U32 R30, RZ, RZ, 0x181f ;  /* 0x0000181fff1e7424 */ /* 0x000fe200078e00ff */
[----:B------:R-:W-:-:S02]  /*178f0*/  MOV R3, 0x17910 ;  /* 0x0001791000037802 */ /* 0x000fc40000000f00 */
[----:B-12--5:R-:W-:Y:S05]  /*17900*/  CALL.REL.NOINC `($__internal_35_$__cuda_sm70_shflsync_idx_p) ;  /* 0x00002be000007944 */ /* 0x026fea0003c00000 */
[----:B------:R-:W-:Y:S01]  /*17910*/  MOV R0, R30 ;  /* 0x0000001e00007202 */ /* 0x000fe20000000f00 */
[----:B------:R-:W-:Y:S05]  /*17920*/  BRA `(.L_x_2175) ;  /* 0xfffeb0d000007947 */ /* 0x000fea000383ffff */
.L_x_2024:
[----:B------:R-:W-:Y:S01]  /*17930*/  IMAD.MOV.U32 R31, RZ, RZ, R9 ;  /* 0x000000ffff1f7224 */ /* 0x000fe200078e0009 */
[----:B--2---:R-:W-:Y:S01]  /*17940*/  MOV R2, 0x1 ;  /* 0x0000000100027802 */ /* 0x004fe20000000f00 */
[----:B------:R-:W-:Y:S01]  /*17950*/  IMAD.MOV.U32 R30, RZ, RZ, 0x181f ;  /* 0x0000181fff1e7424 */ /* 0x000fe200078e00ff */
[----:B------:R-:W-:-:S02]  /*17960*/  MOV R3, 0x17980 ;  /* 0x0001798000037802 */ /* 0x000fc40000000f00 */
[----:B-1-345:R-:W-:Y:S05]  /*17970*/  CALL.REL.NOINC `($__internal_35_$__cuda_sm70_shflsync_idx_p) ;  /* 0x00002b7000007944 */ /* 0x03afea0003c00000 */
[----:B------:R-:W-:Y:S01]  /*17980*/  IMAD.MOV.U32 R8, RZ, RZ, R30 ;  /* 0x000000ffff087224 */ /* 0x000fe200078e001e */
[----:B------:R-:W-:Y:S01]  /*17990*/  MOV R2, 0x1 ;  /* 0x0000000100027802 */ /* 0x000fe20000000f00 */
[----:B------:R-:W-:Y:S01]  /*179a0*/  IMAD.MOV.U32 R31, RZ, RZ, R12 ;  /* 0x000000ffff1f7224 */ /* 0x000fe200078e000c */
[----:B------:R-:W-:-:S02]  /*179b0*/  MOV R30, 0x181f ;  /* 0x0000181f001e7802 */ /* 0x000fc40000000f00 */
[----:B------:R-:W-:Y:S02]  /*179c0*/  MOV R3, 0x179e0 ;  /* 0x000179e000037802 */ /* 0x000fe40000000f00 */
[----:B------:R-:W-:Y:S05]  /*179d0*/  CALL.REL.NOINC `($__internal_35_$__cuda_sm70_shflsync_idx_p) ;  /* 0x00002b1000007944 */ /* 0x000fea0003c00000 */
[----:B------:R-:W-:Y:S01]  /*179e0*/  MOV R0, R30 ;  /* 0x0000001e00007202 */ /* 0x000fe20000000f00 */
[----:B------:R-:W-:Y:S05]  /*179f0*/  BRA `(.L_x_2176) ;  /* 0xfffeb18000007947 */ /* 0x000fea000383ffff */
.L_x_2027:
[----:B------:R-:W-:Y:S01]  /*17a00*/  IMAD.MOV.U32 R31, RZ, RZ, R9 ;  /* 0x000000ffff1f7224 */ /* 0x000fe200078e0009 */
[----:B-1----:R-:W-:Y:S01]  /*17a10*/  MOV R2, 0x2 ;  /* 0x0000000200027802 */ /* 0x002fe20000000f00 */
[----:B------:R-:W-:Y:S01]  /*17a20*/  IMAD.MOV.U32 R30, RZ, RZ, 0x181f ;  /* 0x0000181fff1e7424 */ /* 0x000fe200078e00ff */
[----:B------:R-:W-:Y:S02]  /*17a30*/  MOV R3, 0x17a50 ;  /* 0x00017a5000037802 */ /* 0x000fe40000000f00 */
[----:B--2345:R-:W-:Y:S05]  /*17a40*/  CALL.REL.NOINC `($__internal_35_$__cuda_sm70_shflsync_idx_p) ;  /* 0x00002aa000007944 */ /* 0x03cfea0003c00000 */
[----:B------:R-:W-:Y:S01]  /*17a50*/  MOV R8, R30 ;  /* 0x0000001e00087202 */ /* 0x000fe20000000f00 */
[----:B------:R-:W-:Y:S05]  /*17a60*/  BRA `(.L_x_2177) ;  /* 0xfffeb27000007947 */ /* 0x000fea000383ffff */
.L_x_2028:
[----:B------:R-:W-:Y:S01]  /*17a70*/  IMAD.MOV.U32 R31, RZ, RZ, R12 ;  /* 0x000000ffff1f7224 */ /* 0x000fe200078e000c */
[----:B------:R-:W-:Y:S01]  /*17a80*/  MOV R2, 0x2 ;  /* 0x0000000200027802 */ /* 0x000fe20000000f00 */
[----:B------:R-:W-:Y:S01]  /*17a90*/  IMAD.MOV.U32 R30, RZ, RZ, 0x181f ;  /* 0x0000181fff1e7424 */ /* 0x000fe200078e00ff */
[----:B------:R-:W-:Y:S02]  /*17aa0*/  MOV R3, 0x17ac0 ;  /* 0x00017ac000037802 */ /* 0x000fe40000000f00 */
[----:B-12345:R-:W-:Y:S05]  /*17ab0*/  CALL.REL.NOINC `($__internal_35_$__cuda_sm70_shflsync_idx_p) ;  /* 0x00002a3000007944 */ /* 0x03efea0003c00000 */
[----:B------:R-:W-:Y:S01]  /*17ac0*/  MOV R0, R30 ;  /* 0x0000001e00007202 */ /* 0x000fe20000000f00 */
[----:B------:R-:W-:Y:S05]  /*17ad0*/  BRA `(.L_x_2178) ;  /* 0xfffeb22000007947 */ /* 0x000fea000383ffff */
.L_x_2031:
[----:B------:R-:W-:Y:S01]  /*17ae0*/  IMAD.MOV.U32 R31, RZ, RZ, R9 ;  /* 0x000000ffff1f7224 */ /* 0x000fe200078e0009 */
[----:B-1----:R-:W-:Y:S01]  /*17af0*/  MOV R2, 0x3 ;  /* 0x0000000300027802 */ /* 0x002fe20000000f00 */
[----:B------:R-:W-:Y:S01]  /*17b00*/  IMAD.MOV.U32 R30, RZ, RZ, 0x181f ;  /* 0x0000181fff1e7424 */ /* 0x000fe200078e00ff */
[----:B------:R-:W-:-:S02]  /*17b10*/  MOV R3, 0x17b30 ;  /* 0x00017b3000037802 */ /* 0x000fc40000000f00 */
[----:B--2345:R-:W-:Y:S05]  /*17b20*/  CALL.REL.NOINC `($__internal_35_$__cuda_sm70_shflsync_idx_p) ;  /* 0x000029c000007944 */ /* 0x03cfea0003c00000 */
        /* <DEDUP_REMOVED lines=8> */
.L_x_2034:
[----:B------:R-:W-:Y:S01]  /*17bb0*/  IMAD.MOV.U32 R31, RZ, RZ, R9 ;  /* 0x000000ffff1f7224 */ /* 0x000fe200078e0009 */
[----:B------:R-:W-:Y:S01]  /*17bc0*/  MOV R2, RZ ;  /* 0x000000ff00027202 */ /* 0x000fe20000000f00 */
[----:B------:R-:W-:Y:S01]  /*17bd0*/  IMAD.MOV.U32 R30, RZ, RZ, 0x181f ;  /* 0x0000181fff1e7424 */ /* 0x000fe200078e00ff */
[----:B------:R-:W-:Y:S02]  /*17be0*/  MOV R3, 0x17c00 ;  /* 0x00017c0000037802 */ /* 0x000fe40000000f00 */
[----:B------:R-:W-:Y:S05]  /*17bf0*/  CALL.REL.NOINC `($__internal_35_$__cuda_sm70_shflsync_idx_p) ;  /* 0x000028f000007944 */ /* 0x000fea0003c00000 */
[----:B------:R-:W-:Y:S01]  /*17c00*/  MOV R8, R30 ;  /* 0x0000001e00087202 */ /* 0x000fe20000000f00 */
[----:B------:R-:W-:Y:S05]  /*17c10*/  BRA `(.L_x_2180) ;  /* 0xfffebd8000007947 */ /* 0x000fea000383ffff */
.L_x_2035:
[----:B------:R-:W-:Y:S01]  /*17c20*/  IMAD.MOV.U32 R31, RZ, RZ, R11 ;  /* 0x000000ffff1f7224 */ /* 0x000fe200078e000b */
[----:B------:R-:W-:Y:S01]  /*17c30*/  MOV R2, RZ ;  /* 0x000000ff00027202 */ /* 0x000fe20000000f00 */
[----:B------:R-:W-:Y:S01]  /*17c40*/  IMAD.MOV.U32 R30, RZ, RZ, 0x181f ;  /* 0x0000181fff1e7424 */ /* 0x000fe200078e00ff */
[----:B------:R-:W-:Y:S02]  /*17c50*/  MOV R3, 0x17c70 ;  /* 0x00017c7000037802 */ /* 0x000fe40000000f00 */
[----:B-12---:R-:W-:Y:S05]  /*17c60*/  CALL.REL.NOINC `($__internal_35_$__cuda_sm70_shflsync_idx_p) ;  /* 0x0000288000007944 */ /* 0x006fea0003c00000 */
[----:B------:R-:W-:Y:S01]  /*17c70*/  IADD3 R4, P1, R30, R17, RZ ;  /* 0x000000111e047210 */ /* 0x000fe20007f3e0ff */
[----:B------:R-:W-:Y:S01]  /*17c80*/  IMAD.MOV.U32 R31, RZ, RZ, R9 ;  /* 0x000000ffff1f7224 */ /* 0x000fe200078e0009 */
[----:B------:R-:W-:-:S03]  /*17c90*/  ISETP.GE.AND P0, PT, R177, c[0x0][0x1d4], PT ;  /* 0x00007500b1007a0c */ /* 0x000fc60003f06270 */
[----:B------:R-:W-:Y:S01]  /*17ca0*/  IMAD.X R5, R8, 0x1, R13, P1 ;  /* 0x0000000108057824 */ /* 0x000fe200008e060d */
[----:B------:R-:W-:Y:S02]  /*17cb0*/  IADD3 R6, P1, R30, R18, RZ ;  /* 0x000000121e067210 */ /* 0x000fe40007f3e0ff */
[----:B------:R-:W-:-:S03]  /*17cc0*/  SEL R12, RZ, 0x10, P0 ;  /* 0x00000010ff0c7807 */ /* 0x000fc60000000000 */
[----:B------:R-:W-:Y:S01]  /*17cd0*/  IMAD.X R7, R8, 0x1, R15, P1 ;  /* 0x0000000108077824 */ /* 0x000fe200008e060f */
[----:B------:R-:W-:Y:S01]  /*17ce0*/  IADD3 R2, P1, R30, R19, RZ ;  /* 0x000000131e027210 */ /* 0x000fe20007f3e0ff */
[----:B------:R-:W-:Y:S02]  /*17cf0*/  IMAD.MOV.U32 R30, RZ, RZ, 0x181f ;  /* 0x0000181fff1e7424 */ /* 0x000fe400078e00ff */
[----:B------:R-:W-:Y:S01]  /*17d00*/  @!PT LDS RZ, [RZ] ;  /* 0x00000000fffff984 */ /* 0x000fe20000000800 */
[----:B------:R-:W-:Y:S01]  /*17d10*/  @!PT LDS RZ, [RZ] ;  /* 0x00000000fffff984 */ /* 0x000fe20000000800 */
[----:B------:R-:W-:Y:S01]  /*17d20*/  @!PT LDS RZ, [RZ] ;  /* 0x00000000fffff984 */ /* 0x000fe20000000800 */
[----:B------:R1:W-:Y:S01]  /*17d30*/  LDGSTS.E.BYPASS.LTC128B.128 [R204+0x12100], [R4.64], !P0 ;  /* 0x1210000004cc7fae */ /* 0x0003e2000c101d46 */
[----:B------:R-:W-:Y:S01]  /*17d40*/  ISETP.GE.AND P0, PT, R185, c[0x0][0x1d4], PT ;  /* 0x00007500b9007a0c */ /* 0x000fe20003f06270 */
[----:B------:R-:W-:Y:S01]  /*17d50*/  IMAD.X R3, R8, 0x1, R14, P1 ;  /* 0x0000000108037824 */ /* 0x000fe200008e060e */
[----:B------:R-:W-:Y:S02]  /*17d60*/  ISETP.GE.AND P1, PT, R186, c[0x0][0x1d4], PT ;  /* 0x00007500ba007a0c */ /* 0x000fe40003f26270 */
[----:B------:R-:W-:Y:S02]  /*17d70*/  SEL R9, RZ, 0x10, P0 ;  /* 0x00000010ff097807 */ /* 0x000fe40000000000 */
[----:B------:R-:W-:-:S09]  /*17d80*/  SEL R10, RZ, 0x10, P1 ;  /* 0x00000010ff0a7807 */ /* 0x000fd20000800000 */
[----:B------:R1:W-:Y:S04]  /*17d90*/  LDGSTS.E.BYPASS.LTC128B.128 [R204+0x14100], [R6.64], !P1 ;  /* 0x1410000006cc7fae */ /* 0x0003e8000c901d46 */
[----:B------:R2:W-:Y:S02]  /*17da0*/  LDGSTS.E.BYPASS.LTC128B.128 [R204+0x16100], [R2.64], !P0 ;  /* 0x1610000002cc7fae */ /* 0x0005e4000c101d46 */
[----:B--2---:R-:W-:Y:S01]  /*17db0*/  IMAD.MOV.U32 R2, RZ, RZ, 0x1 ;  /* 0x00000001ff027424 */ /* 0x004fe200078e00ff */
[----:B------:R-:W-:Y:S02]  /*17dc0*/  MOV R3, 0x17de0 ;  /* 0x00017de000037802 */ /* 0x000fe40000000f00 */
[----:B-1----:R-:W-:Y:S05]  /*17dd0*/  CALL.REL.NOINC `($__internal_35_$__cuda_sm70_shflsync_idx_p) ;  /* 0x0000271000007944 */ /* 0x002fea0003c00000 */
        /* <DEDUP_REMOVED lines=8> */
.L_x_2038:
[----:B------:R-:W-:Y:S01]  /*17e60*/  IMAD.MOV.U32 R31, RZ, RZ, R13 ;  /* 0x000000ffff1f7224 */ /* 0x000fe200078e000d */
[----:B------:R-:W-:Y:S01]  /*17e70*/  MOV R2, RZ ;  /* 0x000000ff00027202 */ /* 0x000fe20000000f00 */
[----:B------:R-:W-:Y:S01]  /*17e80*/  IMAD.MOV.U32 R30, RZ, RZ, 0x181f ;  /* 0x0000181fff1e7424 */ /* 0x000fe200078e00ff */
[----:B------:R-:W-:Y:S02]  /*17e90*/  MOV R3, 0x17eb0 ;  /* 0x00017eb000037802 */ /* 0x000fe40000000f00 */
[----:B-1234-:R-:W-:Y:S05]  /*17ea0*/  CALL.REL.NOINC `($__internal_35_$__cuda_sm70_shflsync_idx_p) ;  /* 0x0000264000007944 */ /* 0x01efea0003c00000 */
[----:B------:R-:W-:Y:S01]  /*17eb0*/  MOV R12, R30 ;  /* 0x0000001e000c7202 */ /* 0x000fe20000000f00 */
[----:B------:R-:W-:Y:S05]  /*17ec0*/  BRA `(.L_x_2182) ;  /* 0xfffec05000007947 */ /* 0x000fea000383ffff */
.L_x_2039:
[----:B------:R-:W-:Y:S01]  /*17ed0*/  IMAD.MOV.U32 R31, RZ, RZ, R19 ;  /* 0x000000ffff1f7224 */ /* 0x000fe200078e0013 */
[----:B------:R-:W-:Y:S01]  /*17ee0*/  MOV R2, RZ ;  /* 0x000000ff00027202 */ /* 0x000fe20000000f00 */
[----:B------:R-:W-:Y:S01]  /*17ef0*/  IMAD.MOV.U32 R30, RZ, RZ, 0x181f ;  /* 0x0000181fff1e7424 */ /* 0x000fe200078e00ff */
[----:B------:R-:W-:Y:S02]  /*17f00*/  MOV R3, 0x17f20 ;  /* 0x00017f2000037802 */ /* 0x000fe40000000f00 */
[----:B-1234-:R-:W-:Y:S05]  /*17f10*/  CALL.REL.NOINC `($__internal_35_$__cuda_sm70_shflsync_idx_p) ;  /* 0x000025d000007944 */ /* 0x01efea0003c00000 */
        /* <DEDUP_REMOVED lines=31> */
.L_x_2050:
[----:B------:R-:W-:Y:S01]  /*18110*/  IMAD.MOV.U32 R31, RZ, RZ, R5 ;  /* 0x000000ffff1f7224 */ /* 0x000fe200078e0005 */
[----:B------:R-:W-:Y:S01]  /*18120*/  MOV R2, RZ ;  /* 0x000000ff00027202 */ /* 0x000fe20000000f00 */
[----:B------:R-:W-:Y:S01]  /*18130*/  IMAD.MOV.U32 R30, RZ, RZ, 0x181f ;  /* 0x0000181fff1e7424 */ /* 0x000fe200078e00ff */
[----:B------:R-:W-:Y:S02]  /*18140*/  MOV R3, 0x18160 ;  /* 0x0001816000037802 */ /* 0x000fe40000000f00 */
[----:B------:R-:W-:Y:S05]  /*18150*/  CALL.REL.NOINC `($__internal_35_$__cuda_sm70_shflsync_idx_p) ;  /* 0x0000239000007944 */ /* 0x000fea0003c00000 */
[----:B------:R-:W-:Y:S01]  /*18160*/  MOV R4, R30 ;  /* 0x0000001e00047202 */ /* 0x000fe20000000f00 */
[----:B------:R-:W-:Y:S05]  /*18170*/  BRA `(.L_x_2184) ;  /* 0xfffeee1000007947 */ /* 0x000fea000383ffff */
.L_x_2051:
[----:B------:R-:W-:Y:S01]  /*18180*/  IMAD.MOV.U32 R31, RZ, RZ, R12 ;  /* 0x000000ffff1f7224 */ /* 0x000fe200078e000c */
[----:B------:R-:W-:Y:S01]  /*18190*/  MOV R2, RZ ;  /* 0x000000ff00027202 */ /* 0x000fe20000000f00 */
[----:B------:R-:W-:Y:S01]  /*181a0*/  IMAD.MOV.U32 R30, RZ, RZ, 0x181f ;  /* 0x0000181fff1e7424 */ /* 0x000fe200078e00ff */
[----:B------:R-:W-:Y:S02]  /*181b0*/  MOV R3, 0x181d0 ;  /* 0x000181d000037802 */ /* 0x000fe40000000f00 */
[----:B-12---:R-:W-:Y:S05]  /*181c0*/  CALL.REL.NOINC `($__internal_35_$__cuda_sm70_shflsync_idx_p) ;  /* 0x0000232000007944 */ /* 0x006fea0003c00000 */
[----:B------:R-:W-:Y:S01]  /*181d0*/  IADD3 R6, P0, R30, R17, RZ ;  /* 0x000000111e067210 */ /* 0x000fe20007f1e0ff */
[----:B------:R-:W-:Y:S01]  /*181e0*/  IMAD.MOV.U32 R31, RZ, RZ, R5 ;  /* 0x000000ffff1f7224 */ /* 0x000fe200078e0005 */
[----:B------:R-:W-:-:S02]  /*181f0*/  ISETP.GE.AND P4, PT, R177, c[0x0][0x1d4], PT ;  /* 0x00007500b1007a0c */ /* 0x000fc40003f86270 */
[----:B------:R-:W-:Y:S01]  /*18200*/  ISETP.GE.AND P3, PT, R186, c[0x0][0x1d4], PT ;  /* 0x00007500ba007a0c */ /* 0x000fe20003f66270 */
[----:B------:R-:W-:Y:S01]  /*18210*/  IMAD.X R7, R4, 0x1, R14, P0 ;  /* 0x0000000104077824 */ /* 0x000fe200000e060e */
[----:B------:R-:W-:Y:S02]  /*18220*/  IADD3 R2, P0, R30, R16, RZ ;  /* 0x000000101e027210 */ /* 0x000fe40007f1e0ff */
[----:B------:R-:W-:Y:S02]  /*18230*/  SEL R11, RZ, 0x10, P4 ;  /* 0x00000010ff0b7807 */ /* 0x000fe40002000000 */
[----:B------:R-:W-:Y:S01]  /*18240*/  SEL R10, RZ, 0x10, P3 ;  /* 0x00000010ff0a7807 */ /* 0x000fe20001800000 */
[----:B------:R-:W-:-:S04]  /*18250*/  IMAD.X R3, R4, 0x1, R13, P0 ;  /* 0x0000000104037824 */ /* 0x000fc800000e060d */
[----:B------:R-:W-:Y:S01]  /*18260*/  @!PT LDS RZ, [RZ] ;  /* 0x00000000fffff984 */ /* 0x000fe20000000800 */
[----:B------:R-:W-:Y:S01]  /*18270*/  @!PT LDS RZ, [RZ] ;  /* 0x00000000fffff984 */ /* 0x000fe20000000800 */
[----:B------:R-:W-:Y:S01]  /*18280*/  @!PT LDS RZ, [RZ] ;  /* 0x00000000fffff984 */ /* 0x000fe20000000800 */
[----:B------:R1:W-:Y:S04]  /*18290*/  LDGSTS.E.BYPASS.LTC128B.128 [R204+0xc100], [R6.64], !P4 ;  /* 0x0c10000006cc7fae */ /* 0x0003e8000e101d46 */
[----:B------:R2:W-:Y:S02]  /*182a0*/  LDGSTS.E.BYPASS.LTC128B.128 [R204+0xe100], [R2.64], !P3 ;  /* 0x0e10000002cc7fae */ /* 0x0005e4000d901d46 */
[----:B--2---:R-:W-:Y:S01]  /*182b0*/  IADD3 R2, P0, R30, R18, RZ ;  /* 0x000000121e027210 */ /* 0x004fe20007f1e0ff */
[----:B------:R-:W-:-:S04]  /*182c0*/  IMAD.MOV.U32 R30, RZ, RZ, 0x181f ;  /* 0x0000181fff1e7424 */ /* 0x000fc800078e00ff */
[----:B------:R-:W-:Y:S01]  /*182d0*/  IMAD.X R3, R4, 0x1, R15, P0 ;  /* 0x0000000104037824 */ /* 0x000fe200000e060f */
[----:B------:R-:W-:-:S04]  /*182e0*/  ISETP.GE.AND P0, PT, R185, c[0x0][0x1d4], PT ;  /* 0x00007500b9007a0c */ /* 0x000fc80003f06270 */
[----:B------:R-:W-:-:S09]  /*182f0*/  SEL R5, RZ, 0x10, P0 ;  /* 0x00000010ff057807 */ /* 0x000fd20000000000 */
[----:B------:R2:W-:Y:S02]  /*18300*/  LDGSTS.E.BYPASS.LTC128B.128 [R204+0x10100], [R2.64], !P0 ;  /* 0x1010000002cc7fae */ /* 0x0005e4000c101d46 */
[----:B--2---:R-:W-:Y:S01]  /*18310*/  IMAD.MOV.U32 R2, RZ, RZ, 0x1 ;  /* 0x00000001ff027424 */ /* 0x004fe200078e00ff */
[----:B------:R-:W-:Y:S02]  /*18320*/  MOV R3, 0x18340 ;  /* 0x0001834000037802 */ /* 0x000fe40000000f00 */
[----:B-1----:R-:W-:Y:S05]  /*18330*/  CALL.REL.NOINC `($__internal_35_$__cuda_sm70_shflsync_idx_p) ;  /* 0x000021b000007944 */ /* 0x002fea0003c00000 */
[----:B------:R-:W-:Y:S01]  /*18340*/  IMAD.MOV.U32 R4, RZ, RZ, R30 ;  /* 0x000000ffff047224 */ /* 0x000fe200078e001e */
[----:B------:R-:W-:Y:S01]  /*18350*/  MOV R2, 0x1 ;  /* 0x0000000100027802 */ /* 0x000fe20000000f00 */
[----:B------:R-:W-:Y:S01]  /*18360*/  IMAD.MOV.U32 R31, RZ, RZ, R12 ;  /* 0x000000ffff1f7224 */ /* 0x000fe200078e000c */
[----:B------:R-:W-:Y:S02]  /*18370*/  MOV R30, 0x181f ;  /* 0x0000181f001e7802 */ /* 0x000fe40000000f00 */
[----:B------:R-:W-:Y:S02]  /*18380*/  MOV R3, 0x183a0 ;  /* 0x000183a000037802 */ /* 0x000fe40000000f00 */
[----:B------:R-:W-:Y:S05]  /*18390*/  CALL.REL.NOINC `($__internal_35_$__cuda_sm70_shflsync_idx_p) ;  /* 0x0000215000007944 */ /* 0x000fea0003c00000 */
[----:B------:R-:W-:Y:S01]  /*183a0*/  MOV R0, R30 ;  /* 0x0000001e00007202 */ /* 0x000fe20000000f00 */
[----:B------:R-:W-:Y:S05]  /*183b0*/  BRA `(.L_x_2185) ;  /* 0xfffeed0000007947 */ /* 0x000fea000383ffff */
.L_x_2059:
[----:B------:R-:W-:Y:S01]  /*183c0*/  MOV R2, RZ ;  /* 0x000000ff00027202 */ /* 0x000fe20000000f00 */
[----:B------:R-:W-:Y:S01]  /*183d0*/  IMAD.MOV.U32 R31, RZ, RZ, R12 ;  /* 0x000000ffff1f7224 */ /* 0x000fe200078e000c */
[----:B------:R-:W-:Y:S01]  /*183e0*/  MOV R3, 0x18410 ;  /* 0x0001841000037802 */ /* 0x000fe20000000f00 */
[----:B------:R-:W-:Y:S02]  /*183f0*/  IMAD.MOV.U32 R30, RZ, RZ, 0x181f ;  /* 0x0000181fff1e7424 */ /* 0x000fe400078e00ff */
[----:B-1234-:R-:W-:Y:S05]  /*18400*/  CALL.REL.NOINC `($__internal_35_$__cuda_sm70_shflsync_idx_p) ;  /* 0x000020e000007944 */ /* 0x01efea0003c00000 */
[----:B------:R-:W-:Y:S01]  /*18410*/  MOV R5, R30 ;  /* 0x0000001e00057202 */ /* 0x000fe20000000f00 */
[----:B------:R-:W-:-:S05]  /*18420*/  BRA `(.L_x_2186) ;  /* 0xfffef3c000007947 */ /* 0x000fca000383ffff */
.L_x_2060:
[----:B------:R-:W-:Y:S01]  /*18430*/  MOV R2, RZ ;  /* 0x000000ff00027202 */ /* 0x000fe20000000f00 */
[----:B------:R-:W-:Y:S01]  /*18440*/  IMAD.MOV.U32 R31, RZ, RZ, R13 ;  /* 0x000000ffff1f7224 */ /* 0x000fe200078e000d */
[----:B------:R-:W-:Y:S01]  /*18450*/  MOV R3, 0x18480 ;  /* 0x0001848000037802 */ /* 0x000fe20000000f00 */
[----:B------:R-:W-:Y:S02]  /*18460*/  IMAD.MOV.U32 R30, RZ, RZ, 0x181f ;  /* 0x0000181fff1e7424 */ /* 0x000fe400078e00ff */
[----:B-1234-:R-:W-:Y:S05]  /*18470*/  CALL.REL.NOINC `($__internal_35_$__cuda_sm70_shflsync_idx_p) ;  /* 0x0000207000007944 */ /* 0x01efea0003c00000 */
[----:B------:R-:W-:Y:S01]  /*18480*/  ISETP.GE.AND P4, PT, R177, c[0x0][0x1d4], PT ;  /* 0x00007500b1007a0c */ /* 0x000fe20003f86270 */
[----:B------:R-:W-:Y:S01]  /*18490*/  IMAD R4, R178, 0x6000, R206 ;  /* 0x00006000b2047824 */ /* 0x000fe200078e02ce */
[----:B------:R-:W-:Y:S01]  /*184a0*/  IADD3 R2, P0, R30, R28, RZ ;  /* 0x0000001c1e027210 */ /* 0x000fe20007f1e0ff */
[----:B------:R-:W-:Y:S01]  /*184b0*/  IMAD.MOV.U32 R31, RZ, RZ, R12 ;  /* 0x000000ffff1f7224 */ /* 0x000fe200078e000c */
[----:B------:R-:W-:Y:S02]  /*184c0*/  ISETP.GE.AND P3, PT, R186, c[0x0][0x1d4], PT ;  /* 0x00007500ba007a0c */ /* 0x000fe40003f66270 */
[----:B------:R-:W-:Y:S01]  /*184d0*/  SEL R7, RZ, 0x10, P4 ;  /* 0x00000010ff077807 */ /* 0x000fe20002000000 */
[C---:B------:R-:W-:Y:S01]  /*184e0*/  IMAD.X R3, R5.reuse, 0x1, R20, P0 ;  /* 0x0000000105037824 */ /* 0x040fe200000e0614 */
[----:B------:R-:W-:Y:S05]  /*184f0*/  SEL R15, RZ, 0x10, P3 ;  /* 0x00000010ff0f7807 */ /* 0x000fea0001800000 */
[----:B------:R-:W-:Y:S01]  /*18500*/  @!PT LDS RZ, [RZ] ;  /* 0x00000000fffff984 */ /* 0x000fe20000000800 */
[----:B------:R-:W-:Y:S01]  /*18510*/  @!PT LDS RZ, [RZ] ;  /* 0x00000000fffff984 */ /* 0x000fe20000000800 */
[----:B------:R-:W-:Y:S01]  /*18520*/  @!PT LDS RZ, [RZ] ;  /* 0x00000000fffff984 */ /* 0x000fe20000000800 */
[----:B------:R1:W-:Y:S02]  /*18530*/  LDGSTS.E.BYPASS.LTC128B.128 [R4], [R2.64], !P4 ;  /* 0x0000000002047fae */ /* 0x0003e4000e101d46 */
[C---:B-1----:R-:W-:Y:S05]  /*18540*/  IADD3 R2, P0, R30.reuse, R23, RZ ;  /* 0x000000171e027210 */ /* 0x042fea0007f1e0ff */
[C---:B------:R-:W-:Y:S05]  /*18550*/  IMAD.X R3, R5.reuse, 0x1, R21, P0 ;  /* 0x0000000105037824 */ /* 0x040fea00000e0615 */
[----:B------:R1:W-:Y:S02]  /*18560*/  LDGSTS.E.BYPASS.LTC128B.128 [R4+0x2000], [R2.64], !P3 ;  /* 0x0200000002047fae */ /* 0x0003e4000d901d46 */
[----:B-1----:R-:W-:Y:S01]  /*18570*/  IADD3 R2, P0, R30, R29, RZ ;  /* 0x0000001d1e027210 */ /* 0x002fe20007f1e0ff */
[----:B------:R-:W-:Y:S04]  /*18580*/  IMAD.MOV.U32 R30, RZ, RZ, 0x181f ;  /* 0x0000181fff1e7424 */ /* 0x000fe800078e00ff */
[----:B------:R-:W-:Y:S01]  /*18590*/  IMAD.X R3, R5, 0x1, R22, P0 ;  /* 0x0000000105037824 */ /* 0x000fe200000e0616 */
[----:B------:R-:W-:Y:S04]  /*185a0*/  ISETP.GE.AND P0, PT, R185, c[0x0][0x1d4], PT ;  /* 0x00007500b9007a0c */ /* 0x000fe80003f06270 */
[----:B------:R-:W-:Y:S09]  /*185b0*/  SEL R14, RZ, 0x10, P0 ;  /* 0x00000010ff0e7807 */ /* 0x000ff20000000000 */
[----:B------:R1:W-:Y:S02]  /*185c0*/  LDGSTS.E.BYPASS.LTC128B.128 [R4+0x4000], [R2.64], !P0 ;  /* 0x0400000002047fae */ /* 0x0003e4000c101d46 */
[----:B-1----:R-:W-:Y:S01]  /*185d0*/  MOV R3, 0x18600 ;  /* 0x0001860000037802 */ /* 0x002fe20000000f00 */
[----:B------:R-:W-:Y:S02]  /*185e0*/  IMAD.MOV.U32 R2, RZ, RZ, 0x1 ;  /* 0x00000001ff027424 */ /* 0x000fe400078e00ff */
[----:B------:R-:W-:Y:S05]  /*185f0*/  CALL.REL.NOINC `($__internal_35_$__cuda_sm70_shflsync_idx_p) ;  /* 0x00001ef000007944 */ /* 0x000fea0003c00000 */
[----:B------:R-:W-:Y:S01]  /*18600*/  MOV R2, 0x1 ;  /* 0x0000000100027802 */ /* 0x000fe20000000f00 */
[----:B------:R-:W-:Y:S01]  /*18610*/  IMAD.MOV.U32 R5, RZ, RZ, R30 ;  /* 0x000000ffff057224 */ /* 0x000fe200078e001e */
[----:B------:R-:W-:Y:S01]  /*18620*/  MOV R30, 0x181f ;  /* 0x0000181f001e7802 */ /* 0x000fe20000000f00 */
[----:B------:R-:W-:Y:S01]  /*18630*/  IMAD.MOV.U32 R31, RZ, RZ, R13 ;  /* 0x000000ffff1f7224 */ /* 0x000fe200078e000d */
[----:B------:R-:W-:Y:S02]  /*18640*/  MOV R3, 0x18660 ;  /* 0x0001866000037802 */ /* 0x000fe40000000f00 */
[----:B------:R-:W-:Y:S05]  /*18650*/  CALL.REL.NOINC `($__internal_35_$__cuda_sm70_shflsync_idx_p) ;  /* 0x00001e9000007944 */ /* 0x000fea0003c00000 */
[----:B------:R-:W-:Y:S01]  /*18660*/  MOV R2, R30 ;  /* 0x0000001e00027202 */ /* 0x000fe20000000f00 */
[----:B------:R-:W-:-:S05]  /*18670*/  BRA `(.L_x_2187) ;  /* 0xfffef2d000007947 */ /* 0x000fca000383ffff */
.L_x_2071:
[----:B------:R-:W-:Y:S01]  /*18680*/  MOV R2, RZ ;  /* 0x000000ff00027202 */ /* 0x000fe20000000f00 */
[----:B------:R-:W-:Y:S01]  /*18690*/  IMAD.MOV.U32 R31, RZ, RZ, R5 ;  /* 0x000000ffff1f7224 */ /* 0x000fe200078e0005 */
[----:B------:R-:W-:Y:S01]  /*186a0*/  MOV R3, 0x186d0 ;  /* 0x000186d000037802 */ /* 0x000fe20000000f00 */
[----:B------:R-:W-:Y:S02]  /*186b0*/  IMAD.MOV.U32 R30, RZ, RZ, 0x181f ;  /* 0x0000181fff1e7424 */ /* 0x000fe400078e00ff */
[----:B------:R-:W-:Y:S05]  /*186c0*/  CALL.REL.NOINC `($__internal_35_$__cuda_sm70_shflsync_idx_p) ;  /* 0x00001e2000007944 */ /* 0x000fea0003c00000 */
[----:B------:R-:W-:Y:S01]  /*186d0*/  MOV R4, R30 ;  /* 0x0000001e00047202 */ /* 0x000fe20000000f00 */
[----:B------:R-:W-:-:S05]  /*186e0*/  BRA `(.L_x_2188) ;  /* 0xffff28b000007947 */ /* 0x000fca000383ffff */
.L_x_2072:
[----:B------:R-:W-:Y:S01]  /*186f0*/  MOV R2, RZ ;  /* 0x000000ff00027202 */ /* 0x000fe20000000f00 */
[----:B------:R-:W-:Y:S01]  /*18700*/  IMAD.MOV.U32 R31, RZ, RZ, R12 ;  /* 0x000000ffff1f7224 */ /* 0x000fe200078e000c */
[----:B------:R-:W-:Y:S01]  /*18710*/  MOV R3, 0x18740 ;  /* 0x0001874000037802 */ /* 0x000fe20000000f00 */
[----:B------:R-:W-:Y:S02]  /*18720*/  IMAD.MOV.U32 R30, RZ, RZ, 0x181f ;  /* 0x0000181fff1e7424 */ /* 0x000fe400078e00ff */
[----:B-12---:R-:W-:Y:S05]  /*18730*/  CALL.REL.NOINC `($__internal_35_$__cuda_sm70_shflsync_idx_p) ;  /* 0x00001db000007944 */ /* 0x006fea0003c00000 */
[----:B------:R-:W-:Y:S01]  /*18740*/  ISETP.GE.AND P4, PT, R177, c[0x0][0x1d4], PT ;  /* 0x00007500b1007a0c */ /* 0x000fe20003f86270 */
[----:B------:R-:W-:Y:S01]  /*18750*/  IMAD R0, R178, 0x6000, R207 ;  /* 0x00006000b2007824 */ /* 0x000fe200078e02cf */
[----:B------:R-:W-:Y:S01]  /*18760*/  IADD3 R2, P0, R30, R16, RZ ;  /* 0x000000101e027210 */ /* 0x000fe20007f1e0ff */
[----:B------:R-:W-:Y:S01]  /*18770*/  IMAD.MOV.U32 R31, RZ, RZ, R5 ;  /* 0x000000ffff1f7224 */ /* 0x000fe200078e0005 */
[----:B------:R-:W-:Y:S02]  /*18780*/  ISETP.GE.AND P3, PT, R186, c[0x0][0x1d4], PT ;  /* 0x00007500ba007a0c */ /* 0x000fe40003f66270 */
[----:B------:R-:W-:Y:S01]  /*18790*/  SEL R10, RZ, 0x10, P4 ;  /* 0x00000010ff0a7807 */ /* 0x000fe20002000000 */
[----:B------:R-:W-:Y:S01]  /*187a0*/  IMAD.X R3, R4, 0x1, R13, P0 ;  /* 0x0000000104037824 */ /* 0x000fe200000e060d */
[----:B------:R-:W-:Y:S05]  /*187b0*/  SEL R5, RZ, 0x10, P3 ;  /* 0x00000010ff057807 */ /* 0x000fea0001800000 */
[----:B------:R-:W-:Y:S01]  /*187c0*/  @!PT LDS RZ, [RZ] ;  /* 0x00000000fffff984 */ /* 0x000fe20000000800 */
[----:B------:R-:W-:Y:S01]  /*187d0*/  @!PT LDS RZ, [RZ] ;  /* 0x00000000fffff984 */ /* 0x000fe20000000800 */
[----:B------:R-:W-:Y:S01]  /*187e0*/  @!PT LDS RZ, [RZ] ;  /* 0x00000000fffff984 */ /* 0x000fe20000000800 */
[----:B------:R1:W-:Y:S02]  /*187f0*/  LDGSTS.E.BYPASS.LTC128B.128 [R0], [R2.64], !P4 ;  /* 0x0000000002007fae */ /* 0x0003e4000e101d46 */
[----:B-1----:R-:W-:Y:S05]  /*18800*/  IADD3 R2, P0, R30, R17, RZ ;  /* 0x000000111e027210 */ /* 0x002fea0007f1e0ff */
[----:B------:R-:W-:Y:S05]  /*18810*/  IMAD.X R3, R4, 0x1, R14, P0 ;  /* 0x0000000104037824 */ /* 0x000fea00000e060e */
        /* <DEDUP_REMOVED lines=18> */
.L_x_2081:
[----:B------:R-:W-:Y:S01]  /*18940*/  MOV R2, RZ ;  /* 0x000000ff00027202 */ /* 0x000fe20000000f00 */
[----:B------:R-:W-:Y:S01]  /*18950*/  IMAD.MOV.U32 R31, RZ, RZ, R12 ;  /* 0x000000ffff1f7224 */ /* 0x000fe200078e000c */
[----:B------:R-:W-:Y:S01]  /*18960*/  MOV R3, 0x18990 ;  /* 0x0001899000037802 */ /* 0x000fe20000000f00 */
[----:B------:R-:W-:Y:S02]  /*18970*/  IMAD.MOV.U32 R30, RZ, RZ, 0x181f ;  /* 0x0000181fff1e7424 */ /* 0x000fe400078e00ff */
[----:B-1234-:R-:W-:Y:S05]  /*18980*/  CALL.REL.NOINC `($__internal_35_$__cuda_sm70_shflsync_idx_p) ;  /* 0x00001b6000007944 */ /* 0x01efea0003c00000 */
[----:B------:R-:W-:Y:S01]  /*18990*/  MOV R5, R30 ;  /* 0x0000001e00057202 */ /* 0x000fe20000000f00 */
[----:B------:R-:W-:-:S05]  /*189a0*/  BRA `(.L_x_2190) ;  /* 0xffff2ee000007947 */ /* 0x000fca000383ffff */
.L_x_2082:
        /* <DEDUP_REMOVED lines=37> */
.L_x_2083:
[----:B------:R-:W-:Y:S02]  /*18c00*/  MOV R3, 0x2 ;  /* 0x0000000200037802 */ /* 0x000fe40000000f00 */
[----:B------:R-:W-:Y:S02]  /*18c10*/  MOV R2, 0x18c30 ;  /* 0x00018c3000027802 */ /* 0x000fe40000000f00 */
[----:B------:R-:W-:Y:S05]  /*18c20*/  CALL.REL.NOINC `($__internal_34_$__cuda_sm70_shflsync_bfly_p) ;  /* 0x0000188000007944 */ /* 0x000fea0003c00000 */
[----:B------:R-:W-:Y:S01]  /*18c30*/  MOV R2, R16 ;  /* 0x0000001000027202 */ /* 0x000fe20000000f00 */
[----:B------:R-:W-:-:S05]  /*18c40*/  BRA `(.L_x_2192) ;  /* 0xffff3f1000007947 */ /* 0x000fca000383ffff */
.L_x_2086:
[----:B------:R-:W-:Y:S01]  /*18c50*/  MOV R2, RZ ;  /* 0x000000ff00027202 */ /* 0x000fe20000000f00 */
[----:B------:R-:W-:Y:S01]  /*18c60*/  IMAD.MOV.U32 R31, RZ, RZ, R5 ;  /* 0x000000ffff1f7224 */ /* 0x000fe200078e0005 */
[----:B------:R-:W-:Y:S01]  /*18c70*/  MOV R3, 0x18ca0 ;  /* 0x00018ca000037802 */ /* 0x000fe20000000f00 */
[----:B------:R-:W-:Y:S02]  /*18c80*/  IMAD.MOV.U32 R30, RZ, RZ, 0x181f ;  /* 0x0000181fff1e7424 */ /* 0x000fe400078e00ff */
[----:B------:R-:W-:Y:S05]  /*18c90*/  CALL.REL.NOINC `($__internal_35_$__cuda_sm70_shflsync_idx_p) ;  /* 0x0000185000007944 */ /* 0x000fea0003c00000 */
[----:B------:R-:W-:Y:S01]  /*18ca0*/  MOV R4, R30 ;  /* 0x0000001e00047202 */ /* 0x000fe20000000f00 */
[----:B------:R-:W-:-:S05]  /*18cb0*/  BRA `(.L_x_2193) ;  /* 0xffff58d000007947 */ /* 0x000fca000383ffff */
.L_x_2087:
        /* <DEDUP_REMOVED lines=37> */
.L_x_2092:
[----:B------:R-:W-:Y:S01]  /*18f10*/  MOV R2, RZ ;  /* 0x000000ff00027202 */ /* 0x000fe20000000f00 */
[----:B------:R-:W-:Y:S01]  /*18f20*/  IMAD.MOV.U32 R31, RZ, RZ, R12 ;  /* 0x000000ffff1f7224 */ /* 0x000fe200078e000c */
[----:B------:R-:W-:Y:S01]  /*18f30*/  MOV R3, 0x18f60 ;  /* 0x00018f6000037802 */ /* 0x000fe20000000f00 */
[----:B------:R-:W-:Y:S02]  /*18f40*/  IMAD.MOV.U32 R30, RZ, RZ, 0x181f ;  /* 0x0000181fff1e7424 */ /* 0x000fe400078e00ff */
[----:B-1234-:R-:W-:Y:S05]  /*18f50*/  CALL.REL.NOINC `($__internal_35_$__cuda_sm70_shflsync_idx_p) ;  /* 0x0000159000007944 */ /* 0x01efea0003c00000 */
[----:B------:R-:W-:Y:S01]  /*18f60*/  MOV R5, R30 ;  /* 0x0000001e00057202 */ /* 0x000fe20000000f00 */
[----:B------:R-:W-:-:S05]  /*18f70*/  BRA `(.L_x_2195) ;  /* 0xffff5cb000007947 */ /* 0x000fca000383ffff */
.L_x_2093:
        /* <DEDUP_REMOVED lines=37> */
.L_x_2104:
[----:B------:R-:W-:Y:S01]  /*191d0*/  MOV R2, RZ ;  /* 0x000000ff00027202 */ /* 0x000fe20000000f00 */
[----:B------:R-:W-:Y:S01]  /*191e0*/  IMAD.MOV.U32 R31, RZ, RZ, R5 ;  /* 0x000000ffff1f7224 */ /* 0x000fe200078e0005 */
[----:B------:R-:W-:Y:S01]  /*191f0*/  MOV R3, 0x19220 ;  /* 0x0001922000037802 */ /* 0x000fe20000000f00 */
[----:B------:R-:W-:Y:S02]  /*19200*/  IMAD.MOV.U32 R30, RZ, RZ, 0x181f ;  /* 0x0000181fff1e7424 */ /* 0x000fe400078e00ff */
[----:B------:R-:W-:Y:S05]  /*19210*/  CALL.REL.NOINC `($__internal_35_$__cuda_sm70_shflsync_idx_p) ;  /* 0x000012d000007944 */ /* 0x000fea0003c00000 */
[----:B------:R-:W-:Y:S01]  /*19220*/  MOV R4, R30 ;  /* 0x0000001e00047202 */ /* 0x000fe20000000f00 */
[----:B------:R-:W-:-:S05]  /*19230*/  BRA `(.L_x_2197) ;  /* 0xffff91d000007947 */ /* 0x000fca000383ffff */
.L_x_2105:
        /* <DEDUP_REMOVED lines=37> */
.L_x_2107:
[----:B------:R-:W-:Y:S01]  /*19490*/  IMAD.MOV.U32 R4, RZ, RZ, R183 ;  /* 0x000000ffff047224 */ /* 0x000fe200078e00b7 */
[----:B------:R-:W-:-:S02]  /*194a0*/  MOV R3, 0x2 ;  /* 0x0000000200037802 */ /* 0x000fc40000000f00 */
[----:B------:R-:W-:Y:S02]  /*194b0*/  MOV R2, 0x194d0 ;  /* 0x000194d000027802 */ /* 0x000fe40000000f00 */
[----:B------:R-:W-:Y:S05]  /*194c0*/  CALL.REL.NOINC `($__internal_34_$__cuda_sm70_shflsync_bfly_p) ;  /* 0x00000fe000007944 */ /* 0x000fea0003c00000 */
[----:B------:R-:W-:Y:S01]  /*194d0*/  MOV R0, R16 ;  /* 0x0000001000007202 */ /* 0x000fe20000000f00 */
[----:B------:R-:W-:Y:S05]  /*194e0*/  BRA `(.L_x_2199) ;  /* 0xffff92e000007947 */ /* 0x000fea000383ffff */
.L_x_2108:
[----:B------:R-:W-:Y:S01]  /*194f0*/  IMAD.MOV.U32 R4, RZ, RZ, R0 ;  /* 0x000000ffff047224 */ /* 0x000fe200078e0000 */
[----:B------:R-:W-:Y:S02]  /*19500*/  MOV R3, 0x1 ;  /* 0x0000000100037802 */ /* 0x000fe40000000f00 */
[----:B------:R-:W-:Y:S02]  /*19510*/  MOV R2, 0x19530 ;  /* 0x0001953000027802 */ /* 0x000fe40000000f00 */
[----:B-1----:R-:W-:Y:S05]  /*19520*/  CALL.REL.NOINC `($__internal_34_$__cuda_sm70_shflsync_bfly_p) ;  /* 0x00000f8000007944 */ /* 0x002fea0003c00000 */
[----:B------:R-:W-:Y:S01]  /*19530*/  FADD.FTZ R0, R0, R16 ;  /* 0x0000001000007221 */ /* 0x000fe20000010000 */
[----:B------:R-:W-:Y:S02]  /*19540*/  MOV R4, R184 ;  /* 0x000000b800047202 */ /* 0x000fe40000000f00 */
[----:B------:R-:W-:Y:S02]  /*19550*/  MOV R3, 0x2 ;  /* 0x0000000200037802 */ /* 0x000fe40000000f00 */
[----:B------:R-:W-:Y:S02]  /*19560*/  MOV R2, 0x19580 ;  /* 0x0001958000027802 */ /* 0x000fe40000000f00 */
[----:B------:R-:W-:Y:S05]  /*19570*/  CALL.REL.NOINC `($__internal_34_$__cuda_sm70_shflsync_bfly_p) ;  /* 0x00000f3000007944 */ /* 0x000fea0003c00000 */
[----:B------:R-:W-:Y:S01]  /*19580*/  FADD.FTZ R4, R184, R16 ;  /* 0x00000010b8047221 */ /* 0x000fe20000010000 */
[----:B------:R-:W-:-:S02]  /*19590*/  MOV R3, 0x1 ;  /* 0x0000000100037802 */ /* 0x000fc40000000f00 */
[----:B------:R-:W-:Y:S02]  /*195a0*/  MOV R2, 0x195c0 ;  /* 0x000195c000027802 */ /* 0x000fe40000000f00 */
[----:B------:R-:W-:Y:S05]  /*195b0*/  CALL.REL.NOINC `($__internal_34_$__cuda_sm70_shflsync_bfly_p) ;  /* 0x00000ef000007944 */ /* 0x000fea0003c00000 */
[----:B------:R-:W-:Y:S01]  /*195c0*/  MOV R3, R16 ;  /* 0x0000001000037202 */ /* 0x000fe20000000f00 */
[----:B------:R-:W-:Y:S05]  /*195d0*/  BRA `(.L_x_2200) ;  /* 0xffff926000007947 */ /* 0x000fea000383ffff */
.L_x_2115:
[----:B--234-:R-:W-:Y:S01]  /*195e0*/  IMAD.MOV.U32 R31, RZ, RZ, R9 ;  /* 0x000000ffff1f7224 */ /* 0x01cfe200078e0009 */
[----:B------:R-:W-:Y:S01]  /*195f0*/  MOV R2, RZ ;  /* 0x000000ff00027202 */ /* 0x000fe20000000f00 */
[----:B------:R-:W-:Y:S01]  /*19600*/  IMAD.MOV.U32 R30, RZ, RZ, 0x181f ;  /* 0x0000181fff1e7424 */ /* 0x000fe200078e00ff */
[----:B------:R-:W-:Y:S02]  /*19610*/  MOV R3, 0x19630 ;  /* 0x0001963000037802 */ /* 0x000fe40000000f00 */
[----:B-1----:R-:W-:Y:S05]  /*19620*/  CALL.REL.NOINC `($__internal_35_$__cuda_sm70_shflsync_idx_p) ;  /* 0x00000ec000007944 */ /* 0x002fea0003c00000 */
[----:B------:R-:W-:Y:S01]  /*19630*/  MOV R8, R30 ;  /* 0x0000001e00087202 */ /* 0x000fe20000000f00 */
[----:B------:R-:W-:Y:S05]  /*19640*/  BRA `(.L_x_2201) ;  /* 0xffffa94000007947 */ /* 0x000fea000383ffff */
.L_x_2116:
[----:B------:R-:W-:Y:S01]  /*19650*/  IMAD.MOV.U32 R31, RZ, RZ, R11 ;  /* 0x000000ffff1f7224 */ /* 0x000fe200078e000b */
[----:B------:R-:W-:Y:S01]  /*19660*/  MOV R2, RZ ;  /* 0x000000ff00027202 */ /* 0x000fe20000000f00 */
[----:B------:R-:W-:Y:S01]  /*19670*/  IMAD.MOV.U32 R30, RZ, RZ, 0x181f ;  /* 0x0000181fff1e7424 */ /* 0x000fe200078e00ff */
[----:B------:R-:W-:Y:S02]  /*19680*/  MOV R3, 0x196a0 ;  /* 0x000196a000037802 */ /* 0x000fe40000000f00 */
[----:B-123--:R-:W-:Y:S05]  /*19690*/  CALL.REL.NOINC `($__internal_35_$__cuda_sm70_shflsync_idx_p) ;  /* 0x00000e5000007944 */ /* 0x00efea0003c00000 */
[----:B------:R-:W-:Y:S01]  /*196a0*/  MOV R0, R30 ;  /* 0x0000001e00007202 */ /* 0x000fe20000000f00 */
[----:B------:R-:W-:Y:S05]  /*196b0*/  BRA `(.L_x_2202) ;  /* 0xffffa8f000007947 */ /* 0x000fea000383ffff */
.L_x_2119:
[----:B------:R-:W-:Y:S01]  /*196c0*/  IMAD.MOV.U32 R31, RZ, RZ, R9 ;  /* 0x000000ffff1f7224 */ /* 0x000fe200078e0009 */
[----:B--2---:R-:W-:Y:S01]  /*196d0*/  MOV R2, 0x1 ;  /* 0x0000000100027802 */ /* 0x004fe20000000f00 */
[----:B------:R-:W-:Y:S01]  /*196e0*/  IMAD.MOV.U32 R30, RZ, RZ, 0x181f ;  /* 0x0000181fff1e7424 */ /* 0x000fe200078e00ff */
[----:B------:R-:W-:-:S02]  /*196f0*/  MOV R3, 0x19710 ;  /* 0x0001971000037802 */ /* 0x000fc40000000f00 */
[----:B-1-34-:R-:W-:Y:S05]  /*19700*/  CALL.REL.NOINC `($__internal_35_$__cuda_sm70_shflsync_idx_p) ;  /* 0x00000de000007944 */ /* 0x01afea0003c00000 */
        /* <DEDUP_REMOVED lines=8> */
.L_x_2122:
[----:B------:R-:W-:Y:S01]  /*19790*/  IMAD.MOV.U32 R31, RZ, RZ, R9 ;  /* 0x000000ffff1f7224 */ /* 0x000fe200078e0009 */
[----:B--2---:R-:W-:Y:S01]  /*197a0*/  MOV R2, 0x2 ;  /* 0x0000000200027802 */ /* 0x004fe20000000f00 */
[----:B------:R-:W-:Y:S01]  /*197b0*/  IMAD.MOV.U32 R30, RZ, RZ, 0x181f ;  /* 0x0000181fff1e7424 */ /* 0x000fe200078e00ff */
[----:B------:R-:W-:Y:S02]  /*197c0*/  MOV R3, 0x197e0 ;  /* 0x000197e000037802 */ /* 0x000fe40000000f00 */
[----:B-1-34-:R-:W-:Y:S05]  /*197d0*/  CALL.REL.NOINC `($__internal_35_$__cuda_sm70_shflsync_idx_p) ;  /* 0x00000d1000007944 */ /* 0x01afea0003c00000 */
[----:B------:R-:W-:Y:S01]  /*197e0*/  MOV R8, R30 ;  /* 0x0000001e00087202 */ /* 0x000fe20000000f00 */
[----:B------:R-:W-:Y:S05]  /*197f0*/  BRA `(.L_x_2204) ;  /* 0xffffaa8000007947 */ /* 0x000fea000383ffff */
.L_x_2123:
[----:B------:R-:W-:Y:S01]  /*19800*/  IMAD.MOV.U32 R31, RZ, RZ, R11 ;  /* 0x000000ffff1f7224 */ /* 0x000fe200078e000b */
[----:B--2---:R-:W-:Y:S01]  /*19810*/  MOV R2, 0x2 ;  /* 0x0000000200027802 */ /* 0x004fe20000000f00 */
[----:B------:R-:W-:Y:S01]  /*19820*/  IMAD.MOV.U32 R30, RZ, RZ, 0x181f ;  /* 0x0000181fff1e7424 */ /* 0x000fe200078e00ff */
[----:B------:R-:W-:Y:S02]  /*19830*/  MOV R3, 0x19850 ;  /* 0x0001985000037802 */ /* 0x000fe40000000f00 */
[----:B-1-34-:R-:W-:Y:S05]  /*19840*/  CALL.REL.NOINC `($__internal_35_$__cuda_sm70_shflsync_idx_p) ;  /* 0x00000ca000007944 */ /* 0x01afea0003c00000 */
[----:B------:R-:W-:Y:S01]  /*19850*/  MOV R0, R30 ;  /* 0x0000001e00007202 */ /* 0x000fe20000000f00 */
[----:B------:R-:W-:Y:S05]  /*19860*/  BRA `(.L_x_2205) ;  /* 0xffffaa3000007947 */ /* 0x000fea000383ffff */
.L_x_2126:
[----:B------:R-:W-:Y:S01]  /*19870*/  IMAD.MOV.U32 R31, RZ, RZ, R9 ;  /* 0x000000ffff1f7224 */ /* 0x000fe200078e0009 */
[----:B---3--:R-:W-:Y:S01]  /*19880*/  MOV R2, 0x3 ;  /* 0x0000000300027802 */ /* 0x008fe20000000f00 */
        /* <DEDUP_REMOVED lines=11> */
.L_x_2128:
[----:B------:R-:W-:Y:S01]  /*19940*/  IMAD.MOV.U32 R31, RZ, RZ, R5 ;  /* 0x000000ffff1f7224 */ /* 0x000fe200078e0005 */
[----:B------:R-:W-:Y:S01]  /*19950*/  MOV R2, RZ ;  /* 0x000000ff00027202 */ /* 0x000fe20000000f00 */
[----:B------:R-:W-:Y:S01]  /*19960*/  IMAD.MOV.U32 R30, RZ, RZ, 0x1c1f ;  /* 0x00001c1fff1e7424 */ /* 0x000fe200078e00ff */
[----:B------:R-:W-:Y:S02]  /*19970*/  MOV R3, 0x19990 ;  /* 0x0001999000037802 */ /* 0x000fe40000000f00 */
[----:B------:R-:W-:Y:S05]  /*19980*/  CALL.REL.NOINC `($__internal_35_$__cuda_sm70_shflsync_idx_p) ;  /* 0x00000b6000007944 */ /* 0x000fea0003c00000 */
[----:B------:R-:W-:Y:S01]  /*19990*/  MOV R4, R30 ;  /* 0x0000001e00047202 */ /* 0x000fe20000000f00 */
[----:B------:R-:W-:Y:S05]  /*199a0*/  BRA `(.L_x_2207) ;  /* 0xffffada000007947 */ /* 0x000fea000383ffff */
.L_x_2129:
[----:B------:R-:W-:Y:S01]  /*199b0*/  IMAD.MOV.U32 R31, RZ, RZ, R12 ;  /* 0x000000ffff1f7224 */ /* 0x000fe200078e000c */
[----:B------:R-:W-:Y:S01]  /*199c0*/  MOV R2, RZ ;  /* 0x000000ff00027202 */ /* 0x000fe20000000f00 */
[----:B------:R-:W-:Y:S01]  /*199d0*/  IMAD.MOV.U32 R30, RZ, RZ, 0x1c1f ;  /* 0x00001c1fff1e7424 */ /* 0x000fe200078e00ff */
[----:B------:R-:W-:Y:S02]  /*199e0*/  MOV R3, 0x19a00 ;  /* 0x00019a0000037802 */ /* 0x000fe40000000f00 */
[----:B-12---:R-:W-:Y:S05]  /*199f0*/  CALL.REL.NOINC `($__internal_35_$__cuda_sm70_shflsync_idx_p) ;  /* 0x00000af000007944 */ /* 0x006fea0003c00000 */
[----:B------:R-:W-:Y:S01]  /*19a00*/  MOV R0, R30 ;  /* 0x0000001e00007202 */ /* 0x000fe20000000f00 */
[----:B------:R-:W-:Y:S05]  /*19a10*/  BRA `(.L_x_2208) ;  /* 0xffffad5000007947 */ /* 0x000fea000383ffff */
.L_x_2132:
[----:B------:R-:W-:Y:S01]  /*19a20*/  IMAD.MOV.U32 R31, RZ, RZ, R5 ;  /* 0x000000ffff1f7224 */ /* 0x000fe200078e0005 */
[----:B----4-:R-:W-:Y:S01]  /*19a30*/  MOV R2, 0x1 ;  /* 0x0000000100027802 */ /* 0x010fe20000000f00 */
[----:B------:R-:W-:Y:S01]  /*19a40*/  IMAD.MOV.U32 R30, RZ, RZ, 0x1c1f ;  /* 0x00001c1fff1e7424 */ /* 0x000fe200078e00ff */
[----:B------:R-:W-:-:S02]  /*19a50*/  MOV R3, 0x19a70 ;  /* 0x00019a7000037802 */ /* 0x000fc40000000f00 */
[----:B-123--:R-:W-:Y:S05]  /*19a60*/  CALL.REL.NOINC `($__internal_35_$__cuda_sm70_shflsync_idx_p) ;  /* 0x00000a8000007944 */ /* 0x00efea0003c00000 */
        /* <DEDUP_REMOVED lines=8> */
.L_x_2136:
[----:B------:R-:W-:Y:S01]  /*19af0*/  IMAD.MOV.U32 R31, RZ, RZ, R9 ;  /* 0x000000ffff1f7224 */ /* 0x000fe200078e0009 */
[----:B------:R-:W-:Y:S01]  /*19b00*/  MOV R2, RZ ;  /* 0x000000ff00027202 */ /* 0x000fe20000000f00 */
[----:B------:R-:W-:Y:S01]  /*19b10*/  IMAD.MOV.U32 R30, RZ, RZ, 0x181f ;  /* 0x0000181fff1e7424 */ /* 0x000fe200078e00ff */
[----:B------:R-:W-:Y:S02]  /*19b20*/  MOV R3, 0x19b40 ;  /* 0x00019b4000037802 */ /* 0x000fe40000000f00 */
[----:B------:R-:W-:Y:S05]  /*19b30*/  CALL.REL.NOINC `($__internal_35_$__cuda_sm70_shflsync_idx_p) ;  /* 0x000009b000007944 */ /* 0x000fea0003c00000 */
[----:B------:R-:W-:Y:S01]  /*19b40*/  MOV R8, R30 ;  /* 0x0000001e00087202 */ /* 0x000fe20000000f00 */
[----:B------:R-:W-:Y:S05]  /*19b50*/  BRA `(.L_x_2210) ;  /* 0xffffc35000007947 */ /* 0x000fea000383ffff */
.L_x_2137:
[----:B------:R-:W-:Y:S01]  /*19b60*/  IMAD.MOV.U32 R31, RZ, RZ, R12 ;  /* 0x000000ffff1f7224 */ /* 0x000fe200078e000c */
[----:B------:R-:W-:Y:S01]  /*19b70*/  MOV R2, RZ ;  /* 0x000000ff00027202 */ /* 0x000fe20000000f00 */
[----:B------:R-:W-:Y:S01]  /*19b80*/  IMAD.MOV.U32 R30, RZ, RZ, 0x181f ;  /* 0x0000181fff1e7424 */ /* 0x000fe200078e00ff */
[----:B------:R-:W-:Y:S02]  /*19b90*/  MOV R3, 0x19bb0 ;  /* 0x00019bb000037802 */ /* 0x000fe40000000f00 */
[----:B-12---:R-:W-:Y:S05]  /*19ba0*/  CALL.REL.NOINC `($__internal_35_$__cuda_sm70_shflsync_idx_p) ;  /* 0x0000094000007944 */ /* 0x006fea0003c00000 */
[----:B------:R-:W-:Y:S01]  /*19bb0*/  MOV R0, R30 ;  /* 0x0000001e00007202 */ /* 0x000fe20000000f00 */
[----:B------:R-:W-:Y:S05]  /*19bc0*/  BRA `(.L_x_2211) ;  /* 0xffffc30000007947 */ /* 0x000fea000383ffff */
.L_x_2140:
        /* <DEDUP_REMOVED lines=13> */
.L_x_2143:
[----:B------:R-:W-:Y:S01]  /*19ca0*/  IMAD.MOV.U32 R31, RZ, RZ, R9 ;  /* 0x000000ffff1f7224 */ /* 0x000fe200078e0009 */
[----:B-1----:R-:W-:Y:S01]  /*19cb0*/  MOV R2, 0x2 ;  /* 0x0000000200027802 */ /* 0x002fe20000000f00 */
[----:B------:R-:W-:Y:S01]  /*19cc0*/  IMAD.MOV.U32 R30, RZ, RZ, 0x181f ;  /* 0x0000181fff1e7424 */ /* 0x000fe200078e00ff */
[----:B------:R-:W-:Y:S02]  /*19cd0*/  MOV R3, 0x19cf0 ;  /* 0x00019cf000037802 */ /* 0x000fe40000000f00 */
[----:B--234-:R-:W-:Y:S05]  /*19ce0*/  CALL.REL.NOINC `($__internal_35_$__cuda_sm70_shflsync_idx_p) ;  /* 0x0000080000007944 */ /* 0x01cfea0003c00000 */
[----:B------:R-:W-:Y:S01]  /*19cf0*/  MOV R8, R30 ;  /* 0x0000001e00087202 */ /* 0x000fe20000000f00 */
[----:B------:R-:W-:Y:S05]  /*19d00*/  BRA `(.L_x_2213) ;  /* 0xffffc4a000007947 */ /* 0x000fea000383ffff */
.L_x_2144:
[----:B------:R-:W-:Y:S01]  /*19d10*/  IMAD.MOV.U32 R31, RZ, RZ, R12 ;  /* 0x000000ffff1f7224 */ /* 0x000fe200078e000c */
[----:B------:R-:W-:Y:S01]  /*19d20*/  MOV R2, 0x2 ;  /* 0x0000000200027802 */ /* 0x000fe20000000f00 */
[----:B------:R-:W-:Y:S01]  /*19d30*/  IMAD.MOV.U32 R30, RZ, RZ, 0x181f ;  /* 0x0000181fff1e7424 */ /* 0x000fe200078e00ff */
[----:B------:R-:W-:Y:S02]  /*19d40*/  MOV R3, 0x19d60 ;  /* 0x00019d6000037802 */ /* 0x000fe40000000f00 */
[----:B-1234-:R-:W-:Y:S05]  /*19d50*/  CALL.REL.NOINC `($__internal_35_$__cuda_sm70_shflsync_idx_p) ;  /* 0x0000079000007944 */ /* 0x01efea0003c00000 */
[----:B------:R-:W-:Y:S01]  /*19d60*/  MOV R0, R30 ;  /* 0x0000001e00007202 */ /* 0x000fe20000000f00 */
[----:B------:R-:W-:Y:S05]  /*19d70*/  BRA `(.L_x_2214) ;  /* 0xffffc45000007947 */ /* 0x000fea000383ffff */
.L_x_2147:
[----:B------:R-:W-:Y:S01]  /*19d80*/  IMAD.MOV.U32 R31, RZ, RZ, R9 ;  /* 0x000000ffff1f7224 */ /* 0x000fe200078e0009 */
[----:B-1----:R-:W-:Y:S01]  /*19d90*/  MOV R2, 0x3 ;  /* 0x0000000300027802 */ /* 0x002fe20000000f00 */
[----:B------:R-:W-:Y:S01]  /*19da0*/  IMAD.MOV.U32 R30, RZ, RZ, 0x181f ;  /* 0x0000181fff1e7424 */ /* 0x000fe200078e00ff */
[----:B------:R-:W-:-:S02]  /*19db0*/  MOV R3, 0x19dd0 ;  /* 0x00019dd000037802 */ /* 0x000fc40000000f00 */
[----:B--234-:R-:W-:Y:S05]  /*19dc0*/  CALL.REL.NOINC `($__internal_35_$__cuda_sm70_shflsync_idx_p) ;  /* 0x0000072000007944 */ /* 0x01cfea0003c00000 */
        /* <DEDUP_REMOVED lines=8> */
.L_x_2149:
[----:B------:R-:W-:Y:S01]  /*19e50*/  IMAD.MOV.U32 R31, RZ, RZ, R82 ;  /* 0x000000ffff1f7224 */ /* 0x000fe200078e0052 */
[----:B------:R-:W-:Y:S01]  /*19e60*/  MOV R2, RZ ;  /* 0x000000ff00027202 */ /* 0x000fe20000000f00 */
[----:B------:R-:W-:Y:S01]  /*19e70*/  IMAD.MOV.U32 R30, RZ, RZ, 0x1f ;  /* 0x0000001fff1e7424 */ /* 0x000fe200078e00ff */
[----:B------:R-:W-:Y:S02]  /*19e80*/  MOV R3, 0x19ea0 ;  /* 0x00019ea000037802 */ /* 0x000fe40000000f00 */
[----:B-123--:R-:W-:Y:S05]  /*19e90*/  CALL.REL.NOINC `($__internal_35_$__cuda_sm70_shflsync_idx_p) ;  /* 0x0000065000007944 */ /* 0x00efea0003c00000 */
[----:B------:R-:W-:Y:S01]  /*19ea0*/  MOV R9, R30 ;  /* 0x0000001e00097202 */ /* 0x000fe20000000f00 */
[----:B------:R-:W-:Y:S05]  /*19eb0*/  BRA `(.L_x_2216) ;  /* 0xffffc68000007947 */ /* 0x000fea000383ffff */
.L_x_2150:
[----:B------:R-:W-:Y:S01]  /*19ec0*/  IMAD.MOV.U32 R31, RZ, RZ, R82 ;  /* 0x000000ffff1f7224 */ /* 0x000fe200078e0052 */
[----:B------:R-:W-:Y:S01]  /*19ed0*/  MOV R2, 0x1 ;  /* 0x0000000100027802 */ /* 0x000fe20000000f00 */
[----:B------:R-:W-:Y:S01]  /*19ee0*/  IMAD.MOV.U32 R30, RZ, RZ, 0x1f ;  /* 0x0000001fff1e7424 */ /* 0x000fe200078e00ff */
[----:B------:R-:W-:Y:S02]  /*19ef0*/  MOV R3, 0x19f10 ;  /* 0x00019f1000037802 */ /* 0x000fe40000000f00 */
[----:B-123--:R-:W-:Y:S05]  /*19f00*/  CALL.REL.NOINC `($__internal_35_$__cuda_sm70_shflsync_idx_p) ;  /* 0x000005e000007944 */ /* 0x00efea0003c00000 */
[----:B------:R-:W-:Y:S01]  /*19f10*/  MOV R8, R30 ;  /* 0x0000001e00087202 */ /* 0x000fe20000000f00 */
[----:B------:R-:W-:Y:S05]  /*19f20*/  BRA `(.L_x_2217) ;  /* 0xffffc63000007947 */ /* 0x000fea000383ffff */
.L_x_2151:
[----:B------:R-:W-:Y:S02]  /*19f30*/  MOV R2, 0x1 ;  /* 0x0000000100027802 */ /* 0x000fe40000000f00 */
[----:B------:R-:W-:-:S02]  /*19f40*/  MOV R3, 0x19f60 ;  /* 0x00019f6000037802 */ /* 0x000fc40000000f00 */
[----:B--234-:R-:W-:Y:S05]  /*19f50*/  CALL.REL.NOINC `($__internal_36_$__cuda_sm70_shflsync_up_p) ;  /* 0x000005f000007944 */ /* 0x01cfea0003c00000 */
[----:B------:R-:W-:Y:S05]  /*19f60*/  BRA `(.L_x_2218) ;  /* 0xffffc71000007947 */ /* 0x000fea000383ffff */
.L_x_2152:
[----:B------:R-:W-:Y:S02]  /*19f70*/  MOV R2, 0x2 ;  /* 0x0000000200027802 */ /* 0x000fe40000000f00 */
[----:B------:R-:W-:-:S02]  /*19f80*/  MOV R3, 0x19fa0 ;  /* 0x00019fa000037802 */ /* 0x000fc40000000f00 */
[----:B--23--:R-:W-:Y:S05]  /*19f90*/  CALL.REL.NOINC `($__internal_36_$__cuda_sm70_shflsync_up_p) ;  /* 0x000005b000007944 */ /* 0x00cfea0003c00000 */
        /* <DEDUP_REMOVED lines=24> */
.L_x_2156:
[----:B------:R-:W-:Y:S02]  /*1a120*/  MOV R2, 0x1 ;  /* 0x0000000100027802 */ /* 0x000fe40000000f00 */
[----:B------:R-:W-:Y:S02]  /*1a130*/  MOV R3, 0x1a150 ;  /* 0x0001a15000037802 */ /* 0x000fe40000000f00 */
[----:B------:R-:W-:Y:S05]  /*1a140*/  CALL.REL.NOINC `($__internal_36_$__cuda_sm70_shflsync_up_p) ;  /* 0x0000040000007944 */ /* 0x000fea0003c00000 */
[----:B------:R-:W-:Y:S01]  /*1a150*/  MOV R2, R4 ;  /* 0x0000000400027202 */ /* 0x000fe20000000f00 */
[----:B------:R-:W-:Y:S05]  /*1a160*/  BRA `(.L_x_2220) ;  /* 0xffffc76000007947 */ /* 0x000fea000383ffff */
.L_x_2157:
[----:B------:R-:W-:Y:S02]  /*1a170*/  MOV R2, 0x2 ;  /* 0x0000000200027802 */ /* 0x000fe40000000f00 */
[----:B------:R-:W-:Y:S02]  /*1a180*/  MOV R3, 0x1a1a0 ;  /* 0x0001a1a000037802 */ /* 0x000fe40000000f00 */
        /* <DEDUP_REMOVED lines=25> */
.L_x_2159:
[----:B------:R-:W-:Y:S02]  /*1a320*/  SEL R0, RZ, 0x1, P0 ;  /* 0x00000001ff007807 */ /* 0x000fe40000000000 */
[----:B------:R-:W-:Y:S02]  /*1a330*/  MOV R2, 0x1a350 ;  /* 0x0001a35000027802 */ /* 0x000fe40000000f00 */
[----:B-1----:R-:W-:Y:S05]  /*1a340*/  CALL.REL.NOINC `($__internal_37_$__cuda_sm70_votesync_ballot) ;  /* 0x0000027000007944 */ /* 0x002fea0003c00000 */
[----:B------:R-:W-:Y:S01]  /*1a350*/  MOV R5, R0 ;  /* 0x0000000000057202 */ /* 0x000fe20000000f00 */
[----:B------:R-:W-:Y:S05]  /*1a360*/  BRA `(.L_x_2222) ;  /* 0xffffc6f000007947 */ /* 0x000fea000383ffff */
.L_x_2160:
[----:B------:R-:W-:Y:S01]  /*1a370*/  IMAD.MOV.U32 R31, RZ, RZ, R6 ;  /* 0x000000ffff1f7224 */ /* 0x000fe200078e0006 */
[----:B------:R-:W-:Y:S01]  /*1a380*/  MOV R2, R0 ;  /* 0x0000000000027202 */ /* 0x000fe20000000f00 */
[----:B------:R-:W-:Y:S01]  /*1a390*/  IMAD.MOV.U32 R30, RZ, RZ, 0x1f ;  /* 0x0000001fff1e7424 */ /* 0x000fe200078e00ff */
[----:B------:R-:W-:Y:S02]  /*1a3a0*/  MOV R3, 0x1a3c0 ;  /* 0x0001a3c000037802 */ /* 0x000fe40000000f00 */
[----:B-1----:R-:W-:Y:S05]  /*1a3b0*/  CALL.REL.NOINC `($__internal_35_$__cuda_sm70_shflsync_idx_p) ;  /* 0x0000013000007944 */ /* 0x002fea0003c00000 */
[----:B------:R-:W-:Y:S01]  /*1a3c0*/  IMAD.MOV.U32 R10, RZ, RZ, R30 ;  /* 0x000000ffff0a7224 */ /* 0x000fe200078e001e */
[----:B------:R-:W-:Y:S01]  /*1a3d0*/  MOV R2, R0 ;  /* 0x0000000000027202 */ /* 0x000fe20000000f00 */
[----:B------:R-:W-:Y:S01]  /*1a3e0*/  IMAD.MOV.U32 R31, RZ, RZ, R7 ;  /* 0x000000ffff1f7224 */ /* 0x000fe200078e0007 */
[----:B------:R-:W-:-:S02]  /*1a3f0*/  MOV R30, 0x1f ;  /* 0x0000001f001e7802 */ /* 0x000fc40000000f00 */
[----:B------:R-:W-:Y:S02]  /*1a400*/  MOV R3, 0x1a420 ;  /* 0x0001a42000037802 */ /* 0x000fe40000000f00 */
[----:B------:R-:W-:Y:S05]  /*1a410*/  CALL.REL.NOINC `($__internal_35_$__cuda_sm70_shflsync_idx_p) ;  /* 0x000000d000007944 */ /* 0x000fea0003c00000 */
[----:B------:R-:W-:Y:S01]  /*1a420*/  MOV R7, R30 ;  /* 0x0000001e00077202 */ /* 0x000fe20000000f00 */
[----:B------:R-:W-:Y:S05]  /*1a430*/  BRA `(.L_x_2223) ;  /* 0xffffc67000007947 */ /* 0x000fea000383ffff */
.L_x_2163:
[----:B------:R-:W-:Y:S01]  /*1a440*/  IMAD.MOV.U32 R31, RZ, RZ, R4 ;  /* 0x000000ffff1f7224 */ /* 0x000fe200078e0004 */
[----:B------:R-:W-:Y:S01]  /*1a450*/  MOV R2, R0 ;  /* 0x0000000000027202 */ /* 0x000fe20000000f00 */
[----:B------:R-:W-:Y:S01]  /*1a460*/  IMAD.MOV.U32 R30, RZ, RZ, 0x1f ;  /* 0x0000001fff1e7424 */ /* 0x000fe200078e00ff */
[----:B------:R-:W-:Y:S02]  /*1a470*/  MOV R3, 0x1a490 ;  /* 0x0001a49000037802 */ /* 0x000fe40000000f00 */
[----:B-1-34-:R-:W-:Y:S05]  /*1a480*/  CALL.REL.NOINC `($__internal_35_$__cuda_sm70_shflsync_idx_p) ;  /* 0x0000006000007944 */ /* 0x01afea0003c00000 */
[----:B------:R-:W-:Y:S01]  /*1a490*/  MOV R11, R30 ;  /* 0x0000001e000b7202 */ /* 0x000fe20000000f00 */
[----:B------:R-:W-:Y:S05]  /*1a4a0*/  BRA `(.L_x_2162) ;  /* 0xffffc66000007947 */ /* 0x000fea000383ffff */
        .weak           $__internal_34_$__cuda_sm70_shflsync_bfly_p
        .type           $__internal_34_$__cuda_sm70_shflsync_bfly_p,@function
        .size           $__internal_34_$__cuda_sm70_shflsync_bfly_p,($__internal_35_$__cuda_sm70_shflsync_idx_p - $__internal_34_$__cuda_sm70_shflsync_bfly_p)
$__internal_34_$__cuda_sm70_shflsync_bfly_p:
[----:B------:R-:W-:Y:S04]  /*1a4b0*/  WARPSYNC R192 ;  /* 0x000000c000007348 */ /* 0x000fe80003800000 */
[----:B------:R1:W2:Y:S02]  /*1a4c0*/  SHFL.BFLY PT, R16, R4, R3, R209 ;  /* 0x0c00000304107389 */ /* 0x0002a400000e00d1 */
[----:B-1----:R-:W-:-:S04]  /*1a4d0*/  MOV R3, 0x0 ;  /* 0x0000000000037802 */ /* 0x002fc80000000f00 */
[----:B--2---:R-:W-:Y:S05]  /*1a4e0*/  RET.REL.NODEC R2 `(_ZN7cutlass13device_kernelIN5flash19enable_sm80_to_sm89INS1_16FlashAttnFwdSm80INS1_25CollectiveMainloopFwdSm80ILi8ELi2ELb0EN4cute5tupleIJNS5_1CILi128EEENS7_ILi64EEENS7_ILi192EEEEEELi192ENS_6half_tEfNS_4arch4Sm80ELb0ELb1ELb1ELb1ELb1ELb0ELb1ELb1EEENS1_21CollectiveEpilogueFwdINS6_IJS8_SA_S9_EEENS6_IJNS7_ILi1EEESI_SI_EEESC_SE_Li256ELb1ELb1ELb1ELb0EEENS1_36VarlenDynamicPersistentTileSchedulerILi128ELi64ELi256ELi256ELb1ELb1ELb0ELb1ELb0ELb1EEEEEEEEEvNT_6ParamsE) ;  /* 0xfffe5b1002007950 */ /* 0x004fea0003c3ffff */
        .weak           $__internal_35_$__cuda_sm70_shflsync_idx_p
        .type           $__internal_35_$__cuda_sm70_shflsync_idx_p,@function
        .size           $__internal_35_$__cuda_sm70_shflsync_idx_p,($__internal_36_$__cuda_sm70_shflsync_up_p - $__internal_35_$__cuda_sm70_shflsync_idx_p)
$__internal_35_$__cuda_sm70_shflsync_idx_p:
[----:B------:R-:W-:-:S04]  /*1a4f0*/  MOV R179, 0xffffffff ;  /* 0xffffffff00b37802 */ /* 0x000fc80000000f00 */
[----:B------:R-:W-:Y:S04]  /*1a500*/  WARPSYNC R179 ;  /* 0x000000b300007348 */ /* 0x000fe80003800000 */
[----:B------:R1:W2:Y:S02]  /*1a510*/  SHFL.IDX PT, R30, R31, R2, R30 ;  /* 0x000000021f1e7389 */ /* 0x0002a400000e001e */
[----:B-1----:R-:W-:Y:S02]  /*1a520*/  MOV R2, R3 ;  /* 0x0000000300027202 */ /* 0x002fe40000000f00 */
[----:B------:R-:W-:-:S04]  /*1a530*/  MOV R3, 0x0 ;  /* 0x0000000000037802 */ /* 0x000fc80000000f00 */
[----:B--2---:R-:W-:Y:S05]  /*1a540*/  RET.REL.NODEC R2 `(_ZN7cutlass13device_kernelIN5flash19enable_sm80_to_sm89INS1_16FlashAttnFwdSm80INS1_25CollectiveMainloopFwdSm80ILi8ELi2ELb0EN4cute5tupleIJNS5_1CILi128EEENS7_ILi64EEENS7_ILi192EEEEEELi192ENS_6half_tEfNS_4arch4Sm80ELb0ELb1ELb1ELb1ELb1ELb0ELb1ELb1EEENS1_21CollectiveEpilogueFwdINS6_IJS8_SA_S9_EEENS6_IJNS7_ILi1EEESI_SI_EEESC_SE_Li256ELb1ELb1ELb1ELb0EEENS1_36VarlenDynamicPersistentTileSchedulerILi128ELi64ELi256ELi256ELb1ELb1ELb0ELb1ELb0ELb1EEEEEEEEEvNT_6ParamsE) ;  /* 0xfffe5ab002007950 */ /* 0x004fea0003c3ffff */
        .weak           $__internal_36_$__cuda_sm70_shflsync_up_p
        .type           $__internal_36_$__cuda_sm70_shflsync_up_p,@function
        .size           $__internal_36_$__cuda_sm70_shflsync_up_p,($__internal_37_$__cuda_sm70_votesync_ballot - $__internal_36_$__cuda_sm70_shflsync_up_p)
$__internal_36_$__cuda_sm70_shflsync_up_p:
[----:B------:R-:W-:Y:S02]  /*1a550*/  IMAD.MOV.U32 R4, RZ, RZ, RZ ;  /* 0x000000ffff047224 */ /* 0x000fe400078e00ff */
[----:B------:R-:W-:-:S04]  /*1a560*/  IMAD.MOV.U32 R10, RZ, RZ, -0x1 ;  /* 0xffffffffff0a7424 */ /* 0x000fc800078e00ff */
[----:B------:R-:W-:Y:S04]  /*1a570*/  WARPSYNC R10 ;  /* 0x0000000a00007348 */ /* 0x000fe80003800000 */
[----:B------:R1:W2:Y:S02]  /*1a580*/  SHFL.UP PT, R4, R0, R2, R4 ;  /* 0x0400000200047389 */ /* 0x0002a400000e0004 */
[----:B-1----:R-:W-:Y:S02]  /*1a590*/  MOV R2, R3 ;  /* 0x0000000300027202 */ /* 0x002fe40000000f00 */
[----:B------:R-:W-:-:S04]  /*1a5a0*/  MOV R3, 0x0 ;  /* 0x0000000000037802 */ /* 0x000fc80000000f00 */
[----:B--2---:R-:W-:Y:S05]  /*1a5b0*/  RET.REL.NODEC R2 `(_ZN7cutlass13device_kernelIN5flash19enable_sm80_to_sm89INS1_16FlashAttnFwdSm80INS1_25CollectiveMainloopFwdSm80ILi8ELi2ELb0EN4cute5tupleIJNS5_1CILi128EEENS7_ILi64EEENS7_ILi192EEEEEELi192ENS_6half_tEfNS_4arch4Sm80ELb0ELb1ELb1ELb1ELb1ELb0ELb1ELb1EEENS1_21CollectiveEpilogueFwdINS6_IJS8_SA_S9_EEENS6_IJNS7_ILi1EEESI_SI_EEESC_SE_Li256ELb1ELb1ELb1ELb0EEENS1_36VarlenDynamicPersistentTileSchedulerILi128ELi64ELi256ELi256ELb1ELb1ELb0ELb1ELb0ELb1EEEEEEEEEvNT_6ParamsE) ;  /* 0xfffe5a4002007950 */ /* 0x004fea0003c3ffff */
        .weak           $__internal_37_$__cuda_sm70_votesync_ballot
        .type           $__internal_37_$__cuda_sm70_votesync_ballot,@function
        .size           $__internal_37_$__cuda_sm70_votesync_ballot,(.L_x_6217 - $__internal_37_$__cuda_sm70_votesync_ballot)
$__internal_37_$__cuda_sm70_votesync_ballot:
[----:B------:R-:W-:Y:S01]  /*1a5c0*/  ISETP.NE.U32.AND P0, PT, R0, 0x1, PT ;  /* 0x000000010000780c */ /* 0x000fe20003f05070 */
[----:B------:R-:W-:-:S04]  /*1a5d0*/  IMAD.MOV.U32 R3, RZ, RZ, -0x1 ;  /* 0xffffffffff037424 */ /* 0x000fc800078e00ff */
[----:B------:R-:W-:Y:S08]  /*1a5e0*/  WARPSYNC R3 ;  /* 0x0000000300007348 */ /* 0x000ff00003800000 */
[----:B------:R-:W-:-:S04]  /*1a5f0*/  VOTE.ANY R0, PT, !P0 ;  /* 0x0000000000007806 */ /* 0x000fc800040e0100 */
[----:B------:R-:W-:Y:S01]  /*1a600*/  LOP3.LUT R0, R0, R3, RZ, 0xc0, !PT ;  /* 0x0000000300007212 */ /* 0x000fe200078ec0ff */
[----:B------:R-:W-:-:S04]  /*1a610*/  IMAD.MOV.U32 R3, RZ, RZ, 0x0 ;  /* 0x00000000ff037424 */ /* 0x000fc800078e00ff */
[----:B------:R-:W-:Y:S05]  /*1a620*/  RET.REL.NODEC R2 `(_ZN7cutlass13device_kernelIN5flash19enable_sm80_to_sm89INS1_16FlashAttnFwdSm80INS1_25CollectiveMainloopFwdSm80ILi8ELi2ELb0EN4cute5tupleIJNS5_1CILi128EEENS7_ILi64EEENS7_ILi192EEEEEELi192ENS_6half_tEfNS_4arch4Sm80ELb0ELb1ELb1ELb1ELb1ELb0ELb1ELb1EEENS1_21CollectiveEpilogueFwdINS6_IJS8_SA_S9_EEENS6_IJNS7_ILi1EEESI_SI_EEESC_SE_Li256ELb1ELb1ELb1ELb0EEENS1_36VarlenDynamicPersistentTileSchedulerILi128ELi64ELi256ELi256ELb1ELb1ELb0ELb1ELb0ELb1EEEEEEEEEvNT_6ParamsE) ;  /* 0xfffe59d002007950 */ /* 0x000fea0003c3ffff */
.L_x_2224:
        /* <DEDUP_REMOVED lines=13> */
.L_x_6217:


//--------------------- .text._ZN7cutlass13device_kernelIN5flash19enable_sm80_to_sm89INS1_16FlashAttnFwdSm80INS1_25CollectiveMainloopFwdSm80ILi8ELi2ELb0EN4cute5tupleIJNS5_1CILi128EEENS7_ILi64EEENS7_ILi192EEEEEELi192ENS_6half_tEfNS_4arch4Sm80ELb0ELb1ELb1ELb1ELb1ELb1ELb1ELb1EEENS1_21CollectiveEpilogueFwdINS6_IJS8_SA_S9_EEENS6_IJNS7_ILi1EEESI_SI_EEESC_SE_Li256ELb1ELb1ELb1ELb0EEENS1_36VarlenDynamicPersistentTileSchedulerILi128ELi64ELi256ELi256ELb1ELb1ELb0ELb1ELb0ELb1EEEEEEEEEvNT_6ParamsE --------------------------
	.section	.text._ZN7cutlass13device_kernelIN5flash19enable_sm80_to_sm89INS1_16FlashAttnFwdSm80INS1_25CollectiveMainloopFwdSm80ILi8ELi2ELb0EN4cute5tupleIJNS5_1CILi128EEENS7_ILi64EEENS7_ILi192EEEEEELi192ENS_6half_tEfNS_4arch4Sm80ELb0ELb1ELb1ELb1ELb1ELb1ELb1ELb1EEENS1_21CollectiveEpilogueFwdINS6_IJS8_SA_S9_EEENS6_IJNS7_ILi1EEESI_SI_EEESC_SE_Li256ELb1ELb1ELb1ELb0EEENS1_36VarlenDynamicPersistentTileSchedulerILi128ELi64ELi256ELi256ELb1ELb1ELb0ELb1ELb0ELb1EEEEEEEEEvNT_6ParamsE,"ax",@progbits
	.sectioninfo	@"SHI_REGISTERS=255"
	.align	128
.text._ZN7cutlass13device_kernelIN5flash19enable_sm80_to_sm89INS1_16FlashAttnFwdSm80INS1_25CollectiveMainloopFwdSm80ILi8ELi2ELb0EN4cute5tupleIJNS5_1CILi128EEENS7_ILi64EEENS7_ILi192EEEEEELi192ENS_6half_tEfNS_4arch4Sm80ELb0ELb1ELb1ELb1ELb1ELb1ELb1ELb1EEENS1_21CollectiveEpilogueFwdINS6_IJS8_SA_S9_EEENS6_IJNS7_ILi1EEESI_SI_EEESC_SE_Li256ELb1ELb1ELb1ELb0EEENS1_36VarlenDynamicPersistentTileSchedulerILi128ELi64ELi256ELi256ELb1ELb1ELb0ELb1ELb0ELb1EEEEEEEEEvNT_6ParamsE:
        .type           _ZN7cutlass13device_kernelIN5flash19enable_sm80_to_sm89INS1_16FlashAttnFwdSm80INS1_25CollectiveMainloopFwdSm80ILi8ELi2ELb0EN4cute5tupleIJNS5_1CILi128EEENS7_ILi64EEENS7_ILi192EEEEEELi192ENS_6half_tEfNS_4arch4Sm80ELb0ELb1ELb1ELb1ELb1ELb1ELb1ELb1EEENS1_21CollectiveEpilogueFwdINS6_IJS8_SA_S9_EEENS6_IJNS7_ILi1EEESI_SI_EEESC_SE_Li256ELb1ELb1ELb1ELb0EEENS1_36VarlenDynamicPersistentTileSchedulerILi128ELi64ELi256ELi256ELb1ELb1ELb0ELb1ELb0ELb1EEEEEEEEEvNT_6ParamsE,@function
        .size           _ZN7cutlass13device_kernelIN5flash19enable_sm80_to_sm89INS1_16FlashAttnFwdSm80INS1_25CollectiveMainloopFwdSm80ILi8ELi2ELb0EN4cute5tupleIJNS5_1CILi128EEENS7_ILi64EEENS7_ILi192EEEEEELi192ENS_6half_tEfNS_4arch4Sm80ELb0ELb1ELb1ELb1ELb1ELb1ELb1ELb1EEENS1_21CollectiveEpilogueFwdINS6_IJS8_SA_S9_EEENS6_IJNS7_ILi1EEESI_SI_EEESC_SE_Li256ELb1ELb1ELb1ELb0EEENS1_36VarlenDynamicPersistentTileSchedulerILi128ELi64ELi256ELi256ELb1ELb1ELb0ELb1ELb0ELb1EEEEEEEEEvNT_6ParamsE,(.L_x_6222 - _ZN7cutlass13device_kernelIN5flash19enable_sm80_to_sm89INS1_16FlashAttnFwdSm80INS1_25CollectiveMainloopFwdSm80ILi8ELi2ELb0EN4cute5tupleIJNS5_1CILi128EEENS7_ILi64EEENS7_ILi192EEEEEELi192ENS_6half_tEfNS_4arch4Sm80ELb0ELb1ELb1ELb1ELb1ELb1ELb1ELb1EEENS1_21CollectiveEpilogueFwdINS6_IJS8_SA_S9_EEENS6_IJNS7_ILi1EEESI_SI_EEESC_SE_Li256ELb1ELb1ELb1ELb0EEENS1_36VarlenDynamicPersistentTileSchedulerILi128ELi64ELi256ELi256ELb1ELb1ELb0ELb1ELb0ELb1EEEEEEEEEvNT_6ParamsE)
        .other          _ZN7cutlass13device_kernelIN5flash19enable_sm80_to_sm89INS1_16FlashAttnFwdSm80INS1_25CollectiveMainloopFwdSm80ILi8ELi2ELb0EN4cute5tupleIJNS5_1CILi128EEENS7_ILi64EEENS7_ILi192EEEEEELi192ENS_6half_tEfNS_4arch4Sm80ELb0ELb1ELb1ELb1ELb1ELb1ELb1ELb1EEENS1_21CollectiveEpilogueFwdINS6_IJS8_SA_S9_EEENS6_IJNS7_ILi1EEESI_SI_EEESC_SE_Li256ELb1ELb1ELb1ELb0EEENS1_36VarlenDynamicPersistentTileSchedulerILi128ELi64ELi256ELi256ELb1ELb1ELb0ELb1ELb0ELb1EEEEEEEEEvNT_6ParamsE,@"STO_CUDA_ENTRY STV_DEFAULT"
_ZN7cutlass13device_kernelIN5flash19enable_sm80_to_sm89INS1_16FlashAttnFwdSm80INS1_25CollectiveMainloopFwdSm80ILi8ELi2ELb0EN4cute5tupleIJNS5_1CILi128EEENS7_ILi64EEENS7_ILi192EEEEEELi192ENS_6half_tEfNS_4arch4Sm80ELb0ELb1ELb1ELb1ELb1ELb1ELb1ELb1EEENS1_21CollectiveEpilogueFwdINS6_IJS8_SA_S9_EEENS6_IJNS7_ILi1EEESI_SI_EEESC_SE_Li256ELb1ELb1ELb1ELb0EEENS1_36VarlenDynamicPersistentTileSchedulerILi128ELi64ELi256ELi256ELb1ELb1ELb0ELb1ELb0ELb1EEEEEEEEEvNT_6ParamsE:
        /* <DEDUP_REMOVED lines=52> */
.L_x_2230:
        /* <DEDUP_REMOVED lines=16> */
.L_x_2490:
        /* <DEDUP_REMOVED lines=16> */
.L_x_2491:
[----:B---3--:R-:W-:-:S05]  /*0540*/  IMAD R0, R0, c[0x0][0x538], RZ ;  /* 0x00014e0000007a24 */ /* 0x008fca00078e02ff */
[----:B------:R-:W-:-:S04]  /*0550*/  IADD3 R6, R0, R6, RZ ;  /* 0x0000000600067210 */ /* 0x000fc80007ffe0ff */
[----:B------:R-:W-:-:S13]  /*0560*/  ISETP.GT.AND P0, PT, R6, UR4, PT ;  /* 0x0000000406007c0c */ /* 0x000fda000bf04270 */
[----:B-12---:R-:W-:Y:S05]  /*0570*/  @!P0 BRA `(.L_x_2230) ;  /* 0xfffffdc000008947 */ /* 0x006fea000383ffff */
.L_x_2226:
[----:B------:R-:W-:-:S05]  /*0580*/  IADD3 R10, -R0, R6, RZ ;  /* 0x00000006000a7210 */ /* 0x000fca0007ffe1ff */
[----:B------:R-:W-:-:S05]  /*0590*/  IMAD R0, R4, c[0x0][0x538], R10 ;  /* 0x00014e0004007a24 */ /* 0x000fca00078e020a */
[----:B------:R-:W-:Y:S01]  /*05a0*/  ISETP.GT.AND P0, PT, R0, UR4, PT ;  /* 0x0000000400007c0c */ /* 0x000fe2000bf04270 */
[----:B------:R-:W-:-:S12]  /*05b0*/  BRA.DIV ~URZ, `(.L_x_2231) ;  /* 0x00023ec27f007947 */ /* 0x000fd8000b800000 */
[----:B------:R-:W-:-:S04]  /*05c0*/  VOTE.ANY R6, PT, !P0 ;  /* 0x0000000000067806 */ /* 0x000fc800040e0100 */
.L_x_2492:
[----:B------:R-:W2:Y:S02]  /*05d0*/  POPC R0, R6 ;  /* 0x0000000600007309 */ /* 0x000ea40000000000 */
[----:B-12---:R-:W-:Y:S01]  /*05e0*/  IADD3 R239, R0, R7, RZ ;  /* 0x0000000700ef7210 */ /* 0x006fe20007ffe0ff */
[----:B------:R-:W-:Y:S05]  /*05f0*/  BRA.DIV ~URZ, `(.L_x_2232) ;  /* 0x00023ed27f007947 */ /* 0x000fea000b800000 */
[----:B------:R1:W2:Y:S01]  /*0600*/  SHFL.IDX PT, R12, R9, R0, 0x1f ;  /* 0x00001f00090c7589 */ /* 0x0002a200000e0000 */
[----:B------:R-:W-:-:S03]  /*0610*/  MOV R5, RZ ;  /* 0x000000ff00057202 */ /* 0x000fc60000000f00 */
[----:B------:R1:W3:Y:S04]  /*0620*/  SHFL.IDX PT, R9, R8, R0, 0x1f ;  /* 0x00001f0008097589 */ /* 0x0002e800000e0000 */
.L_x_2493:
[----:B------:R-:W-:Y:S01]  /*0630*/  ISETP.NE.AND P0, PT, R6, RZ, PT ;  /* 0x000000ff0600720c */ /* 0x000fe20003f05270 */
[----:B------:R-:W-:-:S12]  /*0640*/  BSSY B0, `(.L_x_2233) ;  /* 0x0000005000007945 */ /* 0x000fd80003800000 */
[----:B------:R-:W-:Y:S05]  /*0650*/  @!P0 BRA `(.L_x_2234) ;  /* 0x0000003000008947 */ /* 0x000fea0003800000 */
[----:B-1----:R-:W-:Y:S01]  /*0660*/  IADD3 R0, R0, -0x1, RZ ;  /* 0xffffffff00007810 */ /* 0x002fe20007ffe0ff */
[----:B------:R-:W-:Y:S05]  /*0670*/  BRA.DIV ~URZ, `(.L_x_2235) ;  /* 0x00023f327f007947 */ /* 0x000fea000b800000 */
[----:B------:R1:W4:Y:S02]  /*0680*/  SHFL.IDX PT, R5, R4, R0, 0x1f ;  /* 0x00001f0004057589 */ /* 0x00032400000e0000 */
.L_x_2234:
[----:B------:R-:W-:Y:S05]  /*0690*/  BSYNC B0 ;  /* 0x0000000000007941 */ /* 0x000fea0003800000 */
.L_x_2233:
        /* <DEDUP_REMOVED lines=67> */
.L_x_2237:
        /* <DEDUP_REMOVED lines=68> */
.L_x_2238:
[----:B------:R-:W-:Y:S05]  /*0f10*/  BSYNC B0 ;  /* 0x0000000000007941 */ /* 0x000fea0003800000 */
.L_x_2236:
[----:B------:R-:W-:-:S04]  /*0f20*/  LOP3.LUT R0, RZ, R0, RZ, 0x33, !PT ;  /* 0x00000000ff007212 */ /* 0x000fc800078e33ff */
[----:B------:R-:W-:Y:S01]  /*0f30*/  IADD3 R237, R0, R12, RZ ;  /* 0x0000000c00ed7210 */ /* 0x000fe20007ffe0ff */
[----:B------:R-:W-:Y:S05]  /*0f40*/  BRA `(.L_x_2239) ;  /* 0x0000004000007947 */ /* 0x000fea0003800000 */
.L_x_2227:
[----:B-1----:R-:W-:Y:S01]  /*0f50*/  IMAD.MOV.U32 R237, RZ, RZ, RZ ;  /* 0x000000ffffed7224 */ /* 0x002fe200078e00ff */
[----:B------:R-:W-:Y:S01]  /*0f60*/  MOV R238, RZ ;  /* 0x000000ff00ee7202 */ /* 0x000fe20000000f00 */
[----:B------:R-:W-:Y:S01]  /*0f70*/  IMAD.U32 R236, RZ, RZ, UR4 ;  /* 0x00000004ffec7e24 */ /* 0x000fe2000f8e00ff */
[----:B------:R-:W-:Y:S02]  /*0f80*/  MOV R239, c[0x0][0x53c] ;  /* 0x00014f0000ef7a02 */ /* 0x000fe40000000f00 */
.L_x_2239:
[----:B------:R-:W-:Y:S01]  /*0f90*/  ISETP.NE.AND P0, PT, R13, RZ, PT ;  /* 0x000000ff0d00720c */ /* 0x000fe20003f05270 */
[----:B------:R-:W-:-:S12]  /*0fa0*/  WARPSYNC 0xffffffff ;  /* 0xffffffff00007948 */ /* 0x000fd80003800000 */
[----:B------:R1:W-:Y:S04]  /*0fb0*/  @!P0 STS.128 [0x24100], R236 ;  /* 0x024100ecff008388 */ /* 0x0003e80000000c00 */
[----:B------:R-:W-:Y:S06]  /*0fc0*/  BAR.ARV 0x5, 0x100 ;  /* 0x0144000000007b1d */ /* 0x000fec0000002000 */
.L_x_2225:
        /* <DEDUP_REMOVED lines=8> */
[-C--:B------:R-:W-:Y:S02]  /*1050*/  LEA.HI R11, R12, R14.reuse, RZ, 0x3 ;  /* 0x0000000e0c0b7211 */ /* 0x080fe400078f18ff */
[----:B------:R-:W-:Y:S02]  /*1060*/  LOP3.LUT R0, R2, 0xfffffff0, RZ, 0xc0, !PT ;  /* 0xfffffff002007812 */ /* 0x000fe400078ec0ff */
[----:B------:R-:W-:Y:S02]  /*1070*/  SHF.R.S32.HI R232, RZ, 0x3, R11 ;  /* 0x00000003ffe87819 */ /* 0x000fe4000001140b */
[----:B------:R-:W-:Y:S01]  /*1080*/  LOP3.LUT R4, R11, 0xfffffff8, RZ, 0xc0, !PT ;  /* 0xfffffff80b047812 */ /* 0x000fe200078ec0ff */
[----:B------:R-:W-:Y:S01]  /*1090*/  IMAD.IADD R0, R14, 0x1, -R0 ;  /* 0x000000010e007824 */ /* 0x000fe200078e0a00 */
[----:B------:R-:W-:Y:S01]  /*10a0*/  SHF.R.S32.HI R3, RZ, 0x4, R2 ;  /* 0x00000004ff037819 */ /* 0x000fe20000011402 */
[----:B------:R-:W-:Y:S01]  /*10b0*/  IMAD.SHL.U32 R5, R232, 0x40, RZ ;  /* 0x00000040e8057824 */ /* 0x000fe200078e00ff */
[----:B------:R-:W-:Y:S01]  /*10c0*/  LEA.HI R8, R12, R14, RZ, 0x6 ;  /* 0x0000000e0c087211 */ /* 0x000fe200078f30ff */
[----:B------:R-:W-:Y:S01]  /*10d0*/  IMAD.IADD R217, R14, 0x1, -R4 ;  /* 0x000000010ed97824 */ /* 0x000fe200078e0a04 */
[----:B------:R-:W-:-:S02]  /*10e0*/  SHF.R.S32.HI R6, RZ, 0x1f, R0 ;  /* 0x0000001fff067819 */ /* 0x000fc40000011400 */
[----:B------:R-:W-:Y:S01]  /*10f0*/  LEA.HI R4, R2, R3, RZ, 0x1 ;  /* 0x0000000302047211 */ /* 0x000fe200078f08ff */
[----:B------:R-:W-:Y:S01]  /*1100*/  IMAD.SHL.U32 R200, R217, 0x8, RZ ;  /* 0x00000008d9c87824 */ /* 0x000fe200078e00ff */
[----:B------:R-:W-:Y:S02]  /*1110*/  LEA.HI R13, R6, R0, RZ, 0x3 ;  /* 0x00000000060d7211 */ /* 0x000fe400078f18ff */
[----:B------:R-:W-:Y:S02]  /*1120*/  LOP3.LUT R2, R5, 0x1c0, RZ, 0xc0, !PT ;  /* 0x000001c005027812 */ /* 0x000fe400078ec0ff */
[----:B------:R-:W-:Y:S02]  /*1130*/  LOP3.LUT R6, R4, 0xfffffffe, RZ, 0xc0, !PT ;  /* 0xfffffffe04067812 */ /* 0x000fe400078ec0ff */
[----:B------:R-:W-:Y:S02]  /*1140*/  SHF.R.U32.HI R5, RZ, 0x3, R2 ;  /* 0x00000003ff057819 */ /* 0x000fe40000011602 */
[----:B------:R-:W-:Y:S01]  /*1150*/  LOP3.LUT R4, R13, 0xfffffff8, RZ, 0xc0, !PT ;  /* 0xfffffff80d047812 */ /* 0x000fe200078ec0ff */
[----:B------:R-:W-:Y:S01]  /*1160*/  IMAD.IADD R9, R3, 0x1, -R6 ;  /* 0x0000000103097824 */ /* 0x000fe200078e0a06 */
[----:B------:R-:W-:-:S02]  /*1170*/  LOP3.LUT R2, R2, 0x38, R200, 0xf8, !PT ;  /* 0x0000003802027812 */ /* 0x000fc400078ef8c8 */
[----:B------:R-:W-:Y:S01]  /*1180*/  LEA.HI R3, R12, R14, RZ, 0x5 ;  /* 0x0000000e0c037211 */ /* 0x000fe200078f28ff */
[----:B------:R-:W-:Y:S01]  /*1190*/  IMAD.IADD R6, R0, 0x1, -R4 ;  /* 0x0000000100067824 */ /* 0x000fe200078e0a04 */
[----:B------:R-:W-:Y:S01]  /*11a0*/  LOP3.LUT R7, R2, R5, RZ, 0x3c, !PT ;  /* 0x0000000502077212 */ /* 0x000fe200078e3cff */
[----:B------:R-:W-:Y:S01]  /*11b0*/  IMAD.SHL.U32 R0, R217, 0x40, RZ ;  /* 0x00000040d9007824 */ /* 0x000fe200078e00ff */
[----:B------:R-:W-:Y:S02]  /*11c0*/  LOP3.LUT R2, R3, 0xffffffe0, RZ, 0xc0, !PT ;  /* 0xffffffe003027812 */ /* 0x000fe400078ec0ff */
[--C-:B------:R-:W-:Y:S02]  /*11d0*/  SHF.R.S32.HI R10, RZ, 0x5, R3.reuse ;  /* 0x00000005ff0a7819 */ /* 0x100fe40000011403 */
[----:B------:R-:W-:Y:S01]  /*11e0*/  LOP3.LUT R0, R0, 0x1c0, RZ, 0xc0, !PT ;  /* 0x000001c000007812 */ /* 0x000fe200078ec0ff */
[----:B------:R-:W-:Y:S01]  /*11f0*/  IMAD.IADD R19, R14, 0x1, -R2 ;  /* 0x000000010e137824 */ /* 0x000fe200078e0a02 */
[----:B------:R-:W-:Y:S01]  /*1200*/  SHF.R.S32.HI R3, RZ, 0x1f, R3 ;  /* 0x0000001fff037819 */ /* 0x000fe20000011403 */
[----:B------:R-:W-:Y:S01]  /*1210*/  IMAD.SHL.U32 R151, R10, 0x200, RZ ;  /* 0x000002000a977824 */ /* 0x000fe200078e00ff */
[----:B------:R-:W-:-:S02]  /*1220*/  LOP3.LUT R5, R0, 0x8, R11, 0xf8, !PT ;  /* 0x0000000800057812 */ /* 0x000fc400078ef80b */
[----:B------:R-:W-:Y:S01]  /*1230*/  LEA.HI R2, R3, R10, RZ, 0x3 ;  /* 0x0000000a03027211 */ /* 0x000fe200078f18ff */
[----:B------:R-:W-:Y:S01]  /*1240*/  IMAD.SHL.U32 R3, R8, 0x8, RZ ;  /* 0x0000000808037824 */ /* 0x000fe200078e00ff */
[----:B------:R-:W-:Y:S02]  /*1250*/  SHF.R.S32.HI R11, RZ, 0x1f, R19 ;  /* 0x0000001fff0b7819 */ /* 0x000fe40000011413 */
[----:B------:R-:W-:Y:S02]  /*1260*/  SHF.R.U32.HI R4, RZ, 0x3, R0 ;  /* 0x00000003ff047819 */ /* 0x000fe40000011600 */
[----:B------:R-:W-:Y:S02]  /*1270*/  LOP3.LUT R0, R2, 0xffffff8, RZ, 0xc0, !PT ;  /* 0x0ffffff802007812 */ /* 0x000fe400078ec0ff */
[----:B------:R-:W-:Y:S02]  /*1280*/  LEA.HI R11, R11, R19, RZ, 0x2 ;  /* 0x000000130b0b7211 */ /* 0x000fe400078f10ff */
[----:B------:R-:W-:Y:S01]  /*1290*/  LOP3.LUT R144, R7, 0x7ffffe00, R3, 0xf8, !PT ;  /* 0x7ffffe0007907812 */ /* 0x000fe200078ef803 */
[----:B------:R-:W-:Y:S01]  /*12a0*/  IMAD.IADD R3, R10, 0x1, -R0 ;  /* 0x000000010a037824 */ /* 0x000fe200078e0a00 */
[----:B------:R-:W-:Y:S01]  /*12b0*/  SHF.R.S32.HI R2, RZ, 0x2, R11 ;  /* 0x00000002ff027819 */ /* 0x000fe2000001140b */
[----:B------:R-:W-:Y:S01]  /*12c0*/  IMAD.SHL.U32 R0, R6, 0x40, RZ ;  /* 0x0000004006007824 */ /* 0x000fe200078e00ff */
[----:B------:R-:W-:Y:S01]  /*12d0*/  LEA.HI R7, R12, R14, RZ, 0x2 ;  /* 0x0000000e0c077211 */ /* 0x000fe200078f10ff */
[----:B------:R-:W-:Y:S01]  /*12e0*/  IMAD.SHL.U32 R10, R10, 0x400, RZ ;  /* 0x000004000a0a7824 */ /* 0x000fe200078e00ff */
[----:B------:R-:W-:Y:S01]  /*12f0*/  LOP3.LUT R8, R5, R4, RZ, 0x3c, !PT ;  /* 0x0000000405087212 */ /* 0x000fe200078e3cff */
[----:B------:R-:W-:Y:S01]  /*1300*/  IMAD R18, R3, 0x10, R2 ;  /* 0x0000001003127824 */ /* 0x000fe200078e0202 */
[----:B------:R-:W-:Y:S01]  /*1310*/  LOP3.LUT R2, R7, 0xfffffffc, RZ, 0xc0, !PT ;  /* 0xfffffffc07027812 */ /* 0x000fe200078ec0ff */
[----:B------:R-:W-:Y:S01]  /*1320*/  IMAD.SHL.U32 R4, R9, 0x8, RZ ;  /* 0x0000000809047824 */ /* 0x000fe200078e00ff */
[----:B------:R-:W-:Y:S01]  /*1330*/  LOP3.LUT R0, R0, 0x1c0, RZ, 0xc0, !PT ;  /* 0x000001c000007812 */ /* 0x000fe200078ec0ff */
[----:B------:R-:W-:Y:S01]  /*1340*/  IMAD.SHL.U32 R144, R144, 0x2, RZ ;  /* 0x0000000290907824 */ /* 0x000fe200078e00ff */
[--C-:B------:R-:W-:Y:S01]  /*1350*/  SHF.R.S32.HI R216, RZ, 0x2, R7.reuse ;  /* 0x00000002ffd87819 */ /* 0x100fe20000011407 */
[----:B------:R-:W-:Y:S01]  /*1360*/  IMAD.IADD R241, R14, 0x1, -R2 ;  /* 0x000000010ef17824 */ /* 0x000fe200078e0a02 */
[----:B------:R-:W-:Y:S01]  /*1370*/  SHF.R.S32.HI R3, RZ, 0x1f, R7 ;  /* 0x0000001fff037819 */ /* 0x000fe20000011407 */
[----:B------:R1:W-:Y:S01]  /*1380*/  STL [R1+0x30], R18 ;  /* 0x0000301201007387 */ /* 0x0003e20000100800 */
[----:B------:R-:W-:Y:S01]  /*1390*/  LOP3.LUT R5, R0, 0x8, R4, 0xf8, !PT ;  /* 0x0000000800057812 */ /* 0x000fe200078ef804 */
[----:B------:R-:W-:Y:S01]  /*13a0*/  IMAD.SHL.U32 R142, R241, 0x4, RZ ;  /* 0x00000004f18e7824 */ /* 0x000fe200078e00ff */
[----:B------:R-:W-:Y:S01]  /*13b0*/  SHF.R.U32.HI R4, RZ, 0x3, R0 ;  /* 0x00000003ff047819 */ /* 0x000fe20000011600 */
[----:B------:R-:W-:Y:S01]  /*13c0*/  IMAD R0, R9, 0x200, R8 ;  /* 0x0000020009007824 */ /* 0x000fe200078e0208 */
[----:B------:R-:W-:Y:S01]  /*13d0*/  LEA.HI R3, R3, R216, RZ, 0x3 ;  /* 0x000000d803037211 */ /* 0x000fe200078f18ff */
[----:B------:R-:W-:Y:S01]  /*13e0*/  IMAD.SHL.U32 R106, R241, 0x8, RZ ;  /* 0x00000008f16a7824 */ /* 0x000fe200078e00ff */
[----:B------:R-:W-:-:S02]  /*13f0*/  LOP3.LUT R9, R5, R4, RZ, 0x3c, !PT ;  /* 0x0000000405097212 */ /* 0x000fc400078e3cff */
[----:B------:R-:W-:Y:S02]  /*1400*/  IADD3 R5, R216, 0x40, RZ ;  /* 0x00000040d8057810 */ /* 0x000fe40007ffe0ff */
[----:B------:R-:W-:Y:S02]  /*1410*/  LOP3.LUT R3, R3, 0xfffffff8, RZ, 0xc0, !PT ;  /* 0xfffffff803037812 */ /* 0x000fe400078ec0ff */
[----:B------:R-:W-:Y:S01]  /*1420*/  IADD3 R146, R142, 0x20, RZ ;  /* 0x000000208e927810 */ /* 0x000fe20007ffe0ff */
[----:B------:R-:W-:Y:S01]  /*1430*/  IMAD.SHL.U32 R2, R5, 0x40, RZ ;  /* 0x0000004005027824 */ /* 0x000fe200078e00ff */
[----:B------:R-:W-:Y:S01]  /*1440*/  SHF.R.S32.HI R4, RZ, 0x1f, R5 ;  /* 0x0000001fff047819 */ /* 0x000fe20000011405 */
[----:B------:R-:W-:Y:S01]  /*1450*/  IMAD.IADD R242, R216, 0x1, -R3 ;  /* 0x00000001d8f27824 */ /* 0x000fe200078e0a03 */
[C---:B------:R-:W-:Y:S01]  /*1460*/  IADD3 R145, R142.reuse, 0x40, RZ ;  /* 0x000000408e917810 */ /* 0x040fe20007ffe0ff */
[----:B------:R-:W-:Y:S01]  /*1470*/  IMAD.IADD R141, R142, 0x1, R146 ;  /* 0x000000018e8d7824 */ /* 0x000fe200078e0292 */
[----:B------:R-:W-:Y:S01]  /*1480*/  LEA.HI R3, R4, R5, RZ, 0x3 ;  /* 0x0000000504037211 */ /* 0x000fe200078f18ff */
[----:B------:R-:W-:Y:S01]  /*1490*/  IMAD.SHL.U32 R4, R242, 0x40, RZ ;  /* 0x00000040f2047824 */ /* 0x000fe200078e00ff */
[----:B------:R-:W-:Y:S01]  /*14a0*/  LOP3.LUT R20, R2, 0x1c0, RZ, 0xc0, !PT ;  /* 0x000001c002147812 */ /* 0x000fe200078ec0ff */
[----:B------:R-:W-:Y:S01]  /*14b0*/  IMAD.IADD R140, R142, 0x1, R145 ;  /* 0x000000018e8c7824 */ /* 0x000fe200078e0291 */
[----:B------:R-:W-:Y:S01]  /*14c0*/  SHF.R.S32.HI R2, RZ, 0x1f, R141 ;  /* 0x0000001fff027819 */ /* 0x000fe2000001148d */
[----:B------:R-:W-:Y:S01]  /*14d0*/  IMAD.SHL.U32 R3, R3, 0x40, RZ ;  /* 0x0000004003037824 */ /* 0x000fe200078e00ff */
[----:B------:R-:W-:-:S02]  /*14e0*/  LOP3.LUT R229, R4, 0x1c0, RZ, 0xc0, !PT ;  /* 0x000001c004e57812 */ /* 0x000fc400078ec0ff */
[CC--:B------:R-:W-:Y:S02]  /*14f0*/  LEA.HI R4, R2.reuse, R141.reuse, RZ, 0x6 ;  /* 0x0000008d02047211 */ /* 0x0c0fe400078f30ff */
[----:B------:R-:W-:Y:S02]  /*1500*/  LEA.HI R8, R2, R141, RZ, 0x3 ;  /* 0x0000008d02087211 */ /* 0x000fe400078f18ff */
[----:B------:R-:W-:Y:S01]  /*1510*/  LOP3.LUT R16, R3, 0xfffffe00, RZ, 0xc0, !PT ;  /* 0xfffffe0003107812 */ /* 0x000fe200078ec0ff */
[----:B------:R-:W-:Y:S01]  /*1520*/  IMAD.SHL.U32 R2, R4, 0x80, RZ ;  /* 0x0000008004027824 */ /* 0x000fe200078e00ff */
[----:B------:R-:W-:Y:S02]  /*1530*/  SHF.R.U32.HI R150, RZ, 0x3, R229 ;  /* 0x00000003ff967819 */ /* 0x000fe400000116e5 */
[----:B------:R-:W-:Y:S01]  /*1540*/  LOP3.LUT R5, R229, 0x38, R8, 0xf8, !PT ;  /* 0x00000038e5057812 */ /* 0x000fe200078ef808 */
[----:B------:R-:W-:Y:S01]  /*1550*/  STL [R1], R16 ;  /* 0x0000001001007387 */ /* 0x000fe20000100800 */
[----:B------:R-:W-:-:S02]  /*1560*/  SHF.R.U32.HI R17, RZ, 0x3, R20 ;  /* 0x00000003ff117819 */ /* 0x000fc40000011614 */
[----:B------:R-:W-:Y:S02]  /*1570*/  LOP3.LUT R4, R20, 0x38, R8, 0xf8, !PT ;  /* 0x0000003814047812 */ /* 0x000fe400078ef808 */
[----:B------:R-:W-:Y:S02]  /*1580*/  SHF.R.S32.HI R3, RZ, 0x1f, R140 ;  /* 0x0000001fff037819 */ /* 0x000fe4000001148c */
[----:B------:R-:W-:Y:S02]  /*1590*/  R2P PR, R6, 0x6 ;  /* 0x0000000606007804 */ /* 0x000fe40000000000 */
[----:B------:R-:W-:Y:S02]  /*15a0*/  LOP3.LUT R6, R5, R150, RZ, 0x3c, !PT ;  /* 0x0000009605067212 */ /* 0x000fe400078e3cff */
[----:B------:R-:W-:Y:S02]  /*15b0*/  LOP3.LUT R2, R2, 0xffffe000, RZ, 0xc0, !PT ;  /* 0xffffe00002027812 */ /* 0x000fe400078ec0ff */
[----:B------:R-:W-:-:S02]  /*15c0*/  LOP3.LUT R4, R4, R17, RZ, 0x3c, !PT ;  /* 0x0000001104047212 */ /* 0x000fc400078e3cff */
[CC--:B------:R-:W-:Y:S02]  /*15d0*/  LEA.HI R5, R3.reuse, R140.reuse, RZ, 0x6 ;  /* 0x0000008c03057211 */ /* 0x0c0fe400078f30ff */
[----:B------:R-:W-:Y:S02]  /*15e0*/  LEA.HI R7, R3, R140, RZ, 0x3 ;  /* 0x0000008c03077211 */ /* 0x000fe400078f18ff */
[-C--:B------:R-:W-:Y:S01]  /*15f0*/  IADD3 R15, R6, R2.reuse, R151 ;  /* 0x00000002060f7210 */ /* 0x080fe20007ffe097 */
[----:B------:R-:W-:Y:S01]  /*1600*/  IMAD.SHL.U32 R6, R13, 0x40, RZ ;  /* 0x000000400d067824 */ /* 0x000fe200078e00ff */
[----:B------:R-:W-:Y:S01]  /*1610*/  IADD3 R14, R4, R2, R16 ;  /* 0x00000002040e7210 */ /* 0x000fe20007ffe010 */
[----:B------:R-:W-:Y:S01]  /*1620*/  IMAD.SHL.U32 R2, R5, 0x80, RZ ;  /* 0x0000008005027824 */ /* 0x000fe200078e00ff */
[--C-:B------:R-:W-:Y:S02]  /*1630*/  LOP3.LUT R4, R229, 0x38, R7.reuse, 0xf8, !PT ;  /* 0x00000038e5047812 */ /* 0x100fe400078ef807 */
[----:B------:R-:W-:-:S02]  /*1640*/  LOP3.LUT R3, R20, 0x38, R7, 0xf8, !PT ;  /* 0x0000003814037812 */ /* 0x000fc400078ef807 */
[----:B------:R-:W-:Y:S02]  /*1650*/  LOP3.LUT R2, R2, 0xffffe000, RZ, 0xc0, !PT ;  /* 0xffffe00002027812 */ /* 0x000fe400078ec0ff */
[----:B------:R-:W-:Y:S02]  /*1660*/  LOP3.LUT R5, R4, R150, RZ, 0x3c, !PT ;  /* 0x0000009604057212 */ /* 0x000fe400078e3cff */
[----:B------:R-:W-:Y:S02]  /*1670*/  LOP3.LUT R4, R3, R17, RZ, 0x3c, !PT ;  /* 0x0000001103047212 */ /* 0x000fe400078e3cff */
[----:B------:R-:W-:Y:S02]  /*1680*/  IADD3 R13, R5, R2, R151 ;  /* 0x00000002050d7210 */ /* 0x000fe40007ffe097 */
[----:B------:R-:W-:Y:S02]  /*1690*/  LEA.HI R5, R241, R241, RZ, 0x1 ;  /* 0x000000f1f1057211 */ /* 0x000fe400078f08ff */
[----:B------:R-:W-:Y:S01]  /*16a0*/  LOP3.LUT R3, R6, 0xfffffe00, RZ, 0xc0, !PT ;  /* 0xfffffe0006037812 */ /* 0x000fe200078ec0ff */
[----:B------:R-:W-:Y:S01]  /*16b0*/  IMAD R6, R217, 0x20, R232 ;  /* 0x00000020d9067824 */ /* 0x000fe200078e02e8 */
[----:B------:R-:W-:-:S02]  /*16c0*/  LOP3.LUT R6, R11, 0x7ffffffc, RZ, 0xc0, !PT ;  /* 0x7ffffffc0b067812 */ /* 0x000fc400078ec0ff */
[----:B------:R-:W-:Y:S01]  /*16d0*/  IADD3 R12, R4, R2, R16 ;  /* 0x00000002040c7210 */ /* 0x000fe20007ffe010 */
[----:B------:R-:W-:Y:S01]  /*16e0*/  IMAD.MOV.U32 R4, RZ, RZ, 0x20 ;  /* 0x00000020ff047424 */ /* 0x000fe200078e00ff */
[----:B------:R-:W-:Y:S01]  /*16f0*/  LOP3.LUT R5, R5, 0x1ffffffe, RZ, 0xc0, !PT ;  /* 0x1ffffffe05057812 */ /* 0x000fe200078ec0ff */
[----:B------:R-:W-:Y:S01]  /*1700*/  IMAD.IADD R6, R19, 0x1, -R6 ;  /* 0x0000000113067824 */ /* 0x000fe200078e0a06 */
[----:B------:R-:W-:Y:S02]  /*1710*/  IADD3 R149, R142, 0x10, RZ ;  /* 0x000000108e957810 */ /* 0x000fe40007ffe0ff */
[-C--:B------:R-:W-:Y:S01]  /*1720*/  IADD3 R2, R9, R3.reuse, R10 ;  /* 0x0000000309027210 */ /* 0x080fe20007ffe00a */
[----:B------:R-:W-:Y:S01]  /*1730*/  IMAD.IADD R5, R241, 0x1, -R5 ;  /* 0x00000001f1057824 */ /* 0x000fe200078e0a05 */
[----:B------:R-:W-:Y:S01]  /*1740*/  LOP3.LUT R3, R9, R3, RZ, 0xfc, !PT ;  /* 0x0000000309037212 */ /* 0x000fe200078efcff */
[----:B------:R-:W-:Y:S01]  /*1750*/  IMAD.SHL.U32 R214, R6, 0x2, RZ ;  /* 0x0000000206d67824 */ /* 0x000fe200078e00ff */
[----:B------:R-:W-:Y:S01]  /*1760*/  LOP3.LUT R9, R20, 0x38, R106, 0xf8, !PT ;  /* 0x0000003814097812 */ /* 0x000fe200078ef86a */
[----:B------:R-:W-:Y:S01]  /*1770*/  IMAD R240, R5, 0x8, R18 ;  /* 0x0000000805f07824 */ /* 0x000fe200078e0212 */
[----:B------:R-:W-:Y:S01]  /*1780*/  SHF.R.S32.HI R20, RZ, 0x1f, R149 ;  /* 0x0000001fff147819 */ /* 0x000fe20000011495 */
[----:B------:R-:W-:Y:S01]  /*1790*/  IMAD.MOV.U32 R10, RZ, RZ, 0x40 ;  /* 0x00000040ff0a7424 */ /* 0x000fe200078e00ff */
[----:B------:R-:W-:-:S02]  /*17a0*/  IADD3 R148, R142, 0x30, RZ ;  /* 0x000000308e947810 */ /* 0x000fc40007ffe0ff */
[----:B------:R-:W-:Y:S01]  /*17b0*/  SHF.R.S32.HI R11, RZ, 0x1f, R146 ;  /* 0x0000001fff0b7819 */ /* 0x000fe20000011492 */
[----:B------:R2:W-:Y:S01]  /*17c0*/  STL [R1+0x14], R20 ;  /* 0x0000141401007387 */ /* 0x0005e20000100800 */
[----:B------:R-:W-:Y:S02]  /*17d0*/  IADD3 R147, R142, 0x50, RZ ;  /* 0x000000508e937810 */ /* 0x000fe40007ffe0ff */
[----:B------:R-:W-:Y:S01]  /*17e0*/  SHF.R.S32.HI R21, RZ, 0x1f, R148 ;  /* 0x0000001fff157819 */ /* 0x000fe20000011494 */
[----:B------:R3:W-:Y:S01]  /*17f0*/  STL [R1+0x10], R11 ;  /* 0x0000100b01007387 */ /* 0x0007e20000100800 */
[----:B------:R-:W-:Y:S02]  /*1800*/  LOP3.LUT R5, R16, R9, R17, 0xf6, !PT ;  /* 0x0000000910057212 */ /* 0x000fe400078ef611 */
[C---:B------:R-:W-:Y:S01]  /*1810*/  IADD3 R26, R214.reuse, 0x8, RZ ;  /* 0x00000008d61a7810 */ /* 0x040fe20007ffe0ff */
[----:B------:R4:W-:Y:S01]  /*1820*/  STL [R1+0xc], R21 ;  /* 0x00000c1501007387 */ /* 0x0009e20000100800 */
[----:B------:R-:W-:-:S02]  /*1830*/  IADD3 R25, R214, 0x10, RZ ;  /* 0x00000010d6197810 */ /* 0x000fc40007ffe0ff */
[----:B------:R-:W-:Y:S02]  /*1840*/  LEA R5, R5, 0x18100, 0x1 ;  /* 0x0001810005057811 */ /* 0x000fe400078e08ff */
[C---:B------:R-:W-:Y:S02]  /*1850*/  IADD3 R24, R214.reuse, 0x18, RZ ;  /* 0x00000018d6187810 */ /* 0x040fe40007ffe0ff */
[C---:B------:R-:W-:Y:S02]  /*1860*/  IADD3 R23, R214.reuse, 0x20, RZ ;  /* 0x00000020d6177810 */ /* 0x040fe40007ffe0ff */
[C---:B------:R-:W-:Y:S02]  /*1870*/  IADD3 R22, R214.reuse, 0x28, RZ ;  /* 0x00000028d6167810 */ /* 0x040fe40007ffe0ff */
[C---:B------:R-:W-:Y:S02]  /*1880*/  IADD3 R19, R214.reuse, 0x40, RZ ;  /* 0x00000040d6137810 */ /* 0x040fe40007ffe0ff */
[----:B-1----:R-:W-:-:S02]  /*1890*/  IADD3 R18, R214, 0x48, RZ ;  /* 0x00000048d6127810 */ /* 0x002fc40007ffe0ff */
[C---:B------:R-:W-:Y:S02]  /*18a0*/  IADD3 R17, R214.reuse, 0x50, RZ ;  /* 0x00000050d6117810 */ /* 0x040fe40007ffe0ff */
[----:B--2---:R-:W-:Y:S02]  /*18b0*/  SHF.R.S32.HI R20, RZ, 0x1f, R145 ;  /* 0x0000001fff147819 */ /* 0x004fe40000011491 */
[----:B------:R-:W-:Y:S02]  /*18c0*/  SHF.R.S32.HI R28, RZ, 0x1f, R26 ;  /* 0x0000001fff1c7819 */ /* 0x000fe4000001141a */
[----:B---3--:R-:W-:Y:S01]  /*18d0*/  SHF.R.S32.HI R11, RZ, 0x1f, R147 ;  /* 0x0000001fff0b7819 */ /* 0x008fe20000011493 */
[----:B------:R1:W-:Y:S01]  /*18e0*/  STL [R1+0x8], R20 ;  /* 0x0000081401007387 */ /* 0x0003e20000100800 */
[----:B------:R-:W-:Y:S02]  /*18f0*/  SHF.R.S32.HI R27, RZ, 0x1f, R25 ;  /* 0x0000001fff1b7819 */ /* 0x000fe40000011419 */
[----:B----4-:R-:W-:Y:S01]  /*1900*/  IADD3 R21, R214, 0x30, RZ ;  /* 0x00000030d6157810 */ /* 0x010fe20007ffe0ff */
[----:B------:R-:W-:Y:S01]  /*1910*/  STL [R1+0x4], R11 ;  /* 0x0000040b01007387 */ /* 0x000fe20000100800 */
[----:B------:R-:W-:-:S02]  /*1920*/  SHF.R.S32.HI R231, RZ, 0x3, R8 ;  /* 0x00000003ffe77819 */ /* 0x000fc40000011408 */
[----:B------:R-:W-:Y:S01]  /*1930*/  SHF.R.S32.HI R230, RZ, 0x3, R7 ;  /* 0x00000003ffe67819 */ /* 0x000fe20000011407 */
[----:B------:R2:W-:Y:S01]  /*1940*/  STL [R1+0x2c], R5 ;  /* 0x00002c0501007387 */ /* 0x0005e20000100800 */
[C---:B------:R-:W-:Y:S02]  /*1950*/  IADD3 R16, R214.reuse, 0x58, RZ ;  /* 0x00000058d6107810 */ /* 0x040fe40007ffe0ff */
[----:B------:R-:W-:Y:S02]  /*1960*/  IADD3 R9, R214, 0x60, RZ ;  /* 0x00000060d6097810 */ /* 0x000fe40007ffe0ff */
[----:B------:R-:W-:Y:S02]  /*1970*/  SHF.R.S32.HI R26, RZ, 0x1f, R24 ;  /* 0x0000001fff1a7819 */ /* 0x000fe40000011418 */
[----:B------:R-:W-:Y:S02]  /*1980*/  SHF.R.S32.HI R25, RZ, 0x1f, R23 ;  /* 0x0000001fff197819 */ /* 0x000fe40000011417 */
[----:B------:R-:W-:-:S02]  /*1990*/  SEL R185, R4, 0xffffffe0, !P1 ;  /* 0xffffffe004b97807 */ /* 0x000fc40004800000 */
[C---:B------:R-:W-:Y:S02]  /*19a0*/  IADD3 R8, R214.reuse, 0x68, RZ ;  /* 0x00000068d6087810 */ /* 0x040fe40007ffe0ff */
[C---:B------:R-:W-:Y:S02]  /*19b0*/  IADD3 R7, R214.reuse, 0x70, RZ ;  /* 0x00000070d6077810 */ /* 0x040fe40007ffe0ff */
[----:B------:R-:W-:Y:S02]  /*19c0*/  SHF.R.S32.HI R24, RZ, 0x1f, R22 ;  /* 0x0000001fff187819 */ /* 0x000fe40000011416 */
[----:B-1----:R-:W-:Y:S02]  /*19d0*/  IADD3 R20, R214, 0x38, RZ ;  /* 0x00000038d6147810 */ /* 0x002fe40007ffe0ff */
[----:B------:R-:W-:Y:S02]  /*19e0*/  SHF.R.S32.HI R23, RZ, 0x1f, R21 ;  /* 0x0000001fff177819 */ /* 0x000fe40000011415 */
[----:B------:R-:W-:-:S02]  /*19f0*/  SHF.R.S32.HI R4, RZ, 0x1f, R214 ;  /* 0x0000001fff047819 */ /* 0x000fc400000114d6 */
[C---:B------:R-:W-:Y:S02]  /*1a00*/  IADD3 R6, R214.reuse, 0x78, RZ ;  /* 0x00000078d6067810 */ /* 0x040fe40007ffe0ff */
[C---:B--2---:R-:W-:Y:S02]  /*1a10*/  IADD3 R5, R214.reuse, 0x80, RZ ;  /* 0x00000080d6057810 */ /* 0x044fe40007ffe0ff */
[----:B------:R-:W-:Y:S02]  /*1a20*/  SHF.R.S32.HI R22, RZ, 0x1f, R20 ;  /* 0x0000001fff167819 */ /* 0x000fe40000011414 */
[----:B------:R-:W-:Y:S02]  /*1a30*/  SHF.R.S32.HI R21, RZ, 0x1f, R19 ;  /* 0x0000001fff157819 */ /* 0x000fe40000011413 */
[C---:B------:R-:W-:Y:S02]  /*1a40*/  IADD3 R4, R214.reuse, 0x88, RZ ;  /* 0x00000088d6047810 */ /* 0x040fe40007ffe0ff */
[----:B------:R-:W-:-:S02]  /*1a50*/  IADD3 R252, R214, 0x90, RZ ;  /* 0x00000090d6fc7810 */ /* 0x000fc40007ffe0ff */
[----:B------:R-:W-:Y:S02]  /*1a60*/  SHF.R.S32.HI R20, RZ, 0x1f, R18 ;  /* 0x0000001fff147819 */ /* 0x000fe40000011412 */
[----:B------:R-:W-:Y:S02]  /*1a70*/  SHF.R.S32.HI R19, RZ, 0x1f, R17 ;  /* 0x0000001fff137819 */ /* 0x000fe40000011411 */
[----:B------:R-:W-:Y:S02]  /*1a80*/  LEA R181, R2, 0x18100, 0x1 ;  /* 0x0001810002b57811 */ /* 0x000fe400078e08ff */
[C---:B------:R-:W-:Y:S02]  /*1a90*/  IADD3 R251, R214.reuse, 0x98, RZ ;  /* 0x00000098d6fb7810 */ /* 0x040fe40007ffe0ff */
[----:B------:R-:W-:Y:S01]  /*1aa0*/  IADD3 R249, R214, 0xa8, RZ ;  /* 0x000000a8d6f97810 */ /* 0x000fe20007ffe0ff */
[----:B------:R-:W-:Y:S01]  /*1ab0*/  IMAD.IADD R182, R181, 0x1, R185 ;  /* 0x00000001b5b67824 */ /* 0x000fe200078e02b9 */
[----:B------:R-:W-:-:S02]  /*1ac0*/  SHF.R.S32.HI R18, RZ, 0x1f, R16 ;  /* 0x0000001fff127819 */ /* 0x000fc40000011410 */
[----:B------:R-:W-:Y:S02]  /*1ad0*/  SHF.R.S32.HI R17, RZ, 0x1f, R9 ;  /* 0x0000001fff117819 */ /* 0x000fe40000011409 */
[----:B------:R-:W-:Y:S02]  /*1ae0*/  LEA R187, R3, 0x100, 0x1 ;  /* 0x0000010003bb7811 */ /* 0x000fe400078e08ff */
[----:B------:R-:W-:Y:S02]  /*1af0*/  IADD3 R248, R214, 0xb0, RZ ;  /* 0x000000b0d6f87810 */ /* 0x000fe40007ffe0ff */
[----:B------:R-:W-:Y:S01]  /*1b00*/  SHF.R.S32.HI R16, RZ, 0x1f, R8 ;  /* 0x0000001fff107819 */ /* 0x000fe20000011408 */
[----:B------:R-:W-:Y:S01]  /*1b10*/  IMAD.IADD R243, R185, 0x1, R187 ;  /* 0x00000001b9f37824 */ /* 0x000fe200078e02bb */
[----:B------:R-:W-:Y:S02]  /*1b20*/  SHF.R.S32.HI R9, RZ, 0x1f, R7 ;  /* 0x0000001fff097819 */ /* 0x000fe40000011407 */
[----:B------:R-:W-:-:S02]  /*1b30*/  LEA R186, R0, 0xc100, 0x1 ;  /* 0x0000c10000ba7811 */ /* 0x000fc400078e08ff */
[----:B------:R-:W-:Y:S02]  /*1b40*/  SHF.R.S32.HI R8, RZ, 0x1f, R6 ;  /* 0x0000001fff087819 */ /* 0x000fe40000011406 */
[----:B------:R-:W-:Y:S02]  /*1b50*/  SHF.R.S32.HI R7, RZ, 0x1f, R5 ;  /* 0x0000001fff077819 */ /* 0x000fe40000011405 */
[----:B------:R-:W-:Y:S02]  /*1b60*/  SEL R0, R10, 0xffffffc0, !P2 ;  /* 0xffffffc00a007807 */ /* 0x000fe40005000000 */
[----:B------:R-:W-:Y:S02]  /*1b70*/  SHF.R.S32.HI R6, RZ, 0x1f, R4 ;  /* 0x0000001fff067819 */ /* 0x000fe40000011404 */
        /* <DEDUP_REMOVED lines=8> */
[----:B------:R-:W-:Y:S01]  /*1c00*/  LEA R5, R15, 0x18100, 0x1 ;  /* 0x000181000f057811 */ /* 0x000fe200078e08ff */
[----:B------:R-:W-:Y:S01]  /*1c10*/  IMAD.IADD R244, R185, 0x1, R188 ;  /* 0x00000001b9f47824 */ /* 0x000fe200078e02bc */
[----:B------:R-:W-:-:S02]  /*1c20*/  LEA R4, R14, 0x18100, 0x1 ;  /* 0x000181000e047811 */ /* 0x000fc400078e08ff */
[----:B------:R-:W-:Y:S01]  /*1c30*/  LEA R3, R13, 0x18100, 0x1 ;  /* 0x000181000d037811 */ /* 0x000fe200078e08ff */
[----:B------:R1:W-:Y:S01]  /*1c40*/  STL [R1+0x28], R5 ;  /* 0x0000280501007387 */ /* 0x0003e20000100800 */
[----:B------:R-:W-:Y:S02]  /*1c50*/  LEA R2, R12, 0x18100, 0x1 ;  /* 0x000181000c027811 */ /* 0x000fe400078e08ff */
[----:B------:R-:W-:Y:S01]  /*1c60*/  IADD3 R250, R214, 0xa0, RZ ;  /* 0x000000a0d6fa7810 */ /* 0x000fe20007ffe0ff */
[----:B------:R1:W-:Y:S01]  /*1c70*/  STL [R1+0x24], R4 ;  /* 0x0000240401007387 */ /* 0x0003e20000100800 */
[C---:B------:R-:W-:Y:S02]  /*1c80*/  IADD3 R202, R200.reuse, 0x40, RZ ;  /* 0x00000040c8ca7810 */ /* 0x040fe40007ffe0ff */
[----:B------:R-:W-:Y:S01]  /*1c90*/  IADD3 R196, R200, 0x80, RZ ;  /* 0x00000080c8c47810 */ /* 0x000fe20007ffe0ff */
[----:B------:R1:W-:Y:S01]  /*1ca0*/  STL [R1+0x20], R3 ;  /* 0x0000200301007387 */ /* 0x0003e20000100800 */
[----:B------:R-:W-:-:S02]  /*1cb0*/  IADD3 R209, R106, 0x60, RZ ;  /* 0x000000606ad17810 */ /* 0x000fc40007ffe0ff */
[C---:B------:R-:W-:Y:S01]  /*1cc0*/  IADD3 R208, R106.reuse, 0x80, RZ ;  /* 0x000000806ad07810 */ /* 0x040fe20007ffe0ff */
[----:B------:R1:W-:Y:S01]  /*1cd0*/  STL [R1+0x1c], R2 ;  /* 0x00001c0201007387 */ /* 0x0003e20000100800 */
[----:B------:R-:W-:Y:S02]  /*1ce0*/  IADD3 R207, R106, 0xa0, RZ ;  /* 0x000000a06acf7810 */ /* 0x000fe40007ffe0ff */
[----:B------:R-:W-:Y:S01]  /*1cf0*/  IADD3 R247, R214, 0xb8, RZ ;  /* 0x000000b8d6f77810 */ /* 0x000fe20007ffe0ff */
        /* <DEDUP_REMOVED lines=9> */
[----:B------:R-:W-:-:S02]  /*1d90*/  IADD3 R11, R144, 0xc100, RZ ;  /* 0x0000c100900b7810 */ /* 0x000fc40007ffe0ff */
[----:B------:R-:W-:Y:S02]  /*1da0*/  IADD3 R10, R144, 0x100, RZ ;  /* 0x00000100900a7810 */ /* 0x000fe40007ffe0ff */
[----:B------:R-:W-:Y:S02]  /*1db0*/  SHF.R.S32.HI R6, RZ, 0x1f, R247 ;  /* 0x0000001fff067819 */ /* 0x000fe400000114f7 */
.L_x_2489:
        /* <DEDUP_REMOVED lines=14> */
[CC--:B-1----:R-:W-:Y:S01]  /*1ea0*/  IMAD.WIDE R4, R239.reuse, R15.reuse, c[0x0][0x350] ;  /* 0x0000d400ef047625 */ /* 0x0c2fe200078e020f */
[----:B------:R-:W-:Y:S02]  /*1eb0*/  ISETP.NE.AND.EX P3, PT, RZ, c[0x0][0x354], PT, P3 ;  /* 0x0000d500ff007a0c */ /* 0x000fe40003f65330 */
[----:B------:R-:W-:Y:S01]  /*1ec0*/  ISETP.NE.AND.EX P5, PT, RZ, c[0x0][0x35c], PT, P5 ;  /* 0x0000d700ff007a0c */ /* 0x000fe20003fa5350 */
[----:B------:R-:W-:-:S04]  /*1ed0*/  @P2 IMAD.WIDE R12, R239, R15, c[0x0][0x370] ;  /* 0x0000dc00ef0c2625 */ /* 0x000fc800078e020f */
[CC--:B------:R-:W-:Y:S01]  /*1ee0*/  @P0 IMAD.WIDE R8, R239.reuse, R15.reuse, c[0x0][0x360] ;  /* 0x0000d800ef080625 */ /* 0x0c0fe200078e020f */
[----:B------:R1:W5:Y:S03]  /*1ef0*/  @P2 LDG.E R228, [R12.64] ;  /* 0x0000000c0ce42981 */ /* 0x000366000c1e1900 */
[----:B------:R-:W-:Y:S01]  /*1f00*/  IMAD.WIDE R2, R239, R15, c[0x0][0x358] ;  /* 0x0000d600ef027625 */ /* 0x000fe200078e020f */
        /* <DEDUP_REMOVED lines=11> */
.L_x_2240:
[----:B------:R-:W-:-:S04]  /*1fc0*/  ISETP.NE.U32.AND P0, PT, RZ, c[0x0][0x368], PT ;  /* 0x0000da00ff007a0c */ /* 0x000fc80003f05070 */
[----:B------:R-:W-:-:S13]  /*1fd0*/  ISETP.NE.AND.EX P0, PT, RZ, c[0x0][0x36c], PT, P0 ;  /* 0x0000db00ff007a0c */ /* 0x000fda0003f05300 */
[----:B------:R-:W-:Y:S05]  /*1fe0*/  @!P0 BRA `(.L_x_2241) ;  /* 0x0000003000008947 */ /* 0x000fea0003800000 */
[----:B-1----:R-:W-:-:S05]  /*1ff0*/  IMAD.WIDE R4, R239, R15, c[0x0][0x368] ;  /* 0x0000da00ef047625 */ /* 0x002fca00078e020f */
[----:B------:R1:W5:Y:S01]  /*2000*/  LDG.E R18, [R4.64] ;  /* 0x0000000c04127981 */ /* 0x000362000c1e1900 */
[----:B------:R-:W-:Y:S05]  /*2010*/  BRA `(.L_x_2242) ;  /* 0x0000005000007947 */ /* 0x000fea0003800000 */
.L_x_2241:
[----:B------:R-:W-:Y:S01]  /*2020*/  MOV R18, UR10 ;  /* 0x0000000a00127c02 */ /* 0x000fe20008000f00 */
[----:B------:R-:W-:Y:S05]  /*2030*/  @!P3 BRA `(.L_x_2242) ;  /* 0x000000300000b947 */ /* 0x000fea0003800000 */
[----:B-1----:R-:W2:Y:S04]  /*2040*/  LDG.E R6, [R4.64] ;  /* 0x0000000c04067981 */ /* 0x002ea8000c1e1900 */
[----:B------:R-:W2:Y:S02]  /*2050*/  LDG.E R0, [R4.64+0x4] ;  /* 0x0000040c04007981 */ /* 0x000ea4000c1e1900 */
[----:B--2---:R-:W-:Y:S02]  /*2060*/  IADD3 R18, -R6, R0, RZ ;  /* 0x0000000006127210 */ /* 0x004fe40007ffe1ff */
.L_x_2242:
        /* <DEDUP_REMOVED lines=41> */
.L_x_2245:
[----:B------:R-:W-:-:S13]  /*2300*/  ISETP.NE.AND P0, PT, R6, 0x1, PT ;  /* 0x000000010600780c */ /* 0x000fda0003f05270 */
[----:B------:R-:W-:-:S05]  /*2310*/  @P0 IMAD.HI.U32 R0, R2, c[0x0][0x330], RZ ;  /* 0x0000cc0002000a27 */ /* 0x000fca00078e00ff */
[----:B------:R-:W-:Y:S02]  /*2320*/  @P0 SHF.R.U32.HI R2, RZ, c[0x0][0x334], R0 ;  /* 0x0000cd00ff020a19 */ /* 0x000fe40000011600 */
.L_x_2246:
[----:B------:R-:W-:Y:S05]  /*2330*/  BSYNC B0 ;  /* 0x0000000000007941 */ /* 0x000fea0003800000 */
.L_x_2244:
[----:B------:R-:W-:-:S05]  /*2340*/  IMAD R2, R2, R6, c[0x0][0x32c] ;  /* 0x0000cb0002027624 */ /* 0x000fca00078e0206 */
[----:B------:R-:W-:-:S04]  /*2350*/  IMNMX R3, R3, R2, PT ;  /* 0x0000000203037217 */ /* 0x000fc80003800200 */
.L_x_2243:
        /* <DEDUP_REMOVED lines=21> */
.L_x_2249:
[----:B------:R-:W-:-:S13]  /*24b0*/  ISETP.NE.AND P0, PT, R6, 0x1, PT ;  /* 0x000000010600780c */ /* 0x000fda0003f05270 */
[----:B------:R-:W-:-:S05]  /*24c0*/  @P0 IMAD.HI.U32 R3, R0, c[0x0][0x330], RZ ;  /* 0x0000cc0000030a27 */ /* 0x000fca00078e00ff */
[----:B------:R-:W-:Y:S02]  /*24d0*/  @P0 SHF.R.U32.HI R0, RZ, c[0x0][0x334], R3 ;  /* 0x0000cd00ff000a19 */ /* 0x000fe40000011603 */
.L_x_2250:
[----:B------:R-:W-:Y:S05]  /*24e0*/  BSYNC B0 ;  /* 0x0000000000007941 */ /* 0x000fea0003800000 */
.L_x_2248:
[----:B------:R-:W-:-:S05]  /*24f0*/  IMAD R0, R0, c[0x0][0x32c], RZ ;  /* 0x0000cb0000007a24 */ /* 0x000fca00078e02ff */
[----:B------:R-:W-:-:S04]  /*2500*/  IMNMX R2, R2, R0, !PT ;  /* 0x0000000002027217 */ /* 0x000fc80007800200 */
.L_x_2247:
        /* <DEDUP_REMOVED lines=45> */
.L_x_2252:
[----:B------:R-:W-:Y:S05]  /*27e0*/  BSYNC B0 ;  /* 0x0000000000007941 */ /* 0x000fea0003800000 */
.L_x_2251:
[----:B------:R-:W-:-:S04]  /*27f0*/  IMAD R2, R245, R0, R6 ;  /* 0x00000000f5027224 */ /* 0x000fc800078e0206 */
[C---:B------:R-:W-:Y:S02]  /*2800*/  IMAD.IADD R3, R2.reuse, 0x1, R0 ;  /* 0x0000000102037824 */ /* 0x040fe400078e0200 */
[----:B------:R-:W-:-:S03]  /*2810*/  IMAD R0, R2, 0x40, -R13 ;  /* 0x0000004002007824 */ /* 0x000fc600078e0a0d */
[----:B------:R-:W-:Y:S02]  /*2820*/  IMNMX R3, R7, R3, PT ;  /* 0x0000000307037217 */ /* 0x000fe40003800200 */
[----:B------:R-:W-:-:S03]  /*2830*/  IMNMX R0, RZ, R0, !PT ;  /* 0x00000000ff007217 */ /* 0x000fc60007800200 */
[----:B------:R-:W-:Y:S01]  /*2840*/  IMAD R2, R3, 0x40, -R13 ;  /* 0x0000004003027824 */ /* 0x000fe200078e0a0d */
[----:B------:R-:W-:-:S04]  /*2850*/  SHF.R.U32.HI R33, RZ, 0x6, R0 ;  /* 0x00000006ff217819 */ /* 0x000fc80000011600 */
[----:B------:R-:W-:Y:S01]  /*2860*/  IMNMX R2, R2, R76, PT ;  /* 0x0000004c02027217 */ /* 0x000fe20003800200 */
[----:B------:R-:W-:-:S03]  /*2870*/  IMAD.MOV.U32 R12, RZ, RZ, R33 ;  /* 0x000000ffff0c7224 */ /* 0x000fc600078e0021 */
[----:B------:R-:W-:-:S13]  /*2880*/  ISETP.GT.AND P0, PT, R2, R0, PT ;  /* 0x000000000200720c */ /* 0x000fda0003f04270 */
[----:B------:R-:W-:-:S04]  /*2890*/  @P0 IADD3 R2, R2, 0x3f, RZ ;  /* 0x0000003f02020810 */ /* 0x000fc80007ffe0ff */
[----:B------:R-:W-:-:S04]  /*28a0*/  @P0 SHF.R.S32.HI R0, RZ, 0x1f, R2 ;  /* 0x0000001fff000819 */ /* 0x000fc80000011402 */
[----:B------:R-:W-:-:S04]  /*28b0*/  @P0 LEA.HI R2, R0, R2, RZ, 0x6 ;  /* 0x0000000200020211 */ /* 0x000fc800078f30ff */
[----:B------:R-:W-:-:S04]  /*28c0*/  @P0 SHF.R.S32.HI R12, RZ, 0x6, R2 ;  /* 0x00000006ff0c0819 */ /* 0x000fc80000011402 */
[----:B------:R-:W-:-:S13]  /*28d0*/  ISETP.GT.AND P0, PT, R12, R33, PT ;  /* 0x000000210c00720c */ /* 0x000fda0003f04270 */
[----:B------:R-:W-:Y:S05]  /*28e0*/  @!P0 BRA `(.L_x_2253) ;  /* 0x000055e000008947 */ /* 0x000fea0003800000 */
[----:B------:R-:W-:-:S04]  /*28f0*/  ISETP.NE.U32.AND P0, PT, RZ, c[0x0][0x340], PT ;  /* 0x0000d000ff007a0c */ /* 0x000fc80003f05070 */
[----:B------:R-:W-:-:S13]  /*2900*/  ISETP.NE.AND.EX P4, PT, RZ, c[0x0][0x344], PT, P0 ;  /* 0x0000d100ff007a0c */ /* 0x000fda0003f85300 */
[----:B------:R-:W-:-:S05]  /*2910*/  @P4 IMAD.WIDE R2, R239, R15, c[0x0][0x340] ;  /* 0x0000d000ef024625 */ /* 0x000fca00078e020f */
[----:B------:R1:W2:Y:S01]  /*2920*/  @P4 LDG.E R16, [R2.64] ;  /* 0x0000000c02104981 */ /* 0x0002a2000c1e1900 */
[----:B------:R-:W-:Y:S01]  /*2930*/  IADD3 R0, P0, R232, R14, RZ ;  /* 0x0000000ee8007210 */ /* 0x000fe20007f1e0ff */
[----:B------:R-:W-:Y:S01]  /*2940*/  IMAD.MOV.U32 R125, RZ, RZ, 0x6 ;  /* 0x00000006ff7d7424 */ /* 0x000fe200078e00ff */
[----:B------:R-:W-:Y:S01]  /*2950*/  LOP3.LUT R22, R238, 0xffff, RZ, 0xc0, !PT ;  /* 0x0000ffffee167812 */ /* 0x000fe200078ec0ff */
[----:B------:R-:W-:Y:S01]  /*2960*/  IMAD.MOV.U32 R126, RZ, RZ, 0x5 ;  /* 0x00000005ff7e7424 */ /* 0x000fe200078e00ff */
[----:B------:R-:W-:Y:S01]  /*2970*/  SHF.R.S32.HI R13, RZ, 0x1f, R239 ;  /* 0x0000001fff0d7819 */ /* 0x000fe200000114ef */
[----:B------:R-:W-:Y:S01]  /*2980*/  IMAD.MOV.U32 R122, RZ, RZ, c[0x0][0x27c] ;  /* 0x00009f00ff7a7624 */ /* 0x000fe200078e00ff */
[----:B------:R-:W-:Y:S01]  /*2990*/  IADD3 R19, R12, -0x1, RZ ;  /* 0xffffffff0c137810 */ /* 0x000fe20007ffe0ff */
[C---:B------:R-:W-:Y:S01]  /*29a0*/  IMAD.WIDE.U32 R78, R22.reuse, c[0x0][0x1e8], RZ ;  /* 0x00007a00164e7a25 */ /* 0x040fe200078e00ff */
[----:B------:R-:W-:Y:S02]  /*29b0*/  SEL R15, R13, RZ, !P5 ;  /* 0x000000ff0d0f7207 */ /* 0x000fe40006800000 */
[----:B------:R-:W-:Y:S01]  /*29c0*/  MOV R7, c[0x0][0x238] ;  /* 0x00008e0000077a02 */ /* 0x000fe20000000f00 */
[--C-:B------:R-:W-:Y:S01]  /*29d0*/  IMAD.MOV.U32 R28, RZ, RZ, R19.reuse ;  /* 0x000000ffff1c7224 */ /* 0x100fe200078e0013 */
[----:B------:R-:W-:Y:S01]  /*29e0*/  SHF.R.S32.HI R20, RZ, 0x1f, R19 ;  /* 0x0000001fff147819 */ /* 0x000fe20000011413 */
[----:B------:R-:W-:Y:S01]  /*29f0*/  IMAD R5, R15, c[0x0][0x248], RZ ;  /* 0x000092000f057a24 */ /* 0x000fe200078e02ff */
[C---:B------:R-:W-:Y:S01]  /*2a00*/  SHF.L.U64.HI R127, R7.reuse, R125, c[0x0][0x23c] ;  /* 0x00008f00077f7619 */ /* 0x040fe2000001027d */
[C---:B------:R-:W-:Y:S01]  /*2a10*/  IMAD.SHL.U32 R128, R7.reuse, 0x40, RZ ;  /* 0x0000004007807824 */ /* 0x040fe200078e00ff */
[C---:B------:R-:W-:Y:S01]  /*2a20*/  SHF.L.U32 R129, R7.reuse, 0x5, RZ ;  /* 0x0000000507817819 */ /* 0x040fe200000006ff */
[----:B------:R-:W-:Y:S01]  /*2a30*/  IMAD R82, R22, c[0x0][0x1ec], R79 ;  /* 0x00007b0016527a24 */ /* 0x000fe200078e024f */
[----:B------:R-:W-:-:S02]  /*2a40*/  SHF.L.U64.HI R124, R7, R126, c[0x0][0x23c] ;  /* 0x00008f00077c7619 */ /* 0x000fc4000001027e */
[----:B------:R-:W-:Y:S02]  /*2a50*/  ISETP.GE.AND P6, PT, R200, c[0x0][0x1d4], PT ;  /* 0x00007500c8007a0c */ /* 0x000fe40003fc6270 */
[----:B------:R-:W-:Y:S02]  /*2a60*/  MOV R131, c[0x0][0x258] ;  /* 0x0000960000837a02 */ /* 0x000fe40000000f00 */
[----:B-1----:R-:W-:Y:S02]  /*2a70*/  SHF.R.S32.HI R2, RZ, 0x1f, R14 ;  /* 0x0000001fff027819 */ /* 0x002fe4000001140e */
[----:B------:R-:W-:Y:S02]  /*2a80*/  SEL R14, R239, RZ, !P5 ;  /* 0x000000ffef0e7207 */ /* 0x000fe40006800000 */
[----:B------:R-:W-:Y:S01]  /*2a90*/  LEA.HI.X.SX32 R8, R232, R2, 0x1, P0 ;  /* 0x00000002e8087211 */ /* 0x000fe200000f0eff */
[----:B------:R-:W-:Y:S01]  /*2aa0*/  IMAD.WIDE.U32 R2, R0, c[0x0][0x238], R200 ;  /* 0x00008e0000027a25 */ /* 0x000fe200078e00c8 */
[----:B------:R-:W-:-:S02]  /*2ab0*/  ISETP.GE.AND P5, PT, R202, c[0x0][0x1d4], PT ;  /* 0x00007500ca007a0c */ /* 0x000fc40003fa6270 */
[C---:B------:R-:W-:Y:S01]  /*2ac0*/  SHF.L.U64.HI R125, R131.reuse, R125, c[0x0][0x25c] ;  /* 0x00009700837d7619 */ /* 0x040fe2000001027d */
[----:B------:R-:W-:Y:S01]  /*2ad0*/  IMAD R4, R8, c[0x0][0x238], RZ ;  /* 0x00008e0008047a24 */ /* 0x000fe200078e02ff */
[C---:B------:R-:W-:Y:S01]  /*2ae0*/  SHF.L.U64.HI R126, R131.reuse, R126, c[0x0][0x25c] ;  /* 0x00009700837e7619 */ /* 0x040fe2000001027e */
[----:B------:R-:W-:Y:S01]  /*2af0*/  IMAD R5, R14, c[0x0][0x24c], R5 ;  /* 0x000093000e057a24 */ /* 0x000fe200078e0205 */
[----:B------:R-:W-:Y:S01]  /*2b00*/  SHF.L.U32 R130, R131, 0x6, RZ ;  /* 0x0000000683827819 */ /* 0x000fe200000006ff */
[----:B------:R-:W-:Y:S01]  /*2b10*/  IMAD R4, R0, c[0x0][0x23c], R4 ;  /* 0x00008f0000047a24 */ /* 0x000fe200078e0204 */
[----:B------:R-:W-:Y:S01]  /*2b20*/  SHF.R.S32.HI R143, RZ, 0x1f, R142 ;  /* 0x0000001fff8f7819 */ /* 0x000fe2000001148e */
[----:B------:R-:W-:Y:S01]  /*2b30*/  IMAD R17, R8, c[0x0][0x258], RZ ;  /* 0x0000960008117a24 */ /* 0x000fe200078e02ff */
[----:B------:R-:W-:Y:S01]  /*2b40*/  SHF.L.U32 R122, R122, 0x1, RZ ;  /* 0x000000017a7a7819 */ /* 0x000fe200000006ff */
[----:B------:R-:W-:Y:S02]  /*2b50*/  IMAD.IADD R3, R3, 0x1, R4 ;  /* 0x0000000103037824 */ /* 0x000fe400078e0204 */
[----:B------:R-:W-:-:S02]  /*2b60*/  IMAD.IADD R4, R76, 0x1, -R232 ;  /* 0x000000014c047824 */ /* 0x000fc400078e0ae8 */
[----:B------:R-:W-:-:S04]  /*2b70*/  IMAD.WIDE.U32 R2, R22, c[0x0][0x240], R2 ;  /* 0x0000900016027a25 */ /* 0x000fc800078e0002 */
[----:B------:R-:W-:Y:S02]  /*2b80*/  IMAD R3, R22, c[0x0][0x244], R3 ;  /* 0x0000910016037a24 */ /* 0x000fe400078e0203 */
[----:B------:R-:W-:Y:S02]  /*2b90*/  IMAD R4, R19, -0x40, R4 ;  /* 0xffffffc013047824 */ /* 0x000fe400078e0204 */
[----:B------:R-:W-:-:S03]  /*2ba0*/  IMAD.WIDE.U32 R88, R14, c[0x0][0x248], R2 ;  /* 0x000092000e587a25 */ /* 0x000fc600078e0002 */
[C---:B------:R-:W-:Y:S01]  /*2bb0*/  ISETP.GE.AND P0, PT, R4.reuse, 0x1, PT ;  /* 0x000000010400780c */ /* 0x040fe20003f06270 */
[----:B------:R-:W-:Y:S01]  /*2bc0*/  IMAD R2, R127, R19, RZ ;  /* 0x000000137f027224 */ /* 0x000fe200078e02ff */
[----:B------:R-:W-:Y:S01]  /*2bd0*/  ISETP.GE.AND P1, PT, R4, 0x21, PT ;  /* 0x000000210400780c */ /* 0x000fe20003f26270 */
[----:B------:R-:W-:Y:S01]  /*2be0*/  IMAD.MOV.U32 R84, RZ, RZ, R88 ;  /* 0x000000ffff547224 */ /* 0x000fe200078e0058 */
[----:B------:R-:W-:Y:S01]  /*2bf0*/  IADD3 R85, R89, R5, RZ ;  /* 0x0000000559557210 */ /* 0x000fe20007ffe0ff */
[----:B------:R-:W-:Y:S02]  /*2c00*/  IMAD R4, R20, R128, R2 ;  /* 0x0000008014047224 */ /* 0x000fe400078e0202 */
[----:B------:R-:W-:-:S04]  /*2c10*/  IMAD.WIDE.U32 R8, R0, c[0x0][0x258], R200 ;  /* 0x0000960000087a25 */ /* 0x000fc800078e00c8 */
[----:B------:R-:W-:-:S04]  /*2c20*/  IMAD.WIDE.U32 R2, R19, R128, R84 ;  /* 0x0000008013027225 */ /* 0x000fc800078e0054 */
[----:B------:R-:W-:Y:S01]  /*2c30*/  IMAD.IADD R4, R3, 0x1, R4 ;  /* 0x0000000103047824 */ /* 0x000fe200078e0204 */
[----:B------:R-:W-:Y:S01]  /*2c40*/  @P0 LEA R6, P3, R2, c[0x0][0x220], 0x1 ;  /* 0x0000880002060a11 */ /* 0x000fe200078608ff */
[----:B------:R-:W-:Y:S01]  /*2c50*/  IMAD R0, R0, c[0x0][0x25c], R17 ;  /* 0x0000970000007a24 */ /* 0x000fe200078e0211 */
[----:B------:R-:W-:Y:S01]  /*2c60*/  @P1 IADD3 R5, P2, R129, R2, RZ ;  /* 0x0000000281051210 */ /* 0x000fe20007f5e0ff */
[----:B------:R-:W-:Y:S01]  /*2c70*/  IMAD.SHL.U32 R131, R131, 0x20, RZ ;  /* 0x0000002083837824 */ /* 0x000fe200078e00ff */
[----:B------:R-:W-:Y:S02]  /*2c80*/  @P0 LEA.HI.X R7, R2, c[0x0][0x224], R4, 0x1, P3 ;  /* 0x0000890002070a11 */ /* 0x000fe400018f0c04 */
[----:B------:R-:W-:Y:S02]  /*2c90*/  @P1 IADD3.X R2, R4, R124, RZ, P2, !PT ;  /* 0x0000007c04021210 */ /* 0x000fe400017fe4ff */
[----:B------:R-:W-:Y:S01]  /*2ca0*/  @P1 LEA R4, P2, R5, c[0x0][0x220], 0x1 ;  /* 0x0000880005041a11 */ /* 0x000fe200078408ff */
[----:B------:R-:W-:Y:S01]  /*2cb0*/  @!PT LDS RZ, [RZ] ;  /* 0x00000000fffff984 */ /* 0x000fe20000000800 */
[----:B------:R-:W-:Y:S01]  /*2cc0*/  @!PT LDS RZ, [RZ] ;  /* 0x00000000fffff984 */ /* 0x000fe20000000800 */
[----:B------:R-:W-:Y:S01]  /*2cd0*/  @!PT LDS RZ, [RZ] ;  /* 0x00000000fffff984 */ /* 0x000fe20000000800 */
[----:B------:R1:W-:Y:S01]  /*2ce0*/  @P0 LDGSTS.E.BYPASS.LTC128B.128 [R144+0xc100], [R6.64], !P6 ;  /* 0x0c10000006900fae */ /* 0x0003e2000f101d4c */
[----:B------:R-:W-:Y:S01]  /*2cf0*/  IADD3 R9, R9, R0, RZ ;  /* 0x0000000009097210 */ /* 0x000fe20007ffe0ff */
[----:B------:R-:W-:Y:S01]  /*2d00*/  IMAD R0, R15, c[0x0][0x268], RZ ;  /* 0x00009a000f007a24 */ /* 0x000fe200078e02ff */
[----:B------:R-:W-:Y:S01]  /*2d10*/  @P1 LEA.HI.X R5, R5, c[0x0][0x224], R2, 0x1, P2 ;  /* 0x0000890005051a11 */ /* 0x000fe200010f0c02 */
[----:B------:R1:W-:Y:S01]  /*2d20*/  @P0 LDGSTS.E.BYPASS.LTC128B.128 [R144+0xe100], [R6.64+0x80], !P5 ;  /* 0x0e10008006900fae */ /* 0x0003e2000e901d4c */
[----:B------:R-:W-:Y:S01]  /*2d30*/  SHF.R.S32.HI R15, RZ, 0x1f, R216 ;  /* 0x0000001fff0f7819 */ /* 0x000fe200000114d8 */
[----:B------:R-:W-:-:S04]  /*2d40*/  IMAD.WIDE.U32 R8, R22, c[0x0][0x260], R8 ;  /* 0x0000980016087a25 */ /* 0x000fc800078e0008 */
[----:B------:R-:W-:Y:S01]  /*2d50*/  IMAD R0, R14, c[0x0][0x26c], R0 ;  /* 0x00009b000e007a24 */ /* 0x000fe200078e0200 */
[--C-:B--2---:R-:W-:Y:S01]  /*2d60*/  @P4 SHF.R.S32.HI R3, RZ, 0x1f, R16.reuse ;  /* 0x0000001fff034819 */ /* 0x104fe20000011410 */
[----:B------:R-:W-:Y:S01]  /*2d70*/  @P4 IMAD.MOV.U32 R2, RZ, RZ, R16 ;  /* 0x000000ffff024224 */ /* 0x000fe200078e0010 */
[----:B------:R-:W-:Y:S01]  /*2d80*/  @!P4 MOV R2, R239 ;  /* 0x000000ef0002c202 */ /* 0x000fe20000000f00 */
[----:B------:R-:W-:Y:S01]  /*2d90*/  @!P4 IMAD.MOV.U32 R3, RZ, RZ, R13 ;  /* 0x000000ffff03c224 */ /* 0x000fe200078e000d */
[----:B------:R-:W-:-:S13]  /*2da0*/  ISETP.GE.AND P4, PT, R196, c[0x0][0x1d4], PT ;  /* 0x00007500c4007a0c */ /* 0x000fda0003f86270 */
[----:B------:R1:W-:Y:S04]  /*2db0*/  @P0 LDGSTS.E.BYPASS.LTC128B.128 [R144+0x10100], [R6.64+0x100], !P4 ;  /* 0x1010010006900fae */ /* 0x0003e8000e101d4c */
[----:B------:R2:W-:Y:S04]  /*2dc0*/  @P1 LDGSTS.E.BYPASS.LTC128B.128 [R144+0xd100], [R4.64], !P6 ;  /* 0x0d10000004901fae */ /* 0x0005e8000f101d4c */
[----:B------:R2:W-:Y:S04]  /*2dd0*/  @P1 LDGSTS.E.BYPASS.LTC128B.128 [R144+0xf100], [R4.64+0x80], !P5 ;  /* 0x0f10008004901fae */ /* 0x0005e8000e901d4c */
[----:B------:R2:W-:Y:S04]  /*2de0*/  @P1 LDGSTS.E.BYPASS.LTC128B.128 [R144+0x11100], [R4.64+0x100], !P4 ;  /* 0x1110010004901fae */ /* 0x0005e8000e101d4c */
[----:B------:R-:W0:Y:S01]  /*2df0*/  LDGDEPBAR ;  /* 0x00000000000079af */ /* 0x000e220000000000 */
[----:B------:R-:W-:Y:S01]  /*2e00*/  WARPSYNC 0xffffffff ;  /* 0xffffffff00007948 */ /* 0x000fe20003800000 */
[----:B-1----:R-:W-:-:S02]  /*2e10*/  IMAD R7, R22, c[0x0][0x264], R9 ;  /* 0x0000990016077a24 */ /* 0x002fc400078e0209 */
[----:B------:R-:W-:-:S04]  /*2e20*/  IMAD.MOV.U32 R6, RZ, RZ, R8 ;  /* 0x000000ffff067224 */ /* 0x000fc800078e0008 */
[----:B------:R-:W-:-:S05]  /*2e30*/  IMAD.WIDE.U32 R86, R14, c[0x0][0x268], R6 ;  /* 0x00009a000e567a25 */ /* 0x000fca00078e0006 */
[----:B------:R-:W-:Y:S02]  /*2e40*/  IADD3 R83, R87, R0, RZ ;  /* 0x0000000057537210 */ /* 0x000fe40007ffe0ff */
[----:B------:R-:W-:Y:S01]  /*2e50*/  BAR.SYNC.DEFER_BLOCKING 0x0 ;  /* 0x0000000000007b1d */ /* 0x000fe20000010000 */
[----:B------:R-:W-:Y:S01]  /*2e60*/  IMAD R0, R125, R19, RZ ;  /* 0x000000137d007224 */ /* 0x000fe200078e02ff */
[----:B------:R-:W-:Y:S01]  /*2e70*/  ISETP.GE.AND P3, PT, R141, c[0x0][0x27c], PT ;  /* 0x00009f008d007a0c */ /* 0x000fe20003f66270 */
[----:B--2---:R-:W-:Y:S01]  /*2e80*/  IMAD.MOV.U32 R4, RZ, RZ, R86 ;  /* 0x000000ffff047224 */ /* 0x004fe200078e0056 */
[----:B------:R-:W-:Y:S01]  /*2e90*/  LOP3.LUT R205, R205, 0xfffffffd, RZ, 0xc0, !PT ;  /* 0xfffffffdcdcd7812 */ /* 0x000fe200078ec0ff */
[----:B------:R-:W-:Y:S01]  /*2ea0*/  IMAD.MOV.U32 R5, RZ, RZ, R83 ;  /* 0x000000ffff057224 */ /* 0x000fe200078e0053 */
[----:B------:R-:W-:Y:S01]  /*2eb0*/  ULDC UR9, c[0x0][0x290] ;  /* 0x0000a40000097ab9 */ /* 0x000fe20000000800 */
[-C--:B------:R-:W-:Y:S01]  /*2ec0*/  IMAD R0, R20, R130.reuse, R0 ;  /* 0x0000008214007224 */ /* 0x080fe200078e0200 */
[----:B------:R-:W-:Y:S01]  /*2ed0*/  UMOV UR6, 0x6 ;  /* 0x0000000600067882 */ /* 0x000fe20000000000 */
[----:B------:R-:W-:Y:S01]  /*2ee0*/  IMAD.WIDE.U32 R4, R19, R130, R4 ;  /* 0x0000008213047225 */ /* 0x000fe200078e0004 */
[----:B------:R-:W-:-:S02]  /*2ef0*/  ULDC UR5, c[0x0][0x294] ;  /* 0x0000a50000057ab9 */ /* 0x000fc40000000800 */
[----:B------:R-:W-:Y:S01]  /*2f00*/  ULDC UR8, c[0x0][0x280] ;  /* 0x0000a00000087ab9 */ /* 0x000fe20000000800 */
[----:B------:R-:W-:Y:S01]  /*2f10*/  IMAD.IADD R0, R5, 0x1, R0 ;  /* 0x0000000105007824 */ /* 0x000fe200078e0200 */
[----:B------:R-:W-:Y:S01]  /*2f20*/  @P0 LEA R6, P2, R4, c[0x0][0x250], 0x1 ;  /* 0x0000940004060a11 */ /* 0x000fe200078408ff */
[----:B------:R-:W-:Y:S01]  /*2f30*/  IMAD R14, R15, c[0x0][0x290], RZ ;  /* 0x0000a4000f0e7a24 */ /* 0x000fe200078e02ff */
[----:B------:R-:W-:Y:S01]  /*2f40*/  ULDC UR4, c[0x0][0x284] ;  /* 0x0000a10000047ab9 */ /* 0x000fe20000000800 */
[----:B------:R-:W-:Y:S01]  /*2f50*/  IMAD.WIDE.U32 R16, R216, c[0x0][0x290], R142 ;  /* 0x0000a400d8107a25 */ /* 0x000fe200078e008e */
[----:B------:R-:W-:Y:S01]  /*2f60*/  @P0 LEA.HI.X R7, R4, c[0x0][0x254], R0, 0x1, P2 ;  /* 0x0000950004070a11 */ /* 0x000fe200010f0c00 */
[----:B------:R-:W-:Y:S01]  /*2f70*/  USHF.L.U64.HI UR5, UR9, UR6, UR5 ;  /* 0x0000000609057299 */ /* 0x000fe20008010205 */
[----:B------:R-:W-:Y:S01]  /*2f80*/  @P1 IADD3 R5, P2, R131, R4, RZ ;  /* 0x0000000483051210 */ /* 0x000fe20007f5e0ff */
[----:B------:R-:W-:Y:S01]  /*2f90*/  IMAD R14, R216, c[0x0][0x294], R14 ;  /* 0x0000a500d80e7a24 */ /* 0x000fe200078e020e */
[----:B------:R-:W-:Y:S01]  /*2fa0*/  USHF.L.U64.HI UR4, UR8, UR6, UR4 ;  /* 0x0000000608047299 */ /* 0x000fe20008010204 */
[----:B------:R-:W-:Y:S01]  /*2fb0*/  IMAD.IADD R119, R18, 0x1, R21 ;  /* 0x0000000112777824 */ /* 0x000fe200078e0215 */
[----:B------:R-:W-:Y:S01]  /*2fc0*/  @!PT LDS RZ, [RZ] ;  /* 0x00000000fffff984 */ /* 0x000fe20000000800 */
[----:B------:R-:W-:Y:S01]  /*2fd0*/  @!PT LDS RZ, [RZ] ;  /* 0x00000000fffff984 */ /* 0x000fe20000000800 */
[----:B------:R-:W-:Y:S01]  /*2fe0*/  @!PT LDS RZ, [RZ] ;  /* 0x00000000fffff984 */ /* 0x000fe20000000800 */
[----:B------:R1:W-:Y:S01]  /*2ff0*/  @P0 LDGSTS.E.BYPASS.LTC128B.128 [R144+0x100], [R6.64], !P6 ;  /* 0x0010000006900fae */ /* 0x0003e2000f101d4c */
[----:B------:R-:W-:Y:S01]  /*3000*/  @P1 IMAD.X R0, R0, 0x1, R126, P2 ;  /* 0x0000000100001824 */ /* 0x000fe200010e067e */
[C---:B------:R-:W-:Y:S01]  /*3010*/  @P1 LEA R4, P2, R5.reuse, c[0x0][0x250], 0x1 ;  /* 0x0000940005041a11 */ /* 0x040fe200078408ff */
[----:B------:R-:W-:Y:S01]  /*3020*/  IMAD.MOV.U32 R133, RZ, RZ, 0x1 ;  /* 0x00000001ff857424 */ /* 0x000fe200078e00ff */
[----:B------:R1:W-:Y:S01]  /*3030*/  @P0 LDGSTS.E.BYPASS.LTC128B.128 [R144+0x2100], [R6.64+0x80], !P5 ;  /* 0x0210008006900fae */ /* 0x0003e2000e901d4c */
[----:B------:R-:W-:Y:S01]  /*3040*/  IMAD.WIDE.U32 R100, R2, c[0x0][0x2b0], RZ ;  /* 0x0000ac0002647a25 */ /* 0x000fe200078e00ff */
[----:B------:R-:W-:Y:S01]  /*3050*/  @P1 LEA.HI.X R5, R5, c[0x0][0x254], R0, 0x1, P2 ;  /* 0x0000950005051a11 */ /* 0x000fe200010f0c00 */
[----:B------:R-:W-:Y:S01]  /*3060*/  ULDC.U8 UR7, c[0x0][0x298] ;  /* 0x0000a60000077ab9 */ /* 0x000fe20000000000 */
[----:B------:R1:W-:Y:S01]  /*3070*/  @P0 LDGSTS.E.BYPASS.LTC128B.128 [R144+0x4100], [R6.64+0x100], !P4 ;  /* 0x0410010006900fae */ /* 0x0003e2000e101d4c */
[----:B------:R-:W-:Y:S01]  /*3080*/  ISETP.GT.AND P0, PT, R28, R33, PT ;  /* 0x000000211c00720c */ /* 0x000fe20003f04270 */
[----:B------:R-:W-:Y:S01]  /*3090*/  IMAD.WIDE.U32 R98, R22, c[0x0][0x210], RZ ;  /* 0x0000840016627a25 */ /* 0x000fe200078e00ff */
[----:B------:R-:W-:Y:S01]  /*30a0*/  ISETP.GE.AND P2, PT, R106, c[0x0][0x27c], PT ;  /* 0x00009f006a007a0c */ /* 0x000fe20003f46270 */
[----:B------:R2:W-:Y:S01]  /*30b0*/  @P1 LDGSTS.E.BYPASS.LTC128B.128 [R144+0x1100], [R4.64], !P6 ;  /* 0x0110000004901fae */ /* 0x0005e2000f101d4c */
[----:B------:R-:W-:Y:S01]  /*30c0*/  USHF.L.U32 UR9, UR9, 0x6, URZ ;  /* 0x0000000609097899 */ /* 0x000fe2000800063f */
[----:B------:R-:W-:Y:S01]  /*30d0*/  IMAD R132, R241, 0x40, R216 ;  /* 0x00000040f1847824 */ /* 0x000fe200078e02d8 */
[----:B------:R-:W-:Y:S01]  /*30e0*/  USHF.L.U32 UR8, UR8, 0x6, URZ ;  /* 0x0000000608087899 */ /* 0x000fe2000800063f */
[----:B------:R2:W-:Y:S01]  /*30f0*/  @P1 LDGSTS.E.BYPASS.LTC128B.128 [R144+0x3100], [R4.64+0x80], !P5 ;  /* 0x0310008004901fae */ /* 0x0005e2000e901d4c */
[----:B------:R-:W-:-:S02]  /*3100*/  IMAD.MOV.U32 R34, RZ, RZ, RZ ;  /* 0x000000ffff227224 */ /* 0x000fc400078e00ff */
[----:B------:R-:W-:Y:S01]  /*3110*/  IMAD.MOV.U32 R38, RZ, RZ, 0x1 ;  /* 0x00000001ff267424 */ /* 0x000fe200078e00ff */
[----:B------:R2:W-:Y:S01]  /*3120*/  @P1 LDGSTS.E.BYPASS.LTC128B.128 [R144+0x5100], [R4.64+0x100], !P4 ;  /* 0x0510010004901fae */ /* 0x0005e2000e101d4c */
[----:B------:R-:W-:Y:S01]  /*3130*/  IMAD R115, R22, c[0x0][0x214], R99 ;  /* 0x0000850016737a24 */ /* 0x000fe200078e0263 */
[----:B------:R-:W-:Y:S02]  /*3140*/  @P0 IADD3 R0, R12, -0x2, RZ ;  /* 0xfffffffe0c000810 */ /* 0x000fe40007ffe0ff */
[----:B------:R-:W0:Y:S01]  /*3150*/  LDGDEPBAR ;  /* 0x00000000000079af */ /* 0x000e220000000000 */
[----:B------:R-:W-:Y:S02]  /*3160*/  @P2 LOP3.LUT R205, R205, 0x2, RZ, 0xfc, !PT ;  /* 0x00000002cdcd2812 */ /* 0x000fe400078efcff */
[----:B------:R-:W-:Y:S01]  /*3170*/  @P0 SHF.R.S32.HI R9, RZ, 0x1f, R0 ;  /* 0x0000001fff090819 */ /* 0x000fe20000011400 */
[----:B------:R-:W-:Y:S01]  /*3180*/  @P0 IMAD R8, R127, R0, RZ ;  /* 0x000000007f080224 */ /* 0x000fe200078e02ff */
[----:B------:R-:W-:-:S04]  /*3190*/  LOP3.LUT R205, R205, 0xfffffffe, RZ, 0xc0, !PT ;  /* 0xfffffffecdcd7812 */ /* 0x000fc800078ec0ff */
[----:B------:R-:W-:Y:S01]  /*31a0*/  @P3 LOP3.LUT R205, R205, 0x1, RZ, 0xfc, !PT ;  /* 0x00000001cdcd3812 */ /* 0x000fe200078efcff */
[----:B-1----:R-:W-:-:S03]  /*31b0*/  @P0 IMAD.WIDE.U32 R6, R0, R128, R84 ;  /* 0x0000008000060225 */ /* 0x002fc600078e0054 */
[----:B------:R-:W-:Y:S01]  /*31c0*/  LOP3.LUT R205, R205, 0xfffffffb, RZ, 0xc0, !PT ;  /* 0xfffffffbcdcd7812 */ /* 0x000fe200078ec0ff */
[----:B------:R-:W-:Y:S02]  /*31d0*/  @P0 IMAD R0, R9, R128, R8 ;  /* 0x0000008009000224 */ /* 0x000fe400078e0208 */
[----:B------:R-:W-:-:S04]  /*31e0*/  IMAD.WIDE.U32 R8, R216, c[0x0][0x290], R106 ;  /* 0x0000a400d8087a25 */ /* 0x000fc800078e006a */
[----:B------:R-:W-:Y:S01]  /*31f0*/  @P0 IMAD.IADD R0, R7, 0x1, R0 ;  /* 0x0000000107000824 */ /* 0x000fe200078e0200 */
[C---:B--2---:R-:W-:Y:S01]  /*3200*/  @P0 LEA R4, P1, R6.reuse, c[0x0][0x220], 0x1 ;  /* 0x0000880006040a11 */ /* 0x044fe200078208ff */
[----:B------:R-:W-:Y:S02]  /*3210*/  IMAD.IADD R13, R9, 0x1, R14 ;  /* 0x00000001090d7824 */ /* 0x000fe400078e020e */
[----:B------:R-:W-:Y:S01]  /*3220*/  IMAD.MOV.U32 R12, RZ, RZ, R8 ;  /* 0x000000ffff0c7224 */ /* 0x000fe200078e0008 */
[----:B------:R-:W-:Y:S01]  /*3230*/  @P0 LEA.HI.X R5, R6, c[0x0][0x224], R0, 0x1, P1 ;  /* 0x0000890006050a11 */ /* 0x000fe200008f0c00 */
[----:B------:R-:W-:Y:S01]  /*3240*/  IMAD R0, R15, c[0x0][0x280], RZ ;  /* 0x0000a0000f007a24 */ /* 0x000fe200078e02ff */
[C---:B------:R-:W-:Y:S01]  /*3250*/  @P0 LEA R6, P1, R129.reuse, R4, 0x1 ;  /* 0x0000000481060211 */ /* 0x040fe200078208ff */
[----:B-----5:R-:W-:Y:S02]  /*3260*/  IMAD.WIDE.U32 R96, R134, c[0x0][0x290], R12 ;  /* 0x0000a40086607a25 */ /* 0x020fe400078e000c */
[----:B------:R1:W-:Y:S01]  /*3270*/  @P0 LDGSTS.E.BYPASS.LTC128B.128 [R144+0x12100], [R4.64], !P6 ;  /* 0x1210000004900fae */ /* 0x0003e2000f101d4c */
[----:B------:R-:W-:Y:S01]  /*3280*/  @P0 LEA.HI.X R7, R129, R5, R124, 0x1, P1 ;  /* 0x0000000581070211 */ /* 0x000fe200008f0c7c */
[----:B------:R-:W-:Y:S01]  /*3290*/  IMAD R0, R216, c[0x0][0x284], R0 ;  /* 0x0000a100d8007a24 */ /* 0x000fe200078e0200 */
[----:B------:R-:W-:Y:S01]  /*32a0*/  ISETP.NE.AND P1, PT, R133, c[0x0][0x2b8], PT ;  /* 0x0000ae0085007a0c */ /* 0x000fe20003f25270 */
[----:B------:R1:W-:Y:S04]  /*32b0*/  @P0 LDGSTS.E.BYPASS.LTC128B.128 [R144+0x14100], [R4.64+0x80], !P5 ;  /* 0x1410008004900fae */ /* 0x0003e8000e901d4c */
[----:B------:R1:W-:Y:S04]  /*32c0*/  @P0 LDGSTS.E.BYPASS.LTC128B.128 [R144+0x16100], [R4.64+0x100], !P4 ;  /* 0x1610010004900fae */ /* 0x0003e8000e101d4c */
[----:B------:R2:W-:Y:S04]  /*32d0*/  @P0 LDGSTS.E.BYPASS.LTC128B.128 [R144+0x13100], [R6.64], !P6 ;  /* 0x1310000006900fae */ /* 0x0005e8000f101d4c */
[----:B------:R2:W-:Y:S04]  /*32e0*/  @P0 LDGSTS.E.BYPASS.LTC128B.128 [R144+0x15100], [R6.64+0x80], !P5 ;  /* 0x1510008006900fae */ /* 0x0005e8000e901d4c */
[----:B------:R2:W-:Y:S01]  /*32f0*/  @P0 LDGSTS.E.BYPASS.LTC128B.128 [R144+0x17100], [R6.64+0x100], !P4 ;  /* 0x1710010006900fae */ /* 0x0005e2000e101d4c */
[----:B------:R-:W-:-:S03]  /*3300*/  ISETP.GE.AND P0, PT, R140, c[0x0][0x27c], PT ;  /* 0x00009f008c007a0c */ /* 0x000fc60003f06270 */
[----:B------:R-:W0:Y:S10]  /*3310*/  LDGDEPBAR ;  /* 0x00000000000079af */ /* 0x000e340000000000 */
[----:B------:R-:W-:Y:S01]  /*3320*/  @P0 LOP3.LUT R205, R205, 0x4, RZ, 0xfc, !PT ;  /* 0x00000004cdcd0812 */ /* 0x000fe200078efcff */
[----:B-1----:R-:W-:-:S03]  /*3330*/  IMAD.WIDE.U32 R4, R216, c[0x0][0x280], R106 ;  /* 0x0000a000d8047a25 */ /* 0x002fc600078e006a */
[----:B------:R-:W-:Y:S01]  /*3340*/  LOP3.LUT R205, R205, 0xfffffff7, RZ, 0xc0, !PT ;  /* 0xfffffff7cdcd7812 */ /* 0x000fe200078ec0ff */
[----:B------:R-:W-:Y:S02]  /*3350*/  IMAD.IADD R9, R5, 0x1, R0 ;  /* 0x0000000105097824 */ /* 0x000fe400078e0200 */
[----:B------:R-:W-:Y:S01]  /*3360*/  IMAD.MOV.U32 R8, RZ, RZ, R4 ;  /* 0x000000ffff087224 */ /* 0x000fe200078e0004 */
[----:B------:R-:W-:-:S03]  /*3370*/  SEL R4, RZ, c[0x0][0x27c], !P3 ;  /* 0x00009f00ff047a07 */ /* 0x000fc60005800000 */
[----:B------:R-:W-:-:S04]  /*3380*/  IMAD.WIDE.U32 R94, R134, c[0x0][0x280], R8 ;  /* 0x0000a000865e7a25 */ /* 0x000fc800078e0008 */
[----:B--2---:R-:W-:Y:S01]  /*3390*/  IMAD.IADD R7, R14, 0x1, R17 ;  /* 0x000000010e077824 */ /* 0x004fe200078e0211 */
[----:B------:R-:W-:Y:S01]  /*33a0*/  SEL R17, RZ, c[0x0][0x27c], !P2 ;  /* 0x00009f00ff117a07 */ /* 0x000fe20005000000 */
[----:B------:R-:W-:-:S04]  /*33b0*/  IMAD.WIDE.U32 R14, R216, c[0x0][0x280], R142 ;  /* 0x0000a000d80e7a25 */ /* 0x000fc800078e008e */
[----:B------:R-:W-:Y:S02]  /*33c0*/  IMAD.IADD R5, R0, 0x1, R15 ;  /* 0x0000000100057824 */ /* 0x000fe400078e020f */
[----:B------:R-:W-:Y:S01]  /*33d0*/  IMAD.IADD R0, R106, 0x1, R17 ;  /* 0x000000016a007824 */ /* 0x000fe200078e0211 */
[----:B------:R-:W-:Y:S01]  /*33e0*/  SEL R17, RZ, c[0x0][0x27c], !P0 ;  /* 0x00009f00ff117a07 */ /* 0x000fe20004000000 */
[----:B------:R-:W-:Y:S01]  /*33f0*/  IMAD.IADD R18, R141, 0x1, R4 ;  /* 0x000000018d127824 */ /* 0x000fe200078e0204 */
[----:B------:R-:W-:Y:S01]  /*3400*/  LOP3.LUT P0, RZ, R242, 0x4, RZ, 0xc0, !PT ;  /* 0x00000004f2ff7812 */ /* 0x000fe2000780c0ff */
[----:B------:R-:W-:Y:S01]  /*3410*/  IMAD.MOV.U32 R4, RZ, RZ, R14 ;  /* 0x000000ffff047224 */ /* 0x000fe200078e000e */
[----:B------:R-:W-:Y:S01]  /*3420*/  SHF.R.S32.HI R15, RZ, 0x1f, R0 ;  /* 0x0000001fff0f7819 */ /* 0x000fe20000011400 */
[----:B------:R-:W-:Y:S01]  /*3430*/  IMAD.IADD R17, R140, 0x1, R17 ;  /* 0x000000018c117824 */ /* 0x000fe200078e0211 */
[----:B------:R-:W-:Y:S01]  /*3440*/  SHF.R.S32.HI R14, RZ, 0x1f, R18 ;  /* 0x0000001fff0e7819 */ /* 0x000fe20000011412 */
[----:B------:R-:W-:Y:S01]  /*3450*/  IMAD.MOV.U32 R6, RZ, RZ, R16 ;  /* 0x000000ffff067224 */ /* 0x000fe200078e0010 */
[CC--:B------:R-:W-:Y:S01]  /*3460*/  LEA.HI R19, R15.reuse, R0.reuse, RZ, 0x6 ;  /* 0x000000000f137211 */ /* 0x0c0fe200078f30ff */
[----:B------:R-:W-:Y:S01]  /*3470*/  IMAD.WIDE.U32 R90, R134, c[0x0][0x280], R4 ;  /* 0x0000a000865a7a25 */ /* 0x000fe200078e0004 */
[----:B------:R-:W-:-:S02]  /*3480*/  LEA.HI R16, R15, R0, RZ, 0x3 ;  /* 0x000000000f107211 */ /* 0x000fc400078f18ff */
[-C--:B------:R-:W-:Y:S01]  /*3490*/  LEA.HI R15, R14, R18.reuse, RZ, 0x3 ;  /* 0x000000120e0f7211 */ /* 0x080fe200078f18ff */
[----:B------:R-:W-:Y:S01]  /*34a0*/  IMAD.SHL.U32 R19, R19, 0x40, RZ ;  /* 0x0000004013137824 */ /* 0x000fe200078e00ff */
[----:B------:R-:W-:Y:S01]  /*34b0*/  SHF.R.S32.HI R0, RZ, 0x1f, R17 ;  /* 0x0000001fff007819 */ /* 0x000fe20000011411 */
[----:B------:R-:W-:Y:S01]  /*34c0*/  IMAD.WIDE.U32 R92, R134, c[0x0][0x290], R6 ;  /* 0x0000a400865c7a25 */ /* 0x000fe200078e0006 */
[----:B------:R-:W-:Y:S02]  /*34d0*/  LEA.HI R18, R14, R18, RZ, 0x6 ;  /* 0x000000120e127211 */ /* 0x000fe400078f30ff */
[----:B------:R-:W-:Y:S02]  /*34e0*/  LOP3.LUT R21, R19, 0xfffff000, RZ, 0xc0, !PT ;  /* 0xfffff00013157812 */ /* 0x000fe400078ec0ff */
[CC--:B------:R-:W-:Y:S02]  /*34f0*/  LEA.HI R14, R0.reuse, R17.reuse, RZ, 0x3 ;  /* 0x00000011000e7211 */ /* 0x0c0fe400078f18ff */
[----:B------:R-:W-:Y:S01]  /*3500*/  LEA.HI R19, R0, R17, RZ, 0x6 ;  /* 0x0000001100137211 */ /* 0x000fe200078f30ff */
[----:B------:R-:W-:Y:S01]  /*3510*/  IMAD.SHL.U32 R0, R18, 0x40, RZ ;  /* 0x0000004012007824 */ /* 0x000fe200078e00ff */
[----:B------:R-:W-:-:S02]  /*3520*/  LOP3.LUT R17, R229, 0x38, R15, 0xf8, !PT ;  /* 0x00000038e5117812 */ /* 0x000fc400078ef80f */
[----:B------:R-:W-:Y:S02]  /*3530*/  @P0 LOP3.LUT R205, R205, 0x8, RZ, 0xfc, !PT ;  /* 0x00000008cdcd0812 */ /* 0x000fe400078efcff */
[----:B------:R-:W-:Y:S01]  /*3540*/  LOP3.LUT R18, R0, 0xfffff000, RZ, 0xc0, !PT ;  /* 0xfffff00000127812 */ /* 0x000fe200078ec0ff */
[----:B------:R-:W-:Y:S01]  /*3550*/  IMAD.SHL.U32 R0, R19, 0x40, RZ ;  /* 0x0000004013007824 */ /* 0x000fe200078e00ff */
[----:B------:R-:W-:Y:S02]  /*3560*/  LOP3.LUT R17, R17, R150, RZ, 0x3c, !PT ;  /* 0x0000009611117212 */ /* 0x000fe400078e3cff */
[----:B------:R-:W-:Y:S02]  /*3570*/  LOP3.LUT R19, R229, 0x38, R14, 0xf8, !PT ;  /* 0x00000038e5137812 */ /* 0x000fe400078ef80e */
[----:B------:R-:W-:Y:S02]  /*3580*/  IADD3 R117, R17, R18, R151 ;  /* 0x0000001211757210 */ /* 0x000fe40007ffe097 */
[----:B------:R-:W-:Y:S01]  /*3590*/  LOP3.LUT R18, R0, 0xfffff000, RZ, 0xc0, !PT ;  /* 0xfffff00000127812 */ /* 0x000fe200078ec0ff */
[----:B------:R-:W-:Y:S01]  /*35a0*/  IMAD R0, R3, c[0x0][0x2b0], RZ ;  /* 0x0000ac0003007a24 */ /* 0x000fe200078e02ff */
[----:B------:R-:W-:-:S02]  /*35b0*/  LOP3.LUT R17, R19, R150, RZ, 0x3c, !PT ;  /* 0x0000009613117212 */ /* 0x000fc400078e3cff */
[----:B------:R-:W-:Y:S02]  /*35c0*/  ISETP.LE.AND P0, PT, R133, c[0x0][0x27c], PT ;  /* 0x00009f0085007a0c */ /* 0x000fe40003f03270 */
[----:B------:R-:W-:Y:S01]  /*35d0*/  IADD3 R116, R17, R18, R151 ;  /* 0x0000001211747210 */ /* 0x000fe20007ffe097 */
[----:B------:R-:W-:Y:S01]  /*35e0*/  IMAD R17, R2, c[0x0][0x2b4], R0 ;  /* 0x0000ad0002117a24 */ /* 0x000fe200078e0200 */
[----:B------:R-:W-:Y:S02]  /*35f0*/  SHF.R.S32.HI R2, RZ, 0x1f, R134 ;  /* 0x0000001fff027819 */ /* 0x000fe40000011486 */
[----:B------:R-:W-:Y:S01]  /*3600*/  LOP3.LUT R205, R205, 0xffffffdf, RZ, 0xc0, !PT ;  /* 0xffffffdfcdcd7812 */ /* 0x000fe200078ec0ff */
[----:B------:R-:W-:Y:S01]  /*3610*/  IMAD.IADD R114, R101, 0x1, R17 ;  /* 0x0000000165727824 */ /* 0x000fe200078e0211 */
[----:B------:R-:W-:Y:S01]  /*3620*/  LOP3.LUT R20, R229, 0x38, R16, 0xf8, !PT ;  /* 0x00000038e5147812 */ /* 0x000fe200078ef810 */
[C---:B------:R-:W-:Y:S01]  /*3630*/  IMAD R3, R2.reuse, c[0x0][0x290], RZ ;  /* 0x0000a40002037a24 */ /* 0x040fe200078e02ff */
[----:B------:R-:W-:Y:S01]  /*3640*/  LOP3.LUT R205, R205, 0xffffffef, RZ, 0xc0, !PT ;  /* 0xffffffefcdcd7812 */ /* 0x000fe200078ec0ff */
[----:B------:R-:W-:Y:S01]  /*3650*/  IMAD R2, R2, c[0x0][0x280], RZ ;  /* 0x0000a00002027a24 */ /* 0x000fe200078e02ff */
[----:B------:R-:W-:Y:S01]  /*3660*/  LOP3.LUT R20, R20, R150, RZ, 0x3c, !PT ;  /* 0x0000009614147212 */ /* 0x000fe200078e3cff */
[C---:B------:R-:W-:Y:S01]  /*3670*/  IMAD R3, R134.reuse, c[0x0][0x294], R3 ;  /* 0x0000a50086037a24 */ /* 0x040fe200078e0203 */
[----:B------:R-:W-:Y:S01]  /*3680*/  LOP3.LUT R0, R229, 0x18, R106, 0xf8, !PT ;  /* 0x00000018e5007812 */ /* 0x000fe200078ef86a */
[----:B------:R-:W-:Y:S01]  /*3690*/  IMAD R2, R134, c[0x0][0x284], R2 ;  /* 0x0000a10086027a24 */ /* 0x000fe200078e0202 */
[----:B------:R-:W-:Y:S01]  /*36a0*/  LOP3.LUT R81, R16, 0xfffffff8, RZ, 0xc0, !PT ;  /* 0xfffffff810517812 */ /* 0x000fe200078ec0ff */
[----:B------:R-:W-:Y:S01]  /*36b0*/  IMAD.IADD R110, R97, 0x1, R3 ;  /* 0x00000001616e7824 */ /* 0x000fe200078e0203 */
[----:B------:R-:W-:Y:S01]  /*36c0*/  LOP3.LUT R80, R15, 0xfffffff8, RZ, 0xc0, !PT ;  /* 0xfffffff80f507812 */ /* 0x000fe200078ec0ff */
[----:B------:R-:W-:Y:S01]  /*36d0*/  IMAD.IADD R108, R3, 0x1, R93 ;  /* 0x00000001036c7824 */ /* 0x000fe200078e025d */
[----:B------:R-:W-:Y:S01]  /*36e0*/  LOP3.LUT R77, R14, 0xfffffff8, RZ, 0xc0, !PT ;  /* 0xfffffff80e4d7812 */ /* 0x000fe200078ec0ff */
[----:B------:R-:W-:Y:S01]  /*36f0*/  IMAD.IADD R109, R95, 0x1, R2 ;  /* 0x000000015f6d7824 */ /* 0x000fe200078e0202 */
[----:B------:R-:W-:Y:S01]  /*3700*/  @P1 LOP3.LUT R205, R205, 0x10, RZ, 0xfc, !PT ;  /* 0x00000010cdcd1812 */ /* 0x000fe200078efcff */
[----:B------:R-:W-:Y:S01]  /*3710*/  IMAD.IADD R102, R2, 0x1, R91 ;  /* 0x0000000102667824 */ /* 0x000fe200078e025b */
[----:B------:R-:W-:-:S02]  /*3720*/  IADD3 R118, R20, R21, R151 ;  /* 0x0000001514767210 */ /* 0x000fc40007ffe097 */
[----:B------:R-:W-:Y:S02]  /*3730*/  LOP3.LUT R0, R151, R0, R150, 0xf6, !PT ;  /* 0x0000000097007212 */ /* 0x000fe400078ef696 */
[----:B------:R-:W-:Y:S02]  /*3740*/  SHF.R.S32.HI R113, RZ, 0x3, R16 ;  /* 0x00000003ff717819 */ /* 0x000fe40000011410 */
[----:B------:R-:W-:Y:S02]  /*3750*/  SHF.R.S32.HI R112, RZ, 0x3, R15 ;  /* 0x00000003ff707819 */ /* 0x000fe4000001140f */
[----:B------:R-:W-:Y:S02]  /*3760*/  SHF.R.S32.HI R111, RZ, 0x3, R14 ;  /* 0x00000003ff6f7819 */ /* 0x000fe4000001140e */
[----:B------:R-:W-:Y:S02]  /*3770*/  SHF.R.S32.HI R105, RZ, 0x1f, R81 ;  /* 0x0000001fff697819 */ /* 0x000fe40000011451 */
[----:B------:R-:W-:-:S02]  /*3780*/  SHF.R.S32.HI R104, RZ, 0x1f, R80 ;  /* 0x0000001fff687819 */ /* 0x000fc40000011450 */
[----:B------:R-:W-:Y:S02]  /*3790*/  SHF.R.S32.HI R103, RZ, 0x1f, R77 ;  /* 0x0000001fff677819 */ /* 0x000fe4000001144d */
[----:B------:R-:W-:Y:S02]  /*37a0*/  @P0 LOP3.LUT R205, R205, 0x20, RZ, 0xfc, !PT ;  /* 0x00000020cdcd0812 */ /* 0x000fe400078efcff */
.L_x_2278:
        /* <DEDUP_REMOVED lines=31> */
[----:B-----5:R-:W-:Y:S03]  /*39a0*/  SHF.R.S32.HI R75, RZ, 0x1f, R69 ;  /* 0x0000001fff4b7819 */ /* 0x020fe60000011445 */
[----:B------:R-:W-:Y:S04]  /*39b0*/  IMAD R4, R74, c[0x0][0x1e0], RZ ;  /* 0x000078004a047a24 */ /* 0x000fe800078e02ff */
[----:B------:R-:W-:Y:S05]  /*39c0*/  IMAD R4, R72, c[0x0][0x1e4], R4 ;  /* 0x0000790048047a24 */ /* 0x000fea00078e0204 */
[----:B------:R-:W-:Y:S01]  /*39d0*/  IADD3 R3, R3, R4, RZ ;  /* 0x0000000403037210 */ /* 0x000fe20007ffe0ff */
[----:B------:R-:W-:Y:S04]  /*39e0*/  IMAD R4, R75, c[0x0][0x1f0], RZ ;  /* 0x00007c004b047a24 */ /* 0x000fe800078e02ff */
[C---:B------:R-:W-:Y:S04]  /*39f0*/  IMAD.WIDE.U32 R2, R69.reuse, c[0x0][0x1f0], R2 ;  /* 0x00007c0045027a25 */ /* 0x040fe800078e0002 */
[----:B------:R-:W-:Y:S01]  /*3a00*/  IMAD R4, R69, c[0x0][0x1f4], R4 ;  /* 0x00007d0045047a24 */ /* 0x000fe200078e0204 */
[----:B------:R-:W-:Y:S04]  /*3a10*/  IADD3 R2, P0, R78, R2, RZ ;  /* 0x000000024e027210 */ /* 0x000fe80007f1e0ff */
[----:B------:R-:W-:Y:S01]  /*3a20*/  IADD3.X R3, R82, R3, R4, P0, !PT ;  /* 0x0000000352037210 */ /* 0x000fe200007fe404 */
[----:B------:R-:W-:Y:S01]  /*3a30*/  IMAD R4, R28, UR4, RZ ;  /* 0x000000041c047c24 */ /* 0x000fe2000f8e02ff */
[C---:B------:R-:W-:Y:S04]  /*3a40*/  LEA R30, P0, R2.reuse, c[0x0][0x1c8], 0x1 ;  /* 0x00007200021e7a11 */ /* 0x040fe800078008ff */
[----:B------:R-:W-:Y:S01]  /*3a50*/  LEA.HI.X R29, R2, c[0x0][0x1cc], R3, 0x1, P0 ;  /* 0x00007300021d7a11 */ /* 0x000fe200000f0c03 */
[----:B------:R-:W-:Y:S01]  /*3a60*/  IMAD R3, R28, UR5, RZ ;  /* 0x000000051c037c24 */ /* 0x000fe2000f8e02ff */
[----:B------:R-:W-:Y:S02]  /*3a70*/  ISETP.NE.AND P0, PT, RZ, UR7, PT ;  /* 0x00000007ff007c0c */ /* 0x000fe4000bf05270 */
[----:B------:R-:W-:Y:S05]  /*3a80*/  SHF.R.S32.HI R2, RZ, 0x1f, R28 ;  /* 0x0000001fff027819 */ /* 0x000fea000001141c */
[C---:B-1----:R-:W-:Y:S02]  /*3a90*/  IMAD R6, R2.reuse, UR8, R4 ;  /* 0x0000000802067c24 */ /* 0x042fe4000f8e0204 */
[----:B------:R-:W-:Y:S01]  /*3aa0*/  IMAD R3, R2, UR9, R3 ;  /* 0x0000000902037c24 */ /* 0x000fe2000f8e0203 */
[----:B------:R-:W-:Y:S01]  /*3ab0*/  IADD3 R2, -R8, R76, RZ ;  /* 0x0000004c08027210 */ /* 0x000fe20007ffe1ff */
[----:B------:R-:W-:Y:S03]  /*3ac0*/  IMAD.WIDE.U32 R4, R28, UR8, RZ ;  /* 0x000000081c047c25 */ /* 0x000fe6000f8e00ff */
[----:B------:R-:W-:Y:S01]  /*3ad0*/  IMNMX R73, R2, 0x40, PT ;  /* 0x0000004002497817 */ /* 0x000fe20003800200 */
[----:B------:R-:W-:Y:S01]  /*3ae0*/  IMAD.WIDE.U32 R8, R28, UR9, RZ ;  /* 0x000000091c087c25 */ /* 0x000fe2000f8e00ff */
[----:B------:R-:W-:Y:S04]  /*3af0*/  IADD3 R22, R5, R6, RZ ;  /* 0x0000000605167210 */ /* 0x000fe80007ffe0ff */
        /* <DEDUP_REMOVED lines=61> */
.L_x_2258:
[----:B------:R-:W-:Y:S05]  /*3ed0*/  BSYNC B0 ;  /* 0x0000000000007941 */ /* 0x000fea0003800000 */
.L_x_2257:
[----:B------:R2:W3:Y:S04]  /*3ee0*/  SHFL.IDX PT, R57, R29, RZ, 0x1c1f ;  /* 0x001c1fff1d397589 */ /* 0x0004e800000e0000 */
[----:B------:R2:W4:Y:S01]  /*3ef0*/  SHFL.IDX PT, R56, R30, RZ, 0x1c1f ;  /* 0x001c1fff1e387589 */ /* 0x00052200000e0000 */
[----:B------:R-:W-:-:S05]  /*3f00*/  @P1 BRA `(.L_x_2259) ;  /* 0x000038c000001947 */ /* 0x000fca0003800000 */
[----:B-1---5:R-:W-:Y:S01]  /*3f10*/  MOV R4, R47 ;  /* 0x0000002f00047202 */ /* 0x022fe20000000f00 */
[----:B------:R-:W-:Y:S01]  /*3f20*/  IMAD.MOV.U32 R9, RZ, RZ, R48 ;  /* 0x000000ffff097224 */ /* 0x000fe200078e0030 */
[----:B------:R-:W-:Y:S01]  /*3f30*/  ISETP.GE.AND P0, PT, R106, c[0x0][0x1d4], PT ;  /* 0x000075006a007a0c */ /* 0x000fe20003f06270 */
[----:B------:R-:W-:Y:S01]  /*3f40*/  IMAD.MOV.U32 R8, RZ, RZ, R49 ;  /* 0x000000ffff087224 */ /* 0x000fe200078e0031 */
[----:B------:R-:W-:Y:S01]  /*3f50*/  BSSY B0, `(.L_x_2260) ;  /* 0x0000056000007945 */ /* 0x000fe20003800000 */
        /* <DEDUP_REMOVED lines=17> */
[----:B------:R-:W-:Y:S02]  /*4070*/  MOV R9, R20 ;  /* 0x0000001400097202 */ /* 0x000fe40000000f00 */
[----:B------:R-:W-:Y:S02]  /*4080*/  MOV R4, R19 ;  /* 0x0000001300047202 */ /* 0x000fe40000000f00 */
[----:B--2---:R-:W-:Y:S01]  /*4090*/  PRMT R30, R9, 0x5410, R8 ;  /* 0x00005410091e7816 */ /* 0x004fe20000000008 */
[----:B------:R-:W-:Y:S01]  /*40a0*/  IMAD.MOV.U32 R9, RZ, RZ, R16 ;  /* 0x000000ffff097224 */ /* 0x000fe200078e0010 */
[----:B------:R-:W-:Y:S01]  /*40b0*/  PRMT R29, R5, 0x5410, R4 ;  /* 0x00005410051d7816 */ /* 0x000fe20000000004 */
[----:B------:R-:W-:Y:S01]  /*40c0*/  IMAD.MOV.U32 R8, RZ, RZ, R17 ;  /* 0x000000ffff087224 */ /* 0x000fe200078e0011 */
[----:B------:R-:W-:Y:S01]  /*40d0*/  MOV R5, R6 ;  /* 0x0000000600057202 */ /* 0x000fe20000000f00 */
[----:B------:R-:W-:Y:S03]  /*40e0*/  IMAD.MOV.U32 R4, RZ, RZ, R7 ;  /* 0x000000ffff047224 */ /* 0x000fe600078e0007 */
[----:B------:R-:W-:Y:S02]  /*40f0*/  PRMT R27, R9, 0x5410, R8 ;  /* 0x00005410091b7816 */ /* 0x000fe40000000008 */
[----:B------:R-:W-:Y:S01]  /*4100*/  PRMT R26, R5, 0x5410, R4 ;  /* 0x00005410051a7816 */ /* 0x000fe20000000004 */
[----:B------:R-:W-:-:S05]  /*4110*/  @P0 BRA `(.L_x_2261) ;  /* 0x0000039000000947 */ /* 0x000fca0003800000 */
[C---:B----4-:R-:W-:Y:S01]  /*4120*/  LEA R58, P0, R106.reuse, R56, 0x1 ;  /* 0x000000386a3a7211 */ /* 0x050fe200078008ff */
[----:B------:R-:W1:Y:S01]  /*4130*/  LDS.128 R12, [R70+0xc000] ;  /* 0x00c00000460c7984 */ /* 0x000e620000000c00 */
[----:B------:R-:W-:Y:S01]  /*4140*/  MOV R5, R2 ;  /* 0x0000000200057202 */ /* 0x000fe20000000f00 */
[----:B------:R-:W-:Y:S01]  /*4150*/  IMAD.MOV.U32 R9, RZ, RZ, R3 ;  /* 0x000000ffff097224 */ /* 0x000fe200078e0003 */
[----:B---3--:R-:W-:Y:S02]  /*4160*/  LEA.HI.X R59, R106, R57, R107, 0x1, P0 ;  /* 0x000000396a3b7211 */ /* 0x008fe400000f0c6b */
[----:B------:R-:W-:Y:S02]  /*4170*/  ISETP.GE.AND P0, PT, R142, c[0x0][0x27c], PT ;  /* 0x00009f008e007a0c */ /* 0x000fe40003f06270 */
[----:B------:R-:W-:Y:S02]  /*4180*/  MOV R23, R36 ;  /* 0x0000002400177202 */ /* 0x000fe40000000f00 */
[----:B------:R-:W-:Y:S09]  /*4190*/  MOV R39, R37 ;  /* 0x0000002500277202 */ /* 0x000ff20000000f00 */
[--C-:B------:R-:W-:Y:S01]  /*41a0*/  @!P0 SHF.R.U64 R8, R2, 0x10, R3.reuse ;  /* 0x0000001002088819 */ /* 0x100fe20000001203 */
[----:B------:R-:W-:Y:S01]  /*41b0*/  @!P0 HADD2.F32 R2, -RZ, R5.H0_H0 ;  /* 0x20000005ff028230 */ /* 0x000fe20000004100 */
[----:B------:R-:W-:Y:S01]  /*41c0*/  @!P0 SHF.R.U32.HI R22, RZ, 0x10, R3 ;  /* 0x00000010ff168819 */ /* 0x000fe20000011603 */
[----:B------:R-:W-:Y:S01]  /*41d0*/  @!P0 HADD2.F32 R23, -RZ, R23.H0_H0 ;  /* 0x20000017ff178230 */ /* 0x000fe20000004100 */
[--C-:B------:R-:W-:Y:S02]  /*41e0*/  @!P0 SHF.R.U64 R35, R36, 0x10, R37.reuse ;  /* 0x0000001024238819 */ /* 0x100fe40000001225 */
[----:B------:R-:W-:Y:S01]  /*41f0*/  @!P0 SHF.R.U32.HI R50, RZ, 0x10, R37 ;  /* 0x00000010ff328819 */ /* 0x000fe20000011625 */
[----:B------:R-:W-:Y:S02]  /*4200*/  @!P0 HADD2.F32 R37, -RZ, R39.H0_H0 ;  /* 0x20000027ff258230 */ /* 0x000fe40000004100 */
[----:B------:R-:W-:Y:S01]  /*4210*/  @!P0 HADD2.F32 R35, -RZ, R35.H0_H0 ;  /* 0x20000023ff238230 */ /* 0x000fe20000004100 */
[----:B-1----:R-:W-:Y:S05]  /*4220*/  @!P0 MOV R4, R12 ;  /* 0x0000000c00048202 */ /* 0x002fea0000000f00 */
[--C-:B------:R-:W-:Y:S02]  /*4230*/  @!P0 HADD2.F32 R5, -RZ, R4.reuse.H1_H1 ;  /* 0x30000004ff058230 */ /* 0x100fe40000004100 */
[----:B------:R-:W-:Y:S01]  /*4240*/  @!P0 HADD2.F32 R3, -RZ, R4.H0_H0 ;  /* 0x20000004ff038230 */ /* 0x000fe20000004100 */
[----:B------:R-:W-:Y:S02]  /*4250*/  @!P0 MOV R4, R13 ;  /* 0x0000000d00048202 */ /* 0x000fe40000000f00 */
[-C--:B------:R-:W-:Y:S02]  /*4260*/  @!P0 FMUL.FTZ R32, R5, R2.reuse ;  /* 0x0000000205208220 */ /* 0x080fe40000410000 */
        /* <DEDUP_REMOVED lines=8> */
[-C--:B------:R-:W-:Y:S01]  /*42f0*/  @!P0 FMUL.FTZ R8, R32, R3.reuse ;  /* 0x0000000320088220 */ /* 0x080fe20000410000 */
[----:B------:R-:W-:Y:S01]  /*4300*/  @!P0 HADD2.F32 R9, -RZ, R22.H0_H0 ;  /* 0x20000016ff098230 */ /* 0x000fe20000004100 */
[C---:B------:R-:W-:Y:S01]  /*4310*/  @!P0 FMUL.FTZ R3, R4.reuse, R3 ;  /* 0x0000000304038220 */ /* 0x040fe20000410000 */
[--C-:B------:R-:W-:Y:S01]  /*4320*/  @!P0 HADD2.F32 R36, -RZ, R5.reuse.H1_H1 ;  /* 0x30000005ff248230 */ /* 0x100fe20000004100 */
[----:B------:R-:W-:Y:S01]  /*4330*/  @!P0 FFMA.FTZ R61, R4, R35, -R8 ;  /* 0x00000023043d8223 */ /* 0x000fe20000010808 */
[----:B------:R-:W-:Y:S01]  /*4340*/  @!P0 MOV R8, R15 ;  /* 0x0000000f00088202 */ /* 0x000fe20000000f00 */
[----:B------:R-:W-:Y:S01]  /*4350*/  @!P0 FFMA.FTZ R3, R32, R35, R3 ;  /* 0x0000002320038223 */ /* 0x000fe20000010003 */
[----:B------:R-:W-:Y:S01]  /*4360*/  @!P0 HADD2.F32 R5, -RZ, R5.H0_H0 ;  /* 0x20000005ff058230 */ /* 0x000fe20000004100 */
[-C--:B------:R-:W-:Y:S02]  /*4370*/  @!P0 FMUL.FTZ R39, R36, R23.reuse ;  /* 0x0000001724278220 */ /* 0x080fe40000410000 */
[--C-:B------:R-:W-:Y:S02]  /*4380*/  @!P0 HADD2.F32 R22, -RZ, R8.reuse.H1_H1 ;  /* 0x30000008ff168230 */ /* 0x100fe40000004100 */
[C---:B------:R-:W-:Y:S01]  /*4390*/  @!P0 FMUL.FTZ R4, R5.reuse, R23 ;  /* 0x0000001705048220 */ /* 0x040fe20000410000 */
[----:B------:R-:W-:Y:S01]  /*43a0*/  @!P0 HADD2.F32 R8, -RZ, R8.H0_H0 ;  /* 0x20000008ff088230 */ /* 0x000fe20000004100 */
[----:B------:R-:W-:Y:S01]  /*43b0*/  @!P0 FFMA.FTZ R60, R5, R37, -R39 ;  /* 0x00000025053c8223 */ /* 0x000fe20000010827 */
[----:B------:R-:W-:Y:S01]  /*43c0*/  @!P0 HADD2.F32 R23, -RZ, R50.H0_H0 ;  /* 0x20000032ff178230 */ /* 0x000fe20000004100 */
[-C--:B------:R-:W-:Y:S02]  /*43d0*/  @!P0 FMUL.FTZ R39, R22, R9.reuse ;  /* 0x0000000916278220 */ /* 0x080fe40000410000 */
[----:B------:R-:W-:Y:S01]  /*43e0*/  @!P0 FMUL.FTZ R5, R8, R9 ;  /* 0x0000000908058220 */ /* 0x000fe20000410000 */
[----:B------:R-:W-:Y:S01]  /*43f0*/  @!P0 F2FP.PACK_AB R9, R2, R62 ;  /* 0x0000003e0209823e */ /* 0x000fe200000000ff */
[----:B------:R-:W-:Y:S02]  /*4400*/  @!P0 FFMA.FTZ R4, R36, R37, R4 ;  /* 0x0000002524048223 */ /* 0x000fe40000010004 */
[----:B------:R-:W-:Y:S01]  /*4410*/  @!P0 FFMA.FTZ R39, R8, R23, -R39 ;  /* 0x0000001708278223 */ /* 0x000fe20000010827 */
[----:B------:R-:W-:Y:S01]  /*4420*/  @!P0 F2FP.PACK_AB R8, R3, R61 ;  /* 0x0000003d0308823e */ /* 0x000fe200000000ff */
[----:B------:R-:W-:Y:S01]  /*4430*/  @!P0 FFMA.FTZ R5, R22, R23, R5 ;  /* 0x0000001716058223 */ /* 0x000fe20000010005 */
[----:B------:R-:W-:Y:S02]  /*4440*/  @!P0 F2FP.PACK_AB R3, R4, R60 ;  /* 0x0000003c0403823e */ /* 0x000fe400000000ff */
[----:B------:R-:W-:Y:S01]  /*4450*/  @!P0 MOV R12, R9 ;  /* 0x00000009000c8202 */ /* 0x000fe20000000f00 */
[----:B------:R-:W-:Y:S01]  /*4460*/  @!P0 IMAD.MOV.U32 R13, RZ, RZ, R8 ;  /* 0x000000ffff0d8224 */ /* 0x000fe200078e0008 */
[----:B------:R-:W-:Y:S02]  /*4470*/  @!P0 F2FP.PACK_AB R2, R5, R39 ;  /* 0x000000270502823e */ /* 0x000fe400000000ff */
[----:B------:R-:W-:Y:S02]  /*4480*/  @!P0 MOV R14, R3 ;  /* 0x00000003000e8202 */ /* 0x000fe40000000f00 */
[----:B------:R-:W-:Y:S05]  /*4490*/  @!P0 MOV R15, R2 ;  /* 0x00000002000f8202 */ /* 0x000fea0000000f00 */
[----:B------:R1:W-:Y:S02]  /*44a0*/  ST.E.128 [R58.64], R12 ;  /* 0x0000000c3a007985 */ /* 0x0003e4000c101d0c */
.L_x_2261:
[----:B------:R-:W-:Y:S05]  /*44b0*/  BSYNC B0 ;  /* 0x0000000000007941 */ /* 0x000fea0003800000 */
.L_x_2260:
[----:B------:R-:W-:Y:S01]  /*44c0*/  ISETP.GE.AND P0, PT, R141, c[0x0][0x1d4], PT ;  /* 0x000075008d007a0c */ /* 0x000fe20003f06270 */
[----:B------:R-:W-:Y:S01]  /*44d0*/  @!UPT UIADD3 URZ, URZ, URZ, URZ ;  /* 0x0000003f3f3ff290 */ /* 0x000fe2000fffe03f */
[----:B------:R-:W-:Y:S11]  /*44e0*/  BSSY B0, `(.L_x_2262) ;  /* 0x0000039000007945 */ /* 0x000ff60003800000 */
[----:B------:R-:W-:-:S05]  /*44f0*/  @P0 BRA `(.L_x_2263) ;  /* 0x0000037000000947 */ /* 0x000fca0003800000 */
[----:B-1----:R-:W1:Y:S01]  /*4500*/  LDS.128 R12, [R71+0xc000] ;  /* 0x00c00000470c7984 */ /* 0x002e620000000c00 */
[----:B------:R-:W-:Y:S04]  /*4510*/  SHF.L.U32 R2, R231, 0x3, RZ ;  /* 0x00000003e7027819 */ /* 0x000fe800000006ff */
[C---:B----4-:R-:W-:Y:S04]  /*4520*/  LEA R36, P0, R2.reuse, R56, 0x1 ;  /* 0x0000003802247211 */ /* 0x050fe800078008ff */
[----:B---3--:R-:W-:Y:S02]  /*4530*/  LEA.HI.X.SX32 R37, R2, R57, 0x1, P0 ;  /* 0x0000003902257211 */ /* 0x008fe400000f0eff */
[----:B------:R-:W-:Y:S11]  /*4540*/  ISETP.GE.AND P0, PT, R149, c[0x0][0x27c], PT ;  /* 0x00009f0095007a0c */ /* 0x000ff60003f06270 */
[----:B------:R-:W-:Y:S02]  /*4550*/  @!UPT UIADD3 URZ, URZ, URZ, URZ ;  /* 0x0000003f3f3ff290 */ /* 0x000fe4000fffe03f */
[----:B------:R-:W-:Y:S01]  /*4560*/  @!P0 SHF.R.U64 R5, R6, 0x10, R7 ;  /* 0x0000001006058819 */ /* 0x000fe20000001207 */
[----:B------:R-:W-:Y:S01]  /*4570*/  @!P0 HADD2.F32 R2, -RZ, R26.H0_H0 ;  /* 0x2000001aff028230 */ /* 0x000fe20000004100 */
        /* <DEDUP_REMOVED lines=23> */
[----:B------:R-:W-:Y:S01]  /*46f0*/  @!P0 HADD2.F32 R4, -RZ, R26.H1_H1 ;  /* 0x3000001aff048230 */ /* 0x000fe20000004100 */
[----:B------:R-:W-:Y:S01]  /*4700*/  @!P0 FFMA.FTZ R3, R9, R22, R3 ;  /* 0x0000001609038223 */ /* 0x000fe20000010003 */
[--C-:B------:R-:W-:Y:S02]  /*4710*/  @!P0 HADD2.F32 R23, -RZ, R6.reuse.H1_H1 ;  /* 0x30000006ff178230 */ /* 0x100fe40000004100 */
[----:B------:R-:W-:Y:S02]  /*4720*/  @!P0 HADD2.F32 R7, -RZ, R6.H0_H0 ;  /* 0x20000006ff078230 */ /* 0x000fe40000004100 */
[----:B------:R-:W-:Y:S02]  /*4730*/  @!P0 HADD2.F32 R6, -RZ, R5.H0_H0 ;  /* 0x20000005ff068230 */ /* 0x000fe40000004100 */
[----:B------:R-:W-:Y:S02]  /*4740*/  @!P0 HADD2.F32 R26, -RZ, R51.H1_H1 ;  /* 0x30000033ff1a8230 */ /* 0x000fe40000004100 */
        /* <DEDUP_REMOVED lines=9> */
[----:B------:R-:W-:Y:S01]  /*47e0*/  @!P0 FFMA.FTZ R39, R6, R35, -R39 ;  /* 0x0000002306278223 */ /* 0x000fe20000010827 */
        /* <DEDUP_REMOVED lines=8> */
.L_x_2263:
[----:B------:R-:W-:Y:S05]  /*4870*/  BSYNC B0 ;  /* 0x0000000000007941 */ /* 0x000fea0003800000 */
.L_x_2262:
[----:B------:R-:W-:Y:S01]  /*4880*/  ISETP.GE.AND P0, PT, R140, c[0x0][0x1d4], PT ;  /* 0x000075008c007a0c */ /* 0x000fe20003f06270 */
[----:B------:R-:W-:Y:S01]  /*4890*/  @!UPT UIADD3 URZ, URZ, URZ, URZ ;  /* 0x0000003f3f3ff290 */ /* 0x000fe2000fffe03f */
[----:B------:R-:W-:Y:S11]  /*48a0*/  BSSY B0, `(.L_x_2264) ;  /* 0x000003b000007945 */ /* 0x000ff60003800000 */
[----:B------:R-:W-:-:S05]  /*48b0*/  @P0 BRA `(.L_x_2265) ;  /* 0x0000039000000947 */ /* 0x000fca0003800000 */
[----:B---3--:R-:W-:Y:S01]  /*48c0*/  IMAD.MOV.U32 R3, RZ, RZ, R57 ;  /* 0x000000ffff037224 */ /* 0x008fe200078e0039 */
[----:B------:R-:W-:Y:S01]  /*48d0*/  SHF.L.U32 R4, R230, 0x3, RZ ;  /* 0x00000003e6047819 */ /* 0x000fe200000006ff */
[----:B-1----:R-:W1:Y:S01]  /*48e0*/  LDS.128 R12, [R70+0xe000] ;  /* 0x00e00000460c7984 */ /* 0x002e620000000c00 */
[----:B----4-:R-:W-:Y:S04]  /*48f0*/  MOV R2, R56 ;  /* 0x0000003800027202 */ /* 0x010fe80000000f00 */
[C---:B------:R-:W-:Y:S04]  /*4900*/  LEA R36, P0, R4.reuse, R2, 0x1 ;  /* 0x0000000204247211 */ /* 0x040fe800078008ff */
[----:B------:R-:W-:Y:S02]  /*4910*/  LEA.HI.X.SX32 R37, R4, R3, 0x1, P0 ;  /* 0x0000000304257211 */ /* 0x000fe400000f0eff */
        /* <DEDUP_REMOVED lines=9> */
[----:B------:R-:W-:Y:S02]  /*49b0*/  @!P0 HADD2.F32 R16, -RZ, R16.H0_H0 ;  /* 0x20000010ff108230 */ /* 0x000fe40000004100 */
[----:B------:R-:W-:Y:S02]  /*49c0*/  @!P0 HADD2.F32 R22, -RZ, R52.H1_H1 ;  /* 0x30000034ff168230 */ /* 0x000fe40000004100 */
        /* <DEDUP_REMOVED lines=40> */
.L_x_2265:
[----:B------:R-:W-:Y:S05]  /*4c50*/  BSYNC B0 ;  /* 0x0000000000007941 */ /* 0x000fea0003800000 */
.L_x_2264:
[----:B------:R-:W-:Y:S01]  /*4c60*/  ISETP.GE.AND P0, PT, R209, c[0x0][0x1d4], PT ;  /* 0x00007500d1007a0c */ /* 0x000fe20003f06270 */
[----:B------:R-:W-:Y:S01]  /*4c70*/  @!UPT UIADD3 URZ, URZ, URZ, URZ ;  /* 0x0000003f3f3ff290 */ /* 0x000fe2000fffe03f */
[----:B------:R-:W-:Y:S11]  /*4c80*/  BSSY B0, `(.L_x_2266) ;  /* 0x0000038000007945 */ /* 0x000ff60003800000 */
[----:B------:R-:W-:-:S05]  /*4c90*/  @P0 BRA `(.L_x_2267) ;  /* 0x0000036000000947 */ /* 0x000fca0003800000 */
[C---:B----4-:R-:W-:Y:S01]  /*4ca0*/  LEA R26, P0, R209.reuse, R56, 0x1 ;  /* 0x00000038d11a7211 */ /* 0x050fe200078008ff */
[----:B-1----:R-:W1:Y:S03]  /*4cb0*/  LDS.128 R12, [R71+0xe000] ;  /* 0x00e00000470c7984 */ /* 0x002e660000000c00 */
        /* <DEDUP_REMOVED lines=52> */
.L_x_2267:
[----:B------:R-:W-:Y:S05]  /*5000*/  BSYNC B0 ;  /* 0x0000000000007941 */ /* 0x000fea0003800000 */
.L_x_2266:
        /* <DEDUP_REMOVED lines=58> */
.L_x_2269:
[----:B------:R-:W-:Y:S05]  /*53b0*/  BSYNC B0 ;  /* 0x0000000000007941 */ /* 0x000fea0003800000 */
.L_x_2268:
[----:B------:R-:W-:Y:S11]  /*53c0*/  ISETP.GE.AND P0, PT, R207, c[0x0][0x1d4], PT ;  /* 0x00007500cf007a0c */ /* 0x000ff60003f06270 */
[----:B------:R-:W-:Y:S02]  /*53d0*/  @!UPT UIADD3 URZ, URZ, URZ, URZ ;  /* 0x0000003f3f3ff290 */ /* 0x000fe4000fffe03f */
[----:B------:R-:W-:-:S05]  /*53e0*/  @P0 BRA `(.L_x_2259) ;  /* 0x000023e000000947 */ /* 0x000fca0003800000 */
[C---:B-1--4-:R-:W-:Y:S01]  /*53f0*/  LEA R22, P0, R207.reuse, R56, 0x1 ;  /* 0x00000038cf167211 */ /* 0x052fe200078008ff */
[----:B------:R-:W1:Y:S03]  /*5400*/  LDS.128 R12, [R71+0x10000] ;  /* 0x01000000470c7984 */ /* 0x000e660000000c00 */
        /* <DEDUP_REMOVED lines=53> */
.L_x_2256:
        /* <DEDUP_REMOVED lines=47> */
.L_x_2271:
[----:B------:R-:W-:Y:S05]  /*5a50*/  BSYNC B0 ;  /* 0x0000000000007941 */ /* 0x000fea0003800000 */
.L_x_2270:
        /* <DEDUP_REMOVED lines=29> */
[----:B--2---:R-:W-:Y:S02]  /*5c30*/  PRMT R30, R5, 0x5410, R4 ;  /* 0x00005410051e7816 */ /* 0x004fe40000000004 */
        /* <DEDUP_REMOVED lines=11> */
[----:B------:R-:W-:Y:S03]  /*5cf0*/  @!P0 HADD2.F32 R6, -RZ, R6.H0_H0 ;  /* 0x20000006ff068230 */ /* 0x000fe60000004100 */
        /* <DEDUP_REMOVED lines=52> */
[----:B------:R-:W-:Y:S01]  /*6040*/  @!P0 HADD2.F32 R36, -RZ, R5.H0_H0 ;  /* 0x20000005ff248230 */ /* 0x000fe20000004100 */
[----:B------:R-:W-:Y:S01]  /*6050*/  @!P0 SHF.R.U32.HI R41, RZ, 0x10, R43 ;  /* 0x00000010ff298819 */ /* 0x000fe2000001162b */
[--C-:B------:R-:W-:Y:S01]  /*6060*/  @!P0 HADD2.F32 R5, -RZ, R8.reuse.H0_H0 ;  /* 0x20000008ff058230 */ /* 0x100fe20000004100 */
[----:B------:R-:W-:Y:S01]  /*6070*/  @!P0 FMUL.FTZ R7, R35, R6 ;  /* 0x0000000623078220 */ /* 0x000fe20000410000 */
[----:B------:R-:W-:Y:S03]  /*6080*/  @!P0 HADD2.F32 R13, -RZ, R13.H0_H0 ;  /* 0x2000000dff0d8230 */ /* 0x000fe60000004100 */
[C---:B------:R-:W-:Y:S01]  /*6090*/  @!P0 FFMA.FTZ R66, R5.reuse, R36, -R7 ;  /* 0x0000002405428223 */ /* 0x040fe20000010807 */
[----:B------:R-:W-:Y:S01]  /*60a0*/  @!P0 SHF.R.U64 R7, R14, 0x10, R15 ;  /* 0x000000100e078819 */ /* 0x000fe2000000120f */
[----:B------:R-:W-:Y:S01]  /*60b0*/  @!P0 FMUL.FTZ R6, R5, R6 ;  /* 0x0000000605068220 */ /* 0x000fe20000410000 */
[----:B------:R-:W-:Y:S01]  /*60c0*/  @!P0 SHF.R.U64 R5, R42, 0x10, R43 ;  /* 0x000000102a058819 */ /* 0x000fe2000000122b */
[----:B------:R-:W-:Y:S01]  /*60d0*/  @!P0 HADD2.F32 R14, -RZ, R37.H1_H1 ;  /* 0x30000025ff0e8230 */ /* 0x000fe20000004100 */
[----:B------:R-:W-:Y:S01]  /*60e0*/  @!P0 F2FP.PACK_AB R42, R67, R68 ;  /* 0x00000044432a823e */ /* 0x000fe200000000ff */
[----:B------:R-:W-:Y:S02]  /*60f0*/  @!P0 HADD2.F32 R7, -RZ, R7.H0_H0 ;  /* 0x20000007ff078230 */ /* 0x000fe40000004100 */
[----:B------:R-:W-:Y:S01]  /*6100*/  @!P0 HADD2.F32 R37, -RZ, R5.H0_H0 ;  /* 0x20000005ff258230 */ /* 0x000fe20000004100 */
[----:B------:R-:W-:Y:S01]  /*6110*/  @!P0 MOV R20, R42 ;  /* 0x0000002a00148202 */ /* 0x000fe20000000f00 */
        /* <DEDUP_REMOVED lines=14> */
[----:B------:R-:W-:Y:S02]  /*6200*/  @!P0 IMAD.MOV.U32 R9, RZ, RZ, R23 ;  /* 0x000000ffff098224 */ /* 0x000fe400078e0017 */
[----:B------:R-:W-:Y:S01]  /*6210*/  @!P0 FFMA.FTZ R5, R12, R13, R5 ;  /* 0x0000000d0c058223 */ /* 0x000fe20000010005 */
[----:B------:R-:W-:Y:S01]  /*6220*/  @!P0 SHF.R.U32.HI R12, RZ, 0x10, R15 ;  /* 0x00000010ff0c8819 */ /* 0x000fe2000001160f */
[----:B------:R-:W-:Y:S01]  /*6230*/  @!P0 FFMA.FTZ R6, R35, R36, R6 ;  /* 0x0000002423068223 */ /* 0x000fe20000010006 */
[----:B------:R-:W-:Y:S01]  /*6240*/  @!P0 HADD2.F32 R13, -RZ, R8.H0_H0 ;  /* 0x20000008ff0d8230 */ /* 0x000fe20000004100 */
[----:B------:R-:W-:Y:S01]  /*6250*/  @!P0 FFMA.FTZ R7, R14, R37, R7 ;  /* 0x000000250e078223 */ /* 0x000fe20000010007 */
[----:B------:R-:W-:Y:S01]  /*6260*/  @!P0 F2FP.PACK_AB R4, R5, R4 ;  /* 0x000000040504823e */ /* 0x000fe200000000ff */
[----:B------:R-:W-:Y:S01]  /*6270*/  @!P0 IMAD.MOV.U32 R21, RZ, RZ, R43 ;  /* 0x000000ffff158224 */ /* 0x000fe200078e002b */
[----:B------:R-:W-:Y:S02]  /*6280*/  @!P0 HADD2.F32 R15, -RZ, R39.H0_H0 ;  /* 0x20000027ff0f8230 */ /* 0x000fe40000004100 */
[----:B------:R-:W-:Y:S01]  /*6290*/  @!P0 HADD2.F32 R35, -RZ, R40.H0_H0 ;  /* 0x20000028ff238230 */ /* 0x000fe20000004100 */
[----:B------:R-:W-:Y:S01]  /*62a0*/  @!P0 IMAD.MOV.U32 R49, RZ, RZ, R4 ;  /* 0x000000ffff318224 */ /* 0x000fe200078e0004 */
        /* <DEDUP_REMOVED lines=8> */
[C---:B------:R-:W-:Y:S02]  /*6330*/  @!P0 FMUL.FTZ R39, R36.reuse, R12 ;  /* 0x0000000c24278220 */ /* 0x040fe40000410000 */
[----:B------:R-:W-:Y:S02]  /*6340*/  @!P0 FFMA.FTZ R8, R15, R35, R8 ;  /* 0x000000230f088223 */ /* 0x000fe40000010008 */
[-C--:B------:R-:W-:Y:S01]  /*6350*/  @!P0 FFMA.FTZ R41, R9, R13.reuse, -R39 ;  /* 0x0000000d09298223 */ /* 0x080fe20000010827 */
        /* <DEDUP_REMOVED lines=18> */
.L_x_2273:
[----:B------:R-:W-:Y:S05]  /*6480*/  BSYNC B0 ;  /* 0x0000000000007941 */ /* 0x000fea0003800000 */
.L_x_2272:
        /* <DEDUP_REMOVED lines=9> */
[----:B------:R-:W-:Y:S01]  /*6520*/  @!P0 SHF.R.U64 R4, R16, 0x10, R17 ;  /* 0x0000001010048819 */ /* 0x000fe20000001211 */
[----:B------:R-:W-:Y:S01]  /*6530*/  @!P0 HADD2.F32 R9, -RZ, R56.H0_H0 ;  /* 0x20000038ff098230 */ /* 0x000fe20000004100 */
[----:B------:R-:W-:Y:S02]  /*6540*/  LEA.HI.SX32 R2, R2, R112, 0x1c ;  /* 0x0000007002027211 */ /* 0x000fe400078fe2ff */
[----:B------:R-:W-:Y:S01]  /*6550*/  @!P0 SHF.R.U64 R15, R44, 0x10, R45 ;  /* 0x000000102c0f8819 */ /* 0x000fe2000000122d */
[----:B------:R-:W-:Y:S01]  /*6560*/  @!P0 HADD2.F32 R6, -RZ, R4.H0_H0 ;  /* 0x20000004ff068230 */ /* 0x000fe20000004100 */
[----:B------:R-:W-:Y:S02]  /*6570*/  SHF.R.S32.HI R3, RZ, 0x1f, R2 ;  /* 0x0000001fff037819 */ /* 0x000fe40000011402 */
[----:B------:R-:W-:Y:S01]  /*6580*/  SHF.L.U32 R48, R2, 0x3, RZ ;  /* 0x0000000302307819 */ /* 0x000fe200000006ff */
[----:B------:R-:W-:Y:S01]  /*6590*/  @!P0 HADD2.F32 R15, -RZ, R15.H0_H0 ;  /* 0x2000000fff0f8230 */ /* 0x000fe20000004100 */
[----:B------:R-:W-:Y:S02]  /*65a0*/  LEA.HI R2, R3, R2, RZ, 0x3 ;  /* 0x0000000203027211 */ /* 0x000fe400078f18ff */
[----:B------:R-:W-:Y:S02]  /*65b0*/  @!P0 SHF.R.U64 R13, R18, 0x10, R19 ;  /* 0x00000010120d8819 */ /* 0x000fe40000001213 */
[----:B------:R-:W-:Y:S01]  /*65c0*/  @!P0 SHF.R.U32.HI R7, RZ, 0x10, R17 ;  /* 0x00000010ff078819 */ /* 0x000fe20000011611 */
[----:B------:R-:W-:Y:S01]  /*65d0*/  IMAD.SHL.U32 R2, R2, 0x200, RZ ;  /* 0x0000020002027824 */ /* 0x000fe200078e00ff */
[----:B------:R-:W-:Y:S01]  /*65e0*/  LOP3.LUT R3, R229, 0x38, R48, 0xf8, !PT ;  /* 0x00000038e5037812 */ /* 0x000fe200078ef830 */
[----:B------:R-:W-:Y:S01]  /*65f0*/  @!P0 HADD2.F32 R13, -RZ, R13.H0_H0 ;  /* 0x2000000dff0d8230 */ /* 0x000fe20000004100 */
[----:B------:R-:W-:Y:S02]  /*6600*/  @!P0 SHF.R.U32.HI R16, RZ, 0x10, R45 ;  /* 0x00000010ff108819 */ /* 0x000fe4000001162d */
[----:B------:R-:W-:Y:S02]  /*6610*/  LOP3.LUT R3, R3, R150, RZ, 0x3c, !PT ;  /* 0x0000009603037212 */ /* 0x000fe400078e3cff */
[----:B------:R-:W-:Y:S01]  /*6620*/  LOP3.LUT R2, R2, 0x7ffff000, RZ, 0xc0, !PT ;  /* 0x7ffff00002027812 */ /* 0x000fe200078ec0ff */
[----:B------:R-:W-:Y:S01]  /*6630*/  @!P0 HADD2.F32 R16, -RZ, R16.H0_H0 ;  /* 0x20000010ff108230 */ /* 0x000fe20000004100 */
[----:B------:R-:W-:Y:S02]  /*6640*/  @!P0 SHF.R.U32.HI R14, RZ, 0x10, R19 ;  /* 0x00000010ff0e8819 */ /* 0x000fe40000011613 */
[----:B------:R-:W-:Y:S02]  /*6650*/  IADD3 R2, R3, R2, R151 ;  /* 0x0000000203027210 */ /* 0x000fe40007ffe097 */
[----:B------:R-:W-:Y:S01]  /*6660*/  IADD3 R3, R117, R62, RZ ;  /* 0x0000003e75037210 */ /* 0x000fe20007ffe0ff */
[----:B------:R-:W-:Y:S01]  /*6670*/  @!P0 HADD2.F32 R14, -RZ, R14.H0_H0 ;  /* 0x2000000eff0e8230 */ /* 0x000fe20000004100 */
[--C-:B------:R-:W-:Y:S01]  /*6680*/  @!P0 SHF.R.U32.HI R36, RZ, 0x10, R47.reuse ;  /* 0x00000010ff248819 */ /* 0x100fe2000001162f */
[----:B------:R-:W-:Y:S01]  /*6690*/  IMAD.IADD R2, R62, 0x1, R2 ;  /* 0x000000013e027824 */ /* 0x000fe200078e0202 */
[----:B------:R-:W-:Y:S02]  /*66a0*/  SHF.L.U32 R3, R3, 0x1, RZ ;  /* 0x0000000103037819 */ /* 0x000fe400000006ff */
[----:B------:R-:W-:Y:S01]  /*66b0*/  @!P0 SHF.R.U64 R39, R46, 0x10, R47 ;  /* 0x000000102e278819 */ /* 0x000fe2000000122f */
[----:B------:R-:W-:Y:S01]  /*66c0*/  IMAD.SHL.U32 R2, R2, 0x2, RZ ;  /* 0x0000000202027824 */ /* 0x000fe200078e00ff */
[----:B------:R-:W-:Y:S01]  /*66d0*/  @!P0 HADD2.F32 R36, -RZ, R36.H0_H0 ;  /* 0x20000024ff248230 */ /* 0x000fe20000004100 */
[----:B------:R1:W-:Y:S08]  /*66e0*/  LDS.128 R20, [R3+0xc100] ;  /* 0x00c1000003147984 */ /* 0x0003f00000000c00 */
[----:B------:R-:W2:Y:S01]  /*66f0*/  LDS.128 R40, [R2+0xc100] ;  /* 0x00c1000002287984 */ /* 0x000ea20000000c00 */
[----:B-1----:R-:W-:Y:S01]  /*6700*/  @!P0 HADD2.F32 R3, -RZ, R29.H0_H0 ;  /* 0x2000001dff038230 */ /* 0x002fe20000004100 */
[----:B--2---:R-:W-:Y:S01]  /*6710*/  @!P0 IMAD.MOV.U32 R12, RZ, RZ, R40 ;  /* 0x000000ffff0c8224 */ /* 0x004fe200078e0028 */
[----:B------:R-:W-:Y:S02]  /*6720*/  @!P0 MOV R2, R20 ;  /* 0x0000001400028202 */ /* 0x000fe40000000f00 */
[----:B------:R-:W-:Y:S02]  /*6730*/  @!P0 MOV R37, R42 ;  /* 0x0000002a00258202 */ /* 0x000fe40000000f00 */
[----:B------:R-:W-:Y:S01]  /*6740*/  @!P0 HADD2.F32 R8, -RZ, R12.H0_H0 ;  /* 0x2000000cff088230 */ /* 0x000fe20000004100 */
[----:B------:R-:W-:Y:S01]  /*6750*/  @!P0 MOV R19, R43 ;  /* 0x0000002b00138202 */ /* 0x000fe20000000f00 */
[----:B------:R-:W-:Y:S02]  /*6760*/  @!P0 HADD2.F32 R5, -RZ, R2.H0_H0 ;  /* 0x20000002ff058230 */ /* 0x000fe40000004100 */
[----:B------:R-:W-:Y:S01]  /*6770*/  @!P0 HADD2.F32 R12, -RZ, R12.H1_H1 ;  /* 0x3000000cff0c8230 */ /* 0x000fe20000004100 */
[-C--:B------:R-:W-:Y:S01]  /*6780*/  @!P0 FMUL.FTZ R18, R8, R3.reuse ;  /* 0x0000000308128220 */ /* 0x080fe20000410000 */
[----:B------:R-:W-:Y:S01]  /*6790*/  @!P0 HADD2.F32 R4, -RZ, R2.H1_H1 ;  /* 0x30000002ff048230 */ /* 0x000fe20000004100 */
[C---:B------:R-:W-:Y:S01]  /*67a0*/  @!P0 FMUL.FTZ R2, R5.reuse, R3 ;  /* 0x0000000305028220 */ /* 0x040fe20000410000 */
[----:B------:R-:W-:Y:S01]  /*67b0*/  @!P0 HADD2.F32 R35, -RZ, R19.H1_H1 ;  /* 0x30000013ff238230 */ /* 0x000fe20000004100 */
[-C--:B------:R-:W-:Y:S02]  /*67c0*/  @!P0 FMUL.FTZ R17, R12, R6.reuse ;  /* 0x000000060c118220 */ /* 0x080fe40000410000 */
[----:B------:R-:W-:Y:S01]  /*67d0*/  @!P0 FMUL.FTZ R3, R4, R6 ;  /* 0x0000000604038220 */ /* 0x000fe20000410000 */
[----:B------:R-:W-:Y:S01]  /*67e0*/  @!P0 MOV R6, R41 ;  /* 0x0000002900068202 */ /* 0x000fe20000000f00 */
[-C--:B------:R-:W-:Y:S01]  /*67f0*/  @!P0 FFMA.FTZ R51, R5, R9.reuse, -R18 ;  /* 0x0000000905338223 */ /* 0x080fe20000010812 */
[----:B------:R-:W-:Y:S01]  /*6800*/  @!P0 HADD2.F32 R18, -RZ, R57.H0_H0 ;  /* 0x20000039ff128230 */ /* 0x000fe20000004100 */
[----:B------:R-:W-:Y:S02]  /*6810*/  @!P0 IMAD.MOV.U32 R5, RZ, RZ, R21 ;  /* 0x000000ffff058224 */ /* 0x000fe400078e0015 */
[----:B------:R-:W-:Y:S01]  /*6820*/  @!P0 FFMA.FTZ R2, R8, R9, R2 ;  /* 0x0000000908028223 */ /* 0x000fe20000010002 */
[--C-:B------:R-:W-:Y:S01]  /*6830*/  @!P0 HADD2.F32 R9, -RZ, R6.reuse.H0_H0 ;  /* 0x20000006ff098230 */ /* 0x100fe20000004100 */
[-C--:B------:R-:W-:Y:S01]  /*6840*/  @!P0 FFMA.FTZ R50, R4, R15.reuse, -R17 ;  /* 0x0000000f04328223 */ /* 0x080fe20000010811 */
[----:B------:R-:W-:Y:S01]  /*6850*/  @!P0 HADD2.F32 R4, -RZ, R29.H1_H1 ;  /* 0x3000001dff048230 */ /* 0x000fe20000004100 */
[----:B------:R-:W-:Y:S01]  /*6860*/  @!P0 FFMA.FTZ R3, R12, R15, R3 ;  /* 0x0000000f0c038223 */ /* 0x000fe20000010003 */
[----:B------:R-:W-:Y:S02]  /*6870*/  @!P0 HADD2.F32 R8, -RZ, R7.H0_H0 ;  /* 0x20000007ff088230 */ /* 0x000fe40000004100 */
[--C-:B------:R-:W-:Y:S02]  /*6880*/  @!P0 HADD2.F32 R7, -RZ, R5.reuse.H0_H0 ;  /* 0x20000005ff078230 */ /* 0x100fe40000004100 */
[----:B------:R-:W-:Y:S02]  /*6890*/  @!P0 HADD2.F32 R15, -RZ, R6.H1_H1 ;  /* 0x30000006ff0f8230 */ /* 0x000fe40000004100 */
[----:B------:R-:W-:Y:S02]  /*68a0*/  @!P0 HADD2.F32 R12, -RZ, R56.H1_H1 ;  /* 0x30000038ff0c8230 */ /* 0x000fe40000004100 */
[----:B------:R-:W-:Y:S01]  /*68b0*/  @!P0 HADD2.F32 R6, -RZ, R5.H1_H1 ;  /* 0x30000005ff068230 */ /* 0x000fe20000004100 */
[-C--:B------:R-:W-:Y:S01]  /*68c0*/  @!P0 FMUL.FTZ R5, R9, R4.reuse ;  /* 0x0000000409058220 */ /* 0x080fe20000410000 */
[----:B------:R-:W-:Y:S01]  /*68d0*/  @!P0 HADD2.F32 R29, -RZ, R19.H0_H0 ;  /* 0x20000013ff1d8230 */ /* 0x000fe20000004100 */
[----:B------:R-:W-:Y:S01]  /*68e0*/  @!P0 FMUL.FTZ R4, R7, R4 ;  /* 0x0000000407048220 */ /* 0x000fe20000410000 */
[--C-:B------:R-:W-:Y:S01]  /*68f0*/  @!P0 HADD2.F32 R19, -RZ, R37.reuse.H1_H1 ;  /* 0x30000025ff138230 */ /* 0x100fe20000004100 */
[----:B------:R-:W-:Y:S02]  /*6900*/  @!P0 FMUL.FTZ R17, R15, R8 ;  /* 0x000000080f118220 */ /* 0x000fe40000410000 */
[-C--:B------:R-:W-:Y:S02]  /*6910*/  @!P0 FFMA.FTZ R49, R7, R12.reuse, -R5 ;  /* 0x0000000c07318223 */ /* 0x080fe40000010805 */
[----:B------:R-:W-:Y:S02]  /*6920*/  @!P0 FFMA.FTZ R4, R9, R12, R4 ;  /* 0x0000000c09048223 */ /* 0x000fe40000010004 */
[----:B------:R-:W-:Y:S02]  /*6930*/  @!P0 IMAD.MOV.U32 R12, RZ, RZ, R22 ;  /* 0x000000ffff0c8224 */ /* 0x000fe400078e0016 */
[C---:B------:R-:W-:Y:S01]  /*6940*/  @!P0 FMUL.FTZ R5, R6.reuse, R8 ;  /* 0x0000000806058220 */ /* 0x040fe20000410000 */
[--C-:B------:R-:W-:Y:S01]  /*6950*/  @!P0 HADD2.F32 R8, -RZ, R30.reuse.H1_H1 ;  /* 0x3000001eff088230 */ /* 0x100fe20000004100 */
[----:B------:R-:W-:Y:S01]  /*6960*/  @!P0 FFMA.FTZ R47, R6, R16, -R17 ;  /* 0x00000010062f8223 */ /* 0x000fe20000010811 */
[----:B------:R-:W-:Y:S01]  /*6970*/  @!P0 HADD2.F32 R6, -RZ, R30.H0_H0 ;  /* 0x2000001eff068230 */ /* 0x000fe20000004100 */
[----:B------:R-:W-:Y:S01]  /*6980*/  @!P0 IMAD.MOV.U32 R9, RZ, RZ, R23 ;  /* 0x000000ffff098224 */ /* 0x000fe200078e0017 */
[----:B------:R-:W-:Y:S01]  /*6990*/  @!P0 HADD2.F32 R17, -RZ, R37.H0_H0 ;  /* 0x20000025ff118230 */ /* 0x000fe20000004100 */
[----:B------:R-:W-:Y:S01]  /*69a0*/  @!P0 FMUL.FTZ R44, R29, R8 ;  /* 0x000000081d2c8220 */ /* 0x000fe20000410000 */
[--C-:B------:R-:W-:Y:S01]  /*69b0*/  @!P0 HADD2.F32 R7, -RZ, R12.reuse.H0_H0 ;  /* 0x2000000cff078230 */ /* 0x100fe20000004100 */
[----:B------:R-:W-:Y:S02]  /*69c0*/  @!P0 FFMA.FTZ R5, R15, R16, R5 ;  /* 0x000000100f058223 */ /* 0x000fe40000010005 */
[-C--:B------:R-:W-:Y:S02]  /*69d0*/  @!P0 FMUL.FTZ R30, R17, R6.reuse ;  /* 0x00000006111e8220 */ /* 0x080fe40000410000 */
[----:B------:R-:W-:Y:S01]  /*69e0*/  @!P0 FMUL.FTZ R6, R7, R6 ;  /* 0x0000000607068220 */ /* 0x000fe20000410000 */
[----:B------:R-:W-:Y:S01]  /*69f0*/  @!P0 F2FP.PACK_AB R4, R5, R4 ;  /* 0x000000040504823e */ /* 0x000fe200000000ff */
[-C--:B------:R-:W-:Y:S01]  /*6a00*/  @!P0 FFMA.FTZ R46, R7, R18.reuse, -R30 ;  /* 0x00000012072e8223 */ /* 0x080fe2000001081e */
[----:B------:R-:W-:Y:S01]  /*6a10*/  @!P0 HADD2.F32 R30, -RZ, R57.H1_H1 ;  /* 0x30000039ff1e8230 */ /* 0x000fe20000004100 */
[----:B------:R-:W-:Y:S01]  /*6a20*/  @!P0 FFMA.FTZ R6, R17, R18, R6 ;  /* 0x0000001211068223 */ /* 0x000fe20000010006 */
[--C-:B------:R-:W-:Y:S01]  /*6a30*/  @!P0 HADD2.F32 R7, -RZ, R9.reuse.H0_H0 ;  /* 0x20000009ff078230 */ /* 0x100fe20000004100 */
[----:B------:R-:W-:Y:S04]  /*6a40*/  @!P0 IMAD.MOV.U32 R41, RZ, RZ, R4 ;  /* 0x000000ffff298224 */ /* 0x000fe800078e0004 */
[----:B------:R-:W-:Y:S01]  /*6a50*/  @!P0 FFMA.FTZ R45, R7, R30, -R44 ;  /* 0x0000001e072d8223 */ /* 0x000fe2000001082c */
[----:B------:R-:W-:Y:S01]  /*6a60*/  @!P0 F2FP.PACK_AB R44, R47, R49 ;  /* 0x000000312f2c823e */ /* 0x000fe200000000ff */
[----:B------:R-:W-:Y:S01]  /*6a70*/  @!P0 FMUL.FTZ R8, R7, R8 ;  /* 0x0000000807088220 */ /* 0x000fe20000410000 */
[----:B------:R-:W-:Y:S01]  /*6a80*/  @!P0 HADD2.F32 R7, -RZ, R9.H1_H1 ;  /* 0x30000009ff078230 */ /* 0x000fe20000004100 */
[----:B------:R-:W-:Y:S02]  /*6a90*/  @!P0 FMUL.FTZ R9, R35, R14 ;  /* 0x0000000e23098220 */ /* 0x000fe40000410000 */
[----:B------:R-:W-:Y:S02]  /*6aa0*/  @!P0 IMAD.MOV.U32 R21, RZ, RZ, R44 ;  /* 0x000000ffff158224 */ /* 0x000fe400078e002c */
[C---:B------:R-:W-:Y:S02]  /*6ab0*/  @!P0 FFMA.FTZ R37, R7.reuse, R36, -R9 ;  /* 0x0000002407258223 */ /* 0x040fe40000010809 */
[----:B------:R-:W-:Y:S01]  /*6ac0*/  @!P0 FMUL.FTZ R9, R7, R14 ;  /* 0x0000000e07098220 */ /* 0x000fe20000410000 */
[----:B------:R-:W-:Y:S01]  /*6ad0*/  @!P0 HADD2.F32 R14, -RZ, R39.H0_H0 ;  /* 0x20000027ff0e8230 */ /* 0x000fe20000004100 */
[----:B------:R-:W-:Y:S01]  /*6ae0*/  @!P0 F2FP.PACK_AB R39, R50, R51 ;  /* 0x000000333227823e */ /* 0x000fe200000000ff */
[----:B------:R-:W-:Y:S01]  /*6af0*/  @!P0 HADD2.F32 R7, -RZ, R12.H1_H1 ;  /* 0x3000000cff078230 */ /* 0x000fe20000004100 */
[----:B------:R-:W-:Y:S01]  /*6b00*/  @!P0 F2FP.PACK_AB R37, R37, R45 ;  /* 0x0000002d2525823e */ /* 0x000fe200000000ff */
[----:B------:R-:W-:Y:S01]  /*6b10*/  @!P0 FMUL.FTZ R12, R19, R13 ;  /* 0x0000000d130c8220 */ /* 0x000fe20000410000 */
[----:B------:R-:W-:Y:S03]  /*6b20*/  @!P0 MOV R20, R39 ;  /* 0x0000002700148202 */ /* 0x000fe60000000f00 */
[C---:B------:R-:W-:Y:S02]  /*6b30*/  @!P0 FFMA.FTZ R12, R7.reuse, R14, -R12 ;  /* 0x0000000e070c8223 */ /* 0x040fe4000001080c */
[----:B------:R-:W-:Y:S02]  /*6b40*/  @!P0 FMUL.FTZ R7, R7, R13 ;  /* 0x0000000d07078220 */ /* 0x000fe40000410000 */
[----:B------:R-:W-:Y:S01]  /*6b50*/  @!P0 IMAD.MOV.U32 R23, RZ, RZ, R37 ;  /* 0x000000ffff178224 */ /* 0x000fe200078e0025 */
        /* <DEDUP_REMOVED lines=17> */
.L_x_2275:
[----:B------:R-:W-:Y:S05]  /*6c70*/  BSYNC B0 ;  /* 0x0000000000007941 */ /* 0x000fea0003800000 */
.L_x_2274:
        /* <DEDUP_REMOVED lines=13> */
[----:B------:R-:W-:Y:S01]  /*6d50*/  @!P0 HADD2.F32 R12, -RZ, R58.H0_H0 ;  /* 0x2000003aff0c8230 */ /* 0x000fe20000004100 */
[----:B------:R-:W-:Y:S01]  /*6d60*/  LEA.HI R2, R3, R2, RZ, 0x3 ;  /* 0x0000000203027211 */ /* 0x000fe200078f18ff */
[--C-:B------:R-:W-:Y:S01]  /*6d70*/  @!P0 HADD2.F32 R29, -RZ, R59.reuse.H0_H0 ;  /* 0x2000003bff1d8230 */ /* 0x100fe20000004100 */
[----:B------:R-:W-:Y:S02]  /*6d80*/  LOP3.LUT R3, R229, 0x38, R35, 0xf8, !PT ;  /* 0x00000038e5037812 */ /* 0x000fe400078ef823 */
[----:B------:R-:W-:Y:S01]  /*6d90*/  @!P0 SHF.R.U64 R14, R26, 0x10, R27 ;  /* 0x000000101a0e8819 */ /* 0x000fe2000000121b */
[----:B------:R-:W-:Y:S01]  /*6da0*/  IMAD.SHL.U32 R2, R2, 0x200, RZ ;  /* 0x0000020002027824 */ /* 0x000fe200078e00ff */
[----:B------:R-:W-:Y:S02]  /*6db0*/  LOP3.LUT R3, R3, R150, RZ, 0x3c, !PT ;  /* 0x0000009603037212 */ /* 0x000fe400078e3cff */
[----:B------:R-:W-:Y:S01]  /*6dc0*/  @!P0 SHF.R.U64 R4, R24, 0x10, R25 ;  /* 0x0000001018048819 */ /* 0x000fe20000001219 */
[----:B------:R-:W-:Y:S01]  /*6dd0*/  @!P0 HADD2.F32 R14, -RZ, R14.H0_H0 ;  /* 0x2000000eff0e8230 */ /* 0x000fe20000004100 */
[----:B------:R-:W-:Y:S01]  /*6de0*/  LOP3.LUT R2, R2, 0x7ffff000, RZ, 0xc0, !PT ;  /* 0x7ffff00002027812 */ /* 0x000fe200078ec0ff */
[----:B------:R-:W-:Y:S01]  /*6df0*/  @!P0 HADD2.F32 R24, -RZ, R59.H1_H1 ;  /* 0x3000003bff188230 */ /* 0x000fe20000004100 */
[----:B------:R-:W-:Y:S01]  /*6e00*/  @!P0 SHF.R.U64 R15, R52, 0x10, R53 ;  /* 0x00000010340f8819 */ /* 0x000fe20000001235 */
[----:B------:R-:W-:Y:S01]  /*6e10*/  @!P0 HADD2.F32 R7, -RZ, R4.H0_H0 ;  /* 0x20000004ff078230 */ /* 0x000fe20000004100 */
[----:B------:R-:W-:Y:S02]  /*6e20*/  IADD3 R2, R3, R2, R151 ;  /* 0x0000000203027210 */ /* 0x000fe40007ffe097 */
[----:B------:R-:W-:Y:S01]  /*6e30*/  IADD3 R3, R116, R62, RZ ;  /* 0x0000003e74037210 */ /* 0x000fe20007ffe0ff */
[----:B------:R-:W-:Y:S01]  /*6e40*/  @!P0 HADD2.F32 R15, -RZ, R15.H0_H0 ;  /* 0x2000000fff0f8230 */ /* 0x000fe20000004100 */
[----:B------:R-:W-:Y:S01]  /*6e50*/  @!P0 SHF.R.U32.HI R6, RZ, 0x10, R25 ;  /* 0x00000010ff068819 */ /* 0x000fe20000011619 */
[----:B------:R-:W-:Y:S01]  /*6e60*/  IMAD.IADD R2, R62, 0x1, R2 ;  /* 0x000000013e027824 */ /* 0x000fe200078e0202 */
[----:B------:R-:W-:Y:S02]  /*6e70*/  SHF.L.U32 R3, R3, 0x1, RZ ;  /* 0x0000000103037819 */ /* 0x000fe400000006ff */
[----:B------:R-:W-:Y:S01]  /*6e80*/  @!P0 SHF.R.U32.HI R22, RZ, 0x10, R53 ;  /* 0x00000010ff168819 */ /* 0x000fe20000011635 */
[----:B------:R-:W-:Y:S01]  /*6e90*/  IMAD.SHL.U32 R2, R2, 0x2, RZ ;  /* 0x0000000202027824 */ /* 0x000fe200078e00ff */
[----:B------:R-:W-:Y:S01]  /*6ea0*/  @!P0 SHF.R.U32.HI R9, RZ, 0x10, R27 ;  /* 0x00000010ff098819 */ /* 0x000fe2000001161b */
[----:B------:R1:W-:Y:S01]  /*6eb0*/  LDS.128 R16, [R3+0xc100] ;  /* 0x00c1000003107984 */ /* 0x0003e20000000c00 */
[--C-:B------:R-:W-:Y:S01]  /*6ec0*/  @!P0 SHF.R.U32.HI R23, RZ, 0x10, R55.reuse ;  /* 0x00000010ff178819 */ /* 0x100fe20000011637 */
[----:B------:R-:W-:Y:S01]  /*6ed0*/  @!P0 HADD2.F32 R22, -RZ, R22.H0_H0 ;  /* 0x20000016ff168230 */ /* 0x000fe20000004100 */
[----:B------:R-:W-:Y:S05]  /*6ee0*/  @!P0 SHF.R.U64 R26, R54, 0x10, R55 ;  /* 0x00000010361a8819 */ /* 0x000fea0000001237 */
[----:B------:R-:W2:Y:S01]  /*6ef0*/  LDS.128 R40, [R2+0xc100] ;  /* 0x00c1000002287984 */ /* 0x000ea20000000c00 */
[----:B------:R-:W-:Y:S02]  /*6f00*/  @!P0 HADD2.F32 R26, -RZ, R26.H0_H0 ;  /* 0x2000001aff1a8230 */ /* 0x000fe40000004100 */
[----:B-1----:R-:W-:Y:S01]  /*6f10*/  @!P0 HADD2.F32 R3, -RZ, R31.H0_H0 ;  /* 0x2000001fff038230 */ /* 0x002fe20000004100 */
[----:B--2---:R-:W-:Y:S01]  /*6f20*/  @!P0 IMAD.MOV.U32 R13, RZ, RZ, R40 ;  /* 0x000000ffff0d8224 */ /* 0x004fe200078e0028 */
[----:B------:R-:W-:Y:S04]  /*6f30*/  @!P0 MOV R2, R16 ;  /* 0x0000001000028202 */ /* 0x000fe80000000f00 */
[--C-:B------:R-:W-:Y:S02]  /*6f40*/  @!P0 HADD2.F32 R8, -RZ, R13.reuse.H0_H0 ;  /* 0x2000000dff088230 */ /* 0x100fe40000004100 */
[--C-:B------:R-:W-:Y:S02]  /*6f50*/  @!P0 HADD2.F32 R5, -RZ, R2.reuse.H0_H0 ;  /* 0x20000002ff058230 */ /* 0x100fe40000004100 */
[----:B------:R-:W-:Y:S01]  /*6f60*/  @!P0 HADD2.F32 R4, -RZ, R2.H1_H1 ;  /* 0x30000002ff048230 */ /* 0x000fe20000004100 */
[CC--:B------:R-:W-:Y:S01]  /*6f70*/  @!P0 FMUL.FTZ R21, R8.reuse, R3.reuse ;  /* 0x0000000308158220 */ /* 0x0c0fe20000410000 */
[----:B------:R-:W-:Y:S01]  /*6f80*/  @!P0 HADD2.F32 R13, -RZ, R13.H1_H1 ;  /* 0x3000000dff0d8230 */ /* 0x000fe20000004100 */
[C---:B------:R-:W-:Y:S02]  /*6f90*/  @!P0 FMUL.FTZ R2, R5.reuse, R3 ;  /* 0x0000000305028220 */ /* 0x040fe40000410000 */
[-C--:B------:R-:W-:Y:S02]  /*6fa0*/  @!P0 FFMA.FTZ R48, R5, R12.reuse, -R21 ;  /* 0x0000000c05308223 */ /* 0x080fe40000010815 */
[----:B------:R-:W-:Y:S01]  /*6fb0*/  @!P0 FFMA.FTZ R2, R8, R12, R2 ;  /* 0x0000000c08028223 */ /* 0x000fe20000010002 */
[----:B------:R-:W-:Y:S01]  /*6fc0*/  @!P0 MOV R12, R41 ;  /* 0x00000029000c8202 */ /* 0x000fe20000000f00 */
[CC--:B------:R-:W-:Y:S01]  /*6fd0*/  @!P0 FMUL.FTZ R20, R13.reuse, R7.reuse ;  /* 0x000000070d148220 */ /* 0x0c0fe20000410000 */
[----:B------:R-:W-:Y:S01]  /*6fe0*/  @!P0 HADD2.F32 R8, -RZ, R6.H0_H0 ;  /* 0x20000006ff088230 */ /* 0x000fe20000004100 */
[C---:B------:R-:W-:Y:S02]  /*6ff0*/  @!P0 FMUL.FTZ R3, R4.reuse, R7 ;  /* 0x0000000704038220 */ /* 0x040fe40000410000 */
[----:B------:R-:W-:Y:S01]  /*7000*/  @!P0 IMAD.MOV.U32 R5, RZ, RZ, R17 ;  /* 0x000000ffff058224 */ /* 0x000fe200078e0011 */
[----:B------:R-:W-:Y:S01]  /*7010*/  @!P0 HADD2.F32 R21, -RZ, R12.H1_H1 ;  /* 0x3000000cff158230 */ /* 0x000fe20000004100 */
[-C--:B------:R-:W-:Y:S01]  /*7020*/  @!P0 FFMA.FTZ R45, R4, R15.reuse, -R20 ;  /* 0x0000000f042d8223 */ /* 0x080fe20000010814 */
[----:B------:R-:W-:Y:S01]  /*7030*/  @!P0 HADD2.F32 R20, -RZ, R58.H1_H1 ;  /* 0x3000003aff148230 */ /* 0x000fe20000004100 */
[----:B------:R-:W-:Y:S01]  /*7040*/  @!P0 FFMA.FTZ R3, R13, R15, R3 ;  /* 0x0000000f0d038223 */ /* 0x000fe20000010003 */
[----:B------:R-:W-:Y:S01]  /*7050*/  @!P0 HADD2.F32 R15, -RZ, R12.H0_H0 ;  /* 0x2000000cff0f8230 */ /* 0x000fe20000004100 */
[----:B------:R-:W-:Y:S01]  /*7060*/  @!P0 FMUL.FTZ R12, R21, R8 ;  /* 0x00000008150c8220 */ /* 0x000fe20000410000 */
[----:B------:R-:W-:Y:S02]  /*7070*/  @!P0 HADD2.F32 R4, -RZ, R31.H1_H1 ;  /* 0x3000001fff048230 */ /* 0x000fe40000004100 */
[--C-:B------:R-:W-:Y:S02]  /*7080*/  @!P0 HADD2.F32 R7, -RZ, R5.reuse.H0_H0 ;  /* 0x20000005ff078230 */ /* 0x100fe40000004100 */
[----:B------:R-:W-:Y:S01]  /*7090*/  @!P0 HADD2.F32 R6, -RZ, R5.H1_H1 ;  /* 0x30000005ff068230 */ /* 0x000fe20000004100 */
[-C--:B------:R-:W-:Y:S01]  /*70a0*/  @!P0 FMUL.FTZ R5, R15, R4.reuse ;  /* 0x000000040f058220 */ /* 0x080fe20000410000 */
[----:B------:R-:W-:Y:S01]  /*70b0*/  @!P0 HADD2.F32 R31, -RZ, R23.H0_H0 ;  /* 0x20000017ff1f8230 */ /* 0x000fe20000004100 */
[C---:B------:R-:W-:Y:S02]  /*70c0*/  @!P0 FMUL.FTZ R4, R7.reuse, R4 ;  /* 0x0000000407048220 */ /* 0x040fe40000410000 */
[----:B------:R-:W-:Y:S02]  /*70d0*/  @!P0 FFMA.FTZ R44, R7, R20, -R5 ;  /* 0x00000014072c8223 */ /* 0x000fe40000010805 */
[C---:B------:R-:W-:Y:S01]  /*70e0*/  @!P0 FMUL.FTZ R5, R6.reuse, R8 ;  /* 0x0000000806058220 */ /* 0x040fe20000410000 */
[----:B------:R-:W-:Y:S01]  /*70f0*/  @!P0 MOV R8, R43 ;  /* 0x0000002b00088202 */ /* 0x000fe20000000f00 */
[----:B------:R-:W-:Y:S02]  /*7100*/  @!P0 IMAD.MOV.U32 R7, RZ, RZ, R19 ;  /* 0x000000ffff078224 */ /* 0x000fe400078e0013 */
[----:B------:R-:W-:Y:S01]  /*7110*/  @!P0 FFMA.FTZ R39, R6, R22, -R12 ;  /* 0x0000001606278223 */ /* 0x000fe2000001080c */
[----:B------:R-:W-:Y:S01]  /*7120*/  @!P0 HADD2.F32 R6, -RZ, R32.H0_H0 ;  /* 0x20000020ff068230 */ /* 0x000fe20000004100 */
[----:B------:R-:W-:Y:S01]  /*7130*/  @!P0 FFMA.FTZ R4, R15, R20, R4 ;  /* 0x000000140f048223 */ /* 0x000fe20000010004 */
[--C-:B------:R-:W-:Y:S01]  /*7140*/  @!P0 HADD2.F32 R27, -RZ, R8.reuse.H0_H0 ;  /* 0x20000008ff1b8230 */ /* 0x100fe20000004100 */
[----:B------:R-:W-:Y:S01]  /*7150*/  @!P0 FFMA.FTZ R5, R21, R22, R5 ;  /* 0x0000001615058223 */ /* 0x000fe20000010005 */
[----:B------:R-:W-:Y:S01]  /*7160*/  @!P0 HADD2.F32 R12, -RZ, R9.H0_H0 ;  /* 0x20000009ff0c8230 */ /* 0x000fe20000004100 */
[----:B------:R-:W-:Y:S01]  /*7170*/  @!P0 F2FP.PACK_AB R20, R39, R44 ;  /* 0x0000002c2714823e */ /* 0x000fe200000000ff */
[--C-:B------:R-:W-:Y:S01]  /*7180*/  @!P0 HADD2.F32 R9, -RZ, R7.reuse.H0_H0 ;  /* 0x20000007ff098230 */ /* 0x100fe20000004100 */
[----:B------:R-:W-:Y:S01]  /*7190*/  @!P0 FMUL.FTZ R13, R27, R6 ;  /* 0x000000061b0d8220 */ /* 0x000fe20000410000 */
[----:B------:R-:W-:Y:S01]  /*71a0*/  @!P0 HADD2.F32 R7, -RZ, R7.H1_H1 ;  /* 0x30000007ff078230 */ /* 0x000fe20000004100 */
[----:B------:R-:W-:Y:S01]  /*71b0*/  @!P0 F2FP.PACK_AB R15, R45, R48 ;  /* 0x000000302d0f823e */ /* 0x000fe200000000ff */
[----:B------:R-:W-:Y:S01]  /*71c0*/  @!P0 IMAD.MOV.U32 R17, RZ, RZ, R20 ;  /* 0x000000ffff118224 */ /* 0x000fe200078e0014 */
[----:B------:R-:W-:Y:S01]  /*71d0*/  @!P0 HADD2.F32 R30, -RZ, R8.H1_H1 ;  /* 0x30000008ff1e8230 */ /* 0x000fe20000004100 */
[C---:B------:R-:W-:Y:S01]  /*71e0*/  @!P0 FMUL.FTZ R8, R9.reuse, R6 ;  /* 0x0000000609088220 */ /* 0x040fe20000410000 */
[----:B------:R-:W-:Y:S01]  /*71f0*/  @!P0 MOV R16, R15 ;  /* 0x0000000f00108202 */ /* 0x000fe20000000f00 */
[----:B------:R-:W-:Y:S01]  /*7200*/  @!P0 FFMA.FTZ R37, R9, R29, -R13 ;  /* 0x0000001d09258223 */ /* 0x000fe2000001080d */
[----:B------:R-:W-:Y:S01]  /*7210*/  @!P0 F2FP.PACK_AB R4, R5, R4 ;  /* 0x000000040504823e */ /* 0x000fe200000000ff */
[-C--:B------:R-:W-:Y:S02]  /*7220*/  @!P0 FMUL.FTZ R6, R30, R12.reuse ;  /* 0x0000000c1e068220 */ /* 0x080fe40000410000 */
[C---:B------:R-:W-:Y:S01]  /*7230*/  @!P0 FMUL.FTZ R9, R7.reuse, R12 ;  /* 0x0000000c07098220 */ /* 0x040fe20000410000 */
[----:B------:R-:W-:Y:S01]  /*7240*/  @!P0 MOV R12, R42 ;  /* 0x0000002a000c8202 */ /* 0x000fe20000000f00 */
[----:B------:R-:W-:Y:S01]  /*7250*/  @!P0 FFMA.FTZ R36, R7, R31, -R6 ;  /* 0x0000001f07248223 */ /* 0x000fe20000010806 */
[----:B------:R-:W-:Y:S01]  /*7260*/  @!P0 HADD2.F32 R6, -RZ, R32.H1_H1 ;  /* 0x30000020ff068230 */ /* 0x000fe20000004100 */
[----:B------:R-:W-:Y:S02]  /*7270*/  @!P0 IMAD.MOV.U32 R7, RZ, RZ, R18 ;  /* 0x000000ffff078224 */ /* 0x000fe400078e0012 */
[----:B------:R-:W-:Y:S01]  /*7280*/  @!P0 IMAD.MOV.U32 R41, RZ, RZ, R4 ;  /* 0x000000ffff298224 */ /* 0x000fe200078e0004 */
[--C-:B------:R-:W-:Y:S02]  /*7290*/  @!P0 HADD2.F32 R25, -RZ, R12.reuse.H1_H1 ;  /* 0x3000000cff198230 */ /* 0x100fe40000004100 */
[----:B------:R-:W-:Y:S02]  /*72a0*/  @!P0 HADD2.F32 R23, -RZ, R12.H0_H0 ;  /* 0x2000000cff178230 */ /* 0x000fe40000004100 */
[--C-:B------:R-:W-:Y:S01]  /*72b0*/  @!P0 HADD2.F32 R13, -RZ, R7.reuse.H0_H0 ;  /* 0x20000007ff0d8230 */ /* 0x100fe20000004100 */
[----:B------:R-:W-:Y:S01]  /*72c0*/  @!P0 FMUL.FTZ R32, R25, R14 ;  /* 0x0000000e19208220 */ /* 0x000fe20000410000 */
[----:B------:R-:W-:Y:S01]  /*72d0*/  @!P0 HADD2.F32 R12, -RZ, R7.H1_H1 ;  /* 0x30000007ff0c8230 */ /* 0x000fe20000004100 */
[-C--:B------:R-:W-:Y:S02]  /*72e0*/  @!P0 FMUL.FTZ R7, R23, R6.reuse ;  /* 0x0000000617078220 */ /* 0x080fe40000410000 */
[C---:B------:R-:W-:Y:S02]  /*72f0*/  @!P0 FMUL.FTZ R6, R13.reuse, R6 ;  /* 0x000000060d068220 */ /* 0x040fe40000410000 */
[----:B------:R-:W-:Y:S02]  /*7300*/  @!P0 FFMA.FTZ R13, R13, R24, -R7 ;  /* 0x000000180d0d8223 */ /* 0x000fe40000010807 */
[C---:B------:R-:W-:Y:S02]  /*7310*/  @!P0 FFMA.FTZ R32, R12.reuse, R26, -R32 ;  /* 0x0000001a0c208223 */ /* 0x040fe40000010820 */
[----:B------:R-:W-:Y:S01]  /*7320*/  @!P0 FMUL.FTZ R7, R12, R14 ;  /* 0x0000000e0c078220 */ /* 0x000fe20000410000 */
[----:B------:R-:W-:Y:S01]  /*7330*/  @!P0 F2FP.PACK_AB R14, R36, R37 ;  /* 0x00000025240e823e */ /* 0x000fe200000000ff */
[----:B------:R-:W-:Y:S01]  /*7340*/  @!P0 FFMA.FTZ R6, R23, R24, R6 ;  /* 0x0000001817068223 */ /* 0x000fe20000010006 */
[----:B------:R-:W-:Y:S01]  /*7350*/  @!P0 F2FP.PACK_AB R13, R32, R13 ;  /* 0x0000000d200d823e */ /* 0x000fe200000000ff */
[----:B------:R-:W-:Y:S01]  /*7360*/  @!P0 FFMA.FTZ R7, R25, R26, R7 ;  /* 0x0000001a19078223 */ /* 0x000fe20000010007 */
[----:B------:R-:W-:Y:S01]  /*7370*/  @!P0 F2FP.PACK_AB R12, R3, R2 ;  /* 0x00000002030c823e */ /* 0x000fe200000000ff */
[----:B------:R-:W-:Y:S01]  /*7380*/  @!P0 FFMA.FTZ R8, R27, R29, R8 ;  /* 0x0000001d1b088223 */ /* 0x000fe20000010008 */
[----:B------:R-:W-:Y:S01]  /*7390*/  @!P0 MOV R18, R13 ;  /* 0x0000000d00128202 */ /* 0x000fe20000000f00 */
[----:B------:R-:W-:Y:S01]  /*73a0*/  @!P0 IMAD.MOV.U32 R19, RZ, RZ, R14 ;  /* 0x000000ffff138224 */ /* 0x000fe200078e000e */
[----:B------:R-:W-:Y:S01]  /*73b0*/  @!P0 F2FP.PACK_AB R3, R7, R6 ;  /* 0x000000060703823e */ /* 0x000fe200000000ff */
[----:B------:R-:W-:Y:S01]  /*73c0*/  @!P0 FFMA.FTZ R9, R30, R31, R9 ;  /* 0x0000001f1e098223 */ /* 0x000fe20000010009 */
[----:B------:R-:W-:Y:S02]  /*73d0*/  @!P0 MOV R40, R12 ;  /* 0x0000000c00288202 */ /* 0x000fe40000000f00 */
[----:B------:R1:W-:Y:S01]  /*73e0*/  ST.E.128 [R46.64], R16 ;  /* 0x000000102e007985 */ /* 0x0003e2000c101d0c */
[----:B------:R-:W-:Y:S02]  /*73f0*/  @!P0 MOV R42, R3 ;  /* 0x00000003002a8202 */ /* 0x000fe40000000f00 */
[----:B------:R-:W-:Y:S04]  /*7400*/  @!P0 F2FP.PACK_AB R2, R9, R8 ;  /* 0x000000080902823e */ /* 0x000fe800000000ff */
        /* <DEDUP_REMOVED lines=8> */
.L_x_2255:
        /* <DEDUP_REMOVED lines=21> */
[C---:B------:R-:W-:Y:S02]  /*75e0*/  ISETP.GE.AND P3, PT, R209.reuse, c[0x0][0x1d4], PT ;  /* 0x00007500d1007a0c */ /* 0x040fe40003f66270 */
[----:B------:R-:W-:Y:S09]  /*75f0*/  ISETP.GE.AND P2, PT, R208, c[0x0][0x1d4], PT ;  /* 0x00007500d0007a0c */ /* 0x000ff20003f46270 */
        /* <DEDUP_REMOVED lines=29> */
.L_x_2259:
[----:B--2-4-:R-:W-:Y:S05]  /*77d0*/  BSYNC B1 ;  /* 0x0000000000017941 */ /* 0x014fea0003800000 */
.L_x_2254:
[----:B------:R-:W-:Y:S01]  /*77e0*/  ISETP.GT.AND P0, PT, R28, R33, PT ;  /* 0x000000211c00720c */ /* 0x000fe20003f04270 */
[----:B-1----:R-:W-:Y:S01]  /*77f0*/  IMAD R8, R75, c[0x0][0x218], RZ ;  /* 0x000086004b087a24 */ /* 0x002fe200078e02ff */
[C---:B------:R-:W-:Y:S01]  /*7800*/  ISETP.GE.AND P1, PT, R38.reuse, 0x1, PT ;  /* 0x000000012600780c */ /* 0x040fe20003f26270 */
[----:B------:R-:W-:Y:S01]  /*7810*/  BSSY B0, `(.L_x_2276) ;  /* 0x000004a000007945 */ /* 0x000fe20003800000 */
[C---:B-----5:R-:W-:Y:S01]  /*7820*/  IADD3 R3, R38.reuse, 0x1, RZ ;  /* 0x0000000126037810 */ /* 0x060fe20007ffe0ff */
[----:B------:R-:W-:Y:S08]  /*7830*/  IMAD R8, R69, c[0x0][0x21c], R8 ;  /* 0x0000870045087a24 */ /* 0x000ff000078e0208 */
[----:B------:R-:W-:Y:S01]  /*7840*/  @P0 IMAD R2, R38, 0x6000, R10 ;  /* 0x0000600026020824 */ /* 0x000fe200078e020a */
[----:B------:R-:W-:Y:S01]  /*7850*/  SEL R38, R3, RZ, !P1 ;  /* 0x000000ff03267207 */ /* 0x000fe20004800000 */
[----:B------:R-:W-:Y:S01]  /*7860*/  @P0 IMAD.MOV.U32 R6, RZ, RZ, R86 ;  /* 0x000000ffff060224 */ /* 0x000fe200078e0056 */
        /* <DEDUP_REMOVED lines=37> */
[C---:B------:R-:W-:Y:S02]  /*7ac0*/  ISETP.GE.AND P3, PT, R209.reuse, c[0x0][0x1d4], PT ;  /* 0x00007500d1007a0c */ /* 0x040fe40003f66270 */
[----:B------:R-:W-:Y:S09]  /*7ad0*/  ISETP.GE.AND P2, PT, R208, c[0x0][0x1d4], PT ;  /* 0x00007500d0007a0c */ /* 0x000ff20003f46270 */
        /* <DEDUP_REMOVED lines=29> */
.L_x_2277:
[----:B-12-4-:R-:W-:Y:S05]  /*7cb0*/  BSYNC B0 ;  /* 0x0000000000007941 */ /* 0x016fea0003800000 */
.L_x_2276:
        /* <DEDUP_REMOVED lines=33> */
.L_x_2253:
[----:B------:R-:W-:Y:S02]  /*7ed0*/  IMAD.MOV.U32 R0, RZ, RZ, c[0x0][0x2c4] ;  /* 0x0000b100ff007624 */ /* 0x000fe400078e00ff */
[----:B------:R-:W-:-:S03]  /*7ee0*/  IMAD.MOV.U32 R3, RZ, RZ, c[0x0][0x32c] ;  /* 0x0000cb00ff037624 */ /* 0x000fc600078e00ff */
[----:B------:R-:W-:Y:S02]  /*7ef0*/  ISETP.NE.AND P3, PT, R0, 0x1, PT ;  /* 0x000000010000780c */ /* 0x000fe40003f65270 */
[----:B------:R-:W-:Y:S02]  /*7f00*/  IADD3 R0, R227, 0x7f, RZ ;  /* 0x0000007fe3007810 */ /* 0x000fe40007ffe0ff */
[----:B------:R-:W-:-:S09]  /*7f10*/  ISETP.GE.AND P1, PT, R3, 0x1, PT ;  /* 0x000000010300780c */ /* 0x000fd20003f26270 */
[----:B-1----:R-:W-:-:S05]  /*7f20*/  @P3 IMAD.HI.U32 R2, R0, c[0x0][0x2c8], RZ ;  /* 0x0000b20000023a27 */ /* 0x002fca00078e00ff */
[----:B------:R-:W-:-:S05]  /*7f30*/  @P3 SHF.R.U32.HI R0, RZ, c[0x0][0x2cc], R2 ;  /* 0x0000b300ff003a19 */ /* 0x000fca0000011602 */
[----:B------:R-:W-:-:S05]  /*7f40*/  IMAD.IADD R0, R246, 0x1, R0 ;  /* 0x00000001f6007824 */ /* 0x000fca00078e0200 */
[----:B------:R-:W-:Y:S01]  /*7f50*/  IADD3 R3, R0, c[0x0][0x328], RZ ;  /* 0x0000ca0000037a10 */ /* 0x000fe20007ffe0ff */
        /* <DEDUP_REMOVED lines=12> */
.L_x_2281:
[----:B------:R-:W-:-:S04]  /*8020*/  MOV R0, 0x1 ;  /* 0x0000000100007802 */ /* 0x000fc80000000f00 */
[----:B------:R-:W-:-:S13]  /*8030*/  ISETP.NE.AND P0, PT, R0, c[0x0][0x32c], PT ;  /* 0x0000cb0000007a0c */ /* 0x000fda0003f05270 */
[----:B------:R-:W-:-:S05]  /*8040*/  @P0 IMAD.HI.U32 R0, R2, c[0x0][0x330], RZ ;  /* 0x0000cc0002000a27 */ /* 0x000fca00078e00ff */
[----:B------:R-:W-:Y:S02]  /*8050*/  @P0 SHF.R.U32.HI R2, RZ, c[0x0][0x334], R0 ;  /* 0x0000cd00ff020a19 */ /* 0x000fe40000011600 */
.L_x_2282:
[----:B------:R-:W-:Y:S05]  /*8060*/  BSYNC B0 ;  /* 0x0000000000007941 */ /* 0x000fea0003800000 */
.L_x_2280:
[----:B------:R-:W-:-:S05]  /*8070*/  MOV R0, c[0x0][0x32c] ;  /* 0x0000cb0000007a02 */ /* 0x000fca0000000f00 */
[----:B------:R-:W-:-:S05]  /*8080*/  IMAD R2, R2, R0, c[0x0][0x32c] ;  /* 0x0000cb0002027624 */ /* 0x000fca00078e0200 */
[----:B------:R-:W-:-:S04]  /*8090*/  IMNMX R3, R3, R2, PT ;  /* 0x0000000203037217 */ /* 0x000fc80003800200 */
.L_x_2279:
        /* <DEDUP_REMOVED lines=21> */
.L_x_2285:
[----:B------:R-:W-:-:S04]  /*81f0*/  MOV R3, c[0x0][0x32c] ;  /* 0x0000cb0000037a02 */ /* 0x000fc80000000f00 */
[----:B------:R-:W-:-:S13]  /*8200*/  ISETP.NE.AND P0, PT, R3, 0x1, PT ;  /* 0x000000010300780c */ /* 0x000fda0003f05270 */
[----:B------:R-:W-:-:S05]  /*8210*/  @P0 IMAD.HI.U32 R3, R0, c[0x0][0x330], RZ ;  /* 0x0000cc0000030a27 */ /* 0x000fca00078e00ff */
[----:B------:R-:W-:Y:S02]  /*8220*/  @P0 SHF.R.U32.HI R0, RZ, c[0x0][0x334], R3 ;  /* 0x0000cd00ff000a19 */ /* 0x000fe40000011603 */
.L_x_2286:
[----:B------:R-:W-:Y:S05]  /*8230*/  BSYNC B0 ;  /* 0x0000000000007941 */ /* 0x000fea0003800000 */
.L_x_2284:
[----:B------:R-:W-:-:S05]  /*8240*/  IMAD R0, R0, c[0x0][0x32c], RZ ;  /* 0x0000cb0000007a24 */ /* 0x000fca00078e02ff */
[----:B------:R-:W-:-:S04]  /*8250*/  IMNMX R2, R2, R0, !PT ;  /* 0x0000000002027217 */ /* 0x000fc80007800200 */
.L_x_2283:
        /* <DEDUP_REMOVED lines=37> */
.L_x_2288:
[----:B------:R-:W-:Y:S05]  /*84b0*/  BSYNC B0 ;  /* 0x0000000000007941 */ /* 0x000fea0003800000 */
.L_x_2287:
        /* <DEDUP_REMOVED lines=61> */
[----:B------:R-:W-:Y:S01]  /*8890*/  SHF.R.S32.HI R0, RZ, 0x1f, R135 ;  /* 0x0000001fff007819 */ /* 0x000fe20000011487 */
[----:B------:R-:W-:Y:S01]  /*88a0*/  IMAD R4, R217, 0x20, R232 ;  /* 0x00000020d9047824 */ /* 0x000fe200078e02e8 */
        /* <DEDUP_REMOVED lines=11> */
[----:B-1----:R-:W-:-:S05]  /*8960*/  IMAD.WIDE.U32 R2, R135, c[0x0][0x178], RZ ;  /* 0x00005e0087027a25 */ /* 0x002fca00078e00ff */
[----:B------:R-:W-:Y:S02]  /*8970*/  IADD3 R3, R3, R0, RZ ;  /* 0x0000000003037210 */ /* 0x000fe40007ffe0ff */
        /* <DEDUP_REMOVED lines=19> */
[----:B------:R-:W-:Y:S01]  /*8ab0*/  IMAD R0, R5, c[0x0][0x1a8], RZ ;  /* 0x00006a0005007a24 */ /* 0x000fe200078e02ff */
[----:B------:R-:W-:-:S03]  /*8ac0*/  IADD3 R5, R232, R227, RZ ;  /* 0x000000e3e8057210 */ /* 0x000fc60007ffe0ff */
[C---:B------:R-:W-:Y:S02]  /*8ad0*/  IMAD R0, R4.reuse, c[0x0][0x1ac], R0 ;  /* 0x00006b0004007a24 */ /* 0x040fe400078e0200 */
[----:B------:R-:W-:-:S04]  /*8ae0*/  IMAD.WIDE.U32 R2, R4, c[0x0][0x1a8], R2 ;  /* 0x00006a0004027a25 */ /* 0x000fc800078e0002 */
[----:B------:R-:W-:Y:S01]  /*8af0*/  IMAD.IADD R0, R3, 0x1, R0 ;  /* 0x0000000103007824 */ /* 0x000fe200078e0200 */
[----:B------:R-:W-:-:S04]  /*8b00*/  LEA R13, P0, R2, c[0x0][0x160], 0x1 ;  /* 0x00005800020d7a11 */ /* 0x000fc800078008ff */
[----:B------:R-:W-:Y:S01]  /*8b10*/  LEA.HI.X R12, R2, c[0x0][0x164], R0, 0x1, P0 ;  /* 0x00005900020c7a11 */ /* 0x000fe200000f0c00 */
[----:B------:R-:W-:Y:S01]  /*8b20*/  @!P1 IMAD.MOV.U32 R14, RZ, RZ, R239 ;  /* 0x000000ffff0e9224 */ /* 0x000fe200078e00ef */
[----:B------:R-:W-:Y:S05]  /*8b30*/  BRA.DIV ~URZ, `(.L_x_2290) ;  /* 0x0001bae27f007947 */ /* 0x000fea000b800000 */
[----:B------:R1:W2:Y:S02]  /*8b40*/  SHFL.IDX PT, R4, R12, RZ, 0x181f ;  /* 0x00181fff0c047589 */ /* 0x0002a400000e0000 */
.L_x_2494:
[----:B------:R-:W-:Y:S05]  /*8b50*/  BRA.DIV ~URZ, `(.L_x_2291) ;  /* 0x0001bb327f007947 */ /* 0x000fea000b800000 */
[----:B------:R3:W4:Y:S02]  /*8b60*/  SHFL.IDX PT, R0, R13, RZ, 0x181f ;  /* 0x00181fff0d007589 */ /* 0x00072400000e0000 */
.L_x_2495:
[----:B------:R-:W-:Y:S01]  /*8b70*/  IMAD R37, R211, c[0x0][0x2c4], RZ ;  /* 0x0000b100d3257a24 */ /* 0x000fe200078e02ff */
[----:B------:R-:W-:Y:S04]  /*8b80*/  BSSY B0, `(.L_x_2292) ;  /* 0x000000f000007945 */ /* 0x000fe80003800000 */
[----:B------:R-:W-:-:S13]  /*8b90*/  ISETP.GE.AND P0, PT, R5, R37, PT ;  /* 0x000000250500720c */ /* 0x000fda0003f06270 */
[----:B------:R-:W-:Y:S05]  /*8ba0*/  @P0 BRA `(.L_x_2293) ;  /* 0x000000c000000947 */ /* 0x000fea0003800000 */
[-C--:B----4-:R-:W-:Y:S02]  /*8bb0*/  LEA R8, P0, R200, R0.reuse, 0x1 ;  /* 0x00000000c8087211 */ /* 0x090fe400078008ff */
[----:B------:R-:W-:Y:S02]  /*8bc0*/  LEA R6, P1, R202, R0, 0x1 ;  /* 0x00000000ca067211 */ /* 0x000fe400078208ff */
[----:B--2---:R-:W-:Y:S02]  /*8bd0*/  LEA.HI.X R9, R200, R4, R201, 0x1, P0 ;  /* 0x00000004c8097211 */ /* 0x004fe400000f0cc9 */
[----:B------:R-:W-:Y:S02]  /*8be0*/  LEA R2, P0, R196, R0, 0x1 ;  /* 0x00000000c4027211 */ /* 0x000fe400078008ff */
        /* <DEDUP_REMOVED lines=8> */
.L_x_2293:
[----:B------:R-:W-:Y:S05]  /*8c70*/  BSYNC B0 ;  /* 0x0000000000007941 */ /* 0x000fea0003800000 */
.L_x_2292:
[----:B------:R-:W-:Y:S05]  /*8c80*/  BRA.DIV ~URZ, `(.L_x_2294) ;  /* 0x0001ba727f007947 */ /* 0x000fea000b800000 */
[----:B--2---:R2:W1:Y:S04]  /*8c90*/  SHFL.IDX PT, R4, R12, 0x1, 0x181f ;  /* 0x00381f000c047f89 */ /* 0x00446800000e0000 */
[----:B----4-:R2:W4:Y:S02]  /*8ca0*/  SHFL.IDX PT, R0, R13, 0x1, 0x181f ;  /* 0x00381f000d007f89 */ /* 0x01052400000e0000 */
.L_x_2496:
[----:B------:R-:W-:Y:S01]  /*8cb0*/  IADD3 R2, R5, 0x20, RZ ;  /* 0x0000002005027810 */ /* 0x000fe20007ffe0ff */
[----:B------:R-:W-:Y:S03]  /*8cc0*/  BSSY B0, `(.L_x_2295) ;  /* 0x000000f000007945 */ /* 0x000fe60003800000 */
[----:B------:R-:W-:-:S13]  /*8cd0*/  ISETP.GE.AND P0, PT, R2, R37, PT ;  /* 0x000000250200720c */ /* 0x000fda0003f06270 */
[----:B------:R-:W-:Y:S05]  /*8ce0*/  @P0 BRA `(.L_x_2296) ;  /* 0x000000c000000947 */ /* 0x000fea0003800000 */
[-C--:B----4-:R-:W-:Y:S02]  /*8cf0*/  LEA R8, P0, R200, R0.reuse, 0x1 ;  /* 0x00000000c8087211 */ /* 0x090fe400078008ff */
[----:B------:R-:W-:Y:S02]  /*8d00*/  LEA R6, P1, R202, R0, 0x1 ;  /* 0x00000000ca067211 */ /* 0x000fe400078208ff */
[----:B-1----:R-:W-:Y:S02]  /*8d10*/  LEA.HI.X R9, R200, R4, R201, 0x1, P0 ;  /* 0x00000004c8097211 */ /* 0x002fe400000f0cc9 */
        /* <DEDUP_REMOVED lines=9> */
.L_x_2296:
[----:B------:R-:W-:Y:S05]  /*8db0*/  BSYNC B0 ;  /* 0x0000000000007941 */ /* 0x000fea0003800000 */
.L_x_2295:
[----:B------:R-:W-:Y:S05]  /*8dc0*/  BRA.DIV ~URZ, `(.L_x_2297) ;  /* 0x0001ba027f007947 */ /* 0x000fea000b800000 */
[----:B-1----:R1:W2:Y:S02]  /*8dd0*/  SHFL.IDX PT, R4, R12, 0x2, 0x181f ;  /* 0x00581f000c047f89 */ /* 0x0022a400000e0000 */
.L_x_2497:
[----:B------:R-:W-:Y:S05]  /*8de0*/  BRA.DIV ~URZ, `(.L_x_2298) ;  /* 0x0001ba527f007947 */ /* 0x000fea000b800000 */
[----:B----4-:R4:W1:Y:S02]  /*8df0*/  SHFL.IDX PT, R0, R13, 0x2, 0x181f ;  /* 0x00581f000d007f89 */ /* 0x01086400000e0000 */
.L_x_2498:
[----:B------:R-:W-:Y:S01]  /*8e00*/  IADD3 R2, R5, 0x40, RZ ;  /* 0x0000004005027810 */ /* 0x000fe20007ffe0ff */
[----:B------:R-:W-:Y:S03]  /*8e10*/  BSSY B0, `(.L_x_2299) ;  /* 0x000000f000007945 */ /* 0x000fe60003800000 */
[----:B------:R-:W-:-:S13]  /*8e20*/  ISETP.GE.AND P0, PT, R2, R37, PT ;  /* 0x000000250200720c */ /* 0x000fda0003f06270 */
[----:B------:R-:W-:Y:S05]  /*8e30*/  @P0 BRA `(.L_x_2300) ;  /* 0x000000c000000947 */ /* 0x000fea0003800000 */
[-C--:B-1----:R-:W-:Y:S02]  /*8e40*/  LEA R8, P0, R200, R0.reuse, 0x1 ;  /* 0x00000000c8087211 */ /* 0x082fe400078008ff */
        /* <DEDUP_REMOVED lines=11> */
.L_x_2300:
[----:B------:R-:W-:Y:S05]  /*8f00*/  BSYNC B0 ;  /* 0x0000000000007941 */ /* 0x000fea0003800000 */
.L_x_2299:
[----:B------:R-:W-:Y:S05]  /*8f10*/  BRA.DIV ~URZ, `(.L_x_2301) ;  /* 0x0001b9927f007947 */ /* 0x000fea000b800000 */
[----:B--2---:R2:W3:Y:S04]  /*8f20*/  SHFL.IDX PT, R4, R12, 0x3, 0x181f ;  /* 0x00781f000c047f89 */ /* 0x0044e800000e0000 */
[----:B-1----:R2:W1:Y:S02]  /*8f30*/  SHFL.IDX PT, R0, R13, 0x3, 0x181f ;  /* 0x00781f000d007f89 */ /* 0x00246400000e0000 */
.L_x_2499:
[----:B------:R-:W-:Y:S01]  /*8f40*/  IADD3 R2, R5, 0x60, RZ ;  /* 0x0000006005027810 */ /* 0x000fe20007ffe0ff */
[----:B-----5:R-:W-:-:S03]  /*8f50*/  IMAD.WIDE.U32 R220, R14, c[0x0][0x2b0], RZ ;  /* 0x0000ac000edc7a25 */ /* 0x020fc600078e00ff */
[----:B------:R-:W-:-:S13]  /*8f60*/  ISETP.GE.AND P0, PT, R2, R37, PT ;  /* 0x000000250200720c */ /* 0x000fda0003f06270 */
        /* <DEDUP_REMOVED lines=31> */
[----:B------:R-:W-:Y:S01]  /*9160*/  IMAD.WIDE.U32 R222, R15, c[0x0][0x210], RZ ;  /* 0x000084000fde7a25 */ /* 0x000fe200078e00ff */
[----:B------:R-:W-:-:S03]  /*9170*/  SHF.L.U64.HI R16, R200, 0x1, R201 ;  /* 0x00000001c8107819 */ /* 0x000fc600000102c9 */
[C---:B------:R-:W-:Y:S01]  /*9180*/  IMAD.SHL.U32 R17, R202.reuse, 0x2, RZ ;  /* 0x00000002ca117824 */ /* 0x040fe200078e00ff */
[----:B------:R-:W-:Y:S01]  /*9190*/  SHF.L.U64.HI R19, R202, 0x1, R213 ;  /* 0x00000001ca137819 */ /* 0x000fe200000102d5 */
[----:B------:R-:W-:Y:S01]  /*91a0*/  IMAD.MOV.U32 R0, RZ, RZ, R2 ;  /* 0x000000ffff007224 */ /* 0x000fe200078e0002 */
[----:B------:R-:W-:Y:S01]  /*91b0*/  @P6 SHF.R.U32.HI R0, RZ, c[0x0][0x2c0], R3 ;  /* 0x0000b000ff006a19 */ /* 0x000fe20000011603 */
[----:B------:R-:W-:Y:S02]  /*91c0*/  IMAD.IADD R101, R210, 0x1, -R104 ;  /* 0x00000001d2657824 */ /* 0x000fe400078e0a68 */
[----:B------:R-:W-:Y:S01]  /*91d0*/  IMAD.SHL.U32 R20, R196, 0x2, RZ ;  /* 0x00000002c4147824 */ /* 0x000fe200078e00ff */
[----:B------:R-:W-:Y:S02]  /*91e0*/  @!P0 IADD3 R3, P1, R0, R220, RZ ;  /* 0x000000dc00038210 */ /* 0x000fe40007f3e0ff */
[----:B------:R-:W-:Y:S02]  /*91f0*/  SHF.L.U64.HI R18, R196, 0x1, R212 ;  /* 0x00000001c4127819 */ /* 0x000fe400000102d4 */
[----:B------:R-:W-:-:S02]  /*9200*/  @!P0 LEA.HI.X.SX32 R5, R0, R225, 0x1, P1 ;  /* 0x000000e100058211 */ /* 0x000fc400008f0eff */
[C---:B------:R-:W-:Y:S02]  /*9210*/  @!P0 LEA R4, P1, R3.reuse, c[0x0][0x2a0], 0x2 ;  /* 0x0000a80003048a11 */ /* 0x040fe400078210ff */
[----:B------:R-:W-:Y:S02]  /*9220*/  ISETP.GT.AND P5, PT, R22, 0x3f, PT ;  /* 0x0000003f1600780c */ /* 0x000fe40003fa4270 */
[----:B------:R-:W-:Y:S02]  /*9230*/  @!P0 LEA.HI.X R5, R3, c[0x0][0x2a4], R5, 0x2, P1 ;  /* 0x0000a90003058a11 */ /* 0x000fe400008f1405 */
[----:B------:R-:W-:-:S03]  /*9240*/  @P6 LOP3.LUT R205, R205, 0x8, RZ, 0xfc, !PT ;  /* 0x00000008cdcd6812 */ /* 0x000fc600078efcff */
[----:B------:R1:W3:Y:S01]  /*9250*/  @!P0 LDG.E R190, [R4.64] ;  /* 0x0000000c04be8981 */ /* 0x0002e2000c1e1900 */
[----:B------:R-:W-:Y:S01]  /*9260*/  IMAD.MOV R0, RZ, RZ, -R0 ;  /* 0x000000ffff007224 */ /* 0x000fe200078e0a00 */
[----:B------:R-:W-:Y:S01]  /*9270*/  LOP3.LUT R205, R205, 0xfffffffe, RZ, 0xc0, !PT ;  /* 0xfffffffecdcd7812 */ /* 0x000fe200078ec0ff */
[----:B------:R-:W-:Y:S01]  /*9280*/  IMAD R224, R15, c[0x0][0x1ec], R219 ;  /* 0x00007b000fe07a24 */ /* 0x000fe200078e02db */
[----:B------:R-:W-:Y:S01]  /*9290*/  BSSY B0, `(.L_x_2302) ;  /* 0x00000a5000007945 */ /* 0x000fe20003800000 */
[----:B------:R-:W-:Y:S01]  /*92a0*/  IMAD R192, R0, c[0x0][0x2b8], R2 ;  /* 0x0000ae0000c07a24 */ /* 0x000fe200078e0202 */
[----:B------:R-:W-:Y:S01]  /*92b0*/  @P5 LOP3.LUT R205, R205, 0x1, RZ, 0xfc, !PT ;  /* 0x00000001cdcd5812 */ /* 0x000fe200078efcff */
[----:B--2---:R-:W-:Y:S02]  /*92c0*/  IMAD.IADD R12, R101, 0x1, -R232 ;  /* 0x00000001650c7824 */ /* 0x004fe400078e0ae8 */
[----:B------:R-:W-:-:S03]  /*92d0*/  IMAD.WIDE.U32 R2, R192, c[0x0][0x1e0], RZ ;  /* 0x00007800c0027a25 */ /* 0x000fc600078e00ff */
[----:B------:R-:W-:Y:S01]  /*92e0*/  ISETP.GE.AND P1, PT, R12, 0x1, PT ;  /* 0x000000010c00780c */ /* 0x000fe20003f26270 */
[----:B------:R-:W-:Y:S02]  /*92f0*/  IMAD R226, R15, c[0x0][0x214], R223 ;  /* 0x000085000fe27a24 */ /* 0x000fe400078e02df */
[----:B------:R-:W-:Y:S01]  /*9300*/  IMAD.SHL.U32 R15, R200, 0x2, RZ ;  /* 0x00000002c80f7824 */ /* 0x000fe200078e00ff */
[----:B-1----:R-:W-:-:S09]  /*9310*/  SHF.R.S32.HI R4, RZ, 0x1f, R192 ;  /* 0x0000001fff047819 */ /* 0x002fd200000114c0 */
[----:B------:R-:W-:Y:S02]  /*9320*/  @P1 ISETP.GE.AND P3, PT, R200, c[0x0][0x1d4], PT ;  /* 0x00007500c8001a0c */ /* 0x000fe40003f66270 */
[----:B------:R-:W-:Y:S01]  /*9330*/  @P1 ISETP.GE.AND P2, PT, R202, c[0x0][0x1d4], PT ;  /* 0x00007500ca001a0c */ /* 0x000fe20003f46270 */
[C---:B------:R-:W-:Y:S02]  /*9340*/  IMAD R0, R4.reuse, c[0x0][0x1e0], RZ ;  /* 0x0000780004007a24 */ /* 0x040fe400078e02ff */
[----:B------:R-:W-:Y:S02]  /*9350*/  IMAD R6, R4, c[0x0][0x208], RZ ;  /* 0x0000820004067a24 */ /* 0x000fe400078e02ff */
[C---:B------:R-:W-:Y:S02]  /*9360*/  IMAD R0, R192.reuse, c[0x0][0x1e4], R0 ;  /* 0x00007900c0007a24 */ /* 0x040fe400078e0200 */
[----:B------:R-:W-:Y:S02]  /*9370*/  IMAD R6, R192, c[0x0][0x20c], R6 ;  /* 0x00008300c0067a24 */ /* 0x000fe400078e0206 */
[----:B------:R-:W-:Y:S01]  /*9380*/  IMAD.IADD R3, R3, 0x1, R0 ;  /* 0x0000000103037824 */ /* 0x000fe200078e0200 */
[----:B---3--:R-:W-:-:S03]  /*9390*/  SHF.R.S32.HI R14, RZ, 0x1f, R190 ;  /* 0x0000001fff0e7819 */ /* 0x008fc600000114be */
[----:B------:R-:W-:-:S04]  /*93a0*/  IMAD.WIDE.U32 R2, R190, c[0x0][0x1f0], R2 ;  /* 0x00007c00be027a25 */ /* 0x000fc800078e0002 */
[----:B------:R-:W-:-:S04]  /*93b0*/  IMAD R0, R14, c[0x0][0x1f0], RZ ;  /* 0x00007c000e007a24 */ /* 0x000fc800078e02ff */
[----:B------:R-:W-:Y:S01]  /*93c0*/  IMAD R5, R190, c[0x0][0x1f4], R0 ;  /* 0x00007d00be057a24 */ /* 0x000fe200078e0200 */
[----:B------:R-:W-:-:S04]  /*93d0*/  IADD3 R0, P0, R2, R218, RZ ;  /* 0x000000da02007210 */ /* 0x000fc80007f1e0ff */
[----:B------:R-:W-:Y:S02]  /*93e0*/  IADD3.X R3, R224, R3, R5, P0, !PT ;  /* 0x00000003e0037210 */ /* 0x000fe400007fe405 */
[----:B------:R-:W-:-:S04]  /*93f0*/  LEA R2, P0, R0, c[0x0][0x1c8], 0x1 ;  /* 0x0000720000027a11 */ /* 0x000fc800078008ff */
[----:B------:R-:W-:Y:S01]  /*9400*/  LEA.HI.X R5, R0, c[0x0][0x1cc], R3, 0x1, P0 ;  /* 0x0000730000057a11 */ /* 0x000fe200000f0c03 */
[----:B------:R-:W-:Y:S04]  /*9410*/  SHFL.IDX PT, R9, R2, 0x1, 0x181f ;  /* 0x00381f0002097f89 */ /* 0x000fe800000e0000 */
[----:B------:R1:W2:Y:S04]  /*9420*/  SHFL.IDX PT, R0, R2, RZ, 0x181f ;  /* 0x00181fff02007589 */ /* 0x0002a800000e0000 */
[----:B------:R-:W3:Y:S04]  /*9430*/  SHFL.IDX PT, R8, R5, RZ, 0x181f ;  /* 0x00181fff05087589 */ /* 0x000ee800000e0000 */
[----:B----4-:R3:W4:Y:S01]  /*9440*/  SHFL.IDX PT, R13, R5, 0x1, 0x181f ;  /* 0x00381f00050d7f89 */ /* 0x01072200000e0000 */
[----:B-1----:R-:W-:Y:S01]  /*9450*/  IMAD.WIDE.U32 R2, R192, c[0x0][0x208], RZ ;  /* 0x00008200c0027a25 */ /* 0x002fe200078e00ff */
[----:B--2---:R-:W-:-:S03]  /*9460*/  @P1 LEA R4, P0, R200, R0, 0x1 ;  /* 0x00000000c8041211 */ /* 0x004fc600078008ff */
[----:B------:R-:W-:Y:S01]  /*9470*/  IMAD.IADD R3, R3, 0x1, R6 ;  /* 0x0000000103037824 */ /* 0x000fe200078e0206 */
[----:B------:R-:W-:Y:S02]  /*9480*/  @P1 LEA R6, P4, R202, R0, 0x1 ;  /* 0x00000000ca061211 */ /* 0x000fe400078808ff */
[-C--:B---3--:R-:W-:Y:S01]  /*9490*/  @P1 LEA.HI.X R5, R200, R8.reuse, R201, 0x1, P0 ;  /* 0x00000008c8051211 */ /* 0x088fe200000f0cc9 */
[----:B------:R-:W-:Y:S01]  /*94a0*/  IMAD.WIDE.U32 R2, R190, c[0x0][0x218], R2 ;  /* 0x00008600be027a25 */ /* 0x000fe200078e0002 */
[----:B------:R-:W-:Y:S02]  /*94b0*/  ISETP.GE.AND P0, PT, R12, 0x21, PT ;  /* 0x000000210c00780c */ /* 0x000fe40003f06270 */
[----:B------:R-:W-:Y:S01]  /*94c0*/  @P1 LEA.HI.X R7, R202, R8, R213, 0x1, P4 ;  /* 0x00000008ca071211 */ /* 0x000fe200020f0cd5 */
[----:B------:R1:W-:Y:S04]  /*94d0*/  @P1 LDGSTS.E.BYPASS.LTC128B.128 [R144+0xc100], [R4.64], !P3 ;  /* 0x0c10000004901fae */ /* 0x0003e8000d901d4c */
[----:B------:R2:W-:Y:S06]  /*94e0*/  @P1 LDGSTS.E.BYPASS.LTC128B.128 [R144+0xe100], [R6.64], !P2 ;  /* 0x0e10000006901fae */ /* 0x0005ec000d101d4c */
[----:B------:R-:W-:Y:S01]  /*94f0*/  @P0 ISETP.GE.AND P4, PT, R200, c[0x0][0x1d4], PT ;  /* 0x00007500c8000a0c */ /* 0x000fe20003f86270 */
[----:B-1----:R-:W-:Y:S01]  /*9500*/  IMAD R5, R14, c[0x0][0x218], RZ ;  /* 0x000086000e057a24 */ /* 0x002fe200078e02ff */
[----:B------:R-:W-:-:S02]  /*9510*/  @P1 LEA R4, P2, R196, R0, 0x1 ;  /* 0x00000000c4041211 */ /* 0x000fc400078408ff */
[----:B------:R-:W-:Y:S01]  /*9520*/  IADD3 R0, P3, R2, R222, RZ ;  /* 0x000000de02007210 */ /* 0x000fe20007f7e0ff */
[----:B--2---:R-:W-:Y:S01]  /*9530*/  IMAD R6, R190, c[0x0][0x21c], R5 ;  /* 0x00008700be067a24 */ /* 0x004fe200078e0205 */
[----:B------:R-:W-:Y:S02]  /*9540*/  @P1 LEA.HI.X R5, R196, R8, R212, 0x1, P2 ;  /* 0x00000008c4051211 */ /* 0x000fe400010f0cd4 */
[----:B------:R-:W-:Y:S02]  /*9550*/  @P0 LEA R2, P2, R200, R9, 0x1 ;  /* 0x00000009c8020211 */ /* 0x000fe400078408ff */
[----:B------:R-:W-:Y:S02]  /*9560*/  IADD3.X R6, R226, R3, R6, P3, !PT ;  /* 0x00000003e2067210 */ /* 0x000fe40001ffe406 */
[----:B----4-:R-:W-:Y:S02]  /*9570*/  @P0 LEA.HI.X R3, R200, R13, R201, 0x1, P2 ;  /* 0x0000000dc8030211 */ /* 0x010fe400010f0cc9 */
[----:B------:R-:W-:-:S02]  /*9580*/  @P1 ISETP.GE.AND P2, PT, R196, c[0x0][0x1d4], PT ;  /* 0x00007500c4001a0c */ /* 0x000fc40003f46270 */
[----:B------:R-:W-:-:S04]  /*9590*/  LEA R8, P3, R0, c[0x0][0x1f8], 0x1 ;  /* 0x00007e0000087a11 */ /* 0x000fc800078608ff */
[----:B------:R-:W-:Y:S02]  /*95a0*/  LEA.HI.X R14, R0, c[0x0][0x1fc], R6, 0x1, P3 ;  /* 0x00007f00000e7a11 */ /* 0x000fe400018f0c06 */
[----:B------:R-:W1:Y:S01]  /*95b0*/  SHFL.IDX PT, R6, R8, RZ, 0x181f ;  /* 0x00181fff08067589 */ /* 0x000e6200000e0000 */
[----:B------:R-:W-:-:S03]  /*95c0*/  @P0 ISETP.GE.AND P3, PT, R202, c[0x0][0x1d4], PT ;  /* 0x00007500ca000a0c */ /* 0x000fc60003f66270 */
[----:B------:R-:W2:Y:S04]  /*95d0*/  SHFL.IDX PT, R7, R14, RZ, 0x181f ;  /* 0x00181fff0e077589 */ /* 0x000ea800000e0000 */
[----:B------:R3:W-:Y:S01]  /*95e0*/  @P1 LDGSTS.E.BYPASS.LTC128B.128 [R144+0x10100], [R4.64], !P2 ;  /* 0x1010000004901fae */ /* 0x0007e2000d101d4c */
[----:B------:R-:W-:-:S03]  /*95f0*/  @P0 ISETP.GE.AND P2, PT, R196, c[0x0][0x1d4], PT ;  /* 0x00007500c4000a0c */ /* 0x000fc60003f46270 */
[----:B------:R4:W-:Y:S01]  /*9600*/  @P0 LDGSTS.E.BYPASS.LTC128B.128 [R144+0xd100], [R2.64], !P4 ;  /* 0x0d10000002900fae */ /* 0x0009e2000e101d4c */
[----:B------:R-:W-:-:S03]  /*9610*/  ISETP.GE.AND P4, PT, R200, c[0x0][0x1d4], PT ;  /* 0x00007500c8007a0c */ /* 0x000fc60003f86270 */
[----:B------:R-:W5:Y:S01]  /*9620*/  SHFL.IDX PT, R0, R8, 0x1, 0x181f ;  /* 0x00381f0008007f89 */ /* 0x000f6200000e0000 */
[----:B---3--:R-:W-:-:S04]  /*9630*/  @P0 LEA R4, P1, R202, R9, 0x1 ;  /* 0x00000009ca040211 */ /* 0x008fc800078208ff */
[----:B------:R-:W-:Y:S02]  /*9640*/  @P0 LEA.HI.X R5, R202, R13, R213, 0x1, P1 ;  /* 0x0000000dca050211 */ /* 0x000fe400008f0cd5 */
[----:B----4-:R-:W-:-:S03]  /*9650*/  @P0 LEA R2, P1, R196, R9, 0x1 ;  /* 0x00000009c4020211 */ /* 0x010fc600078208ff */
        /* <DEDUP_REMOVED lines=14> */
[----:B------:R-:W-:Y:S01]  /*9740*/  IMAD.X R3, R7, 0x1, R19, P0 ;  /* 0x0000000107037824 */ /* 0x000fe200000e0613 */
[----:B---3--:R-:W-:-:S04]  /*9750*/  IADD3 R4, P0, R6, R20, RZ ;  /* 0x0000001406047210 */ /* 0x008fc80007f1e0ff */
[----:B------:R1:W-:Y:S01]  /*9760*/  LDGSTS.E.BYPASS.LTC128B.128 [R144+0x2100], [R2.64], !P1 ;  /* 0x0210000002907fae */ /* 0x0003e2000c901d4c */
[----:B------:R-:W-:Y:S01]  /*9770*/  ISETP.GE.AND P1, PT, R196, c[0x0][0x1d4], PT ;  /* 0x00007500c4007a0c */ /* 0x000fe20003f26270 */
[----:B------:R-:W-:-:S03]  /*9780*/  IMAD.X R5, R7, 0x1, R18, P0 ;  /* 0x0000000107057824 */ /* 0x000fc600000e0612 */
[C---:B------:R-:W-:Y:S02]  /*9790*/  ISETP.LT.OR P0, PT, R12.reuse, 0x1, P1 ;  /* 0x000000010c00780c */ /* 0x040fe40000f01670 */
[----:B------:R-:W-:-:S11]  /*97a0*/  ISETP.LT.OR P1, PT, R12, 0x21, P1 ;  /* 0x000000210c00780c */ /* 0x000fd60000f21670 */
[----:B------:R2:W-:Y:S01]  /*97b0*/  LDGSTS.E.BYPASS.LTC128B.128 [R144+0x4100], [R4.64], !P0 ;  /* 0x0410000004907fae */ /* 0x0005e2000c101d4c */
[----:B-----5:R-:W-:-:S03]  /*97c0*/  IADD3 R8, P0, R0, R15, RZ ;  /* 0x0000000f00087210 */ /* 0x020fc60007f1e0ff */
[----:B-1----:R-:W1:Y:S02]  /*97d0*/  SHFL.IDX PT, R2, R14, 0x1, 0x181f ;  /* 0x00381f000e027f89 */ /* 0x002e6400000e0000 */
[----:B-1----:R-:W-:Y:S01]  /*97e0*/  IMAD.X R9, R2, 0x1, R16, P0 ;  /* 0x0000000102097824 */ /* 0x002fe200000e0610 */
[----:B------:R-:W-:-:S04]  /*97f0*/  IADD3 R6, P0, R0, R17, RZ ;  /* 0x0000001100067210 */ /* 0x000fc80007f1e0ff */
[----:B------:R1:W-:Y:S01]  /*9800*/  LDGSTS.E.BYPASS.LTC128B.128 [R144+0x1100], [R8.64], !P4 ;  /* 0x0110000008907fae */ /* 0x0003e2000e101d4c */
[----:B------:R-:W-:Y:S01]  /*9810*/  IMAD.X R7, R2, 0x1, R19, P0 ;  /* 0x0000000102077824 */ /* 0x000fe200000e0613 */
[----:B--2---:R-:W-:-:S04]  /*9820*/  IADD3 R4, P0, R0, R20, RZ ;  /* 0x0000001400047210 */ /* 0x004fc80007f1e0ff */
[----:B------:R1:W-:Y:S01]  /*9830*/  LDGSTS.E.BYPASS.LTC128B.128 [R144+0x3100], [R6.64], !P2 ;  /* 0x0310000006907fae */ /* 0x0003e2000d101d4c */
[----:B------:R-:W-:-:S05]  /*9840*/  IMAD.X R5, R2, 0x1, R18, P0 ;  /* 0x0000000102057824 */ /* 0x000fca00000e0612 */
[----:B------:R1:W-:Y:S04]  /*9850*/  LDGSTS.E.BYPASS.LTC128B.128 [R144+0x5100], [R4.64], !P1 ;  /* 0x0510000004907fae */ /* 0x0003e8000c901d4c */
[----:B------:R-:W0:Y:S01]  /*9860*/  LDGDEPBAR ;  /* 0x00000000000079af */ /* 0x000e220000000000 */
[----:B------:R-:W-:Y:S05]  /*9870*/  @!P3 BRA `(.L_x_2303) ;  /* 0x000004600000b947 */ /* 0x000fea0003800000 */
[----:B------:R-:W-:Y:S01]  /*9880*/  IADD3 R2, R22, R104, R228 ;  /* 0x0000006816027210 */ /* 0x000fe20007ffe0e4 */
[----:B------:R-:W-:-:S03]  /*9890*/  IMAD.MOV.U32 R190, RZ, RZ, RZ ;  /* 0x000000ffffbe7224 */ /* 0x000fc600078e00ff */
[----:B------:R-:W-:-:S05]  /*98a0*/  IADD3 R2, R2, -0x40, RZ ;  /* 0xffffffc002027810 */ /* 0x000fca0007ffe0ff */
[----:B------:R-:W-:-:S04]  /*98b0*/  @P6 IMAD.HI.U32 R3, R2, c[0x0][0x2bc], RZ ;  /* 0x0000af0002036a27 */ /* 0x000fc800078e00ff */
[----:B------:R-:W-:Y:S01]  /*98c0*/  IMAD.MOV.U32 R0, RZ, RZ, R2 ;  /* 0x000000ffff007224 */ /* 0x000fe200078e0002 */
[----:B------:R-:W-:-:S04]  /*98d0*/  @P6 SHF.R.U32.HI R0, RZ, c[0x0][0x2c0], R3 ;  /* 0x0000b000ff006a19 */ /* 0x000fc80000011603 */
[----:B------:R-:W-:-:S04]  /*98e0*/  @!P5 IADD3 R3, P0, R0, R220, RZ ;  /* 0x000000dc0003d210 */ /* 0x000fc80007f1e0ff */
[----:B-1----:R-:W-:Y:S02]  /*98f0*/  @!P5 LEA.HI.X.SX32 R5, R0, R225, 0x1, P0 ;  /* 0x000000e10005d211 */ /* 0x002fe400000f0eff */
        /* <DEDUP_REMOVED lines=20> */
.L_x_2500:
        /* <DEDUP_REMOVED lines=21> */
.L_x_2501:
        /* <DEDUP_REMOVED lines=21> */
.L_x_2303:
[----:B------:R-:W-:Y:S05]  /*9ce0*/  BSYNC B0 ;  /* 0x0000000000007941 */ /* 0x000fea0003800000 */
.L_x_2302:
[----:B------:R-:W-:Y:S01]  /*9cf0*/  ISETP.LT.AND P0, PT, RZ, c[0x0][0x27c], PT ;  /* 0x00009f00ff007a0c */ /* 0x000fe20003f01270 */
[----:B------:R-:W0:Y:S01]  /*9d00*/  LDGDEPBAR ;  /* 0x00000000000079af */ /* 0x000e220000000000 */
[----:B------:R-:W-:Y:S11]  /*9d10*/  BSSY B2, `(.L_x_2306) ;  /* 0x00006ab000027945 */ /* 0x000ff60003800000 */
[----:B------:R-:W-:Y:S05]  /*9d20*/  @P0 BRA `(.L_x_2307) ;  /* 0x0000002000000947 */ /* 0x000fea0003800000 */
[----:B------:R-:W-:-:S04]  /*9d30*/  DEPBAR.LE SB0, 0x3 ;  /* 0x000080c00000791a */ /* 0x000fc80000000000 */
[----:B------:R-:W-:Y:S05]  /*9d40*/  BRA `(.L_x_2308) ;  /* 0x00006a7000007947 */ /* 0x000fea0003800000 */
.L_x_2307:
[----:B------:R-:W-:Y:S01]  /*9d50*/  ULDC.U8 UR6, c[0x0][0x298] ;  /* 0x0000a60000067ab9 */ /* 0x000fe20000000000 */
[----:B------:R-:W-:Y:S01]  /*9d60*/  SHF.R.S32.HI R0, RZ, 0x1f, R134 ;  /* 0x0000001fff007819 */ /* 0x000fe20000011486 */
[----:B-1----:R-:W-:Y:S01]  /*9d70*/  IMAD.WIDE.U32 R4, R134, c[0x0][0x280], RZ ;  /* 0x0000a00086047a25 */ /* 0x002fe200078e00ff */
[----:B------:R-:W-:Y:S02]  /*9d80*/  ISETP.NE.AND P0, PT, RZ, UR6, PT ;  /* 0x00000006ff007c0c */ /* 0x000fe4000bf05270 */
        /* <DEDUP_REMOVED lines=10> */
[----:B------:R-:W-:Y:S02]  /*9e30*/  IMAD.MOV.U32 R8, RZ, RZ, c[0x0][0x2c4] ;  /* 0x0000b100ff087624 */ /* 0x000fe400078e00ff */
[----:B------:R-:W-:Y:S01]  /*9e40*/  IMAD.MOV.U32 R5, RZ, RZ, R7 ;  /* 0x000000ffff057224 */ /* 0x000fe200078e0007 */
[----:B------:R-:W-:Y:S01]  /*9e50*/  MOV R7, R6 ;  /* 0x0000000600077202 */ /* 0x000fe20000000f00 */
[----:B------:R-:W-:Y:S01]  /*9e60*/  IMAD.MOV.U32 R6, RZ, RZ, R2 ;  /* 0x000000ffff067224 */ /* 0x000fe200078e0002 */
[----:B------:R-:W-:-:S13]  /*9e70*/  ISETP.NE.AND P1, PT, R8, 0x1, PT ;  /* 0x000000010800780c */ /* 0x000fda0003f25270 */
[----:B------:R-:W-:-:S05]  /*9e80*/  @P1 IMAD.HI.U32 R3, R0, c[0x0][0x2c8], RZ ;  /* 0x0000b20000031a27 */ /* 0x000fca00078e00ff */
[----:B------:R-:W-:-:S04]  /*9e90*/  @P1 SHF.R.U32.HI R0, RZ, c[0x0][0x2cc], R3 ;  /* 0x0000b300ff001a19 */ /* 0x000fc80000011603 */
[----:B------:R-:W-:Y:S01]  /*9ea0*/  SHF.R.S32.HI R3, RZ, 0x1f, R0 ;  /* 0x0000001fff037819 */ /* 0x000fe20000011400 */
[----:B------:R-:W-:-:S04]  /*9eb0*/  IMAD.WIDE.U32 R4, R0, c[0x0][0x280], R4 ;  /* 0x0000a00000047a25 */ /* 0x000fc800078e0004 */
[C---:B------:R-:W-:Y:S01]  /*9ec0*/  IMAD R9, R3.reuse, c[0x0][0x280], RZ ;  /* 0x0000a00003097a24 */ /* 0x040fe200078e02ff */
[----:B------:R-:W-:Y:S01]  /*9ed0*/  LEA R27, P1, R4, c[0x0][0x270], 0x1 ;  /* 0x00009c00041b7a11 */ /* 0x000fe200078208ff */
[----:B------:R-:W-:Y:S02]  /*9ee0*/  IMAD R8, R3, c[0x0][0x290], RZ ;  /* 0x0000a40003087a24 */ /* 0x000fe400078e02ff */
[----:B------:R-:W-:-:S04]  /*9ef0*/  IMAD.WIDE.U32 R2, R0, c[0x0][0x290], R6 ;  /* 0x0000a40000027a25 */ /* 0x000fc800078e0006 */
[----:B------:R-:W-:Y:S01]  /*9f00*/  IMAD R6, R0, c[0x0][0x284], R9 ;  /* 0x0000a10000067a24 */ /* 0x000fe200078e0209 */
[----:B------:R-:W-:Y:S01]  /*9f10*/  LEA R32, P0, R2, c[0x0][0x288], 0x1 ;  /* 0x0000a20002207a11 */ /* 0x000fe200078008ff */
[----:B------:R-:W-:-:S03]  /*9f20*/  IMAD R0, R0, c[0x0][0x294], R8 ;  /* 0x0000a50000007a24 */ /* 0x000fc600078e0208 */
[----:B------:R-:W-:Y:S02]  /*9f30*/  IADD3 R6, R5, R6, RZ ;  /* 0x0000000605067210 */ /* 0x000fe40007ffe0ff */
[----:B------:R-:W-:Y:S02]  /*9f40*/  IADD3 R0, R3, R0, RZ ;  /* 0x0000000003007210 */ /* 0x000fe40007ffe0ff */
[----:B------:R-:W-:Y:S02]  /*9f50*/  LEA.HI.X R26, R4, c[0x0][0x274], R6, 0x1, P1 ;  /* 0x00009d00041a7a11 */ /* 0x000fe400008f0c06 */
[----:B------:R-:W-:Y:S01]  /*9f60*/  LEA.HI.X R13, R2, c[0x0][0x28c], R0, 0x1, P0 ;  /* 0x0000a300020d7a11 */ /* 0x000fe200000f0c00 */
[----:B------:R-:W-:Y:S05]  /*9f70*/  BRA.DIV ~URZ, `(.L_x_2310) ;  /* 0x0001acb27f007947 */ /* 0x000fea000b800000 */
[----:B------:R1:W2:Y:S02]  /*9f80*/  SHFL.IDX PT, R5, R26, RZ, 0x1c1f ;  /* 0x001c1fff1a057589 */ /* 0x0002a400000e0000 */
.L_x_2502:
[----:B------:R-:W-:Y:S05]  /*9f90*/  BRA.DIV ~URZ, `(.L_x_2311) ;  /* 0x0001ad027f007947 */ /* 0x000fea000b800000 */
[----:B------:R3:W4:Y:S04]  /*9fa0*/  SHFL.IDX PT, R4, R27, RZ, 0x1c1f ;  /* 0x001c1fff1b047589 */ /* 0x00072800000e0000 */
[----:B------:R3:W1:Y:S04]  /*9fb0*/  SHFL.IDX PT, R12, R13, RZ, 0x1c1f ;  /* 0x001c1fff0d0c7589 */ /* 0x00066800000e0000 */
[----:B------:R3:W2:Y:S02]  /*9fc0*/  SHFL.IDX PT, R0, R32, RZ, 0x1c1f ;  /* 0x001c1fff20007589 */ /* 0x0006a400000e0000 */
.L_x_2503:
        /* <DEDUP_REMOVED lines=16> */
[----:B---3--:R-:W3:Y:S04]  /*a0d0*/  LDL R3, [R1+0x14] ;  /* 0x0000140001037983 */ /* 0x008ee80000100800 */
[----:B----4-:R-:W4:Y:S04]  /*a0e0*/  LDL R15, [R1+0x10] ;  /* 0x00001000010f7983 */ /* 0x010f280000100800 */
[----:B--2---:R-:W2:Y:S01]  /*a0f0*/  LDL R14, [R1+0xc] ;  /* 0x00000c00010e7983 */ /* 0x004ea20000100800 */
[----:B------:R-:W-:-:S03]  /*a100*/  ISETP.GE.AND P0, PT, R149, c[0x0][0x27c], PT ;  /* 0x00009f0095007a0c */ /* 0x000fc60003f06270 */
[----:B------:R-:W2:Y:S04]  /*a110*/  LDL R9, [R1+0x8] ;  /* 0x0000080001097983 */ /* 0x000ea80000100800 */
[----:B------:R-:W2:Y:S06]  /*a120*/  LDL R33, [R1+0x4] ;  /* 0x0000040001217983 */ /* 0x000eac0000100800 */
[----:B------:R-:W-:-:S05]  /*a130*/  @!P0 IMAD.SHL.U32 R2, R149, 0x2, RZ ;  /* 0x0000000295028824 */ /* 0x000fca00078e00ff */
[----:B------:R-:W-:Y:S01]  /*a140*/  @!P0 IADD3 R6, P1, R4, R2, RZ ;  /* 0x0000000204068210 */ /* 0x000fe20007f3e0ff */
[----:B------:R-:W-:Y:S01]  /*a150*/  CS2R R18, SRZ ;  /* 0x0000000000127805 */ /* 0x000fe2000001ff00 */
[----:B------:R-:W-:Y:S01]  /*a160*/  CS2R R20, SRZ ;  /* 0x0000000000147805 */ /* 0x000fe2000001ff00 */
[----:B------:R-:W-:Y:S01]  /*a170*/  CS2R R22, SRZ ;  /* 0x0000000000167805 */ /* 0x000fe2000001ff00 */
[----:B------:R-:W-:Y:S01]  /*a180*/  CS2R R24, SRZ ;  /* 0x0000000000187805 */ /* 0x000fe2000001ff00 */
[----:B------:R-:W-:Y:S01]  /*a190*/  ISETP.GE.AND P2, PT, R145, c[0x0][0x27c], PT ;  /* 0x00009f0091007a0c */ /* 0x000fe20003f46270 */
[----:B------:R-:W-:Y:S01]  /*a1a0*/  CS2R R28, SRZ ;  /* 0x00000000001c7805 */ /* 0x000fe2000001ff00 */
[----:B------:R-:W-:Y:S01]  /*a1b0*/  CS2R R30, SRZ ;  /* 0x00000000001e7805 */ /* 0x000fe2000001ff00 */
[----:B------:R-:W-:Y:S01]  /*a1c0*/  CS2R R40, SRZ ;  /* 0x0000000000287805 */ /* 0x000fe2000001ff00 */
[----:B------:R-:W-:Y:S01]  /*a1d0*/  CS2R R38, SRZ ;  /* 0x0000000000267805 */ /* 0x000fe2000001ff00 */
[----:B------:R-:W-:Y:S01]  /*a1e0*/  CS2R R44, SRZ ;  /* 0x00000000002c7805 */ /* 0x000fe2000001ff00 */
[----:B------:R-:W-:Y:S01]  /*a1f0*/  CS2R R46, SRZ ;  /* 0x00000000002e7805 */ /* 0x000fe2000001ff00 */
[----:B---3--:R-:W-:-:S05]  /*a200*/  @!P0 SHF.L.U64.HI R3, R149, 0x1, R3 ;  /* 0x0000000195038819 */ /* 0x008fca0000010203 */
[----:B------:R-:W-:Y:S01]  /*a210*/  @!P0 IMAD.X R7, R5, 0x1, R3, P1 ;  /* 0x0000000105078824 */ /* 0x000fe200008e0603 */
[----:B------:R-:W-:-:S04]  /*a220*/  @!P0 IADD3 R2, P1, R0, R2, RZ ;  /* 0x0000000200028210 */ /* 0x000fc80007f3e0ff */
[----:B------:R3:W5:Y:S01]  /*a230*/  @!P0 LD.E.64 R18, [R6.64] ;  /* 0x0000000c06128980 */ /* 0x000762000c101b00 */
[----:B-1----:R-:W-:Y:S01]  /*a240*/  @!P0 IMAD.X R3, R12, 0x1, R3, P1 ;  /* 0x000000010c038824 */ /* 0x002fe200008e0603 */
[----:B------:R-:W-:-:S04]  /*a250*/  ISETP.GE.AND P1, PT, R146, c[0x0][0x27c], PT ;  /* 0x00009f0092007a0c */ /* 0x000fc80003f26270 */
[----:B------:R4:W5:Y:S09]  /*a260*/  @!P0 LD.E.64 R20, [R2.64] ;  /* 0x0000000c02148980 */ /* 0x000972000c101b00 */
[----:B------:R-:W-:-:S05]  /*a270*/  @!P1 IMAD.SHL.U32 R8, R146, 0x2, RZ ;  /* 0x0000000292089824 */ /* 0x000fca00078e00ff */
[----:B---3--:R-:W-:Y:S02]  /*a280*/  @!P1 IADD3 R6, P0, R4, R8, RZ ;  /* 0x0000000804069210 */ /* 0x008fe40007f1e0ff */
[----:B----4-:R-:W-:-:S05]  /*a290*/  @!P1 SHF.L.U64.HI R3, R146, 0x1, R15 ;  /* 0x0000000192039819 */ /* 0x010fca000001020f */
[----:B------:R-:W-:Y:S01]  /*a2a0*/  @!P1 IMAD.X R7, R5, 0x1, R3, P0 ;  /* 0x0000000105079824 */ /* 0x000fe200000e0603 */
[----:B------:R-:W-:-:S04]  /*a2b0*/  @!P1 IADD3 R2, P0, R0, R8, RZ ;  /* 0x0000000800029210 */ /* 0x000fc80007f1e0ff */
[----:B------:R1:W5:Y:S01]  /*a2c0*/  @!P1 LD.E.64 R22, [R6.64] ;  /* 0x0000000c06169980 */ /* 0x000362000c101b00 */
[----:B------:R-:W-:Y:S01]  /*a2d0*/  @!P1 IMAD.X R3, R12, 0x1, R3, P0 ;  /* 0x000000010c039824 */ /* 0x000fe200000e0603 */
[----:B------:R-:W-:-:S04]  /*a2e0*/  ISETP.GE.AND P0, PT, R148, c[0x0][0x27c], PT ;  /* 0x00009f0094007a0c */ /* 0x000fc80003f06270 */
[----:B------:R2:W5:Y:S09]  /*a2f0*/  @!P1 LD.E.64 R24, [R2.64] ;  /* 0x0000000c02189980 */ /* 0x000572000c101b00 */
[----:B------:R-:W-:-:S05]  /*a300*/  @!P0 IMAD.SHL.U32 R8, R148, 0x2, RZ ;  /* 0x0000000294088824 */ /* 0x000fca00078e00ff */
[----:B-1----:R-:W-:Y:S02]  /*a310*/  @!P0 IADD3 R6, P1, R4, R8, RZ ;  /* 0x0000000804068210 */ /* 0x002fe40007f3e0ff */
[----:B--2---:R-:W-:-:S05]  /*a320*/  @!P0 SHF.L.U64.HI R3, R148, 0x1, R14 ;  /* 0x0000000194038819 */ /* 0x004fca000001020e */
[----:B------:R-:W-:Y:S01]  /*a330*/  @!P0 IMAD.X R7, R5, 0x1, R3, P1 ;  /* 0x0000000105078824 */ /* 0x000fe200008e0603 */
[----:B------:R-:W-:Y:S01]  /*a340*/  @!P0 IADD3 R2, P1, R0, R8, RZ ;  /* 0x0000000800028210 */ /* 0x000fe20007f3e0ff */
[----:B------:R-:W-:-:S03]  /*a350*/  @!P2 IMAD.SHL.U32 R8, R145, 0x2, RZ ;  /* 0x000000029108a824 */ /* 0x000fc600078e00ff */
[----:B------:R1:W5:Y:S01]  /*a360*/  @!P0 LD.E.64 R28, [R6.64] ;  /* 0x0000000c061c8980 */ /* 0x000362000c101b00 */
[----:B------:R-:W-:-:S05]  /*a370*/  @!P0 IMAD.X R3, R12, 0x1, R3, P1 ;  /* 0x000000010c038824 */ /* 0x000fca00008e0603 */
[----:B------:R2:W5:Y:S01]  /*a380*/  @!P0 LD.E.64 R30, [R2.64] ;  /* 0x0000000c021e8980 */ /* 0x000562000c101b00 */
[----:B------:R-:W-:Y:S02]  /*a390*/  ISETP.GE.AND P1, PT, R142, c[0x0][0x27c], PT ;  /* 0x00009f008e007a0c */ /* 0x000fe40003f26270 */
[----:B-1----:R-:W-:Y:S02]  /*a3a0*/  @!P2 IADD3 R6, P0, R4, R8, RZ ;  /* 0x000000080406a210 */ /* 0x002fe40007f1e0ff */
[----:B--2---:R-:W-:-:S05]  /*a3b0*/  @!P2 SHF.L.U64.HI R3, R145, 0x1, R9 ;  /* 0x000000019103a819 */ /* 0x004fca0000010209 */
[----:B------:R-:W-:Y:S01]  /*a3c0*/  @!P2 IMAD.X R7, R5, 0x1, R3, P0 ;  /* 0x000000010507a824 */ /* 0x000fe200000e0603 */
[----:B------:R-:W-:-:S03]  /*a3d0*/  @!P2 IADD3 R2, P0, R0, R8, RZ ;  /* 0x000000080002a210 */ /* 0x000fc60007f1e0ff */
[----:B------:R-:W-:Y:S02]  /*a3e0*/  @!P1 IMAD.MOV.U32 R14, RZ, RZ, R0 ;  /* 0x000000ffff0e9224 */ /* 0x000fe400078e0000 */
[----:B------:R-:W-:Y:S01]  /*a3f0*/  @!P1 IMAD.MOV.U32 R15, RZ, RZ, R12 ;  /* 0x000000ffff0f9224 */ /* 0x000fe200078e000c */
[----:B------:R1:W5:Y:S01]  /*a400*/  @!P2 LD.E.64 R38, [R6.64] ;  /* 0x0000000c0626a980 */ /* 0x000362000c101b00 */
[----:B------:R-:W-:Y:S01]  /*a410*/  @!P2 IMAD.X R3, R12, 0x1, R3, P0 ;  /* 0x000000010c03a824 */ /* 0x000fe200000e0603 */
[----:B------:R-:W-:-:S04]  /*a420*/  ISETP.GE.AND P0, PT, R147, c[0x0][0x27c], PT ;  /* 0x00009f0093007a0c */ /* 0x000fc80003f06270 */
[----:B------:R2:W5:Y:S01]  /*a430*/  @!P2 LD.E.64 R40, [R2.64] ;  /* 0x0000000c0228a980 */ /* 0x000562000c101b00 */
[----:B------:R-:W-:Y:S01]  /*a440*/  CS2R R8, SRZ ;  /* 0x0000000000087805 */ /* 0x000fe2000001ff00 */
[----:B------:R-:W-:Y:S01]  /*a450*/  @!P1 IMAD.WIDE R14, R142, 0x2, R14 ;  /* 0x000000028e0e9825 */ /* 0x000fe200078e020e */
[----:B-1----:R-:W-:-:S03]  /*a460*/  CS2R R6, SRZ ;  /* 0x0000000000067805 */ /* 0x002fc6000001ff00 */
[----:B--2---:R-:W-:-:S03]  /*a470*/  @!P1 IMAD.MOV.U32 R2, RZ, RZ, R4 ;  /* 0x000000ffff029224 */ /* 0x004fc600078e0004 */
[----:B------:R1:W5:Y:S01]  /*a480*/  @!P1 LD.E.64 R6, [R14.64] ;  /* 0x0000000c0e069980 */ /* 0x000362000c101b00 */
[----:B------:R-:W-:-:S04]  /*a490*/  @!P1 IMAD.MOV.U32 R3, RZ, RZ, R5 ;  /* 0x000000ffff039224 */ /* 0x000fc800078e0005 */
[----:B------:R-:W-:-:S04]  /*a4a0*/  @!P1 IMAD.WIDE R16, R142, 0x2, R2 ;  /* 0x000000028e109825 */ /* 0x000fc800078e0202 */
[C---:B------:R-:W-:Y:S01]  /*a4b0*/  @!P0 IMAD.SHL.U32 R2, R147.reuse, 0x2, RZ ;  /* 0x0000000293028824 */ /* 0x040fe200078e00ff */
[----:B------:R1:W5:Y:S01]  /*a4c0*/  @!P1 LD.E.64 R8, [R16.64] ;  /* 0x0000000c10089980 */ /* 0x000362000c101b00 */
[----:B------:R-:W-:-:S03]  /*a4d0*/  @!P0 SHF.L.U64.HI R3, R147, 0x1, R33 ;  /* 0x0000000193038819 */ /* 0x000fc60000010221 */
[----:B------:R-:W-:-:S05]  /*a4e0*/  @!P0 IADD3 R4, P1, R4, R2, RZ ;  /* 0x0000000204048210 */ /* 0x000fca0007f3e0ff */
[----:B------:R-:W-:Y:S01]  /*a4f0*/  @!P0 IMAD.X R5, R5, 0x1, R3, P1 ;  /* 0x0000000105058824 */ /* 0x000fe200008e0603 */
[----:B------:R-:W-:-:S04]  /*a500*/  @!P0 IADD3 R2, P1, R0, R2, RZ ;  /* 0x0000000200028210 */ /* 0x000fc80007f3e0ff */
[----:B------:R1:W5:Y:S01]  /*a510*/  @!P0 LD.E.64 R44, [R4.64] ;  /* 0x0000000c042c8980 */ /* 0x000362000c101b00 */
[----:B------:R-:W-:-:S05]  /*a520*/  @!P0 IMAD.X R3, R12, 0x1, R3, P1 ;  /* 0x000000010c038824 */ /* 0x000fca00008e0603 */
[----:B------:R1:W5:Y:S03]  /*a530*/  @!P0 LD.E.64 R46, [R2.64] ;  /* 0x0000000c022e8980 */ /* 0x000366000c101b00 */
.L_x_2313:
[----:B------:R-:W-:Y:S05]  /*a540*/  BSYNC B0 ;  /* 0x0000000000007941 */ /* 0x000fea0003800000 */
.L_x_2312:
[----:B-1---5:R-:W-:Y:S02]  /*a550*/  IMAD.MOV.U32 R3, RZ, RZ, R45 ;  /* 0x000000ffff037224 */ /* 0x022fe400078e002d */
[----:B------:R-:W-:Y:S02]  /*a560*/  IMAD.MOV.U32 R2, RZ, RZ, R38 ;  /* 0x000000ffff027224 */ /* 0x000fe400078e0026 */
[----:B--2---:R-:W-:Y:S01]  /*a570*/  IMAD.MOV.U32 R0, RZ, RZ, R39 ;  /* 0x000000ffff007224 */ /* 0x004fe200078e0027 */
[----:B------:R-:W-:Y:S01]  /*a580*/  PRMT R82, R82, 0x5410, R3 ;  /* 0x0000541052527816 */ /* 0x000fe20000000003 */
[----:B----4-:R-:W-:Y:S01]  /*a590*/  IMAD.MOV.U32 R4, RZ, RZ, R44 ;  /* 0x000000ffff047224 */ /* 0x010fe200078e002c */
[----:B------:R-:W-:Y:S01]  /*a5a0*/  PRMT R77, R77, 0x5410, R2 ;  /* 0x000054104d4d7816 */ /* 0x000fe20000000002 */
[----:B------:R-:W-:Y:S01]  /*a5b0*/  IMAD.MOV.U32 R3, RZ, RZ, R29 ;  /* 0x000000ffff037224 */ /* 0x000fe200078e001d */
[----:B------:R-:W-:Y:S01]  /*a5c0*/  PRMT R78, R78, 0x5410, R0 ;  /* 0x000054104e4e7816 */ /* 0x000fe20000000000 */
[----:B------:R-:W-:Y:S01]  /*a5d0*/  IMAD.MOV.U32 R2, RZ, RZ, R22 ;  /* 0x000000ffff027224 */ /* 0x000fe200078e0016 */
[----:B------:R-:W-:Y:S01]  /*a5e0*/  PRMT R81, R81, 0x5410, R4 ;  /* 0x0000541051517816 */ /* 0x000fe20000000004 */
[----:B------:R-:W-:Y:S01]  /*a5f0*/  IMAD.MOV.U32 R0, RZ, RZ, R23 ;  /* 0x000000ffff007224 */ /* 0x000fe200078e0017 */
[----:B------:R-:W-:-:S04]  /*a600*/  MOV R4, R28 ;  /* 0x0000001c00047202 */ /* 0x000fc80000000f00 */
        /* <DEDUP_REMOVED lines=14> */
[----:B------:R-:W-:Y:S02]  /*a6f0*/  PRMT R79, R79, 0x5410, R4 ;  /* 0x000054104f4f7816 */ /* 0x000fe40000000004 */
[----:B------:R-:W-:Y:S01]  /*a700*/  PRMT R76, R2, 0x5410, R0 ;  /* 0x00005410024c7816 */ /* 0x000fe20000000000 */
[----:B------:R-:W-:Y:S01]  /*a710*/  IMAD.MOV.U32 R2, RZ, RZ, R24 ;  /* 0x000000ffff027224 */ /* 0x000fe200078e0018 */
[----:B------:R-:W-:-:S02]  /*a720*/  MOV R4, R30 ;  /* 0x0000001e00047202 */ /* 0x000fc40000000f00 */
[----:B------:R-:W-:Y:S02]  /*a730*/  MOV R0, R25 ;  /* 0x0000001900007202 */ /* 0x000fe40000000f00 */
[----:B------:R-:W-:Y:S01]  /*a740*/  PRMT R74, R4, 0x5410, R3 ;  /* 0x00005410044a7816 */ /* 0x000fe20000000003 */
[----:B------:R-:W-:Y:S01]  /*a750*/  IMAD.MOV.U32 R4, RZ, RZ, R20 ;  /* 0x000000ffff047224 */ /* 0x000fe200078e0014 */
[----:B------:R-:W-:Y:S01]  /*a760*/  PRMT R72, R2, 0x5410, R0 ;  /* 0x0000541002487816 */ /* 0x000fe20000000000 */
[----:B------:R-:W-:Y:S01]  /*a770*/  IMAD.MOV.U32 R3, RZ, RZ, R21 ;  /* 0x000000ffff037224 */ /* 0x000fe200078e0015 */
[----:B------:R-:W-:Y:S01]  /*a780*/  MOV R2, R6 ;  /* 0x0000000600027202 */ /* 0x000fe20000000f00 */
[----:B------:R-:W-:-:S03]  /*a790*/  IMAD.MOV.U32 R0, RZ, RZ, R7 ;  /* 0x000000ffff007224 */ /* 0x000fc600078e0007 */
[----:B------:R-:W-:Y:S02]  /*a7a0*/  PRMT R70, R4, 0x5410, R3 ;  /* 0x0000541004467816 */ /* 0x000fe40000000003 */
[----:B------:R-:W-:Y:S01]  /*a7b0*/  PRMT R68, R2, 0x5410, R0 ;  /* 0x0000541002447816 */ /* 0x000fe20000000000 */
[----:B------:R-:W-:Y:S05]  /*a7c0*/  BRA.DIV ~URZ, `(.L_x_2314) ;  /* 0x0001a6027f007947 */ /* 0x000fea000b800000 */
[----:B------:R1:W2:Y:S04]  /*a7d0*/  SHFL.IDX PT, R5, R26, 0x1, 0x1c1f ;  /* 0x003c1f001a057f89 */ /* 0x0002a800000e0000 */
[----:B------:R1:W4:Y:S04]  /*a7e0*/  SHFL.IDX PT, R4, R27, 0x1, 0x1c1f ;  /* 0x003c1f001b047f89 */ /* 0x00032800000e0000 */
[----:B------:R1:W3:Y:S04]  /*a7f0*/  SHFL.IDX PT, R12, R13, 0x1, 0x1c1f ;  /* 0x003c1f000d0c7f89 */ /* 0x0002e800000e0000 */
[----:B------:R1:W1:Y:S02]  /*a800*/  SHFL.IDX PT, R0, R32, 0x1, 0x1c1f ;  /* 0x003c1f0020007f89 */ /* 0x00026400000e0000 */
.L_x_2504:
[----:B------:R-:W-:Y:S01]  /*a810*/  IADD3 R2, R36, 0x40, RZ ;  /* 0x0000004024027810 */ /* 0x000fe20007ffe0ff */
[----:B------:R-:W-:Y:S01]  /*a820*/  BSSY B0, `(.L_x_2315) ;  /* 0x0000055000007945 */ /* 0x000fe20003800000 */
[----:B------:R-:W-:Y:S01]  /*a830*/  CS2R R62, SRZ ;  /* 0x00000000003e7805 */ /* 0x000fe2000001ff00 */
[----:B------:R-:W-:Y:S01]  /*a840*/  CS2R R56, SRZ ;  /* 0x0000000000387805 */ /* 0x000fe2000001ff00 */
[----:B------:R-:W-:Y:S01]  /*a850*/  ISETP.GE.AND P0, PT, R2, R37, PT ;  /* 0x000000250200720c */ /* 0x000fe20003f06270 */
        /* <DEDUP_REMOVED lines=8> */
[----:B------:R-:W-:-:S04]  /*a8e0*/  CS2R R42, SRZ ;  /* 0x00000000002a7805 */ /* 0x000fc8000001ff00 */
[----:B------:R-:W-:Y:S05]  /*a8f0*/  @P0 BRA `(.L_x_2316) ;  /* 0x0000047000000947 */ /* 0x000fea0003800000 */
[----:B----4-:R-:W4:Y:S04]  /*a900*/  LDL R3, [R1+0x14] ;  /* 0x0000140001037983 */ /* 0x010f280000100800 */
[----:B-1-3--:R-:W3:Y:S01]  /*a910*/  LDL R26, [R1+0x10] ;  /* 0x00001000011a7983 */ /* 0x00aee20000100800 */
[----:B------:R-:W-:-:S03]  /*a920*/  ISETP.GE.AND P0, PT, R149, c[0x0][0x27c], PT ;  /* 0x00009f0095007a0c */ /* 0x000fc60003f06270 */
[----:B--2---:R-:W2:Y:S04]  /*a930*/  LDL R17, [R1+0xc] ;  /* 0x00000c0001117983 */ /* 0x004ea80000100800 */
[----:B------:R-:W2:Y:S06]  /*a940*/  LDL R16, [R1+0x8] ;  /* 0x0000080001107983 */ /* 0x000eac0000100800 */
[----:B------:R-:W-:-:S05]  /*a950*/  @!P0 IMAD.SHL.U32 R2, R149, 0x2, RZ ;  /* 0x0000000295028824 */ /* 0x000fca00078e00ff */
[----:B------:R-:W-:Y:S01]  /*a960*/  @!P0 IADD3 R14, P1, R4, R2, RZ ;  /* 0x00000002040e8210 */ /* 0x000fe20007f3e0ff */
[----:B------:R-:W-:Y:S01]  /*a970*/  CS2R R50, SRZ ;  /* 0x0000000000327805 */ /* 0x000fe2000001ff00 */
[----:B------:R-:W-:Y:S01]  /*a980*/  CS2R R48, SRZ ;  /* 0x0000000000307805 */ /* 0x000fe2000001ff00 */
[----:B------:R-:W-:Y:S01]  /*a990*/  CS2R R52, SRZ ;  /* 0x0000000000347805 */ /* 0x000fe2000001ff00 */
[----:B------:R-:W-:Y:S01]  /*a9a0*/  CS2R R54, SRZ ;  /* 0x0000000000367805 */ /* 0x000fe2000001ff00 */
[----:B----4-:R-:W-:-:S05]  /*a9b0*/  @!P0 SHF.L.U64.HI R3, R149, 0x1, R3 ;  /* 0x0000000195038819 */ /* 0x010fca0000010203 */
[----:B------:R-:W-:Y:S01]  /*a9c0*/  @!P0 IMAD.X R15, R5, 0x1, R3, P1 ;  /* 0x00000001050f8824 */ /* 0x000fe200008e0603 */
[----:B------:R-:W-:-:S04]  /*a9d0*/  @!P0 IADD3 R2, P1, R0, R2, RZ ;  /* 0x0000000200028210 */ /* 0x000fc80007f3e0ff */
[----:B------:R1:W5:Y:S01]  /*a9e0*/  @!P0 LD.E.64 R48, [R14.64] ;  /* 0x0000000c0e308980 */ /* 0x000362000c101b00 */
[----:B------:R-:W-:Y:S01]  /*a9f0*/  @!P0 IMAD.X R3, R12, 0x1, R3, P1 ;  /* 0x000000010c038824 */ /* 0x000fe200008e0603 */
[----:B------:R-:W-:-:S04]  /*aa00*/  ISETP.GE.AND P1, PT, R146, c[0x0][0x27c], PT ;  /* 0x00009f0092007a0c */ /* 0x000fc80003f26270 */
[----:B------:R3:W5:Y:S09]  /*aa10*/  @!P0 LD.E.64 R50, [R2.64] ;  /* 0x0000000c02328980 */ /* 0x000772000c101b00 */
[C---:B---3--:R-:W-:Y:S02]  /*aa20*/  @!P1 SHF.L.U64.HI R3, R146.reuse, 0x1, R26 ;  /* 0x0000000192039819 */ /* 0x048fe4000001021a */
[----:B------:R-:W3:Y:S01]  /*aa30*/  LDL R26, [R1+0x4] ;  /* 0x00000400011a7983 */ /* 0x000ee20000100800 */
[----:B------:R-:W-:-:S05]  /*aa40*/  @!P1 IMAD.SHL.U32 R13, R146, 0x2, RZ ;  /* 0x00000002920d9824 */ /* 0x000fca00078e00ff */
[----:B-1----:R-:W-:-:S05]  /*aa50*/  @!P1 IADD3 R14, P0, R4, R13, RZ ;  /* 0x0000000d040e9210 */ /* 0x002fca0007f1e0ff */
[--C-:B------:R-:W-:Y:S01]  /*aa60*/  @!P1 IMAD.X R15, R5, 0x1, R3.reuse, P0 ;  /* 0x00000001050f9824 */ /* 0x100fe200000e0603 */
[----:B------:R-:W-:Y:S02]  /*aa70*/  @!P1 IADD3 R2, P0, R0, R13, RZ ;  /* 0x0000000d00029210 */ /* 0x000fe40007f1e0ff */
[----:B------:R-:W-:Y:S02]  /*aa80*/  ISETP.GE.AND P2, PT, R145, c[0x0][0x27c], PT ;  /* 0x00009f0091007a0c */ /* 0x000fe40003f46270 */
[----:B------:R1:W5:Y:S01]  /*aa90*/  @!P1 LD.E.64 R52, [R14.64] ;  /* 0x0000000c0e349980 */ /* 0x000362000c101b00 */
[----:B------:R-:W-:Y:S01]  /*aaa0*/  @!P1 IMAD.X R3, R12, 0x1, R3, P0 ;  /* 0x000000010c039824 */ /* 0x000fe200000e0603 */
[----:B------:R-:W-:-:S04]  /*aab0*/  ISETP.GE.AND P0, PT, R148, c[0x0][0x27c], PT ;  /* 0x00009f0094007a0c */ /* 0x000fc80003f06270 */
[----:B------:R2:W5:Y:S09]  /*aac0*/  @!P1 LD.E.64 R54, [R2.64] ;  /* 0x0000000c02369980 */ /* 0x000572000c101b00 */
[----:B------:R-:W-:-:S05]  /*aad0*/  @!P0 IMAD.SHL.U32 R13, R148, 0x2, RZ ;  /* 0x00000002940d8824 */ /* 0x000fca00078e00ff */
[----:B-1----:R-:W-:Y:S02]  /*aae0*/  @!P0 IADD3 R14, P1, R4, R13, RZ ;  /* 0x0000000d040e8210 */ /* 0x002fe40007f3e0ff */
[----:B--2---:R-:W-:-:S05]  /*aaf0*/  @!P0 SHF.L.U64.HI R3, R148, 0x1, R17 ;  /* 0x0000000194038819 */ /* 0x004fca0000010211 */
[--C-:B------:R-:W-:Y:S01]  /*ab00*/  @!P0 IMAD.X R15, R5, 0x1, R3.reuse, P1 ;  /* 0x00000001050f8824 */ /* 0x100fe200008e0603 */
[----:B------:R-:W-:Y:S01]  /*ab10*/  @!P0 IADD3 R2, P1, R0, R13, RZ ;  /* 0x0000000d00028210 */ /* 0x000fe20007f3e0ff */
[----:B------:R-:W-:Y:S01]  /*ab20*/  CS2R R56, SRZ ;  /* 0x0000000000387805 */ /* 0x000fe2000001ff00 */
[----:B------:R-:W-:Y:S01]  /*ab30*/  CS2R R58, SRZ ;  /* 0x00000000003a7805 */ /* 0x000fe2000001ff00 */
[----:B------:R-:W-:Y:S02]  /*ab40*/  @!P2 IMAD.SHL.U32 R13, R145, 0x2, RZ ;  /* 0x00000002910da824 */ /* 0x000fe400078e00ff */
[----:B------:R-:W-:Y:S02]  /*ab50*/  @!P0 IMAD.X R3, R12, 0x1, R3, P1 ;  /* 0x000000010c038824 */ /* 0x000fe400008e0603 */
[----:B------:R1:W5:Y:S04]  /*ab60*/  @!P0 LD.E.64 R56, [R14.64] ;  /* 0x0000000c0e388980 */ /* 0x000368000c101b00 */
[----:B------:R2:W5:Y:S01]  /*ab70*/  @!P0 LD.E.64 R58, [R2.64] ;  /* 0x0000000c023a8980 */ /* 0x000562000c101b00 */
[----:B------:R-:W-:Y:S01]  /*ab80*/  ISETP.GE.AND P1, PT, R142, c[0x0][0x27c], PT ;  /* 0x00009f008e007a0c */ /* 0x000fe20003f26270 */
[----:B------:R-:W-:Y:S01]  /*ab90*/  CS2R R62, SRZ ;  /* 0x00000000003e7805 */ /* 0x000fe2000001ff00 */
[----:B------:R-:W-:Y:S01]  /*aba0*/  CS2R R60, SRZ ;  /* 0x00000000003c7805 */ /* 0x000fe2000001ff00 */
[----:B-1----:R-:W-:-:S02]  /*abb0*/  @!P2 IADD3 R14, P0, R4, R13, RZ ;  /* 0x0000000d040ea210 */ /* 0x002fc40007f1e0ff */
[----:B--2---:R-:W-:-:S05]  /*abc0*/  @!P2 SHF.L.U64.HI R3, R145, 0x1, R16 ;  /* 0x000000019103a819 */ /* 0x004fca0000010210 */
[----:B------:R-:W-:Y:S01]  /*abd0*/  @!P2 IMAD.X R15, R5, 0x1, R3, P0 ;  /* 0x00000001050fa824 */ /* 0x000fe200000e0603 */
[----:B------:R-:W-:-:S04]  /*abe0*/  @!P2 IADD3 R2, P0, R0, R13, RZ ;  /* 0x0000000d0002a210 */ /* 0x000fc80007f1e0ff */
[----:B------:R1:W5:Y:S01]  /*abf0*/  @!P2 LD.E.64 R62, [R14.64] ;  /* 0x0000000c0e3ea980 */ /* 0x000362000c101b00 */
[----:B------:R-:W-:Y:S01]  /*ac00*/  @!P2 IMAD.X R3, R12, 0x1, R3, P0 ;  /* 0x000000010c03a824 */ /* 0x000fe200000e0603 */
[----:B------:R-:W-:-:S04]  /*ac10*/  ISETP.GE.AND P0, PT, R147, c[0x0][0x27c], PT ;  /* 0x00009f0093007a0c */ /* 0x000fc80003f06270 */
[----:B------:R2:W5:Y:S01]  /*ac20*/  @!P2 LD.E.64 R60, [R2.64] ;  /* 0x0000000c023ca980 */ /* 0x000562000c101b00 */
[----:B------:R-:W-:Y:S01]  /*ac30*/  CS2R R34, SRZ ;  /* 0x0000000000227805 */ /* 0x000fe2000001ff00 */
[----:B------:R-:W-:Y:S01]  /*ac40*/  CS2R R42, SRZ ;  /* 0x00000000002a7805 */ /* 0x000fe2000001ff00 */
[----:B-1----:R-:W-:Y:S02]  /*ac50*/  @!P1 IMAD.MOV.U32 R14, RZ, RZ, R0 ;  /* 0x000000ffff0e9224 */ /* 0x002fe400078e0000 */
[----:B------:R-:W-:Y:S02]  /*ac60*/  @!P1 IMAD.MOV.U32 R15, RZ, RZ, R12 ;  /* 0x000000ffff0f9224 */ /* 0x000fe400078e000c */
[----:B--2---:R-:W-:Y:S02]  /*ac70*/  @!P1 IMAD.MOV.U32 R2, RZ, RZ, R4 ;  /* 0x000000ffff029224 */ /* 0x004fe400078e0004 */
[----:B------:R-:W-:Y:S02]  /*ac80*/  @!P1 IMAD.MOV.U32 R3, RZ, RZ, R5 ;  /* 0x000000ffff039224 */ /* 0x000fe400078e0005 */
[----:B------:R-:W-:-:S04]  /*ac90*/  @!P1 IMAD.WIDE R14, R142, 0x2, R14 ;  /* 0x000000028e0e9825 */ /* 0x000fc800078e020e */
[----:B------:R-:W-:Y:S01]  /*aca0*/  @!P1 IMAD.WIDE R16, R142, 0x2, R2 ;  /* 0x000000028e109825 */ /* 0x000fe200078e0202 */
[----:B------:R1:W5:Y:S03]  /*acb0*/  @!P1 LD.E.64 R42, [R14.64] ;  /* 0x0000000c0e2a9980 */ /* 0x000366000c101b00 */
[C---:B------:R-:W-:Y:S01]  /*acc0*/  @!P0 IMAD.SHL.U32 R2, R147.reuse, 0x2, RZ ;  /* 0x0000000293028824 */ /* 0x040fe200078e00ff */
[----:B------:R1:W5:Y:S04]  /*acd0*/  @!P1 LD.E.64 R34, [R16.64] ;  /* 0x0000000c10229980 */ /* 0x000368000c101b00 */
[----:B------:R-:W-:Y:S01]  /*ace0*/  @!P0 IADD3 R4, P1, R4, R2, RZ ;  /* 0x0000000204048210 */ /* 0x000fe20007f3e0ff */
[----:B------:R-:W-:Y:S01]  /*acf0*/  CS2R R66, SRZ ;  /* 0x0000000000427805 */ /* 0x000fe2000001ff00 */
[----:B------:R-:W-:Y:S01]  /*ad00*/  CS2R R64, SRZ ;  /* 0x0000000000407805 */ /* 0x000fe2000001ff00 */
[----:B---3--:R-:W-:-:S05]  /*ad10*/  @!P0 SHF.L.U64.HI R3, R147, 0x1, R26 ;  /* 0x0000000193038819 */ /* 0x008fca000001021a */
[----:B------:R-:W-:Y:S01]  /*ad20*/  @!P0 IMAD.X R5, R5, 0x1, R3, P1 ;  /* 0x0000000105058824 */ /* 0x000fe200008e0603 */
[----:B------:R-:W-:-:S04]  /*ad30*/  @!P0 IADD3 R2, P1, R0, R2, RZ ;  /* 0x0000000200028210 */ /* 0x000fc80007f3e0ff */
[----:B------:R1:W5:Y:S01]  /*ad40*/  @!P0 LD.E.64 R66, [R4.64] ;  /* 0x0000000c04428980 */ /* 0x000362000c101b00 */
[----:B------:R-:W-:-:S05]  /*ad50*/  @!P0 IMAD.X R3, R12, 0x1, R3, P1 ;  /* 0x000000010c038824 */ /* 0x000fca00008e0603 */
[----:B------:R1:W5:Y:S03]  /*ad60*/  @!P0 LD.E.64 R64, [R2.64] ;  /* 0x0000000c02408980 */ /* 0x000366000c101b00 */
.L_x_2316:
[----:B------:R-:W-:Y:S05]  /*ad70*/  BSYNC B0 ;  /* 0x0000000000007941 */ /* 0x000fea0003800000 */
.L_x_2315:
[----:B-1--45:R-:W-:Y:S01]  /*ad80*/  IMAD.MOV.U32 R4, RZ, RZ, R66 ;  /* 0x000000ffff047224 */ /* 0x032fe200078e0042 */
[----:B------:R-:W-:Y:S01]  /*ad90*/  LOP3.LUT P0, RZ, R242, 0x4, RZ, 0xc0, !PT ;  /* 0x00000004f2ff7812 */ /* 0x000fe2000780c0ff */
[----:B------:R-:W-:Y:S01]  /*ada0*/  IMAD.MOV.U32 R3, RZ, RZ, R67 ;  /* 0x000000ffff037224 */ /* 0x000fe200078e0043 */
[----:B------:R-:W-:-:S04]  /*adb0*/  DEPBAR.LE SB0, 0x3 ;  /* 0x000080c00000791a */ /* 0x000fc80000000000 */
[----:B------:R-:W-:Y:S01]  /*adc0*/  IMAD.MOV.U32 R2, RZ, RZ, R62 ;  /* 0x000000ffff027224 */ /* 0x000fe200078e003e */
[----:B------:R-:W-:Y:S01]  /*add0*/  PRMT R90, R4, 0x5410, R3 ;  /* 0x00005410045a7816 */ /* 0x000fe20000000003 */
[----:B------:R-:W-:Y:S01]  /*ade0*/  IMAD.MOV.U32 R0, RZ, RZ, R63 ;  /* 0x000000ffff007224 */ /* 0x000fe200078e003f */
[----:B------:R-:W-:Y:S01]  /*adf0*/  WARPSYNC 0xffffffff ;  /* 0xffffffff00007948 */ /* 0x000fe20003800000 */
[----:B------:R-:W-:Y:S01]  /*ae00*/  IMAD.MOV.U32 R4, RZ, RZ, R56 ;  /* 0x000000ffff047224 */ /* 0x000fe200078e0038 */
[----:B------:R-:W-:Y:S01]  /*ae10*/  BSSY B1, `(.L_x_2317) ;  /* 0x000013f000017945 */ /* 0x000fe20003800000 */
        /* <DEDUP_REMOVED lines=17> */
[----:B------:R-:W-:-:S02]  /*af30*/  MOV R0, R61 ;  /* 0x0000003d00007202 */ /* 0x000fc40000000f00 */
[----:B------:R-:W-:Y:S01]  /*af40*/  PRMT R89, R4, 0x5410, R3 ;  /* 0x0000541004597816 */ /* 0x000fe20000000003 */
[----:B------:R-:W-:Y:S01]  /*af50*/  IMAD.MOV.U32 R4, RZ, RZ, R58 ;  /* 0x000000ffff047224 */ /* 0x000fe200078e003a */
[----:B------:R-:W-:Y:S01]  /*af60*/  PRMT R87, R2, 0x5410, R0 ;  /* 0x0000541002577816 */ /* 0x000fe20000000000 */
[----:B------:R-:W-:Y:S02]  /*af70*/  IMAD.MOV.U32 R3, RZ, RZ, R59 ;  /* 0x000000ffff037224 */ /* 0x000fe400078e003b */
[----:B------:R-:W-:Y:S02]  /*af80*/  IMAD.MOV.U32 R2, RZ, RZ, R54 ;  /* 0x000000ffff027224 */ /* 0x000fe400078e0036 */
[----:B------:R-:W-:Y:S01]  /*af90*/  IMAD.MOV.U32 R0, RZ, RZ, R55 ;  /* 0x000000ffff007224 */ /* 0x000fe200078e0037 */
[----:B------:R-:W-:Y:S01]  /*afa0*/  PRMT R85, R4, 0x5410, R3 ;  /* 0x0000541004557816 */ /* 0x000fe20000000003 */
[----:B------:R-:W-:Y:S01]  /*afb0*/  IMAD.MOV.U32 R4, RZ, RZ, R51 ;  /* 0x000000ffff047224 */ /* 0x000fe200078e0033 */
[----:B------:R-:W-:-:S02]  /*afc0*/  IADD3 R3, -R227, R37, RZ ;  /* 0x00000025e3037210 */ /* 0x000fc40007ffe1ff */
[----:B------:R-:W-:Y:S01]  /*afd0*/  PRMT R83, R2, 0x5410, R0 ;  /* 0x0000541002537816 */ /* 0x000fe20000000000 */
[----:B------:R-:W-:Y:S01]  /*afe0*/  IMAD.MOV.U32 R2, RZ, RZ, R50 ;  /* 0x000000ffff027224 */ /* 0x000fe200078e0032 */
[----:B------:R-:W-:Y:S02]  /*aff0*/  IMNMX R36, R3, 0x80, PT ;  /* 0x0000008003247817 */ /* 0x000fe40003800200 */
[----:B------:R-:W-:Y:S01]  /*b000*/  LOP3.LUT R0, R229, 0x18, R106, 0xf8, !PT ;  /* 0x00000018e5007812 */ /* 0x000fe200078ef86a */
[----:B------:R-:W-:Y:S01]  /*b010*/  BAR.SYNC.DEFER_BLOCKING 0x0 ;  /* 0x0000000000007b1d */ /* 0x000fe20000010000 */
[----:B------:R-:W-:Y:S02]  /*b020*/  ISETP.GE.AND P1, PT, R216, R36, PT ;  /* 0x00000024d800720c */ /* 0x000fe40003f26270 */
[----:B------:R-:W-:Y:S02]  /*b030*/  LOP3.LUT R0, R151, R0, R150, 0xf6, !PT ;  /* 0x0000000097007212 */ /* 0x000fe400078ef696 */
[----:B------:R-:W-:Y:S01]  /*b040*/  PRMT R79, R2, 0x7610, R79 ;  /* 0x00007610024f7816 */ /* 0x000fe2000000004f */
[----:B------:R-:W-:Y:S01]  /*b050*/  IMAD.MOV.U32 R2, RZ, RZ, R42 ;  /* 0x000000ffff027224 */ /* 0x000fe200078e002a */
[----:B------:R-:W-:Y:S01]  /*b060*/  PRMT R80, R4, 0x7610, R80 ;  /* 0x0000761004507816 */ /* 0x000fe20000000050 */
[----:B------:R-:W-:-:S02]  /*b070*/  IMAD.SHL.U32 R26, R0, 0x2, RZ ;  /* 0x00000002001a7824 */ /* 0x000fc400078e00ff */
[----:B------:R-:W-:-:S03]  /*b080*/  IMAD.MOV.U32 R0, RZ, RZ, R43 ;  /* 0x000000ffff007224 */ /* 0x000fc600078e002b */
[C---:B------:R-:W-:Y:S02]  /*b090*/  IADD3 R3, R26.reuse, 0x18100, RZ ;  /* 0x000181001a037810 */ /* 0x040fe40007ffe0ff */
[----:B---3--:R-:W-:Y:S02]  /*b0a0*/  IADD3 R32, R26, 0x18140, RZ ;  /* 0x000181401a207810 */ /* 0x008fe40007ffe0ff */
[----:B------:R-:W-:Y:S02]  /*b0b0*/  PRMT R37, R2, 0x5410, R0 ;  /* 0x0000541002257816 */ /* 0x000fe40000000000 */
[----:B------:R-:W-:Y:S01]  /*b0c0*/  @P0 IADD3 R32, R3, -0x40, RZ ;  /* 0xffffffc003200810 */ /* 0x000fe20007ffe0ff */
[----:B------:R-:W-:Y:S05]  /*b0d0*/  @P1 BRA `(.L_x_2318) ;  /* 0x0000112000001947 */ /* 0x000fea0003800000 */
[----:B------:R-:W-:Y:S01]  /*b0e0*/  ISETP.GE.AND P0, PT, R142, c[0x0][0x27c], PT ;  /* 0x00009f008e007a0c */ /* 0x000fe20003f06270 */
[----:B------:R-:W-:-:S12]  /*b0f0*/  BSSY B0, `(.L_x_2319) ;  /* 0x000002c000007945 */ /* 0x000fd80003800000 */
[----:B------:R-:W-:Y:S05]  /*b100*/  @P0 BRA `(.L_x_2320) ;  /* 0x000002a000000947 */ /* 0x000fea0003800000 */
[----:B------:R-:W1:Y:S01]  /*b110*/  LDS.128 R12, [R26+0x18100] ;  /* 0x018100001a0c7984 */ /* 0x000e620000000c00 */
[----:B------:R-:W-:Y:S02]  /*b120*/  SHF.R.U32.HI R0, RZ, 0x10, R7 ;  /* 0x00000010ff007819 */ /* 0x000fe40000011607 */
[----:B------:R-:W-:Y:S02]  /*b130*/  SHF.R.U64 R27, R8, 0x10, R9 ;  /* 0x00000010081b7819 */ /* 0x000fe40000001209 */
[----:B------:R-:W-:Y:S02]  /*b140*/  SHF.R.U64 R17, R6, 0x10, R7 ;  /* 0x0000001006117819 */ /* 0x000fe40000001207 */
[----:B------:R-:W-:-:S05]  /*b150*/  SHF.R.U32.HI R3, RZ, 0x10, R9 ;  /* 0x00000010ff037819 */ /* 0x000fca0000011609 */
[----:B------:R-:W-:Y:S02]  /*b160*/  HADD2.F32 R33, -RZ, R3.H0_H0 ;  /* 0x20000003ff217230 */ /* 0x000fe40000004100 */
[----:B------:R-:W-:Y:S02]  /*b170*/  HADD2.F32 R3, -RZ, R69.H0_H0 ;  /* 0x20000045ff037230 */ /* 0x000fe40000004100 */
[--C-:B-1----:R-:W-:Y:S02]  /*b180*/  HADD2.F32 R8, -RZ, R12.reuse.H0_H0 ;  /* 0x2000000cff087230 */ /* 0x102fe40000004100 */
[----:B------:R-:W-:Y:S02]  /*b190*/  HADD2.F32 R7, -RZ, R12.H1_H1 ;  /* 0x3000000cff077230 */ /* 0x000fe40000004100 */
[--C-:B------:R-:W-:Y:S02]  /*b1a0*/  HADD2.F32 R12, -RZ, R14.reuse.H0_H0 ;  /* 0x2000000eff0c7230 */ /* 0x100fe40000004100 */
[----:B------:R-:W-:-:S02]  /*b1b0*/  HADD2.F32 R4, -RZ, R14.H1_H1 ;  /* 0x3000000eff047230 */ /* 0x000fc40000004100 */
[--C-:B------:R-:W-:Y:S02]  /*b1c0*/  HADD2.F32 R2, -RZ, R15.reuse.H1_H1 ;  /* 0x3000000fff027230 */ /* 0x100fe40000004100 */
[----:B------:R-:W-:Y:S02]  /*b1d0*/  HADD2.F32 R14, -RZ, R0.H0_H0 ;  /* 0x20000000ff0e7230 */ /* 0x000fe40000004100 */
[----:B------:R-:W-:Y:S02]  /*b1e0*/  HADD2.F32 R9, -RZ, R15.H0_H0 ;  /* 0x2000000fff097230 */ /* 0x000fe40000004100 */
[--C-:B------:R-:W-:Y:S02]  /*b1f0*/  HADD2.F32 R6, -RZ, R13.reuse.H0_H0 ;  /* 0x2000000dff067230 */ /* 0x100fe40000004100 */
[----:B--2---:R-:W-:Y:S01]  /*b200*/  HADD2.F32 R5, -RZ, R13.H1_H1 ;  /* 0x3000000dff057230 */ /* 0x004fe20000004100 */
[-C--:B------:R-:W-:Y:S01]  /*b210*/  FMUL.FTZ R13, R2, R14.reuse ;  /* 0x0000000e020d7220 */ /* 0x080fe20000410000 */
[----:B------:R-:W-:Y:S01]  /*b220*/  HADD2.F32 R0, -RZ, R68.H0_H0 ;  /* 0x20000044ff007230 */ /* 0x000fe20000004100 */
[----:B------:R-:W-:-:S02]  /*b230*/  FMUL.FTZ R14, R9, R14 ;  /* 0x0000000e090e7220 */ /* 0x000fc40000410000 */
[----:B------:R-:W-:Y:S02]  /*b240*/  FFMA.FTZ R16, R9, R33, -R13 ;  /* 0x0000002109107223 */ /* 0x000fe4000001080d */
[-C--:B------:R-:W-:Y:S02]  /*b250*/  FMUL.FTZ R9, R8, R0.reuse ;  /* 0x0000000008097220 */ /* 0x080fe40000410000 */
[C---:B------:R-:W-:Y:S01]  /*b260*/  FMUL.FTZ R15, R7.reuse, R0 ;  /* 0x00000000070f7220 */ /* 0x040fe20000410000 */
[----:B------:R-:W-:Y:S01]  /*b270*/  HADD2.F32 R0, -RZ, R68.H1_H1 ;  /* 0x30000044ff007230 */ /* 0x000fe20000004100 */
[----:B------:R-:W-:Y:S01]  /*b280*/  FFMA.FTZ R13, R7, R3, R9 ;  /* 0x00000003070d7223 */ /* 0x000fe20000010009 */
[----:B------:R-:W-:Y:S01]  /*b290*/  HADD2.F32 R9, -RZ, R17.H0_H0 ;  /* 0x20000011ff097230 */ /* 0x000fe20000004100 */
[----:B------:R-:W-:Y:S01]  /*b2a0*/  FFMA.FTZ R14, R2, R33, R14 ;  /* 0x00000021020e7223 */ /* 0x000fe2000001000e */
[----:B------:R-:W-:Y:S01]  /*b2b0*/  HADD2.F32 R2, -RZ, R69.H1_H1 ;  /* 0x30000045ff027230 */ /* 0x000fe20000004100 */
[----:B------:R-:W-:Y:S01]  /*b2c0*/  FFMA.FTZ R15, R8, R3, -R15 ;  /* 0x00000003080f7223 */ /* 0x000fe2000001080f */
[----:B------:R-:W-:Y:S01]  /*b2d0*/  HADD2.F32 R17, -RZ, R27.H0_H0 ;  /* 0x2000001bff117230 */ /* 0x000fe20000004100 */
[----:B------:R-:W-:-:S02]  /*b2e0*/  FMUL.FTZ R3, R4, R0 ;  /* 0x0000000004037220 */ /* 0x000fc40000410000 */
[----:B------:R-:W-:Y:S02]  /*b2f0*/  FMUL.FTZ R0, R12, R0 ;  /* 0x000000000c007220 */ /* 0x000fe40000410000 */
[-C--:B------:R-:W-:Y:S02]  /*b300*/  FMUL.FTZ R7, R5, R9.reuse ;  /* 0x0000000905077220 */ /* 0x080fe40000410000 */
[----:B------:R-:W-:Y:S02]  /*b310*/  FMUL.FTZ R9, R6, R9 ;  /* 0x0000000906097220 */ /* 0x000fe40000410000 */
[-C--:B------:R-:W-:Y:S02]  /*b320*/  FFMA.FTZ R8, R12, R2.reuse, -R3 ;  /* 0x000000020c087223 */ /* 0x080fe40000010803 */
[----:B------:R-:W-:Y:S01]  /*b330*/  FFMA.FTZ R2, R4, R2, R0 ;  /* 0x0000000204027223 */ /* 0x000fe20000010000 */
[----:B------:R-:W-:Y:S01]  /*b340*/  F2FP.PACK_AB R4, R13, R15 ;  /* 0x0000000f0d04723e */ /* 0x000fe200000000ff */
[-C--:B------:R-:W-:Y:S01]  /*b350*/  FFMA.FTZ R3, R6, R17.reuse, -R7 ;  /* 0x0000001106037223 */ /* 0x080fe20000010807 */
[----:B------:R-:W-:Y:S01]  /*b360*/  F2FP.PACK_AB R7, R14, R16 ;  /* 0x000000100e07723e */ /* 0x000fe200000000ff */
[----:B------:R-:W-:Y:S01]  /*b370*/  FFMA.FTZ R0, R5, R17, R9 ;  /* 0x0000001105007223 */ /* 0x000fe20000010009 */
[----:B------:R-:W-:-:S04]  /*b380*/  F2FP.PACK_AB R6, R2, R8 ;  /* 0x000000080206723e */ /* 0x000fc800000000ff */
[----:B------:R-:W-:-:S05]  /*b390*/  F2FP.PACK_AB R5, R0, R3 ;  /* 0x000000030005723e */ /* 0x000fca00000000ff */
[----:B------:R1:W-:Y:S02]  /*b3a0*/  STS.128 [R26+0x18100], R4 ;  /* 0x018100041a007388 */ /* 0x0003e40000000c00 */
.L_x_2320:
[----:B------:R-:W-:Y:S05]  /*b3b0*/  BSYNC B0 ;  /* 0x0000000000007941 */ /* 0x000fea0003800000 */
.L_x_2319:
[----:B------:R-:W-:Y:S01]  /*b3c0*/  ISETP.GE.AND P0, PT, R149, c[0x0][0x27c], PT ;  /* 0x00009f0095007a0c */ /* 0x000fe20003f06270 */
[----:B------:R-:W-:-:S12]  /*b3d0*/  BSSY B0, `(.L_x_2321) ;  /* 0x000002c000007945 */ /* 0x000fd80003800000 */
[----:B------:R-:W-:Y:S05]  /*b3e0*/  @P0 BRA `(.L_x_2322) ;  /* 0x000002a000000947 */ /* 0x000fea0003800000 */
[----:B-12---:R-:W1:Y:S01]  /*b3f0*/  LDS.128 R4, [R32] ;  /* 0x0000000020047984 */ /* 0x006e620000000c00 */
[----:B------:R-:W-:Y:S02]  /*b400*/  SHF.R.U32.HI R0, RZ, 0x10, R21 ;  /* 0x00000010ff007819 */ /* 0x000fe40000011615 */
[--C-:B------:R-:W-:Y:S02]  /*b410*/  SHF.R.U32.HI R2, RZ, 0x10, R19.reuse ;  /* 0x00000010ff027819 */ /* 0x100fe40000011613 */
        /* <DEDUP_REMOVED lines=13> */
[-C--:B------:R-:W-:Y:S01]  /*b4f0*/  FMUL.FTZ R5, R7, R14.reuse ;  /* 0x0000000e07057220 */ /* 0x080fe20000410000 */
[--C-:B------:R-:W-:Y:S01]  /*b500*/  HADD2.F32 R13, -RZ, R6.reuse.H0_H0 ;  /* 0x20000006ff0d7230 */ /* 0x100fe20000004100 */
[----:B------:R-:W-:Y:S01]  /*b510*/  FMUL.FTZ R14, R12, R14 ;  /* 0x0000000e0c0e7220 */ /* 0x000fe20000410000 */
[----:B------:R-:W-:Y:S01]  /*b520*/  HADD2.F32 R6, -RZ, R6.H1_H1 ;  /* 0x30000006ff067230 */ /* 0x000fe20000004100 */
[----:B------:R-:W-:Y:S02]  /*b530*/  FMUL.FTZ R15, R8, R0 ;  /* 0x00000000080f7220 */ /* 0x000fe40000410000 */
[----:B------:R-:W-:Y:S02]  /*b540*/  FFMA.FTZ R12, R12, R18, -R5 ;  /* 0x000000120c0c7223 */ /* 0x000fe40000010805 */
[C---:B------:R-:W-:Y:S01]  /*b550*/  FMUL.FTZ R5, R9.reuse, R0 ;  /* 0x0000000009057220 */ /* 0x040fe20000410000 */
[----:B------:R-:W-:Y:S01]  /*b560*/  HADD2.F32 R0, -RZ, R70.H1_H1 ;  /* 0x30000046ff007230 */ /* 0x000fe20000004100 */
[----:B------:R-:W-:-:S02]  /*b570*/  FFMA.FTZ R15, R9, R2, -R15 ;  /* 0x00000002090f7223 */ /* 0x000fc4000001080f */
[----:B------:R-:W-:Y:S01]  /*b580*/  FFMA.FTZ R9, R8, R2, R5 ;  /* 0x0000000208097223 */ /* 0x000fe20000010005 */
[----:B------:R-:W-:Y:S01]  /*b590*/  HADD2.F32 R8, -RZ, R16.H0_H0 ;  /* 0x20000010ff087230 */ /* 0x000fe20000004100 */
[----:B------:R-:W-:Y:S01]  /*b5a0*/  FFMA.FTZ R14, R7, R18, R14 ;  /* 0x00000012070e7223 */ /* 0x000fe2000001000e */
[----:B------:R-:W-:Y:S01]  /*b5b0*/  HADD2.F32 R2, -RZ, R71.H1_H1 ;  /* 0x30000047ff027230 */ /* 0x000fe20000004100 */
[-C--:B------:R-:W-:Y:S02]  /*b5c0*/  FMUL.FTZ R5, R6, R0.reuse ;  /* 0x0000000006057220 */ /* 0x080fe40000410000 */
[----:B------:R-:W-:Y:S02]  /*b5d0*/  FMUL.FTZ R0, R13, R0 ;  /* 0x000000000d007220 */ /* 0x000fe40000410000 */
[-C--:B------:R-:W-:Y:S02]  /*b5e0*/  FMUL.FTZ R7, R3, R8.reuse ;  /* 0x0000000803077220 */ /* 0x080fe40000410000 */
[----:B------:R-:W-:-:S02]  /*b5f0*/  FMUL.FTZ R8, R4, R8 ;  /* 0x0000000804087220 */ /* 0x000fc40000410000 */
[-C--:B------:R-:W-:Y:S02]  /*b600*/  FFMA.FTZ R5, R13, R2.reuse, -R5 ;  /* 0x000000020d057223 */ /* 0x080fe40000010805 */
[----:B------:R-:W-:Y:S02]  /*b610*/  FFMA.FTZ R2, R6, R2, R0 ;  /* 0x0000000206027223 */ /* 0x000fe40000010000 */
[-C--:B------:R-:W-:Y:S01]  /*b620*/  FFMA.FTZ R0, R4, R17.reuse, -R7 ;  /* 0x0000001104007223 */ /* 0x080fe20000010807 */
[----:B------:R-:W-:Y:S01]  /*b630*/  F2FP.PACK_AB R7, R14, R12 ;  /* 0x0000000c0e07723e */ /* 0x000fe200000000ff */
[----:B------:R-:W-:Y:S01]  /*b640*/  FFMA.FTZ R3, R3, R17, R8 ;  /* 0x0000001103037223 */ /* 0x000fe20000010008 */
[----:B------:R-:W-:Y:S02]  /*b650*/  F2FP.PACK_AB R6, R2, R5 ;  /* 0x000000050206723e */ /* 0x000fe400000000ff */
[----:B------:R-:W-:Y:S02]  /*b660*/  F2FP.PACK_AB R4, R9, R15 ;  /* 0x0000000f0904723e */ /* 0x000fe400000000ff */
[----:B------:R-:W-:-:S05]  /*b670*/  F2FP.PACK_AB R5, R3, R0 ;  /* 0x000000000305723e */ /* 0x000fca00000000ff */
[----:B------:R1:W-:Y:S02]  /*b680*/  STS.128 [R32], R4 ;  /* 0x0000000420007388 */ /* 0x0003e40000000c00 */
.L_x_2322:
[----:B------:R-:W-:Y:S05]  /*b690*/  BSYNC B0 ;  /* 0x0000000000007941 */ /* 0x000fea0003800000 */
.L_x_2321:
[----:B------:R-:W-:Y:S01]  /*b6a0*/  ISETP.GE.AND P0, PT, R146, c[0x0][0x27c], PT ;  /* 0x00009f0092007a0c */ /* 0x000fe20003f06270 */
[----:B------:R-:W-:-:S12]  /*b6b0*/  BSSY B0, `(.L_x_2323) ;  /* 0x000002c000007945 */ /* 0x000fd80003800000 */
[----:B------:R-:W-:Y:S05]  /*b6c0*/  @P0 BRA `(.L_x_2324) ;  /* 0x000002a000000947 */ /* 0x000fea0003800000 */
[----:B-12---:R-:W1:Y:S01]  /*b6d0*/  LDS.128 R4, [R26+0x1c100] ;  /* 0x01c100001a047984 */ /* 0x006e620000000c00 */
        /* <DEDUP_REMOVED lines=40> */
[----:B------:R1:W-:Y:S02]  /*b960*/  STS.128 [R26+0x1c100], R4 ;  /* 0x01c100041a007388 */ /* 0x0003e40000000c00 */
.L_x_2324:
[----:B------:R-:W-:Y:S05]  /*b970*/  BSYNC B0 ;  /* 0x0000000000007941 */ /* 0x000fea0003800000 */
.L_x_2323:
        /* <DEDUP_REMOVED lines=45> */
.L_x_2326:
[----:B------:R-:W-:Y:S05]  /*bc50*/  BSYNC B0 ;  /* 0x0000000000007941 */ /* 0x000fea0003800000 */
.L_x_2325:
        /* <DEDUP_REMOVED lines=45> */
.L_x_2328:
[----:B------:R-:W-:Y:S05]  /*bf30*/  BSYNC B0 ;  /* 0x0000000000007941 */ /* 0x000fea0003800000 */
.L_x_2327:
[----:B------:R-:W-:-:S13]  /*bf40*/  ISETP.GE.AND P0, PT, R147, c[0x0][0x27c], PT ;  /* 0x00009f0093007a0c */ /* 0x000fda0003f06270 */
[----:B------:R-:W-:Y:S05]  /*bf50*/  @P0 BRA `(.L_x_2318) ;  /* 0x000002a000000947 */ /* 0x000fea0003800000 */
[----:B-12---:R-:W1:Y:S01]  /*bf60*/  LDS.128 R4, [R32+0x8000] ;  /* 0x0080000020047984 */ /* 0x006e620000000c00 */
[----:B------:R-:W-:Y:S02]  /*bf70*/  SHF.R.U32.HI R0, RZ, 0x10, R47 ;  /* 0x00000010ff007819 */ /* 0x000fe4000001162f */
[----:B------:R-:W-:Y:S02]  /*bf80*/  SHF.R.U32.HI R2, RZ, 0x10, R45 ;  /* 0x00000010ff027819 */ /* 0x000fe4000001162d */
[----:B------:R-:W-:Y:S01]  /*bf90*/  SHF.R.U64 R16, R46, 0x10, R47 ;  /* 0x000000102e107819 */ /* 0x000fe2000000122f */
[----:B------:R-:W-:Y:S01]  /*bfa0*/  HADD2.F32 R14, -RZ, R0.H0_H0 ;  /* 0x20000000ff0e7230 */ /* 0x000fe20000004100 */
[----:B------:R-:W-:Y:S01]  /*bfb0*/  SHF.R.U64 R17, R44, 0x10, R45 ;  /* 0x000000102c117819 */ /* 0x000fe2000000122d */
[----:B------:R-:W-:Y:S02]  /*bfc0*/  HADD2.F32 R0, -RZ, R79.H1_H1 ;  /* 0x3000004fff007230 */ /* 0x000fe40000004100 */
        /* <DEDUP_REMOVED lines=35> */
.L_x_2318:
[----:B------:R-:W-:Y:S05]  /*c200*/  BSYNC B1 ;  /* 0x0000000000017941 */ /* 0x000fea0003800000 */
.L_x_2317:
[----:B------:R-:W-:-:S04]  /*c210*/  IADD3 R0, R216, 0x40, RZ ;  /* 0x00000040d8007810 */ /* 0x000fc80007ffe0ff */
[----:B------:R-:W-:-:S13]  /*c220*/  ISETP.GE.AND P0, PT, R0, R36, PT ;  /* 0x000000240000720c */ /* 0x000fda0003f06270 */
[----:B------:R-:W-:Y:S05]  /*c230*/  @P0 BRA `(.L_x_2308) ;  /* 0x0000458000000947 */ /* 0x000fea0003800000 */
        /* <DEDUP_REMOVED lines=31> */
[----:B------:R-:W-:Y:S01]  /*c430*/  HADD2.F32 R2, -RZ, R78.H0_H0 ;  /* 0x2000004eff027230 */ /* 0x000fe20000004100 */
        /* <DEDUP_REMOVED lines=13> */
.L_x_2330:
[----:B------:R-:W-:Y:S05]  /*c510*/  BSYNC B0 ;  /* 0x0000000000007941 */ /* 0x000fea0003800000 */
.L_x_2329:
        /* <DEDUP_REMOVED lines=26> */
[----:B------:R-:W-:Y:S01]  /*c6c0*/  HADD2.F32 R0, -RZ, R80.H0_H0 ;  /* 0x20000050ff007230 */ /* 0x000fe20000004100 */
        /* <DEDUP_REMOVED lines=18> */
.L_x_2332:
[----:B------:R-:W-:Y:S05]  /*c7f0*/  BSYNC B0 ;  /* 0x0000000000007941 */ /* 0x000fea0003800000 */
.L_x_2331:
        /* <DEDUP_REMOVED lines=45> */
.L_x_2334:
[----:B------:R-:W-:Y:S05]  /*cad0*/  BSYNC B0 ;  /* 0x0000000000007941 */ /* 0x000fea0003800000 */
.L_x_2333:
        /* <DEDUP_REMOVED lines=45> */
.L_x_2336:
[----:B------:R-:W-:Y:S05]  /*cdb0*/  BSYNC B0 ;  /* 0x0000000000007941 */ /* 0x000fea0003800000 */
.L_x_2335:
        /* <DEDUP_REMOVED lines=45> */
.L_x_2338:
[----:B------:R-:W-:Y:S05]  /*d090*/  BSYNC B0 ;  /* 0x0000000000007941 */ /* 0x000fea0003800000 */
.L_x_2337:
        /* <DEDUP_REMOVED lines=43> */
[----:B------:R1:W-:Y:S01]  /*d350*/  STS.128 [R32+0xa000], R4 ;  /* 0x00a0000420007388 */ /* 0x0003e20000000c00 */
[----:B------:R-:W-:Y:S05]  /*d360*/  BRA `(.L_x_2308) ;  /* 0x0000345000007947 */ /* 0x000fea0003800000 */
.L_x_2309:
        /* <DEDUP_REMOVED lines=22> */
.L_x_2505:
[----:B------:R-:W-:Y:S05]  /*d4d0*/  BRA.DIV ~URZ, `(.L_x_2340) ;  /* 0x00017af27f007947 */ /* 0x000fea000b800000 */
[----:B------:R3:W4:Y:S01]  /*d4e0*/  SHFL.IDX PT, R8, R23, RZ, 0x1c1f ;  /* 0x001c1fff17087589 */ /* 0x00072200000e0000 */
[----:B--2---:R-:W-:-:S03]  /*d4f0*/  MOV R9, R0 ;  /* 0x0000000000097202 */ /* 0x004fc60000000f00 */
[----:B------:R3:W2:Y:S04]  /*d500*/  SHFL.IDX PT, R20, R21, RZ, 0x1c1f ;  /* 0x001c1fff15147589 */ /* 0x0006a800000e0000 */
[----:B------:R3:W1:Y:S02]  /*d510*/  SHFL.IDX PT, R3, R32, RZ, 0x1c1f ;  /* 0x001c1fff20037589 */ /* 0x00066400000e0000 */
.L_x_2506:
        /* <DEDUP_REMOVED lines=23> */
[----:B----4-:R-:W-:-:S04]  /*d690*/  @!P1 IADD3 R18, P0, R8, R2, RZ ;  /* 0x0000000208129210 */ /* 0x010fc80007f1e0ff */
[----:B------:R-:W-:Y:S02]  /*d6a0*/  @!P1 IADD3.X R19, R9, R0, RZ, P0, !PT ;  /* 0x0000000009139210 */ /* 0x000fe400007fe4ff */
[----:B-1----:R-:W-:Y:S02]  /*d6b0*/  @!P1 IADD3 R16, P0, R3, R2, RZ ;  /* 0x0000000203109210 */ /* 0x002fe40007f1e0ff */
[----:B------:R-:W-:Y:S01]  /*d6c0*/  MOV R2, R3 ;  /* 0x0000000300027202 */ /* 0x000fe20000000f00 */
[----:B--2---:R-:W-:Y:S02]  /*d6d0*/  IMAD.MOV.U32 R3, RZ, RZ, R20 ;  /* 0x000000ffff037224 */ /* 0x004fe400078e0014 */
[----:B------:R-:W-:Y:S01]  /*d6e0*/  @!P1 IMAD.X R17, R20, 0x1, R0, P0 ;  /* 0x0000000114119824 */ /* 0x000fe200000e0600 */
[----:B------:R-:W-:-:S13]  /*d6f0*/  ISETP.GE.AND P0, PT, R141, c[0x0][0x27c], PT ;  /* 0x00009f008d007a0c */ /* 0x000fda0003f06270 */
[----:B------:R-:W-:-:S05]  /*d700*/  @!P0 SHF.L.U32 R0, R231, 0x3, RZ ;  /* 0x00000003e7008819 */ /* 0x000fca00000006ff */
[----:B------:R-:W-:-:S04]  /*d710*/  @!P0 IMAD.WIDE R6, R0, 0x2, R8 ;  /* 0x0000000200068825 */ /* 0x000fc800078e0208 */
[----:B------:R-:W-:Y:S01]  /*d720*/  @!P0 IMAD.WIDE R4, R0, 0x2, R2 ;  /* 0x0000000200048825 */ /* 0x000fe200078e0202 */
[----:B------:R1:W5:Y:S04]  /*d730*/  @!P0 LD.E.128 R28, [R6.64] ;  /* 0x0000000c061c8980 */ /* 0x000368000c101d00 */
[----:B------:R2:W5:Y:S01]  /*d740*/  @!P0 LD.E.128 R24, [R4.64] ;  /* 0x0000000c04188980 */ /* 0x000562000c101d00 */
[----:B------:R-:W-:Y:S01]  /*d750*/  ISETP.GE.AND P0, PT, R140, c[0x0][0x27c], PT ;  /* 0x00009f008c007a0c */ /* 0x000fe20003f06270 */
[----:B------:R-:W-:Y:S01]  /*d760*/  CS2R R46, SRZ ;  /* 0x00000000002e7805 */ /* 0x000fe2000001ff00 */
[----:B------:R-:W-:Y:S01]  /*d770*/  CS2R R44, SRZ ;  /* 0x00000000002c7805 */ /* 0x000fe2000001ff00 */
[----:B------:R-:W-:-:S10]  /*d780*/  CS2R R42, SRZ ;  /* 0x00000000002a7805 */ /* 0x000fd4000001ff00 */
[----:B------:R-:W-:Y:S01]  /*d790*/  @!P0 IMAD.SHL.U32 R0, R230, 0x8, RZ ;  /* 0x00000008e6008824 */ /* 0x000fe200078e00ff */
[----:B------:R-:W-:Y:S01]  /*d7a0*/  CS2R R40, SRZ ;  /* 0x0000000000287805 */ /* 0x000fe2000001ff00 */
[----:B------:R-:W-:Y:S01]  /*d7b0*/  CS2R R14, SRZ ;  /* 0x00000000000e7805 */ /* 0x000fe2000001ff00 */
[----:B------:R-:W-:Y:S01]  /*d7c0*/  CS2R R12, SRZ ;  /* 0x00000000000c7805 */ /* 0x000fe2000001ff00 */
[----:B------:R-:W-:Y:S01]  /*d7d0*/  @!P0 IMAD.WIDE R2, R0, 0x2, R2 ;  /* 0x0000000200028825 */ /* 0x000fe200078e0202 */
[----:B-1----:R-:W-:-:S04]  /*d7e0*/  CS2R R6, SRZ ;  /* 0x0000000000067805 */ /* 0x002fc8000001ff00 */
[----:B------:R1:W5:Y:S01]  /*d7f0*/  @!P0 LD.E.128 R40, [R2.64] ;  /* 0x0000000c02288980 */ /* 0x000362000c101d00 */
[----:B--2---:R-:W-:-:S03]  /*d800*/  @!P0 IMAD.WIDE R4, R0, 0x2, R8 ;  /* 0x0000000200048825 */ /* 0x004fc600078e0208 */
[----:B------:R1:W5:Y:S04]  /*d810*/  @!P1 LD.E.128 R12, [R18.64] ;  /* 0x0000000c120c9980 */ /* 0x000368000c101d00 */
[----:B------:R2:W5:Y:S02]  /*d820*/  @!P0 LD.E.128 R44, [R4.64] ;  /* 0x0000000c042c8980 */ /* 0x000564000c101d00 */
[----:B--2---:R-:W-:-:S06]  /*d830*/  CS2R R4, SRZ ;  /* 0x0000000000047805 */ /* 0x004fcc000001ff00 */
[----:B------:R1:W5:Y:S02]  /*d840*/  @!P1 LD.E.128 R4, [R16.64] ;  /* 0x0000000c10049980 */ /* 0x000364000c101d00 */
.L_x_2342:
[----:B------:R-:W-:Y:S05]  /*d850*/  BSYNC B0 ;  /* 0x0000000000007941 */ /* 0x000fea0003800000 */
.L_x_2341:
[----:B----45:R-:W-:Y:S02]  /*d860*/  IMAD.MOV.U32 R8, RZ, RZ, R46 ;  /* 0x000000ffff087224 */ /* 0x030fe400078e002e */
[----:B-1----:R-:W-:Y:S02]  /*d870*/  IMAD.MOV.U32 R3, RZ, RZ, R47 ;  /* 0x000000ffff037224 */ /* 0x002fe400078e002f */
        /* <DEDUP_REMOVED lines=27> */
[----:B------:R-:W-:Y:S01]  /*da30*/  MOV R3, R27 ;  /* 0x0000001b00037202 */ /* 0x000fe20000000f00 */
[----:B------:R-:W-:Y:S01]  /*da40*/  IMAD.MOV.U32 R0, RZ, RZ, R25 ;  /* 0x000000ffff007224 */ /* 0x000fe200078e0019 */
[----:B------:R-:W-:Y:S01]  /*da50*/  PRMT R82, R82, 0x5410, R8 ;  /* 0x0000541052527816 */ /* 0x000fe20000000008 */
[----:B------:R-:W-:Y:S01]  /*da60*/  IMAD.MOV.U32 R8, RZ, RZ, R6 ;  /* 0x000000ffff087224 */ /* 0x000fe200078e0006 */
[----:B------:R-:W-:-:S02]  /*da70*/  PRMT R83, R3, 0x7610, R83 ;  /* 0x0000761003537816 */ /* 0x000fc40000000053 */
[----:B------:R-:W-:Y:S01]  /*da80*/  PRMT R81, R0, 0x5410, R2 ;  /* 0x0000541000517816 */ /* 0x000fe20000000002 */
[----:B------:R-:W-:Y:S01]  /*da90*/  IMAD.MOV.U32 R2, RZ, RZ, R4 ;  /* 0x000000ffff027224 */ /* 0x000fe200078e0004 */
[----:B------:R-:W-:Y:S01]  /*daa0*/  MOV R3, R7 ;  /* 0x0000000700037202 */ /* 0x000fe20000000f00 */
[----:B------:R-:W-:-:S03]  /*dab0*/  IMAD.MOV.U32 R0, RZ, RZ, R5 ;  /* 0x000000ffff007224 */ /* 0x000fc600078e0005 */
[----:B------:R-:W-:Y:S02]  /*dac0*/  PRMT R70, R8, 0x5410, R3 ;  /* 0x0000541008467816 */ /* 0x000fe40000000003 */
[----:B------:R-:W-:Y:S01]  /*dad0*/  PRMT R39, R0, 0x5410, R2 ;  /* 0x0000541000277816 */ /* 0x000fe20000000002 */
[----:B------:R-:W-:Y:S05]  /*dae0*/  BRA.DIV ~URZ, `(.L_x_2343) ;  /* 0x000176227f007947 */ /* 0x000fea000b800000 */
[----:B------:R1:W4:Y:S04]  /*daf0*/  SHFL.IDX PT, R9, R22, 0x1, 0x1c1f ;  /* 0x003c1f0016097f89 */ /* 0x00032800000e0000 */
[----:B------:R1:W3:Y:S04]  /*db00*/  SHFL.IDX PT, R8, R23, 0x1, 0x1c1f ;  /* 0x003c1f0017087f89 */ /* 0x0002e800000e0000 */
[----:B--2---:R1:W2:Y:S04]  /*db10*/  SHFL.IDX PT, R20, R21, 0x1, 0x1c1f ;  /* 0x003c1f0015147f89 */ /* 0x0042a800000e0000 */
[----:B------:R1:W1:Y:S02]  /*db20*/  SHFL.IDX PT, R2, R32, 0x1, 0x1c1f ;  /* 0x003c1f0020027f89 */ /* 0x00026400000e0000 */
.L_x_2507:
        /* <DEDUP_REMOVED lines=23> */
[----:B----4-:R-:W-:Y:S01]  /*dca0*/  @!P1 IMAD.X R19, R9, 0x1, R3, P0 ;  /* 0x0000000109139824 */ /* 0x010fe200000e0603 */
[----:B-1----:R-:W-:-:S04]  /*dcb0*/  @!P1 IADD3 R16, P0, R2, R0, RZ ;  /* 0x0000000002109210 */ /* 0x002fc80007f1e0ff */
[----:B--2---:R-:W-:Y:S01]  /*dcc0*/  @!P1 IADD3.X R17, R20, R3, RZ, P0, !PT ;  /* 0x0000000314119210 */ /* 0x004fe200007fe4ff */
[----:B------:R-:W-:Y:S01]  /*dcd0*/  IMAD.MOV.U32 R3, RZ, RZ, R20 ;  /* 0x000000ffff037224 */ /* 0x000fe200078e0014 */
        /* <DEDUP_REMOVED lines=15> */
[----:B------:R1:W5:Y:S01]  /*ddd0*/  @!P1 LD.E.128 R48, [R18.64] ;  /* 0x0000000c12309980 */ /* 0x000362000c101d00 */
[----:B------:R-:W-:-:S03]  /*dde0*/  @!P0 IMAD.SHL.U32 R0, R230, 0x8, RZ ;  /* 0x00000008e6008824 */ /* 0x000fc600078e00ff */
[----:B------:R1:W5:Y:S01]  /*ddf0*/  @!P1 LD.E.128 R52, [R16.64] ;  /* 0x0000000c10349980 */ /* 0x000362000c101d00 */
[----:B------:R-:W-:-:S04]  /*de00*/  @!P0 IMAD.WIDE R8, R0, 0x2, R8 ;  /* 0x0000000200088825 */ /* 0x000fc800078e0208 */
[----:B------:R-:W-:Y:S01]  /*de10*/  @!P0 IMAD.WIDE R2, R0, 0x2, R2 ;  /* 0x0000000200028825 */ /* 0x000fe200078e0202 */
[----:B------:R1:W5:Y:S04]  /*de20*/  @!P0 LD.E.128 R76, [R8.64] ;  /* 0x0000000c084c8980 */ /* 0x000368000c101d00 */
[----:B------:R1:W5:Y:S02]  /*de30*/  @!P0 LD.E.128 R72, [R2.64] ;  /* 0x0000000c02488980 */ /* 0x000364000c101d00 */
.L_x_2345:
[----:B------:R-:W-:Y:S05]  /*de40*/  BSYNC B0 ;  /* 0x0000000000007941 */ /* 0x000fea0003800000 */
.L_x_2344:
[----:B-----5:R-:W-:Y:S01]  /*de50*/  IMAD.MOV.U32 R0, RZ, RZ, R78 ;  /* 0x000000ffff007224 */ /* 0x020fe200078e004e */
[----:B------:R-:W-:-:S04]  /*de60*/  DEPBAR.LE SB0, 0x3 ;  /* 0x000080c00000791a */ /* 0x000fc80000000000 */
[----:B-1-3--:R-:W-:Y:S01]  /*de70*/  IMAD.MOV.U32 R8, RZ, RZ, R79 ;  /* 0x000000ffff087224 */ /* 0x00afe200078e004f */
[----:B------:R-:W-:Y:S01]  /*de80*/  WARPSYNC 0xffffffff ;  /* 0xffffffff00007948 */ /* 0x000fe20003800000 */
[----:B------:R-:W-:Y:S01]  /*de90*/  IMAD.MOV.U32 R3, RZ, RZ, R76 ;  /* 0x000000ffff037224 */ /* 0x000fe200078e004c */
[----:B------:R-:W-:Y:S01]  /*dea0*/  BSSY B1, `(.L_x_2346) ;  /* 0x000015c000017945 */ /* 0x000fe20003800000 */
        /* <DEDUP_REMOVED lines=12> */
[----:B------:R-:W-:Y:S02]  /*df70*/  PRMT R92, R92, 0x5410, R0 ;  /* 0x000054105c5c7816 */ /* 0x000fe40000000000 */
[----:B------:R-:W-:Y:S01]  /*df80*/  PRMT R95, R95, 0x5410, R3 ;  /* 0x000054105f5f7816 */ /* 0x000fe20000000003 */
[----:B------:R-:W-:Y:S01]  /*df90*/  IMAD.MOV.U32 R3, RZ, RZ, R48 ;  /* 0x000000ffff037224 */ /* 0x000fe200078e0030 */
[----:B------:R-:W-:Y:S01]  /*dfa0*/  PRMT R92, R8, 0x7610, R92 ;  /* 0x00007610085c7816 */ /* 0x000fe2000000005c */
[----:B------:R-:W-:Y:S01]  /*dfb0*/  IMAD.MOV.U32 R8, RZ, RZ, R75 ;  /* 0x000000ffff087224 */ /* 0x000fe200078e004b */
[----:B------:R-:W-:Y:S01]  /*dfc0*/  PRMT R94, R2, 0x7610, R94 ;  /* 0x00007610025e7816 */ /* 0x000fe2000000005e */
[----:B------:R-:W-:Y:S01]  /*dfd0*/  IMAD.MOV.U32 R2, RZ, RZ, R49 ;  /* 0x000000ffff027224 */ /* 0x000fe200078e0031 */
[----:B------:R-:W-:-:S02]  /*dfe0*/  MOV R0, R74 ;  /* 0x0000004a00007202 */ /* 0x000fc40000000f00 */
[----:B------:R-:W-:Y:S02]  /*dff0*/  PRMT R99, R8, 0x7610, R99 ;  /* 0x0000761008637816 */ /* 0x000fe40000000063 */
[----:B------:R-:W-:Y:S02]  /*e000*/  IADD3 R8, -R227, R37, RZ ;  /* 0x00000025e3087210 */ /* 0x000fe40007ffe1ff */
[----:B------:R-:W-:Y:S01]  /*e010*/  PRMT R91, R91, 0x5410, R3 ;  /* 0x000054105b5b7816 */ /* 0x000fe20000000003 */
[----:B------:R-:W-:Y:S01]  /*e020*/  IMAD.MOV.U32 R3, RZ, RZ, R72 ;  /* 0x000000ffff037224 */ /* 0x000fe200078e0048 */
[----:B------:R-:W-:Y:S01]  /*e030*/  IMNMX R80, R8, 0x80, PT ;  /* 0x0000008008507817 */ /* 0x000fe20003800200 */
[----:B------:R-:W-:Y:S01]  /*e040*/  IMAD.MOV.U32 R8, RZ, RZ, R54 ;  /* 0x000000ffff087224 */ /* 0x000fe200078e0036 */
[----:B------:R-:W-:Y:S01]  /*e050*/  PRMT R90, R2, 0x7610, R90 ;  /* 0x00007610025a7816 */ /* 0x000fe2000000005a */
[----:B------:R-:W-:Y:S01]  /*e060*/  IMAD.MOV.U32 R2, RZ, RZ, R73 ;  /* 0x000000ffff027224 */ /* 0x000fe200078e0049 */
[----:B------:R-:W-:Y:S01]  /*e070*/  PRMT R98, R98, 0x5410, R0 ;  /* 0x0000541062627816 */ /* 0x000fe20000000000 */
[----:B------:R-:W-:Y:S01]  /*e080*/  IMAD.MOV.U32 R0, RZ, RZ, R66 ;  /* 0x000000ffff007224 */ /* 0x000fe200078e0042 */
[----:B------:R-:W-:Y:S01]  /*e090*/  BAR.SYNC.DEFER_BLOCKING 0x0 ;  /* 0x0000000000007b1d */ /* 0x000fe20000010000 */
[----:B------:R-:W-:-:S02]  /*e0a0*/  ISETP.GE.AND P0, PT, R216, R80, PT ;  /* 0x00000050d800720c */ /* 0x000fc40003f06270 */
[----:B------:R-:W-:Y:S01]  /*e0b0*/  PRMT R97, R2, 0x5410, R3 ;  /* 0x0000541002617816 */ /* 0x000fe20000000003 */
[----:B------:R-:W-:Y:S01]  /*e0c0*/  IMAD.MOV.U32 R3, RZ, RZ, R67 ;  /* 0x000000ffff037224 */ /* 0x000fe200078e0043 */
[----:B------:R-:W-:Y:S01]  /*e0d0*/  PRMT R94, R94, 0x5410, R0 ;  /* 0x000054105e5e7816 */ /* 0x000fe20000000000 */
[----:B------:R-:W-:Y:S01]  /*e0e0*/  IMAD.MOV.U32 R2, RZ, RZ, R64 ;  /* 0x000000ffff027224 */ /* 0x000fe200078e0040 */
[----:B------:R-:W-:Y:S01]  /*e0f0*/  PRMT R90, R90, 0x5410, R8 ;  /* 0x000054105a5a7816 */ /* 0x000fe20000000008 */
[----:B------:R-:W-:Y:S01]  /*e100*/  IMAD.MOV.U32 R0, RZ, RZ, R65 ;  /* 0x000000ffff007224 */ /* 0x000fe200078e0041 */
[----:B------:R-:W-:Y:S01]  /*e110*/  PRMT R95, R3, 0x7610, R95 ;  /* 0x00007610035f7816 */ /* 0x000fe2000000005f */
        /* <DEDUP_REMOVED lines=11> */
[----:B------:R-:W-:Y:S02]  /*e1d0*/  MOV R0, c[0x0][0x27c] ;  /* 0x00009f0000007a02 */ /* 0x000fe40000000f00 */
[--C-:B------:R-:W-:Y:S02]  /*e1e0*/  SHF.R.U64 R38, R4, 0x10, R5.reuse ;  /* 0x0000001004267819 */ /* 0x100fe40000001205 */
[----:B------:R-:W-:Y:S02]  /*e1f0*/  LEA.HI R0, R0, R241, RZ, 0x1d ;  /* 0x000000f100007211 */ /* 0x000fe400078fe8ff */
[----:B------:R-:W-:Y:S01]  /*e200*/  SHF.R.U32.HI R4, RZ, 0x10, R5 ;  /* 0x00000010ff047819 */ /* 0x000fe20000011605 */
[----:B------:R-:W-:Y:S01]  /*e210*/  HADD2.F32 R5, -RZ, R56.H0_H0 ;  /* 0x20000038ff057230 */ /* 0x000fe20000004100 */
[----:B------:R-:W-:Y:S02]  /*e220*/  SHF.R.S32.HI R3, RZ, 0x1f, R0 ;  /* 0x0000001fff037819 */ /* 0x000fe40000011400 */
[----:B------:R-:W-:-:S02]  /*e230*/  SHF.L.U32 R2, R0, 0x3, RZ ;  /* 0x0000000300027819 */ /* 0x000fc400000006ff */
[----:B------:R-:W-:Y:S02]  /*e240*/  LEA.HI R0, R3, R0, RZ, 0x3 ;  /* 0x0000000003007211 */ /* 0x000fe400078f18ff */
[C---:B------:R-:W-:Y:S02]  /*e250*/  LOP3.LUT R2, R229.reuse, 0x38, R2, 0xf8, !PT ;  /* 0x00000038e5027812 */ /* 0x040fe400078ef802 */
[----:B------:R-:W-:Y:S02]  /*e260*/  SHF.L.U32 R0, R0, 0xa, RZ ;  /* 0x0000000a00007819 */ /* 0x000fe400000006ff */
[----:B------:R-:W-:Y:S02]  /*e270*/  LOP3.LUT R3, R229, 0x38, R106, 0xf8, !PT ;  /* 0x00000038e5037812 */ /* 0x000fe400078ef86a */
[----:B------:R-:W-:Y:S02]  /*e280*/  LOP3.LUT R2, R2, R150, RZ, 0x3c, !PT ;  /* 0x0000009602027212 */ /* 0x000fe400078e3cff */
[----:B------:R-:W-:-:S02]  /*e290*/  LOP3.LUT R0, R0, 0x7fffe000, RZ, 0xc0, !PT ;  /* 0x7fffe00000007812 */ /* 0x000fc400078ec0ff */
[----:B------:R-:W-:Y:S02]  /*e2a0*/  LOP3.LUT R3, R151, R3, R150, 0xf6, !PT ;  /* 0x0000000397037212 */ /* 0x000fe400078ef696 */
[----:B------:R-:W-:Y:S01]  /*e2b0*/  IADD3 R0, R2, R0, R151 ;  /* 0x0000000002007210 */ /* 0x000fe20007ffe097 */
[----:B------:R-:W-:Y:S01]  /*e2c0*/  HADD2.F32 R2, -RZ, R39.H0_H0 ;  /* 0x20000027ff027230 */ /* 0x000fe20000004100 */
[----:B------:R-:W-:Y:S02]  /*e2d0*/  SHF.L.U32 R34, R3, 0x1, RZ ;  /* 0x0000000103227819 */ /* 0x000fe400000006ff */
[----:B------:R-:W-:Y:S02]  /*e2e0*/  SHF.L.U32 R33, R0, 0x1, RZ ;  /* 0x0000000100217819 */ /* 0x000fe400000006ff */
[--C-:B------:R-:W-:Y:S01]  /*e2f0*/  SHF.R.U64 R59, R12, 0x10, R13.reuse ;  /* 0x000000100c3b7819 */ /* 0x100fe2000000120d */
[----:B--2---:R-:W1:Y:S01]  /*e300*/  LDS.128 R20, [R34+0x18100] ;  /* 0x0181000022147984 */ /* 0x004e620000000c00 */
[----:B----4-:R-:W-:-:S02]  /*e310*/  SHF.R.U32.HI R9, RZ, 0x10, R13 ;  /* 0x00000010ff097819 */ /* 0x010fc4000001160d */
[--C-:B------:R-:W-:Y:S01]  /*e320*/  SHF.R.U64 R57, R6, 0x10, R7.reuse ;  /* 0x0000001006397819 */ /* 0x100fe20000001207 */
[----:B------:R-:W2:Y:S01]  /*e330*/  LDS.128 R16, [R33+0x18100] ;  /* 0x0181000021107984 */ /* 0x000ea20000000c00 */
[----:B------:R-:W-:Y:S01]  /*e340*/  SHF.R.U32.HI R13, RZ, 0x10, R7 ;  /* 0x00000010ff0d7819 */ /* 0x000fe20000011607 */
[----:B------:R-:W-:Y:S01]  /*e350*/  HADD2.F32 R7, -RZ, R4.H0_H0 ;  /* 0x20000004ff077230 */ /* 0x000fe20000004100 */
[--C-:B------:R-:W-:Y:S02]  /*e360*/  SHF.R.U64 R68, R14, 0x10, R15.reuse ;  /* 0x000000100e447819 */ /* 0x100fe4000000120f */
[----:B------:R-:W-:Y:S01]  /*e370*/  SHF.R.U32.HI R14, RZ, 0x10, R15 ;  /* 0x00000010ff0e7819 */ /* 0x000fe2000001160f */
[----:B------:R-:W-:Y:S02]  /*e380*/  HADD2.F32 R15, -RZ, R9.H0_H0 ;  /* 0x20000009ff0f7230 */ /* 0x000fe40000004100 */
[--C-:B-1----:R-:W-:Y:S02]  /*e390*/  HADD2.F32 R8, -RZ, R21.reuse.H0_H0 ;  /* 0x20000015ff087230 */ /* 0x102fe40000004100 */
[----:B------:R-:W-:-:S02]  /*e3a0*/  HADD2.F32 R6, -RZ, R21.H1_H1 ;  /* 0x30000015ff067230 */ /* 0x000fc40000004100 */
[----:B--2---:R-:W-:Y:S01]  /*e3b0*/  HADD2.F32 R0, -RZ, R17.H0_H0 ;  /* 0x20000011ff007230 */ /* 0x004fe20000004100 */
[----:B------:R-:W-:Y:S01]  /*e3c0*/  FMUL.FTZ R3, R8, R2 ;  /* 0x0000000208037220 */ /* 0x000fe20000410000 */
[----:B------:R-:W-:-:S03]  /*e3d0*/  HADD2.F32 R4, -RZ, R20.H0_H0 ;  /* 0x20000014ff047230 */ /* 0x000fc60000004100 */
[C---:B------:R-:W-:Y:S01]  /*e3e0*/  FMUL.FTZ R12, R0.reuse, R2 ;  /* 0x00000002000c7220 */ /* 0x040fe20000410000 */
[----:B------:R-:W-:Y:S01]  /*e3f0*/  HADD2.F32 R2, -RZ, R39.H1_H1 ;  /* 0x30000027ff027230 */ /* 0x000fe20000004100 */
[----:B------:R-:W-:Y:S01]  /*e400*/  FFMA.FTZ R69, R0, R5, R3 ;  /* 0x0000000500457223 */ /* 0x000fe20000010003 */
[----:B------:R-:W-:Y:S01]  /*e410*/  HADD2.F32 R0, -RZ, R17.H1_H1 ;  /* 0x30000011ff007230 */ /* 0x000fe20000004100 */
[----:B------:R-:W-:Y:S02]  /*e420*/  FMUL.FTZ R3, R6, R7 ;  /* 0x0000000706037220 */ /* 0x000fe40000410000 */
[----:B------:R-:W-:Y:S01]  /*e430*/  FFMA.FTZ R39, R8, R5, -R12 ;  /* 0x0000000508277223 */ /* 0x000fe2000001080c */
[----:B------:R-:W-:Y:S01]  /*e440*/  HADD2.F32 R8, -RZ, R22.H0_H0 ;  /* 0x20000016ff087230 */ /* 0x000fe20000004100 */
[C---:B------:R-:W-:Y:S01]  /*e450*/  FMUL.FTZ R9, R0.reuse, R7 ;  /* 0x0000000700097220 */ /* 0x040fe20000410000 */
[----:B------:R-:W-:Y:S01]  /*e460*/  HADD2.F32 R5, -RZ, R23.H1_H1 ;  /* 0x30000017ff057230 */ /* 0x000fe20000004100 */
[-C--:B------:R-:W-:Y:S01]  /*e470*/  FFMA.FTZ R58, R0, R15.reuse, R3 ;  /* 0x0000000f003a7223 */ /* 0x080fe20000010003 */
[----:B------:R-:W-:Y:S01]  /*e480*/  HADD2.F32 R0, -RZ, R16.H0_H0 ;  /* 0x20000010ff007230 */ /* 0x000fe20000004100 */
[-C--:B------:R-:W-:Y:S01]  /*e490*/  FMUL.FTZ R7, R4, R2.reuse ;  /* 0x0000000204077220 */ /* 0x080fe20000410000 */
[----:B------:R-:W-:Y:S01]  /*e4a0*/  HADD2.F32 R3, -RZ, R56.H1_H1 ;  /* 0x30000038ff037230 */ /* 0x000fe20000004100 */
[----:B------:R-:W-:Y:S01]  /*e4b0*/  FFMA.FTZ R37, R6, R15, -R9 ;  /* 0x0000000f06257223 */ /* 0x000fe20000010809 */
[----:B------:R-:W-:Y:S01]  /*e4c0*/  HADD2.F32 R6, -RZ, R71.H0_H0 ;  /* 0x20000047ff067230 */ /* 0x000fe20000004100 */
[C---:B------:R-:W-:Y:S01]  /*e4d0*/  FMUL.FTZ R2, R0.reuse, R2 ;  /* 0x0000000200027220 */ /* 0x040fe20000410000 */
[----:B------:R-:W-:Y:S01]  /*e4e0*/  HADD2.F32 R9, -RZ, R13.H0_H0 ;  /* 0x2000000dff097230 */ /* 0x000fe20000004100 */
[-C--:B------:R-:W-:Y:S01]  /*e4f0*/  FFMA.FTZ R56, R0, R3.reuse, R7 ;  /* 0x0000000300387223 */ /* 0x080fe20000010007 */
[----:B------:R-:W-:Y:S01]  /*e500*/  HADD2.F32 R0, -RZ, R70.H0_H0 ;  /* 0x20000046ff007230 */ /* 0x000fe20000004100 */
[----:B------:R-:W-:Y:S01]  /*e510*/  FFMA.FTZ R36, R4, R3, -R2 ;  /* 0x0000000304247223 */ /* 0x000fe20000010802 */
[----:B------:R-:W-:-:S02]  /*e520*/  HADD2.F32 R2, -RZ, R18.H0_H0 ;  /* 0x20000012ff027230 */ /* 0x000fc40000004100 */
[----:B------:R-:W-:Y:S01]  /*e530*/  HADD2.F32 R3, -RZ, R70.H1_H1 ;  /* 0x30000046ff037230 */ /* 0x000fe20000004100 */
[-C--:B------:R-:W-:Y:S01]  /*e540*/  FMUL.FTZ R4, R8, R0.reuse ;  /* 0x0000000008047220 */ /* 0x080fe20000410000 */
[----:B------:R-:W-:Y:S01]  /*e550*/  HADD2.F32 R7, -RZ, R23.H0_H0 ;  /* 0x20000017ff077230 */ /* 0x000fe20000004100 */
[C---:B------:R-:W-:Y:S01]  /*e560*/  FMUL.FTZ R32, R2.reuse, R0 ;  /* 0x0000000002207220 */ /* 0x040fe20000410000 */
[----:B------:R-:W-:Y:S01]  /*e570*/  HADD2.F32 R0, -RZ, R19.H0_H0 ;  /* 0x20000013ff007230 */ /* 0x000fe20000004100 */
[----:B------:R-:W-:Y:S01]  /*e580*/  FFMA.FTZ R35, R2, R6, R4 ;  /* 0x0000000602237223 */ /* 0x000fe20000010004 */
        /* <DEDUP_REMOVED lines=20> */
[----:B------:R-:W-:Y:S01]  /*e6d0*/  F2FP.PACK_AB R7, R17, R23 ;  /* 0x000000171107723e */ /* 0x000fe200000000ff */
[----:B------:R-:W-:Y:S01]  /*e6e0*/  FFMA.FTZ R14, R0, R19, R9 ;  /* 0x00000013000e7223 */ /* 0x000fe20000010009 */
[----:B------:R-:W-:Y:S01]  /*e6f0*/  HADD2.F32 R0, -RZ, R18.H1_H1 ;  /* 0x30000012ff007230 */ /* 0x000fe20000004100 */
[----:B------:R-:W-:-:S02]  /*e700*/  FMUL.FTZ R9, R2, R12 ;  /* 0x0000000c02097220 */ /* 0x000fc40000410000 */
[----:B------:R-:W-:Y:S01]  /*e710*/  FFMA.FTZ R3, R3, R19, -R13 ;  /* 0x0000001303037223 */ /* 0x000fe2000001080d */
[----:B------:R-:W-:Y:S01]  /*e720*/  F2FP.PACK_AB R4, R14, R56 ;  /* 0x000000380e04723e */ /* 0x000fe200000000ff */
[C---:B------:R-:W-:Y:S01]  /*e730*/  FMUL.FTZ R12, R0.reuse, R12 ;  /* 0x0000000c000c7220 */ /* 0x040fe20000410000 */
[----:B------:R-:W-:Y:S01]  /*e740*/  F2FP.PACK_AB R13, R37, R39 ;  /* 0x00000027250d723e */ /* 0x000fe200000000ff */
[----:B------:R-:W-:Y:S02]  /*e750*/  FFMA.FTZ R9, R0, R16, R9 ;  /* 0x0000001000097223 */ /* 0x000fe40000010009 */
        /* <DEDUP_REMOVED lines=9> */
.L_x_2349:
[----:B------:R-:W-:Y:S05]  /*e7f0*/  BSYNC B0 ;  /* 0x0000000000007941 */ /* 0x000fea0003800000 */
.L_x_2348:
[----:B------:R-:W-:Y:S01]  /*e800*/  ISETP.GE.AND P0, PT, R141, c[0x0][0x27c], PT ;  /* 0x00009f008d007a0c */ /* 0x000fe20003f06270 */
[----:B------:R-:W-:-:S12]  /*e810*/  BSSY B0, `(.L_x_2350) ;  /* 0x0000062000007945 */ /* 0x000fd80003800000 */
[----:B------:R-:W-:Y:S05]  /*e820*/  @P0 BRA `(.L_x_2351) ;  /* 0x0000060000000947 */ /* 0x000fea0003800000 */
[----:B------:R-:W3:Y:S01]  /*e830*/  LDL R68, [R1+0x28] ;  /* 0x0000280001447983 */ /* 0x000ee20000100800 */
[----:B------:R-:W-:Y:S02]  /*e840*/  MOV R0, c[0x0][0x27c] ;  /* 0x00009f0000007a02 */ /* 0x000fe40000000f00 */
[--C-:B------:R-:W-:Y:S02]  /*e850*/  SHF.R.U64 R39, R24, 0x10, R25.reuse ;  /* 0x0000001018277819 */ /* 0x100fe40000001219 */
[----:B------:R-:W-:Y:S02]  /*e860*/  LEA.HI R0, R0, R231, RZ, 0x1d ;  /* 0x000000e700007211 */ /* 0x000fe400078fe8ff */
[----:B------:R-:W-:Y:S02]  /*e870*/  SHF.R.U32.HI R24, RZ, 0x10, R25 ;  /* 0x00000010ff187819 */ /* 0x000fe40000011619 */
        /* <DEDUP_REMOVED lines=9> */
[----:B------:R-:W-:Y:S01]  /*e910*/  SHF.R.U32.HI R28, RZ, 0x10, R29 ;  /* 0x00000010ff1c7819 */ /* 0x000fe2000001161d */
[----:B------:R-:W-:Y:S01]  /*e920*/  HADD2.F32 R57, -RZ, R57.H0_H0 ;  /* 0x20000039ff397230 */ /* 0x000fe20000004100 */
[----:B------:R-:W-:Y:S01]  /*e930*/  SHF.L.U32 R32, R0, 0x1, RZ ;  /* 0x0000000100207819 */ /* 0x000fe200000006ff */
[----:B------:R-:W-:Y:S01]  /*e940*/  HADD2.F32 R0, -RZ, R81.H0_H0 ;  /* 0x20000051ff007230 */ /* 0x000fe20000004100 */
[----:B------:R-:W-:Y:S01]  /*e950*/  SHF.R.U64 R56, R30, 0x10, R31 ;  /* 0x000000101e387819 */ /* 0x000fe2000000121f */
[----:B------:R-:W-:Y:S01]  /*e960*/  HADD2.F32 R59, -RZ, R28.H0_H0 ;  /* 0x2000001cff3b7230 */ /* 0x000fe20000004100 */
[--C-:B------:R-:W-:Y:S01]  /*e970*/  SHF.R.U64 R30, R26, 0x10, R27.reuse ;  /* 0x000000101a1e7819 */ /* 0x100fe2000000121b */
[----:B-1----:R-:W1:Y:S01]  /*e980*/  LDS.128 R12, [R32+0x18100] ;  /* 0x01810000200c7984 */ /* 0x002e620000000c00 */
[----:B------:R-:W-:-:S02]  /*e990*/  SHF.R.U32.HI R26, RZ, 0x10, R27 ;  /* 0x00000010ff1a7819 */ /* 0x000fc4000001161b */
[----:B------:R-:W-:-:S05]  /*e9a0*/  SHF.R.U32.HI R25, RZ, 0x10, R31 ;  /* 0x00000010ff197819 */ /* 0x000fca000001161f */
[----:B------:R-:W-:Y:S02]  /*e9b0*/  HADD2.F32 R58, -RZ, R25.H0_H0 ;  /* 0x20000019ff3a7230 */ /* 0x000fe40000004100 */
[----:B-1----:R-:W-:Y:S02]  /*e9c0*/  HADD2.F32 R3, -RZ, R13.H0_H0 ;  /* 0x2000000dff037230 */ /* 0x002fe40000004100 */
[----:B----4-:R-:W-:Y:S02]  /*e9d0*/  HADD2.F32 R9, -RZ, R15.H0_H0 ;  /* 0x2000000fff097230 */ /* 0x010fe40000004100 */
[----:B------:R-:W-:Y:S01]  /*e9e0*/  HADD2.F32 R2, -RZ, R13.H1_H1 ;  /* 0x3000000dff027230 */ /* 0x000fe20000004100 */
[----:B------:R-:W-:Y:S01]  /*e9f0*/  FMUL.FTZ R34, R3, R0 ;  /* 0x0000000003227220 */ /* 0x000fe20000410000 */
[--C-:B------:R-:W-:Y:S02]  /*ea00*/  HADD2.F32 R8, -RZ, R12.reuse.H0_H0 ;  /* 0x2000000cff087230 */ /* 0x100fe40000004100 */
[----:B------:R-:W-:-:S02]  /*ea10*/  HADD2.F32 R13, -RZ, R12.H1_H1 ;  /* 0x3000000cff0d7230 */ /* 0x000fc40000004100 */
        /* <DEDUP_REMOVED lines=15> */
[--C-:B--2---:R-:W-:Y:S01]  /*eb10*/  HADD2.F32 R20, -RZ, R4.reuse.H0_H0 ;  /* 0x20000004ff147230 */ /* 0x104fe20000004100 */
[----:B------:R-:W-:Y:S01]  /*eb20*/  FFMA.FTZ R37, R2, R59, R0 ;  /* 0x0000003b02257223 */ /* 0x000fe20000010000 */
[----:B------:R-:W-:Y:S01]  /*eb30*/  HADD2.F32 R23, -RZ, R4.H1_H1 ;  /* 0x30000004ff177230 */ /* 0x000fe20000004100 */
[----:B------:R-:W-:Y:S01]  /*eb40*/  FFMA.FTZ R38, R3, R6, R5 ;  /* 0x0000000603267223 */ /* 0x000fe20000010005 */
[----:B------:R-:W-:-:S02]  /*eb50*/  HADD2.F32 R4, -RZ, R81.H1_H1 ;  /* 0x30000051ff047230 */ /* 0x000fc40000004100 */
[--C-:B------:R-:W-:Y:S02]  /*eb60*/  HADD2.F32 R5, -RZ, R83.reuse.H1_H1 ;  /* 0x30000053ff057230 */ /* 0x100fe40000004100 */
[----:B------:R-:W-:Y:S01]  /*eb70*/  HADD2.F32 R0, -RZ, R83.H0_H0 ;  /* 0x20000053ff007230 */ /* 0x000fe20000004100 */
[-C--:B------:R-:W-:Y:S01]  /*eb80*/  FMUL.FTZ R3, R20, R4.reuse ;  /* 0x0000000414037220 */ /* 0x080fe20000410000 */
[----:B------:R-:W-:Y:S01]  /*eb90*/  HADD2.F32 R24, -RZ, R26.H0_H0 ;  /* 0x2000001aff187230 */ /* 0x000fe20000004100 */
[C---:B------:R-:W-:Y:S01]  /*eba0*/  FMUL.FTZ R31, R8.reuse, R4 ;  /* 0x00000004081f7220 */ /* 0x040fe20000410000 */
[----:B------:R-:W-:Y:S01]  /*ebb0*/  HADD2.F32 R2, -RZ, R82.H1_H1 ;  /* 0x30000052ff027230 */ /* 0x000fe20000004100 */
[----:B------:R-:W-:Y:S01]  /*ebc0*/  FFMA.FTZ R35, R8, R5, R3 ;  /* 0x0000000508237223 */ /* 0x000fe20000010003 */
[--C-:B------:R-:W-:Y:S01]  /*ebd0*/  HADD2.F32 R3, -RZ, R84.reuse.H0_H0 ;  /* 0x20000054ff037230 */ /* 0x100fe20000004100 */
[-C--:B------:R-:W-:Y:S01]  /*ebe0*/  FMUL.FTZ R8, R17, R0.reuse ;  /* 0x0000000011087220 */ /* 0x080fe20000410000 */
[----:B------:R-:W-:Y:S01]  /*ebf0*/  HADD2.F32 R4, -RZ, R84.H1_H1 ;  /* 0x30000054ff047230 */ /* 0x000fe20000004100 */
[----:B------:R-:W-:-:S02]  /*ec00*/  FMUL.FTZ R26, R9, R0 ;  /* 0x00000000091a7220 */ /* 0x000fc40000410000 */
[----:B------:R-:W-:Y:S01]  /*ec10*/  FFMA.FTZ R28, R9, R3, R8 ;  /* 0x00000003091c7223 */ /* 0x000fe20000010008 */
[----:B------:R-:W-:Y:S01]  /*ec20*/  HADD2.F32 R8, -RZ, R39.H0_H0 ;  /* 0x20000027ff087230 */ /* 0x000fe20000004100 */
[----:B------:R-:W-:Y:S01]  /*ec30*/  FMUL.FTZ R0, R16, R24 ;  /* 0x0000001810007220 */ /* 0x000fe20000410000 */
[----:B------:R-:W-:Y:S01]  /*ec40*/  HADD2.F32 R9, -RZ, R30.H0_H0 ;  /* 0x2000001eff097230 */ /* 0x000fe20000004100 */
[-C--:B------:R-:W-:Y:S01]  /*ec50*/  FMUL.FTZ R15, R18, R2.reuse ;  /* 0x00000002120f7220 */ /* 0x080fe20000410000 */
[----:B------:R-:W-:Y:S01]  /*ec60*/  HADD2.F32 R39, -RZ, R56.H0_H0 ;  /* 0x20000038ff277230 */ /* 0x000fe20000004100 */
[----:B------:R-:W-:Y:S02]  /*ec70*/  FMUL.FTZ R29, R12, R2 ;  /* 0x000000020c1d7220 */ /* 0x000fe40000410000 */
[----:B------:R-:W-:Y:S02]  /*ec80*/  FFMA.FTZ R25, R7, R58, R0 ;  /* 0x0000003a07197223 */ /* 0x000fe40000010000 */
[----:B------:R-:W-:-:S02]  /*ec90*/  FMUL.FTZ R2, R23, R8 ;  /* 0x0000000817027220 */ /* 0x000fc40000410000 */
[----:B------:R-:W-:Y:S02]  /*eca0*/  FFMA.FTZ R36, R12, R4, R15 ;  /* 0x000000040c247223 */ /* 0x000fe4000001000f */
[----:B------:R-:W-:Y:S02]  /*ecb0*/  FMUL.FTZ R24, R7, R24 ;  /* 0x0000001807187220 */ /* 0x000fe40000410000 */
[-C--:B------:R-:W-:Y:S02]  /*ecc0*/  FMUL.FTZ R0, R21, R9.reuse ;  /* 0x0000000915007220 */ /* 0x080fe40000410000 */
[C---:B------:R-:W-:Y:S02]  /*ecd0*/  FMUL.FTZ R15, R13.reuse, R8 ;  /* 0x000000080d0f7220 */ /* 0x040fe40000410000 */
[----:B------:R-:W-:Y:S02]  /*ece0*/  FMUL.FTZ R7, R14, R9 ;  /* 0x000000090e077220 */ /* 0x000fe40000410000 */
[----:B------:R-:W-:-:S02]  /*ecf0*/  FFMA.FTZ R27, R13, R57, R2 ;  /* 0x000000390d1b7223 */ /* 0x000fc40000010002 */
        /* <DEDUP_REMOVED lines=10> */
[----:B------:R-:W-:Y:S02]  /*eda0*/  FFMA.FTZ R2, R23, R57, -R15 ;  /* 0x0000003917027223 */ /* 0x000fe4000001080f */
[----:B------:R-:W-:Y:S01]  /*edb0*/  FFMA.FTZ R6, R21, R39, -R7 ;  /* 0x0000002715067223 */ /* 0x000fe20000010807 */
[----:B------:R-:W-:Y:S02]  /*edc0*/  F2FP.PACK_AB R15, R0, R3 ;  /* 0x00000003000f723e */ /* 0x000fe400000000ff */
[----:B------:R-:W-:Y:S02]  /*edd0*/  F2FP.PACK_AB R12, R2, R9 ;  /* 0x00000009020c723e */ /* 0x000fe400000000ff */
[----:B------:R-:W-:Y:S02]  /*ede0*/  F2FP.PACK_AB R14, R6, R8 ;  /* 0x00000008060e723e */ /* 0x000fe400000000ff */
[----:B------:R-:W-:Y:S02]  /*edf0*/  F2FP.PACK_AB R7, R25, R28 ;  /* 0x0000001c1907723e */ /* 0x000fe400000000ff */
[----:B------:R-:W-:Y:S01]  /*ee00*/  F2FP.PACK_AB R6, R30, R36 ;  /* 0x000000241e06723e */ /* 0x000fe200000000ff */
[----:B------:R1:W-:Y:S04]  /*ee10*/  STS.128 [R68], R12 ;  /* 0x0000000c44007388 */ /* 0x0003e80000000c00 */
[----:B------:R1:W-:Y:S02]  /*ee20*/  STS.128 [R32+0x18100], R4 ;  /* 0x0181000420007388 */ /* 0x0003e40000000c00 */
.L_x_2351:
[----:B------:R-:W-:Y:S05]  /*ee30*/  BSYNC B0 ;  /* 0x0000000000007941 */ /* 0x000fea0003800000 */
.L_x_2350:
[----:B------:R-:W-:-:S13]  /*ee40*/  ISETP.GE.AND P0, PT, R140, c[0x0][0x27c], PT ;  /* 0x00009f008c007a0c */ /* 0x000fda0003f06270 */
[----:B------:R-:W-:Y:S05]  /*ee50*/  @P0 BRA `(.L_x_2347) ;  /* 0x0000060000000947 */ /* 0x000fea0003800000 */
[----:B------:R-:W3:Y:S01]  /*ee60*/  LDL R56, [R1+0x20] ;  /* 0x0000200001387983 */ /* 0x000ee20000100800 */
[----:B------:R-:W-:Y:S02]  /*ee70*/  MOV R0, c[0x0][0x27c] ;  /* 0x00009f0000007a02 */ /* 0x000fe40000000f00 */
[----:B------:R-:W-:Y:S02]  /*ee80*/  SHF.R.U32.HI R24, RZ, 0x10, R41 ;  /* 0x00000010ff187819 */ /* 0x000fe40000011629 */
        /* <DEDUP_REMOVED lines=15> */
[----:B------:R-:W-:Y:S02]  /*ef80*/  SHF.R.U64 R39, R40, 0x10, R41 ;  /* 0x0000001028277819 */ /* 0x000fe40000001229 */
[----:B------:R-:W-:Y:S01]  /*ef90*/  SHF.R.U32.HI R27, RZ, 0x10, R47 ;  /* 0x00000010ff1b7819 */ /* 0x000fe2000001162f */
[----:B-1----:R-:W1:Y:S01]  /*efa0*/  LDS.128 R12, [R29+0x18100] ;  /* 0x018100001d0c7984 */ /* 0x002e620000000c00 */
[----:B------:R-:W-:-:S02]  /*efb0*/  SHF.R.U64 R44, R44, 0x10, R45 ;  /* 0x000000102c2c7819 */ /* 0x000fc4000000122d */
[----:B------:R-:W-:Y:S01]  /*efc0*/  SHF.R.U64 R40, R46, 0x10, R47 ;  /* 0x000000102e287819 */ /* 0x000fe2000000122f */
[----:B------:R-:W-:Y:S02]  /*efd0*/  HADD2.F32 R42, -RZ, R27.H0_H0 ;  /* 0x2000001bff2a7230 */ /* 0x000fe40000004100 */
[----:B------:R-:W-:Y:S02]  /*efe0*/  HADD2.F32 R41, -RZ, R44.H0_H0 ;  /* 0x2000002cff297230 */ /* 0x000fe40000004100 */
[----:B-1----:R-:W-:Y:S02]  /*eff0*/  HADD2.F32 R3, -RZ, R13.H0_H0 ;  /* 0x2000000dff037230 */ /* 0x002fe40000004100 */
[----:B----4-:R-:W-:Y:S02]  /*f000*/  HADD2.F32 R9, -RZ, R15.H0_H0 ;  /* 0x2000000fff097230 */ /* 0x010fe40000004100 */
[----:B------:R-:W-:Y:S01]  /*f010*/  HADD2.F32 R2, -RZ, R13.H1_H1 ;  /* 0x3000000dff027230 */ /* 0x000fe20000004100 */
[----:B------:R-:W-:Y:S01]  /*f020*/  FMUL.FTZ R34, R3, R0 ;  /* 0x0000000003227220 */ /* 0x000fe20000410000 */
[----:B------:R-:W-:-:S02]  /*f030*/  HADD2.F32 R8, -RZ, R12.H0_H0 ;  /* 0x2000000cff087230 */ /* 0x000fc40000004100 */
[----:B------:R-:W-:Y:S02]  /*f040*/  HADD2.F32 R13, -RZ, R12.H1_H1 ;  /* 0x3000000cff0d7230 */ /* 0x000fe40000004100 */
        /* <DEDUP_REMOVED lines=20> */
[----:B------:R-:W-:Y:S02]  /*f190*/  HADD2.F32 R5, -RZ, R88.H0_H0 ;  /* 0x20000058ff057230 */ /* 0x000fe40000004100 */
        /* <DEDUP_REMOVED lines=44> */
.L_x_2347:
[----:B------:R-:W-:Y:S05]  /*f460*/  BSYNC B1 ;  /* 0x0000000000017941 */ /* 0x000fea0003800000 */
.L_x_2346:
        /* <DEDUP_REMOVED lines=14> */
[----:B---3--:R-:W3:Y:S01]  /*f550*/  LDL R44, [R1+0x2c] ;  /* 0x00002c00012c7983 */ /* 0x008ee20000100800 */
        /* <DEDUP_REMOVED lines=15> */
[----:B-1----:R-:W-:Y:S01]  /*f650*/  SHF.L.U32 R29, R0, 0x1, RZ ;  /* 0x00000001001d7819 */ /* 0x002fe200000006ff */
[----:B------:R-:W-:Y:S01]  /*f660*/  HADD2.F32 R0, -RZ, R87.H1_H1 ;  /* 0x30000057ff007230 */ /* 0x000fe20000004100 */
[----:B------:R-:W-:-:S02]  /*f670*/  SHF.R.U32.HI R27, RZ, 0x10, R51 ;  /* 0x00000010ff1b7819 */ /* 0x000fc40000011633 */
[----:B------:R-:W-:Y:S01]  /*f680*/  SHF.R.U64 R35, R54, 0x10, R55 ;  /* 0x0000001036237819 */ /* 0x000fe20000001237 */
[----:B------:R-:W1:Y:S01]  /*f690*/  LDS.128 R12, [R29+0x18100] ;  /* 0x018100001d0c7984 */ /* 0x000e620000000c00 */
[----:B------:R-:W-:Y:S01]  /*f6a0*/  SHF.R.U64 R38, R48, 0x10, R49 ;  /* 0x0000001030267819 */ /* 0x000fe20000001231 */
[----:B------:R-:W-:Y:S01]  /*f6b0*/  HADD2.F32 R42, -RZ, R27.H0_H0 ;  /* 0x2000001bff2a7230 */ /* 0x000fe20000004100 */
[----:B------:R-:W-:-:S03]  /*f6c0*/  SHF.R.U64 R40, R50, 0x10, R51 ;  /* 0x0000001032287819 */ /* 0x000fc60000001233 */
        /* <DEDUP_REMOVED lines=72> */
.L_x_2353:
[----:B------:R-:W-:Y:S05]  /*fb50*/  BSYNC B0 ;  /* 0x0000000000007941 */ /* 0x000fea0003800000 */
.L_x_2352:
[----:B------:R-:W-:Y:S01]  /*fb60*/  ISETP.GE.AND P0, PT, R141, c[0x0][0x27c], PT ;  /* 0x00009f008d007a0c */ /* 0x000fe20003f06270 */
[----:B------:R-:W-:-:S12]  /*fb70*/  BSSY B0, `(.L_x_2354) ;  /* 0x0000062000007945 */ /* 0x000fd80003800000 */
[----:B------:R-:W-:Y:S05]  /*fb80*/  @P0 BRA `(.L_x_2355) ;  /* 0x0000060000000947 */ /* 0x000fea0003800000 */
[----:B-1-3--:R-:W3:Y:S01]  /*fb90*/  LDL R44, [R1+0x24] ;  /* 0x00002400012c7983 */ /* 0x00aee20000100800 */
        /* <DEDUP_REMOVED lines=95> */
.L_x_2355:
[----:B------:R-:W-:Y:S05]  /*10190*/  BSYNC B0 ;  /* 0x0000000000007941 */ /* 0x000fea0003800000 */
.L_x_2354:
[----:B------:R-:W-:-:S13]  /*101a0*/  ISETP.GE.AND P0, PT, R140, c[0x0][0x27c], PT ;  /* 0x00009f008c007a0c */ /* 0x000fda0003f06270 */
        /* <DEDUP_REMOVED lines=97> */
.L_x_2308:
[----:B------:R-:W-:Y:S05]  /*107c0*/  BSYNC B2 ;  /* 0x0000000000027941 */ /* 0x000fea0003800000 */
.L_x_2306:
[----:B------:R-:W-:-:S04]  /*107d0*/  DEPBAR.LE SB0, 0x2 ;  /* 0x000080800000791a */ /* 0x000fc80000000000 */
[----:B------:R-:W-:Y:S01]  /*107e0*/  WARPSYNC 0xffffffff ;  /* 0xffffffff00007948 */ /* 0x000fe20003800000 */
[----:B------:R-:W-:Y:S01]  /*107f0*/  BAR.SYNC.DEFER_BLOCKING 0x0 ;  /* 0x0000000000007b1d */ /* 0x000fe20000010000 */
[----:B------:R-:W-:Y:S01]  /*10800*/  IMAD.MOV.U32 R0, RZ, RZ, 0x20 ;  /* 0x00000020ff007424 */ /* 0x000fe200078e00ff */
[----:B------:R-:W-:-:S04]  /*10810*/  LOP3.LUT P2, RZ, R217, 0x2, RZ, 0xc0, !PT ;  /* 0x00000002d9ff7812 */ /* 0x000fc8000784c0ff */
[----:B------:R-:W-:Y:S01]  /*10820*/  SEL R180, R0, 0xffffffe0, !P2 ;  /* 0xffffffe000b47807 */ /* 0x000fe20005000000 */
[----:B------:R-:W-:Y:S04]  /*10830*/  BSSY B0, `(.L_x_2356) ;  /* 0x000004c000007945 */ /* 0x000fe80003800000 */
[----:B-1----:R-:W-:Y:S01]  /*10840*/  IMAD.IADD R8, R186, 0x1, R180 ;  /* 0x00000001ba087824 */ /* 0x002fe200078e02b4 */
[----:B--2---:R1:W2:Y:S04]  /*10850*/  LDSM.16.M88.4 R4, [R181] ;  /* 0x00000000b504783b */ /* 0x0042a80000000200 */
[----:B------:R1:W3:Y:S04]  /*10860*/  LDSM.16.M88.4 R36, [R186] ;  /* 0x00000000ba24783b */ /* 0x0002e80000000200 */
[----:B------:R1:W4:Y:S04]  /*10870*/  LDSM.16.M88.4 R40, [R186+0x800] ;  /* 0x00080000ba28783b */ /* 0x0003280000000200 */
[----:B-----5:R1:W1:Y:S04]  /*10880*/  LDSM.16.M88.4 R44, [R186+0x1000] ;  /* 0x00100000ba2c783b */ /* 0x0202680000000200 */
        /* <DEDUP_REMOVED lines=9> */
[----:B----4-:R-:W-:-:S02]  /*10920*/  SHF.R.S32.HI R9, RZ, 0x1f, R190 ;  /* 0x0000001fff097819 */ /* 0x010fc400000114be */
[----:B------:R-:W-:Y:S01]  /*10930*/  SHF.L.U64.HI R29, R196, 0x1, R212 ;  /* 0x00000001c41d7819 */ /* 0x000fe200000102d4 */
[----:B------:R-:W-:Y:S01]  /*10940*/  IMAD R0, R0, c[0x0][0x208], RZ ;  /* 0x0000820000007a24 */ /* 0x000fe200078e02ff */
[----:B------:R-:W-:Y:S01]  /*10950*/  SHF.L.U64.HI R27, R202, 0x1, R213 ;  /* 0x00000001ca1b7819 */ /* 0x000fe200000102d5 */
        /* <DEDUP_REMOVED lines=15> */
.L_x_2508:
        /* <DEDUP_REMOVED lines=12> */
[C---:B------:R-:W-:Y:S01]  /*10b10*/  IMAD.X R17, R9.reuse, 0x1, R27, P0 ;  /* 0x0000000109117824 */ /* 0x040fe200000e061b */
        /* <DEDUP_REMOVED lines=8> */
.L_x_2509:
        /* <DEDUP_REMOVED lines=21> */
.L_x_2357:
[----:B------:R-:W-:Y:S05]  /*10cf0*/  BSYNC B0 ;  /* 0x0000000000007941 */ /* 0x000fea0003800000 */
.L_x_2356:
[----:B------:R-:W-:Y:S01]  /*10d00*/  LOP3.LUT P1, RZ, R217, 0x4, RZ, 0xc0, !PT ;  /* 0x00000004d9ff7812 */ /* 0x000fe2000782c0ff */
[----:B------:R-:W0:Y:S01]  /*10d10*/  LDGDEPBAR ;  /* 0x00000000000079af */ /* 0x000e220000000000 */
[----:B------:R-:W-:Y:S01]  /*10d20*/  MOV R0, 0x40 ;  /* 0x0000004000007802 */ /* 0x000fe20000000f00 */
[----:B------:R-:W-:Y:S01]  /*10d30*/  WARPSYNC 0xffffffff ;  /* 0xffffffff00007948 */ /* 0x000fe20003800000 */
[----:B--23--:R-:W-:Y:S01]  /*10d40*/  HMMA.16816.F32 R16, R4, R36, RZ ;  /* 0x000000240410723c */ /* 0x00cfe200000018ff */
[----:B----4-:R-:W-:Y:S01]  /*10d50*/  MOV R9, c[0x0][0x2c4] ;  /* 0x0000b10000097a02 */ /* 0x010fe20000000f00 */
        /* <DEDUP_REMOVED lines=10> */
[C---:B------:R-:W-:Y:S01]  /*10e00*/  HMMA.16816.F32 R20, R4.reuse, R40, RZ ;  /* 0x000000280414723c */ /* 0x040fe200000018ff */
[----:B------:R-:W-:Y:S04]  /*10e10*/  LDSM.16.M88.4 R60, [R2+0x800] ;  /* 0x00080000023c783b */ /* 0x000fe80000000200 */
[----:B------:R-:W-:Y:S03]  /*10e20*/  LDSM.16.M88.4 R68, [R2+0x1000] ;  /* 0x001000000244783b */ /* 0x000fe60000000200 */
[C---:B------:R-:W-:Y:S01]  /*10e30*/  HMMA.16816.F32 R36, R4.reuse, R42, RZ ;  /* 0x0000002a0424723c */ /* 0x040fe200000018ff */
[----:B------:R-:W-:Y:S04]  /*10e40*/  LDSM.16.M88.4 R84, [R0] ;  /* 0x000000000054783b */ /* 0x000fe80000000200 */
[----:B------:R-:W-:Y:S03]  /*10e50*/  LDSM.16.M88.4 R88, [R0+0x1000] ;  /* 0x001000000058783b */ /* 0x000fe60000000200 */
[C---:B-1----:R-:W-:Y:S08]  /*10e60*/  HMMA.16816.F32 R40, R4.reuse, R44, RZ ;  /* 0x0000002c0428723c */ /* 0x042ff000000018ff */
        /* <DEDUP_REMOVED lines=93> */
[C---:B----4-:R-:W-:Y:S01]  /*11440*/  HMMA.16816.F32 R88, R24.reuse, R64, R68 ;  /* 0x000000401858723c */ /* 0x050fe20000001844 */
[----:B------:R-:W3:Y:S07]  /*11450*/  LDSM.16.M88.4 R68, [R0+0x4000] ;  /* 0x004000000044783b */ /* 0x000eee0000000200 */
[C---:B------:R-:W-:Y:S01]  /*11460*/  HMMA.16816.F32 R84, R24.reuse, R54, R56 ;  /* 0x000000361854723c */ /* 0x040fe20000001838 */
[----:B------:R-:W4:Y:S04]  /*11470*/  LDSM.16.M88.4 R52, [R186+0x5000] ;  /* 0x00500000ba34783b */ /* 0x000f280000000200 */
[----:B------:R-:W-:Y:S03]  /*11480*/  LDSM.16.M88.4 R56, [R8+0x5000] ;  /* 0x005000000838783b */ /* 0x000fe60000000200 */
[----:B------:R-:W-:Y:S01]  /*11490*/  HMMA.16816.F32 R80, R24, R66, R80 ;  /* 0x000000421850723c */ /* 0x000fe20000001850 */
[----:B------:R-:W-:Y:S07]  /*114a0*/  LDSM.16.M88.4 R64, [R2+0x4800] ;  /* 0x004800000240783b */ /* 0x000fee0000000200 */
[----:B------:R-:W-:Y:S08]  /*114b0*/  HMMA.16816.F32 R28, R16, R74, R28 ;  /* 0x0000004a101c723c */ /* 0x000ff0000000181c */
[----:B-1----:R-:W-:Y:S08]  /*114c0*/  HMMA.16816.F32 R24, R12, R44, R32 ;  /* 0x0000002c0c18723c */ /* 0x002ff00000001820 */
[C---:B--2---:R-:W-:Y:S08]  /*114d0*/  HMMA.16816.F32 R36, R20.reuse, R40, R36 ;  /* 0x000000281424723c */ /* 0x044ff00000001824 */
[----:B------:R-:W-:Y:S01]  /*114e0*/  HMMA.16816.F32 R40, R20, R42, R76 ;  /* 0x0000002a1428723c */ /* 0x000fe2000000184c */
[----:B------:R-:W1:Y:S07]  /*114f0*/  LDSM.16.M88.4 R76, [R186+0x5800] ;  /* 0x00580000ba4c783b */ /* 0x000e6e0000000200 */
[----:B------:R-:W-:Y:S08]  /*11500*/  HMMA.16816.F32 R32, R12, R46, R28 ;  /* 0x0000002e0c20723c */ /* 0x000ff0000000181c */
[----:B---3--:R-:W-:Y:S08]  /*11510*/  HMMA.16816.F32 R28, R4, R68, R24 ;  /* 0x00000044041c723c */ /* 0x008ff00000001818 */
[C---:B------:R-:W-:Y:S08]  /*11520*/  HMMA.16816.F32 R24, R16.reuse, R48, R36 ;  /* 0x000000301018723c */ /* 0x040ff00000001824 */
[----:B------:R-:W-:Y:S01]  /*11530*/  HMMA.16816.F32 R36, R16, R50, R40 ;  /* 0x000000321024723c */ /* 0x000fe20000001828 */
[----:B------:R-:W2:Y:S07]  /*11540*/  LDSM.16.M88.4 R48, [R0+0x4800] ;  /* 0x004800000030783b */ /* 0x000eae0000000200 */
[C---:B----4-:R-:W-:Y:S01]  /*11550*/  HMMA.16816.F32 R72, R20.reuse, R52, R60 ;  /* 0x000000341448723c */ /* 0x050fe2000000183c */
[----:B------:R-:W-:Y:S01]  /*11560*/  FMUL.FTZ R3, R28, c[0x0][0x320] ;  /* 0x0000c8001c037a20 */ /* 0x000fe20000410000 */
[----:B------:R-:W3:Y:S06]  /*11570*/  LDSM.16.M88.4 R60, [R2+0x5000] ;  /* 0x00500000023c783b */ /* 0x000eec0000000200 */
[----:B------:R-:W-:Y:S01]  /*11580*/  HMMA.16816.F32 R52, R20, R54, R84 ;  /* 0x000000361434723c */ /* 0x000fe20000001854 */
[----:B------:R4:W2:Y:S07]  /*11590*/  MUFU.TANH R85, R3 ;  /* 0x0000000300557308 */ /* 0x0008ae0000002400 */
[----:B------:R-:W-:Y:S08]  /*115a0*/  HMMA.16816.F32 R44, R4, R70, R32 ;  /* 0x00000046042c723c */ /* 0x000ff00000001820 */
[----:B-1----:R-:W-:Y:S01]  /*115b0*/  HMMA.16816.F32 R68, R20, R76, R88 ;  /* 0x0000004c1444723c */ /* 0x002fe20000001858 */
[----:B----4-:R-:W-:-:S04]  /*115c0*/  FMUL.FTZ R3, R29, c[0x0][0x320] ;  /* 0x0000c8001d037a20 */ /* 0x010fc80000410000 */
[----:B------:R1:W4:Y:S03]  /*115d0*/  MUFU.TANH R84, R3 ;  /* 0x0000000300547308 */ /* 0x0003260000002400 */
[----:B------:R-:W-:Y:S08]  /*115e0*/  HMMA.16816.F32 R24, R12, R64, R24 ;  /* 0x000000400c18723c */ /* 0x000ff00000001818 */
[----:B------:R-:W-:Y:S01]  /*115f0*/  HMMA.16816.F32 R32, R16, R56, R72 ;  /* 0x000000381020723c */ /* 0x000fe20000001848 */
[----:B-1----:R-:W-:-:S07]  /*11600*/  FMUL.FTZ R3, R30, c[0x0][0x320] ;  /* 0x0000c8001e037a20 */ /* 0x002fce0000410000 */
[----:B------:R-:W-:Y:S01]  /*11610*/  HMMA.16816.F32 R40, R16, R58, R52 ;  /* 0x0000003a1028723c */ /* 0x000fe20000001834 */
[----:B------:R1:W1:Y:S01]  /*11620*/  MUFU.TANH R76, R3 ;  /* 0x00000003004c7308 */ /* 0x0002620000002400 */
[----:B------:R-:W5:Y:S06]  /*11630*/  LDSM.16.M88.4 R52, [R0+0x5000] ;  /* 0x005000000034783b */ /* 0x000f6c0000000200 */
[----:B--2---:R-:W-:Y:S08]  /*11640*/  HMMA.16816.F32 R24, R4, R48, R24 ;  /* 0x000000300418723c */ /* 0x004ff00000001818 */
[----:B------:R-:W-:Y:S01]  /*11650*/  HMMA.16816.F32 R20, R20, R78, R80 ;  /* 0x0000004e1414723c */ /* 0x000fe20000001850 */
[----:B-1----:R-:W-:-:S04]  /*11660*/  FMUL.FTZ R3, R31, c[0x0][0x320] ;  /* 0x0000c8001f037a20 */ /* 0x002fc80000410000 */
[----:B------:R1:W2:Y:S03]  /*11670*/  MUFU.TANH R75, R3 ;  /* 0x00000003004b7308 */ /* 0x0002a60000002400 */
[C---:B------:R-:W-:Y:S01]  /*11680*/  HMMA.16816.F32 R28, R12.reuse, R66, R36 ;  /* 0x000000420c1c723c */ /* 0x040fe20000001824 */
[----:B------:R-:W2:Y:S07]  /*11690*/  LDSM.16.M88.4 R64, [R8+0x5800] ;  /* 0x005800000840783b */ /* 0x000eae0000000200 */
[----:B---3--:R-:W-:Y:S01]  /*116a0*/  HMMA.16816.F32 R36, R12, R60, R32 ;  /* 0x0000003c0c24723c */ /* 0x008fe20000001820 */
[----:B-1----:R-:W-:-:S07]  /*116b0*/  FMUL.FTZ R3, R44, c[0x0][0x320] ;  /* 0x0000c8002c037a20 */ /* 0x002fce0000410000 */
[----:B------:R-:W-:Y:S01]  /*116c0*/  HMMA.16816.F32 R32, R12, R62, R40 ;  /* 0x0000003e0c20723c */ /* 0x000fe20000001828 */
[----:B------:R1:W3:Y:S01]  /*116d0*/  MUFU.TANH R73, R3 ;  /* 0x0000000300497308 */ /* 0x0002e20000002400 */
[----:B------:R-:W-:Y:S11]  /*116e0*/  LDSM.16.M88.4 R40, [R0+0x5800] ;  /* 0x005800000028783b */ /* 0x000ff60000000200 */
[----:B------:R-:W-:Y:S03]  /*116f0*/  @!UPT UIADD3 URZ, URZ, URZ, URZ ;  /* 0x0000003f3f3ff290 */ /* 0x000fe6000fffe03f */
[----:B-----5:R-:W-:Y:S01]  /*11700*/  HMMA.16816.F32 R36, R4, R52, R36 ;  /* 0x000000340424723c */ /* 0x020fe20000001824 */
[----:B-1----:R-:W-:-:S04]  /*11710*/  FMUL.FTZ R3, R45, c[0x0][0x320] ;  /* 0x0000c8002d037a20 */ /* 0x002fc80000410000 */
[----:B------:R1:W1:Y:S03]  /*11720*/  MUFU.TANH R72, R3 ;  /* 0x0000000300487308 */ /* 0x0002660000002400 */
[----:B--2---:R-:W-:Y:S01]  /*11730*/  HMMA.16816.F32 R20, R16, R66, R20 ;  /* 0x000000421014723c */ /* 0x004fe20000001814 */
[----:B-1----:R-:W-:-:S04]  /*11740*/  FMUL.FTZ R3, R46, c[0x0][0x320] ;  /* 0x0000c8002e037a20 */ /* 0x002fc80000410000 */
[----:B------:R1:W2:Y:S02]  /*11750*/  MUFU.TANH R74, R3 ;  /* 0x00000003004a7308 */ /* 0x0002a40000002400 */
[----:B-1----:R-:W-:Y:S02]  /*11760*/  FMUL.FTZ R3, R47, c[0x0][0x320] ;  /* 0x0000c8002f037a20 */ /* 0x002fe40000410000 */
[----:B------:R-:W-:Y:S01]  /*11770*/  HMMA.16816.F32 R44, R4, R50, R28 ;  /* 0x00000032042c723c */ /* 0x000fe2000000181c */
[----:B------:R1:W5:Y:S03]  /*11780*/  LDSM.16.M88.4 R48, [R2+0x5800] ;  /* 0x005800000230783b */ /* 0x0003660000000200 */
[----:B------:R-:W1:Y:S04]  /*11790*/  MUFU.TANH R60, R3 ;  /* 0x00000003003c7308 */ /* 0x000e680000002400 */
[----:B------:R-:W-:Y:S01]  /*117a0*/  HMMA.16816.F32 R28, R16, R64, R68 ;  /* 0x00000040101c723c */ /* 0x000fe20000001844 */
[----:B-1----:R-:W-:Y:S11]  /*117b0*/  FMUL.FTZ R2, R24, c[0x0][0x320] ;  /* 0x0000c80018027a20 */ /* 0x002ff60000410000 */
[----:B------:R-:W-:Y:S04]  /*117c0*/  @!UPT UIADD3 URZ, URZ, URZ, URZ ;  /* 0x0000003f3f3ff290 */ /* 0x000fe8000fffe03f */
[----:B------:R-:W-:Y:S01]  /*117d0*/  FMUL.FTZ R0, R44, c[0x0][0x320] ;  /* 0x0000c8002c007a20 */ /* 0x000fe20000410000 */
[----:B------:R1:W1:Y:S08]  /*117e0*/  MUFU.TANH R58, R2 ;  /* 0x00000002003a7308 */ /* 0x0002700000002400 */
        /* <DEDUP_REMOVED lines=8> */
[----:B------:R-:W-:Y:S01]  /*11870*/  HMMA.16816.F32 R16, R4, R40, R16 ;  /* 0x000000280410723c */ /* 0x000fe20000001810 */
[----:B------:R1:W1:Y:S01]  /*11880*/  MUFU.TANH R59, R2 ;  /* 0x00000002003b7308 */ /* 0x0002620000002400 */
[----:B--2---:R-:W-:-:S06]  /*11890*/  FMUL.FTZ R0, R46, c[0x0][0x320] ;  /* 0x0000c8002e007a20 */ /* 0x004fcc0000410000 */
[----:B------:R-:W-:Y:S01]  /*118a0*/  HMMA.16816.F32 R12, R4, R42, R12 ;  /* 0x0000002a040c723c */ /* 0x000fe2000000180c */
[----:B------:R2:W2:Y:S01]  /*118b0*/  MUFU.TANH R46, R0 ;  /* 0x00000000002e7308 */ /* 0x0004a20000002400 */
[----:B-1----:R-:W-:-:S06]  /*118c0*/  FMUL.FTZ R2, R27, c[0x0][0x320] ;  /* 0x0000c8001b027a20 */ /* 0x002fcc0000410000 */
[----:B------:R-:W-:Y:S01]  /*118d0*/  HMMA.16816.F32 R24, R4, R54, R32 ;  /* 0x000000360418723c */ /* 0x000fe20000001820 */
[----:B------:R-:W1:Y:S07]  /*118e0*/  MUFU.TANH R57, R2 ;  /* 0x0000000200397308 */ /* 0x000e6e0000002400 */
[----:B------:R-:W-:Y:S02]  /*118f0*/  FMUL.FTZ R3, R18, c[0x0][0x320] ;  /* 0x0000c80012037a20 */ /* 0x000fe40000410000 */
[----:B--2---:R-:W-:Y:S01]  /*11900*/  FMUL.FTZ R0, R47, c[0x0][0x320] ;  /* 0x0000c8002f007a20 */ /* 0x004fe20000410000 */
[----:B------:R-:W-:-:S03]  /*11910*/  IADD3 R7, -R214, R101, RZ ;  /* 0x00000065d6077210 */ /* 0x000fc60007ffe1ff */
        /* <DEDUP_REMOVED lines=14> */
[----:B------:R-:W2:Y:S08]  /*11a00*/  MUFU.TANH R26, R3 ;  /* 0x00000003001a7308 */ /* 0x000eb00000002400 */
[----:B------:R5:W1:Y:S02]  /*11a10*/  MUFU.TANH R30, R0 ;  /* 0x00000000001e7308 */ /* 0x000a640000002400 */
[----:B-----5:R-:W-:-:S06]  /*11a20*/  FMUL.FTZ R0, R27, c[0x0][0x320] ;  /* 0x0000c8001b007a20 */ /* 0x020fcc0000410000 */
[----:B------:R5:W1:Y:S02]  /*11a30*/  MUFU.TANH R27, R0 ;  /* 0x00000000001b7308 */ /* 0x000a640000002400 */
[----:B-----5:R-:W-:-:S06]  /*11a40*/  FMUL.FTZ R0, R16, c[0x0][0x320] ;  /* 0x0000c80010007a20 */ /* 0x020fcc0000410000 */
[----:B------:R5:W1:Y:S02]  /*11a50*/  MUFU.TANH R20, R0 ;  /* 0x0000000000147308 */ /* 0x000a640000002400 */
[----:B-----5:R-:W-:-:S06]  /*11a60*/  FMUL.FTZ R0, R17, c[0x0][0x320] ;  /* 0x0000c80011007a20 */ /* 0x020fcc0000410000 */
[----:B------:R5:W1:Y:S02]  /*11a70*/  MUFU.TANH R16, R0 ;  /* 0x0000000000107308 */ /* 0x000a640000002400 */
[----:B-----5:R-:W-:-:S04]  /*11a80*/  IADD3 R0, R240, R227, RZ ;  /* 0x000000e3f0007210 */ /* 0x020fc80007ffe0ff */
[----:B------:R-:W-:Y:S01]  /*11a90*/  MOV R4, R0 ;  /* 0x0000000000047202 */ /* 0x000fe20000000f00 */
[----:B------:R-:W-:-:S04]  /*11aa0*/  @P0 IMAD.HI.U32 R2, R0, c[0x0][0x2c8], RZ ;  /* 0x0000b20000020a27 */ /* 0x000fc800078e00ff */
[----:B------:R-:W-:Y:S01]  /*11ab0*/  FMUL.FTZ R0, R19, c[0x0][0x320] ;  /* 0x0000c80013007a20 */ /* 0x000fe20000410000 */
[----:B------:R-:W-:Y:S01]  /*11ac0*/  @P0 SHF.R.U32.HI R4, RZ, c[0x0][0x2cc], R2 ;  /* 0x0000b300ff040a19 */ /* 0x000fe20000011602 */
[----:B------:R-:W-:Y:S02]  /*11ad0*/  FMUL.FTZ R2, R14, c[0x0][0x320] ;  /* 0x0000c8000e027a20 */ /* 0x000fe40000410000 */
[----:B------:R5:W1:Y:S02]  /*11ae0*/  MUFU.TANH R24, R0 ;  /* 0x0000000000187308 */ /* 0x000a640000002400 */
[----:B------:R-:W1:Y:S06]  /*11af0*/  SHFL.IDX PT, R3, R4, RZ, 0x1c1f ;  /* 0x001c1fff04037589 */ /* 0x000e6c00000e0000 */
[----:B------:R2:W1:Y:S01]  /*11b00*/  MUFU.TANH R19, R2 ;  /* 0x0000000200137308 */ /* 0x0004620000002400 */
[----:B-----5:R-:W-:-:S07]  /*11b10*/  FMUL.FTZ R0, R12, c[0x0][0x320] ;  /* 0x0000c8000c007a20 */ /* 0x020fce0000410000 */
[----:B------:R5:W1:Y:S01]  /*11b20*/  MUFU.TANH R12, R0 ;  /* 0x00000000000c7308 */ /* 0x000a620000002400 */
[----:B--2---:R-:W-:-:S07]  /*11b30*/  FMUL.FTZ R2, R15, c[0x0][0x320] ;  /* 0x0000c8000f027a20 */ /* 0x004fce0000410000 */
[----:B------:R-:W2:Y:S01]  /*11b40*/  MUFU.TANH R29, R2 ;  /* 0x00000002001d7308 */ /* 0x000ea20000002400 */
[----:B-----5:R-:W-:-:S07]  /*11b50*/  FMUL.FTZ R0, R13, c[0x0][0x320] ;  /* 0x0000c8000d007a20 */ /* 0x020fce0000410000 */
[----:B------:R5:W1:Y:S02]  /*11b60*/  MUFU.TANH R9, R0 ;  /* 0x0000000000097308 */ /* 0x000a640000002400 */
[----:B-----5:R-:W-:-:S04]  /*11b70*/  IADD3 R0, R210, 0x1, -R104 ;  /* 0x00000001d2007810 */ /* 0x020fc80007ffe868 */
[----:B------:R-:W-:-:S04]  /*11b80*/  IADD3 R0, -R211, R0, -R214 ;  /* 0x00000000d3007210 */ /* 0x000fc80007ffe9d6 */
[C---:B------:R-:W-:Y:S02]  /*11b90*/  IADD3 R5, R0.reuse, c[0x0][0x328], RZ ;  /* 0x0000ca0000057a10 */ /* 0x040fe40007ffe0ff */
[----:B------:R-:W-:Y:S02]  /*11ba0*/  IADD3 R6, R0, UR6, RZ ;  /* 0x0000000600067c10 */ /* 0x000fe4000fffe0ff */
[-C--:B-1----:R-:W-:Y:S02]  /*11bb0*/  IADD3 R2, R5, R3.reuse, RZ ;  /* 0x0000000305027210 */ /* 0x082fe40007ffe0ff */
[----:B------:R-:W-:Y:S02]  /*11bc0*/  IADD3 R0, R6, R3, RZ ;  /* 0x0000000306007210 */ /* 0x000fe40007ffe0ff */
[----:B------:R-:W-:Y:S01]  /*11bd0*/  IMNMX R2, R7, R2, PT ;  /* 0x0000000207027217 */ /* 0x000fe20003800200 */
[----:B------:R-:W-:Y:S05]  /*11be0*/  @!P4 BRA `(.L_x_2360) ;  /* 0x000001500000c947 */ /* 0x000fea0003800000 */
[----:B--234-:R-:W-:Y:S01]  /*11bf0*/  IADD3 R3, -R211, R210, R3 ;  /* 0x000000d2d3037210 */ /* 0x01cfe20007ffe103 */
        /* <DEDUP_REMOVED lines=10> */
.L_x_2362:
[----:B------:R-:W-:-:S04]  /*11ca0*/  MOV R8, 0x1 ;  /* 0x0000000100087802 */ /* 0x000fc80000000f00 */
[----:B------:R-:W-:-:S13]  /*11cb0*/  ISETP.NE.AND P0, PT, R8, c[0x0][0x32c], PT ;  /* 0x0000cb0008007a0c */ /* 0x000fda0003f05270 */
[----:B------:R-:W-:-:S05]  /*11cc0*/  @P0 IMAD.HI.U32 R8, R3, c[0x0][0x330], RZ ;  /* 0x0000cc0003080a27 */ /* 0x000fca00078e00ff */
[----:B------:R-:W-:Y:S02]  /*11cd0*/  @P0 SHF.R.U32.HI R3, RZ, c[0x0][0x334], R8 ;  /* 0x0000cd00ff030a19 */ /* 0x000fe40000011608 */
.L_x_2363:
[----:B------:R-:W-:Y:S05]  /*11ce0*/  BSYNC B0 ;  /* 0x0000000000007941 */ /* 0x000fea0003800000 */
.L_x_2361:
[----:B------:R-:W-:-:S04]  /*11cf0*/  IMAD R3, R3, c[0x0][0x32c], -R104 ;  /* 0x0000cb0003037a24 */ /* 0x000fc800078e0a68 */
[----:B------:R-:W-:-:S05]  /*11d00*/  IMAD.IADD R3, R3, 0x1, -R214 ;  /* 0x0000000103037824 */ /* 0x000fca00078e0ad6 */
[----:B------:R-:W-:Y:S02]  /*11d10*/  IADD3 R8, R3, c[0x0][0x32c], RZ ;  /* 0x0000cb0003087a10 */ /* 0x000fe40007ffe0ff */
[----:B------:R-:W-:Y:S02]  /*11d20*/  IMNMX R0, R0, R3, !PT ;  /* 0x0000000300007217 */ /* 0x000fe40007800200 */
[----:B------:R-:W-:Y:S02]  /*11d30*/  IMNMX R2, R2, R8, PT ;  /* 0x0000000802027217 */ /* 0x000fe40003800200 */
.L_x_2360:
[----:B--234-:R-:W-:Y:S01]  /*11d40*/  ISETP.GT.AND P3, PT, R189, RZ, PT ;  /* 0x000000ffbd00720c */ /* 0x01cfe20003f64270 */
        /* <DEDUP_REMOVED lines=64> */
.L_x_2366:
[----:B------:R-:W-:-:S04]  /*12150*/  MOV R4, 0x1 ;  /* 0x0000000100047802 */ /* 0x000fc80000000f00 */
[----:B------:R-:W-:-:S13]  /*12160*/  ISETP.NE.AND P0, PT, R4, c[0x0][0x32c], PT ;  /* 0x0000cb0004007a0c */ /* 0x000fda0003f05270 */
[----:B------:R-:W-:-:S05]  /*12170*/  @P0 IMAD.HI.U32 R4, R3, c[0x0][0x330], RZ ;  /* 0x0000cc0003040a27 */ /* 0x000fca00078e00ff */
[----:B------:R-:W-:Y:S02]  /*12180*/  @P0 SHF.R.U32.HI R3, RZ, c[0x0][0x334], R4 ;  /* 0x0000cd00ff030a19 */ /* 0x000fe40000011604 */
.L_x_2367:
[----:B------:R-:W-:Y:S05]  /*12190*/  BSYNC B0 ;  /* 0x0000000000007941 */ /* 0x000fea0003800000 */
.L_x_2365:
[----:B------:R-:W-:-:S04]  /*121a0*/  IMAD R3, R3, c[0x0][0x32c], -R104 ;  /* 0x0000cb0003037a24 */ /* 0x000fc800078e0a68 */
[----:B------:R-:W-:-:S05]  /*121b0*/  IMAD.IADD R3, R3, 0x1, -R214 ;  /* 0x0000000103037824 */ /* 0x000fca00078e0ad6 */
[----:B------:R-:W-:Y:S02]  /*121c0*/  IADD3 R4, R3, c[0x0][0x32c], RZ ;  /* 0x0000cb0003047a10 */ /* 0x000fe40007ffe0ff */
[----:B------:R-:W-:Y:S02]  /*121d0*/  IMNMX R0, R0, R3, !PT ;  /* 0x0000000300007217 */ /* 0x000fe40007800200 */
[----:B------:R-:W-:Y:S02]  /*121e0*/  IMNMX R2, R2, R4, PT ;  /* 0x0000000402027217 */ /* 0x000fe40003800200 */
.L_x_2364:
        /* <DEDUP_REMOVED lines=90> */
[----:B------:R-:W1:Y:S04]  /*12790*/  SHFL.BFLY PT, R3, R0, 0x1, 0x1f ;  /* 0x0c201f0000037f89 */ /* 0x000e6800000e0000 */
[----:B------:R-:W3:Y:S01]  /*127a0*/  SHFL.BFLY PT, R4, R2, 0x2, 0x1f ;  /* 0x0c401f0002047f89 */ /* 0x000ee200000e0000 */
[----:B-1----:R-:W-:Y:S02]  /*127b0*/  FMNMX.FTZ R9, R0, R3, !PT ;  /* 0x0000000300097209 */ /* 0x002fe40007810000 */
[----:B---3--:R-:W-:-:S03]  /*127c0*/  FMNMX.FTZ R0, R2, R4, !PT ;  /* 0x0000000402007209 */ /* 0x008fc60007810000 */
[C---:B------:R-:W-:Y:S01]  /*127d0*/  FMUL.FTZ R2, R9.reuse, c[0x0][0x2d0] ;  /* 0x0000b40009027a20 */ /* 0x040fe20000410000 */
[----:B------:R-:W-:Y:S01]  /*127e0*/  FSETP.NEU.FTZ.AND P0, PT, R9, -INF , PT ;  /* 0xff8000000900780b */ /* 0x000fe20003f1d000 */
[----:B------:R-:W1:Y:S03]  /*127f0*/  SHFL.BFLY PT, R4, R0, 0x1, 0x1f ;  /* 0x0c201f0000047f89 */ /* 0x000e6600000e0000 */
[----:B------:R-:W-:-:S05]  /*12800*/  FSEL R2, R2, RZ, P0 ;  /* 0x000000ff02027208 */ /* 0x000fca0000000000 */
[----:B------:R-:W-:-:S04]  /*12810*/  FFMA.FTZ R3, R8, c[0x0][0x2d0], -R2 ;  /* 0x0000b40008037a23 */ /* 0x000fc80000010802 */
[----:B------:R3:W-:Y:S01]  /*12820*/  MUFU.EX2 R93, R3 ;  /* 0x00000003005d7308 */ /* 0x0007e20000000800 */
[----:B-1----:R-:W-:Y:S01]  /*12830*/  FMNMX.FTZ R8, R0, R4, !PT ;  /* 0x0000000400087209 */ /* 0x002fe20007810000 */
[--C-:B------:R-:W-:Y:S02]  /*12840*/  FFMA.FTZ R0, R15, c[0x0][0x2d0], -R2.reuse ;  /* 0x0000b4000f007a23 */ /* 0x100fe40000010802 */
[----:B---3--:R-:W-:Y:S01]  /*12850*/  FFMA.FTZ R3, R13, c[0x0][0x2d0], -R2 ;  /* 0x0000b4000d037a23 */ /* 0x008fe20000010802 */
[----:B------:R-:W-:-:S03]  /*12860*/  FSETP.NEU.FTZ.AND P0, PT, R8, -INF , PT ;  /* 0xff8000000800780b */ /* 0x000fc60003f1d000 */
[----:B------:R1:W-:Y:S08]  /*12870*/  MUFU.EX2 R95, R0 ;  /* 0x00000000005f7308 */ /* 0x0003f00000000800 */
[----:B------:R3:W-:Y:S01]  /*12880*/  MUFU.EX2 R92, R3 ;  /* 0x00000003005c7308 */ /* 0x0007e20000000800 */
[----:B-1----:R-:W-:-:S05]  /*12890*/  FMUL.FTZ R0, R8, c[0x0][0x2d0] ;  /* 0x0000b40008007a20 */ /* 0x002fca0000410000 */
[----:B------:R-:W-:Y:S01]  /*128a0*/  FSEL R0, R0, RZ, P0 ;  /* 0x000000ff00007208 */ /* 0x000fe20000000000 */
[--C-:B---3--:R-:W-:Y:S01]  /*128b0*/  FFMA.FTZ R3, R14, c[0x0][0x2d0], -R2.reuse ;  /* 0x0000b4000e037a23 */ /* 0x108fe20000010802 */
[----:B--2---:R-:W-:Y:S03]  /*128c0*/  LDSM.16.MT88.4 R40, [R103] ;  /* 0x000000006728783b */ /* 0x004fe60000004200 */
[----:B------:R1:W2:Y:S01]  /*128d0*/  MUFU.EX2 R94, R3 ;  /* 0x00000003005e7308 */ /* 0x0002a20000000800 */
[----:B------:R-:W3:Y:S01]  /*128e0*/  LDSM.16.MT88.4 R12, [R187] ;  /* 0x00000000bb0c783b */ /* 0x000ee20000004200 */
[----:B-1----:R-:W-:Y:S01]  /*128f0*/  FFMA.FTZ R3, R18, c[0x0][0x2d0], -R2 ;  /* 0x0000b40012037a23 */ /* 0x002fe20000010802 */
[----:B--2---:R-:W-:-:S05]  /*12900*/  F2FP.PACK_AB R18, R95, R94 ;  /* 0x0000005e5f12723e */ /* 0x004fca00000000ff */
[----:B------:R1:W-:Y:S02]  /*12910*/  MUFU.EX2 R97, R3 ;  /* 0x0000000300617308 */ /* 0x0003e40000000800 */
[----:B-1----:R-:W-:-:S06]  /*12920*/  FFMA.FTZ R3, R6, c[0x0][0x2d0], -R0 ;  /* 0x0000b40006037a23 */ /* 0x002fcc0000010800 */
[----:B------:R1:W-:Y:S02]  /*12930*/  MUFU.EX2 R69, R3 ;  /* 0x0000000300457308 */ /* 0x0003e40000000800 */
[--C-:B-1----:R-:W-:Y:S02]  /*12940*/  FFMA.FTZ R3, R7, c[0x0][0x2d0], -R0.reuse ;  /* 0x0000b40007037a23 */ /* 0x102fe40000010800 */
[----:B------:R-:W1:Y:S04]  /*12950*/  LDSM.16.MT88.4 R4, [R243] ;  /* 0x00000000f304783b */ /* 0x000e680000004200 */
[----:B------:R2:W4:Y:S02]  /*12960*/  MUFU.EX2 R68, R3 ;  /* 0x0000000300447308 */ /* 0x0005240000000800 */
[----:B--2---:R-:W-:Y:S01]  /*12970*/  FFMA.FTZ R3, R16, c[0x0][0x2d0], -R0 ;  /* 0x0000b40010037a23 */ /* 0x004fe20000010800 */
[----:B------:R-:W-:-:S05]  /*12980*/  F2FP.PACK_AB R16, R92, R93 ;  /* 0x0000005d5c10723e */ /* 0x000fca00000000ff */
[----:B------:R2:W-:Y:S02]  /*12990*/  MUFU.EX2 R70, R3 ;  /* 0x0000000300467308 */ /* 0x0005e40000000800 */
[----:B--2---:R-:W-:Y:S01]  /*129a0*/  FFMA.FTZ R3, R17, c[0x0][0x2d0], -R0 ;  /* 0x0000b40011037a23 */ /* 0x004fe20000010800 */
[----:B----4-:R-:W-:-:S05]  /*129b0*/  F2FP.PACK_AB R17, R68, R69 ;  /* 0x000000454411723e */ /* 0x010fca00000000ff */
[----:B------:R2:W4:Y:S02]  /*129c0*/  MUFU.EX2 R72, R3 ;  /* 0x0000000300487308 */ /* 0x0005240000000800 */
[----:B--2---:R-:W-:Y:S01]  /*129d0*/  FFMA.FTZ R3, R22, c[0x0][0x2d0], -R2 ;  /* 0x0000b40016037a23 */ /* 0x004fe20000010802 */
[----:B----4-:R-:W-:-:S05]  /*129e0*/  F2FP.PACK_AB R19, R72, R70 ;  /* 0x000000464813723e */ /* 0x010fca00000000ff */
[----:B------:R2:W4:Y:S02]  /*129f0*/  MUFU.EX2 R96, R3 ;  /* 0x0000000300607308 */ /* 0x0005240000000800 */
[C---:B---3--:R-:W-:Y:S08]  /*12a00*/  HMMA.16816.F32 R44, R16.reuse, R12, RZ ;  /* 0x0000000c102c723c */ /* 0x048ff000000018ff */
[----:B------:R-:W-:Y:S01]  /*12a10*/  HMMA.16816.F32 R28, R16, R14, RZ ;  /* 0x0000000e101c723c */ /* 0x000fe200000018ff */
[----:B--2---:R-:W-:Y:S01]  /*12a20*/  FFMA.FTZ R3, R23, c[0x0][0x2d0], -R2 ;  /* 0x0000b40017037a23 */ /* 0x004fe20000010802 */
[----:B----4-:R-:W-:-:S03]  /*12a30*/  F2FP.PACK_AB R12, R96, R97 ;  /* 0x00000061600c723e */ /* 0x010fc600000000ff */
[----:B------:R2:W-:Y:S02]  /*12a40*/  MUFU.EX2 R98, R3 ;  /* 0x0000000300627308 */ /* 0x0005e40000000800 */
[----:B--2---:R-:W-:Y:S02]  /*12a50*/  FFMA.FTZ R3, R25, c[0x0][0x2d0], -R2 ;  /* 0x0000b40019037a23 */ /* 0x004fe40000010802 */
[----:B-1----:R-:W-:Y:S04]  /*12a60*/  HMMA.16816.F32 R24, R16, R4, RZ ;  /* 0x000000041018723c */ /* 0x002fe800000018ff */
        /* <DEDUP_REMOVED lines=17> */
[----:B------:R-:W-:Y:S02]  /*12b80*/  HMMA.16816.F32 R172, R12, R32, R24 ;  /* 0x000000200cac723c */ /* 0x000fe40000001818 */
[----:B------:R-:W-:-:S06]  /*12b90*/  FADD.FTZ R3, R95, R3 ;  /* 0x000000035f037221 */ /* 0x000fcc0000010000 */
[----:B------:R-:W-:Y:S01]  /*12ba0*/  HMMA.16816.F32 R120, R12, R34, R20 ;  /* 0x000000220c78723c */ /* 0x000fe20000001814 */
[----:B------:R-:W-:Y:S07]  /*12bb0*/  LDSM.16.MT88.4 R32, [R243+0x2800] ;  /* 0x00280000f320783b */ /* 0x000fee0000004200 */
[C---:B------:R-:W-:Y:S08]  /*12bc0*/  HMMA.16816.F32 R24, R16.reuse, R40, RZ ;  /* 0x000000281018723c */ /* 0x040ff000000018ff */
[----:B------:R-:W-:Y:S01]  /*12bd0*/  HMMA.16816.F32 R20, R16, R42, RZ ;  /* 0x0000002a1014723c */ /* 0x000fe200000018ff */
[----:B------:R-:W2:Y:S07]  /*12be0*/  LDSM.16.MT88.4 R40, [R243+0x2000] ;  /* 0x00200000f328783b */ /* 0x000eae0000004200 */
[C---:B------:R-:W-:Y:S01]  /*12bf0*/  HMMA.16816.F32 R136, R12.reuse, R36, R44 ;  /* 0x000000240c88723c */ /* 0x040fe2000000182c */
[----:B------:R-:W3:Y:S07]  /*12c00*/  LDSM.16.MT88.4 R44, [R188+0x2000] ;  /* 0x00200000bc2c783b */ /* 0x000eee0000004200 */
[C---:B------:R-:W-:Y:S01]  /*12c10*/  HMMA.16816.F32 R128, R12.reuse, R38, R28 ;  /* 0x000000260c80723c */ /* 0x040fe2000000181c */
[----:B------:R-:W4:Y:S07]  /*12c20*/  LDSM.16.MT88.4 R36, [R188+0x2800] ;  /* 0x00280000bc24783b */ /* 0x000f2e0000004200 */
        /* <DEDUP_REMOVED lines=8> */
[C---:B------:R-:W-:Y:S08]  /*12cb0*/  HMMA.16816.F32 R112, R12.reuse, R58, R28 ;  /* 0x0000003a0c70723c */ /* 0x040ff0000000181c */
[----:B------:R-:W-:Y:S08]  /*12cc0*/  HMMA.16816.F32 R160, R12, R64, R4 ;  /* 0x000000400ca0723c */ /* 0x000ff00000001804 */
[C---:B------:R-:W-:Y:S08]  /*12cd0*/  HMMA.16816.F32 R28, R16.reuse, R62, RZ ;  /* 0x0000003e101c723c */ /* 0x040ff000000018ff */
[----:B---3--:R-:W-:Y:S08]  /*12ce0*/  HMMA.16816.F32 R4, R16, R44, RZ ;  /* 0x0000002c1004723c */ /* 0x008ff000000018ff */
[C---:B------:R-:W-:Y:S01]  /*12cf0*/  HMMA.16816.F32 R56, R12.reuse, R32, R24 ;  /* 0x000000200c38723c */ /* 0x040fe20000001818 */
[----:B------:R-:W2:Y:S06]  /*12d00*/  LDSM.16.MT88.4 R24, [R244+0x2800] ;  /* 0x00280000f418783b */ /* 0x000eac0000004200 */
[----:B------:R-:W-:Y:S01]  /*12d10*/  FFMA.FTZ R32, R80, c[0x0][0x2d0], -R2 ;  /* 0x0000b40050207a23 */ /* 0x000fe20000010802 */
[----:B------:R-:W-:Y:S01]  /*12d20*/  HMMA.16816.F32 R48, R12, R66, R28 ;  /* 0x000000420c30723c */ /* 0x000fe2000000181c */
[----:B------:R-:W3:Y:S01]  /*12d30*/  LDSM.16.MT88.4 R28, [R187+0x4000] ;  /* 0x00400000bb1c783b */ /* 0x000ee20000004200 */
[----:B------:R-:W-:-:S06]  /*12d40*/  FFMA.FTZ R33, R90, c[0x0][0x2d0], -R0 ;  /* 0x0000b4005a217a23 */ /* 0x000fcc0000010800 */
[----:B----4-:R-:W-:Y:S07]  /*12d50*/  HMMA.16816.F32 R64, R12, R36, R4 ;  /* 0x000000240c40723c */ /* 0x010fee0000001804 */
[--C-:B------:R-:W-:Y:S01]  /*12d60*/  FFMA.FTZ R36, R88, c[0x0][0x2d0], -R0.reuse ;  /* 0x0000b40058247a23 */ /* 0x100fe20000010800 */
[----:B-1----:R-:W-:Y:S01]  /*12d70*/  HMMA.16816.F32 R4, R16, R40, RZ ;  /* 0x000000281004723c */ /* 0x002fe200000018ff */
[----:B------:R-:W-:-:S06]  /*12d80*/  FFMA.FTZ R37, R87, c[0x0][0x2d0], -R0 ;  /* 0x0000b40057257a23 */ /* 0x000fcc0000010800 */
[--C-:B------:R-:W-:Y:S01]  /*12d90*/  FFMA.FTZ R41, R85, c[0x0][0x2d0], -R0.reuse ;  /* 0x0000b40055297a23 */ /* 0x100fe20000010800 */
[----:B------:R-:W-:Y:S01]  /*12da0*/  HMMA.16816.F32 R60, R12, R34, R20 ;  /* 0x000000220c3c723c */ /* 0x000fe20000001814 */
[----:B------:R-:W-:-:S06]  /*12db0*/  FFMA.FTZ R40, R76, c[0x0][0x2d0], -R0 ;  /* 0x0000b4004c287a23 */ /* 0x000fcc0000010800 */
[----:B------:R-:W-:Y:S01]  /*12dc0*/  FFMA.FTZ R34, R79, c[0x0][0x2d0], -R2 ;  /* 0x0000b4004f227a23 */ /* 0x000fe20000010802 */
[----:B------:R-:W-:Y:S01]  /*12dd0*/  HMMA.16816.F32 R20, R16, R46, RZ ;  /* 0x0000002e1014723c */ /* 0x000fe200000018ff */
[----:B------:R-:W-:-:S07]  /*12de0*/  FFMA.FTZ R35, R89, c[0x0][0x2d0], -R0 ;  /* 0x0000b40059237a23 */ /* 0x000fce0000010800 */
[----:B--2---:R-:W-:Y:S08]  /*12df0*/  HMMA.16816.F32 R132, R12, R24, R4 ;  /* 0x000000180c84723c */ /* 0x004ff00000001804 */
[----:B------:R-:W-:Y:S07]  /*12e00*/  HMMA.16816.F32 R4, R16, R42, RZ ;  /* 0x0000002a1004723c */ /* 0x000fee00000018ff */
[--C-:B------:R-:W-:Y:S01]  /*12e10*/  FFMA.FTZ R42, R78, c[0x0][0x2d0], -R2.reuse ;  /* 0x0000b4004e2a7a23 */ /* 0x100fe20000010802 */
[----:B------:R-:W-:Y:S01]  /*12e20*/  HMMA.16816.F32 R124, R12, R38, R20 ;  /* 0x000000260c7c723c */ /* 0x000fe20000001814 */
[----:B------:R-:W1:Y:S06]  /*12e30*/  LDSM.16.MT88.4 R20, [R187+0x4800] ;  /* 0x00480000bb14783b */ /* 0x000e6c0000004200 */
[----:B------:R-:W-:-:S02]  /*12e40*/  FFMA.FTZ R39, R77, c[0x0][0x2d0], -R2 ;  /* 0x0000b4004d277a23 */ /* 0x000fc40000010802 */
[----:B------:R-:W-:-:S07]  /*12e50*/  FFMA.FTZ R38, R86, c[0x0][0x2d0], -R0 ;  /* 0x0000b40056267a23 */ /* 0x000fce0000010800 */
[----:B------:R-:W-:Y:S01]  /*12e60*/  HMMA.16816.F32 R116, R12, R26, R4 ;  /* 0x0000001a0c74723c */ /* 0x000fe20000001804 */
[----:B------:R-:W2:Y:S07]  /*12e70*/  LDSM.16.MT88.4 R24, [R243+0x4000] ;  /* 0x00400000f318783b */ /* 0x000eae0000004200 */
[----:B---3--:R-:W-:Y:S07]  /*12e80*/  HMMA.16816.F32 R4, R16, R28, RZ ;  /* 0x0000001c1004723c */ /* 0x008fee00000018ff */
[----:B------:R-:W-:-:S02]  /*12e90*/  FFMA.FTZ R29, R82, c[0x0][0x2d0], -R2 ;  /* 0x0000b400521d7a23 */ /* 0x000fc40000010802 */
[----:B------:R-:W-:-:S04]  /*12ea0*/  FFMA.FTZ R28, R81, c[0x0][0x2d0], -R2 ;  /* 0x0000b400511c7a23 */ /* 0x000fc80000010802 */
[----:B------:R-:W-:Y:S11]  /*12eb0*/  MUFU.EX2 R29, R29 ;  /* 0x0000001d001d7308 */ /* 0x000ff60000000800 */
[----:B-1----:R-:W-:Y:S07]  /*12ec0*/  HMMA.16816.F32 R108, R12, R20, R4 ;  /* 0x000000140c6c723c */ /* 0x002fee0000001804 */
[----:B------:R-:W-:Y:S01]  /*12ed0*/  FADD.FTZ R20, R97, R3 ;  /* 0x0000000361147221 */ /* 0x000fe20000010000 */
[----:B------:R-:W-:Y:S01]  /*12ee0*/  HMMA.16816.F32 R4, R16, R30, RZ ;  /* 0x0000001e1004723c */ /* 0x000fe200000018ff */
[----:B------:R-:W-:-:S04]  /*12ef0*/  FADD.FTZ R3, R69, R68 ;  /* 0x0000004445037221 */ /* 0x000fc80000010000 */
[----:B------:R-:W-:Y:S02]  /*12f00*/  FADD.FTZ R3, R70, R3 ;  /* 0x0000000346037221 */ /* 0x000fe40000010000 */
[--C-:B------:R-:W-:Y:S02]  /*12f10*/  FFMA.FTZ R31, R84, c[0x0][0x2d0], -R2.reuse ;  /* 0x0000b400541f7a23 */ /* 0x100fe40000010802 */
[----:B------:R-:W-:Y:S01]  /*12f20*/  FFMA.FTZ R30, R83, c[0x0][0x2d0], -R2 ;  /* 0x0000b400531e7a23 */ /* 0x000fe20000010802 */
[----:B------:R-:W-:Y:S01]  /*12f30*/  LDSM.16.MT88.4 R84, [R243+0x5800] ;  /* 0x00580000f354783b */ /* 0x000fe20000004200 */
[----:B------:R-:W-:Y:S02]  /*12f40*/  FADD.FTZ R3, R72, R3 ;  /* 0x0000000348037221 */ /* 0x000fe40000010000 */
[----:B------:R-:W-:Y:S02]  /*12f50*/  MUFU.EX2 R31, R31 ;  /* 0x0000001f001f7308 */ /* 0x000fe40000000800 */
[----:B------:R-:W-:-:S02]  /*12f60*/  FADD.FTZ R3, R71, R3 ;  /* 0x0000000347037221 */ /* 0x000fc40000010000 */
[----:B------:R-:W-:Y:S02]  /*12f70*/  LDSM.16.MT88.4 R68, [R244+0x3800] ;  /* 0x00380000f444783b */ /* 0x000fe40000004200 */
[----:B------:R-:W-:Y:S02]  /*12f80*/  FADD.FTZ R3, R73, R3 ;  /* 0x0000000349037221 */ /* 0x000fe40000010000 */
[----:B------:R-:W1:Y:S02]  /*12f90*/  MUFU.EX2 R30, R30 ;  /* 0x0000001e001e7308 */ /* 0x000e640000000800 */
[----:B------:R-:W-:Y:S01]  /*12fa0*/  FADD.FTZ R3, R74, R3 ;  /* 0x000000034a037221 */ /* 0x000fe20000010000 */
[----:B------:R-:W-:Y:S07]  /*12fb0*/  HMMA.16816.F32 R92, R12, R22, R4 ;  /* 0x000000160c5c723c */ /* 0x000fee0000001804 */
[----:B------:R-:W-:-:S02]  /*12fc0*/  FADD.FTZ R4, R96, R20 ;  /* 0x0000001460047221 */ /* 0x000fc40000010000 */
[----:B------:R-:W3:Y:S02]  /*12fd0*/  LDSM.16.MT88.4 R20, [R243+0x4800] ;  /* 0x00480000f314783b */ /* 0x000ee40000004200 */
[----:B------:R-:W-:Y:S02]  /*12fe0*/  FADD.FTZ R2, R98, R4 ;  /* 0x0000000462027221 */ /* 0x000fe40000010000 */
[----:B--2---:R-:W-:Y:S02]  /*12ff0*/  HMMA.16816.F32 R4, R16, R24, RZ ;  /* 0x000000181004723c */ /* 0x004fe400000018ff */
[----:B------:R-:W-:Y:S11]  /*13000*/  FADD.FTZ R2, R100, R2 ;  /* 0x0000000264027221 */ /* 0x000ff60000010000 */
[----:B------:R-:W-:Y:S11]  /*13010*/  @!UPT UIADD3 URZ, URZ, URZ, URZ ;  /* 0x0000003f3f3ff290 */ /* 0x000ff6000fffe03f */
[----:B---3--:R-:W-:Y:S01]  /*13020*/  HMMA.16816.F32 R96, R12, R20, R4 ;  /* 0x000000140c60723c */ /* 0x008fe20000001804 */
[----:B------:R-:W2:Y:S07]  /*13030*/  MUFU.EX2 R21, R28 ;  /* 0x0000001c00157308 */ /* 0x000eae0000000800 */
[----:B------:R-:W-:Y:S01]  /*13040*/  HMMA.16816.F32 R4, R16, R26, RZ ;  /* 0x0000001a1004723c */ /* 0x000fe200000018ff */
[----:B------:R-:W3:Y:S01]  /*13050*/  LDSM.16.MT88.4 R24, [R188+0x4000] ;  /* 0x00400000bc18783b */ /* 0x000ee20000004200 */
[----:B------:R-:W4:Y:S11]  /*13060*/  MUFU.EX2 R20, R32 ;  /* 0x0000002000147308 */ /* 0x000f360000000800 */
[----:B------:R-:W-:Y:S11]  /*13070*/  @!UPT UIADD3 URZ, URZ, URZ, URZ ;  /* 0x0000003f3f3ff290 */ /* 0x000ff6000fffe03f */
[----:B------:R-:W-:Y:S07]  /*13080*/  HMMA.16816.F32 R152, R12, R22, R4 ;  /* 0x000000160c98723c */ /* 0x000fee0000001804 */
[----:B------:R-:W-:Y:S01]  /*13090*/  FFMA.FTZ R7, R91, c[0x0][0x2d0], -R0 ;  /* 0x0000b4005b077a23 */ /* 0x000fe20000010800 */
[----:B-1----:R-:W-:Y:S01]  /*130a0*/  F2FP.PACK_AB R4, R30, R31 ;  /* 0x0000001f1e04723e */ /* 0x002fe200000000ff */
[----:B------:R-:W-:Y:S01]  /*130b0*/  FADD.FTZ R0, R31, R2 ;  /* 0x000000021f007221 */ /* 0x000fe20000010000 */
[----:B--2---:R-:W-:Y:S01]  /*130c0*/  F2FP.PACK_AB R6, R21, R29 ;  /* 0x0000001d1506723e */ /* 0x004fe200000000ff */
[----:B------:R-:W1:Y:S01]  /*130d0*/  MUFU.EX2 R2, R34 ;  /* 0x0000002200027308 */ /* 0x000e620000000800 */
[----:B------:R-:W-:-:S02]  /*130e0*/  FADD.FTZ R5, R75, R3 ;  /* 0x000000034b057221 */ /* 0x000fc40000010000 */
[----:B------:R-:W-:-:S04]  /*130f0*/  FADD.FTZ R0, R30, R0 ;  /* 0x000000001e007221 */ /* 0x000fc80000010000 */
[----:B------:R-:W-:Y:S01]  /*13100*/  FADD.FTZ R0, R29, R0 ;  /* 0x000000001d007221 */ /* 0x000fe20000010000 */
[----:B------:R-:W-:Y:S01]  /*13110*/  MUFU.EX2 R3, R36 ;  /* 0x0000002400037308 */ /* 0x000fe20000000800 */
[----:B------:R-:W2:Y:S02]  /*13120*/  LDSM.16.MT88.4 R28, [R188+0x4800] ;  /* 0x00480000bc1c783b */ /* 0x000ea40000004200 */
[----:B------:R-:W-:-:S04]  /*13130*/  FADD.FTZ R0, R21, R0 ;  /* 0x0000000015007221 */ /* 0x000fc80000010000 */
[----:B----4-:R-:W-:Y:S01]  /*13140*/  FADD.FTZ R0, R20, R0 ;  /* 0x0000000014007221 */ /* 0x010fe20000010000 */
[C---:B-1----:R-:W-:Y:S02]  /*13150*/  F2FP.PACK_AB R100, R2.reuse, R20 ;  /* 0x000000140264723e */ /* 0x042fe400000000ff */
[C---:B---3--:R-:W-:Y:S01]  /*13160*/  HMMA.16816.F32 R20, R16.reuse, R24, RZ ;  /* 0x000000181014723c */ /* 0x048fe200000018ff */
[----:B------:R-:W-:Y:S02]  /*13170*/  FADD.FTZ R32, R2, R0 ;  /* 0x0000000002207221 */ /* 0x000fe40000010000 */
[----:B------:R-:W1:Y:S05]  /*13180*/  MUFU.EX2 R2, R7 ;  /* 0x0000000700027308 */ /* 0x000e6a0000000800 */
[----:B------:R-:W-:Y:S03]  /*13190*/  HMMA.16816.F32 R24, R16, R26, RZ ;  /* 0x0000001a1018723c */ /* 0x000fe600000018ff */
[----:B------:R-:W3:Y:S08]  /*131a0*/  MUFU.EX2 R0, R33 ;  /* 0x0000002100007308 */ /* 0x000ef00000000800 */
[----:B------:R-:W4:Y:S01]  /*131b0*/  MUFU.EX2 R7, R35 ;  /* 0x0000002300077308 */ /* 0x000f220000000800 */
[----:B-1----:R-:W-:-:S04]  /*131c0*/  FADD.FTZ R5, R2, R5 ;  /* 0x0000000502057221 */ /* 0x002fc80000010000 */
[C---:B--2---:R-:W-:Y:S03]  /*131d0*/  HMMA.16816.F32 R52, R12.reuse, R28, R20 ;  /* 0x0000001c0c34723c */ /* 0x044fe60000001814 */
[----:B------:R-:W1:Y:S04]  /*131e0*/  MUFU.EX2 R28, R42 ;  /* 0x0000002a001c7308 */ /* 0x000e680000000800 */
[----:B---3--:R-:W-:Y:S01]  /*131f0*/  FADD.FTZ R22, R0, R5 ;  /* 0x0000000500167221 */ /* 0x008fe20000010000 */
[----:B------:R-:W-:Y:S03]  /*13200*/  HMMA.16816.F32 R44, R12, R30, R24 ;  /* 0x0000001e0c2c723c */ /* 0x000fe60000001818 */
[----:B------:R-:W2:Y:S01]  /*13210*/  MUFU.EX2 R23, R39 ;  /* 0x0000002700177308 */ /* 0x000ea20000000800 */
[----:B----4-:R-:W-:Y:S01]  /*13220*/  FADD.FTZ R22, R7, R22 ;  /* 0x0000001607167221 */ /* 0x010fe20000010000 */
[----:B------:R-:W-:-:S03]  /*13230*/  F2FP.PACK_AB R7, R3, R7 ;  /* 0x000000070307723e */ /* 0x000fc600000000ff */
[----:B------:R-:W-:-:S03]  /*13240*/  FADD.FTZ R22, R3, R22 ;  /* 0x0000001603167221 */ /* 0x000fc60000010000 */
[----:B------:R-:W3:Y:S01]  /*13250*/  MUFU.EX2 R21, R37 ;  /* 0x0000002500157308 */ /* 0x000ee20000000800 */
[----:B-1----:R-:W-:-:S07]  /*13260*/  FADD.FTZ R5, R28, R32 ;  /* 0x000000201c057221 */ /* 0x002fce0000010000 */
[----:B------:R-:W1:Y:S01]  /*13270*/  MUFU.EX2 R20, R38 ;  /* 0x0000002600147308 */ /* 0x000e620000000800 */
[C---:B--2---:R-:W-:Y:S01]  /*13280*/  FADD.FTZ R203, R23.reuse, R5 ;  /* 0x0000000517cb7221 */ /* 0x044fe20000010000 */
[----:B------:R-:W-:Y:S02]  /*13290*/  F2FP.PACK_AB R5, R0, R2 ;  /* 0x000000020005723e */ /* 0x000fe400000000ff */
[----:B------:R-:W-:Y:S01]  /*132a0*/  F2FP.PACK_AB R102, R23, R28 ;  /* 0x0000001c1766723e */ /* 0x000fe200000000ff */
[----:B---3--:R-:W-:-:S03]  /*132b0*/  FADD.FTZ R0, R21, R22 ;  /* 0x0000001615007221 */ /* 0x008fc60000010000 */
[----:B------:R-:W2:Y:S01]  /*132c0*/  MUFU.EX2 R2, R41 ;  /* 0x0000002900027308 */ /* 0x000ea20000000800 */
[C---:B-1----:R-:W-:Y:S01]  /*132d0*/  FADD.FTZ R3, R20.reuse, R0 ;  /* 0x0000000014037221 */ /* 0x042fe20000010000 */
[----:B------:R-:W-:-:S06]  /*132e0*/  F2FP.PACK_AB R101, R20, R21 ;  /* 0x000000151465723e */ /* 0x000fcc00000000ff */
[----:B------:R-:W1:Y:S01]  /*132f0*/  MUFU.EX2 R0, R40 ;  /* 0x0000002800007308 */ /* 0x000e620000000800 */
[----:B------:R3:W4:Y:S01]  /*13300*/  LDSM.16.MT88.4 R20, [R103+0x4000] ;  /* 0x004000006714783b */ /* 0x0007220000004200 */
[----:B--2---:R-:W-:-:S04]  /*13310*/  FADD.FTZ R3, R2, R3 ;  /* 0x0000000302037221 */ /* 0x004fc80000010000 */
[C---:B-1----:R-:W-:Y:S01]  /*13320*/  FADD.FTZ R204, R0.reuse, R3 ;  /* 0x0000000300cc7221 */ /* 0x042fe20000010000 */
[----:B---3--:R-:W-:Y:S02]  /*13330*/  F2FP.PACK_AB R103, R0, R2 ;  /* 0x000000020067723e */ /* 0x008fe400000000ff */
        /* <DEDUP_REMOVED lines=31> */
[C---:B-1----:R-:W-:Y:S01]  /*13530*/  HMMA.16816.F32 R76, R4.reuse, R12, R132 ;  /* 0x0000000c044c723c */ /* 0x042fe20000001884 */
[----:B------:R-:W1:Y:S07]  /*13540*/  LDSM.16.MT88.4 R132, [R187+0x1800] ;  /* 0x00180000bb84783b */ /* 0x000e6e0000004200 */
[----:B------:R-:W-:Y:S01]  /*13550*/  HMMA.16816.F32 R80, R4, R14, R116 ;  /* 0x0000000e0450723c */ /* 0x000fe20000001874 */
[----:B------:R-:W3:Y:S04]  /*13560*/  LDSM.16.MT88.4 R12, [R187+0x5000] ;  /* 0x00500000bb0c783b */ /* 0x000ee80000004200 */
[----:B------:R-:W4:Y:S03]  /*13570*/  LDSM.16.MT88.4 R116, [R188+0x1800] ;  /* 0x00180000bc74783b */ /* 0x000f260000004200 */
[C---:B--2---:R-:W-:Y:S08]  /*13580*/  HMMA.16816.F32 R128, R100.reuse, R124, R128 ;  /* 0x0000007c6480723c */ /* 0x044ff00000001880 */
[C---:B------:R-:W-:Y:S08]  /*13590*/  HMMA.16816.F32 R124, R100.reuse, R126, R28 ;  /* 0x0000007e647c723c */ /* 0x040ff0000000181c */
[----:B-1----:R-:W-:Y:S08]  /*135a0*/  HMMA.16816.F32 R136, R100, R132, R136 ;  /* 0x000000846488723c */ /* 0x002ff00000001888 */
[C---:B---3--:R-:W-:Y:S01]  /*135b0*/  HMMA.16816.F32 R88, R4.reuse, R12, R108 ;  /* 0x0000000c0458723c */ /* 0x048fe2000000186c */
[----:B------:R-:W1:Y:S07]  /*135c0*/  LDSM.16.MT88.4 R108, [R244+0x1800] ;  /* 0x00180000f46c783b */ /* 0x000e6e0000004200 */
[----:B------:R-:W-:Y:S01]  /*135d0*/  HMMA.16816.F32 R92, R4, R14, R92 ;  /* 0x0000000e045c723c */ /* 0x000fe2000000185c */
[----:B------:R-:W2:Y:S07]  /*135e0*/  LDSM.16.MT88.4 R12, [R243+0x5000] ;  /* 0x00500000f30c783b */ /* 0x000eae0000004200 */
[C---:B----4-:R-:W-:Y:S08]  /*135f0*/  HMMA.16816.F32 R120, R100.reuse, R116, R120 ;  /* 0x000000746478723c */ /* 0x050ff00000001878 */
[C---:B------:R-:W-:Y:S08]  /*13600*/  HMMA.16816.F32 R132, R100.reuse, R134, R20 ;  /* 0x000000866484723c */ /* 0x040ff00000001814 */
[C---:B------:R-:W-:Y:S08]  /*13610*/  HMMA.16816.F32 R116, R100.reuse, R118, R32 ;  /* 0x000000766474723c */ /* 0x040ff00000001820 */
[----:B-1----:R-:W-:Y:S08]  /*13620*/  HMMA.16816.F32 R112, R100, R108, R112 ;  /* 0x0000006c6470723c */ /* 0x002ff00000001870 */
[C---:B--2---:R-:W-:Y:S08]  /*13630*/  HMMA.16816.F32 R96, R4.reuse, R12, R96 ;  /* 0x0000000c0460723c */ /* 0x044ff00000001860 */
[----:B------:R-:W-:Y:S01]  /*13640*/  HMMA.16816.F32 R152, R4, R14, R152 ;  /* 0x0000000e0498723c */ /* 0x000fe20000001898 */
[----:B------:R-:W1:Y:S07]  /*13650*/  LDSM.16.MT88.4 R12, [R188+0x5000] ;  /* 0x00500000bc0c783b */ /* 0x000e6e0000004200 */
        /* <DEDUP_REMOVED lines=68> */
.L_x_2510:
[----:B------:R-:W-:Y:S05]  /*13aa0*/  BRA.DIV ~URZ, `(.L_x_2371) ;  /* 0x00011b227f007947 */ /* 0x000fea000b800000 */
[----:B------:R-:W3:Y:S01]  /*13ab0*/  SHFL.IDX PT, R0, R7, RZ, 0x181f ;  /* 0x00181fff07007589 */ /* 0x000ee200000e0000 */
[----:B------:R-:W-:Y:S02]  /*13ac0*/  ISETP.GE.AND P4, PT, R200, c[0x0][0x1d4], PT ;  /* 0x00007500c8007a0c */ /* 0x000fe40003f86270 */
[----:B------:R-:W-:Y:S02]  /*13ad0*/  ISETP.GE.AND P3, PT, R202, c[0x0][0x1d4], PT ;  /* 0x00007500ca007a0c */ /* 0x000fe40003f66270 */
[----:B------:R-:W-:Y:S02]  /*13ae0*/  SEL R5, RZ, 0x10, P4 ;  /* 0x00000010ff057807 */ /* 0x000fe40002000000 */
        /* <DEDUP_REMOVED lines=10> */
[----:B------:R2:W3:Y:S03]  /*13b90*/  SHFL.IDX PT, R0, R7, 0x1, 0x181f ;  /* 0x00381f0007007f89 */ /* 0x0004e600000e0000 */
[----:B------:R-:W-:Y:S01]  /*13ba0*/  IMAD.X R3, R4, 0x1, R19, P0 ;  /* 0x0000000104037824 */ /* 0x000fe200000e0613 */
[----:B------:R-:W-:Y:S01]  /*13bb0*/  ISETP.GE.AND P0, PT, R196, c[0x0][0x1d4], PT ;  /* 0x00007500c4007a0c */ /* 0x000fe20003f06270 */
[----:B------:R2:W4:Y:S03]  /*13bc0*/  SHFL.IDX PT, R4, R6, 0x1, 0x181f ;  /* 0x00381f0006047f89 */ /* 0x00052600000e0000 */
[----:B------:R-:W-:-:S09]  /*13bd0*/  SEL R14, RZ, 0x10, P0 ;  /* 0x00000010ff0e7807 */ /* 0x000fd20000000000 */
[----:B------:R2:W-:Y:S02]  /*13be0*/  LDGSTS.E.BYPASS.LTC128B.128 [R144+0x10100], [R2.64], !P0 ;  /* 0x1010000002907fae */ /* 0x0005e4000c101d4c */
.L_x_2511:
[----:B--2---:R-:W-:Y:S02]  /*13bf0*/  IADD3 R2, -R15, 0x10, RZ ;  /* 0x000000100f027810 */ /* 0x004fe40007ffe1ff */
[----:B------:R-:W-:Y:S02]  /*13c00*/  ISETP.NE.U32.AND P4, PT, R5, RZ, PT ;  /* 0x000000ff0500720c */ /* 0x000fe40003f85070 */
[----:B------:R-:W-:-:S04]  /*13c10*/  LOP3.LUT R2, R2, 0xf, RZ, 0xc0, !PT ;  /* 0x0000000f02027812 */ /* 0x000fc800078ec0ff */
[----:B-1-3--:R-:W-:Y:S02]  /*13c20*/  IADD3 R6, P3, P0, R2, R0, R12 ;  /* 0x0000000002067210 */ /* 0x00afe4000787e00c */
[----:B------:R-:W-:Y:S02]  /*13c30*/  IADD3 R2, -R5, 0x10, RZ ;  /* 0x0000001005027810 */ /* 0x000fe40007ffe1ff */
[----:B----4-:R-:W-:Y:S02]  /*13c40*/  IADD3.X R7, RZ, R4, R16, P3, P0 ;  /* 0x00000004ff077210 */ /* 0x010fe40001fe0410 */
[----:B------:R-:W-:-:S04]  /*13c50*/  LOP3.LUT R2, R2, 0xf, RZ, 0xc0, !PT ;  /* 0x0000000f02027812 */ /* 0x000fc800078ec0ff */
[----:B------:R-:W-:Y:S02]  /*13c60*/  IADD3 R12, P3, P0, R2, R0, R13 ;  /* 0x00000000020c7210 */ /* 0x000fe4000787e00d */
[----:B------:R-:W-:Y:S02]  /*13c70*/  IADD3 R2, -R14, 0x10, RZ ;  /* 0x000000100e027810 */ /* 0x000fe40007ffe1ff */
[----:B------:R-:W-:Y:S02]  /*13c80*/  IADD3.X R13, RZ, R4, R17, P3, P0 ;  /* 0x00000004ff0d7210 */ /* 0x000fe40001fe0411 */
[----:B------:R-:W-:-:S03]  /*13c90*/  LOP3.LUT R2, R2, 0xf, RZ, 0xc0, !PT ;  /* 0x0000000f02027812 */ /* 0x000fc600078ec0ff */
[----:B------:R-:W-:Y:S01]  /*13ca0*/  @!PT LDS RZ, [RZ] ;  /* 0x00000000fffff984 */ /* 0x000fe20000000800 */
[----:B------:R-:W-:Y:S01]  /*13cb0*/  @!PT LDS RZ, [RZ] ;  /* 0x00000000fffff984 */ /* 0x000fe20000000800 */
[----:B------:R-:W-:Y:S01]  /*13cc0*/  @!PT LDS RZ, [RZ] ;  /* 0x00000000fffff984 */ /* 0x000fe20000000800 */
[----:B------:R1:W-:Y:S01]  /*13cd0*/  LDGSTS.E.BYPASS.LTC128B.128.ZFILL [R144+0xd100], [R12.64], P4 ;  /* 0x0d1000000c907fae */ /* 0x0003e2000a141d4c */
[----:B------:R-:W-:-:S04]  /*13ce0*/  IADD3 R2, P3, P0, R2, R0, R18 ;  /* 0x0000000002027210 */ /* 0x000fc8000787e012 */
[----:B------:R-:W-:Y:S02]  /*13cf0*/  IADD3.X R3, RZ, R4, R19, P3, P0 ;  /* 0x00000004ff037210 */ /* 0x000fe40001fe0413 */
[----:B------:R-:W-:-:S13]  /*13d00*/  ISETP.NE.U32.AND P0, PT, R15, RZ, PT ;  /* 0x000000ff0f00720c */ /* 0x000fda0003f05070 */
[----:B------:R1:W-:Y:S01]  /*13d10*/  LDGSTS.E.BYPASS.LTC128B.128.ZFILL [R144+0xf100], [R6.64], P0 ;  /* 0x0f10000006907fae */ /* 0x0003e20008141d4c */
[----:B------:R-:W-:-:S13]  /*13d20*/  ISETP.NE.U32.AND P0, PT, R14, RZ, PT ;  /* 0x000000ff0e00720c */ /* 0x000fda0003f05070 */
[----:B------:R1:W-:Y:S02]  /*13d30*/  LDGSTS.E.BYPASS.LTC128B.128.ZFILL [R144+0x11100], [R2.64], P0 ;  /* 0x1110000002907fae */ /* 0x0003e40008141d4c */
.L_x_2369:
[----:B------:R-:W-:Y:S05]  /*13d40*/  BSYNC B0 ;  /* 0x0000000000007941 */ /* 0x000fea0003800000 */
.L_x_2368:
        /* <DEDUP_REMOVED lines=23> */
.L_x_2374:
[----:B------:R-:W-:-:S04]  /*13ec0*/  MOV R2, 0x1 ;  /* 0x0000000100027802 */ /* 0x000fc80000000f00 */
[----:B------:R-:W-:-:S13]  /*13ed0*/  ISETP.NE.AND P0, PT, R2, c[0x0][0x32c], PT ;  /* 0x0000cb0002007a0c */ /* 0x000fda0003f05270 */
[----:B------:R-:W-:-:S05]  /*13ee0*/  @P0 IMAD.HI.U32 R2, R3, c[0x0][0x330], RZ ;  /* 0x0000cc0003020a27 */ /* 0x000fca00078e00ff */
[----:B------:R-:W-:Y:S02]  /*13ef0*/  @P0 SHF.R.U32.HI R3, RZ, c[0x0][0x334], R2 ;  /* 0x0000cd00ff030a19 */ /* 0x000fe40000011602 */
.L_x_2375:
[----:B------:R-:W-:Y:S05]  /*13f00*/  BSYNC B0 ;  /* 0x0000000000007941 */ /* 0x000fea0003800000 */
.L_x_2373:
[----:B------:R-:W-:-:S05]  /*13f10*/  MOV R2, c[0x0][0x32c] ;  /* 0x0000cb0000027a02 */ /* 0x000fca0000000f00 */
[----:B------:R-:W-:-:S05]  /*13f20*/  IMAD R3, R3, R2, c[0x0][0x32c] ;  /* 0x0000cb0003037624 */ /* 0x000fca00078e0202 */
[----:B------:R-:W-:-:S04]  /*13f30*/  IMNMX R0, R0, R3, PT ;  /* 0x0000000300007217 */ /* 0x000fc80003800200 */
.L_x_2372:
        /* <DEDUP_REMOVED lines=19> */
.L_x_2393:
        /* <DEDUP_REMOVED lines=22> */
[----:B------:R-:W-:Y:S02]  /*141d0*/  SHF.R.S32.HI R5, RZ, 0x1f, R190 ;  /* 0x0000001fff057819 */ /* 0x000fe400000114be */
[----:B------:R-:W-:Y:S01]  /*141e0*/  SHF.L.U64.HI R32, R196, 0x1, R212 ;  /* 0x00000001c4207819 */ /* 0x000fe200000102d4 */
[----:B------:R-:W-:Y:S01]  /*141f0*/  IMAD R4, R2, c[0x0][0x208], RZ ;  /* 0x0000820002047a24 */ /* 0x000fe200078e02ff */
[----:B------:R-:W-:Y:S01]  /*14200*/  SHF.L.U64.HI R26, R202, 0x1, R213 ;  /* 0x00000001ca1a7819 */ /* 0x000fe200000102d5 */
[----:B------:R-:W-:Y:S01]  /*14210*/  IMAD.WIDE.U32 R2, R192, c[0x0][0x208], RZ ;  /* 0x00008200c0027a25 */ /* 0x000fe200078e00ff */
        /* <DEDUP_REMOVED lines=13> */
.L_x_2512:
[----:B------:R-:W-:-:S05]  /*142f0*/  BRA.DIV ~URZ, `(.L_x_2380) ;  /* 0x000115827f007947 */ /* 0x000fca000b800000 */
[----:B------:R-:W5:Y:S01]  /*14300*/  SHFL.IDX PT, R2, R17, RZ, 0x181f ;  /* 0x00181fff11027589 */ /* 0x000f6200000e0000 */
[C---:B------:R-:W-:Y:S01]  /*14310*/  LOP3.LUT P4, RZ, R205.reuse, 0x4, RZ, 0xc0, !PT ;  /* 0x00000004cdff7812 */ /* 0x040fe2000788c0ff */
[----:B------:R-:W-:Y:S01]  /*14320*/  IMAD R4, R194, 0x6000, R10 ;  /* 0x00006000c2047824 */ /* 0x000fe200078e020a */
[----:B------:R-:W-:Y:S04]  /*14330*/  LOP3.LUT P3, RZ, R205, 0x2, RZ, 0xc0, !PT ;  /* 0x00000002cdff7812 */ /* 0x000fe8000786c0ff */
        /* <DEDUP_REMOVED lines=17> */
.L_x_2513:
[C---:B--2---:R-:W-:Y:S02]  /*14450*/  IADD3 R3, -R18.reuse, 0x10, RZ ;  /* 0x0000001012037810 */ /* 0x044fe40007ffe1ff */
[----:B------:R-:W-:Y:S02]  /*14460*/  ISETP.NE.U32.AND P6, PT, R7, RZ, PT ;  /* 0x000000ff0700720c */ /* 0x000fe40003fc5070 */
[----:B------:R-:W-:Y:S04]  /*14470*/  LOP3.LUT R3, R3, 0xf, RZ, 0xc0, !PT ;  /* 0x0000000f03037812 */ /* 0x000fe800078ec0ff */
[-C--:B---3--:R-:W-:Y:S02]  /*14480*/  IADD3 R6, P3, P0, R3, R2.reuse, R19 ;  /* 0x0000000203067210 */ /* 0x088fe4000787e013 */
[----:B------:R-:W-:Y:S02]  /*14490*/  IADD3 R3, -R7, 0x10, RZ ;  /* 0x0000001007037810 */ /* 0x000fe40007ffe1ff */
[-C--:B------:R-:W-:Y:S02]  /*144a0*/  IADD3.X R7, RZ, R5.reuse, R26, P3, P0 ;  /* 0x00000005ff077210 */ /* 0x080fe40001fe041a */
[----:B------:R-:W-:Y:S04]  /*144b0*/  LOP3.LUT R3, R3, 0xf, RZ, 0xc0, !PT ;  /* 0x0000000f03037812 */ /* 0x000fe800078ec0ff */
[-C--:B----4-:R-:W-:Y:S02]  /*144c0*/  IADD3 R16, P5, P4, R3, R2.reuse, R24 ;  /* 0x0000000203107210 */ /* 0x090fe40007cbe018 */
[----:B------:R-:W-:Y:S02]  /*144d0*/  IADD3 R3, -R9, 0x10, RZ ;  /* 0x0000001009037810 */ /* 0x000fe40007ffe1ff */
        /* <DEDUP_REMOVED lines=14> */
.L_x_2378:
[----:B------:R-:W-:Y:S05]  /*145c0*/  BSYNC B0 ;  /* 0x0000000000007941 */ /* 0x000fea0003800000 */
.L_x_2377:
        /* <DEDUP_REMOVED lines=160> */
[----:B------:R-:W4:Y:S01]  /*14fd0*/  MUFU.TANH R170, R8 ;  /* 0x0000000800aa7308 */ /* 0x000f220000002400 */
[----:B-1----:R-:W-:Y:S09]  /*14fe0*/  FMUL.FTZ R0, R5, c[0x0][0x320] ;  /* 0x0000c80005007a20 */ /* 0x002ff20000410000 */
[----:B------:R1:W1:Y:S02]  /*14ff0*/  MUFU.TANH R158, R0 ;  /* 0x00000000009e7308 */ /* 0x0002640000002400 */
[----:B-1----:R-:W-:Y:S08]  /*15000*/  FMUL.FTZ R0, R6, c[0x0][0x320] ;  /* 0x0000c80006007a20 */ /* 0x002ff00000410000 */
        /* <DEDUP_REMOVED lines=12> */
[----:B------:R2:W2:Y:S03]  /*150d0*/  MUFU.TANH R156, R0 ;  /* 0x00000000009c7308 */ /* 0x0004a60000002400 */
[----:B------:R-:W-:Y:S01]  /*150e0*/  FMUL.FTZ R3, R25, c[0x0][0x320] ;  /* 0x0000c80019037a20 */ /* 0x000fe20000410000 */
[----:B-1----:R-:W-:Y:S01]  /*150f0*/  IADD3 R4, R240, R227, RZ ;  /* 0x000000e3f0047210 */ /* 0x002fe20007ffe0ff */
[----:B--2---:R-:W-:Y:S05]  /*15100*/  FMUL.FTZ R0, R16, c[0x0][0x320] ;  /* 0x0000c80010007a20 */ /* 0x004fea0000410000 */
[----:B------:R1:W2:Y:S01]  /*15110*/  MUFU.TANH R153, R0 ;  /* 0x0000000000997308 */ /* 0x0002a20000002400 */
[C---:B-----5:R-:W-:Y:S08]  /*15120*/  HMMA.16816.F32 R32, R164.reuse, R12, R32 ;  /* 0x0000000ca420723c */ /* 0x060ff00000001820 */
[----:B------:R-:W-:Y:S07]  /*15130*/  HMMA.16816.F32 R36, R164, R14, R36 ;  /* 0x0000000ea424723c */ /* 0x000fee0000001824 */
[----:B------:R-:W-:Y:S01]  /*15140*/  SHF.L.U32 R166, R191, 0x6, RZ ;  /* 0x00000006bfa67819 */ /* 0x000fe200000006ff */
[----:B-1----:R-:W-:Y:S02]  /*15150*/  FMUL.FTZ R0, R17, c[0x0][0x320] ;  /* 0x0000c80011007a20 */ /* 0x002fe40000410000 */
[----:B------:R-:W1:Y:S10]  /*15160*/  MUFU.TANH R17, R3 ;  /* 0x0000000300117308 */ /* 0x000e740000002400 */
[----:B------:R5:W1:Y:S04]  /*15170*/  MUFU.TANH R152, R0 ;  /* 0x0000000000987308 */ /* 0x000a680000002400 */
[----:B------:R-:W-:Y:S06]  /*15180*/  FMUL.FTZ R2, R37, c[0x0][0x320] ;  /* 0x0000c80025027a20 */ /* 0x000fec0000410000 */
[----:B------:R-:W1:Y:S01]  /*15190*/  MUFU.TANH R8, R2 ;  /* 0x0000000200087308 */ /* 0x000e620000002400 */
[----:B-----5:R-:W-:Y:S09]  /*151a0*/  FMUL.FTZ R0, R18, c[0x0][0x320] ;  /* 0x0000c80012007a20 */ /* 0x020ff20000410000 */
[----:B------:R5:W1:Y:S02]  /*151b0*/  MUFU.TANH R168, R0 ;  /* 0x0000000000a87308 */ /* 0x000a640000002400 */
[----:B-----5:R-:W-:Y:S08]  /*151c0*/  FMUL.FTZ R0, R19, c[0x0][0x320] ;  /* 0x0000c80013007a20 */ /* 0x020ff00000410000 */
        /* <DEDUP_REMOVED lines=31> */
[----:B-----5:R-:W-:Y:S05]  /*153c0*/  @P3 IMAD.HI.U32 R0, R4, c[0x0][0x2c8], RZ ;  /* 0x0000b20004003a27 */ /* 0x020fea00078e00ff */
[----:B------:R-:W-:Y:S01]  /*153d0*/  @P3 SHF.R.U32.HI R4, RZ, c[0x0][0x2cc], R0 ;  /* 0x0000b300ff043a19 */ /* 0x000fe20000011600 */
[----:B------:R-:W-:Y:S04]  /*153e0*/  FMUL.FTZ R0, R38, c[0x0][0x320] ;  /* 0x0000c80026007a20 */ /* 0x000fe80000410000 */
[----:B------:R5:W1:Y:S01]  /*153f0*/  MUFU.TANH R27, R0 ;  /* 0x00000000001b7308 */ /* 0x000a620000002400 */
[----:B------:R-:W1:Y:S01]  /*15400*/  SHFL.IDX PT, R3, R4, RZ, 0x1c1f ;  /* 0x001c1fff04037589 */ /* 0x000e6200000e0000 */
[----:B-----5:R-:W-:Y:S08]  /*15410*/  FMUL.FTZ R0, R39, c[0x0][0x320] ;  /* 0x0000c80027007a20 */ /* 0x020ff00000410000 */
[----:B------:R5:W1:Y:S02]  /*15420*/  MUFU.TANH R26, R0 ;  /* 0x00000000001a7308 */ /* 0x000a640000002400 */
[----:B-----5:R-:W-:Y:S04]  /*15430*/  IADD3 R0, -R214, 0x1, -R166 ;  /* 0x00000001d6007810 */ /* 0x020fe80007ffe9a6 */
[----:B------:R-:W-:Y:S04]  /*15440*/  IADD3 R0, -R211, R0, R210 ;  /* 0x00000000d3007210 */ /* 0x000fe80007ffe1d2 */
[C---:B------:R-:W-:Y:S02]  /*15450*/  IADD3 R6, R0.reuse, c[0x0][0x328], RZ ;  /* 0x0000ca0000067a10 */ /* 0x040fe40007ffe0ff */
[----:B------:R-:W-:Y:S02]  /*15460*/  IADD3 R5, R0, UR6, RZ ;  /* 0x0000000600057c10 */ /* 0x000fe4000fffe0ff */
[-C--:B-1----:R-:W-:Y:S02]  /*15470*/  IADD3 R2, R6, R3.reuse, RZ ;  /* 0x0000000306027210 */ /* 0x082fe40007ffe0ff */
        /* <DEDUP_REMOVED lines=15> */
.L_x_2383:
[----:B------:R-:W-:Y:S04]  /*15570*/  MOV R7, c[0x0][0x32c] ;  /* 0x0000cb0000077a02 */ /* 0x000fe80000000f00 */
[----:B------:R-:W-:Y:S11]  /*15580*/  ISETP.NE.AND P0, PT, R7, 0x1, PT ;  /* 0x000000010700780c */ /* 0x000ff60003f05270 */
[----:B------:R-:W-:Y:S02]  /*15590*/  @!UPT UIADD3 URZ, URZ, URZ, URZ ;  /* 0x0000003f3f3ff290 */ /* 0x000fe4000fffe03f */
[----:B------:R-:W-:Y:S05]  /*155a0*/  @P0 IMAD.HI.U32 R7, R3, c[0x0][0x330], RZ ;  /* 0x0000cc0003070a27 */ /* 0x000fea00078e00ff */
[----:B------:R-:W-:Y:S02]  /*155b0*/  @P0 SHF.R.U32.HI R3, RZ, c[0x0][0x334], R7 ;  /* 0x0000cd00ff030a19 */ /* 0x000fe40000011607 */
.L_x_2384:
[----:B------:R-:W-:Y:S05]  /*155c0*/  BSYNC B0 ;  /* 0x0000000000007941 */ /* 0x000fea0003800000 */
.L_x_2382:
[----:B------:R-:W-:Y:S04]  /*155d0*/  IMAD R3, R3, c[0x0][0x32c], -R166 ;  /* 0x0000cb0003037a24 */ /* 0x000fe800078e0aa6 */
[----:B------:R-:W-:Y:S05]  /*155e0*/  IMAD.IADD R3, R3, 0x1, -R214 ;  /* 0x0000000103037824 */ /* 0x000fea00078e0ad6 */
[----:B------:R-:W-:Y:S02]  /*155f0*/  IMNMX R0, R0, R3, !PT ;  /* 0x0000000300007217 */ /* 0x000fe40007800200 */
[----:B------:R-:W-:Y:S04]  /*15600*/  IADD3 R3, R3, c[0x0][0x32c], RZ ;  /* 0x0000cb0003037a10 */ /* 0x000fe80007ffe0ff */
[----:B------:R-:W-:Y:S02]  /*15610*/  IMNMX R2, R2, R3, PT ;  /* 0x0000000302027217 */ /* 0x000fe40003800200 */
.L_x_2381:
        /* <DEDUP_REMOVED lines=66> */
.L_x_2387:
[----:B------:R-:W-:Y:S04]  /*15a40*/  MOV R4, c[0x0][0x32c] ;  /* 0x0000cb0000047a02 */ /* 0x000fe80000000f00 */
[----:B------:R-:W-:Y:S11]  /*15a50*/  ISETP.NE.AND P0, PT, R4, 0x1, PT ;  /* 0x000000010400780c */ /* 0x000ff60003f05270 */
[----:B------:R-:W-:Y:S02]  /*15a60*/  @!UPT UIADD3 URZ, URZ, URZ, URZ ;  /* 0x0000003f3f3ff290 */ /* 0x000fe4000fffe03f */
[----:B------:R-:W-:Y:S05]  /*15a70*/  @P0 IMAD.HI.U32 R4, R0, c[0x0][0x330], RZ ;  /* 0x0000cc0000040a27 */ /* 0x000fea00078e00ff */
[----:B------:R-:W-:Y:S02]  /*15a80*/  @P0 SHF.R.U32.HI R0, RZ, c[0x0][0x334], R4 ;  /* 0x0000cd00ff000a19 */ /* 0x000fe40000011604 */
.L_x_2388:
[----:B------:R-:W-:Y:S05]  /*15a90*/  BSYNC B0 ;  /* 0x0000000000007941 */ /* 0x000fea0003800000 */
.L_x_2386:
[----:B------:R-:W-:Y:S04]  /*15aa0*/  IMAD R0, R0, c[0x0][0x32c], -R166 ;  /* 0x0000cb0000007a24 */ /* 0x000fe800078e0aa6 */
[----:B------:R-:W-:Y:S05]  /*15ab0*/  IMAD.IADD R0, R0, 0x1, -R214 ;  /* 0x0000000100007824 */ /* 0x000fea00078e0ad6 */
[----:B------:R-:W-:Y:S02]  /*15ac0*/  IMNMX R2, R2, R0, !PT ;  /* 0x0000000002027217 */ /* 0x000fe40007800200 */
[----:B------:R-:W-:Y:S04]  /*15ad0*/  IADD3 R0, R0, c[0x0][0x32c], RZ ;  /* 0x0000cb0000007a10 */ /* 0x000fe80007ffe0ff */
[----:B------:R-:W-:Y:S02]  /*15ae0*/  IMNMX R3, R3, R0, PT ;  /* 0x0000000003037217 */ /* 0x000fe40003800200 */
.L_x_2385:
        /* <DEDUP_REMOVED lines=45> */
[--C-:B------:R-:W-:Y:S01]  /*15dc0*/  FFMA.FTZ R7, R7, c[0x0][0x2d0], -R4.reuse ;  /* 0x0000b40007077a23 */ /* 0x100fe20000010804 */
[----:B------:R-:W-:Y:S01]  /*15dd0*/  MUFU.EX2 R12, R24 ;  /* 0x00000018000c7308 */ /* 0x000fe20000000800 */
[----:B------:R-:W-:Y:S01]  /*15de0*/  FFMA.FTZ R195, R8, c[0x0][0x2d0], -R4 ;  /* 0x0000b40008c37a23 */ /* 0x000fe20000010804 */
[----:B------:R-:W-:Y:S01]  /*15df0*/  FSEL R4, R172, -INF , !P0 ;  /* 0xff800000ac047808 */ /* 0x000fe20004000000 */
[----:B------:R-:W-:Y:S01]  /*15e00*/  FMUL.FTZ R0, R0, c[0x0][0x2d0] ;  /* 0x0000b40000007a20 */ /* 0x000fe20000410000 */
[C---:B------:R-:W-:Y:S04]  /*15e10*/  ISETP.GT.AND P0, PT, R2.reuse, 0x1, P3 ;  /* 0x000000010200780c */ /* 0x040fe80001f04270 */
[----:B------:R-:W-:Y:S02]  /*15e20*/  ISETP.LT.OR P0, PT, R3, 0x2, P0 ;  /* 0x000000020300780c */ /* 0x000fe40000701670 */
[----:B------:R-:W1:Y:S02]  /*15e30*/  MUFU.EX2 R0, R0 ;  /* 0x0000000000007308 */ /* 0x000e640000000800 */
[----:B------:R-:W-:Y:S02]  /*15e40*/  FSEL R5, R171, -INF , !P0 ;  /* 0xff800000ab057808 */ /* 0x000fe40004000000 */
[----:B------:R-:W-:Y:S04]  /*15e50*/  ISETP.GT.AND P0, PT, R2, 0x8, P3 ;  /* 0x000000080200780c */ /* 0x000fe80001f04270 */
[C---:B------:R-:W-:Y:S02]  /*15e60*/  ISETP.LT.OR P0, PT, R3.reuse, 0x9, P0 ;  /* 0x000000090300780c */ /* 0x040fe40000701670 */
[----:B------:R-:W2:Y:S02]  /*15e70*/  MUFU.EX2 R7, R7 ;  /* 0x0000000700077308 */ /* 0x000ea40000000800 */
[----:B------:R-:W-:Y:S02]  /*15e80*/  FSEL R104, R170, -INF , !P0 ;  /* 0xff800000aa687808 */ /* 0x000fe40004000000 */
[C---:B------:R-:W-:Y:S04]  /*15e90*/  ISETP.GT.AND P0, PT, R2.reuse, 0x9, P3 ;  /* 0x000000090200780c */ /* 0x040fe80001f04270 */
[----:B------:R-:W-:Y:S04]  /*15ea0*/  ISETP.LT.OR P0, PT, R3, 0xa, P0 ;  /* 0x0000000a0300780c */ /* 0x000fe80000701670 */
[----:B------:R-:W-:Y:S02]  /*15eb0*/  FSEL R153, R169, -INF , !P0 ;  /* 0xff800000a9997808 */ /* 0x000fe40004000000 */
[----:B------:R-:W-:Y:S01]  /*15ec0*/  ISETP.GT.AND P0, PT, R2, 0x10, P3 ;  /* 0x000000100200780c */ /* 0x000fe20001f04270 */
[C---:B-1----:R-:W-:Y:S02]  /*15ed0*/  FMUL.FTZ R21, R0.reuse, R125 ;  /* 0x0000007d00157220 */ /* 0x042fe40000410000 */
        /* <DEDUP_REMOVED lines=120> */
[----:B------:R-:W-:Y:S01]  /*16660*/  FMUL.FTZ R5, R0, R137 ;  /* 0x0000008900057220 */ /* 0x000fe20000410000 */
[----:B------:R-:W-:Y:S01]  /*16670*/  IADD3 R0, R187, R177, RZ ;  /* 0x000000b1bb007210 */ /* 0x000fe20007ffe0ff */
[----:B------:R-:W-:Y:S05]  /*16680*/  FFMA.FTZ R113, R161, c[0x0][0x2d0], -R105 ;  /* 0x0000b400a1717a23 */ /* 0x000fea0000010869 */
[----:B------:R-:W2:Y:S10]  /*16690*/  MUFU.EX2 R3, R3 ;  /* 0x0000000300037308 */ /* 0x000eb40000000800 */
[----:B------:R3:W-:Y:S01]  /*166a0*/  MUFU.EX2 R125, R6 ;  /* 0x00000006007d7308 */ /* 0x0007e20000000800 */
[C---:B-1----:R-:W-:Y:S02]  /*166b0*/  FMUL.FTZ R14, R2.reuse, R134 ;  /* 0x00000086020e7220 */ /* 0x042fe40000410000 */
[C---:B------:R-:W-:Y:S02]  /*166c0*/  FMUL.FTZ R15, R2.reuse, R135 ;  /* 0x00000087020f7220 */ /* 0x040fe40000410000 */
[C---:B------:R-:W-:Y:S01]  /*166d0*/  FMUL.FTZ R38, R2.reuse, R110 ;  /* 0x0000006e02267220 */ /* 0x040fe20000410000 */
[----:B------:R-:W-:Y:S01]  /*166e0*/  LDSM.16.MT88.4 R132, [R0+0x1800] ;  /* 0x001800000084783b */ /* 0x000fe20000004200 */
[C---:B------:R-:W-:Y:S03]  /*166f0*/  FMUL.FTZ R39, R2.reuse, R111 ;  /* 0x0000006f02277220 */ /* 0x040fe60000410000 */
[----:B------:R-:W-:Y:S01]  /*16700*/  MUFU.EX2 R136, R176 ;  /* 0x000000b000887308 */ /* 0x000fe20000000800 */
[C---:B------:R-:W-:Y:S02]  /*16710*/  FMUL.FTZ R7, R2.reuse, R139 ;  /* 0x0000008b02077220 */ /* 0x040fe40000410000 */
[C---:B------:R-:W-:Y:S02]  /*16720*/  FMUL.FTZ R18, R2.reuse, R130 ;  /* 0x0000008202127220 */ /* 0x040fe40000410000 */
[C---:B------:R-:W-:Y:S01]  /*16730*/  FMUL.FTZ R19, R2.reuse, R131 ;  /* 0x0000008302137220 */ /* 0x040fe20000410000 */
[----:B------:R-:W1:Y:S01]  /*16740*/  LDSM.16.MT88.4 R108, [R0] ;  /* 0x00000000006c783b */ /* 0x000e620000004200 */
[C---:B------:R-:W-:Y:S02]  /*16750*/  FMUL.FTZ R22, R2.reuse, R126 ;  /* 0x0000007e02167220 */ /* 0x040fe40000410000 */
[C---:B------:R-:W-:Y:S01]  /*16760*/  FMUL.FTZ R23, R2.reuse, R127 ;  /* 0x0000007f02177220 */ /* 0x040fe20000410000 */
[----:B------:R-:W-:Y:S01]  /*16770*/  MUFU.EX2 R126, R113 ;  /* 0x00000071007e7308 */ /* 0x000fe20000000800 */
[C---:B------:R-:W-:Y:S02]  /*16780*/  FMUL.FTZ R26, R2.reuse, R122 ;  /* 0x0000007a021a7220 */ /* 0x040fe40000410000 */
[C---:B---3--:R-:W-:Y:S02]  /*16790*/  FMUL.FTZ R6, R2.reuse, R138 ;  /* 0x0000008a02067220 */ /* 0x048fe40000410000 */
[C---:B------:R-:W-:Y:S02]  /*167a0*/  FMUL.FTZ R27, R2.reuse, R123 ;  /* 0x0000007b021b7220 */ /* 0x040fe40000410000 */
[C---:B------:R-:W-:Y:S02]  /*167b0*/  FMUL.FTZ R30, R2.reuse, R118 ;  /* 0x00000076021e7220 */ /* 0x040fe40000410000 */
[C---:B------:R-:W-:Y:S01]  /*167c0*/  FMUL.FTZ R31, R2.reuse, R119 ;  /* 0x00000077021f7220 */ /* 0x040fe20000410000 */
[----:B------:R-:W-:Y:S01]  /*167d0*/  MUFU.EX2 R130, R174 ;  /* 0x000000ae00827308 */ /* 0x000fe20000000800 */
[C---:B--2---:R-:W-:Y:S02]  /*167e0*/  FFMA.FTZ R119, R2.reuse, R204, R3 ;  /* 0x000000cc02777223 */ /* 0x044fe40000010003 */
[C---:B------:R-:W-:Y:S02]  /*167f0*/  FMUL.FTZ R34, R2.reuse, R114 ;  /* 0x0000007202227220 */ /* 0x040fe40000410000 */
        /* <DEDUP_REMOVED lines=36> */
[----:B------:R-:W-:Y:S10]  /*16a40*/  MUFU.EX2 R104, R164 ;  /* 0x000000a400687308 */ /* 0x000ff40000000800 */
[----:B------:R2:W-:Y:S10]  /*16a50*/  MUFU.EX2 R118, R2 ;  /* 0x0000000200767308 */ /* 0x0005f40000000800 */
[----:B------:R-:W-:Y:S01]  /*16a60*/  MUFU.EX2 R164, R197 ;  /* 0x000000c500a47308 */ /* 0x000fe20000000800 */
[--C-:B--2---:R-:W-:Y:S01]  /*16a70*/  FFMA.FTZ R2, R153, c[0x0][0x2d0], -R105.reuse ;  /* 0x0000b40099027a23 */ /* 0x104fe20000010869 */
[----:B------:R-:W-:Y:S08]  /*16a80*/  F2FP.PACK_AB R153, R125, R3 ;  /* 0x000000037d99723e */ /* 0x000ff000000000ff */
[----:B------:R-:W2:Y:S10]  /*16a90*/  MUFU.EX2 R3, R165 ;  /* 0x000000a500037308 */ /* 0x000eb40000000800 */
[----:B------:R-:W3:Y:S10]  /*16aa0*/  MUFU.EX2 R117, R2 ;  /* 0x0000000200757308 */ /* 0x000ef40000000800 */
[----:B------:R-:W4:Y:S01]  /*16ab0*/  MUFU.EX2 R165, R195 ;  /* 0x000000c300a57308 */ /* 0x000f220000000800 */
[C---:B--2---:R-:W-:Y:S02]  /*16ac0*/  F2FP.PACK_AB R112, R104.reuse, R3 ;  /* 0x000000036870723e */ /* 0x044fe400000000ff */
[----:B---3--:R-:W-:Y:S01]  /*16ad0*/  F2FP.PACK_AB R155, R117, R118 ;  /* 0x00000076759b723e */ /* 0x008fe200000000ff */
[----:B------:R-:W-:Y:S04]  /*16ae0*/  FADD.FTZ R2, R3, R156 ;  /* 0x0000009c03027221 */ /* 0x000fe80000010000 */
[----:B------:R-:W-:Y:S01]  /*16af0*/  FADD.FTZ R127, R104, R2 ;  /* 0x00000002687f7221 */ /* 0x000fe20000010000 */
[C---:B------:R-:W-:Y:S01]  /*16b00*/  IADD3 R2, R185.reuse, R0, RZ ;  /* 0x00000000b9027210 */ /* 0x040fe20007ffe0ff */
[C---:B-1----:R-:W-:Y:S05]  /*16b10*/  HMMA.16816.F32 R4, R152.reuse, R108, R4 ;  /* 0x0000006c9804723c */ /* 0x042fea0000001804 */
        /* <DEDUP_REMOVED lines=167> */
[----:B------:R5:W-:Y:S07]  /*17590*/  LDSM.16.MT88.4 R20, [R2+0x5800] ;  /* 0x005800000214783b */ /* 0x000bee0000004200 */
[C---:B-1----:R-:W-:Y:S01]  /*175a0*/  HMMA.16816.F32 R120, R152.reuse, R112, R24 ;  /* 0x000000709878723c */ /* 0x042fe20000001818 */
[----:B------:R-:W-:Y:S07]  /*175b0*/  LDSM.16.MT88.4 R24, [R104+0x5800] ;  /* 0x005800006818783b */ /* 0x000fee0000004200 */
[C---:B------:R-:W-:Y:S08]  /*175c0*/  HMMA.16816.F32 R116, R152.reuse, R114, R28 ;  /* 0x000000729874723c */ /* 0x040ff0000000181c */
[C---:B------:R-:W-:Y:S04]  /*175d0*/  HMMA.16816.F32 R112, R152.reuse, R108, R32 ;  /* 0x0000006c9870723c */ /* 0x040fe80000001820 */
[----:B-----5:R-:W-:Y:S04]  /*175e0*/  FADD.FTZ R2, R175, R160 ;  /* 0x000000a0af027221 */ /* 0x020fe80000010000 */
[C---:B------:R-:W-:Y:S04]  /*175f0*/  HMMA.16816.F32 R108, R152.reuse, R110, R36 ;  /* 0x0000006e986c723c */ /* 0x040fe80000001824 */
[----:B------:R-:W-:Y:S04]  /*17600*/  FADD.FTZ R2, R162, R2 ;  /* 0x00000002a2027221 */ /* 0x000fe80000010000 */
[C---:B--2---:R-:W-:Y:S04]  /*17610*/  HMMA.16816.F32 R40, R152.reuse, R4, R40 ;  /* 0x000000049828723c */ /* 0x044fe80000001828 */
[----:B------:R-:W-:Y:S04]  /*17620*/  FADD.FTZ R2, R163, R2 ;  /* 0x00000002a3027221 */ /* 0x000fe80000010000 */
[C---:B------:R-:W-:Y:S01]  /*17630*/  HMMA.16816.F32 R44, R152.reuse, R6, R44 ;  /* 0x00000006982c723c */ /* 0x040fe2000000182c */
[----:B------:R-:W1:Y:S07]  /*17640*/  LDSM.16.MT88.4 R4, [R3+0x3800] ;  /* 0x003800000304783b */ /* 0x000e6e0000004200 */
        /* <DEDUP_REMOVED lines=27> */
[----:B------:R-:W-:Y:S01]  /*17800*/  IMAD.MOV.U32 R177, RZ, RZ, c[0x0][0x2b8] ;  /* 0x0000ae00ffb17624 */ /* 0x000fe200078e00ff */
[----:B------:R-:W-:Y:S01]  /*17810*/  SHF.L.U64.HI R20, R196, 0x1, R212 ;  /* 0x00000001c4147819 */ /* 0x000fe200000102d4 */
        /* <DEDUP_REMOVED lines=8> */
[----:B------:R-:W-:Y:S01]  /*178a0*/  IMAD.SHL.U32 R16, R200, 0x2, RZ ;  /* 0x00000002c8107824 */ /* 0x000fe200078e00ff */
[----:B------:R-:W-:Y:S02]  /*178b0*/  IADD3 R2, R2, -0x80, RZ ;  /* 0xffffff8002027810 */ /* 0x000fe40007ffe0ff */
[----:B------:R-:W-:Y:S03]  /*178c0*/  SHF.L.U64.HI R17, R200, 0x1, R201 ;  /* 0x00000001c8117819 */ /* 0x000fe600000102c9 */
        /* <DEDUP_REMOVED lines=25> */
.L_x_2514:
[----:B------:R-:W-:-:S05]  /*17a60*/  BRA.DIV ~URZ, `(.L_x_2392) ;  /* 0x0000e0d27f007947 */ /* 0x000fca000b800000 */
[----:B------:R-:W3:Y:S01]  /*17a70*/  SHFL.IDX PT, R2, R12, RZ, 0x181f ;  /* 0x00181fff0c027589 */ /* 0x000ee200000e0000 */
[C---:B------:R-:W-:Y:S01]  /*17a80*/  LOP3.LUT P4, RZ, R205.reuse, 0x4, RZ, 0xc0, !PT ;  /* 0x00000004cdff7812 */ /* 0x040fe2000788c0ff */
[----:B------:R-:W-:Y:S01]  /*17a90*/  IMAD R0, R194, 0x6000, R11 ;  /* 0x00006000c2007824 */ /* 0x000fe200078e020b */
[----:B------:R-:W-:Y:S04]  /*17aa0*/  LOP3.LUT P3, RZ, R205, 0x2, RZ, 0xc0, !PT ;  /* 0x00000002cdff7812 */ /* 0x000fe8000786c0ff */
        /* <DEDUP_REMOVED lines=10> */
[----:B------:R-:W-:Y:S01]  /*17b50*/  IMAD.X R3, R4, 0x1, R20, P0 ;  /* 0x0000000104037824 */ /* 0x000fe200000e0614 */
[----:B------:R-:W-:Y:S02]  /*17b60*/  ISETP.GE.AND P0, PT, R196, c[0x0][0x1d4], PT ;  /* 0x00007500c4007a0c */ /* 0x000fe40003f06270 */
[----:B------:R3:W4:Y:S02]  /*17b70*/  SHFL.IDX PT, R4, R5, 0x1, 0x181f ;  /* 0x00381f0005047f89 */ /* 0x00072400000e0000 */
[----:B------:R-:W-:Y:S09]  /*17b80*/  SEL R14, RZ, 0x10, P0 ;  /* 0x00000010ff0e7807 */ /* 0x000ff20000000000 */
[----:B------:R5:W-:Y:S01]  /*17b90*/  LDGSTS.E.BYPASS.LTC128B.128 [R0+0x4000], [R2.64], !P0 ;  /* 0x0400000002007fae */ /* 0x000be2000c101d4c */
[----:B-1-3--:R-:W-:Y:S03]  /*17ba0*/  SEL R5, RZ, 0x10, P4 ;  /* 0x00000010ff057807 */ /* 0x00afe60002000000 */
[----:B-----5:R2:W1:Y:S04]  /*17bb0*/  SHFL.IDX PT, R2, R12, 0x1, 0x181f ;  /* 0x00381f000c027f89 */ /* 0x02046800000e0000 */
.L_x_2515:
[----:B----4-:R-:W-:Y:S02]  /*17bc0*/  IADD3 R3, -R15, 0x10, RZ ;  /* 0x000000100f037810 */ /* 0x010fe40007ffe1ff */
[----:B------:R-:W-:Y:S02]  /*17bd0*/  ISETP.NE.U32.AND P6, PT, R5, RZ, PT ;  /* 0x000000ff0500720c */ /* 0x000fe40003fc5070 */
[----:B------:R-:W-:Y:S04]  /*17be0*/  LOP3.LUT R3, R3, 0xf, RZ, 0xc0, !PT ;  /* 0x0000000f03037812 */ /* 0x000fe800078ec0ff */
[----:B-12---:R-:W-:Y:S02]  /*17bf0*/  IADD3 R6, P3, P0, R3, R2, R13 ;  /* 0x0000000203067210 */ /* 0x006fe4000787e00d */
[----:B------:R-:W-:Y:S02]  /*17c00*/  IADD3 R3, -R5, 0x10, RZ ;  /* 0x0000001005037810 */ /* 0x000fe40007ffe1ff */
[----:B------:R-:W-:Y:S02]  /*17c10*/  IADD3.X R7, RZ, R4, R18, P3, P0 ;  /* 0x00000004ff077210 */ /* 0x000fe40001fe0412 */
[----:B------:R-:W-:Y:S04]  /*17c20*/  LOP3.LUT R3, R3, 0xf, RZ, 0xc0, !PT ;  /* 0x0000000f03037812 */ /* 0x000fe800078ec0ff */
[----:B------:R-:W-:Y:S02]  /*17c30*/  IADD3 R12, P5, P4, R3, R2, R16 ;  /* 0x00000002030c7210 */ /* 0x000fe40007cbe010 */
[C---:B------:R-:W-:Y:S02]  /*17c40*/  IADD3 R3, -R14.reuse, 0x10, RZ ;  /* 0x000000100e037810 */ /* 0x040fe40007ffe1ff */
[----:B------:R-:W-:Y:S02]  /*17c50*/  IADD3.X R13, RZ, R4, R17, P5, P4 ;  /* 0x00000004ff0d7210 */ /* 0x000fe40002fe8411 */
        /* <DEDUP_REMOVED lines=13> */
.L_x_2390:
[----:B------:R-:W-:Y:S05]  /*17d30*/  BSYNC B0 ;  /* 0x0000000000007941 */ /* 0x000fea0003800000 */
.L_x_2389:
[C---:B-1----:R-:W-:Y:S01]  /*17d40*/  IADD3 R0, R179.reuse, 0x1, RZ ;  /* 0x00000001b3007810 */ /* 0x042fe20007ffe0ff */
[----:B------:R-:W0:Y:S01]  /*17d50*/  LDGDEPBAR ;  /* 0x00000000000079af */ /* 0x000e220000000000 */
[----:B------:R-:W-:Y:S01]  /*17d60*/  ISETP.GE.AND P0, PT, R179, 0x1, PT ;  /* 0x00000001b300780c */ /* 0x000fe20003f06270 */
[----:B------:R-:W-:Y:S01]  /*17d70*/  IMAD.MOV.U32 R105, RZ, RZ, R8 ;  /* 0x000000ffff697224 */ /* 0x000fe200078e0008 */
[C---:B------:R-:W-:Y:S01]  /*17d80*/  IADD3 R189, R191.reuse, -0x1, RZ ;  /* 0xffffffffbfbd7810 */ /* 0x040fe20007ffe0ff */
[----:B------:R-:W-:Y:S01]  /*17d90*/  IMAD.MOV.U32 R104, RZ, RZ, R9 ;  /* 0x000000ffff687224 */ /* 0x000fe200078e0009 */
[----:B------:R-:W-:Y:S02]  /*17da0*/  SEL R179, R0, RZ, !P0 ;  /* 0x000000ff00b37207 */ /* 0x000fe40004000000 */
[----:B------:R-:W-:Y:S01]  /*17db0*/  ISETP.GT.AND P0, PT, R191, R215, PT ;  /* 0x000000d7bf00720c */ /* 0x000fe20003f04270 */
[----:B------:R-:W-:Y:S11]  /*17dc0*/  IMAD.MOV.U32 R191, RZ, RZ, R189 ;  /* 0x000000ffffbf7224 */ /* 0x000ff600078e00bd */
[----:B------:R-:W-:Y:S01]  /*17dd0*/  @!UPT UIADD3 URZ, URZ, URZ, URZ ;  /* 0x0000003f3f3ff290 */ /* 0x000fe2000fffe03f */
[----:B------:R-:W-:-:S05]  /*17de0*/  @P0 BRA `(.L_x_2393) ;  /* 0xffffc28000000947 */ /* 0x000fca000383ffff */
.L_x_2376:
[----:B------:R-:W-:Y:S02]  /*17df0*/  IMAD.MOV.U32 R0, RZ, RZ, c[0x0][0x2c4] ;  /* 0x0000b100ff007624 */ /* 0x000fe400078e00ff */
        /* <DEDUP_REMOVED lines=19> */
.L_x_2396:
[----:B------:R-:W-:-:S04]  /*17f30*/  MOV R3, c[0x0][0x32c] ;  /* 0x0000cb0000037a02 */ /* 0x000fc80000000f00 */
[----:B------:R-:W-:-:S13]  /*17f40*/  ISETP.NE.AND P0, PT, R3, 0x1, PT ;  /* 0x000000010300780c */ /* 0x000fda0003f05270 */
[----:B------:R-:W-:-:S05]  /*17f50*/  @P0 IMAD.HI.U32 R3, R0, c[0x0][0x330], RZ ;  /* 0x0000cc0000030a27 */ /* 0x000fca00078e00ff */
[----:B------:R-:W-:Y:S02]  /*17f60*/  @P0 SHF.R.U32.HI R0, RZ, c[0x0][0x334], R3 ;  /* 0x0000cd00ff000a19 */ /* 0x000fe40000011603 */
.L_x_2397:
[----:B------:R-:W-:Y:S05]  /*17f70*/  BSYNC B0 ;  /* 0x0000000000007941 */ /* 0x000fea0003800000 */
.L_x_2395:
[----:B------:R-:W-:-:S05]  /*17f80*/  IMAD R0, R0, c[0x0][0x32c], RZ ;  /* 0x0000cb0000007a24 */ /* 0x000fca00078e02ff */
[----:B------:R-:W-:-:S04]  /*17f90*/  IMNMX R2, R2, R0, !PT ;  /* 0x0000000002027217 */ /* 0x000fc80007800200 */
.L_x_2394:
        /* <DEDUP_REMOVED lines=11> */
.L_x_2408:
        /* <DEDUP_REMOVED lines=43> */
.L_x_2516:
        /* <DEDUP_REMOVED lines=17> */
[----:B------:R5:W4:Y:S11]  /*18410*/  SHFL.IDX PT, R5, R9, 0x1, 0x181f ;  /* 0x00381f0009057f89 */ /* 0x000b3600000e0000 */
[----:B------:R2:W-:Y:S01]  /*18420*/  LDGSTS.E.BYPASS.LTC128B.128 [R4+0x4000], [R2.64], !P0 ;  /* 0x0400000002047fae */ /* 0x0005e2000c101d4c */
[----:B---3--:R-:W-:Y:S02]  /*18430*/  SEL R6, RZ, 0x10, P3 ;  /* 0x00000010ff067807 */ /* 0x008fe40001800000 */
[----:B----45:R-:W-:Y:S01]  /*18440*/  SEL R9, RZ, 0x10, P0 ;  /* 0x00000010ff097807 */ /* 0x030fe20000000000 */
[----:B--2---:R2:W3:Y:S04]  /*18450*/  SHFL.IDX PT, R2, R16, 0x1, 0x181f ;  /* 0x00381f0010027f89 */ /* 0x0044e800000e0000 */
.L_x_2517:
[C---:B------:R-:W-:Y:S02]  /*18460*/  IADD3 R3, -R6.reuse, 0x10, RZ ;  /* 0x0000001006037810 */ /* 0x040fe40007ffe1ff */
[----:B------:R-:W-:Y:S02]  /*18470*/  ISETP.NE.U32.AND P3, PT, R6, RZ, PT ;  /* 0x000000ff0600720c */ /* 0x000fe40003f65070 */
[----:B------:R-:W-:Y:S04]  /*18480*/  LOP3.LUT R3, R3, 0xf, RZ, 0xc0, !PT ;  /* 0x0000000f03037812 */ /* 0x000fe800078ec0ff */
[-C--:B--23--:R-:W-:Y:S02]  /*18490*/  IADD3 R16, P1, P0, R3, R2.reuse, R17 ;  /* 0x0000000203107210 */ /* 0x08cfe4000783e011 */
        /* <DEDUP_REMOVED lines=17> */
.L_x_2400:
[----:B------:R-:W-:Y:S05]  /*185b0*/  BSYNC B0 ;  /* 0x0000000000007941 */ /* 0x000fea0003800000 */
.L_x_2399:
        /* <DEDUP_REMOVED lines=155> */
[----:B------:R2:W-:Y:S10]  /*18f70*/  MUFU.TANH R158, R9 ;  /* 0x00000009009e7308 */ /* 0x0005f40000002400 */
[----:B------:R-:W-:Y:S01]  /*18f80*/  MUFU.TANH R168, R8 ;  /* 0x0000000800a87308 */ /* 0x000fe20000002400 */
[----:B-1----:R-:W-:Y:S09]  /*18f90*/  FMUL.FTZ R2, R6, c[0x0][0x320] ;  /* 0x0000c80006027a20 */ /* 0x002ff20000410000 */
[----:B------:R1:W3:Y:S01]  /*18fa0*/  MUFU.TANH R170, R2 ;  /* 0x0000000200aa7308 */ /* 0x0002e20000002400 */
[----:B--2---:R-:W-:Y:S09]  /*18fb0*/  FMUL.FTZ R9, R20, c[0x0][0x320] ;  /* 0x0000c80014097a20 */ /* 0x004ff20000410000 */
[----:B------:R-:W-:Y:S01]  /*18fc0*/  MUFU.TANH R152, R9 ;  /* 0x0000000900987308 */ /* 0x000fe20000002400 */
[----:B-1----:R-:W-:Y:S09]  /*18fd0*/  FMUL.FTZ R2, R5, c[0x0][0x320] ;  /* 0x0000c80005027a20 */ /* 0x002ff20000410000 */
[----:B------:R1:W-:Y:S02]  /*18fe0*/  MUFU.TANH R163, R2 ;  /* 0x0000000200a37308 */ /* 0x0003e40000002400 */
[----:B-1----:R-:W-:Y:S02]  /*18ff0*/  FMUL.FTZ R2, R7, c[0x0][0x320] ;  /* 0x0000c80007027a20 */ /* 0x002fe40000410000 */
[----:B------:R-:W1:Y:S06]  /*19000*/  LDSM.16.M88.4 R4, [R3+0x5000] ;  /* 0x005000000304783b */ /* 0x000e6c0000000200 */
[----:B------:R2:W4:Y:S02]  /*19010*/  MUFU.TANH R171, R2 ;  /* 0x0000000200ab7308 */ /* 0x0005240000002400 */
[----:B--2---:R-:W-:Y:S08]  /*19020*/  FMUL.FTZ R2, R12, c[0x0][0x320] ;  /* 0x0000c8000c027a20 */ /* 0x004ff00000410000 */
[----:B------:R2:W-:Y:S01]  /*19030*/  MUFU.TANH R162, R2 ;  /* 0x0000000200a27308 */ /* 0x0005e20000002400 */
[C---:B-1----:R-:W-:Y:S07]  /*19040*/  HMMA.16816.F32 R24, R164.reuse, R4, R24 ;  /* 0x00000004a418723c */ /* 0x042fee0000001818 */
[----:B------:R-:W-:Y:S01]  /*19050*/  FMUL.FTZ R4, R22, c[0x0][0x320] ;  /* 0x0000c80016047a20 */ /* 0x000fe20000410000 */
[C---:B------:R-:W-:Y:S03]  /*19060*/  HMMA.16816.F32 R28, R164.reuse, R6, R28 ;  /* 0x00000006a41c723c */ /* 0x040fe6000000181c */
[----:B------:R-:W-:Y:S01]  /*19070*/  MUFU.TANH R157, R4 ;  /* 0x00000004009d7308 */ /* 0x000fe20000002400 */
[----:B------:R-:W-:Y:S02]  /*19080*/  FMUL.FTZ R5, R21, c[0x0][0x320] ;  /* 0x0000c80015057a20 */ /* 0x000fe40000410000 */
[----:B--2---:R-:W-:Y:S02]  /*19090*/  FMUL.FTZ R2, R14, c[0x0][0x320] ;  /* 0x0000c8000e027a20 */ /* 0x004fe40000410000 */
[----:B------:R1:W2:Y:S05]  /*190a0*/  LDSM.16.M88.4 R12, [R3+0x5800] ;  /* 0x00580000030c783b */ /* 0x0002aa0000000200 */
[----:B------:R5:W2:Y:S10]  /*190b0*/  MUFU.TANH R169, R2 ;  /* 0x0000000200a97308 */ /* 0x000ab40000002400 */
[----:B------:R-:W-:Y:S01]  /*190c0*/  MUFU.TANH R105, R5 ;  /* 0x0000000500697308 */ /* 0x000fe20000002400 */
[----:B-1----:R-:W-:Y:S02]  /*190d0*/  FMUL.FTZ R3, R29, c[0x0][0x320] ;  /* 0x0000c8001d037a20 */ /* 0x002fe40000410000 */
[----:B-----5:R-:W-:Y:S07]  /*190e0*/  FMUL.FTZ R2, R16, c[0x0][0x320] ;  /* 0x0000c80010027a20 */ /* 0x020fee0000410000 */
[----:B------:R1:W-:Y:S01]  /*190f0*/  MUFU.TANH R155, R2 ;  /* 0x00000002009b7308 */ /* 0x0003e20000002400 */
[C---:B--2---:R-:W-:Y:S08]  /*19100*/  HMMA.16816.F32 R32, R164.reuse, R12, R32 ;  /* 0x0000000ca420723c */ /* 0x044ff00000001820 */
[----:B------:R-:W-:Y:S04]  /*19110*/  HMMA.16816.F32 R36, R164, R14, R36 ;  /* 0x0000000ea424723c */ /* 0x000fe80000001824 */
[----:B-1----:R-:W-:Y:S04]  /*19120*/  FMUL.FTZ R2, R18, c[0x0][0x320] ;  /* 0x0000c80012027a20 */ /* 0x002fe80000410000 */
[----:B------:R1:W2:Y:S08]  /*19130*/  MUFU.TANH R161, R2 ;  /* 0x0000000200a17308 */ /* 0x0002b00000002400 */
[----:B------:R-:W-:Y:S04]  /*19140*/  FMUL.FTZ R4, R35, c[0x0][0x320] ;  /* 0x0000c80023047a20 */ /* 0x000fe80000410000 */
[----:B------:R5:W-:Y:S04]  /*19150*/  MUFU.TANH R15, R4 ;  /* 0x00000004000f7308 */ /* 0x000be80000002400 */
[----:B------:R-:W-:Y:S02]  /*19160*/  FMUL.FTZ R7, R36, c[0x0][0x320] ;  /* 0x0000c80024077a20 */ /* 0x000fe40000410000 */
[----:B------:R-:W-:Y:S04]  /*19170*/  FMUL.FTZ R6, R37, c[0x0][0x320] ;  /* 0x0000c80025067a20 */ /* 0x000fe80000410000 */
[----:B------:R-:W-:Y:S01]  /*19180*/  MUFU.TANH R7, R7 ;  /* 0x0000000700077308 */ /* 0x000fe20000002400 */
[----:B-1----:R-:W-:Y:S09]  /*19190*/  FMUL.FTZ R2, R17, c[0x0][0x320] ;  /* 0x0000c80011027a20 */ /* 0x002ff20000410000 */
[----:B------:R1:W-:Y:S01]  /*191a0*/  MUFU.TANH R154, R2 ;  /* 0x00000002009a7308 */ /* 0x0003e20000002400 */
[----:B-----5:R-:W-:Y:S09]  /*191b0*/  FMUL.FTZ R4, R38, c[0x0][0x320] ;  /* 0x0000c80026047a20 */ /* 0x020ff20000410000 */
[----:B------:R3:W-:Y:S10]  /*191c0*/  MUFU.TANH R17, R3 ;  /* 0x0000000300117308 */ /* 0x0007f40000002400 */
[----:B------:R5:W-:Y:S01]  /*191d0*/  MUFU.TANH R14, R4 ;  /* 0x00000004000e7308 */ /* 0x000be20000002400 */
[----:B-1----:R-:W-:Y:S09]  /*191e0*/  FMUL.FTZ R2, R19, c[0x0][0x320] ;  /* 0x0000c80013027a20 */ /* 0x002ff20000410000 */
[----:B------:R1:W1:Y:S01]  /*191f0*/  MUFU.TANH R160, R2 ;  /* 0x0000000200a07308 */ /* 0x0002620000002400 */
[----:B---3--:R-:W-:Y:S04]  /*19200*/  FMNMX.FTZ R3, R170, R104, !PT ;  /* 0x00000068aa037209 */ /* 0x008fe80007810000 */
[----:B----4-:R-:W-:Y:S05]  /*19210*/  FMNMX.FTZ R3, R171, R3, !PT ;  /* 0x00000003ab037209 */ /* 0x010fea0007810000 */
[----:B------:R-:W-:Y:S01]  /*19220*/  MUFU.TANH R6, R6 ;  /* 0x0000000600067308 */ /* 0x000fe20000002400 */
[----:B------:R-:W-:Y:S01]  /*19230*/  FMNMX.FTZ R3, R169, R3, !PT ;  /* 0x00000003a9037209 */ /* 0x000fe20007810000 */
[----:B-----5:R-:W-:Y:S03]  /*19240*/  FMUL.FTZ R4, R39, c[0x0][0x320] ;  /* 0x0000c80027047a20 */ /* 0x020fe60000410000 */
[----:B------:R-:W-:Y:S05]  /*19250*/  FMNMX.FTZ R3, R168, R3, !PT ;  /* 0x00000003a8037209 */ /* 0x000fea0007810000 */
[----:B------:R3:W-:Y:S01]  /*19260*/  MUFU.TANH R12, R4 ;  /* 0x00000004000c7308 */ /* 0x0007e20000002400 */
[----:B--2---:R-:W-:Y:S01]  /*19270*/  FMNMX.FTZ R3, R161, R3, !PT ;  /* 0x00000003a1037209 */ /* 0x004fe20007810000 */
[----:B-1----:R-:W-:Y:S03]  /*19280*/  FMUL.FTZ R2, R23, c[0x0][0x320] ;  /* 0x0000c80017027a20 */ /* 0x002fe60000410000 */
[----:B------:R-:W-:Y:S04]  /*19290*/  FMNMX.FTZ R3, R160, R3, !PT ;  /* 0x00000003a0037209 */ /* 0x000fe80007810000 */
[----:B------:R-:W-:Y:S01]  /*192a0*/  FMNMX.FTZ R3, R157, R3, !PT ;  /* 0x000000039d037209 */ /* 0x000fe20007810000 */
[----:B------:R1:W2:Y:S01]  /*192b0*/  MUFU.TANH R156, R2 ;  /* 0x00000002009c7308 */ /* 0x0002a20000002400 */
[----:B---3--:R-:W-:Y:S04]  /*192c0*/  IADD3 R4, R194, 0x1, RZ ;  /* 0x00000001c2047810 */ /* 0x008fe80007ffe0ff */
[----:B------:R-:W-:Y:S01]  /*192d0*/  SEL R194, R4, RZ, !P0 ;  /* 0x000000ff04c27207 */ /* 0x000fe20004000000 */
[----:B-1----:R-:W-:Y:S01]  /*192e0*/  FMUL.FTZ R2, R24, c[0x0][0x320] ;  /* 0x0000c80018027a20 */ /* 0x002fe20000410000 */
[----:B--2---:R-:W-:Y:S03]  /*192f0*/  FMNMX.FTZ R3, R156, R3, !PT ;  /* 0x000000039c037209 */ /* 0x004fe60007810000 */
        /* <DEDUP_REMOVED lines=45> */
.L_x_2518:
        /* <DEDUP_REMOVED lines=120> */
[----:B------:R-:W-:Y:S01]  /*19d50*/  FMUL.FTZ R24, R2, R120 ;  /* 0x0000007802187220 */ /* 0x000fe20000410000 */
[----:B------:R-:W-:Y:S01]  /*19d60*/  IADD3 R2, R187, R178, RZ ;  /* 0x000000b2bb027210 */ /* 0x000fe20007ffe0ff */
[----:B------:R-:W-:Y:S02]  /*19d70*/  FADD.FTZ R3, R22, R3 ;  /* 0x0000000316037221 */ /* 0x000fe40000010000 */
[C---:B---3--:R-:W-:Y:S01]  /*19d80*/  FMUL.FTZ R38, R0.reuse, R110 ;  /* 0x0000006e00267220 */ /* 0x048fe20000410000 */
[----:B------:R-:W2:Y:S01]  /*19d90*/  MUFU.EX2 R129, R7 ;  /* 0x0000000700817308 */ /* 0x000ea20000000800 */
        /* <DEDUP_REMOVED lines=13> */
[C---:B------:R-:W-:Y:S01]  /*19e70*/  FMUL.FTZ R23, R0.reuse, R127 ;  /* 0x0000007f00177220 */ /* 0x040fe20000410000 */
[----:B------:R-:W-:Y:S01]  /*19e80*/  MUFU.EX2 R120, R172 ;  /* 0x000000ac00787308 */ /* 0x000fe20000000800 */
[----:B------:R-:W-:Y:S01]  /*19e90*/  FMUL.FTZ R22, R0, R126 ;  /* 0x0000007e00167220 */ /* 0x000fe20000410000 */
[----:B--2---:R-:W-:Y:S01]  /*19ea0*/  F2FP.PACK_AB R155, R132, R129 ;  /* 0x00000081849b723e */ /* 0x004fe200000000ff */
[C---:B------:R-:W-:Y:S02]  /*19eb0*/  FMUL.FTZ R7, R0.reuse, R139 ;  /* 0x0000008b00077220 */ /* 0x040fe40000410000 */
[C---:B------:R-:W-:Y:S02]  /*19ec0*/  FMUL.FTZ R30, R0.reuse, R118 ;  /* 0x00000076001e7220 */ /* 0x040fe40000410000 */
[C---:B------:R-:W-:Y:S03]  /*19ed0*/  FMUL.FTZ R31, R0.reuse, R119 ;  /* 0x00000077001f7220 */ /* 0x040fe60000410000 */
[----:B------:R-:W-:Y:S01]  /*19ee0*/  MUFU.EX2 R126, R160 ;  /* 0x000000a0007e7308 */ /* 0x000fe20000000800 */
[----:B------:R-:W-:Y:S02]  /*19ef0*/  FADD.FTZ R124, R129, R124 ;  /* 0x0000007c817c7221 */ /* 0x000fe40000010000 */
        /* <DEDUP_REMOVED lines=14> */
[----:B------:R-:W-:Y:S01]  /*19fe0*/  MUFU.EX2 R162, R167 ;  /* 0x000000a700a27308 */ /* 0x000fe20000000800 */
[C---:B------:R-:W-:Y:S02]  /*19ff0*/  FMUL.FTZ R51, R0.reuse, R51 ;  /* 0x0000003300337220 */ /* 0x040fe40000410000 */
[C---:B------:R-:W-:Y:S01]  /*1a000*/  HMMA.16816.F32 R20, R152.reuse, R110, R20 ;  /* 0x0000006e9814723c */ /* 0x040fe20000001814 */
[----:B------:R-:W2:Y:S03]  /*1a010*/  LDSM.16.MT88.4 R108, [R104] ;  /* 0x00000000686c783b */ /* 0x000ea60000004200 */
[C---:B------:R-:W-:Y:S02]  /*1a020*/  FMUL.FTZ R54, R0.reuse, R54 ;  /* 0x0000003600367220 */ /* 0x040fe40000410000 */
[C---:B------:R-:W-:Y:S01]  /*1a030*/  FMUL.FTZ R55, R0.reuse, R55 ;  /* 0x0000003700377220 */ /* 0x040fe20000410000 */
[----:B------:R-:W-:Y:S01]  /*1a040*/  MUFU.EX2 R163, R166 ;  /* 0x000000a600a37308 */ /* 0x000fe20000000800 */
[----:B------:R-:W-:Y:S01]  /*1a050*/  FMUL.FTZ R58, R0, R58 ;  /* 0x0000003a003a7220 */ /* 0x000fe20000410000 */
[----:B-1----:R-:W-:Y:S03]  /*1a060*/  F2FP.PACK_AB R115, R164, R128 ;  /* 0x00000080a473723e */ /* 0x002fe600000000ff */
        /* <DEDUP_REMOVED lines=16> */
[C---:B------:R-:W-:Y:S01]  /*1a170*/  FMUL.FTZ R86, R0.reuse, R86 ;  /* 0x0000005600567220 */ /* 0x040fe20000410000 */
[C---:B--2---:R-:W-:Y:S03]  /*1a180*/  HMMA.16816.F32 R24, R152.reuse, R108, R24 ;  /* 0x0000006c9818723c */ /* 0x044fe60000001818 */
        /* <DEDUP_REMOVED lines=10> */
[C---:B------:R-:W-:Y:S02]  /*1a230*/  FMUL.FTZ R102, R0.reuse, R102 ;  /* 0x0000006600667220 */ /* 0x040fe40000410000 */
[----:B------:R-:W-:Y:S01]  /*1a240*/  FMUL.FTZ R103, R0, R103 ;  /* 0x0000006700677220 */ /* 0x000fe20000410000 */
[----:B------:R-:W-:Y:S01]  /*1a250*/  IADD3 R0, R185, R104, RZ ;  /* 0x00000068b9007210 */ /* 0x000fe20007ffe0ff */
[----:B------:R-:W-:Y:S03]  /*1a260*/  FADD.FTZ R105, R113, R105 ;  /* 0x0000006971697221 */ /* 0x000fe60000010000 */
[----:B------:R-:W2:Y:S01]  /*1a270*/  MUFU.EX2 R158, R171 ;  /* 0x000000ab009e7308 */ /* 0x000ea20000000800 */
[----:B------:R-:W3:Y:S01]  /*1a280*/  LDSM.16.MT88.4 R108, [R0] ;  /* 0x00000000006c783b */ /* 0x000ee20000004200 */
[C---:B------:R-:W-:Y:S01]  /*1a290*/  FADD.FTZ R105, R114.reuse, R105 ;  /* 0x0000006972697221 */ /* 0x040fe20000010000 */
[----:B------:R-:W-:Y:S02]  /*1a2a0*/  F2FP.PACK_AB R114, R114, R113 ;  /* 0x000000717272723e */ /* 0x000fe400000000ff */
[----:B------:R-:W-:Y:S01]  /*1a2b0*/  F2FP.PACK_AB R113, R126, R125 ;  /* 0x0000007d7e71723e */ /* 0x000fe200000000ff */
[----:B------:R-:W-:Y:S04]  /*1a2c0*/  FADD.FTZ R105, R117, R105 ;  /* 0x0000006975697221 */ /* 0x000fe80000010000 */
[----:B------:R-:W-:Y:S01]  /*1a2d0*/  FADD.FTZ R105, R116, R105 ;  /* 0x0000006974697221 */ /* 0x000fe20000010000 */
[----:B------:R-:W-:Y:S03]  /*1a2e0*/  MUFU.EX2 R157, R177 ;  /* 0x000000b1009d7308 */ /* 0x000fe60000000800 */
[----:B------:R-:W-:Y:S04]  /*1a2f0*/  FADD.FTZ R105, R121, R105 ;  /* 0x0000006979697221 */ /* 0x000fe80000010000 */
[----:B------:R-:W-:Y:S03]  /*1a300*/  FADD.FTZ R105, R120, R105 ;  /* 0x0000006978697221 */ /* 0x000fe60000010000 */
[----:B------:R-:W4:Y:S01]  /*1a310*/  MUFU.EX2 R156, R195 ;  /* 0x000000c3009c7308 */ /* 0x000f220000000800 */
[----:B-1----:R-:W-:Y:S01]  /*1a320*/  FADD.FTZ R105, R123, R105 ;  /* 0x000000697b697221 */ /* 0x002fe20000010000 */
        /* <DEDUP_REMOVED lines=128> */
[----:B------:R-:W-:Y:S01]  /*1ab30*/  LDSM.16.MT88.4 R24, [R104+0x5800] ;  /* 0x005800006818783b */ /* 0x000fe20000004200 */
[C---:B------:R-:W-:Y:S08]  /*1ab40*/  HMMA.16816.F32 R116, R152.reuse, R114, R28 ;  /* 0x000000729874723c */ /* 0x040ff0000000181c */
[C---:B----4-:R-:W-:Y:S08]  /*1ab50*/  HMMA.16816.F32 R112, R152.reuse, R108, R32 ;  /* 0x0000006c9870723c */ /* 0x050ff00000001820 */
[C---:B------:R-:W-:Y:S08]  /*1ab60*/  HMMA.16816.F32 R108, R152.reuse, R110, R36 ;  /* 0x0000006e986c723c */ /* 0x040ff00000001824 */
[C---:B-1----:R-:W-:Y:S08]  /*1ab70*/  HMMA.16816.F32 R40, R152.reuse, R4, R40 ;  /* 0x000000049828723c */ /* 0x042ff00000001828 */
[C---:B------:R-:W-:Y:S01]  /*1ab80*/  HMMA.16816.F32 R44, R152.reuse, R6, R44 ;  /* 0x00000006982c723c */ /* 0x040fe2000000182c */
[----:B------:R-:W1:Y:S07]  /*1ab90*/  LDSM.16.MT88.4 R4, [R0+0x3800] ;  /* 0x003800000004783b */ /* 0x000e6e0000004200 */
[C---:B-----5:R-:W-:Y:S08]  /*1aba0*/  HMMA.16816.F32 R48, R152.reuse, R12, R48 ;  /* 0x0000000c9830723c */ /* 0x060ff00000001830 */
        /* <DEDUP_REMOVED lines=27> */
[----:B------:R-:W-:Y:S01]  /*1ad60*/  SHF.L.U64.HI R21, R196, 0x1, R212 ;  /* 0x00000001c4157819 */ /* 0x000fe200000102d4 */
[----:B------:R-:W-:Y:S01]  /*1ad70*/  IMAD.MOV.U32 R246, RZ, RZ, c[0x0][0x2b8] ;  /* 0x0000ae00fff67624 */ /* 0x000fe200078e00ff */
[C---:B------:R-:W-:Y:S01]  /*1ad80*/  SHF.L.U64.HI R19, R202.reuse, 0x1, R213 ;  /* 0x00000001ca137819 */ /* 0x040fe200000102d5 */
[----:B------:R-:W-:Y:S01]  /*1ad90*/  IMAD R198, R217, 0x20, R232 ;  /* 0x00000020d9c67824 */ /* 0x000fe200078e02e8 */
[----:B------:R-:W-:Y:S01]  /*1ada0*/  SHF.L.U32 R16, R202, 0x1, RZ ;  /* 0x00000001ca107819 */ /* 0x000fe200000006ff */
[----:B------:R-:W-:Y:S01]  /*1adb0*/  IMAD R2, R189, 0x40, R228 ;  /* 0x00000040bd027824 */ /* 0x000fe200078e02e4 */
[----:B------:R-:W-:Y:S01]  /*1adc0*/  ISETP.NE.AND P4, PT, R246, 0x1, PT ;  /* 0x00000001f600780c */ /* 0x000fe20003f85270 */
[----:B------:R-:W-:Y:S01]  /*1add0*/  IMAD.MOV.U32 R190, RZ, RZ, RZ ;  /* 0x000000ffffbe7224 */ /* 0x000fe200078e00ff */
[----:B------:R-:W-:Y:S01]  /*1ade0*/  ISETP.GT.AND P3, PT, R198, 0x3f, PT ;  /* 0x0000003fc600780c */ /* 0x000fe20003f64270 */
[----:B------:R-:W-:Y:S01]  /*1adf0*/  IMAD.SHL.U32 R20, R196, 0x2, RZ ;  /* 0x00000002c4147824 */ /* 0x000fe200078e00ff */
[----:B------:R-:W-:Y:S01]  /*1ae00*/  IADD3 R2, R2, -0x80, R198 ;  /* 0xffffff8002027810 */ /* 0x000fe20007ffe0c6 */
[C---:B------:R-:W-:Y:S01]  /*1ae10*/  IMAD.SHL.U32 R17, R200.reuse, 0x2, RZ ;  /* 0x00000002c8117824 */ /* 0x040fe200078e00ff */
[----:B------:R-:W-:Y:S03]  /*1ae20*/  SHF.L.U64.HI R18, R200, 0x1, R201 ;  /* 0x00000001c8127819 */ /* 0x000fe600000102c9 */
[--C-:B------:R-:W-:Y:S04]  /*1ae30*/  IMAD.MOV.U32 R0, RZ, RZ, R2.reuse ;  /* 0x000000ffff007224 */ /* 0x100fe800078e0002 */
        /* <DEDUP_REMOVED lines=24> */
.L_x_2519:
[----:B------:R-:W-:-:S05]  /*1afc0*/  BRA.DIV ~URZ, `(.L_x_2407) ;  /* 0x0000b1427f007947 */ /* 0x000fca000b800000 */
[----:B------:R-:W3:Y:S01]  /*1afd0*/  SHFL.IDX PT, R2, R13, RZ, 0x181f ;  /* 0x00181fff0d027589 */ /* 0x000ee200000e0000 */
[----:B------:R-:W-:Y:S01]  /*1afe0*/  ISETP.GE.AND P4, PT, R200, c[0x0][0x1d4], PT ;  /* 0x00007500c8007a0c */ /* 0x000fe20003f86270 */
[----:B------:R-:W-:Y:S01]  /*1aff0*/  IMAD R0, R194, 0x6000, R11 ;  /* 0x00006000c2007824 */ /* 0x000fe200078e020b */
[----:B------:R-:W-:Y:S02]  /*1b000*/  ISETP.GE.AND P3, PT, R202, c[0x0][0x1d4], PT ;  /* 0x00007500ca007a0c */ /* 0x000fe40003f66270 */
        /* <DEDUP_REMOVED lines=13> */
[----:B------:R2:W3:Y:S02]  /*1b0e0*/  SHFL.IDX PT, R4, R12, 0x1, 0x181f ;  /* 0x00381f000c047f89 */ /* 0x0004e400000e0000 */
[----:B------:R-:W-:Y:S09]  /*1b0f0*/  SEL R14, RZ, 0x10, P0 ;  /* 0x00000010ff0e7807 */ /* 0x000ff20000000000 */
[----:B------:R4:W-:Y:S04]  /*1b100*/  LDGSTS.E.BYPASS.LTC128B.128 [R0+0x4000], [R2.64], !P0 ;  /* 0x0400000002007fae */ /* 0x0009e8000c101d4c */
[----:B----4-:R2:W4:Y:S02]  /*1b110*/  SHFL.IDX PT, R2, R13, 0x1, 0x181f ;  /* 0x00381f000d027f89 */ /* 0x01052400000e0000 */
.L_x_2520:
[----:B---3--:R-:W-:Y:S02]  /*1b120*/  IADD3 R3, -R15, 0x10, RZ ;  /* 0x000000100f037810 */ /* 0x008fe40007ffe1ff */
[----:B------:R-:W-:Y:S02]  /*1b130*/  ISETP.NE.U32.AND P6, PT, R5, RZ, PT ;  /* 0x000000ff0500720c */ /* 0x000fe40003fc5070 */
[----:B------:R-:W-:Y:S04]  /*1b140*/  LOP3.LUT R3, R3, 0xf, RZ, 0xc0, !PT ;  /* 0x0000000f03037812 */ /* 0x000fe800078ec0ff */
[----:B--2-4-:R-:W-:Y:S02]  /*1b150*/  IADD3 R6, P3, P0, R3, R2, R16 ;  /* 0x0000000203067210 */ /* 0x014fe4000787e010 */
[----:B------:R-:W-:Y:S02]  /*1b160*/  IADD3 R3, -R5, 0x10, RZ ;  /* 0x0000001005037810 */ /* 0x000fe40007ffe1ff */
[----:B------:R-:W-:Y:S02]  /*1b170*/  IADD3.X R7, RZ, R4, R19, P3, P0 ;  /* 0x00000004ff077210 */ /* 0x000fe40001fe0413 */
[----:B------:R-:W-:Y:S04]  /*1b180*/  LOP3.LUT R3, R3, 0xf, RZ, 0xc0, !PT ;  /* 0x0000000f03037812 */ /* 0x000fe800078ec0ff */
[----:B-1----:R-:W-:Y:S02]  /*1b190*/  IADD3 R12, P5, P4, R3, R2, R17 ;  /* 0x00000002030c7210 */ /* 0x002fe40007cbe011 */
        /* <DEDUP_REMOVED lines=15> */
.L_x_2405:
[----:B------:R-:W-:Y:S05]  /*1b290*/  BSYNC B0 ;  /* 0x0000000000007941 */ /* 0x000fea0003800000 */
.L_x_2404:
        /* <DEDUP_REMOVED lines=9> */
.L_x_2398:
[----:B------:R-:W-:-:S13]  /*1b330*/  ISETP.GE.AND P0, PT, R189, R206, PT ;  /* 0x000000cebd00720c */ /* 0x000fda0003f06270 */
[----:B------:R-:W-:Y:S05]  /*1b340*/  @!P0 BRA `(.L_x_2409) ;  /* 0x00003df000008947 */ /* 0x000fea0003800000 */
[----:B------:R-:W-:Y:S02]  /*1b350*/  MOV R105, R8 ;  /* 0x0000000800697202 */ /* 0x000fe40000000f00 */
[----:B------:R-:W-:Y:S02]  /*1b360*/  MOV R104, R9 ;  /* 0x0000000900687202 */ /* 0x000fe40000000f00 */
.L_x_2426:
        /* <DEDUP_REMOVED lines=42> */
.L_x_2521:
        /* <DEDUP_REMOVED lines=22> */
.L_x_2522:
[----:B------:R-:W-:Y:S02]  /*1b770*/  IADD3 R3, -R18, 0x10, RZ ;  /* 0x0000001012037810 */ /* 0x000fe40007ffe1ff */
[----:B------:R-:W-:Y:S02]  /*1b780*/  ISETP.NE.U32.AND P6, PT, R7, RZ, PT ;  /* 0x000000ff0700720c */ /* 0x000fe40003fc5070 */
[----:B------:R-:W-:Y:S04]  /*1b790*/  LOP3.LUT R3, R3, 0xf, RZ, 0xc0, !PT ;  /* 0x0000000f03037812 */ /* 0x000fe800078ec0ff */
[-C--:B---3--:R-:W-:Y:S02]  /*1b7a0*/  IADD3 R6, P3, P0, R3, R2.reuse, R17 ;  /* 0x0000000203067210 */ /* 0x088fe4000787e011 */
[----:B------:R-:W-:Y:S02]  /*1b7b0*/  IADD3 R3, -R7, 0x10, RZ ;  /* 0x0000001007037810 */ /* 0x000fe40007ffe1ff */
[-C--:B------:R-:W-:Y:S02]  /*1b7c0*/  IADD3.X R7, RZ, R5.reuse, R25, P3, P0 ;  /* 0x00000005ff077210 */ /* 0x080fe40001fe0419 */
[----:B------:R-:W-:Y:S04]  /*1b7d0*/  LOP3.LUT R3, R3, 0xf, RZ, 0xc0, !PT ;  /* 0x0000000f03037812 */ /* 0x000fe800078ec0ff */
[-C--:B--2---:R-:W-:Y:S02]  /*1b7e0*/  IADD3 R16, P5, P4, R3, R2.reuse, R19 ;  /* 0x0000000203107210 */ /* 0x084fe40007cbe013 */
        /* <DEDUP_REMOVED lines=15> */
.L_x_2411:
[----:B------:R-:W-:Y:S05]  /*1b8e0*/  BSYNC B0 ;  /* 0x0000000000007941 */ /* 0x000fea0003800000 */
.L_x_2410:
        /* <DEDUP_REMOVED lines=159> */
[----:B------:R3:W4:Y:S10]  /*1c2e0*/  MUFU.TANH R170, R2 ;  /* 0x0000000200aa7308 */ /* 0x0007340000002400 */
[----:B------:R-:W2:Y:S01]  /*1c2f0*/  MUFU.TANH R171, R8 ;  /* 0x0000000800ab7308 */ /* 0x000ea20000002400 */
        /* <DEDUP_REMOVED lines=93> */
.L_x_2416:
[----:B------:R-:W-:Y:S04]  /*1c8d0*/  MOV R7, 0x1 ;  /* 0x0000000100077802 */ /* 0x000fe80000000f00 */
[----:B------:R-:W-:Y:S11]  /*1c8e0*/  ISETP.NE.AND P0, PT, R7, c[0x0][0x32c], PT ;  /* 0x0000cb0007007a0c */ /* 0x000ff60003f05270 */
[----:B------:R-:W-:Y:S02]  /*1c8f0*/  @!UPT UIADD3 URZ, URZ, URZ, URZ ;  /* 0x0000003f3f3ff290 */ /* 0x000fe4000fffe03f */
[----:B------:R-:W-:Y:S05]  /*1c900*/  @P0 IMAD.HI.U32 R7, R3, c[0x0][0x330], RZ ;  /* 0x0000cc0003070a27 */ /* 0x000fea00078e00ff */
[----:B------:R-:W-:Y:S02]  /*1c910*/  @P0 SHF.R.U32.HI R3, RZ, c[0x0][0x334], R7 ;  /* 0x0000cd00ff030a19 */ /* 0x000fe40000011607 */
.L_x_2417:
[----:B------:R-:W-:Y:S05]  /*1c920*/  BSYNC B0 ;  /* 0x0000000000007941 */ /* 0x000fea0003800000 */
.L_x_2415:
[----:B------:R-:W-:Y:S04]  /*1c930*/  IMAD R3, R3, c[0x0][0x32c], -R166 ;  /* 0x0000cb0003037a24 */ /* 0x000fe800078e0aa6 */
[----:B------:R-:W-:Y:S05]  /*1c940*/  IMAD.IADD R3, R3, 0x1, -R214 ;  /* 0x0000000103037824 */ /* 0x000fea00078e0ad6 */
[----:B------:R-:W-:Y:S02]  /*1c950*/  IMNMX R0, R0, R3, !PT ;  /* 0x0000000300007217 */ /* 0x000fe40007800200 */
[----:B------:R-:W-:Y:S04]  /*1c960*/  IADD3 R3, R3, c[0x0][0x32c], RZ ;  /* 0x0000cb0003037a10 */ /* 0x000fe80007ffe0ff */
[----:B------:R-:W-:Y:S02]  /*1c970*/  IMNMX R2, R2, R3, PT ;  /* 0x0000000302027217 */ /* 0x000fe40003800200 */
.L_x_2414:
        /* <DEDUP_REMOVED lines=66> */
.L_x_2420:
[----:B------:R-:W-:Y:S04]  /*1cda0*/  MOV R4, 0x1 ;  /* 0x0000000100047802 */ /* 0x000fe80000000f00 */
[----:B------:R-:W-:Y:S11]  /*1cdb0*/  ISETP.NE.AND P0, PT, R4, c[0x0][0x32c], PT ;  /* 0x0000cb0004007a0c */ /* 0x000ff60003f05270 */
[----:B------:R-:W-:Y:S02]  /*1cdc0*/  @!UPT UIADD3 URZ, URZ, URZ, URZ ;  /* 0x0000003f3f3ff290 */ /* 0x000fe4000fffe03f */
[----:B------:R-:W-:Y:S05]  /*1cdd0*/  @P0 IMAD.HI.U32 R4, R0, c[0x0][0x330], RZ ;  /* 0x0000cc0000040a27 */ /* 0x000fea00078e00ff */
[----:B------:R-:W-:Y:S02]  /*1cde0*/  @P0 SHF.R.U32.HI R0, RZ, c[0x0][0x334], R4 ;  /* 0x0000cd00ff000a19 */ /* 0x000fe40000011604 */
.L_x_2421:
[----:B------:R-:W-:Y:S05]  /*1cdf0*/  BSYNC B0 ;  /* 0x0000000000007941 */ /* 0x000fea0003800000 */
.L_x_2419:
[----:B------:R-:W-:Y:S04]  /*1ce00*/  IMAD R0, R0, c[0x0][0x32c], -R166 ;  /* 0x0000cb0000007a24 */ /* 0x000fe800078e0aa6 */
[----:B------:R-:W-:Y:S05]  /*1ce10*/  IMAD.IADD R0, R0, 0x1, -R214 ;  /* 0x0000000100007824 */ /* 0x000fea00078e0ad6 */
[----:B------:R-:W-:Y:S02]  /*1ce20*/  IMNMX R2, R2, R0, !PT ;  /* 0x0000000002027217 */ /* 0x000fe40007800200 */
[----:B------:R-:W-:Y:S04]  /*1ce30*/  IADD3 R0, R0, c[0x0][0x32c], RZ ;  /* 0x0000cb0000007a10 */ /* 0x000fe80007ffe0ff */
[----:B------:R-:W-:Y:S02]  /*1ce40*/  IMNMX R3, R3, R0, PT ;  /* 0x0000000003037217 */ /* 0x000fe40003800200 */
.L_x_2418:
        /* <DEDUP_REMOVED lines=49> */
[----:B------:R-:W-:Y:S04]  /*1d160*/  ISETP.GT.AND P0, PT, R2, 0x1, P3 ;  /* 0x000000010200780c */ /* 0x000fe80001f04270 */
[C---:B------:R-:W-:Y:S02]  /*1d170*/  ISETP.LT.OR P0, PT, R3.reuse, 0x2, P0 ;  /* 0x000000020300780c */ /* 0x040fe40000701670 */
[----:B------:R-:W1:Y:S02]  /*1d180*/  MUFU.EX2 R0, R0 ;  /* 0x0000000000007308 */ /* 0x000e640000000800 */
[----:B------:R-:W-:Y:S02]  /*1d190*/  FSEL R5, R172, -INF , !P0 ;  /* 0xff800000ac057808 */ /* 0x000fe40004000000 */
[C---:B------:R-:W-:Y:S04]  /*1d1a0*/  ISETP.GT.AND P0, PT, R2.reuse, 0x8, P3 ;  /* 0x000000080200780c */ /* 0x040fe80001f04270 */
[----:B------:R-:W-:Y:S02]  /*1d1b0*/  ISETP.LT.OR P0, PT, R3, 0x9, P0 ;  /* 0x000000090300780c */ /* 0x000fe40000701670 */
[----:B------:R-:W-:Y:S02]  /*1d1c0*/  MUFU.EX2 R8, R7 ;  /* 0x0000000700087308 */ /* 0x000fe40000000800 */
[----:B------:R-:W-:Y:S02]  /*1d1d0*/  FSEL R104, R171, -INF , !P0 ;  /* 0xff800000ab687808 */ /* 0x000fe40004000000 */
[----:B------:R-:W-:Y:S04]  /*1d1e0*/  ISETP.GT.AND P0, PT, R2, 0x9, P3 ;  /* 0x000000090200780c */ /* 0x000fe80001f04270 */
[C---:B------:R-:W-:Y:S02]  /*1d1f0*/  ISETP.LT.OR P0, PT, R3.reuse, 0xa, P0 ;  /* 0x0000000a0300780c */ /* 0x040fe40000701670 */
[----:B------:R-:W2:Y:S02]  /*1d200*/  MUFU.EX2 R7, R6 ;  /* 0x0000000600077308 */ /* 0x000ea40000000800 */
[----:B------:R-:W-:Y:S02]  /*1d210*/  FSEL R155, R170, -INF , !P0 ;  /* 0xff800000aa9b7808 */ /* 0x000fe40004000000 */
[----:B------:R-:W-:Y:S01]  /*1d220*/  ISETP.GT.AND P0, PT, R2, 0x10, P3 ;  /* 0x000000100200780c */ /* 0x000fe20001f04270 */
[C---:B-1----:R-:W-:Y:S02]  /*1d230*/  FMUL.FTZ R13, R0.reuse, R133 ;  /* 0x00000085000d7220 */ /* 0x042fe40000410000 */
        /* <DEDUP_REMOVED lines=13> */
[----:B------:R-:W-:Y:S01]  /*1d310*/  FMUL.FTZ R32, R0, R112 ;  /* 0x0000007000207220 */ /* 0x000fe20000410000 */
[----:B------:R-:W-:Y:S01]  /*1d320*/  FSEL R158, R168, -INF , !P0 ;  /* 0xff800000a89e7808 */ /* 0x000fe20004000000 */
[----:B------:R-:W-:Y:S01]  /*1d330*/  FMUL.FTZ R33, R0, R113 ;  /* 0x0000007100217220 */ /* 0x000fe20000410000 */
[----:B------:R-:W-:Y:S01]  /*1d340*/  ISETP.GT.AND P0, PT, R2, 0x18, P3 ;  /* 0x000000180200780c */ /* 0x000fe20001f04270 */
[C---:B------:R-:W-:Y:S01]  /*1d350*/  FMUL.FTZ R36, R0.reuse, R108 ;  /* 0x0000006c00247220 */ /* 0x040fe20000410000 */
[----:B--2---:R-:W-:Y:S01]  /*1d360*/  F2FP.PACK_AB R152, R7, R8 ;  /* 0x000000080798723e */ /* 0x004fe200000000ff */
        /* <DEDUP_REMOVED lines=57> */
[C---:B------:R-:W-:Y:S04]  /*1d700*/  ISETP.GT.AND P0, PT, R2.reuse, 0x31, P3 ;  /* 0x000000310200780c */ /* 0x040fe80001f04270 */
[----:B------:R-:W-:Y:S04]  /*1d710*/  ISETP.LT.OR P0, PT, R3, 0x32, P0 ;  /* 0x000000320300780c */ /* 0x000fe80000701670 */
[----:B------:R-:W-:Y:S02]  /*1d720*/  FSEL R170, R27, -INF , !P0 ;  /* 0xff8000001baa7808 */ /* 0x000fe40004000000 */
[----:B------:R-:W-:Y:S04]  /*1d730*/  ISETP.GT.AND P0, PT, R2, 0x38, P3 ;  /* 0x000000380200780c */ /* 0x000fe80001f04270 */
[C---:B------:R-:W-:Y:S04]  /*1d740*/  ISETP.LT.OR P0, PT, R3.reuse, 0x39, P0 ;  /* 0x000000390300780c */ /* 0x040fe80000701670 */
[----:B------:R-:W-:Y:S02]  /*1d750*/  FSEL R171, R26, -INF , !P0 ;  /* 0xff8000001aab7808 */ /* 0x000fe40004000000 */
[----:B------:R-:W-:Y:S01]  /*1d760*/  ISETP.GT.AND P0, PT, R2, 0x39, P3 ;  /* 0x000000390200780c */ /* 0x000fe20001f04270 */
[----:B------:R-:W-:Y:S03]  /*1d770*/  FFMA.FTZ R2, R0, R203, R8 ;  /* 0x000000cb00027223 */ /* 0x000fe60000010008 */
[----:B------:R-:W-:Y:S01]  /*1d780*/  ISETP.LT.OR P0, PT, R3, 0x3a, P0 ;  /* 0x0000003a0300780c */ /* 0x000fe20000701670 */
[----:B------:R-:W-:Y:S01]  /*1d790*/  FADD.FTZ R6, R7, R2 ;  /* 0x0000000207067221 */ /* 0x000fe20000010000 */
[----:B------:R-:W-:Y:S01]  /*1d7a0*/  FMNMX.FTZ R2, R4, R105, !PT ;  /* 0x0000006904027209 */ /* 0x000fe20007810000 */
[----:B------:R-:W1:Y:S01]  /*1d7b0*/  MUFU.EX2 R7, R23 ;  /* 0x0000001700077308 */ /* 0x000e620000000800 */
[----:B------:R-:W-:Y:S02]  /*1d7c0*/  FSEL R168, R30, -INF , !P0 ;  /* 0xff8000001ea87808 */ /* 0x000fe40004000000 */
[----:B------:R-:W-:Y:S04]  /*1d7d0*/  FMNMX.FTZ R2, R5, R2, !PT ;  /* 0x0000000205027209 */ /* 0x000fe80007810000 */
[----:B------:R-:W-:Y:S04]  /*1d7e0*/  FMNMX.FTZ R2, R104, R2, !PT ;  /* 0x0000000268027209 */ /* 0x000fe80007810000 */
[----:B------:R-:W-:Y:S04]  /*1d7f0*/  FMNMX.FTZ R2, R155, R2, !PT ;  /* 0x000000029b027209 */ /* 0x000fe80007810000 */
[----:B------:R-:W-:Y:S04]  /*1d800*/  FMNMX.FTZ R2, R157, R2, !PT ;  /* 0x000000029d027209 */ /* 0x000fe80007810000 */
[----:B------:R-:W-:Y:S04]  /*1d810*/  FMNMX.FTZ R2, R158, R2, !PT ;  /* 0x000000029e027209 */ /* 0x000fe80007810000 */
[----:B------:R-:W-:Y:S02]  /*1d820*/  FMNMX.FTZ R2, R159, R2, !PT ;  /* 0x000000029f027209 */ /* 0x000fe40007810000 */
[----:B-1----:R-:W-:Y:S02]  /*1d830*/  F2FP.PACK_AB R154, R7, R12 ;  /* 0x0000000c079a723e */ /* 0x002fe400000000ff */
        /* <DEDUP_REMOVED lines=24> */
[C---:B------:R-:W-:Y:S01]  /*1d9c0*/  FMUL.FTZ R4, R0.reuse, R136 ;  /* 0x0000008800047220 */ /* 0x040fe20000410000 */
[----:B------:R-:W1:Y:S01]  /*1d9d0*/  MUFU.EX2 R2, R2 ;  /* 0x0000000200027308 */ /* 0x000e620000000800 */
[----:B------:R-:W-:Y:S02]  /*1d9e0*/  FMUL.FTZ R5, R0, R137 ;  /* 0x0000008900057220 */ /* 0x000fe40000410000 */
[----:B------:R-:W-:Y:S07]  /*1d9f0*/  FFMA.FTZ R116, R161, c[0x0][0x2d0], -R105 ;  /* 0x0000b400a1747a23 */ /* 0x000fee0000010869 */
[----:B------:R-:W2:Y:S10]  /*1da00*/  MUFU.EX2 R3, R3 ;  /* 0x0000000300037308 */ /* 0x000eb40000000800 */
[----:B------:R3:W4:Y:S01]  /*1da10*/  MUFU.EX2 R0, R6 ;  /* 0x0000000600007308 */ /* 0x0007220000000800 */
        /* <DEDUP_REMOVED lines=12> */
[----:B---3--:R-:W-:Y:S01]  /*1dae0*/  FMUL.FTZ R6, R2, R138 ;  /* 0x0000008a02067220 */ /* 0x008fe20000410000 */
[----:B----4-:R-:W-:Y:S01]  /*1daf0*/  F2FP.PACK_AB R153, R0, R3 ;  /* 0x000000030099723e */ /* 0x010fe200000000ff */
        /* <DEDUP_REMOVED lines=42> */
[----:B------:R-:W-:Y:S01]  /*1dda0*/  FADD.FTZ R127, R0, R108 ;  /* 0x0000006c007f7221 */ /* 0x000fe20000010000 */
[----:B------:R-:W-:Y:S01]  /*1ddb0*/  IADD3 R0, R187, R178, RZ ;  /* 0x000000b2bb007210 */ /* 0x000fe20007ffe0ff */
[----:B------:R1:W-:Y:S01]  /*1ddc0*/  MUFU.EX2 R119, R2 ;  /* 0x0000000200777308 */ /* 0x0003e20000000800 */
[--C-:B------:R-:W-:Y:S03]  /*1ddd0*/  FFMA.FTZ R116, R160, c[0x0][0x2d0], -R105.reuse ;  /* 0x0000b400a0747a23 */ /* 0x100fe60000010869 */
[----:B------:R-:W2:Y:S06]  /*1dde0*/  LDSM.16.MT88.4 R108, [R0] ;  /* 0x00000000006c783b */ /* 0x000eac0000004200 */
[----:B------:R-:W3:Y:S02]  /*1ddf0*/  MUFU.EX2 R104, R165 ;  /* 0x000000a500687308 */ /* 0x000ee40000000800 */
[----:B------:R-:W-:Y:S08]  /*1de00*/  LDSM.16.MT88.4 R132, [R0+0x1800] ;  /* 0x001800000084783b */ /* 0x000ff00000004200 */
[----:B------:R-:W-:Y:S01]  /*1de10*/  MUFU.EX2 R123, R116 ;  /* 0x00000074007b7308 */ /* 0x000fe20000000800 */
[----:B-1----:R-:W-:Y:S09]  /*1de20*/  FFMA.FTZ R2, R155, c[0x0][0x2d0], -R105 ;  /* 0x0000b4009b027a23 */ /* 0x002ff20000010869 */
[----:B------:R-:W1:Y:S01]  /*1de30*/  MUFU.EX2 R118, R2 ;  /* 0x0000000200767308 */ /* 0x000e620000000800 */
[C---:B---3--:R-:W-:Y:S01]  /*1de40*/  F2FP.PACK_AB R112, R113.reuse, R104 ;  /* 0x000000687170723e */ /* 0x048fe200000000ff */
[----:B------:R-:W-:Y:S01]  /*1de50*/  FADD.FTZ R3, R104, R156 ;  /* 0x0000009c68037221 */ /* 0x000fe20000010000 */
[----:B------:R-:W-:Y:S03]  /*1de60*/  IADD3 R104, R188, R178, RZ ;  /* 0x000000b2bc687210 */ /* 0x000fe60007ffe0ff */
[----:B------:R-:W-:Y:S01]  /*1de70*/  FADD.FTZ R125, R113, R3 ;  /* 0x00000003717d7221 */ /* 0x000fe20000010000 */
[C---:B------:R-:W-:Y:S01]  /*1de80*/  IADD3 R3, R185.reuse, R104, RZ ;  /* 0x00000068b9037210 */ /* 0x040fe20007ffe0ff */
[--C-:B------:R-:W-:Y:S02]  /*1de90*/  FFMA.FTZ R113, R162, c[0x0][0x2d0], -R105.reuse ;  /* 0x0000b400a2717a23 */ /* 0x100fe40000010869 */
[----:B------:R-:W3:Y:S10]  /*1dea0*/  MUFU.EX2 R165, R193 ;  /* 0x000000c100a57308 */ /* 0x000ef40000000800 */
[----:B------:R-:W-:Y:S01]  /*1deb0*/  MUFU.EX2 R126, R113 ;  /* 0x00000071007e7308 */ /* 0x000fe20000000800 */
[----:B-1----:R-:W-:Y:S02]  /*1dec0*/  F2FP.PACK_AB R155, R118, R119 ;  /* 0x00000077769b723e */ /* 0x002fe400000000ff */
[----:B------:R-:W-:Y:S05]  /*1ded0*/  IADD3 R2, R185, R0, RZ ;  /* 0x00000000b9027210 */ /* 0x000fea0007ffe0ff */
[C---:B--2---:R-:W-:Y:S02]  /*1dee0*/  HMMA.16816.F32 R4, R152.reuse, R108, R4 ;  /* 0x0000006c9804723c */ /* 0x044fe40000001804 */
[----:B------:R-:W-:Y:S06]  /*1def0*/  MUFU.EX2 R162, R198 ;  /* 0x000000c600a27308 */ /* 0x000fec0000000800 */
        /* <DEDUP_REMOVED lines=36> */
[----:B---3--:R-:W-:Y:S01]  /*1e140*/  F2FP.PACK_AB R154, R165, R164 ;  /* 0x000000a4a59a723e */ /* 0x008fe200000000ff */
        /* <DEDUP_REMOVED lines=43> */
[----:B------:R-:W1:Y:S01]  /*1e400*/  LDSM.16.MT88.4 R112, [R0+0x1000] ;  /* 0x001000000070783b */ /* 0x000e620000004200 */
[----:B------:R-:W2:Y:S02]  /*1e410*/  MUFU.EX2 R163, R197 ;  /* 0x000000c500a37308 */ /* 0x000ea40000000800 */
[----:B------:R-:W-:Y:S03]  /*1e420*/  FFMA.FTZ R109, R167, c[0x0][0x2d0], -R105 ;  /* 0x0000b400a76d7a23 */ /* 0x000fe60000010869 */
[----:B------:R-:W-:Y:S05]  /*1e430*/  F2FP.PACK_AB R110, R172, R136 ;  /* 0x00000088ac6e723e */ /* 0x000fea00000000ff */
[----:B------:R3:W-:Y:S10]  /*1e440*/  MUFU.EX2 R122, R108 ;  /* 0x0000006c007a7308 */ /* 0x0007f40000000800 */
[----:B------:R4:W5:Y:S01]  /*1e450*/  MUFU.EX2 R161, R109 ;  /* 0x0000006d00a17308 */ /* 0x0009620000000800 */
[----:B--2---:R-:W-:Y:S01]  /*1e460*/  F2FP.PACK_AB R152, R163, R162 ;  /* 0x000000a2a398723e */ /* 0x004fe200000000ff */
[----:B---3--:R-:W-:Y:S04]  /*1e470*/  FADD.FTZ R108, R119, R127 ;  /* 0x0000007f776c7221 */ /* 0x008fe80000010000 */
[----:B------:R-:W-:Y:S04]  /*1e480*/  FADD.FTZ R108, R118, R108 ;  /* 0x0000006c766c7221 */ /* 0x000fe80000010000 */
[----:B------:R-:W-:Y:S02]  /*1e490*/  FADD.FTZ R108, R117, R108 ;  /* 0x0000006c756c7221 */ /* 0x000fe40000010000 */
[----:B----4-:R-:W-:Y:S01]  /*1e4a0*/  FADD.FTZ R109, R130, R125 ;  /* 0x0000007d826d7221 */ /* 0x010fe20000010000 */
[----:B------:R-:W2:Y:S01]  /*1e4b0*/  LDSM.16.MT88.4 R116, [R2+0x1000] ;  /* 0x001000000274783b */ /* 0x000ea20000004200 */
[----:B------:R-:W-:Y:S01]  /*1e4c0*/  FADD.FTZ R108, R124, R108 ;  /* 0x0000006c7c6c7221 */ /* 0x000fe20000010000 */
[----:B-----5:R-:W-:Y:S01]  /*1e4d0*/  F2FP.PACK_AB R111, R161, R122 ;  /* 0x0000007aa16f723e */ /* 0x020fe200000000ff */
        /* <DEDUP_REMOVED lines=142> */
.L_x_2523:
        /* <DEDUP_REMOVED lines=22> */
.L_x_2524:
        /* <DEDUP_REMOVED lines=23> */
.L_x_2423:
[----:B------:R-:W-:Y:S05]  /*1f090*/  BSYNC B0 ;  /* 0x0000000000007941 */ /* 0x000fea0003800000 */
.L_x_2422:
        /* <DEDUP_REMOVED lines=10> */
.L_x_2409:
[----:B------:R-:W-:Y:S05]  /*1f140*/  BRA.DIV ~URZ, `(.L_x_2427) ;  /* 0x000077927f007947 */ /* 0x000fea000b800000 */
[----:B------:R1:W2:Y:S02]  /*1f150*/  SHFL.BFLY PT, R0, R203, 0x2, 0x1f ;  /* 0x0c401f00cb007f89 */ /* 0x0002a400000e0000 */
.L_x_2525:
[----:B--2---:R-:W-:Y:S01]  /*1f160*/  FADD.FTZ R0, R0, R203 ;  /* 0x000000cb00007221 */ /* 0x004fe20000010000 */
[----:B------:R-:W-:Y:S05]  /*1f170*/  BRA.DIV ~URZ, `(.L_x_2428) ;  /* 0x000077c27f007947 */ /* 0x000fea000b800000 */
[----:B------:R-:W2:Y:S04]  /*1f180*/  SHFL.BFLY PT, R2, R204, 0x2, 0x1f ;  /* 0x0c401f00cc027f89 */ /* 0x000ea800000e0000 */
[----:B------:R-:W3:Y:S01]  /*1f190*/  SHFL.BFLY PT, R5, R0, 0x1, 0x1f ;  /* 0x0c201f0000057f89 */ /* 0x000ee200000e0000 */
[----:B--2---:R-:W-:-:S02]  /*1f1a0*/  FADD.FTZ R4, R2, R204 ;  /* 0x000000cc02047221 */ /* 0x004fc40000010000 */
[----:B---3--:R-:W-:-:S03]  /*1f1b0*/  FADD.FTZ R0, R0, R5 ;  /* 0x0000000500007221 */ /* 0x008fc60000010000 */
[----:B------:R2:W3:Y:S04]  /*1f1c0*/  SHFL.BFLY PT, R3, R4, 0x1, 0x1f ;  /* 0x0c201f0004037f89 */ /* 0x0004e800000e0000 */
.L_x_2526:
        /* <DEDUP_REMOVED lines=62> */
[----:B--2---:R-:W-:Y:S02]  /*1f5b0*/  FMUL.FTZ R40, R0, R122 ;  /* 0x0000007a00287220 */ /* 0x004fe40000410000 */
[----:B------:R-:W-:Y:S01]  /*1f5c0*/  @P1 FFMA.FTZ R22, R4, R9, R5 ;  /* 0x0000000904161223 */ /* 0x000fe20000010005 */
[----:B------:R-:W-:Y:S01]  /*1f5d0*/  MOV R4, 0x1 ;  /* 0x0000000100047802 */ /* 0x000fe20000000f00 */
[C---:B------:R-:W-:Y:S02]  /*1f5e0*/  FMUL.FTZ R41, R0.reuse, R123 ;  /* 0x0000007b00297220 */ /* 0x040fe40000410000 */
[----:B------:R-:W-:-:S02]  /*1f5f0*/  FMUL.FTZ R92, R0, R110 ;  /* 0x0000006e005c7220 */ /* 0x000fc40000410000 */
[C---:B------:R-:W-:Y:S02]  /*1f600*/  FMUL.FTZ R93, R0.reuse, R111 ;  /* 0x0000006f005d7220 */ /* 0x040fe40000410000 */
[C---:B------:R-:W-:Y:S02]  /*1f610*/  FMUL.FTZ R122, R0.reuse, R42 ;  /* 0x0000002a007a7220 */ /* 0x040fe40000410000 */
[C---:B------:R-:W-:Y:S01]  /*1f620*/  FMUL.FTZ R123, R0.reuse, R43 ;  /* 0x0000002b007b7220 */ /* 0x040fe20000410000 */
[----:B---3--:R-:W-:Y:S01]  /*1f630*/  @P0 MOV R3, 0x3f317218 ;  /* 0x3f31721800030802 */ /* 0x008fe20000000f00 */
[C---:B------:R-:W-:Y:S02]  /*1f640*/  FMUL.FTZ R110, R0.reuse, R46 ;  /* 0x0000002e006e7220 */ /* 0x040fe40000410000 */
[----:B------:R-:W-:Y:S02]  /*1f650*/  FMUL.FTZ R111, R0, R47 ;  /* 0x0000002f006f7220 */ /* 0x000fe40000410000 */
[----:B-----5:R-:W-:-:S02]  /*1f660*/  @P0 FMUL.FTZ R2, R2, 0.69314718246459960938 ;  /* 0x3f31721802020820 */ /* 0x020fc40000410000 */
        /* <DEDUP_REMOVED lines=43> */
.L_x_2289:
        /* <DEDUP_REMOVED lines=17> */
.L_x_2430:
[----:B------:R-:W-:Y:S05]  /*1fa30*/  BSYNC B0 ;  /* 0x0000000000007941 */ /* 0x000fea0003800000 */
.L_x_2429:
        /* <DEDUP_REMOVED lines=18> */
[----:B------:R-:W-:Y:S02]  /*1fb60*/  F2FP.PACK_AB R8, R39, R38 ;  /* 0x000000262708723e */ /* 0x000fe400000000ff */
[----:B------:R-:W-:Y:S01]  /*1fb70*/  F2FP.PACK_AB R12, R113, R112 ;  /* 0x00000070710c723e */ /* 0x000fe200000000ff */
[----:B------:R-:W-:Y:S01]  /*1fb80*/  IMAD R3, R241, 0x2, R2 ;  /* 0x00000002f1037824 */ /* 0x000fe200078e0202 */
[----:B------:R-:W-:Y:S02]  /*1fb90*/  LOP3.LUT R2, R242, 0x1, RZ, 0xc0, !PT ;  /* 0x00000001f2027812 */ /* 0x000fe400078ec0ff */
[----:B------:R-:W-:Y:S01]  /*1fba0*/  F2FP.PACK_AB R9, R109, R108 ;  /* 0x0000006c6d09723e */ /* 0x000fe200000000ff */
[----:B------:R-:W-:Y:S01]  /*1fbb0*/  IMAD.IADD R0, R3, 0x1, R0 ;  /* 0x0000000103007824 */ /* 0x000fe200078e0200 */
[----:B------:R-:W-:-:S03]  /*1fbc0*/  ISETP.NE.U32.AND P0, PT, R2, 0x1, PT ;  /* 0x000000010200780c */ /* 0x000fc60003f05070 */
[----:B------:R-:W-:Y:S01]  /*1fbd0*/  IMAD.SHL.U32 R0, R0, 0x2, RZ ;  /* 0x0000000200007824 */ /* 0x000fe200078e00ff */
[----:B------:R-:W-:-:S04]  /*1fbe0*/  R2P PR, R242, 0x6 ;  /* 0x00000006f2007804 */ /* 0x000fc80000000000 */
[C---:B------:R-:W-:Y:S01]  /*1fbf0*/  IADD3 R3, R0.reuse, 0x80, RZ ;  /* 0x0000008000037810 */ /* 0x040fe20007ffe0ff */
[----:B------:R2:W-:Y:S01]  /*1fc00*/  STS [R0+0x80], R4 ;  /* 0x0000800400007388 */ /* 0x0005e20000000800 */
[----:B------:R-:W-:Y:S02]  /*1fc10*/  IADD3 R2, R0, 0x70, RZ ;  /* 0x0000007000027810 */ /* 0x000fe40007ffe0ff */
[----:B------:R-:W-:Y:S02]  /*1fc20*/  SEL R13, R13, 0xffffffc0, !P2 ;  /* 0xffffffc00d0d7807 */ /* 0x000fe40005000000 */
[----:B------:R-:W-:Y:S02]  /*1fc30*/  @P0 IADD3 R2, R3, 0x10, RZ ;  /* 0x0000001003020810 */ /* 0x000fe40007ffe0ff */
[----:B------:R-:W-:Y:S02]  /*1fc40*/  F2FP.PACK_AB R3, R89, R88 ;  /* 0x000000585903723e */ /* 0x000fe400000000ff */
[----:B------:R-:W-:Y:S01]  /*1fc50*/  ISETP.NE.U32.AND P0, PT, RZ, c[0x0][0x508], PT ;  /* 0x00014200ff007a0c */ /* 0x000fe20003f05070 */
[----:B------:R-:W-:Y:S01]  /*1fc60*/  IMAD.IADD R14, R13, 0x1, R2 ;  /* 0x000000010d0e7824 */ /* 0x000fe200078e0202 */
[----:B------:R-:W-:Y:S01]  /*1fc70*/  ISETP.NE.U32.AND P2, PT, RZ, c[0x0][0x500], PT ;  /* 0x00014000ff007a0c */ /* 0x000fe20003f45070 */
[----:B------:R3:W-:Y:S03]  /*1fc80*/  STS [R0+0x480], R3 ;  /* 0x0004800300007388 */ /* 0x0007e60000000800 */
[----:B------:R-:W-:Y:S01]  /*1fc90*/  ISETP.NE.AND.EX P2, PT, RZ, c[0x0][0x504], PT, P2 ;  /* 0x00014100ff007a0c */ /* 0x000fe20003f45320 */
[----:B------:R4:W-:Y:S04]  /*1fca0*/  STS [R2+0x400], R5 ;  /* 0x0004000502007388 */ /* 0x0009e80000000800 */
[----:B------:R1:W-:Y:S01]  /*1fcb0*/  STS [R2], R6 ;  /* 0x0000000602007388 */ /* 0x0003e20000000800 */
[----:B--2---:R-:W-:-:S02]  /*1fcc0*/  SEL R4, R7, 0xffffffe0, !P1 ;  /* 0xffffffe007047807 */ /* 0x004fc40004800000 */
[----:B------:R-:W-:Y:S02]  /*1fcd0*/  F2FP.PACK_AB R7, R131, R130 ;  /* 0x000000828307723e */ /* 0x000fe400000000ff */
[----:B------:R-:W-:Y:S01]  /*1fce0*/  ISETP.NE.AND.EX P1, PT, RZ, c[0x0][0x50c], PT, P0 ;  /* 0x00014300ff007a0c */ /* 0x000fe20003f25300 */
[----:B---3--:R-:W-:Y:S02]  /*1fcf0*/  IMAD.IADD R3, R0, 0x1, R4 ;  /* 0x0000000100037824 */ /* 0x008fe400078e0204 */
[----:B------:R-:W-:Y:S01]  /*1fd00*/  IMAD.IADD R4, R4, 0x1, R2 ;  /* 0x0000000104047824 */ /* 0x000fe200078e0202 */
[----:B----4-:R-:W-:Y:S02]  /*1fd10*/  F2FP.PACK_AB R5, R31, R30 ;  /* 0x0000001e1f05723e */ /* 0x010fe400000000ff */
[----:B------:R2:W-:Y:S01]  /*1fd20*/  STS [R3+0x480], R7 ;  /* 0x0004800703007388 */ /* 0x0005e20000000800 */
[----:B-1----:R-:W-:-:S03]  /*1fd30*/  F2FP.PACK_AB R6, R37, R36 ;  /* 0x000000242506723e */ /* 0x002fc600000000ff */
[----:B------:R1:W-:Y:S04]  /*1fd40*/  STS [R3+0x80], R5 ;  /* 0x0000800503007388 */ /* 0x0003e80000000800 */
[----:B------:R3:W-:Y:S01]  /*1fd50*/  STS [R4], R6 ;  /* 0x0000000604007388 */ /* 0x0007e20000000800 */
[----:B--2---:R-:W-:Y:S02]  /*1fd60*/  F2FP.PACK_AB R7, R41, R40 ;  /* 0x000000282907723e */ /* 0x004fe400000000ff */
[----:B-1----:R-:W-:Y:S01]  /*1fd70*/  F2FP.PACK_AB R5, R97, R96 ;  /* 0x000000606105723e */ /* 0x002fe200000000ff */
[----:B---3--:R-:W-:-:S04]  /*1fd80*/  IMAD.IADD R6, R0, 0x1, R13 ;  /* 0x0000000100067824 */ /* 0x008fc800078e020d */
[----:B------:R1:W-:Y:S04]  /*1fd90*/  STS [R4+0x400], R5 ;  /* 0x0004000504007388 */ /* 0x0003e80000000800 */
[----:B------:R2:W-:Y:S04]  /*1fda0*/  STS [R6+0x80], R8 ;  /* 0x0000800806007388 */ /* 0x0005e80000000800 */
[----:B------:R3:W-:Y:S01]  /*1fdb0*/  STS [R6+0x480], R7 ;  /* 0x0004800706007388 */ /* 0x0007e20000000800 */
[----:B-1----:R-:W-:Y:S02]  /*1fdc0*/  F2FP.PACK_AB R5, R105, R104 ;  /* 0x000000686905723e */ /* 0x002fe400000000ff */
[----:B--2---:R-:W-:-:S03]  /*1fdd0*/  F2FP.PACK_AB R8, R119, R118 ;  /* 0x000000767708723e */ /* 0x004fc600000000ff */
[----:B------:R1:W-:Y:S01]  /*1fde0*/  STS [R14], R5 ;  /* 0x000000050e007388 */ /* 0x0003e20000000800 */
[----:B---3--:R-:W-:-:S03]  /*1fdf0*/  IMAD.IADD R7, R4, 0x1, R13 ;  /* 0x0000000104077824 */ /* 0x008fc600078e020d */
[----:B------:R2:W-:Y:S01]  /*1fe00*/  STS [R14+0x400], R8 ;  /* 0x000400080e007388 */ /* 0x0005e20000000800 */
[----:B-1----:R-:W-:Y:S01]  /*1fe10*/  IMAD.IADD R5, R13, 0x1, R3 ;  /* 0x000000010d057824 */ /* 0x002fe200078e0203 */
[----:B------:R-:W-:Y:S02]  /*1fe20*/  F2FP.PACK_AB R13, R47, R46 ;  /* 0x0000002e2f0d723e */ /* 0x000fe400000000ff */
[----:B--2---:R-:W-:Y:S02]  /*1fe30*/  F2FP.PACK_AB R8, R101, R100 ;  /* 0x000000646508723e */ /* 0x004fe400000000ff */
[----:B------:R1:W-:Y:S04]  /*1fe40*/  STS [R5+0x80], R12 ;  /* 0x0000800c05007388 */ /* 0x0003e80000000800 */
[----:B------:R2:W-:Y:S04]  /*1fe50*/  STS [R5+0x480], R8 ;  /* 0x0004800805007388 */ /* 0x0005e80000000800 */
[----:B------:R3:W-:Y:S01]  /*1fe60*/  STS [R7], R9 ;  /* 0x0000000907007388 */ /* 0x0007e20000000800 */
[----:B-1----:R-:W-:-:S02]  /*1fe70*/  F2FP.PACK_AB R12, R93, R92 ;  /* 0x0000005c5d0c723e */ /* 0x002fc400000000ff */
        /* <DEDUP_REMOVED lines=31> */
[----:B------:R-:W-:Y:S01]  /*20070*/  STS [R7+0x4000], R13 ;  /* 0x0040000d07007388 */ /* 0x000fe20000000800 */
[----:B-1----:R-:W-:Y:S02]  /*20080*/  F2FP.PACK_AB R12, R51, R50 ;  /* 0x00000032330c723e */ /* 0x002fe400000000ff */
[----:B--2---:R-:W-:-:S03]  /*20090*/  F2FP.PACK_AB R8, R121, R120 ;  /* 0x000000787908723e */ /* 0x004fc600000000ff */
[----:B------:R1:W-:Y:S01]  /*200a0*/  STS [R0+0x8480], R12 ;  /* 0x0084800c00007388 */ /* 0x0003e20000000800 */
[----:B---3--:R-:W-:-:S03]  /*200b0*/  F2FP.PACK_AB R9, R73, R72 ;  /* 0x000000484909723e */ /* 0x008fc600000000ff */
[----:B------:R2:W-:Y:S04]  /*200c0*/  STS [R0+0x8080], R8 ;  /* 0x0080800800007388 */ /* 0x0005e80000000800 */
[----:B------:R3:W-:Y:S01]  /*200d0*/  STS [R2+0x8000], R9 ;  /* 0x0080000902007388 */ /* 0x0007e20000000800 */
[----:B-1----:R-:W-:Y:S02]  /*200e0*/  F2FP.PACK_AB R12, R67, R66 ;  /* 0x00000042430c723e */ /* 0x002fe400000000ff */
[----:B--2---:R-:W-:Y:S02]  /*200f0*/  F2FP.PACK_AB R8, R63, R62 ;  /* 0x0000003e3f08723e */ /* 0x004fe400000000ff */
[----:B------:R-:W-:Y:S02]  /*20100*/  F2FP.PACK_AB R0, R77, R76 ;  /* 0x0000004c4d00723e */ /* 0x000fe400000000ff */
[----:B---3--:R-:W-:Y:S01]  /*20110*/  F2FP.PACK_AB R9, R81, R80 ;  /* 0x000000505109723e */ /* 0x008fe200000000ff */
[----:B------:R1:W-:Y:S04]  /*20120*/  STS [R2+0x8400], R8 ;  /* 0x0084000802007388 */ /* 0x0003e80000000800 */
[----:B------:R2:W-:Y:S04]  /*20130*/  STS [R3+0x8080], R0 ;  /* 0x0080800003007388 */ /* 0x0005e80000000800 */
[----:B------:R3:W-:Y:S04]  /*20140*/  STS [R3+0x8480], R12 ;  /* 0x0084800c03007388 */ /* 0x0007e80000000800 */
[----:B------:R-:W-:Y:S01]  /*20150*/  STS [R4+0x8000], R9 ;  /* 0x0080000904007388 */ /* 0x000fe20000000800 */
[----:B-1----:R-:W-:-:S02]  /*20160*/  F2FP.PACK_AB R8, R83, R82 ;  /* 0x000000525308723e */ /* 0x002fc400000000ff */
[----:B------:R-:W-:Y:S02]  /*20170*/  F2FP.PACK_AB R2, R129, R128 ;  /* 0x000000808102723e */ /* 0x000fe400000000ff */
[----:B--2---:R-:W-:Y:S01]  /*20180*/  F2FP.PACK_AB R0, R79, R78 ;  /* 0x0000004e4f00723e */ /* 0x004fe200000000ff */
        /* <DEDUP_REMOVED lines=13> */
[----:B-1----:R-:W-:Y:S01]  /*20260*/  IMAD.MOV.U32 R4, RZ, RZ, 0x4 ;  /* 0x00000004ff047424 */ /* 0x002fe200078e00ff */
[----:B--2---:R-:W-:-:S03]  /*20270*/  F2FP.PACK_AB R0, R55, R54 ;  /* 0x000000363700723e */ /* 0x004fc600000000ff */
[CC--:B------:R-:W-:Y:S02]  /*20280*/  @P1 IMAD.WIDE R8, R239.reuse, R4.reuse, c[0x0][0x508] ;  /* 0x00014200ef081625 */ /* 0x0c0fe400078e0204 */
[----:B------:R1:W-:Y:S02]  /*20290*/  STS [R7+0x8400], R0 ;  /* 0x0084000007007388 */ /* 0x0003e40000000800 */
[----:B---3--:R-:W-:Y:S02]  /*202a0*/  IMAD.MOV.U32 R2, RZ, RZ, RZ ;  /* 0x000000ffff027224 */ /* 0x008fe400078e00ff */
[----:B------:R-:W-:Y:S01]  /*202b0*/  IMAD.WIDE R4, R239, R4, c[0x0][0x500] ;  /* 0x00014000ef047625 */ /* 0x000fe200078e0204 */
[----:B------:R-:W-:Y:S06]  /*202c0*/  BAR.SYNC.DEFER_BLOCKING 0x1, 0x100 ;  /* 0x0044000000007b1d */ /* 0x000fec0000010000 */
[----:B------:R1:W5:Y:S04]  /*202d0*/  @P1 LDG.E R16, [R8.64] ;  /* 0x0000000c08101981 */ /* 0x000368000c1e1900 */
[----:B------:R1:W5:Y:S01]  /*202e0*/  @P2 LDG.E R2, [R4.64] ;  /* 0x0000000c04022981 */ /* 0x000362000c1e1900 */
[----:B------:R-:W-:-:S04]  /*202f0*/  ISETP.NE.AND P0, PT, R237, RZ, PT ;  /* 0x000000ffed00720c */ /* 0x000fc80003f05270 */
[----:B----4-:R-:W-:Y:S01]  /*20300*/  SEL R3, R237, c[0x0][0x3d4], P0 ;  /* 0x0000f500ed037a07 */ /* 0x010fe20000000000 */
[----:B------:R-:W-:Y:S05]  /*20310*/  @P1 BRA `(.L_x_2433) ;  /* 0x0000004000001947 */ /* 0x000fea0003800000 */
[----:B------:R-:W-:Y:S05]  /*20320*/  @!P2 BRA `(.L_x_2433) ;  /* 0x000000300000a947 */ /* 0x000fea0003800000 */
[----:B-1----:R1:W2:Y:S04]  /*20330*/  LDG.E R0, [R4.64] ;  /* 0x0000000c04007981 */ /* 0x0022a8000c1e1900 */
[----:B-1----:R-:W2:Y:S02]  /*20340*/  LDG.E R4, [R4.64+0x4] ;  /* 0x0000040c04047981 */ /* 0x002ea4000c1e1900 */
[----:B--2--5:R-:W-:Y:S02]  /*20350*/  IADD3 R16, -R0, R4, RZ ;  /* 0x0000000400107210 */ /* 0x024fe40007ffe1ff */
.L_x_2433:
[----:B------:R-:W2:Y:S01]  /*20360*/  LDL R33, [R1+0x30] ;  /* 0x0000300001217983 */ /* 0x000ea20000100800 */
[----:B-1----:R-:W-:Y:S01]  /*20370*/  IMAD.MOV.U32 R4, RZ, RZ, 0x368 ;  /* 0x00000368ff047424 */ /* 0x002fe200078e00ff */
[----:B------:R-:W-:Y:S01]  /*20380*/  ISETP.GT.AND P2, PT, R3, 0x1, PT ;  /* 0x000000010300780c */ /* 0x000fe20003f44270 */
[----:B------:R-:W-:Y:S01]  /*20390*/  IMAD.MOV.U32 R12, RZ, RZ, c[0x0][0x4e8] ;  /* 0x00013a00ff0c7624 */ /* 0x000fe200078e00ff */
[----:B------:R-:W-:Y:S01]  /*203a0*/  ISETP.NE.U32.AND P0, PT, RZ, c[0x0][0x500], PT ;  /* 0x00014000ff007a0c */ /* 0x000fe20003f05070 */
[----:B------:R-:W1:Y:S01]  /*203b0*/  S2R R34, SR_TID.X ;  /* 0x0000000000227919 */ /* 0x000e620000002100 */
[----:B------:R-:W-:-:S02]  /*203c0*/  SEL R4, R4, 0x328, P2 ;  /* 0x0000032804047807 */ /* 0x000fc40001000000 */
[----:B------:R-:W-:Y:S02]  /*203d0*/  ISETP.NE.AND.EX P0, PT, RZ, c[0x0][0x504], PT, P0 ;  /* 0x00014100ff007a0c */ /* 0x000fe40003f05300 */
[----:B------:R3:W4:Y:S01]  /*203e0*/  LDC.64 R6, c[0x0][R4+0x170] ;  /* 0x00005c0004067b82 */ /* 0x0007220000000a00 */
[----:B------:R-:W-:Y:S02]  /*203f0*/  SHF.R.S32.HI R3, RZ, 0x1f, R239 ;  /* 0x0000001fff037819 */ /* 0x000fe400000114ef */
[----:B------:R-:W-:Y:S02]  /*20400*/  SEL R0, R239, RZ, !P0 ;  /* 0x000000ffef007207 */ /* 0x000fe40004000000 */
[----:B------:R-:W-:Y:S02]  /*20410*/  LOP3.LUT R5, R238, 0xffff, RZ, 0xc0, !PT ;  /* 0x0000ffffee057812 */ /* 0x000fe400078ec0ff */
[----:B------:R-:W-:Y:S01]  /*20420*/  ISETP.NE.AND P5, PT, R12, 0x1, PT ;  /* 0x000000010c00780c */ /* 0x000fe20003fa5270 */
[----:B------:R3:W4:Y:S08]  /*20430*/  LDC.64 R8, c[0x0][R4+0x168] ;  /* 0x00005a0004087b82 */ /* 0x0007300000000a00 */
[----:B------:R3:W4:Y:S01]  /*20440*/  LDC.64 R18, c[0x0][R4+0x178] ;  /* 0x00005e0004127b82 */ /* 0x0007220000000a00 */
[----:B-1----:R-:W-:-:S04]  /*20450*/  SHF.R.S32.HI R23, RZ, 0x1f, R34 ;  /* 0x0000001fff177819 */ /* 0x002fc80000011422 */
[----:B------:R-:W-:-:S03]  /*20460*/  LEA.HI R23, R23, R34, RZ, 0x5 ;  /* 0x0000002217177211 */ /* 0x000fc600078f28ff */
[----:B------:R3:W1:Y:S01]  /*20470*/  LDC.64 R20, c[0x0][R4+0x160] ;  /* 0x0000580004147b82 */ /* 0x0006620000000a00 */
[----:B------:R-:W-:-:S05]  /*20480*/  LOP3.LUT R23, R23, 0xffffffe0, RZ, 0xc0, !PT ;  /* 0xffffffe017177812 */ /* 0x000fca00078ec0ff */
[----:B------:R-:W-:Y:S01]  /*20490*/  IMAD.IADD R23, R34, 0x1, -R23 ;  /* 0x0000000122177824 */ /* 0x000fe200078e0a17 */
[----:B---3--:R-:W-:Y:S01]  /*204a0*/  SEL R4, R3, RZ, !P0 ;  /* 0x000000ff03047207 */ /* 0x008fe20004000000 */
[----:B----4-:R-:W-:-:S04]  /*204b0*/  IMAD R3, R7, R0, RZ ;  /* 0x0000000007037224 */ /* 0x010fc800078e02ff */
[C---:B------:R-:W-:Y:S02]  /*204c0*/  IMAD R4, R6.reuse, R4, R3 ;  /* 0x0000000406047224 */ /* 0x040fe400078e0203 */
[----:B------:R-:W-:-:S04]  /*204d0*/  IMAD.WIDE.U32 R6, R6, R0, RZ ;  /* 0x0000000006067225 */ /* 0x000fc800078e00ff */
[-C--:B------:R-:W-:Y:S02]  /*204e0*/  IMAD R3, R9, R5.reuse, RZ ;  /* 0x0000000509037224 */ /* 0x080fe400078e02ff */
[----:B------:R-:W-:-:S04]  /*204f0*/  IMAD.WIDE.U32 R8, R8, R5, RZ ;  /* 0x0000000508087225 */ /* 0x000fc800078e00ff */
[----:B------:R-:W-:Y:S01]  /*20500*/  IMAD.IADD R14, R9, 0x1, R3 ;  /* 0x00000001090e7824 */ /* 0x000fe200078e0203 */
[----:B-----5:R-:W-:Y:S01]  /*20510*/  IADD3 R12, P4, P3, R6, R8, R2 ;  /* 0x00000008060c7210 */ /* 0x020fe20007b9e002 */
[----:B------:R-:W-:Y:S01]  /*20520*/  IMAD.IADD R3, R240, 0x1, R227 ;  /* 0x00000001f0037824 */ /* 0x000fe200078e02e3 */
[----:B------:R-:W-:Y:S01]  /*20530*/  SEL R6, R245, RZ, P2 ;  /* 0x000000fff5067207 */ /* 0x000fe20001000000 */
[----:B------:R-:W-:Y:S02]  /*20540*/  IMAD.IADD R15, R7, 0x1, R4 ;  /* 0x00000001070f7824 */ /* 0x000fe400078e0204 */
[----:B------:R-:W-:-:S04]  /*20550*/  @P5 IMAD.HI.U32 R8, R3, c[0x0][0x4ec], RZ ;  /* 0x00013b0003085a27 */ /* 0x000fc800078e00ff */
[-C--:B------:R-:W-:Y:S02]  /*20560*/  IMAD R9, R19, R6.reuse, RZ ;  /* 0x0000000613097224 */ /* 0x080fe400078e02ff */
[----:B------:R-:W-:Y:S01]  /*20570*/  IMAD.MOV.U32 R4, RZ, RZ, R3 ;  /* 0x000000ffff047224 */ /* 0x000fe200078e0003 */
[----:B------:R-:W-:Y:S01]  /*20580*/  @P5 SHF.R.U32.HI R4, RZ, c[0x0][0x4f0], R8 ;  /* 0x00013c00ff045a19 */ /* 0x000fe20000011608 */
[----:B------:R-:W-:Y:S01]  /*20590*/  IMAD.WIDE.U32 R6, R18, R6, RZ ;  /* 0x0000000612067225 */ /* 0x000fe200078e00ff */
[----:B------:R-:W-:-:S03]  /*205a0*/  SHF.R.S32.HI R8, RZ, 0x1f, R2 ;  /* 0x0000001fff087819 */ /* 0x000fc60000011402 */
[----:B------:R-:W-:Y:S01]  /*205b0*/  IMAD.IADD R13, R7, 0x1, R9 ;  /* 0x00000001070d7824 */ /* 0x000fe200078e0209 */
[----:B------:R-:W-:Y:S01]  /*205c0*/  IADD3 R6, P1, P0, R4, R12, R6 ;  /* 0x0000000c04067210 */ /* 0x000fe2000783e006 */
[--C-:B------:R-:W-:Y:S01]  /*205d0*/  IMAD.MOV R7, RZ, RZ, -R4.reuse ;  /* 0x000000ffff077224 */ /* 0x100fe200078e0a04 */
[----:B------:R-:W-:Y:S02]  /*205e0*/  SHF.R.S32.HI R9, RZ, 0x1f, R4 ;  /* 0x0000001fff097819 */ /* 0x000fe40000011404 */
[----:B------:R-:W-:Y:S01]  /*205f0*/  IADD3.X R12, R15, R14, R8, P4, P3 ;  /* 0x0000000e0f0c7210 */ /* 0x000fe200027e6408 */
[----:B------:R-:W-:-:S03]  /*20600*/  IMAD R4, R7, c[0x0][0x4e8], R3 ;  /* 0x00013a0007047a24 */ /* 0x000fc600078e0203 */
[----:B------:R-:W-:Y:S01]  /*20610*/  IADD3.X R7, R9, R12, R13, P1, P0 ;  /* 0x0000000c09077210 */ /* 0x000fe20000fe040d */
[-C--:B-1----:R-:W-:Y:S01]  /*20620*/  IMAD R9, R21, R4.reuse, RZ ;  /* 0x0000000415097224 */ /* 0x082fe200078e02ff */
[----:B------:R-:W-:Y:S01]  /*20630*/  SHF.R.S32.HI R12, RZ, 0x1f, R4 ;  /* 0x0000001fff0c7819 */ /* 0x000fe20000011404 */
[----:B------:R-:W-:Y:S02]  /*20640*/  IMAD.MOV.U32 R13, RZ, RZ, c[0x0][0x4ac] ;  /* 0x00012b00ff0d7624 */ /* 0x000fe400078e00ff */
[----:B------:R-:W-:-:S03]  /*20650*/  IMAD.WIDE.U32 R6, R20, R4, R6 ;  /* 0x0000000414067225 */ /* 0x000fc600078e0006 */
[----:B------:R-:W-:Y:S01]  /*20660*/  SEL R13, R13, c[0x0][0x454], P2 ;  /* 0x000115000d0d7a07 */ /* 0x000fe20001000000 */
[----:B------:R-:W-:Y:S02]  /*20670*/  IMAD R9, R20, R12, R9 ;  /* 0x0000000c14097224 */ /* 0x000fe400078e0209 */
[----:B------:R-:W-:Y:S02]  /*20680*/  IMAD.MOV.U32 R12, RZ, RZ, c[0x0][0x4a8] ;  /* 0x00012a00ff0c7624 */ /* 0x000fe400078e00ff */
[----:B------:R-:W-:-:S03]  /*20690*/  IMAD.IADD R4, R7, 0x1, R9 ;  /* 0x0000000107047824 */ /* 0x000fc600078e0209 */
[----:B------:R-:W-:-:S04]  /*206a0*/  SEL R12, R12, c[0x0][0x450], P2 ;  /* 0x000114000c0c7a07 */ /* 0x000fc80001000000 */
        /* <DEDUP_REMOVED lines=19> */
[----:B------:R-:W-:Y:S01]  /*207e0*/  LEA R23, R217, R232, 0x5 ;  /* 0x000000e8d9177211 */ /* 0x000fe200078e28ff */
[----:B------:R-:W-:Y:S01]  /*207f0*/  IMAD.WIDE.U32 R6, R2, c[0x0][0x3a0], RZ ;  /* 0x0000e80002067a25 */ /* 0x000fe200078e00ff */
[----:B------:R-:W-:Y:S01]  /*20800*/  SHF.R.S32.HI R9, RZ, 0x1f, R0 ;  /* 0x0000001fff097819 */ /* 0x000fe20000011400 */
[----:B------:R1:W3:Y:S01]  /*20810*/  LDS.128 R24, [R144+0x80] ;  /* 0x0000800090187984 */ /* 0x0002e20000000c00 */
[-C--:B--2---:R-:W-:Y:S01]  /*20820*/  IADD3 R12, R232, R227.reuse, RZ ;  /* 0x000000e3e80c7210 */ /* 0x084fe20007ffe0ff */
[----:B------:R-:W-:Y:S01]  /*20830*/  IMAD R2, R2, c[0x0][0x3a4], R8 ;  /* 0x0000e90002027a24 */ /* 0x000fe200078e0208 */
[----:B------:R-:W-:Y:S01]  /*20840*/  IADD3 R8, R23, R227, RZ ;  /* 0x000000e317087210 */ /* 0x000fe20007ffe0ff */
        /* <DEDUP_REMOVED lines=38> */
.L_x_2527:
[----:B------:R-:W-:Y:S05]  /*20ab0*/  BRA.DIV ~URZ, `(.L_x_2436) ;  /* 0x00005fe27f007947 */ /* 0x000fea000b800000 */
[----:B------:R4:W2:Y:S02]  /*20ac0*/  SHFL.IDX PT, R0, R14, RZ, 0x181f ;  /* 0x00181fff0e007589 */ /* 0x0008a400000e0000 */
.L_x_2528:
        /* <DEDUP_REMOVED lines=8> */
[----:B------:R-:W-:Y:S02]  /*20b50*/  @!P0 LEA R2, P3, R196, R0, 0x1 ;  /* 0x00000000c4028211 */ /* 0x000fe400078608ff */
[-C--:B---3--:R-:W-:Y:S02]  /*20b60*/  @!P2 LEA.HI.X R9, R200, R5.reuse, R201, 0x1, P5 ;  /* 0x00000005c809a211 */ /* 0x088fe400028f0cc9 */
[-C--:B------:R-:W-:Y:S02]  /*20b70*/  @!P1 LEA.HI.X R7, R202, R5.reuse, R213, 0x1, P4 ;  /* 0x00000005ca079211 */ /* 0x080fe400020f0cd5 */
[----:B------:R-:W-:Y:S01]  /*20b80*/  @!P0 LEA.HI.X R3, R196, R5, R212, 0x1, P3 ;  /* 0x00000005c4038211 */ /* 0x000fe200018f0cd4 */
[----:B------:R2:W-:Y:S04]  /*20b90*/  @!P2 ST.E.128 [R8.64], R24 ;  /* 0x000000180800a985 */ /* 0x0005e8000c101d0c */
[----:B-1----:R2:W-:Y:S04]  /*20ba0*/  @!P1 ST.E.128 [R6.64], R20 ;  /* 0x0000001406009985 */ /* 0x0025e8000c101d0c */
[----:B------:R2:W-:Y:S02]  /*20bb0*/  @!P0 ST.E.128 [R2.64], R16 ;  /* 0x0000001002008985 */ /* 0x0005e4000c101d0c */
.L_x_2438:
[----:B------:R-:W-:Y:S05]  /*20bc0*/  BSYNC B0 ;  /* 0x0000000000007941 */ /* 0x000fea0003800000 */
.L_x_2437:
[----:B------:R-:W-:Y:S05]  /*20bd0*/  BRA.DIV ~URZ, `(.L_x_2439) ;  /* 0x00005f327f007947 */ /* 0x000fea000b800000 */
[----:B---3--:R3:W4:Y:S04]  /*20be0*/  SHFL.IDX PT, R5, R13, 0x1, 0x181f ;  /* 0x00381f000d057f89 */ /* 0x00872800000e0000 */
[----:B--2---:R3:W2:Y:S02]  /*20bf0*/  SHFL.IDX PT, R0, R14, 0x1, 0x181f ;  /* 0x00381f000e007f89 */ /* 0x0046a400000e0000 */
.L_x_2529:
        /* <DEDUP_REMOVED lines=9> */
[----:B------:R-:W-:Y:S02]  /*20c90*/  @!P0 LEA R2, P3, R196, R0, 0x1 ;  /* 0x00000000c4028211 */ /* 0x000fe400078608ff */
[-C--:B----4-:R-:W-:Y:S02]  /*20ca0*/  @!P2 LEA.HI.X R9, R200, R5.reuse, R201, 0x1, P5 ;  /* 0x00000005c809a211 */ /* 0x090fe400028f0cc9 */
[-C--:B------:R-:W-:Y:S02]  /*20cb0*/  @!P1 LEA.HI.X R7, R202, R5.reuse, R213, 0x1, P4 ;  /* 0x00000005ca079211 */ /* 0x080fe400020f0cd5 */
[----:B------:R-:W-:Y:S01]  /*20cc0*/  @!P0 LEA.HI.X R3, R196, R5, R212, 0x1, P3 ;  /* 0x00000005c4038211 */ /* 0x000fe200018f0cd4 */
[----:B------:R2:W-:Y:S04]  /*20cd0*/  @!P2 ST.E.128 [R8.64], R40 ;  /* 0x000000280800a985 */ /* 0x0005e8000c101d0c */
[----:B-1----:R2:W-:Y:S04]  /*20ce0*/  @!P1 ST.E.128 [R6.64], R36 ;  /* 0x0000002406009985 */ /* 0x0025e8000c101d0c */
[----:B------:R2:W-:Y:S02]  /*20cf0*/  @!P0 ST.E.128 [R2.64], R28 ;  /* 0x0000001c02008985 */ /* 0x0005e4000c101d0c */
.L_x_2441:
[----:B------:R-:W-:Y:S05]  /*20d00*/  BSYNC B0 ;  /* 0x0000000000007941 */ /* 0x000fea0003800000 */
.L_x_2440:
[----:B------:R-:W-:Y:S05]  /*20d10*/  BRA.DIV ~URZ, `(.L_x_2442) ;  /* 0x00005ec27f007947 */ /* 0x000fea000b800000 */
[----:B----4-:R4:W3:Y:S02]  /*20d20*/  SHFL.IDX PT, R5, R13, 0x2, 0x181f ;  /* 0x00581f000d057f89 */ /* 0x0108e400000e0000 */
.L_x_2530:
[----:B------:R-:W-:Y:S05]  /*20d30*/  BRA.DIV ~URZ, `(.L_x_2443) ;  /* 0x00005f127f007947 */ /* 0x000fea000b800000 */
[----:B--2---:R2:W4:Y:S02]  /*20d40*/  SHFL.IDX PT, R0, R14, 0x2, 0x181f ;  /* 0x00581f000e007f89 */ /* 0x00452400000e0000 */
.L_x_2531:
        /* <DEDUP_REMOVED lines=16> */
.L_x_2445:
[----:B------:R-:W-:Y:S05]  /*20e50*/  BSYNC B0 ;  /* 0x0000000000007941 */ /* 0x000fea0003800000 */
.L_x_2444:
[----:B------:R-:W-:Y:S05]  /*20e60*/  BRA.DIV ~URZ, `(.L_x_2446) ;  /* 0x00005e527f007947 */ /* 0x000fea000b800000 */
[----:B---3--:R3:W2:Y:S04]  /*20e70*/  SHFL.IDX PT, R6, R13, 0x3, 0x181f ;  /* 0x00781f000d067f89 */ /* 0x0086a800000e0000 */
[----:B----4-:R3:W4:Y:S02]  /*20e80*/  SHFL.IDX PT, R0, R14, 0x3, 0x181f ;  /* 0x00781f000e007f89 */ /* 0x01072400000e0000 */
.L_x_2532:
        /* <DEDUP_REMOVED lines=17> */
.L_x_2434:
        /* <DEDUP_REMOVED lines=33> */
.L_x_2533:
[----:B------:R-:W-:Y:S05]  /*211b0*/  BRA.DIV ~URZ, `(.L_x_2449) ;  /* 0x00005c427f007947 */ /* 0x000fea000b800000 */
[----:B------:R4:W1:Y:S02]  /*211c0*/  SHFL.IDX PT, R0, R14, RZ, 0x1c1f ;  /* 0x001c1fff0e007589 */ /* 0x00086400000e0000 */
.L_x_2534:
        /* <DEDUP_REMOVED lines=9> */
[----:B------:R-:W-:Y:S02]  /*21260*/  ISETP.GE.AND P4, PT, R8, c[0x0][0x3c8], PT ;  /* 0x0000f20008007a0c */ /* 0x000fe40003f86270 */
[----:B-1----:R-:W-:Y:S02]  /*21270*/  @!P1 LEA R2, P5, R214, R0, 0x2 ;  /* 0x00000000d6029211 */ /* 0x002fe400078a10ff */
[----:B------:R-:W-:Y:S02]  /*21280*/  SHF.R.S32.HI R12, RZ, 0x1f, R214 ;  /* 0x0000001fff0c7819 */ /* 0x000fe400000114d6 */
[----:B------:R-:W-:-:S02]  /*21290*/  SHF.R.S32.HI R13, RZ, 0x1f, R13 ;  /* 0x0000001fff0d7819 */ /* 0x000fc4000001140d */
[C---:B------:R-:W-:Y:S02]  /*212a0*/  @!P0 LEA R6, P2, R9.reuse, R0, 0x2 ;  /* 0x0000000009068211 */ /* 0x040fe400078410ff */
[CC--:B---3--:R-:W-:Y:S02]  /*212b0*/  @!P1 LEA.HI.X R3, R214.reuse, R4.reuse, R12, 0x2, P5 ;  /* 0x00000004d6039211 */ /* 0x0c8fe400028f140c */
[C---:B------:R-:W-:Y:S02]  /*212c0*/  IADD3 R12, R214.reuse, 0x20, RZ ;  /* 0x00000020d60c7810 */ /* 0x040fe40007ffe0ff */
[----:B------:R-:W-:Y:S01]  /*212d0*/  @!P0 LEA.HI.X R7, R9, R4, R13, 0x2, P2 ;  /* 0x0000000409078211 */ /* 0x000fe200010f140d */
[----:B------:R1:W-:Y:S01]  /*212e0*/  @!P1 ST.E.64 [R2.64], R136 ;  /* 0x0000008802009985 */ /* 0x0003e2000c101b0c */
[C---:B------:R-:W-:Y:S02]  /*212f0*/  IADD3 R17, R214.reuse, 0x10, RZ ;  /* 0x00000010d6117810 */ /* 0x040fe40007ffe0ff */
[----:B------:R-:W-:Y:S01]  /*21300*/  IADD3 R9, R214, 0x28, RZ ;  /* 0x00000028d6097810 */ /* 0x000fe20007ffe0ff */
[----:B------:R2:W-:Y:S01]  /*21310*/  @!P0 ST.E.64 [R6.64], R28 ;  /* 0x0000001c06008985 */ /* 0x0005e2000c101b0c */
[----:B------:R-:W-:-:S02]  /*21320*/  ISETP.GE.AND P2, PT, R12, c[0x0][0x3c8], PT ;  /* 0x0000f2000c007a0c */ /* 0x000fc40003f46270 */
[C---:B------:R-:W-:Y:S02]  /*21330*/  IADD3 R13, R214.reuse, 0x18, RZ ;  /* 0x00000018d60d7810 */ /* 0x040fe40007ffe0ff */
[----:B------:R-:W-:Y:S02]  /*21340*/  SHF.R.S32.HI R17, RZ, 0x1f, R17 ;  /* 0x0000001fff117819 */ /* 0x000fe40000011411 */
[----:B------:R-:W-:Y:S02]  /*21350*/  ISETP.GE.AND P1, PT, R9, c[0x0][0x3c8], PT ;  /* 0x0000f20009007a0c */ /* 0x000fe40003f26270 */
[----:B------:R-:W-:Y:S02]  /*21360*/  SHF.R.S32.HI R13, RZ, 0x1f, R13 ;  /* 0x0000001fff0d7819 */ /* 0x000fe4000001140d */
[C---:B------:R-:W-:Y:S02]  /*21370*/  IADD3 R19, R214.reuse, 0x60, RZ ;  /* 0x00000060d6137810 */ /* 0x040fe40007ffe0ff */
[----:B------:R-:W-:-:S02]  /*21380*/  IADD3 R18, R214, 0x70, RZ ;  /* 0x00000070d6127810 */ /* 0x000fc40007ffe0ff */
[----:B------:R-:W-:Y:S02]  /*21390*/  SHF.R.S32.HI R19, RZ, 0x1f, R19 ;  /* 0x0000001fff137819 */ /* 0x000fe40000011413 */
[----:B------:R-:W-:Y:S02]  /*213a0*/  ISETP.GE.AND P6, PT, R252, c[0x0][0x3c8], PT ;  /* 0x0000f200fc007a0c */ /* 0x000fe40003fc6270 */
[-C--:B-1----:R-:W-:Y:S02]  /*213b0*/  @!P3 LEA R2, P5, R16, R0.reuse, 0x2 ;  /* 0x000000001002b211 */ /* 0x082fe400078a10ff */
[----:B--2---:R-:W-:Y:S02]  /*213c0*/  @!P4 LEA R6, P0, R8, R0, 0x2 ;  /* 0x000000000806c211 */ /* 0x004fe400078010ff */
[-C--:B------:R-:W-:Y:S02]  /*213d0*/  @!P3 LEA.HI.X R3, R16, R4.reuse, R17, 0x2, P5 ;  /* 0x000000041003b211 */ /* 0x080fe400028f1411 */
[----:B------:R-:W-:-:S02]  /*213e0*/  @!P4 LEA.HI.X R7, R8, R4, R13, 0x2, P0 ;  /* 0x000000040807c211 */ /* 0x000fc400000f140d */
[C---:B------:R-:W-:Y:S01]  /*213f0*/  IADD3 R16, R214.reuse, 0x30, RZ ;  /* 0x00000030d6107810 */ /* 0x040fe20007ffe0ff */
[----:B------:R1:W-:Y:S01]  /*21400*/  @!P3 ST.E.64 [R2.64], R30 ;  /* 0x0000001e0200b985 */ /* 0x0003e2000c101b0c */
[C---:B------:R-:W-:Y:S02]  /*21410*/  IADD3 R17, R214.reuse, 0x20, RZ ;  /* 0x00000020d6117810 */ /* 0x040fe40007ffe0ff */
[----:B------:R-:W-:Y:S01]  /*21420*/  IADD3 R8, R214, 0x38, RZ ;  /* 0x00000038d6087810 */ /* 0x000fe20007ffe0ff */
[----:B------:R2:W-:Y:S01]  /*21430*/  @!P4 ST.E.64 [R6.64], R36 ;  /* 0x000000240600c985 */ /* 0x0005e2000c101b0c */
[----:B------:R-:W-:Y:S02]  /*21440*/  ISETP.GE.AND P3, PT, R16, c[0x0][0x3c8], PT ;  /* 0x0000f20010007a0c */ /* 0x000fe40003f66270 */
[----:B------:R-:W-:Y:S02]  /*21450*/  SHF.R.S32.HI R17, RZ, 0x1f, R17 ;  /* 0x0000001fff117819 */ /* 0x000fe40000011411 */
[----:B------:R-:W-:-:S02]  /*21460*/  IADD3 R13, R214, 0x28, RZ ;  /* 0x00000028d60d7810 */ /* 0x000fc40007ffe0ff */
[----:B------:R-:W-:Y:S02]  /*21470*/  ISETP.GE.AND P4, PT, R8, c[0x0][0x3c8], PT ;  /* 0x0000f20008007a0c */ /* 0x000fe40003f86270 */
[----:B------:R-:W-:Y:S02]  /*21480*/  SHF.R.S32.HI R13, RZ, 0x1f, R13 ;  /* 0x0000001fff0d7819 */ /* 0x000fe4000001140d */
[CC--:B-1----:R-:W-:Y:S02]  /*21490*/  @!P2 LEA R2, P5, R12.reuse, R0.reuse, 0x2 ;  /* 0x000000000c02a211 */ /* 0x0c2fe400078a10ff */
[----:B--2---:R-:W-:Y:S02]  /*214a0*/  @!P1 LEA R6, P0, R9, R0, 0x2 ;  /* 0x0000000009069211 */ /* 0x004fe400078010ff */
[----:B------:R-:W-:Y:S02]  /*214b0*/  @!P2 LEA.HI.X R3, R12, R4, R17, 0x2, P5 ;  /* 0x000000040c03a211 */ /* 0x000fe400028f1411 */
[----:B------:R-:W-:-:S02]  /*214c0*/  IADD3 R12, R214, 0x40, RZ ;  /* 0x00000040d60c7810 */ /* 0x000fc40007ffe0ff */
[----:B------:R-:W-:Y:S01]  /*214d0*/  @!P1 LEA.HI.X R7, R9, R4, R13, 0x2, P0 ;  /* 0x0000000409079211 */ /* 0x000fe200000f140d */
[----:B------:R1:W-:Y:S01]  /*214e0*/  @!P2 ST.E.64 [R2.64], R38 ;  /* 0x000000260200a985 */ /* 0x0003e2000c101b0c */
[C---:B------:R-:W-:Y:S02]  /*214f0*/  IADD3 R17, R214.reuse, 0x30, RZ ;  /* 0x00000030d6117810 */ /* 0x040fe40007ffe0ff */
[----:B------:R-:W-:Y:S01]  /*21500*/  IADD3 R9, R214, 0x48, RZ ;  /* 0x00000048d6097810 */ /* 0x000fe20007ffe0ff */
[----:B------:R2:W-:Y:S01]  /*21510*/  @!P1 ST.E.64 [R6.64], R104 ;  /* 0x0000006806009985 */ /* 0x0005e2000c101b0c */
[----:B------:R-:W-:Y:S02]  /*21520*/  ISETP.GE.AND P2, PT, R12, c[0x0][0x3c8], PT ;  /* 0x0000f2000c007a0c */ /* 0x000fe40003f46270 */
[----:B------:R-:W-:Y:S02]  /*21530*/  IADD3 R13, R214, 0x38, RZ ;  /* 0x00000038d60d7810 */ /* 0x000fe40007ffe0ff */
[----:B------:R-:W-:-:S02]  /*21540*/  SHF.R.S32.HI R17, RZ, 0x1f, R17 ;  /* 0x0000001fff117819 */ /* 0x000fc40000011411 */
[----:B------:R-:W-:Y:S02]  /*21550*/  ISETP.GE.AND P1, PT, R9, c[0x0][0x3c8], PT ;  /* 0x0000f20009007a0c */ /* 0x000fe40003f26270 */
[----:B------:R-:W-:Y:S02]  /*21560*/  SHF.R.S32.HI R13, RZ, 0x1f, R13 ;  /* 0x0000001fff0d7819 */ /* 0x000fe4000001140d */
        /* <DEDUP_REMOVED lines=34> */
[----:B------:R-:W-:Y:S02]  /*21790*/  IADD3 R17, R214, 0x68, RZ ;  /* 0x00000068d6117810 */ /* 0x000fe40007ffe0ff */
[----:B------:R-:W-:Y:S01]  /*217a0*/  ISETP.GE.AND P3, PT, R18, c[0x0][0x3c8], PT ;  /* 0x0000f20012007a0c */ /* 0x000fe20003f66270 */
[----:B------:R2:W-:Y:S01]  /*217b0*/  @!P4 ST.E.64 [R6.64], R52 ;  /* 0x000000340600c985 */ /* 0x0005e2000c101b0c */
[----:B------:R-:W-:Y:S02]  /*217c0*/  ISETP.GE.AND P4, PT, R16, c[0x0][0x3c8], PT ;  /* 0x0000f20010007a0c */ /* 0x000fe40003f86270 */
[----:B------:R-:W-:Y:S02]  /*217d0*/  SHF.R.S32.HI R17, RZ, 0x1f, R17 ;  /* 0x0000001fff117819 */ /* 0x000fe40000011411 */
[----:B------:R-:W-:-:S04]  /*217e0*/  @!P1 LEA R8, P0, R13, R0, 0x2 ;  /* 0x000000000d089211 */ /* 0x000fc800078010ff */
        /* <DEDUP_REMOVED lines=13> */
[----:B------:R-:W-:-:S04]  /*218c0*/  SHF.R.S32.HI R19, RZ, 0x1f, R19 ;  /* 0x0000001fff137819 */ /* 0x000fc80000011413 */
[----:B------:R-:W-:Y:S02]  /*218d0*/  @!P3 LEA.HI.X R7, R18, R4, R19, 0x2, P5 ;  /* 0x000000041207b211 */ /* 0x000fe400028f1413 */
[----:B------:R-:W-:Y:S02]  /*218e0*/  ISETP.GE.AND P5, PT, R251, c[0x0][0x3c8], PT ;  /* 0x0000f200fb007a0c */ /* 0x000fe40003fa6270 */
[----:B------:R-:W-:Y:S01]  /*218f0*/  SHF.R.S32.HI R18, RZ, 0x1f, R249 ;  /* 0x0000001fff127819 */ /* 0x000fe200000114f9 */
[----:B------:R3:W-:Y:S01]  /*21900*/  @!P3 ST.E.64 [R6.64], R64 ;  /* 0x000000400600b985 */ /* 0x0007e2000c101b0c */
[----:B-1----:R-:W-:-:S04]  /*21910*/  @!P4 LEA R2, P0, R16, R0, 0x2 ;  /* 0x000000001002c211 */ /* 0x002fc800078010ff */
[----:B------:R-:W-:Y:S02]  /*21920*/  @!P4 LEA.HI.X R3, R16, R4, R17, 0x2, P0 ;  /* 0x000000041003c211 */ /* 0x000fe400000f1411 */
[----:B------:R-:W-:Y:S02]  /*21930*/  IADD3 R17, R214, 0x80, RZ ;  /* 0x00000080d6117810 */ /* 0x000fe40007ffe0ff */
[----:B--2---:R-:W-:Y:S01]  /*21940*/  @!P2 LEA R8, P0, R12, R0, 0x2 ;  /* 0x000000000c08a211 */ /* 0x004fe200078010ff */
[----:B------:R1:W-:Y:S01]  /*21950*/  @!P4 ST.E.64 [R2.64], R68 ;  /* 0x000000440200c985 */ /* 0x0003e2000c101b0c */
[----:B------:R-:W-:Y:S02]  /*21960*/  SHF.R.S32.HI R17, RZ, 0x1f, R17 ;  /* 0x0000001fff117819 */ /* 0x000fe40000011411 */
[----:B------:R-:W-:Y:S02]  /*21970*/  IADD3 R16, R214, 0x88, RZ ;  /* 0x00000088d6107810 */ /* 0x000fe40007ffe0ff */
[----:B------:R-:W-:-:S02]  /*21980*/  @!P2 LEA.HI.X R9, R12, R4, R17, 0x2, P0 ;  /* 0x000000040c09a211 */ /* 0x000fc400000f1411 */
[----:B------:R-:W-:Y:S02]  /*21990*/  SHF.R.S32.HI R16, RZ, 0x1f, R16 ;  /* 0x0000001fff107819 */ /* 0x000fe40000011410 */
[----:B---3--:R-:W-:Y:S01]  /*219a0*/  @!P6 LEA R6, P0, R252, R0, 0x2 ;  /* 0x00000000fc06e211 */ /* 0x008fe200078010ff */
[----:B------:R-:W-:Y:S01]  /*219b0*/  @!P2 ST.E.64 [R8.64], R120 ;  /* 0x000000780800a985 */ /* 0x000fe2000c101b0c */
[----:B------:R-:W-:Y:S02]  /*219c0*/  SHF.R.S32.HI R12, RZ, 0x1f, R252 ;  /* 0x0000001fff0c7819 */ /* 0x000fe400000114fc */
[----:B------:R-:W-:Y:S02]  /*219d0*/  ISETP.GE.AND P4, PT, R250, c[0x0][0x3c8], PT ;  /* 0x0000f200fa007a0c */ /* 0x000fe40003f86270 */
[----:B------:R-:W-:Y:S02]  /*219e0*/  ISETP.GE.AND P2, PT, R249, c[0x0][0x3c8], PT ;  /* 0x0000f200f9007a0c */ /* 0x000fe40003f46270 */
[----:B------:R-:W-:-:S02]  /*219f0*/  @!P6 LEA.HI.X R7, R252, R4, R12, 0x2, P0 ;  /* 0x00000004fc07e211 */ /* 0x000fc400000f140c */
[----:B------:R-:W-:Y:S02]  /*21a00*/  ISETP.GE.AND P0, PT, R247, c[0x0][0x3c8], PT ;  /* 0x0000f200f7007a0c */ /* 0x000fe40003f06270 */
[----:B------:R-:W-:Y:S02]  /*21a10*/  SHF.R.S32.HI R12, RZ, 0x1f, R251 ;  /* 0x0000001fff0c7819 */ /* 0x000fe400000114fb */
[----:B------:R-:W-:Y:S02]  /*21a20*/  SHF.R.S32.HI R17, RZ, 0x1f, R248 ;  /* 0x0000001fff117819 */ /* 0x000fe400000114f8 */
[----:B-1----:R-:W-:-:S04]  /*21a30*/  @!P1 LEA R2, P3, R13, R0, 0x2 ;  /* 0x000000000d029211 */ /* 0x002fc800078610ff */
        /* <DEDUP_REMOVED lines=21> */
.L_x_2451:
[----:B------:R-:W-:Y:S05]  /*21b90*/  BSYNC B0 ;  /* 0x0000000000007941 */ /* 0x000fea0003800000 */
.L_x_2450:
[----:B------:R-:W-:Y:S05]  /*21ba0*/  BRA.DIV ~URZ, `(.L_x_2452) ;  /* 0x000052c27f007947 */ /* 0x000fea000b800000 */
[----:B---3--:R3:W2:Y:S04]  /*21bb0*/  SHFL.IDX PT, R4, R5, 0x1, 0x1c1f ;  /* 0x003c1f0005047f89 */ /* 0x0086a800000e0000 */
[----:B-1----:R3:W1:Y:S02]  /*21bc0*/  SHFL.IDX PT, R0, R14, 0x1, 0x1c1f ;  /* 0x003c1f000e007f89 */ /* 0x00266400000e0000 */
.L_x_2535:
[----:B------:R-:W-:-:S13]  /*21bd0*/  ISETP.NE.AND P0, PT, R15, RZ, PT ;  /* 0x000000ff0f00720c */ /* 0x000fda0003f05270 */
[----:B------:R-:W-:Y:S05]  /*21be0*/  @P0 BRA `(.L_x_2447) ;  /* 0x0000165000000947 */ /* 0x000fea0003800000 */
[C---:B------:R-:W-:Y:S02]  /*21bf0*/  ISETP.GE.AND P4, PT, R214.reuse, c[0x0][0x3c8], PT ;  /* 0x0000f200d6007a0c */ /* 0x040fe40003f86270 */
[C---:B--2---:R-:W-:Y:S02]  /*21c00*/  IADD3 R17, R214.reuse, 0x18, RZ ;  /* 0x00000018d6117810 */ /* 0x044fe40007ffe0ff */
[----:B------:R-:W-:Y:S02]  /*21c10*/  IADD3 R8, R214, 0x8, RZ ;  /* 0x00000008d6087810 */ /* 0x000fe40007ffe0ff */
[----:B------:R-:W-:Y:S02]  /*21c20*/  ISETP.GE.AND P1, PT, R17, c[0x0][0x3c8], PT ;  /* 0x0000f20011007a0c */ /* 0x000fe40003f26270 */
[----:B------:R-:W-:Y:S02]  /*21c30*/  ISETP.GE.AND P3, PT, R8, c[0x0][0x3c8], PT ;  /* 0x0000f20008007a0c */ /* 0x000fe40003f66270 */
[----:B------:R-:W-:-:S02]  /*21c40*/  SHF.R.S32.HI R13, RZ, 0x1f, R214 ;  /* 0x0000001fff0d7819 */ /* 0x000fc400000114d6 */
        /* <DEDUP_REMOVED lines=162> */
.L_x_2432:
        /* <DEDUP_REMOVED lines=18> */
.L_x_2453:
        /* <DEDUP_REMOVED lines=42> */
[----:B-1----:R-:W-:Y:S01]  /*22a30*/  IMAD R2, R15, R3, RZ ;  /* 0x000000030f027224 */ /* 0x002fe200078e02ff */
        /* <DEDUP_REMOVED lines=13> */
.L_x_2455:
[----:B------:R-:W-:Y:S05]  /*22b10*/  BSYNC B0 ;  /* 0x0000000000007941 */ /* 0x000fea0003800000 */
.L_x_2454:
[----:B------:R-:W-:-:S13]  /*22b20*/  ISETP.GT.AND P0, PT, R21, 0x1, PT ;  /* 0x000000011500780c */ /* 0x000fda0003f04270 */
[----:B------:R-:W-:Y:S05]  /*22b30*/  @P0 BRA `(.L_x_2447) ;  /* 0x0000070000000947 */ /* 0x000fea0003800000 */
[----:B-1----:R-:W-:Y:S01]  /*22b40*/  MOV R2, c[0x0][0x4e8] ;  /* 0x00013a0000027a02 */ /* 0x002fe20000000f00 */
[----:B------:R-:W-:Y:S01]  /*22b50*/  IMAD R4, R20, c[0x0][0x3a0], RZ ;  /* 0x0000e80014047a24 */ /* 0x000fe200078e02ff */
[----:B------:R-:W-:Y:S02]  /*22b60*/  LEA R5, R217, R232, 0x5 ;  /* 0x000000e8d9057211 */ /* 0x000fe400078e28ff */
[----:B------:R-:W-:Y:S01]  /*22b70*/  ISETP.NE.AND P0, PT, R2, 0x1, PT ;  /* 0x000000010200780c */ /* 0x000fe20003f05270 */
[----:B------:R-:W-:Y:S01]  /*22b80*/  IMAD.WIDE.U32 R2, R0, c[0x0][0x3a0], RZ ;  /* 0x0000e80000027a25 */ /* 0x000fe200078e00ff */
[----:B------:R-:W-:-:S03]  /*22b90*/  IADD3 R13, R232, R227, RZ ;  /* 0x000000e3e80d7210 */ /* 0x000fc60007ffe0ff */
[----:B------:R-:W-:Y:S01]  /*22ba0*/  IMAD R0, R0, c[0x0][0x3a4], R4 ;  /* 0x0000e90000007a24 */ /* 0x000fe200078e0204 */
[----:B------:R-:W-:Y:S01]  /*22bb0*/  IADD3 R4, R5, R227, RZ ;  /* 0x000000e305047210 */ /* 0x000fe20007ffe0ff */
[----:B------:R-:W-:-:S03]  /*22bc0*/  IMAD R5, R23, c[0x0][0x3f0], RZ ;  /* 0x0000fc0017057a24 */ /* 0x000fc600078e02ff */
[----:B------:R-:W-:Y:S01]  /*22bd0*/  IADD3 R3, R3, R0, RZ ;  /* 0x0000000003037210 */ /* 0x000fe20007ffe0ff */
[----:B------:R-:W-:Y:S01]  /*22be0*/  IMAD R7, R9, c[0x0][0x3f4], R5 ;  /* 0x0000fd0009077a24 */ /* 0x000fe200078e0205 */
[----:B------:R-:W-:Y:S01]  /*22bf0*/  MOV R0, R4 ;  /* 0x0000000400007202 */ /* 0x000fe20000000f00 */
[----:B------:R-:W-:-:S04]  /*22c00*/  @P0 IMAD.HI.U32 R6, R4, c[0x0][0x4ec], RZ ;  /* 0x00013b0004060a27 */ /* 0x000fc800078e00ff */
[----:B------:R-:W-:Y:S01]  /*22c10*/  IMAD.WIDE.U32 R2, R8, c[0x0][0x3e8], R2 ;  /* 0x0000fa0008027a25 */ /* 0x000fe200078e0002 */
[----:B------:R-:W-:-:S03]  /*22c20*/  @P0 SHF.R.U32.HI R0, RZ, c[0x0][0x4f0], R6 ;  /* 0x00013c00ff000a19 */ /* 0x000fc60000011606 */
[----:B------:R-:W-:Y:S01]  /*22c30*/  IMAD R3, R8, c[0x0][0x3ec], R3 ;  /* 0x0000fb0008037a24 */ /* 0x000fe200078e0203 */
[----:B------:R-:W-:Y:S02]  /*22c40*/  IADD3 R6, -R0, RZ, RZ ;  /* 0x000000ff00067210 */ /* 0x000fe40007ffe1ff */
[----:B------:R-:W-:Y:S01]  /*22c50*/  SHF.R.S32.HI R5, RZ, 0x1f, R0 ;  /* 0x0000001fff057819 */ /* 0x000fe20000011400 */
[----:B------:R-:W-:-:S04]  /*22c60*/  IMAD.WIDE.U32 R2, R9, c[0x0][0x3f0], R2 ;  /* 0x0000fc0009027a25 */ /* 0x000fc800078e0002 */
[----:B------:R-:W-:Y:S01]  /*22c70*/  IMAD R4, R6, c[0x0][0x4e8], R4 ;  /* 0x00013a0006047a24 */ /* 0x000fe200078e0204 */
[----:B------:R-:W-:Y:S01]  /*22c80*/  IADD3 R3, R3, R7, RZ ;  /* 0x0000000703037210 */ /* 0x000fe20007ffe0ff */
[----:B------:R-:W-:-:S04]  /*22c90*/  IMAD R5, R5, c[0x0][0x3e0], RZ ;  /* 0x0000f80005057a24 */ /* 0x000fc800078e02ff */
[C---:B------:R-:W-:Y:S01]  /*22ca0*/  IMAD R6, R0.reuse, c[0x0][0x3e4], R5 ;  /* 0x0000f90000067a24 */ /* 0x040fe200078e0205 */
[----:B------:R-:W-:Y:S01]  /*22cb0*/  SHF.R.S32.HI R5, RZ, 0x1f, R4 ;  /* 0x0000001fff057819 */ /* 0x000fe20000011404 */
[----:B------:R-:W-:-:S04]  /*22cc0*/  IMAD.WIDE.U32 R2, R0, c[0x0][0x3e0], R2 ;  /* 0x0000f80000027a25 */ /* 0x000fc800078e0002 */
[----:B------:R-:W-:Y:S01]  /*22cd0*/  IMAD R0, R5, c[0x0][0x3d8], RZ ;  /* 0x0000f60005007a24 */ /* 0x000fe200078e02ff */
[----:B------:R-:W-:-:S03]  /*22ce0*/  IADD3 R3, R3, R6, RZ ;  /* 0x0000000603037210 */ /* 0x000fc60007ffe0ff */
[C---:B------:R-:W-:Y:S02]  /*22cf0*/  IMAD R0, R4.reuse, c[0x0][0x3dc], R0 ;  /* 0x0000f70004007a24 */ /* 0x040fe400078e0200 */
[----:B------:R-:W-:-:S05]  /*22d00*/  IMAD.WIDE.U32 R2, R4, c[0x0][0x3d8], R2 ;  /* 0x0000f60004027a25 */ /* 0x000fca00078e0002 */
[----:B------:R-:W-:Y:S02]  /*22d10*/  IADD3 R5, R3, R0, RZ ;  /* 0x0000000003057210 */ /* 0x000fe40007ffe0ff */
[----:B------:R-:W-:-:S04]  /*22d20*/  LEA R14, P0, R2, c[0x0][0x380], 0x1 ;  /* 0x0000e000020e7a11 */ /* 0x000fc800078008ff */
[----:B------:R-:W-:Y:S01]  /*22d30*/  LEA.HI.X R5, R2, c[0x0][0x384], R5, 0x1, P0 ;  /* 0x0000e10002057a11 */ /* 0x000fe200000f0c05 */
[----:B------:R-:W-:Y:S06]  /*22d40*/  BRA.DIV ~URZ, `(.L_x_2456) ;  /* 0x000041f27f007947 */ /* 0x000fec000b800000 */
[----:B------:R1:W2:Y:S02]  /*22d50*/  SHFL.IDX PT, R4, R5, RZ, 0x181f ;  /* 0x00181fff05047589 */ /* 0x0002a400000e0000 */
.L_x_2536:
[----:B------:R-:W-:Y:S05]  /*22d60*/  BRA.DIV ~URZ, `(.L_x_2457) ;  /* 0x000042427f007947 */ /* 0x000fea000b800000 */
[----:B------:R3:W4:Y:S02]  /*22d70*/  SHFL.IDX PT, R0, R14, RZ, 0x181f ;  /* 0x00181fff0e007589 */ /* 0x00072400000e0000 */
.L_x_2537:
        /* <DEDUP_REMOVED lines=10> */
[-C--:B--2---:R-:W-:Y:S02]  /*22e20*/  @!P2 LEA.HI.X R9, R200, R4.reuse, R201, 0x1, P5 ;  /* 0x00000004c809a211 */ /* 0x084fe400028f0cc9 */
[-C--:B------:R-:W-:Y:S02]  /*22e30*/  @!P1 LEA.HI.X R7, R202, R4.reuse, R213, 0x1, P4 ;  /* 0x00000004ca079211 */ /* 0x080fe400020f0cd5 */
[----:B------:R-:W-:Y:S01]  /*22e40*/  @!P0 LEA.HI.X R3, R196, R4, R212, 0x1, P3 ;  /* 0x00000004c4038211 */ /* 0x000fe200018f0cd4 */
[----:B------:R2:W-:Y:S04]  /*22e50*/  @!P2 ST.E.128 [R8.64], RZ ;  /* 0x000000ff0800a985 */ /* 0x0005e8000c101d0c */
[----:B------:R2:W-:Y:S04]  /*22e60*/  @!P1 ST.E.128 [R6.64], RZ ;  /* 0x000000ff06009985 */ /* 0x0005e8000c101d0c */
[----:B------:R2:W-:Y:S02]  /*22e70*/  @!P0 ST.E.128 [R2.64], RZ ;  /* 0x000000ff02008985 */ /* 0x0005e4000c101d0c */
.L_x_2459:
[----:B------:R-:W-:Y:S05]  /*22e80*/  BSYNC B0 ;  /* 0x0000000000007941 */ /* 0x000fea0003800000 */
.L_x_2458:
[----:B------:R-:W-:Y:S05]  /*22e90*/  BRA.DIV ~URZ, `(.L_x_2460) ;  /* 0x000041827f007947 */ /* 0x000fea000b800000 */
[----:B--2---:R2:W1:Y:S04]  /*22ea0*/  SHFL.IDX PT, R4, R5, 0x1, 0x181f ;  /* 0x00381f0005047f89 */ /* 0x00446800000e0000 */
[----:B----4-:R2:W4:Y:S02]  /*22eb0*/  SHFL.IDX PT, R0, R14, 0x1, 0x181f ;  /* 0x00381f000e007f89 */ /* 0x01052400000e0000 */
.L_x_2538:
        /* <DEDUP_REMOVED lines=10> */
[-C--:B-1----:R-:W-:Y:S02]  /*22f60*/  @!P2 LEA.HI.X R9, R200, R4.reuse, R201, 0x1, P5 ;  /* 0x00000004c809a211 */ /* 0x082fe400028f0cc9 */
[-C--:B------:R-:W-:Y:S02]  /*22f70*/  @!P1 LEA.HI.X R7, R202, R4.reuse, R213, 0x1, P4 ;  /* 0x00000004ca079211 */ /* 0x080fe400020f0cd5 */
[----:B------:R-:W-:Y:S01]  /*22f80*/  @!P0 LEA.HI.X R3, R196, R4, R212, 0x1, P3 ;  /* 0x00000004c4038211 */ /* 0x000fe200018f0cd4 */
[----:B------:R1:W-:Y:S04]  /*22f90*/  @!P2 ST.E.128 [R8.64], RZ ;  /* 0x000000ff0800a985 */ /* 0x0003e8000c101d0c */
[----:B------:R1:W-:Y:S04]  /*22fa0*/  @!P1 ST.E.128 [R6.64], RZ ;  /* 0x000000ff06009985 */ /* 0x0003e8000c101d0c */
[----:B------:R1:W-:Y:S02]  /*22fb0*/  @!P0 ST.E.128 [R2.64], RZ ;  /* 0x000000ff02008985 */ /* 0x0003e4000c101d0c */
.L_x_2462:
[----:B------:R-:W-:Y:S05]  /*22fc0*/  BSYNC B0 ;  /* 0x0000000000007941 */ /* 0x000fea0003800000 */
.L_x_2461:
[----:B------:R-:W-:Y:S05]  /*22fd0*/  BRA.DIV ~URZ, `(.L_x_2463) ;  /* 0x000041127f007947 */ /* 0x000fea000b800000 */
[----:B-1----:R1:W2:Y:S02]  /*22fe0*/  SHFL.IDX PT, R4, R5, 0x2, 0x181f ;  /* 0x00581f0005047f89 */ /* 0x0022a400000e0000 */
.L_x_2539:
[----:B------:R-:W-:Y:S05]  /*22ff0*/  BRA.DIV ~URZ, `(.L_x_2464) ;  /* 0x000041627f007947 */ /* 0x000fea000b800000 */
[----:B----4-:R4:W1:Y:S02]  /*23000*/  SHFL.IDX PT, R0, R14, 0x2, 0x181f ;  /* 0x00581f000e007f89 */ /* 0x01086400000e0000 */
.L_x_2540:
        /* <DEDUP_REMOVED lines=16> */
.L_x_2466:
[----:B------:R-:W-:Y:S05]  /*23110*/  BSYNC B0 ;  /* 0x0000000000007941 */ /* 0x000fea0003800000 */
.L_x_2465:
[----:B------:R-:W-:Y:S05]  /*23120*/  BRA.DIV ~URZ, `(.L_x_2467) ;  /* 0x000040a27f007947 */ /* 0x000fea000b800000 */
[----:B--2---:R2:W3:Y:S04]  /*23130*/  SHFL.IDX PT, R4, R5, 0x3, 0x181f ;  /* 0x00781f0005047f89 */ /* 0x0044e800000e0000 */
[----:B-1----:R2:W1:Y:S02]  /*23140*/  SHFL.IDX PT, R0, R14, 0x3, 0x181f ;  /* 0x00781f000e007f89 */ /* 0x00246400000e0000 */
.L_x_2541:
[----:B------:R-:W-:-:S04]  /*23150*/  IADD3 R13, R13, 0x60, RZ ;  /* 0x000000600d0d7810 */ /* 0x000fc80007ffe0ff */
        /* <DEDUP_REMOVED lines=8> */
[-C--:B---3--:R-:W-:Y:S02]  /*231e0*/  @!P2 LEA.HI.X R9, R200, R4.reuse, R201, 0x1, P5 ;  /* 0x00000004c809a211 */ /* 0x088fe400028f0cc9 */
[-C--:B------:R-:W-:Y:S02]  /*231f0*/  @!P1 LEA.HI.X R7, R202, R4.reuse, R213, 0x1, P4 ;  /* 0x00000004ca079211 */ /* 0x080fe400020f0cd5 */
[----:B------:R-:W-:Y:S01]  /*23200*/  @!P0 LEA.HI.X R3, R196, R4, R212, 0x1, P3 ;  /* 0x00000004c4038211 */ /* 0x000fe200018f0cd4 */
[----:B------:R1:W-:Y:S04]  /*23210*/  @!P2 ST.E.128 [R8.64], RZ ;  /* 0x000000ff0800a985 */ /* 0x0003e8000c101d0c */
[----:B------:R1:W-:Y:S04]  /*23220*/  @!P1 ST.E.128 [R6.64], RZ ;  /* 0x000000ff06009985 */ /* 0x0003e8000c101d0c */
[----:B------:R1:W-:Y:S02]  /*23230*/  @!P0 ST.E.128 [R2.64], RZ ;  /* 0x000000ff02008985 */ /* 0x0003e4000c101d0c */
.L_x_2447:
[----:B------:R-:W-:Y:S05]  /*23240*/  BSYNC B1 ;  /* 0x0000000000017941 */ /* 0x000fea0003800000 */
.L_x_2431:
[----:B------:R-:W-:-:S13]  /*23250*/  ISETP.NE.AND P0, PT, RZ, UR11, PT ;  /* 0x0000000bff007c0c */ /* 0x000fda000bf05270 */
[----:B------:R-:W-:Y:S01]  /*23260*/  @P0 WARPSYNC 0xffffffff ;  /* 0xffffffff00000948 */ /* 0x000fe20003800000 */
[----:B------:R-:W-:Y:S06]  /*23270*/  @P0 BAR.SYNC.DEFER_BLOCKING 0x5, 0x100 ;  /* 0x0144000000000b1d */ /* 0x000fec0000010000 */
[----:B------:R-:W4:Y:S04]  /*23280*/  @P0 LDS.128 R236, [0x24100] ;  /* 0x02410000ffec0984 */ /* 0x000f280000000c00 */
[----:B------:R-:W-:Y:S06]  /*23290*/  @P0 BAR.ARV 0x4, 0x100 ;  /* 0x0104000000000b1d */ /* 0x000fec0000002000 */
[----:B------:R-:W-:Y:S05]  /*232a0*/  @P0 BRA `(.L_x_2468) ;  /* 0x00000f7000000947 */ /* 0x000fea0003800000 */
[----:B-1--4-:R-:W1:Y:S01]  /*232b0*/  S2R R0, SR_TID.X ;  /* 0x0000000000007919 */ /* 0x012e620000002100 */
[----:B--2---:R-:W-:Y:S01]  /*232c0*/  IMAD.MOV.U32 R8, RZ, RZ, RZ ;  /* 0x000000ffff087224 */ /* 0x004fe200078e00ff */
[----:B-1----:R-:W-:-:S04]  /*232d0*/  LOP3.LUT R15, R0, 0x1f, RZ, 0xc0, !PT ;  /* 0x0000001f000f7812 */ /* 0x002fc800078ec0ff */
[----:B------:R-:W-:Y:S01]  /*232e0*/  ISETP.NE.AND P6, PT, R15, 0x1f, PT ;  /* 0x0000001f0f00780c */ /* 0x000fe20003fc5270 */
[----:B------:R-:W-:Y:S10]  /*232f0*/  BRA.DIV ~URZ, `(.L_x_2469) ;  /* 0x00003fa27f007947 */ /* 0x000ff4000b800000 */
[----:B------:R1:W2:Y:S02]  /*23300*/  SHFL.IDX PT, R9, R32, RZ, 0x1f ;  /* 0x00001fff20097589 */ /* 0x0002a400000e0000 */
.L_x_2542:
[----:B------:R-:W-:Y:S05]  /*23310*/  BRA.DIV ~URZ, `(.L_x_2470) ;  /* 0x00003ff27f007947 */ /* 0x000fea000b800000 */
[----:B------:R4:W1:Y:S02]  /*23320*/  SHFL.IDX PT, R6, R32, 0x1, 0x1f ;  /* 0x00201f0020067f89 */ /* 0x00086400000e0000 */
.L_x_2543:
[----:B------:R-:W-:Y:S02]  /*23330*/  IMAD.IADD R0, R239, 0x1, R15 ;  /* 0x00000001ef007824 */ /* 0x000fe400078e020f */
[----:B------:R-:W-:-:S03]  /*23340*/  IMAD.MOV.U32 R7, RZ, RZ, RZ ;  /* 0x000000ffff077224 */ /* 0x000fc600078e00ff */
[----:B------:R-:W-:-:S13]  /*23350*/  ISETP.GE.OR P0, PT, R0, c[0x0][0x53c], !P6 ;  /* 0x00014f0000007a0c */ /* 0x000fda0007706670 */
[----:B------:R-:W-:Y:S01]  /*23360*/  @!P0 MOV R2, 0x4 ;  /* 0x0000000400028802 */ /* 0x000fe20000000f00 */
[----:B---3--:R-:W-:-:S04]  /*23370*/  @!P0 IMAD.MOV.U32 R4, RZ, RZ, 0x4 ;  /* 0x00000004ff048424 */ /* 0x008fc800078e00ff */
[----:B------:R-:W-:-:S04]  /*23380*/  @!P0 IMAD.WIDE R4, R0, R4, c[0x0][0x580] ;  /* 0x0001600000048625 */ /* 0x000fc800078e0204 */
        /* <DEDUP_REMOVED lines=11> */
[----:B------:R3:W4:Y:S02]  /*23440*/  SHFL.UP PT, R4, R0, 0x1, RZ ;  /* 0x0420000000047989 */ /* 0x00072400000e00ff */
.L_x_2544:
[----:B----4-:R-:W-:-:S04]  /*23450*/  SEL R4, R4, RZ, P5 ;  /* 0x000000ff04047207 */ /* 0x010fc80002800000 */
[----:B---3--:R-:W-:Y:S01]  /*23460*/  IADD3 R0, R0, R4, RZ ;  /* 0x0000000400007210 */ /* 0x008fe20007ffe0ff */
        /* <DEDUP_REMOVED lines=14> */
.L_x_2545:
[----:B----4-:R-:W-:Y:S01]  /*23550*/  IMAD R0, R0, c[0x0][0x538], RZ ;  /* 0x00014e0000007a24 */ /* 0x010fe200078e02ff */
[----:B------:R-:W-:Y:S04]  /*23560*/  BSSY B1, `(.L_x_2473) ;  /* 0x00000c6000017945 */ /* 0x000fe80003800000 */
[----:B-1----:R-:W-:-:S04]  /*23570*/  IADD3 R6, R0, R6, RZ ;  /* 0x0000000600067210 */ /* 0x002fc80007ffe0ff */
[----:B--2---:R-:W-:-:S13]  /*23580*/  ISETP.GT.AND P0, PT, R6, R9, PT ;  /* 0x000000090600720c */ /* 0x004fda0003f04270 */
[----:B------:R-:W-:Y:S05]  /*23590*/  @P0 BRA `(.L_x_2474) ;  /* 0x0000025000000947 */ /* 0x000fea0003800000 */
.L_x_2478:
        /* <DEDUP_REMOVED lines=17> */
.L_x_2546:
        /* <DEDUP_REMOVED lines=16> */
.L_x_2547:
[----:B--2---:R-:W-:-:S05]  /*237b0*/  IMAD R0, R0, c[0x0][0x538], RZ ;  /* 0x00014e0000007a24 */ /* 0x004fca00078e02ff */
[----:B------:R-:W-:-:S04]  /*237c0*/  IADD3 R6, R0, R6, RZ ;  /* 0x0000000600067210 */ /* 0x000fc80007ffe0ff */
[----:B------:R-:W-:-:S13]  /*237d0*/  ISETP.GT.AND P0, PT, R6, R9, PT ;  /* 0x000000090600720c */ /* 0x000fda0003f04270 */
[----:B-1----:R-:W-:Y:S05]  /*237e0*/  @!P0 BRA `(.L_x_2478) ;  /* 0xfffffdb000008947 */ /* 0x002fea000383ffff */
.L_x_2474:
[----:B------:R-:W-:-:S05]  /*237f0*/  IADD3 R13, -R0, R6, RZ ;  /* 0x00000006000d7210 */ /* 0x000fca0007ffe1ff */
[----:B------:R-:W-:-:S05]  /*23800*/  IMAD R0, R4, c[0x0][0x538], R13 ;  /* 0x00014e0004007a24 */ /* 0x000fca00078e020d */
[----:B------:R-:W-:Y:S01]  /*23810*/  ISETP.GT.AND P0, PT, R0, R9, PT ;  /* 0x000000090000720c */ /* 0x000fe20003f04270 */
[----:B------:R-:W-:-:S12]  /*23820*/  BRA.DIV ~URZ, `(.L_x_2479) ;  /* 0x00003f427f007947 */ /* 0x000fd8000b800000 */
[----:B------:R-:W-:-:S04]  /*23830*/  VOTE.ANY R6, PT, !P0 ;  /* 0x0000000000067806 */ /* 0x000fc800040e0100 */
.L_x_2548:
[----:B------:R-:W1:Y:S02]  /*23840*/  POPC R0, R6 ;  /* 0x0000000600007309 */ /* 0x000e640000000000 */
[----:B-1----:R-:W-:Y:S01]  /*23850*/  IADD3 R239, R0, R239, RZ ;  /* 0x000000ef00ef7210 */ /* 0x002fe20007ffe0ff */
[----:B------:R-:W-:Y:S05]  /*23860*/  BRA.DIV ~URZ, `(.L_x_2480) ;  /* 0x00003f527f007947 */ /* 0x000fea000b800000 */
[----:B------:R1:W2:Y:S04]  /*23870*/  SHFL.IDX PT, R12, R7, R0, 0x1f ;  /* 0x00001f00070c7589 */ /* 0x0002a800000e0000 */
[----:B------:R1:W4:Y:S02]  /*23880*/  SHFL.IDX PT, R5, R8, R0, 0x1f ;  /* 0x00001f0008057589 */ /* 0x00032400000e0000 */
.L_x_2549:
[----:B------:R-:W-:Y:S01]  /*23890*/  ISETP.NE.AND P0, PT, R6, RZ, PT ;  /* 0x000000ff0600720c */ /* 0x000fe20003f05270 */
[----:B------:R-:W-:-:S12]  /*238a0*/  BSSY B0, `(.L_x_2481) ;  /* 0x0000005000007945 */ /* 0x000fd80003800000 */
[----:B------:R-:W-:Y:S05]  /*238b0*/  @!P0 BRA `(.L_x_2482) ;  /* 0x0000003000008947 */ /* 0x000fea0003800000 */
[----:B-1----:R-:W-:Y:S01]  /*238c0*/  IADD3 R0, R0, -0x1, RZ ;  /* 0xffffffff00007810 */ /* 0x002fe20007ffe0ff */
[----:B------:R-:W-:Y:S05]  /*238d0*/  BRA.DIV ~URZ, `(.L_x_2483) ;  /* 0x00003fb27f007947 */ /* 0x000fea000b800000 */
[----:B------:R1:W3:Y:S02]  /*238e0*/  SHFL.IDX PT, R14, R4, R0, 0x1f ;  /* 0x00001f00040e7589 */ /* 0x0002e400000e0000 */
.L_x_2482:
[----:B------:R-:W-:Y:S05]  /*238f0*/  BSYNC B0 ;  /* 0x0000000000007941 */ /* 0x000fea0003800000 */
.L_x_2481:
[----:B----4-:R-:W-:Y:S01]  /*23900*/  ISETP.NE.AND P0, PT, R5, 0x1, PT ;  /* 0x000000010500780c */ /* 0x010fe20003f05270 */
[----:B---3--:R-:W-:Y:S01]  /*23910*/  IMAD R236, R14, c[0x0][0x538], R13 ;  /* 0x00014e000eec7a24 */ /* 0x008fe200078e020d */
[----:B------:R-:W-:Y:S04]  /*23920*/  BSSY B0, `(.L_x_2484) ;  /* 0x0000082000007945 */ /* 0x000fe80003800000 */
[----:B-1----:R-:W-:-:S07]  /*23930*/  IADD3 R8, -R236, R9, RZ ;  /* 0x00000009ec087210 */ /* 0x002fce0007ffe1ff */
[----:B------:R-:W-:Y:S05]  /*23940*/  @!P0 BRA `(.L_x_2485) ;  /* 0x000003d000008947 */ /* 0x000fea0003800000 */
[-C--:B--2---:R-:W-:Y:S02]  /*23950*/  IABS R2, R12.reuse ;  /* 0x0000000c00027213 */ /* 0x084fe40000000000 */
[----:B------:R-:W-:Y:S02]  /*23960*/  IABS R9, R12 ;  /* 0x0000000c00097213 */ /* 0x000fe40000000000 */
[----:B------:R-:W1:Y:S08]  /*23970*/  I2F.RP R0, R2 ;  /* 0x0000000200007306 */ /* 0x000e700000209400 */
        /* <DEDUP_REMOVED lines=46> */
[C---:B------:R-:W-:Y:S02]  /*23c60*/  LOP3.LUT R3, R0.reuse, R5, RZ, 0x3c, !PT ;  /* 0x0000000500037212 */ /* 0x040fe400078e3cff */
[----:B------:R-:W-:Y:S02]  /*23c70*/  IADD3 R4, -R0, RZ, RZ ;  /* 0x000000ff00047210 */ /* 0x000fe40007ffe1ff */
[----:B------:R-:W-:-:S07]  /*23c80*/  ISETP.GE.AND P1, PT, R3, RZ, PT ;  /* 0x000000ff0300720c */ /* 0x000fce0003f26270 */
[----:B------:R-:W-:-:S06]  /*23c90*/  @P2 IADD3 R2, R2, 0x1, RZ ;  /* 0x0000000102022810 */ /* 0x000fcc0007ffe0ff */
[----:B------:R-:W-:Y:S01]  /*23ca0*/  @!P1 IMAD.MOV R2, RZ, RZ, -R2 ;  /* 0x000000ffff029224 */ /* 0x000fe200078e0a02 */
[----:B------:R-:W-:-:S05]  /*23cb0*/  @!P0 LOP3.LUT R2, RZ, R5, RZ, 0x33, !PT ;  /* 0x00000005ff028212 */ /* 0x000fca00078e33ff */
[----:B------:R-:W-:-:S04]  /*23cc0*/  IMAD.MOV R3, RZ, RZ, -R2 ;  /* 0x000000ffff037224 */ /* 0x000fc800078e0a02 */
[C---:B------:R-:W-:Y:S02]  /*23cd0*/  IMAD R3, R5.reuse, R3, R0 ;  /* 0x0000000305037224 */ /* 0x040fe400078e0200 */
[----:B------:R-:W-:Y:S02]  /*23ce0*/  IMAD R0, R5, 0x1000000, R2 ;  /* 0x0100000005007824 */ /* 0x000fe400078e0202 */
[----:B------:R-:W-:Y:S02]  /*23cf0*/  IMAD R2, R12, R4, R8 ;  /* 0x000000040c027224 */ /* 0x000fe400078e0208 */
[----:B------:R-:W-:Y:S01]  /*23d00*/  IMAD R238, R3, 0x10000, R0 ;  /* 0x0001000003ee7824 */ /* 0x000fe200078e0200 */
[----:B------:R-:W-:Y:S05]  /*23d10*/  BRA `(.L_x_2486) ;  /* 0x0000042000007947 */ /* 0x000fea0003800000 */
.L_x_2485:
[----:B------:R-:W-:-:S04]  /*23d20*/  IMAD.MOV.U32 R2, RZ, RZ, 0x4 ;  /* 0x00000004ff027424 */ /* 0x000fc800078e00ff */
[----:B------:R-:W-:-:S05]  /*23d30*/  IMAD.WIDE R2, R239, R2, c[0x0][0x590] ;  /* 0x00016400ef027625 */ /* 0x000fca00078e0202 */
[----:B------:R-:W3:Y:S02]  /*23d40*/  LDG.E R4, [R2.64] ;  /* 0x0000000c02047981 */ /* 0x000ee4000c1e1900 */
        /* <DEDUP_REMOVED lines=29> */
[----:B------:R-:W-:Y:S02]  /*23f20*/  IMAD R9, R4, R2, RZ ;  /* 0x0000000204097224 */ /* 0x000fe400078e02ff */
[----:B------:R-:W-:-:S03]  /*23f30*/  IMAD.MOV R2, RZ, RZ, -R2 ;  /* 0x000000ffff027224 */ /* 0x000fc600078e0a02 */
[----:B------:R-:W-:Y:S01]  /*23f40*/  IADD3 R0, -R9, c[0x0][0x538], RZ ;  /* 0x00014e0009007a10 */ /* 0x000fe20007ffe1ff */
[----:B------:R-:W-:-:S03]  /*23f50*/  IMAD R6, R7, R2, R8 ;  /* 0x0000000207067224 */ /* 0x000fc600078e0208 */
[----:B------:R-:W-:Y:S02]  /*23f60*/  IMNMX R0, R4, R0, PT ;  /* 0x0000000004007217 */ /* 0x000fe40003800200 */
[----:B------:R-:W-:Y:S02]  /*23f70*/  IABS R2, R6 ;  /* 0x0000000600027213 */ /* 0x000fe40000000000 */
[-C--:B------:R-:W-:Y:S02]  /*23f80*/  IABS R3, R0.reuse ;  /* 0x0000000000037213 */ /* 0x080fe40000000000 */
[----:B------:R-:W-:Y:S02]  /*23f90*/  IABS R13, R0 ;  /* 0x00000000000d7213 */ /* 0x000fe40000000000 */
[----:B------:R-:W1:Y:S01]  /*23fa0*/  I2F.RP R4, R3 ;  /* 0x0000000300047306 */ /* 0x000e620000209400 */
[----:B------:R-:W-:Y:S02]  /*23fb0*/  MOV R7, R2 ;  /* 0x0000000200077202 */ /* 0x000fe40000000f00 */
[----:B------:R-:W-:-:S05]  /*23fc0*/  IMAD.MOV R2, RZ, RZ, -R13 ;  /* 0x000000ffff027224 */ /* 0x000fca00078e0a0d */
[----:B-1----:R-:W1:Y:S02]  /*23fd0*/  MUFU.RCP R4, R4 ;  /* 0x0000000400047308 */ /* 0x002e640000001000 */
[----:B-1----:R-:W-:-:S06]  /*23fe0*/  IADD3 R4, R4, 0xffffffe, RZ ;  /* 0x0ffffffe04047810 */ /* 0x002fcc0007ffe0ff */
[----:B------:R-:W1:Y:S02]  /*23ff0*/  F2I.FTZ.U32.TRUNC.NTZ R5, R4 ;  /* 0x0000000400057305 */ /* 0x000e64000021f000 */
[----:B-1----:R-:W-:-:S04]  /*24000*/  IMAD.MOV R4, RZ, RZ, -R5 ;  /* 0x000000ffff047224 */ /* 0x002fc800078e0a05 */
[----:B------:R-:W-:Y:S02]  /*24010*/  IMAD R8, R4, R3, RZ ;  /* 0x0000000304087224 */ /* 0x000fe400078e02ff */
[----:B------:R-:W-:-:S04]  /*24020*/  IMAD.MOV.U32 R4, RZ, RZ, RZ ;  /* 0x000000ffff047224 */ /* 0x000fc800078e00ff */
[----:B------:R-:W-:-:S04]  /*24030*/  IMAD.HI.U32 R5, R5, R8, R4 ;  /* 0x0000000805057227 */ /* 0x000fc800078e0004 */
        /* <DEDUP_REMOVED lines=16> */
.L_x_2486:
[----:B------:R-:W-:Y:S05]  /*24140*/  BSYNC B0 ;  /* 0x0000000000007941 */ /* 0x000fea0003800000 */
.L_x_2484:
[----:B------:R-:W-:-:S04]  /*24150*/  LOP3.LUT R2, RZ, R2, RZ, 0x33, !PT ;  /* 0x00000002ff027212 */ /* 0x000fc800078e33ff */
[----:B------:R-:W-:Y:S01]  /*24160*/  IADD3 R237, R2, R12, RZ ;  /* 0x0000000c02ed7210 */ /* 0x000fe20007ffe0ff */
[----:B------:R-:W-:Y:S05]  /*24170*/  BRA `(.L_x_2487) ;  /* 0x0000004000007947 */ /* 0x000fea0003800000 */
.L_x_2475:
[----:B------:R-:W-:Y:S01]  /*24180*/  IMAD.MOV.U32 R236, RZ, RZ, R9 ;  /* 0x000000ffffec7224 */ /* 0x000fe200078e0009 */
[----:B------:R-:W-:Y:S01]  /*24190*/  MOV R238, RZ ;  /* 0x000000ff00ee7202 */ /* 0x000fe20000000f00 */
[----:B------:R-:W-:Y:S01]  /*241a0*/  IMAD.MOV.U32 R237, RZ, RZ, RZ ;  /* 0x000000ffffed7224 */ /* 0x000fe200078e00ff */
[----:B------:R-:W-:Y:S02]  /*241b0*/  MOV R239, c[0x0][0x53c] ;  /* 0x00014f0000ef7a02 */ /* 0x000fe40000000f00 */
.L_x_2487:
[----:B------:R-:W-:Y:S05]  /*241c0*/  BSYNC B1 ;  /* 0x0000000000017941 */ /* 0x000fea0003800000 */
.L_x_2473:
[----:B------:R-:W-:Y:S01]  /*241d0*/  WARPSYNC 0xffffffff ;  /* 0xffffffff00007948 */ /* 0x000fe20003800000 */
[----:B------:R-:W-:Y:S01]  /*241e0*/  BAR.SYNC.DEFER_BLOCKING 0x4, 0x100 ;  /* 0x0104000000007b1d */ /* 0x000fe20000010000 */
[----:B------:R-:W-:-:S13]  /*241f0*/  ISETP.NE.AND P0, PT, R15, RZ, PT ;  /* 0x000000ff0f00720c */ /* 0x000fda0003f05270 */
[----:B------:R1:W-:Y:S04]  /*24200*/  @!P0 STS.128 [0x24100], R236 ;  /* 0x024100ecff008388 */ /* 0x0003e80000000c00 */
[----:B------:R-:W-:Y:S06]  /*24210*/  BAR.ARV 0x5, 0x100 ;  /* 0x0144000000007b1d */ /* 0x000fec0000002000 */
.L_x_2468:
[----:B----4-:R-:W-:-:S13]  /*24220*/  ISETP.GE.AND P0, PT, R239, c[0x0][0x53c], PT ;  /* 0x00014f00ef007a0c */ /* 0x010fda0003f06270 */
[----:B-123--:R-:W-:Y:S01]  /*24230*/  @P0 CALL.REL.NOINC `(.L_x_2488) ;  /* 0x0000001000000944 */ /* 0x00efe20003c00000 */
[----:B------:R-:W-:Y:S05]  /*24240*/  BRA `(.L_x_2489) ;  /* 0xfffddb7000007947 */ /* 0x000fea000383ffff */
.L_x_2488:
[----:B------:R-:W-:Y:S05]  /*24250*/  EXIT ;  /* 0x000000000000794d */ /* 0x000fea0003800000 */
.L_x_2228:
[----:B------:R-:W-:Y:S01]  /*24260*/  IMAD.MOV.U32 R0, RZ, RZ, R5 ;  /* 0x000000ffff007224 */ /* 0x000fe200078e0005 */
[----:B------:R-:W-:Y:S02]  /*24270*/  MOV R3, 0x1 ;  /* 0x0000000100037802 */ /* 0x000fe40000000f00 */
[----:B------:R-:W-:Y:S02]  /*24280*/  MOV R2, 0x242a0 ;  /* 0x000242a000027802 */ /* 0x000fe40000000f00 */
[----:B-1----:R-:W-:Y:S05]  /*24290*/  CALL.REL.NOINC `($__internal_40_$__cuda_sm70_shflsync_up_p) ;  /* 0x0000370000007944 */ /* 0x002fea0003c00000 */
[----:B------:R-:W-:Y:S01]  /*242a0*/  MOV R0, R4 ;  /* 0x0000000400007202 */ /* 0x000fe20000000f00 */
[----:B------:R-:W-:Y:S05]  /*242b0*/  BRA `(.L_x_2490) ;  /* 0xfffdc18000007947 */ /* 0x000fea000383ffff */
.L_x_2229:
[----:B------:R-:W-:Y:S01]  /*242c0*/  IMAD.MOV.U32 R0, RZ, RZ, R5 ;  /* 0x000000ffff007224 */ /* 0x000fe200078e0005 */
[----:B------:R-:W-:Y:S02]  /*242d0*/  MOV R3, 0x2 ;  /* 0x0000000200037802 */ /* 0x000fe40000000f00 */
[----:B------:R-:W-:Y:S02]  /*242e0*/  MOV R2, 0x24300 ;  /* 0x0002430000027802 */ /* 0x000fe40000000f00 */
[----:B-1----:R-:W-:Y:S05]  /*242f0*/  CALL.REL.NOINC `($__internal_40_$__cuda_sm70_shflsync_up_p) ;  /* 0x000036a000007944 */ /* 0x002fea0003c00000 */
[----:B------:R-:W-:Y:S01]  /*24300*/  SEL R4, R4, RZ, P4 ;  /* 0x000000ff04047207 */ /* 0x000fe20002000000 */
[----:B------:R-:W-:Y:S01]  /*24310*/  IMAD.MOV.U32 R3, RZ, RZ, 0x4 ;  /* 0x00000004ff037424 */ /* 0x000fe200078e00ff */
[----:B------:R-:W-:-:S03]  /*24320*/  MOV R2, 0x24350 ;  /* 0x0002435000027802 */ /* 0x000fc60000000f00 */
[----:B------:R-:W-:Y:S02]  /*24330*/  IMAD.IADD R0, R5, 0x1, R4 ;  /* 0x0000000105007824 */ /* 0x000fe400078e0204 */
[----:B------:R-:W-:Y:S05]  /*24340*/  CALL.REL.NOINC `($__internal_40_$__cuda_sm70_shflsync_up_p) ;  /* 0x0000365000007944 */ /* 0x000fea0003c00000 */
        /* <DEDUP_REMOVED lines=12> */
[----:B------:R-:W-:Y:S02]  /*24410*/  MOV R33, 0x1f ;  /* 0x0000001f00217802 */ /* 0x000fe40000000f00 */
[----:B------:R-:W-:Y:S01]  /*24420*/  MOV R3, 0x24460 ;  /* 0x0002446000037802 */ /* 0x000fe20000000f00 */
[----:B------:R-:W-:-:S04]  /*24430*/  IMAD.IADD R4, R0, 0x1, R4 ;  /* 0x0000000100047824 */ /* 0x000fc800078e0204 */
[----:B------:R-:W-:Y:S02]  /*24440*/  IMAD.MOV.U32 R34, RZ, RZ, R4 ;  /* 0x000000ffff227224 */ /* 0x000fe400078e0004 */
[----:B------:R-:W-:Y:S05]  /*24450*/  CALL.REL.NOINC `($__internal_39_$__cuda_sm70_shflsync_idx_p) ;  /* 0x000034e000007944 */ /* 0x000fea0003c00000 */
[----:B------:R-:W-:Y:S01]  /*24460*/  MOV R0, R35 ;  /* 0x0000002300007202 */ /* 0x000fe20000000f00 */
[----:B------:R-:W-:Y:S05]  /*24470*/  BRA `(.L_x_2491) ;  /* 0xfffdc0c000007947 */ /* 0x000fea000383ffff */
.L_x_2231:
[----:B------:R-:W-:Y:S02]  /*24480*/  SEL R0, RZ, 0x1, P0 ;  /* 0x00000001ff007807 */ /* 0x000fe40000000000 */
[----:B------:R-:W-:Y:S02]  /*24490*/  MOV R2, 0x244b0 ;  /* 0x000244b000027802 */ /* 0x000fe40000000f00 */
[----:B-1----:R-:W-:Y:S05]  /*244a0*/  CALL.REL.NOINC `($__internal_41_$__cuda_sm70_votesync_ballot) ;  /* 0x0000355000007944 */ /* 0x002fea0003c00000 */
[----:B------:R-:W-:Y:S01]  /*244b0*/  MOV R6, R0 ;  /* 0x0000000000067202 */ /* 0x000fe20000000f00 */
[----:B------:R-:W-:Y:S05]  /*244c0*/  BRA `(.L_x_2492) ;  /* 0xfffdc10000007947 */ /* 0x000fea000383ffff */
.L_x_2232:
[----:B------:R-:W-:Y:S01]  /*244d0*/  IMAD.MOV.U32 R34, RZ, RZ, R9 ;  /* 0x000000ffff227224 */ /* 0x000fe200078e0009 */
[----:B------:R-:W-:Y:S01]  /*244e0*/  MOV R2, R0 ;  /* 0x0000000000027202 */ /* 0x000fe20000000f00 */
[----:B------:R-:W-:Y:S01]  /*244f0*/  IMAD.MOV.U32 R33, RZ, RZ, 0x1f ;  /* 0x0000001fff217424 */ /* 0x000fe200078e00ff */
[----:B------:R-:W-:Y:S02]  /*24500*/  MOV R3, 0x24520 ;  /* 0x0002452000037802 */ /* 0x000fe40000000f00 */
[----:B------:R-:W-:Y:S05]  /*24510*/  CALL.REL.NOINC `($__internal_39_$__cuda_sm70_shflsync_idx_p) ;  /* 0x0000342000007944 */ /* 0x000fea0003c00000 */
[----:B------:R-:W-:Y:S01]  /*24520*/  IMAD.MOV.U32 R12, RZ, RZ, R35 ;  /* 0x000000ffff0c7224 */ /* 0x000fe200078e0023 */
[----:B------:R-:W-:Y:S01]  /*24530*/  MOV R34, R8 ;  /* 0x0000000800227202 */ /* 0x000fe20000000f00 */
[----:B------:R-:W-:Y:S01]  /*24540*/  IMAD.MOV.U32 R5, RZ, RZ, RZ ;  /* 0x000000ffff057224 */ /* 0x000fe200078e00ff */
[----:B------:R-:W-:Y:S01]  /*24550*/  MOV R2, R0 ;  /* 0x0000000000027202 */ /* 0x000fe20000000f00 */
[----:B------:R-:W-:Y:S01]  /*24560*/  IMAD.MOV.U32 R33, RZ, RZ, 0x1f ;  /* 0x0000001fff217424 */ /* 0x000fe200078e00ff */
[----:B------:R-:W-:-:S02]  /*24570*/  MOV R3, 0x24590 ;  /* 0x0002459000037802 */ /* 0x000fc40000000f00 */
[----:B------:R-:W-:Y:S05]  /*24580*/  CALL.REL.NOINC `($__internal_39_$__cuda_sm70_shflsync_idx_p) ;  /* 0x000033b000007944 */ /* 0x000fea0003c00000 */
[----:B------:R-:W-:Y:S01]  /*24590*/  MOV R9, R35 ;  /* 0x0000002300097202 */ /* 0x000fe20000000f00 */
[----:B------:R-:W-:Y:S05]  /*245a0*/  BRA `(.L_x_2493) ;  /* 0xfffdc08000007947 */ /* 0x000fea000383ffff */
.L_x_2235:
[----:B------:R-:W-:Y:S01]  /*245b0*/  IMAD.MOV.U32 R34, RZ, RZ, R4 ;  /* 0x000000ffff227224 */ /* 0x000fe200078e0004 */
[----:B------:R-:W-:Y:S01]  /*245c0*/  MOV R2, R0 ;  /* 0x0000000000027202 */ /* 0x000fe20000000f00 */
[----:B------:R-:W-:Y:S01]  /*245d0*/  IMAD.MOV.U32 R33, RZ, RZ, 0x1f ;  /* 0x0000001fff217424 */ /* 0x000fe200078e00ff */
[----:B------:R-:W-:-:S02]  /*245e0*/  MOV R3, 0x24600 ;  /* 0x0002460000037802 */ /* 0x000fc40000000f00 */
[----:B--23--:R-:W-:Y:S05]  /*245f0*/  CALL.REL.NOINC `($__internal_39_$__cuda_sm70_shflsync_idx_p) ;  /* 0x0000334000007944 */ /* 0x00cfea0003c00000 */
[----:B------:R-:W-:Y:S01]  /*24600*/  MOV R5, R35 ;  /* 0x0000002300057202 */ /* 0x000fe20000000f00 */
[----:B------:R-:W-:Y:S05]  /*24610*/  BRA `(.L_x_2234) ;  /* 0xfffdc07000007947 */ /* 0x000fea000383ffff */
.L_x_2290:
[----:B------:R-:W-:Y:S01]  /*24620*/  IMAD.MOV.U32 R34, RZ, RZ, R12 ;  /* 0x000000ffff227224 */ /* 0x000fe200078e000c */
[----:B------:R-:W-:Y:S01]  /*24630*/  MOV R2, RZ ;  /* 0x000000ff00027202 */ /* 0x000fe20000000f00 */
[----:B------:R-:W-:Y:S01]  /*24640*/  IMAD.MOV.U32 R33, RZ, RZ, 0x181f ;  /* 0x0000181fff217424 */ /* 0x000fe200078e00ff */
[----:B------:R-:W-:-:S02]  /*24650*/  MOV R3, 0x24670 ;  /* 0x0002467000037802 */ /* 0x000fc40000000f00 */
[----:B-----5:R-:W-:Y:S05]  /*24660*/  CALL.REL.NOINC `($__internal_39_$__cuda_sm70_shflsync_idx_p) ;  /* 0x000032d000007944 */ /* 0x020fea0003c00000 */
[----:B------:R-:W-:Y:S01]  /*24670*/  MOV R4, R35 ;  /* 0x0000002300047202 */ /* 0x000fe20000000f00 */
[----:B------:R-:W-:Y:S05]  /*24680*/  BRA `(.L_x_2494) ;  /* 0xfffe44c000007947 */ /* 0x000fea000383ffff */
.L_x_2291:
[----:B------:R-:W-:Y:S01]  /*24690*/  IMAD.MOV.U32 R34, RZ, RZ, R13 ;  /* 0x000000ffff227224 */ /* 0x000fe200078e000d */
[----:B------:R-:W-:Y:S01]  /*246a0*/  MOV R2, RZ ;  /* 0x000000ff00027202 */ /* 0x000fe20000000f00 */
[----:B------:R-:W-:Y:S01]  /*246b0*/  IMAD.MOV.U32 R33, RZ, RZ, 0x181f ;  /* 0x0000181fff217424 */ /* 0x000fe200078e00ff */
[----:B------:R-:W-:-:S02]  /*246c0*/  MOV R3, 0x246e0 ;  /* 0x000246e000037802 */ /* 0x000fc40000000f00 */
[----:B-12--5:R-:W-:Y:S05]  /*246d0*/  CALL.REL.NOINC `($__internal_39_$__cuda_sm70_shflsync_idx_p) ;  /* 0x0000326000007944 */ /* 0x026fea0003c00000 */
[----:B------:R-:W-:Y:S01]  /*246e0*/  MOV R0, R35 ;  /* 0x0000002300007202 */ /* 0x000fe20000000f00 */
[----:B------:R-:W-:Y:S05]  /*246f0*/  BRA `(.L_x_2495) ;  /* 0xfffe447000007947 */ /* 0x000fea000383ffff */
.L_x_2294:
[----:B------:R-:W-:Y:S01]  /*24700*/  IMAD.MOV.U32 R34, RZ, RZ, R12 ;  /* 0x000000ffff227224 */ /* 0x000fe200078e000c */
[----:B--2---:R-:W-:Y:S01]  /*24710*/  MOV R2, 0x1 ;  /* 0x0000000100027802 */ /* 0x004fe20000000f00 */
[----:B------:R-:W-:Y:S01]  /*24720*/  IMAD.MOV.U32 R33, RZ, RZ, 0x181f ;  /* 0x0000181fff217424 */ /* 0x000fe200078e00ff */
[----:B------:R-:W-:-:S02]  /*24730*/  MOV R3, 0x24750 ;  /* 0x0002475000037802 */ /* 0x000fc40000000f00 */
[----:B-1-345:R-:W-:Y:S05]  /*24740*/  CALL.REL.NOINC `($__internal_39_$__cuda_sm70_shflsync_idx_p) ;  /* 0x000031f000007944 */ /* 0x03afea0003c00000 */
[----:B------:R-:W-:Y:S01]  /*24750*/  IMAD.MOV.U32 R4, RZ, RZ, R35 ;  /* 0x000000ffff047224 */ /* 0x000fe200078e0023 */
[----:B------:R-:W-:Y:S01]  /*24760*/  MOV R2, 0x1 ;  /* 0x0000000100027802 */ /* 0x000fe20000000f00 */
[----:B------:R-:W-:Y:S01]  /*24770*/  IMAD.MOV.U32 R34, RZ, RZ, R13 ;  /* 0x000000ffff227224 */ /* 0x000fe200078e000d */
[----:B------:R-:W-:-:S02]  /*24780*/  MOV R33, 0x181f ;  /* 0x0000181f00217802 */ /* 0x000fc40000000f00 */
[----:B------:R-:W-:Y:S02]  /*24790*/  MOV R3, 0x247b0 ;  /* 0x000247b000037802 */ /* 0x000fe40000000f00 */
[----:B------:R-:W-:Y:S05]  /*247a0*/  CALL.REL.NOINC `($__internal_39_$__cuda_sm70_shflsync_idx_p) ;  /* 0x0000319000007944 */ /* 0x000fea0003c00000 */
[----:B------:R-:W-:Y:S01]  /*247b0*/  MOV R0, R35 ;  /* 0x0000002300007202 */ /* 0x000fe20000000f00 */
[----:B------:R-:W-:Y:S05]  /*247c0*/  BRA `(.L_x_2496) ;  /* 0xfffe44e000007947 */ /* 0x000fea000383ffff */
.L_x_2297:
[----:B------:R-:W-:Y:S01]  /*247d0*/  IMAD.MOV.U32 R34, RZ, RZ, R12 ;  /* 0x000000ffff227224 */ /* 0x000fe200078e000c */
[----:B-1----:R-:W-:Y:S01]  /*247e0*/  MOV R2, 0x2 ;  /* 0x0000000200027802 */ /* 0x002fe20000000f00 */
[----:B------:R-:W-:Y:S01]  /*247f0*/  IMAD.MOV.U32 R33, RZ, RZ, 0x181f ;  /* 0x0000181fff217424 */ /* 0x000fe200078e00ff */
[----:B------:R-:W-:Y:S02]  /*24800*/  MOV R3, 0x24820 ;  /* 0x0002482000037802 */ /* 0x000fe40000000f00 */
[----:B--2345:R-:W-:Y:S05]  /*24810*/  CALL.REL.NOINC `($__internal_39_$__cuda_sm70_shflsync_idx_p) ;  /* 0x0000312000007944 */ /* 0x03cfea0003c00000 */
[----:B------:R-:W-:Y:S01]  /*24820*/  MOV R4, R35 ;  /* 0x0000002300047202 */ /* 0x000fe20000000f00 */
[----:B------:R-:W-:Y:S05]  /*24830*/  BRA `(.L_x_2497) ;  /* 0xfffe45a000007947 */ /* 0x000fea000383ffff */
.L_x_2298:
[----:B------:R-:W-:Y:S01]  /*24840*/  IMAD.MOV.U32 R34, RZ, RZ, R13 ;  /* 0x000000ffff227224 */ /* 0x000fe200078e000d */
[----:B------:R-:W-:Y:S01]  /*24850*/  MOV R2, 0x2 ;  /* 0x0000000200027802 */ /* 0x000fe20000000f00 */
[----:B------:R-:W-:Y:S01]  /*24860*/  IMAD.MOV.U32 R33, RZ, RZ, 0x181f ;  /* 0x0000181fff217424 */ /* 0x000fe200078e00ff */
[----:B------:R-:W-:Y:S02]  /*24870*/  MOV R3, 0x24890 ;  /* 0x0002489000037802 */ /* 0x000fe40000000f00 */
[----:B-12345:R-:W-:Y:S05]  /*24880*/  CALL.REL.NOINC `($__internal_39_$__cuda_sm70_shflsync_idx_p) ;  /* 0x000030b000007944 */ /* 0x03efea0003c00000 */
[----:B------:R-:W-:Y:S01]  /*24890*/  MOV R0, R35 ;  /* 0x0000002300007202 */ /* 0x000fe20000000f00 */
[----:B------:R-:W-:Y:S05]  /*248a0*/  BRA `(.L_x_2498) ;  /* 0xfffe455000007947 */ /* 0x000fea000383ffff */
.L_x_2301:
[----:B------:R-:W-:Y:S01]  /*248b0*/  IMAD.MOV.U32 R34, RZ, RZ, R12 ;  /* 0x000000ffff227224 */ /* 0x000fe200078e000c */
[----:B-1----:R-:W-:Y:S01]  /*248c0*/  MOV R2, 0x3 ;  /* 0x0000000300027802 */ /* 0x002fe20000000f00 */
[----:B------:R-:W-:Y:S01]  /*248d0*/  IMAD.MOV.U32 R33, RZ, RZ, 0x181f ;  /* 0x0000181fff217424 */ /* 0x000fe200078e00ff */
[----:B------:R-:W-:-:S02]  /*248e0*/  MOV R3, 0x24900 ;  /* 0x0002490000037802 */ /* 0x000fc40000000f00 */
[----:B--2345:R-:W-:Y:S05]  /*248f0*/  CALL.REL.NOINC `($__internal_39_$__cuda_sm70_shflsync_idx_p) ;  /* 0x0000304000007944 */ /* 0x03cfea0003c00000 */
        /* <DEDUP_REMOVED lines=8> */
.L_x_2304:
[----:B------:R-:W-:Y:S01]  /*24980*/  IMAD.MOV.U32 R34, RZ, RZ, R5 ;  /* 0x000000ffff227224 */ /* 0x000fe200078e0005 */
[----:B------:R-:W-:Y:S01]  /*24990*/  MOV R2, RZ ;  /* 0x000000ff00027202 */ /* 0x000fe20000000f00 */
[----:B------:R-:W-:Y:S01]  /*249a0*/  IMAD.MOV.U32 R33, RZ, RZ, 0x181f ;  /* 0x0000181fff217424 */ /* 0x000fe200078e00ff */
[----:B------:R-:W-:Y:S02]  /*249b0*/  MOV R3, 0x249d0 ;  /* 0x000249d000037802 */ /* 0x000fe40000000f00 */
[----:B------:R-:W-:Y:S05]  /*249c0*/  CALL.REL.NOINC `($__internal_39_$__cuda_sm70_shflsync_idx_p) ;  /* 0x00002f7000007944 */ /* 0x000fea0003c00000 */
[----:B------:R-:W-:Y:S01]  /*249d0*/  MOV R4, R35 ;  /* 0x0000002300047202 */ /* 0x000fe20000000f00 */
[----:B------:R-:W-:Y:S05]  /*249e0*/  BRA `(.L_x_2500) ;  /* 0xfffe505000007947 */ /* 0x000fea000383ffff */
.L_x_2305:
[----:B------:R-:W-:Y:S01]  /*249f0*/  IMAD.MOV.U32 R34, RZ, RZ, R14 ;  /* 0x000000ffff227224 */ /* 0x000fe200078e000e */
[----:B------:R-:W-:Y:S01]  /*24a00*/  MOV R2, RZ ;  /* 0x000000ff00027202 */ /* 0x000fe20000000f00 */
[----:B------:R-:W-:Y:S01]  /*24a10*/  IMAD.MOV.U32 R33, RZ, RZ, 0x181f ;  /* 0x0000181fff217424 */ /* 0x000fe200078e00ff */
[----:B------:R-:W-:Y:S02]  /*24a20*/  MOV R3, 0x24a40 ;  /* 0x00024a4000037802 */ /* 0x000fe40000000f00 */
[----:B-12---:R-:W-:Y:S05]  /*24a30*/  CALL.REL.NOINC `($__internal_39_$__cuda_sm70_shflsync_idx_p) ;  /* 0x00002f0000007944 */ /* 0x006fea0003c00000 */
[----:B------:R-:W-:Y:S01]  /*24a40*/  IADD3 R6, P1, R35, R15, RZ ;  /* 0x0000000f23067210 */ /* 0x000fe20007f3e0ff */
[----:B------:R-:W-:Y:S01]  /*24a50*/  IMAD.MOV.U32 R34, RZ, RZ, R5 ;  /* 0x000000ffff227224 */ /* 0x000fe200078e0005 */
[----:B------:R-:W-:Y:S01]  /*24a60*/  ISETP.GE.AND P0, PT, R200, c[0x0][0x1d4], PT ;  /* 0x00007500c8007a0c */ /* 0x000fe20003f06270 */
[----:B------:R-:W-:-:S02]  /*24a70*/  IMAD.MOV.U32 R33, RZ, RZ, 0x181f ;  /* 0x0000181fff217424 */ /* 0x000fc400078e00ff */
[----:B------:R-:W-:Y:S01]  /*24a80*/  IMAD.X R7, R4, 0x1, R16, P1 ;  /* 0x0000000104077824 */ /* 0x000fe200008e0610 */
[----:B------:R-:W-:Y:S02]  /*24a90*/  IADD3 R8, P1, R35, R17, RZ ;  /* 0x0000001123087210 */ /* 0x000fe40007f3e0ff */
[----:B------:R-:W-:-:S03]  /*24aa0*/  SEL R13, RZ, 0x10, P0 ;  /* 0x00000010ff0d7807 */ /* 0x000fc60000000000 */
[----:B------:R-:W-:Y:S01]  /*24ab0*/  IMAD.X R9, R4, 0x1, R19, P1 ;  /* 0x0000000104097824 */ /* 0x000fe200008e0613 */
[----:B------:R-:W-:-:S03]  /*24ac0*/  IADD3 R2, P1, R35, R20, RZ ;  /* 0x0000001423027210 */ /* 0x000fc60007f3e0ff */
        /* <DEDUP_REMOVED lines=13> */
[----:B-1----:R-:W-:Y:S05]  /*24ba0*/  CALL.REL.NOINC `($__internal_39_$__cuda_sm70_shflsync_idx_p) ;  /* 0x00002d9000007944 */ /* 0x002fea0003c00000 */
        /* <DEDUP_REMOVED lines=8> */
.L_x_2310:
[----:B------:R-:W-:Y:S01]  /*24c30*/  IMAD.MOV.U32 R34, RZ, RZ, R26 ;  /* 0x000000ffff227224 */ /* 0x000fe200078e001a */
[----:B------:R-:W-:Y:S01]  /*24c40*/  MOV R2, RZ ;  /* 0x000000ff00027202 */ /* 0x000fe20000000f00 */
[----:B------:R-:W-:Y:S01]  /*24c50*/  IMAD.MOV.U32 R33, RZ, RZ, 0x1c1f ;  /* 0x00001c1fff217424 */ /* 0x000fe200078e00ff */
[----:B------:R-:W-:Y:S02]  /*24c60*/  MOV R3, 0x24c80 ;  /* 0x00024c8000037802 */ /* 0x000fe40000000f00 */
[----:B------:R-:W-:Y:S05]  /*24c70*/  CALL.REL.NOINC `($__internal_39_$__cuda_sm70_shflsync_idx_p) ;  /* 0x00002cc000007944 */ /* 0x000fea0003c00000 */
[----:B------:R-:W-:Y:S01]  /*24c80*/  MOV R5, R35 ;  /* 0x0000002300057202 */ /* 0x000fe20000000f00 */
[----:B------:R-:W-:Y:S05]  /*24c90*/  BRA `(.L_x_2502) ;  /* 0xfffe52f000007947 */ /* 0x000fea000383ffff */
.L_x_2311:
[----:B------:R-:W-:Y:S01]  /*24ca0*/  IMAD.MOV.U32 R34, RZ, RZ, R27 ;  /* 0x000000ffff227224 */ /* 0x000fe200078e001b */
[----:B------:R-:W-:Y:S01]  /*24cb0*/  MOV R2, RZ ;  /* 0x000000ff00027202 */ /* 0x000fe20000000f00 */
[----:B------:R-:W-:Y:S01]  /*24cc0*/  IMAD.MOV.U32 R33, RZ, RZ, 0x1c1f ;  /* 0x00001c1fff217424 */ /* 0x000fe200078e00ff */
[----:B------:R-:W-:Y:S02]  /*24cd0*/  MOV R3, 0x24cf0 ;  /* 0x00024cf000037802 */ /* 0x000fe40000000f00 */
[----:B-12---:R-:W-:Y:S05]  /*24ce0*/  CALL.REL.NOINC `($__internal_39_$__cuda_sm70_shflsync_idx_p) ;  /* 0x00002c5000007944 */ /* 0x006fea0003c00000 */
[----:B------:R-:W-:Y:S01]  /*24cf0*/  IMAD.MOV.U32 R34, RZ, RZ, R13 ;  /* 0x000000ffff227224 */ /* 0x000fe200078e000d */
[----:B------:R-:W-:Y:S01]  /*24d00*/  MOV R33, 0x1c1f ;  /* 0x00001c1f00217802 */ /* 0x000fe20000000f00 */
[----:B------:R-:W-:Y:S01]  /*24d10*/  IMAD.MOV.U32 R2, RZ, RZ, RZ ;  /* 0x000000ffff027224 */ /* 0x000fe200078e00ff */
[----:B------:R-:W-:-:S02]  /*24d20*/  MOV R4, R35 ;  /* 0x0000002300047202 */ /* 0x000fc40000000f00 */
[----:B------:R-:W-:Y:S02]  /*24d30*/  MOV R3, 0x24d50 ;  /* 0x00024d5000037802 */ /* 0x000fe40000000f00 */
[----:B------:R-:W-:Y:S05]  /*24d40*/  CALL.REL.NOINC `($__internal_39_$__cuda_sm70_shflsync_idx_p) ;  /* 0x00002bf000007944 */ /* 0x000fea0003c00000 */
[----:B------:R-:W-:Y:S01]  /*24d50*/  IMAD.MOV.U32 R12, RZ, RZ, R35 ;  /* 0x000000ffff0c7224 */ /* 0x000fe200078e0023 */
[----:B------:R-:W-:Y:S01]  /*24d60*/  MOV R2, RZ ;  /* 0x000000ff00027202 */ /* 0x000fe20000000f00 */
[----:B------:R-:W-:Y:S01]  /*24d70*/  IMAD.MOV.U32 R34, RZ, RZ, R32 ;  /* 0x000000ffff227224 */ /* 0x000fe200078e0020 */
[----:B------:R-:W-:Y:S02]  /*24d80*/  MOV R33, 0x1c1f ;  /* 0x00001c1f00217802 */ /* 0x000fe40000000f00 */
[----:B------:R-:W-:Y:S02]  /*24d90*/  MOV R3, 0x24db0 ;  /* 0x00024db000037802 */ /* 0x000fe40000000f00 */
[----:B------:R-:W-:Y:S05]  /*24da0*/  CALL.REL.NOINC `($__internal_39_$__cuda_sm70_shflsync_idx_p) ;  /* 0x00002b9000007944 */ /* 0x000fea0003c00000 */
[----:B------:R-:W-:Y:S01]  /*24db0*/  MOV R0, R35 ;  /* 0x0000002300007202 */ /* 0x000fe20000000f00 */
[----:B------:R-:W-:Y:S05]  /*24dc0*/  BRA `(.L_x_2503) ;  /* 0xfffe520000007947 */ /* 0x000fea000383ffff */
.L_x_2314:
[----:B------:R-:W-:Y:S01]  /*24dd0*/  IMAD.MOV.U32 R34, RZ, RZ, R26 ;  /* 0x000000ffff227224 */ /* 0x000fe200078e001a */
[----:B------:R-:W-:Y:S01]  /*24de0*/  MOV R2, 0x1 ;  /* 0x0000000100027802 */ /* 0x000fe20000000f00 */
[----:B------:R-:W-:Y:S01]  /*24df0*/  IMAD.MOV.U32 R33, RZ, RZ, 0x1c1f ;  /* 0x00001c1fff217424 */ /* 0x000fe200078e00ff */
[----:B------:R-:W-:Y:S02]  /*24e00*/  MOV R3, 0x24e20 ;  /* 0x00024e2000037802 */ /* 0x000fe40000000f00 */
[----:B---3--:R-:W-:Y:S05]  /*24e10*/  CALL.REL.NOINC `($__internal_39_$__cuda_sm70_shflsync_idx_p) ;  /* 0x00002b2000007944 */ /* 0x008fea0003c00000 */
[----:B------:R-:W-:Y:S01]  /*24e20*/  IMAD.MOV.U32 R5, RZ, RZ, R35 ;  /* 0x000000ffff057224 */ /* 0x000fe200078e0023 */
[----:B------:R-:W-:Y:S01]  /*24e30*/  MOV R2, 0x1 ;  /* 0x0000000100027802 */ /* 0x000fe20000000f00 */
[----:B------:R-:W-:Y:S01]  /*24e40*/  IMAD.MOV.U32 R34, RZ, RZ, R27 ;  /* 0x000000ffff227224 */ /* 0x000fe200078e001b */
[----:B------:R-:W-:-:S02]  /*24e50*/  MOV R33, 0x1c1f ;  /* 0x00001c1f00217802 */ /* 0x000fc40000000f00 */
[----:B------:R-:W-:Y:S02]  /*24e60*/  MOV R3, 0x24e80 ;  /* 0x00024e8000037802 */ /* 0x000fe40000000f00 */
[----:B------:R-:W-:Y:S05]  /*24e70*/  CALL.REL.NOINC `($__internal_39_$__cuda_sm70_shflsync_idx_p) ;  /* 0x00002ac000007944 */ /* 0x000fea0003c00000 */
[----:B------:R-:W-:Y:S01]  /*24e80*/  IMAD.MOV.U32 R34, RZ, RZ, R13 ;  /* 0x000000ffff227224 */ /* 0x000fe200078e000d */
[----:B------:R-:W-:Y:S01]  /*24e90*/  MOV R33, 0x1c1f ;  /* 0x00001c1f00217802 */ /* 0x000fe20000000f00 */
[----:B------:R-:W-:Y:S01]  /*24ea0*/  IMAD.MOV.U32 R2, RZ, RZ, 0x1 ;  /* 0x00000001ff027424 */ /* 0x000fe200078e00ff */
[----:B------:R-:W-:Y:S02]  /*24eb0*/  MOV R4, R35 ;  /* 0x0000002300047202 */ /* 0x000fe40000000f00 */
[----:B------:R-:W-:Y:S02]  /*24ec0*/  MOV R3, 0x24ee0 ;  /* 0x00024ee000037802 */ /* 0x000fe40000000f00 */
[----:B------:R-:W-:Y:S05]  /*24ed0*/  CALL.REL.NOINC `($__internal_39_$__cuda_sm70_shflsync_idx_p) ;  /* 0x00002a6000007944 */ /* 0x000fea0003c00000 */
[----:B------:R-:W-:Y:S01]  /*24ee0*/  IMAD.MOV.U32 R12, RZ, RZ, R35 ;  /* 0x000000ffff0c7224 */ /* 0x000fe200078e0023 */
[----:B------:R-:W-:Y:S01]  /*24ef0*/  MOV R2, 0x1 ;  /* 0x0000000100027802 */ /* 0x000fe20000000f00 */
[----:B------:R-:W-:Y:S01]  /*24f00*/  IMAD.MOV.U32 R34, RZ, RZ, R32 ;  /* 0x000000ffff227224 */ /* 0x000fe200078e0020 */
[----:B------:R-:W-:Y:S02]  /*24f10*/  MOV R33, 0x1c1f ;  /* 0x00001c1f00217802 */ /* 0x000fe40000000f00 */
[----:B------:R-:W-:-:S02]  /*24f20*/  MOV R3, 0x24f40 ;  /* 0x00024f4000037802 */ /* 0x000fc40000000f00 */
[----:B------:R-:W-:Y:S05]  /*24f30*/  CALL.REL.NOINC `($__internal_39_$__cuda_sm70_shflsync_idx_p) ;  /* 0x00002a0000007944 */ /* 0x000fea0003c00000 */
[----:B------:R-:W-:Y:S01]  /*24f40*/  MOV R0, R35 ;  /* 0x0000002300007202 */ /* 0x000fe20000000f00 */
[----:B------:R-:W-:Y:S05]  /*24f50*/  BRA `(.L_x_2504) ;  /* 0xfffe58b000007947 */ /* 0x000fea000383ffff */
.L_x_2339:
[----:B------:R-:W-:Y:S01]  /*24f60*/  IMAD.MOV.U32 R34, RZ, RZ, R22 ;  /* 0x000000ffff227224 */ /* 0x000fe200078e0016 */
[----:B------:R-:W-:Y:S01]  /*24f70*/  MOV R2, RZ ;  /* 0x000000ff00027202 */ /* 0x000fe20000000f00 */
[----:B------:R-:W-:Y:S01]  /*24f80*/  IMAD.MOV.U32 R33, RZ, RZ, 0x1c1f ;  /* 0x00001c1fff217424 */ /* 0x000fe200078e00ff */
[----:B------:R-:W-:-:S02]  /*24f90*/  MOV R3, 0x24fb0 ;  /* 0x00024fb000037802 */ /* 0x000fc40000000f00 */
[----:B------:R-:W-:Y:S05]  /*24fa0*/  CALL.REL.NOINC `($__internal_39_$__cuda_sm70_shflsync_idx_p) ;  /* 0x0000299000007944 */ /* 0x000fea0003c00000 */
[----:B------:R-:W-:Y:S01]  /*24fb0*/  MOV R0, R35 ;  /* 0x0000002300007202 */ /* 0x000fe20000000f00 */
[----:B------:R-:W-:Y:S05]  /*24fc0*/  BRA `(.L_x_2505) ;  /* 0xfffe850000007947 */ /* 0x000fea000383ffff */
.L_x_2340:
[----:B------:R-:W-:Y:S01]  /*24fd0*/  IMAD.MOV.U32 R34, RZ, RZ, R23 ;  /* 0x000000ffff227224 */ /* 0x000fe200078e0017 */
[----:B------:R-:W-:Y:S01]  /*24fe0*/  MOV R2, RZ ;  /* 0x000000ff00027202 */ /* 0x000fe20000000f00 */
[----:B------:R-:W-:Y:S01]  /*24ff0*/  IMAD.MOV.U32 R33, RZ, RZ, 0x1c1f ;  /* 0x00001c1fff217424 */ /* 0x000fe200078e00ff */
[----:B------:R-:W-:-:S02]  /*25000*/  MOV R3, 0x25020 ;  /* 0x0002502000037802 */ /* 0x000fc40000000f00 */
[----:B-12---:R-:W-:Y:S05]  /*25010*/  CALL.REL.NOINC `($__internal_39_$__cuda_sm70_shflsync_idx_p) ;  /* 0x0000292000007944 */ /* 0x006fea0003c00000 */
[----:B------:R-:W-:Y:S01]  /*25020*/  IMAD.MOV.U32 R34, RZ, RZ, R21 ;  /* 0x000000ffff227224 */ /* 0x000fe200078e0015 */
[----:B------:R-:W-:Y:S01]  /*25030*/  MOV R2, RZ ;  /* 0x000000ff00027202 */ /* 0x000fe20000000f00 */
[----:B------:R-:W-:Y:S01]  /*25040*/  IMAD.MOV.U32 R33, RZ, RZ, 0x1c1f ;  /* 0x00001c1fff217424 */ /* 0x000fe200078e00ff */
[----:B------:R-:W-:Y:S01]  /*25050*/  MOV R8, R35 ;  /* 0x0000002300087202 */ /* 0x000fe20000000f00 */
[----:B------:R-:W-:Y:S01]  /*25060*/  IMAD.MOV.U32 R9, RZ, RZ, R0 ;  /* 0x000000ffff097224 */ /* 0x000fe200078e0000 */
[----:B------:R-:W-:-:S02]  /*25070*/  MOV R3, 0x25090 ;  /* 0x0002509000037802 */ /* 0x000fc40000000f00 */
[----:B------:R-:W-:Y:S05]  /*25080*/  CALL.REL.NOINC `($__internal_39_$__cuda_sm70_shflsync_idx_p) ;  /* 0x000028b000007944 */ /* 0x000fea0003c00000 */
[----:B------:R-:W-:Y:S01]  /*25090*/  IMAD.MOV.U32 R20, RZ, RZ, R35 ;  /* 0x000000ffff147224 */ /* 0x000fe200078e0023 */
[----:B------:R-:W-:Y:S01]  /*250a0*/  MOV R2, RZ ;  /* 0x000000ff00027202 */ /* 0x000fe20000000f00 */
[----:B------:R-:W-:Y:S01]  /*250b0*/  IMAD.MOV.U32 R34, RZ, RZ, R32 ;  /* 0x000000ffff227224 */ /* 0x000fe200078e0020 */
[----:B------:R-:W-:-:S02]  /*250c0*/  MOV R33, 0x1c1f ;  /* 0x00001c1f00217802 */ /* 0x000fc40000000f00 */
[----:B------:R-:W-:Y:S02]  /*250d0*/  MOV R3, 0x250f0 ;  /* 0x000250f000037802 */ /* 0x000fe40000000f00 */
[----:B------:R-:W-:Y:S05]  /*250e0*/  CALL.REL.NOINC `($__internal_39_$__cuda_sm70_shflsync_idx_p) ;  /* 0x0000285000007944 */ /* 0x000fea0003c00000 */
[----:B------:R-:W-:Y:S01]  /*250f0*/  MOV R3, R35 ;  /* 0x0000002300037202 */ /* 0x000fe20000000f00 */
[----:B------:R-:W-:Y:S05]  /*25100*/  BRA `(.L_x_2506) ;  /* 0xfffe841000007947 */ /* 0x000fea000383ffff */
.L_x_2343:
[----:B------:R-:W-:Y:S01]  /*25110*/  IMAD.MOV.U32 R34, RZ, RZ, R22 ;  /* 0x000000ffff227224 */ /* 0x000fe200078e0016 */
[----:B------:R-:W-:Y:S01]  /*25120*/  MOV R2, 0x1 ;  /* 0x0000000100027802 */ /* 0x000fe20000000f00 */
[----:B------:R-:W-:Y:S01]  /*25130*/  IMAD.MOV.U32 R33, RZ, RZ, 0x1c1f ;  /* 0x00001c1fff217424 */ /* 0x000fe200078e00ff */
[----:B------:R-:W-:Y:S02]  /*25140*/  MOV R3, 0x25160 ;  /* 0x0002516000037802 */ /* 0x000fe40000000f00 */
[----:B--23--:R-:W-:Y:S05]  /*25150*/  CALL.REL.NOINC `($__internal_39_$__cuda_sm70_shflsync_idx_p) ;  /* 0x000027e000007944 */ /* 0x00cfea0003c00000 */
[----:B------:R-:W-:Y:S01]  /*25160*/  IMAD.MOV.U32 R0, RZ, RZ, R35 ;  /* 0x000000ffff007224 */ /* 0x000fe200078e0023 */
[----:B------:R-:W-:Y:S01]  /*25170*/  MOV R2, 0x1 ;  /* 0x0000000100027802 */ /* 0x000fe20000000f00 */
[----:B------:R-:W-:Y:S01]  /*25180*/  IMAD.MOV.U32 R34, RZ, RZ, R23 ;  /* 0x000000ffff227224 */ /* 0x000fe200078e0017 */
[----:B------:R-:W-:Y:S02]  /*25190*/  MOV R33, 0x1c1f ;  /* 0x00001c1f00217802 */ /* 0x000fe40000000f00 */
[----:B------:R-:W-:Y:S02]  /*251a0*/  MOV R3, 0x251c0 ;  /* 0x000251c000037802 */ /* 0x000fe40000000f00 */
[----:B------:R-:W-:Y:S05]  /*251b0*/  CALL.REL.NOINC `($__internal_39_$__cuda_sm70_shflsync_idx_p) ;  /* 0x0000278000007944 */ /* 0x000fea0003c00000 */
[----:B------:R-:W-:Y:S01]  /*251c0*/  IMAD.MOV.U32 R34, RZ, RZ, R21 ;  /* 0x000000ffff227224 */ /* 0x000fe200078e0015 */
[----:B------:R-:W-:Y:S01]  /*251d0*/  MOV R2, 0x1 ;  /* 0x0000000100027802 */ /* 0x000fe20000000f00 */
[----:B------:R-:W-:Y:S01]  /*251e0*/  IMAD.MOV.U32 R33, RZ, RZ, 0x1c1f ;  /* 0x00001c1fff217424 */ /* 0x000fe200078e00ff */
[----:B------:R-:W-:Y:S01]  /*251f0*/  MOV R8, R35 ;  /* 0x0000002300087202 */ /* 0x000fe20000000f00 */
[----:B------:R-:W-:Y:S01]  /*25200*/  IMAD.MOV.U32 R9, RZ, RZ, R0 ;  /* 0x000000ffff097224 */ /* 0x000fe200078e0000 */
[----:B------:R-:W-:-:S02]  /*25210*/  MOV R3, 0x25230 ;  /* 0x0002523000037802 */ /* 0x000fc40000000f00 */
[----:B------:R-:W-:Y:S05]  /*25220*/  CALL.REL.NOINC `($__internal_39_$__cuda_sm70_shflsync_idx_p) ;  /* 0x0000271000007944 */ /* 0x000fea0003c00000 */
        /* <DEDUP_REMOVED lines=8> */
.L_x_2358:
[----:B------:R-:W-:Y:S01]  /*252b0*/  IMAD.MOV.U32 R34, RZ, RZ, R20 ;  /* 0x000000ffff227224 */ /* 0x000fe200078e0014 */
[----:B------:R-:W-:Y:S01]  /*252c0*/  MOV R2, RZ ;  /* 0x000000ff00027202 */ /* 0x000fe20000000f00 */
[----:B------:R-:W-:Y:S01]  /*252d0*/  IMAD.MOV.U32 R33, RZ, RZ, 0x181f ;  /* 0x0000181fff217424 */ /* 0x000fe200078e00ff */
[----:B------:R-:W-:Y:S02]  /*252e0*/  MOV R3, 0x25300 ;  /* 0x0002530000037802 */ /* 0x000fe40000000f00 */
[----:B-123--:R-:W-:Y:S05]  /*252f0*/  CALL.REL.NOINC `($__internal_39_$__cuda_sm70_shflsync_idx_p) ;  /* 0x0000264000007944 */ /* 0x00efea0003c00000 */
[----:B------:R-:W-:Y:S01]  /*25300*/  MOV R9, R35 ;  /* 0x0000002300097202 */ /* 0x000fe20000000f00 */
[----:B------:R-:W-:Y:S05]  /*25310*/  BRA `(.L_x_2508) ;  /* 0xfffeb73000007947 */ /* 0x000fea000383ffff */
.L_x_2359:
[----:B------:R-:W-:Y:S01]  /*25320*/  IMAD.MOV.U32 R34, RZ, RZ, R22 ;  /* 0x000000ffff227224 */ /* 0x000fe200078e0016 */
[----:B------:R-:W-:Y:S01]  /*25330*/  MOV R2, RZ ;  /* 0x000000ff00027202 */ /* 0x000fe20000000f00 */
[----:B------:R-:W-:Y:S01]  /*25340*/  IMAD.MOV.U32 R33, RZ, RZ, 0x181f ;  /* 0x0000181fff217424 */ /* 0x000fe200078e00ff */
[----:B------:R-:W-:Y:S02]  /*25350*/  MOV R3, 0x25370 ;  /* 0x0002537000037802 */ /* 0x000fe40000000f00 */
[----:B-1234-:R-:W-:Y:S05]  /*25360*/  CALL.REL.NOINC `($__internal_39_$__cuda_sm70_shflsync_idx_p) ;  /* 0x000025d000007944 */ /* 0x01efea0003c00000 */
[----:B------:R-:W-:Y:S01]  /*25370*/  ISETP.GE.AND P0, PT, R200, c[0x0][0x1d4], PT ;  /* 0x00007500c8007a0c */ /* 0x000fe20003f06270 */
[----:B------:R-:W-:Y:S01]  /*25380*/  IMAD.MOV.U32 R34, RZ, RZ, R20 ;  /* 0x000000ffff227224 */ /* 0x000fe200078e0014 */
[----:B------:R-:W-:Y:S01]  /*25390*/  IADD3 R2, P1, R35, R23, RZ ;  /* 0x0000001723027210 */ /* 0x000fe20007f3e0ff */
[----:B------:R-:W-:Y:S01]  /*253a0*/  IMAD.MOV.U32 R33, RZ, RZ, 0x181f ;  /* 0x0000181fff217424 */ /* 0x000fe200078e00ff */
[----:B------:R-:W-:-:S03]  /*253b0*/  SEL R24, RZ, 0x10, P0 ;  /* 0x00000010ff187807 */ /* 0x000fc60000000000 */
[----:B------:R-:W-:Y:S01]  /*253c0*/  IMAD.X R3, R9, 0x1, R25, P1 ;  /* 0x0000000109037824 */ /* 0x000fe200008e0619 */
[----:B------:R-:W-:-:S05]  /*253d0*/  IADD3 R16, P1, R35, R26, RZ ;  /* 0x0000001a23107210 */ /* 0x000fca0007f3e0ff */
[----:B------:R-:W-:Y:S01]  /*253e0*/  @!PT LDS RZ, [RZ] ;  /* 0x00000000fffff984 */ /* 0x000fe20000000800 */
[----:B------:R-:W-:Y:S01]  /*253f0*/  @!PT LDS RZ, [RZ] ;  /* 0x00000000fffff984 */ /* 0x000fe20000000800 */
[----:B------:R-:W-:Y:S01]  /*25400*/  @!PT LDS RZ, [RZ] ;  /* 0x00000000fffff984 */ /* 0x000fe20000000800 */
[----:B------:R1:W-:Y:S01]  /*25410*/  LDGSTS.E.BYPASS.LTC128B.128 [R144+0x6100], [R2.64], !P0 ;  /* 0x0610000002907fae */ /* 0x0003e2000c101d4c */
[----:B------:R-:W-:Y:S01]  /*25420*/  IMAD.X R17, R9, 0x1, R27, P1 ;  /* 0x0000000109117824 */ /* 0x000fe200008e061b */
[----:B------:R-:W-:-:S04]  /*25430*/  ISETP.GE.AND P0, PT, R196, c[0x0][0x1d4], PT ;  /* 0x00007500c4007a0c */ /* 0x000fc80003f06270 */
[----:B------:R-:W-:Y:S02]  /*25440*/  SEL R20, RZ, 0x10, P0 ;  /* 0x00000010ff147807 */ /* 0x000fe40000000000 */
[----:B-1----:R-:W-:-:S05]  /*25450*/  IADD3 R2, P1, R35, R28, RZ ;  /* 0x0000001c23027210 */ /* 0x002fca0007f3e0ff */
[----:B------:R-:W-:Y:S01]  /*25460*/  IMAD.X R3, R9, 0x1, R29, P1 ;  /* 0x0000000109037824 */ /* 0x000fe200008e061d */
[----:B------:R-:W-:-:S04]  /*25470*/  ISETP.GE.AND P1, PT, R202, c[0x0][0x1d4], PT ;  /* 0x00007500ca007a0c */ /* 0x000fc80003f26270 */
        /* <DEDUP_REMOVED lines=14> */
.L_x_2370:
[----:B------:R-:W-:Y:S01]  /*25560*/  IMAD.MOV.U32 R34, RZ, RZ, R6 ;  /* 0x000000ffff227224 */ /* 0x000fe200078e0006 */
[----:B------:R-:W-:Y:S01]  /*25570*/  MOV R2, RZ ;  /* 0x000000ff00027202 */ /* 0x000fe20000000f00 */
[----:B------:R-:W-:Y:S01]  /*25580*/  IMAD.MOV.U32 R33, RZ, RZ, 0x181f ;  /* 0x0000181fff217424 */ /* 0x000fe200078e00ff */
[----:B------:R-:W-:Y:S02]  /*25590*/  MOV R3, 0x255b0 ;  /* 0x000255b000037802 */ /* 0x000fe40000000f00 */
[----:B------:R-:W-:Y:S05]  /*255a0*/  CALL.REL.NOINC `($__internal_39_$__cuda_sm70_shflsync_idx_p) ;  /* 0x0000239000007944 */ /* 0x000fea0003c00000 */
[----:B------:R-:W-:Y:S01]  /*255b0*/  MOV R4, R35 ;  /* 0x0000002300047202 */ /* 0x000fe20000000f00 */
[----:B------:R-:W-:Y:S05]  /*255c0*/  BRA `(.L_x_2510) ;  /* 0xfffee4d000007947 */ /* 0x000fea000383ffff */
.L_x_2371:
[----:B------:R-:W-:Y:S01]  /*255d0*/  IMAD.MOV.U32 R34, RZ, RZ, R7 ;  /* 0x000000ffff227224 */ /* 0x000fe200078e0007 */
[----:B------:R-:W-:Y:S01]  /*255e0*/  MOV R2, RZ ;  /* 0x000000ff00027202 */ /* 0x000fe20000000f00 */
[----:B------:R-:W-:Y:S01]  /*255f0*/  IMAD.MOV.U32 R33, RZ, RZ, 0x181f ;  /* 0x0000181fff217424 */ /* 0x000fe200078e00ff */
[----:B------:R-:W-:Y:S02]  /*25600*/  MOV R3, 0x25620 ;  /* 0x0002562000037802 */ /* 0x000fe40000000f00 */
[----:B-12---:R-:W-:Y:S05]  /*25610*/  CALL.REL.NOINC `($__internal_39_$__cuda_sm70_shflsync_idx_p) ;  /* 0x0000232000007944 */ /* 0x006fea0003c00000 */
[----:B------:R-:W-:Y:S01]  /*25620*/  ISETP.GE.AND P4, PT, R200, c[0x0][0x1d4], PT ;  /* 0x00007500c8007a0c */ /* 0x000fe20003f86270 */
[----:B------:R-:W-:Y:S01]  /*25630*/  IMAD.MOV.U32 R34, RZ, RZ, R6 ;  /* 0x000000ffff227224 */ /* 0x000fe200078e0006 */
[----:B------:R-:W-:Y:S01]  /*25640*/  IADD3 R2, P0, R35, R13, RZ ;  /* 0x0000000d23027210 */ /* 0x000fe20007f1e0ff */
[----:B------:R-:W-:Y:S01]  /*25650*/  IMAD.MOV.U32 R33, RZ, RZ, 0x181f ;  /* 0x0000181fff217424 */ /* 0x000fe200078e00ff */
        /* <DEDUP_REMOVED lines=12> */
[----:B------:R-:W-:Y:S01]  /*25720*/  IMAD.X R3, R4, 0x1, R19, P0 ;  /* 0x0000000104037824 */ /* 0x000fe200000e0613 */
[----:B------:R-:W-:-:S04]  /*25730*/  ISETP.GE.AND P0, PT, R196, c[0x0][0x1d4], PT ;  /* 0x00007500c4007a0c */ /* 0x000fc80003f06270 */
[----:B------:R-:W-:-:S09]  /*25740*/  SEL R14, RZ, 0x10, P0 ;  /* 0x00000010ff0e7807 */ /* 0x000fd20000000000 */
[----:B------:R1:W-:Y:S02]  /*25750*/  LDGSTS.E.BYPASS.LTC128B.128 [R144+0x10100], [R2.64], !P0 ;  /* 0x1010000002907fae */ /* 0x0003e4000c101d4c */
[----:B-1----:R-:W-:Y:S01]  /*25760*/  IMAD.MOV.U32 R2, RZ, RZ, 0x1 ;  /* 0x00000001ff027424 */ /* 0x002fe200078e00ff */
[----:B------:R-:W-:Y:S02]  /*25770*/  MOV R3, 0x25790 ;  /* 0x0002579000037802 */ /* 0x000fe40000000f00 */
[----:B------:R-:W-:Y:S05]  /*25780*/  CALL.REL.NOINC `($__internal_39_$__cuda_sm70_shflsync_idx_p) ;  /* 0x000021b000007944 */ /* 0x000fea0003c00000 */
[----:B------:R-:W-:Y:S01]  /*25790*/  IMAD.MOV.U32 R4, RZ, RZ, R35 ;  /* 0x000000ffff047224 */ /* 0x000fe200078e0023 */
[----:B------:R-:W-:Y:S01]  /*257a0*/  MOV R2, 0x1 ;  /* 0x0000000100027802 */ /* 0x000fe20000000f00 */
[----:B------:R-:W-:Y:S01]  /*257b0*/  IMAD.MOV.U32 R34, RZ, RZ, R7 ;  /* 0x000000ffff227224 */ /* 0x000fe200078e0007 */
[----:B------:R-:W-:Y:S02]  /*257c0*/  MOV R33, 0x181f ;  /* 0x0000181f00217802 */ /* 0x000fe40000000f00 */
[----:B------:R-:W-:Y:S02]  /*257d0*/  MOV R3, 0x257f0 ;  /* 0x000257f000037802 */ /* 0x000fe40000000f00 */
[----:B------:R-:W-:Y:S05]  /*257e0*/  CALL.REL.NOINC `($__internal_39_$__cuda_sm70_shflsync_idx_p) ;  /* 0x0000215000007944 */ /* 0x000fea0003c00000 */
[----:B------:R-:W-:Y:S01]  /*257f0*/  MOV R0, R35 ;  /* 0x0000002300007202 */ /* 0x000fe20000000f00 */
[----:B------:R-:W-:Y:S05]  /*25800*/  BRA `(.L_x_2511) ;  /* 0xfffee3e000007947 */ /* 0x000fea000383ffff */
.L_x_2379:
[----:B------:R-:W-:Y:S01]  /*25810*/  MOV R2, RZ ;  /* 0x000000ff00027202 */ /* 0x000fe20000000f00 */
[----:B------:R-:W-:Y:S01]  /*25820*/  IMAD.MOV.U32 R34, RZ, RZ, R16 ;  /* 0x000000ffff227224 */ /* 0x000fe200078e0010 */
[----:B------:R-:W-:Y:S01]  /*25830*/  MOV R3, 0x25860 ;  /* 0x0002586000037802 */ /* 0x000fe20000000f00 */
[----:B------:R-:W-:Y:S02]  /*25840*/  IMAD.MOV.U32 R33, RZ, RZ, 0x181f ;  /* 0x0000181fff217424 */ /* 0x000fe400078e00ff */
[----:B-1234-:R-:W-:Y:S05]  /*25850*/  CALL.REL.NOINC `($__internal_39_$__cuda_sm70_shflsync_idx_p) ;  /* 0x000020e000007944 */ /* 0x01efea0003c00000 */
[----:B------:R-:W-:Y:S01]  /*25860*/  MOV R5, R35 ;  /* 0x0000002300057202 */ /* 0x000fe20000000f00 */
[----:B------:R-:W-:-:S05]  /*25870*/  BRA `(.L_x_2512) ;  /* 0xfffeea7000007947 */ /* 0x000fca000383ffff */
.L_x_2380:
[----:B------:R-:W-:Y:S01]  /*25880*/  MOV R2, RZ ;  /* 0x000000ff00027202 */ /* 0x000fe20000000f00 */
[----:B------:R-:W-:Y:S01]  /*25890*/  IMAD.MOV.U32 R34, RZ, RZ, R17 ;  /* 0x000000ffff227224 */ /* 0x000fe200078e0011 */
[----:B------:R-:W-:Y:S01]  /*258a0*/  MOV R3, 0x258d0 ;  /* 0x000258d000037802 */ /* 0x000fe20000000f00 */
[----:B------:R-:W-:Y:S02]  /*258b0*/  IMAD.MOV.U32 R33, RZ, RZ, 0x181f ;  /* 0x0000181fff217424 */ /* 0x000fe400078e00ff */
[----:B-1234-:R-:W-:Y:S05]  /*258c0*/  CALL.REL.NOINC `($__internal_39_$__cuda_sm70_shflsync_idx_p) ;  /* 0x0000207000007944 */ /* 0x01efea0003c00000 */
[----:B------:R-:W-:Y:S01]  /*258d0*/  LOP3.LUT P4, RZ, R205, 0x4, RZ, 0xc0, !PT ;  /* 0x00000004cdff7812 */ /* 0x000fe2000788c0ff */
[----:B------:R-:W-:Y:S01]  /*258e0*/  IMAD R4, R194, 0x6000, R10 ;  /* 0x00006000c2047824 */ /* 0x000fe200078e020a */
[----:B------:R-:W-:Y:S01]  /*258f0*/  IADD3 R2, P0, R35, R24, RZ ;  /* 0x0000001823027210 */ /* 0x000fe20007f1e0ff */
[----:B------:R-:W-:Y:S01]  /*25900*/  IMAD.MOV.U32 R34, RZ, RZ, R16 ;  /* 0x000000ffff227224 */ /* 0x000fe200078e0010 */
[----:B------:R-:W-:Y:S01]  /*25910*/  LOP3.LUT P3, RZ, R205, 0x2, RZ, 0xc0, !PT ;  /* 0x00000002cdff7812 */ /* 0x000fe2000786c0ff */
[----:B------:R-:W-:Y:S01]  /*25920*/  IMAD.MOV.U32 R33, RZ, RZ, 0x181f ;  /* 0x0000181fff217424 */ /* 0x000fe200078e00ff */
        /* <DEDUP_REMOVED lines=10> */
[----:B-1----:R-:W-:Y:S05]  /*259d0*/  IADD3 R2, P0, R35, R27, RZ ;  /* 0x0000001b23027210 */ /* 0x002fea0007f1e0ff */
[----:B------:R-:W-:Y:S01]  /*259e0*/  IMAD.X R3, R5, 0x1, R32, P0 ;  /* 0x0000000105037824 */ /* 0x000fe200000e0620 */
[----:B------:R-:W-:Y:S04]  /*259f0*/  ISETP.GE.AND P0, PT, R196, c[0x0][0x1d4], PT ;  /* 0x00007500c4007a0c */ /* 0x000fe80003f06270 */
[----:B------:R-:W-:Y:S09]  /*25a00*/  SEL R9, RZ, 0x10, P0 ;  /* 0x00000010ff097807 */ /* 0x000ff20000000000 */
[----:B------:R1:W-:Y:S02]  /*25a10*/  LDGSTS.E.BYPASS.LTC128B.128 [R4+0x4000], [R2.64], !P0 ;  /* 0x0400000002047fae */ /* 0x0003e4000c101d4c */
[----:B-1----:R-:W-:Y:S01]  /*25a20*/  MOV R3, 0x25a50 ;  /* 0x00025a5000037802 */ /* 0x002fe20000000f00 */
[----:B------:R-:W-:Y:S02]  /*25a30*/  IMAD.MOV.U32 R2, RZ, RZ, 0x1 ;  /* 0x00000001ff027424 */ /* 0x000fe400078e00ff */
[----:B------:R-:W-:Y:S05]  /*25a40*/  CALL.REL.NOINC `($__internal_39_$__cuda_sm70_shflsync_idx_p) ;  /* 0x00001ef000007944 */ /* 0x000fea0003c00000 */
[----:B------:R-:W-:Y:S01]  /*25a50*/  MOV R2, 0x1 ;  /* 0x0000000100027802 */ /* 0x000fe20000000f00 */
[----:B------:R-:W-:Y:S01]  /*25a60*/  IMAD.MOV.U32 R5, RZ, RZ, R35 ;  /* 0x000000ffff057224 */ /* 0x000fe200078e0023 */
[----:B------:R-:W-:Y:S01]  /*25a70*/  MOV R33, 0x181f ;  /* 0x0000181f00217802 */ /* 0x000fe20000000f00 */
[----:B------:R-:W-:Y:S01]  /*25a80*/  IMAD.MOV.U32 R34, RZ, RZ, R17 ;  /* 0x000000ffff227224 */ /* 0x000fe200078e0011 */
[----:B------:R-:W-:Y:S02]  /*25a90*/  MOV R3, 0x25ab0 ;  /* 0x00025ab000037802 */ /* 0x000fe40000000f00 */
[----:B------:R-:W-:Y:S05]  /*25aa0*/  CALL.REL.NOINC `($__internal_39_$__cuda_sm70_shflsync_idx_p) ;  /* 0x00001e9000007944 */ /* 0x000fea0003c00000 */
[----:B------:R-:W-:Y:S01]  /*25ab0*/  MOV R2, R35 ;  /* 0x0000002300027202 */ /* 0x000fe20000000f00 */
[----:B------:R-:W-:-:S05]  /*25ac0*/  BRA `(.L_x_2513) ;  /* 0xfffee98000007947 */ /* 0x000fca000383ffff */
.L_x_2391:
[----:B------:R-:W-:Y:S01]  /*25ad0*/  MOV R2, RZ ;  /* 0x000000ff00027202 */ /* 0x000fe20000000f00 */
[----:B------:R-:W-:Y:S01]  /*25ae0*/  IMAD.MOV.U32 R34, RZ, RZ, R5 ;  /* 0x000000ffff227224 */ /* 0x000fe200078e0005 */
[----:B------:R-:W-:Y:S01]  /*25af0*/  MOV R3, 0x25b20 ;  /* 0x00025b2000037802 */ /* 0x000fe20000000f00 */
[----:B------:R-:W-:Y:S02]  /*25b00*/  IMAD.MOV.U32 R33, RZ, RZ, 0x181f ;  /* 0x0000181fff217424 */ /* 0x000fe400078e00ff */
[----:B------:R-:W-:Y:S05]  /*25b10*/  CALL.REL.NOINC `($__internal_39_$__cuda_sm70_shflsync_idx_p) ;  /* 0x00001e2000007944 */ /* 0x000fea0003c00000 */
[----:B------:R-:W-:Y:S01]  /*25b20*/  MOV R4, R35 ;  /* 0x0000002300047202 */ /* 0x000fe20000000f00 */
[----:B------:R-:W-:-:S05]  /*25b30*/  BRA `(.L_x_2514) ;  /* 0xffff1f2000007947 */ /* 0x000fca000383ffff */
.L_x_2392:
[----:B------:R-:W-:Y:S01]  /*25b40*/  MOV R2, RZ ;  /* 0x000000ff00027202 */ /* 0x000fe20000000f00 */
[----:B------:R-:W-:Y:S01]  /*25b50*/  IMAD.MOV.U32 R34, RZ, RZ, R12 ;  /* 0x000000ffff227224 */ /* 0x000fe200078e000c */
[----:B------:R-:W-:Y:S01]  /*25b60*/  MOV R3, 0x25b90 ;  /* 0x00025b9000037802 */ /* 0x000fe20000000f00 */
[----:B------:R-:W-:Y:S02]  /*25b70*/  IMAD.MOV.U32 R33, RZ, RZ, 0x181f ;  /* 0x0000181fff217424 */ /* 0x000fe400078e00ff */
[----:B-12---:R-:W-:Y:S05]  /*25b80*/  CALL.REL.NOINC `($__internal_39_$__cuda_sm70_shflsync_idx_p) ;  /* 0x00001db000007944 */ /* 0x006fea0003c00000 */
[----:B------:R-:W-:Y:S01]  /*25b90*/  LOP3.LUT P4, RZ, R205, 0x4, RZ, 0xc0, !PT ;  /* 0x00000004cdff7812 */ /* 0x000fe2000788c0ff */
[----:B------:R-:W-:Y:S01]  /*25ba0*/  IMAD R0, R194, 0x6000, R11 ;  /* 0x00006000c2007824 */ /* 0x000fe200078e020b */
[----:B------:R-:W-:Y:S01]  /*25bb0*/  IADD3 R2, P0, R35, R16, RZ ;  /* 0x0000001023027210 */ /* 0x000fe20007f1e0ff */
[----:B------:R-:W-:Y:S01]  /*25bc0*/  IMAD.MOV.U32 R34, RZ, RZ, R5 ;  /* 0x000000ffff227224 */ /* 0x000fe200078e0005 */
[----:B------:R-:W-:Y:S01]  /*25bd0*/  LOP3.LUT P3, RZ, R205, 0x2, RZ, 0xc0, !PT ;  /* 0x00000002cdff7812 */ /* 0x000fe2000786c0ff */
[----:B------:R-:W-:Y:S01]  /*25be0*/  IMAD.MOV.U32 R33, RZ, RZ, 0x181f ;  /* 0x0000181fff217424 */ /* 0x000fe200078e00ff */
        /* <DEDUP_REMOVED lines=26> */
.L_x_2401:
[----:B------:R-:W-:Y:S01]  /*25d90*/  MOV R2, RZ ;  /* 0x000000ff00027202 */ /* 0x000fe20000000f00 */
[----:B------:R-:W-:Y:S01]  /*25da0*/  IMAD.MOV.U32 R34, RZ, RZ, R9 ;  /* 0x000000ffff227224 */ /* 0x000fe200078e0009 */
[----:B------:R-:W-:Y:S01]  /*25db0*/  MOV R3, 0x25de0 ;  /* 0x00025de000037802 */ /* 0x000fe20000000f00 */
[----:B------:R-:W-:Y:S02]  /*25dc0*/  IMAD.MOV.U32 R33, RZ, RZ, 0x181f ;  /* 0x0000181fff217424 */ /* 0x000fe400078e00ff */
[----:B-1234-:R-:W-:Y:S05]  /*25dd0*/  CALL.REL.NOINC `($__internal_39_$__cuda_sm70_shflsync_idx_p) ;  /* 0x00001b6000007944 */ /* 0x01efea0003c00000 */
[----:B------:R-:W-:Y:S01]  /*25de0*/  MOV R5, R35 ;  /* 0x0000002300057202 */ /* 0x000fe20000000f00 */
[----:B------:R-:W-:-:S05]  /*25df0*/  BRA `(.L_x_2516) ;  /* 0xffff250000007947 */ /* 0x000fca000383ffff */
.L_x_2402:
[----:B------:R-:W-:Y:S01]  /*25e00*/  MOV R2, RZ ;  /* 0x000000ff00027202 */ /* 0x000fe20000000f00 */
[----:B------:R-:W-:Y:S01]  /*25e10*/  IMAD.MOV.U32 R34, RZ, RZ, R16 ;  /* 0x000000ffff227224 */ /* 0x000fe200078e0010 */
[----:B------:R-:W-:Y:S01]  /*25e20*/  MOV R3, 0x25e50 ;  /* 0x00025e5000037802 */ /* 0x000fe20000000f00 */
[----:B------:R-:W-:Y:S02]  /*25e30*/  IMAD.MOV.U32 R33, RZ, RZ, 0x181f ;  /* 0x0000181fff217424 */ /* 0x000fe400078e00ff */
[----:B-1234-:R-:W-:Y:S05]  /*25e40*/  CALL.REL.NOINC `($__internal_39_$__cuda_sm70_shflsync_idx_p) ;  /* 0x00001af000007944 */ /* 0x01efea0003c00000 */
[----:B------:R-:W-:Y:S01]  /*25e50*/  ISETP.GE.AND P3, PT, R200, c[0x0][0x1d4], PT ;  /* 0x00007500c8007a0c */ /* 0x000fe20003f66270 */
[----:B------:R-:W-:Y:S01]  /*25e60*/  IMAD R4, R194, 0x6000, R10 ;  /* 0x00006000c2047824 */ /* 0x000fe200078e020a */
[----:B------:R-:W-:Y:S01]  /*25e70*/  IADD3 R2, P0, R35, R17, RZ ;  /* 0x0000001123027210 */ /* 0x000fe20007f1e0ff */
[----:B------:R-:W-:Y:S01]  /*25e80*/  IMAD.MOV.U32 R34, RZ, RZ, R9 ;  /* 0x000000ffff227224 */ /* 0x000fe200078e0009 */
[----:B------:R-:W-:Y:S01]  /*25e90*/  ISETP.GE.AND P1, PT, R202, c[0x0][0x1d4], PT ;  /* 0x00007500ca007a0c */ /* 0x000fe20003f26270 */
        /* <DEDUP_REMOVED lines=27> */
.L_x_2403:
[----:B------:R-:W-:Y:S02]  /*26050*/  MOV R3, 0x2 ;  /* 0x0000000200037802 */ /* 0x000fe40000000f00 */
[----:B------:R-:W-:Y:S02]  /*26060*/  MOV R2, 0x26080 ;  /* 0x0002608000027802 */ /* 0x000fe40000000f00 */
[----:B------:R-:W-:Y:S05]  /*26070*/  CALL.REL.NOINC `($__internal_38_$__cuda_sm70_shflsync_bfly_p) ;  /* 0x0000188000007944 */ /* 0x000fea0003c00000 */
[----:B------:R-:W-:Y:S01]  /*26080*/  MOV R2, R21 ;  /* 0x0000001500027202 */ /* 0x000fe20000000f00 */
[----:B------:R-:W-:-:S05]  /*26090*/  BRA `(.L_x_2518) ;  /* 0xffff353000007947 */ /* 0x000fca000383ffff */
.L_x_2406:
[----:B------:R-:W-:Y:S01]  /*260a0*/  MOV R2, RZ ;  /* 0x000000ff00027202 */ /* 0x000fe20000000f00 */
[----:B------:R-:W-:Y:S01]  /*260b0*/  IMAD.MOV.U32 R34, RZ, RZ, R12 ;  /* 0x000000ffff227224 */ /* 0x000fe200078e000c */
[----:B------:R-:W-:Y:S01]  /*260c0*/  MOV R3, 0x260f0 ;  /* 0x000260f000037802 */ /* 0x000fe20000000f00 */
[----:B------:R-:W-:Y:S02]  /*260d0*/  IMAD.MOV.U32 R33, RZ, RZ, 0x181f ;  /* 0x0000181fff217424 */ /* 0x000fe400078e00ff */
[----:B------:R-:W-:Y:S05]  /*260e0*/  CALL.REL.NOINC `($__internal_39_$__cuda_sm70_shflsync_idx_p) ;  /* 0x0000185000007944 */ /* 0x000fea0003c00000 */
[----:B------:R-:W-:Y:S01]  /*260f0*/  MOV R4, R35 ;  /* 0x0000002300047202 */ /* 0x000fe20000000f00 */
[----:B------:R-:W-:-:S05]  /*26100*/  BRA `(.L_x_2519) ;  /* 0xffff4eb000007947 */ /* 0x000fca000383ffff */
.L_x_2407:
[----:B------:R-:W-:Y:S01]  /*26110*/  MOV R2, RZ ;  /* 0x000000ff00027202 */ /* 0x000fe20000000f00 */
[----:B------:R-:W-:Y:S01]  /*26120*/  IMAD.MOV.U32 R34, RZ, RZ, R13 ;  /* 0x000000ffff227224 */ /* 0x000fe200078e000d */
[----:B------:R-:W-:Y:S01]  /*26130*/  MOV R3, 0x26160 ;  /* 0x0002616000037802 */ /* 0x000fe20000000f00 */
[----:B------:R-:W-:Y:S02]  /*26140*/  IMAD.MOV.U32 R33, RZ, RZ, 0x181f ;  /* 0x0000181fff217424 */ /* 0x000fe400078e00ff */
[----:B-12---:R-:W-:Y:S05]  /*26150*/  CALL.REL.NOINC `($__internal_39_$__cuda_sm70_shflsync_idx_p) ;  /* 0x000017e000007944 */ /* 0x006fea0003c00000 */
[----:B------:R-:W-:Y:S01]  /*26160*/  ISETP.GE.AND P4, PT, R200, c[0x0][0x1d4], PT ;  /* 0x00007500c8007a0c */ /* 0x000fe20003f86270 */
[----:B------:R-:W-:Y:S01]  /*26170*/  IMAD R0, R194, 0x6000, R11 ;  /* 0x00006000c2007824 */ /* 0x000fe200078e020b */
[C---:B------:R-:W-:Y:S01]  /*26180*/  IADD3 R2, P0, R35.reuse, R17, RZ ;  /* 0x0000001123027210 */ /* 0x040fe20007f1e0ff */
[----:B------:R-:W-:Y:S01]  /*26190*/  IMAD.MOV.U32 R34, RZ, RZ, R12 ;  /* 0x000000ffff227224 */ /* 0x000fe200078e000c */
[----:B------:R-:W-:Y:S01]  /*261a0*/  ISETP.GE.AND P3, PT, R202, c[0x0][0x1d4], PT ;  /* 0x00007500ca007a0c */ /* 0x000fe20003f66270 */
        /* <DEDUP_REMOVED lines=27> */
.L_x_2412:
[----:B------:R-:W-:Y:S01]  /*26360*/  MOV R2, RZ ;  /* 0x000000ff00027202 */ /* 0x000fe20000000f00 */
[----:B------:R-:W-:Y:S01]  /*26370*/  IMAD.MOV.U32 R34, RZ, RZ, R8 ;  /* 0x000000ffff227224 */ /* 0x000fe200078e0008 */
[----:B------:R-:W-:Y:S01]  /*26380*/  MOV R3, 0x263b0 ;  /* 0x000263b000037802 */ /* 0x000fe20000000f00 */
[----:B------:R-:W-:Y:S02]  /*26390*/  IMAD.MOV.U32 R33, RZ, RZ, 0x181f ;  /* 0x0000181fff217424 */ /* 0x000fe400078e00ff */
[----:B-1234-:R-:W-:Y:S05]  /*263a0*/  CALL.REL.NOINC `($__internal_39_$__cuda_sm70_shflsync_idx_p) ;  /* 0x0000159000007944 */ /* 0x01efea0003c00000 */
[----:B------:R-:W-:Y:S01]  /*263b0*/  MOV R5, R35 ;  /* 0x0000002300057202 */ /* 0x000fe20000000f00 */
[----:B------:R-:W-:-:S05]  /*263c0*/  BRA `(.L_x_2521) ;  /* 0xffff524000007947 */ /* 0x000fca000383ffff */
.L_x_2413:
        /* <DEDUP_REMOVED lines=37> */
.L_x_2424:
[----:B------:R-:W-:Y:S01]  /*26620*/  MOV R2, RZ ;  /* 0x000000ff00027202 */ /* 0x000fe20000000f00 */
[----:B------:R-:W-:Y:S01]  /*26630*/  IMAD.MOV.U32 R34, RZ, RZ, R12 ;  /* 0x000000ffff227224 */ /* 0x000fe200078e000c */
[----:B------:R-:W-:Y:S01]  /*26640*/  MOV R3, 0x26670 ;  /* 0x0002667000037802 */ /* 0x000fe20000000f00 */
[----:B------:R-:W-:Y:S02]  /*26650*/  IMAD.MOV.U32 R33, RZ, RZ, 0x181f ;  /* 0x0000181fff217424 */ /* 0x000fe400078e00ff */
[----:B------:R-:W-:Y:S05]  /*26660*/  CALL.REL.NOINC `($__internal_39_$__cuda_sm70_shflsync_idx_p) ;  /* 0x000012d000007944 */ /* 0x000fea0003c00000 */
[----:B------:R-:W-:Y:S01]  /*26670*/  MOV R4, R35 ;  /* 0x0000002300047202 */ /* 0x000fe20000000f00 */
[----:B------:R-:W-:-:S05]  /*26680*/  BRA `(.L_x_2523) ;  /* 0xffff873000007947 */ /* 0x000fca000383ffff */
.L_x_2425:
        /* <DEDUP_REMOVED lines=37> */
.L_x_2427:
[----:B------:R-:W-:Y:S01]  /*268e0*/  IMAD.MOV.U32 R4, RZ, RZ, R203 ;  /* 0x000000ffff047224 */ /* 0x000fe200078e00cb */
[----:B------:R-:W-:-:S02]  /*268f0*/  MOV R3, 0x2 ;  /* 0x0000000200037802 */ /* 0x000fc40000000f00 */
[----:B------:R-:W-:Y:S02]  /*26900*/  MOV R2, 0x26920 ;  /* 0x0002692000027802 */ /* 0x000fe40000000f00 */
[----:B------:R-:W-:Y:S05]  /*26910*/  CALL.REL.NOINC `($__internal_38_$__cuda_sm70_shflsync_bfly_p) ;  /* 0x00000fe000007944 */ /* 0x000fea0003c00000 */
[----:B------:R-:W-:Y:S01]  /*26920*/  MOV R0, R21 ;  /* 0x0000001500007202 */ /* 0x000fe20000000f00 */
[----:B------:R-:W-:Y:S05]  /*26930*/  BRA `(.L_x_2525) ;  /* 0xffff882000007947 */ /* 0x000fea000383ffff */
.L_x_2428:
[----:B------:R-:W-:Y:S01]  /*26940*/  IMAD.MOV.U32 R4, RZ, RZ, R0 ;  /* 0x000000ffff047224 */ /* 0x000fe200078e0000 */
[----:B------:R-:W-:Y:S02]  /*26950*/  MOV R3, 0x1 ;  /* 0x0000000100037802 */ /* 0x000fe40000000f00 */
[----:B------:R-:W-:Y:S02]  /*26960*/  MOV R2, 0x26980 ;  /* 0x0002698000027802 */ /* 0x000fe40000000f00 */
[----:B-1----:R-:W-:Y:S05]  /*26970*/  CALL.REL.NOINC `($__internal_38_$__cuda_sm70_shflsync_bfly_p) ;  /* 0x00000f8000007944 */ /* 0x002fea0003c00000 */
[----:B------:R-:W-:Y:S01]  /*26980*/  FADD.FTZ R0, R0, R21 ;  /* 0x0000001500007221 */ /* 0x000fe20000010000 */
[----:B------:R-:W-:Y:S02]  /*26990*/  MOV R4, R204 ;  /* 0x000000cc00047202 */ /* 0x000fe40000000f00 */
[----:B------:R-:W-:Y:S02]  /*269a0*/  MOV R3, 0x2 ;  /* 0x0000000200037802 */ /* 0x000fe40000000f00 */
[----:B------:R-:W-:Y:S02]  /*269b0*/  MOV R2, 0x269d0 ;  /* 0x000269d000027802 */ /* 0x000fe40000000f00 */
[----:B------:R-:W-:Y:S05]  /*269c0*/  CALL.REL.NOINC `($__internal_38_$__cuda_sm70_shflsync_bfly_p) ;  /* 0x00000f3000007944 */ /* 0x000fea0003c00000 */
[----:B------:R-:W-:Y:S01]  /*269d0*/  FADD.FTZ R4, R204, R21 ;  /* 0x00000015cc047221 */ /* 0x000fe20000010000 */
[----:B------:R-:W-:-:S02]  /*269e0*/  MOV R3, 0x1 ;  /* 0x0000000100037802 */ /* 0x000fc40000000f00 */
[----:B------:R-:W-:Y:S02]  /*269f0*/  MOV R2, 0x26a10 ;  /* 0x00026a1000027802 */ /* 0x000fe40000000f00 */
[----:B------:R-:W-:Y:S05]  /*26a00*/  CALL.REL.NOINC `($__internal_38_$__cuda_sm70_shflsync_bfly_p) ;  /* 0x00000ef000007944 */ /* 0x000fea0003c00000 */
[----:B------:R-:W-:Y:S01]  /*26a10*/  MOV R3, R21 ;  /* 0x0000001500037202 */ /* 0x000fe20000000f00 */
[----:B------:R-:W-:Y:S05]  /*26a20*/  BRA `(.L_x_2526) ;  /* 0xffff87a000007947 */ /* 0x000fea000383ffff */
.L_x_2435:
[----:B--234-:R-:W-:Y:S01]  /*26a30*/  IMAD.MOV.U32 R34, RZ, RZ, R13 ;  /* 0x000000ffff227224 */ /* 0x01cfe200078e000d */
[----:B------:R-:W-:Y:S01]  /*26a40*/  MOV R2, RZ ;  /* 0x000000ff00027202 */ /* 0x000fe20000000f00 */
[----:B------:R-:W-:Y:S01]  /*26a50*/  IMAD.MOV.U32 R33, RZ, RZ, 0x181f ;  /* 0x0000181fff217424 */ /* 0x000fe200078e00ff */
[----:B------:R-:W-:Y:S02]  /*26a60*/  MOV R3, 0x26a80 ;  /* 0x00026a8000037802 */ /* 0x000fe40000000f00 */
[----:B-1----:R-:W-:Y:S05]  /*26a70*/  CALL.REL.NOINC `($__internal_39_$__cuda_sm70_shflsync_idx_p) ;  /* 0x00000ec000007944 */ /* 0x002fea0003c00000 */
[----:B------:R-:W-:Y:S01]  /*26a80*/  MOV R5, R35 ;  /* 0x0000002300057202 */ /* 0x000fe20000000f00 */
[----:B------:R-:W-:Y:S05]  /*26a90*/  BRA `(.L_x_2527) ;  /* 0xffffa01000007947 */ /* 0x000fea000383ffff */
.L_x_2436:
[----:B------:R-:W-:Y:S01]  /*26aa0*/  IMAD.MOV.U32 R34, RZ, RZ, R14 ;  /* 0x000000ffff227224 */ /* 0x000fe200078e000e */
[----:B------:R-:W-:Y:S01]  /*26ab0*/  MOV R2, RZ ;  /* 0x000000ff00027202 */ /* 0x000fe20000000f00 */
[----:B------:R-:W-:Y:S01]  /*26ac0*/  IMAD.MOV.U32 R33, RZ, RZ, 0x181f ;  /* 0x0000181fff217424 */ /* 0x000fe200078e00ff */
[----:B------:R-:W-:Y:S02]  /*26ad0*/  MOV R3, 0x26af0 ;  /* 0x00026af000037802 */ /* 0x000fe40000000f00 */
[----:B-123--:R-:W-:Y:S05]  /*26ae0*/  CALL.REL.NOINC `($__internal_39_$__cuda_sm70_shflsync_idx_p) ;  /* 0x00000e5000007944 */ /* 0x00efea0003c00000 */
[----:B------:R-:W-:Y:S01]  /*26af0*/  MOV R0, R35 ;  /* 0x0000002300007202 */ /* 0x000fe20000000f00 */
[----:B------:R-:W-:Y:S05]  /*26b00*/  BRA `(.L_x_2528) ;  /* 0xffff9fc000007947 */ /* 0x000fea000383ffff */
.L_x_2439:
[----:B------:R-:W-:Y:S01]  /*26b10*/  IMAD.MOV.U32 R34, RZ, RZ, R13 ;  /* 0x000000ffff227224 */ /* 0x000fe200078e000d */
[----:B--2---:R-:W-:Y:S01]  /*26b20*/  MOV R2, 0x1 ;  /* 0x0000000100027802 */ /* 0x004fe20000000f00 */
[----:B------:R-:W-:Y:S01]  /*26b30*/  IMAD.MOV.U32 R33, RZ, RZ, 0x181f ;  /* 0x0000181fff217424 */ /* 0x000fe200078e00ff */
[----:B------:R-:W-:-:S02]  /*26b40*/  MOV R3, 0x26b60 ;  /* 0x00026b6000037802 */ /* 0x000fc40000000f00 */
[----:B-1-34-:R-:W-:Y:S05]  /*26b50*/  CALL.REL.NOINC `($__internal_39_$__cuda_sm70_shflsync_idx_p) ;  /* 0x00000de000007944 */ /* 0x01afea0003c00000 */
        /* <DEDUP_REMOVED lines=8> */
.L_x_2442:
[----:B------:R-:W-:Y:S01]  /*26be0*/  IMAD.MOV.U32 R34, RZ, RZ, R13 ;  /* 0x000000ffff227224 */ /* 0x000fe200078e000d */
[----:B--2---:R-:W-:Y:S01]  /*26bf0*/  MOV R2, 0x2 ;  /* 0x0000000200027802 */ /* 0x004fe20000000f00 */
[----:B------:R-:W-:Y:S01]  /*26c00*/  IMAD.MOV.U32 R33, RZ, RZ, 0x181f ;  /* 0x0000181fff217424 */ /* 0x000fe200078e00ff */
[----:B------:R-:W-:Y:S02]  /*26c10*/  MOV R3, 0x26c30 ;  /* 0x00026c3000037802 */ /* 0x000fe40000000f00 */
[----:B-1-34-:R-:W-:Y:S05]  /*26c20*/  CALL.REL.NOINC `($__internal_39_$__cuda_sm70_shflsync_idx_p) ;  /* 0x00000d1000007944 */ /* 0x01afea0003c00000 */
[----:B------:R-:W-:Y:S01]  /*26c30*/  MOV R5, R35 ;  /* 0x0000002300057202 */ /* 0x000fe20000000f00 */
[----:B------:R-:W-:Y:S05]  /*26c40*/  BRA `(.L_x_2530) ;  /* 0xffffa0e000007947 */ /* 0x000fea000383ffff */
.L_x_2443:
[----:B------:R-:W-:Y:S01]  /*26c50*/  IMAD.MOV.U32 R34, RZ, RZ, R14 ;  /* 0x000000ffff227224 */ /* 0x000fe200078e000e */
[----:B--2---:R-:W-:Y:S01]  /*26c60*/  MOV R2, 0x2 ;  /* 0x0000000200027802 */ /* 0x004fe20000000f00 */
[----:B------:R-:W-:Y:S01]  /*26c70*/  IMAD.MOV.U32 R33, RZ, RZ, 0x181f ;  /* 0x0000181fff217424 */ /* 0x000fe200078e00ff */
[----:B------:R-:W-:Y:S02]  /*26c80*/  MOV R3, 0x26ca0 ;  /* 0x00026ca000037802 */ /* 0x000fe40000000f00 */
[----:B-1-34-:R-:W-:Y:S05]  /*26c90*/  CALL.REL.NOINC `($__internal_39_$__cuda_sm70_shflsync_idx_p) ;  /* 0x00000ca000007944 */ /* 0x01afea0003c00000 */
[----:B------:R-:W-:Y:S01]  /*26ca0*/  MOV R0, R35 ;  /* 0x0000002300007202 */ /* 0x000fe20000000f00 */
[----:B------:R-:W-:Y:S05]  /*26cb0*/  BRA `(.L_x_2531) ;  /* 0xffffa09000007947 */ /* 0x000fea000383ffff */
.L_x_2446:
[----:B------:R-:W-:Y:S01]  /*26cc0*/  IMAD.MOV.U32 R34, RZ, RZ, R13 ;  /* 0x000000ffff227224 */ /* 0x000fe200078e000d */
[----:B---3--:R-:W-:Y:S01]  /*26cd0*/  MOV R2, 0x3 ;  /* 0x0000000300027802 */ /* 0x008fe20000000f00 */
        /* <DEDUP_REMOVED lines=11> */
.L_x_2448:
[----:B------:R-:W-:Y:S01]  /*26d90*/  IMAD.MOV.U32 R34, RZ, RZ, R5 ;  /* 0x000000ffff227224 */ /* 0x000fe200078e0005 */
[----:B------:R-:W-:Y:S01]  /*26da0*/  MOV R2, RZ ;  /* 0x000000ff00027202 */ /* 0x000fe20000000f00 */
[----:B------:R-:W-:Y:S01]  /*26db0*/  IMAD.MOV.U32 R33, RZ, RZ, 0x1c1f ;  /* 0x00001c1fff217424 */ /* 0x000fe200078e00ff */
[----:B------:R-:W-:Y:S02]  /*26dc0*/  MOV R3, 0x26de0 ;  /* 0x00026de000037802 */ /* 0x000fe40000000f00 */
[----:B--2---:R-:W-:Y:S05]  /*26dd0*/  CALL.REL.NOINC `($__internal_39_$__cuda_sm70_shflsync_idx_p) ;  /* 0x00000b6000007944 */ /* 0x004fea0003c00000 */
[----:B------:R-:W-:Y:S01]  /*26de0*/  MOV R4, R35 ;  /* 0x0000002300047202 */ /* 0x000fe20000000f00 */
[----:B------:R-:W-:Y:S05]  /*26df0*/  BRA `(.L_x_2533) ;  /* 0xffffa3b000007947 */ /* 0x000fea000383ffff */
.L_x_2449:
[----:B------:R-:W-:Y:S01]  /*26e00*/  IMAD.MOV.U32 R34, RZ, RZ, R14 ;  /* 0x000000ffff227224 */ /* 0x000fe200078e000e */
[----:B------:R-:W-:Y:S01]  /*26e10*/  MOV R2, RZ ;  /* 0x000000ff00027202 */ /* 0x000fe20000000f00 */
[----:B------:R-:W-:Y:S01]  /*26e20*/  IMAD.MOV.U32 R33, RZ, RZ, 0x1c1f ;  /* 0x00001c1fff217424 */ /* 0x000fe200078e00ff */
[----:B------:R-:W-:Y:S02]  /*26e30*/  MOV R3, 0x26e50 ;  /* 0x00026e5000037802 */ /* 0x000fe40000000f00 */
[----:B-123--:R-:W-:Y:S05]  /*26e40*/  CALL.REL.NOINC `($__internal_39_$__cuda_sm70_shflsync_idx_p) ;  /* 0x00000af000007944 */ /* 0x00efea0003c00000 */
[----:B------:R-:W-:Y:S01]  /*26e50*/  MOV R0, R35 ;  /* 0x0000002300007202 */ /* 0x000fe20000000f00 */
[----:B------:R-:W-:Y:S05]  /*26e60*/  BRA `(.L_x_2534) ;  /* 0xffffa36000007947 */ /* 0x000fea000383ffff */
.L_x_2452:
        /* <DEDUP_REMOVED lines=13> */
.L_x_2456:
[----:B------:R-:W-:Y:S01]  /*26f40*/  IMAD.MOV.U32 R34, RZ, RZ, R5 ;  /* 0x000000ffff227224 */ /* 0x000fe200078e0005 */
[----:B------:R-:W-:Y:S01]  /*26f50*/  MOV R2, RZ ;  /* 0x000000ff00027202 */ /* 0x000fe20000000f00 */
[----:B------:R-:W-:Y:S01]  /*26f60*/  IMAD.MOV.U32 R33, RZ, RZ, 0x181f ;  /* 0x0000181fff217424 */ /* 0x000fe200078e00ff */
[----:B------:R-:W-:Y:S02]  /*26f70*/  MOV R3, 0x26f90 ;  /* 0x00026f9000037802 */ /* 0x000fe40000000f00 */
[----:B------:R-:W-:Y:S05]  /*26f80*/  CALL.REL.NOINC `($__internal_39_$__cuda_sm70_shflsync_idx_p) ;  /* 0x000009b000007944 */ /* 0x000fea0003c00000 */
[----:B------:R-:W-:Y:S01]  /*26f90*/  MOV R4, R35 ;  /* 0x0000002300047202 */ /* 0x000fe20000000f00 */
[----:B------:R-:W-:Y:S05]  /*26fa0*/  BRA `(.L_x_2536) ;  /* 0xffffbdb000007947 */ /* 0x000fea000383ffff */
.L_x_2457:
[----:B------:R-:W-:Y:S01]  /*26fb0*/  IMAD.MOV.U32 R34, RZ, RZ, R14 ;  /* 0x000000ffff227224 */ /* 0x000fe200078e000e */
[----:B------:R-:W-:Y:S01]  /*26fc0*/  MOV R2, RZ ;  /* 0x000000ff00027202 */ /* 0x000fe20000000f00 */
[----:B------:R-:W-:Y:S01]  /*26fd0*/  IMAD.MOV.U32 R33, RZ, RZ, 0x181f ;  /* 0x0000181fff217424 */ /* 0x000fe200078e00ff */
[----:B------:R-:W-:Y:S02]  /*26fe0*/  MOV R3, 0x27000 ;  /* 0x0002700000037802 */ /* 0x000fe40000000f00 */
[----:B-12---:R-:W-:Y:S05]  /*26ff0*/  CALL.REL.NOINC `($__internal_39_$__cuda_sm70_shflsync_idx_p) ;  /* 0x0000094000007944 */ /* 0x006fea0003c00000 */
[----:B------:R-:W-:Y:S01]  /*27000*/  MOV R0, R35 ;  /* 0x0000002300007202 */ /* 0x000fe20000000f00 */
[----:B------:R-:W-:Y:S05]  /*27010*/  BRA `(.L_x_2537) ;  /* 0xffffbd6000007947 */ /* 0x000fea000383ffff */
.L_x_2460:
        /* <DEDUP_REMOVED lines=13> */
.L_x_2463:
[----:B------:R-:W-:Y:S01]  /*270f0*/  IMAD.MOV.U32 R34, RZ, RZ, R5 ;  /* 0x000000ffff227224 */ /* 0x000fe200078e0005 */
[----:B-1----:R-:W-:Y:S01]  /*27100*/  MOV R2, 0x2 ;  /* 0x0000000200027802 */ /* 0x002fe20000000f00 */
[----:B------:R-:W-:Y:S01]  /*27110*/  IMAD.MOV.U32 R33, RZ, RZ, 0x181f ;  /* 0x0000181fff217424 */ /* 0x000fe200078e00ff */
[----:B------:R-:W-:Y:S02]  /*27120*/  MOV R3, 0x27140 ;  /* 0x0002714000037802 */ /* 0x000fe40000000f00 */
[----:B--234-:R-:W-:Y:S05]  /*27130*/  CALL.REL.NOINC `($__internal_39_$__cuda_sm70_shflsync_idx_p) ;  /* 0x0000080000007944 */ /* 0x01cfea0003c00000 */
[----:B------:R-:W-:Y:S01]  /*27140*/  MOV R4, R35 ;  /* 0x0000002300047202 */ /* 0x000fe20000000f00 */
[----:B------:R-:W-:Y:S05]  /*27150*/  BRA `(.L_x_2539) ;  /* 0xffffbe9000007947 */ /* 0x000fea000383ffff */
.L_x_2464:
[----:B------:R-:W-:Y:S01]  /*27160*/  IMAD.MOV.U32 R34, RZ, RZ, R14 ;  /* 0x000000ffff227224 */ /* 0x000fe200078e000e */
[----:B------:R-:W-:Y:S01]  /*27170*/  MOV R2, 0x2 ;  /* 0x0000000200027802 */ /* 0x000fe20000000f00 */
[----:B------:R-:W-:Y:S01]  /*27180*/  IMAD.MOV.U32 R33, RZ, RZ, 0x181f ;  /* 0x0000181fff217424 */ /* 0x000fe200078e00ff */
[----:B------:R-:W-:Y:S02]  /*27190*/  MOV R3, 0x271b0 ;  /* 0x000271b000037802 */ /* 0x000fe40000000f00 */
[----:B-1234-:R-:W-:Y:S05]  /*271a0*/  CALL.REL.NOINC `($__internal_39_$__cuda_sm70_shflsync_idx_p) ;  /* 0x0000079000007944 */ /* 0x01efea0003c00000 */
[----:B------:R-:W-:Y:S01]  /*271b0*/  MOV R0, R35 ;  /* 0x0000002300007202 */ /* 0x000fe20000000f00 */
[----:B------:R-:W-:Y:S05]  /*271c0*/  BRA `(.L_x_2540) ;  /* 0xffffbe4000007947 */ /* 0x000fea000383ffff */
.L_x_2467:
[----:B------:R-:W-:Y:S01]  /*271d0*/  IMAD.MOV.U32 R34, RZ, RZ, R5 ;  /* 0x000000ffff227224 */ /* 0x000fe200078e0005 */
[----:B-1----:R-:W-:Y:S01]  /*271e0*/  MOV R2, 0x3 ;  /* 0x0000000300027802 */ /* 0x002fe20000000f00 */
[----:B------:R-:W-:Y:S01]  /*271f0*/  IMAD.MOV.U32 R33, RZ, RZ, 0x181f ;  /* 0x0000181fff217424 */ /* 0x000fe200078e00ff */
[----:B------:R-:W-:-:S02]  /*27200*/  MOV R3, 0x27220 ;  /* 0x0002722000037802 */ /* 0x000fc40000000f00 */
[----:B--234-:R-:W-:Y:S05]  /*27210*/  CALL.REL.NOINC `($__internal_39_$__cuda_sm70_shflsync_idx_p) ;  /* 0x0000072000007944 */ /* 0x01cfea0003c00000 */
        /* <DEDUP_REMOVED lines=8> */
.L_x_2469:
[----:B------:R-:W-:Y:S01]  /*272a0*/  IMAD.MOV.U32 R34, RZ, RZ, R32 ;  /* 0x000000ffff227224 */ /* 0x000fe200078e0020 */
[----:B------:R-:W-:Y:S01]  /*272b0*/  MOV R2, RZ ;  /* 0x000000ff00027202 */ /* 0x000fe20000000f00 */
[----:B------:R-:W-:Y:S01]  /*272c0*/  IMAD.MOV.U32 R33, RZ, RZ, 0x1f ;  /* 0x0000001fff217424 */ /* 0x000fe200078e00ff */
[----:B------:R-:W-:Y:S02]  /*272d0*/  MOV R3, 0x272f0 ;  /* 0x000272f000037802 */ /* 0x000fe40000000f00 */
[----:B---3--:R-:W-:Y:S05]  /*272e0*/  CALL.REL.NOINC `($__internal_39_$__cuda_sm70_shflsync_idx_p) ;  /* 0x0000065000007944 */ /* 0x008fea0003c00000 */
[----:B------:R-:W-:Y:S01]  /*272f0*/  MOV R9, R35 ;  /* 0x0000002300097202 */ /* 0x000fe20000000f00 */
[----:B------:R-:W-:Y:S05]  /*27300*/  BRA `(.L_x_2542) ;  /* 0xffffc00000007947 */ /* 0x000fea000383ffff */
.L_x_2470:
[----:B------:R-:W-:Y:S01]  /*27310*/  IMAD.MOV.U32 R34, RZ, RZ, R32 ;  /* 0x000000ffff227224 */ /* 0x000fe200078e0020 */
[----:B------:R-:W-:Y:S01]  /*27320*/  MOV R2, 0x1 ;  /* 0x0000000100027802 */ /* 0x000fe20000000f00 */
[----:B------:R-:W-:Y:S01]  /*27330*/  IMAD.MOV.U32 R33, RZ, RZ, 0x1f ;  /* 0x0000001fff217424 */ /* 0x000fe200078e00ff */
[----:B------:R-:W-:Y:S02]  /*27340*/  MOV R3, 0x27360 ;  /* 0x0002736000037802 */ /* 0x000fe40000000f00 */
[----:B-123--:R-:W-:Y:S05]  /*27350*/  CALL.REL.NOINC `($__internal_39_$__cuda_sm70_shflsync_idx_p) ;  /* 0x000005e000007944 */ /* 0x00efea0003c00000 */
[----:B------:R-:W-:Y:S01]  /*27360*/  MOV R6, R35 ;  /* 0x0000002300067202 */ /* 0x000fe20000000f00 */
[----:B------:R-:W-:Y:S05]  /*27370*/  BRA `(.L_x_2543) ;  /* 0xffffbfb000007947 */ /* 0x000fea000383ffff */
.L_x_2471:
[----:B------:R-:W-:Y:S02]  /*27380*/  MOV R3, 0x1 ;  /* 0x0000000100037802 */ /* 0x000fe40000000f00 */
[----:B------:R-:W-:-:S02]  /*27390*/  MOV R2, 0x273b0 ;  /* 0x000273b000027802 */ /* 0x000fc40000000f00 */
[----:B-12-4-:R-:W-:Y:S05]  /*273a0*/  CALL.REL.NOINC `($__internal_40_$__cuda_sm70_shflsync_up_p) ;  /* 0x000005f000007944 */ /* 0x016fea0003c00000 */
[----:B------:R-:W-:Y:S05]  /*273b0*/  BRA `(.L_x_2544) ;  /* 0xffffc09000007947 */ /* 0x000fea000383ffff */
.L_x_2472:
[----:B------:R-:W-:Y:S02]  /*273c0*/  MOV R3, 0x2 ;  /* 0x0000000200037802 */ /* 0x000fe40000000f00 */
[----:B------:R-:W-:-:S02]  /*273d0*/  MOV R2, 0x273f0 ;  /* 0x000273f000027802 */ /* 0x000fc40000000f00 */
[----:B-12---:R-:W-:Y:S05]  /*273e0*/  CALL.REL.NOINC `($__internal_40_$__cuda_sm70_shflsync_up_p) ;  /* 0x000005b000007944 */ /* 0x006fea0003c00000 */
        /* <DEDUP_REMOVED lines=24> */
.L_x_2476:
[----:B------:R-:W-:Y:S02]  /*27570*/  MOV R3, 0x1 ;  /* 0x0000000100037802 */ /* 0x000fe40000000f00 */
[----:B------:R-:W-:Y:S02]  /*27580*/  MOV R2, 0x275a0 ;  /* 0x000275a000027802 */ /* 0x000fe40000000f00 */
[----:B------:R-:W-:Y:S05]  /*27590*/  CALL.REL.NOINC `($__internal_40_$__cuda_sm70_shflsync_up_p) ;  /* 0x0000040000007944 */ /* 0x000fea0003c00000 */
[----:B------:R-:W-:Y:S01]  /*275a0*/  MOV R2, R4 ;  /* 0x0000000400027202 */ /* 0x000fe20000000f00 */
[----:B------:R-:W-:Y:S05]  /*275b0*/  BRA `(.L_x_2546) ;  /* 0xffffc0f000007947 */ /* 0x000fea000383ffff */
.L_x_2477:
[----:B------:R-:W-:Y:S02]  /*275c0*/  MOV R3, 0x2 ;  /* 0x0000000200037802 */ /* 0x000fe40000000f00 */
[----:B------:R-:W-:Y:S02]  /*275d0*/  MOV R2, 0x275f0 ;  /* 0x000275f000027802 */ /* 0x000fe40000000f00 */
        /* <DEDUP_REMOVED lines=25> */
.L_x_2479:
[----:B------:R-:W-:Y:S02]  /*27770*/  SEL R0, RZ, 0x1, P0 ;  /* 0x00000001ff007807 */ /* 0x000fe40000000000 */
[----:B------:R-:W-:Y:S02]  /*27780*/  MOV R2, 0x277a0 ;  /* 0x000277a000027802 */ /* 0x000fe40000000f00 */
[----:B---3--:R-:W-:Y:S05]  /*27790*/  CALL.REL.NOINC `($__internal_41_$__cuda_sm70_votesync_ballot) ;  /* 0x0000026000007944 */ /* 0x008fea0003c00000 */
[----:B------:R-:W-:Y:S01]  /*277a0*/  MOV R6, R0 ;  /* 0x0000000000067202 */ /* 0x000fe20000000f00 */
[----:B------:R-:W-:Y:S05]  /*277b0*/  BRA `(.L_x_2548) ;  /* 0xffffc08000007947 */ /* 0x000fea000383ffff */
.L_x_2480:
[----:B------:R-:W-:Y:S01]  /*277c0*/  IMAD.MOV.U32 R34, RZ, RZ, R7 ;  /* 0x000000ffff227224 */ /* 0x000fe200078e0007 */
[----:B------:R-:W-:Y:S01]  /*277d0*/  MOV R2, R0 ;  /* 0x0000000000027202 */ /* 0x000fe20000000f00 */
[----:B------:R-:W-:Y:S01]  /*277e0*/  IMAD.MOV.U32 R33, RZ, RZ, 0x1f ;  /* 0x0000001fff217424 */ /* 0x000fe200078e00ff */
[----:B------:R-:W-:Y:S02]  /*277f0*/  MOV R3, 0x27810 ;  /* 0x0002781000037802 */ /* 0x000fe40000000f00 */
[----:B---3--:R-:W-:Y:S05]  /*27800*/  CALL.REL.NOINC `($__internal_39_$__cuda_sm70_shflsync_idx_p) ;  /* 0x0000013000007944 */ /* 0x008fea0003c00000 */
[----:B------:R-:W-:Y:S01]  /*27810*/  IMAD.MOV.U32 R12, RZ, RZ, R35 ;  /* 0x000000ffff0c7224 */ /* 0x000fe200078e0023 */
[----:B------:R-:W-:Y:S01]  /*27820*/  MOV R2, R0 ;  /* 0x0000000000027202 */ /* 0x000fe20000000f00 */
[----:B------:R-:W-:Y:S01]  /*27830*/  IMAD.MOV.U32 R34, RZ, RZ, R8 ;  /* 0x000000ffff227224 */ /* 0x000fe200078e0008 */
[----:B------:R-:W-:-:S02]  /*27840*/  MOV R33, 0x1f ;  /* 0x0000001f00217802 */ /* 0x000fc40000000f00 */
[----:B------:R-:W-:Y:S02]  /*27850*/  MOV R3, 0x27870 ;  /* 0x0002787000037802 */ /* 0x000fe40000000f00 */
[----:B------:R-:W-:Y:S05]  /*27860*/  CALL.REL.NOINC `($__internal_39_$__cuda_sm70_shflsync_idx_p) ;  /* 0x000000d000007944 */ /* 0x000fea0003c00000 */
[----:B------:R-:W-:Y:S01]  /*27870*/  MOV R5, R35 ;  /* 0x0000002300057202 */ /* 0x000fe20000000f00 */
[----:B------:R-:W-:Y:S05]  /*27880*/  BRA `(.L_x_2549) ;  /* 0xffffc00000007947 */ /* 0x000fea000383ffff */
.L_x_2483:
[----:B------:R-:W-:Y:S01]  /*27890*/  IMAD.MOV.U32 R34, RZ, RZ, R4 ;  /* 0x000000ffff227224 */ /* 0x000fe200078e0004 */
[----:B------:R-:W-:Y:S01]  /*278a0*/  MOV R2, R0 ;  /* 0x0000000000027202 */ /* 0x000fe20000000f00 */
[----:B------:R-:W-:Y:S01]  /*278b0*/  IMAD.MOV.U32 R33, RZ, RZ, 0x1f ;  /* 0x0000001fff217424 */ /* 0x000fe200078e00ff */
[----:B------:R-:W-:Y:S02]  /*278c0*/  MOV R3, 0x278e0 ;  /* 0x000278e000037802 */ /* 0x000fe40000000f00 */
[----:B--234-:R-:W-:Y:S05]  /*278d0*/  CALL.REL.NOINC `($__internal_39_$__cuda_sm70_shflsync_idx_p) ;  /* 0x0000006000007944 */ /* 0x01cfea0003c00000 */
[----:B------:R-:W-:Y:S01]  /*278e0*/  MOV R14, R35 ;  /* 0x00000023000e7202 */ /* 0x000fe20000000f00 */
[----:B------:R-:W-:Y:S05]  /*278f0*/  BRA `(.L_x_2482) ;  /* 0xffffbff000007947 */ /* 0x000fea000383ffff */
        .weak           $__internal_38_$__cuda_sm70_shflsync_bfly_p
        .type           $__internal_38_$__cuda_sm70_shflsync_bfly_p,@function
        .size           $__internal_38_$__cuda_sm70_shflsync_bfly_p,($__internal_39_$__cuda_sm70_shflsync_idx_p - $__internal_38_$__cuda_sm70_shflsync_bfly_p)
$__internal_38_$__cuda_sm70_shflsync_bfly_p:
[----:B------:R-:W-:Y:S04]  /*27900*/  WARPSYNC R199 ;  /* 0x000000c700007348 */ /* 0x000fe80003800000 */
[----:B------:R1:W2:Y:S02]  /*27910*/  SHFL.BFLY PT, R21, R4, R3, R215 ;  /* 0x0c00000304157389 */ /* 0x0002a400000e00d7 */
[----:B-1----:R-:W-:-:S04]  /*27920*/  MOV R3, 0x0 ;  /* 0x0000000000037802 */ /* 0x002fc80000000f00 */
[----:B--2---:R-:W-:Y:S05]  /*27930*/  RET.REL.NODEC R2 `(_ZN7cutlass13device_kernelIN5flash19enable_sm80_to_sm89INS1_16FlashAttnFwdSm80INS1_25CollectiveMainloopFwdSm80ILi8ELi2ELb0EN4cute5tupleIJNS5_1CILi128EEENS7_ILi64EEENS7_ILi192EEEEEELi192ENS_6half_tEfNS_4arch4Sm80ELb0ELb1ELb1ELb1ELb1ELb1ELb1ELb1EEENS1_21CollectiveEpilogueFwdINS6_IJS8_SA_S9_EEENS6_IJNS7_ILi1EEESI_SI_EEESC_SE_Li256ELb1ELb1ELb1ELb0EEENS1_36VarlenDynamicPersistentTileSchedulerILi128ELi64ELi256ELi256ELb1ELb1ELb0ELb1ELb0ELb1EEEEEEEEEvNT_6ParamsE) ;  /* 0xfffd86c002007950 */ /* 0x004fea0003c3ffff */
        .weak           $__internal_39_$__cuda_sm70_shflsync_idx_p
        .type           $__internal_39_$__cuda_sm70_shflsync_idx_p,@function
        .size           $__internal_39_$__cuda_sm70_shflsync_idx_p,($__internal_40_$__cuda_sm70_shflsync_up_p - $__internal_39_$__cuda_sm70_shflsync_idx_p)
$__internal_39_$__cuda_sm70_shflsync_idx_p:
[----:B------:R-:W-:-:S04]  /*27940*/  MOV R35, 0xffffffff ;  /* 0xffffffff00237802 */ /* 0x000fc80000000f00 */
[----:B------:R-:W-:Y:S04]  /*27950*/  WARPSYNC R35 ;  /* 0x0000002300007348 */ /* 0x000fe80003800000 */
[----:B------:R1:W2:Y:S02]  /*27960*/  SHFL.IDX PT, R35, R34, R2, R33 ;  /* 0x0000000222237389 */ /* 0x0002a400000e0021 */
[----:B-1----:R-:W-:Y:S02]  /*27970*/  MOV R2, R3 ;  /* 0x0000000300027202 */ /* 0x002fe40000000f00 */
[----:B------:R-:W-:-:S04]  /*27980*/  MOV R3, 0x0 ;  /* 0x0000000000037802 */ /* 0x000fc80000000f00 */
[----:B--2---:R-:W-:Y:S05]  /*27990*/  RET.REL.NODEC R2 `(_ZN7cutlass13device_kernelIN5flash19enable_sm80_to_sm89INS1_16FlashAttnFwdSm80INS1_25CollectiveMainloopFwdSm80ILi8ELi2ELb0EN4cute5tupleIJNS5_1CILi128EEENS7_ILi64EEENS7_ILi192EEEEEELi192ENS_6half_tEfNS_4arch4Sm80ELb0ELb1ELb1ELb1ELb1ELb1ELb1ELb1EEENS1_21CollectiveEpilogueFwdINS6_IJS8_SA_S9_EEENS6_IJNS7_ILi1EEESI_SI_EEESC_SE_Li256ELb1ELb1ELb1ELb0EEENS1_36VarlenDynamicPersistentTileSchedulerILi128ELi64ELi256ELi256ELb1ELb1ELb0ELb1ELb0ELb1EEEEEEEEEvNT_6ParamsE) ;  /* 0xfffd866002007950 */ /* 0x004fea0003c3ffff */
        .weak           $__internal_40_$__cuda_sm70_shflsync_up_p
        .type           $__internal_40_$__cuda_sm70_shflsync_up_p,@function
        .size           $__internal_40_$__cuda_sm70_shflsync_up_p,($__internal_41_$__cuda_sm70_votesync_ballot - $__internal_40_$__cuda_sm70_shflsync_up_p)
$__internal_40_$__cuda_sm70_shflsync_up_p:
[----:B------:R-:W-:Y:S02]  /*279a0*/  MOV R4, RZ ;  /* 0x000000ff00047202 */ /* 0x000fe40000000f00 */
[----:B------:R-:W-:-:S04]  /*279b0*/  MOV R12, 0xffffffff ;  /* 0xffffffff000c7802 */ /* 0x000fc80000000f00 */
[----:B------:R-:W-:Y:S04]  /*279c0*/  WARPSYNC R12 ;  /* 0x0000000c00007348 */ /* 0x000fe80003800000 */
[----:B------:R1:W2:Y:S02]  /*279d0*/  SHFL.UP PT, R4, R0, R3, R4 ;  /* 0x0400000300047389 */ /* 0x0002a400000e0004 */
[----:B-1----:R-:W-:-:S04]  /*279e0*/  MOV R3, 0x0 ;  /* 0x0000000000037802 */ /* 0x002fc80000000f00 */
[----:B--2---:R-:W-:Y:S05]  /*279f0*/  RET.REL.NODEC R2 `(_ZN7cutlass13device_kernelIN5flash19enable_sm80_to_sm89INS1_16FlashAttnFwdSm80INS1_25CollectiveMainloopFwdSm80ILi8ELi2ELb0EN4cute5tupleIJNS5_1CILi128EEENS7_ILi64EEENS7_ILi192EEEEEELi192ENS_6half_tEfNS_4arch4Sm80ELb0ELb1ELb1ELb1ELb1ELb1ELb1ELb1EEENS1_21CollectiveEpilogueFwdINS6_IJS8_SA_S9_EEENS6_IJNS7_ILi1EEESI_SI_EEESC_SE_Li256ELb1ELb1ELb1ELb0EEENS1_36VarlenDynamicPersistentTileSchedulerILi128ELi64ELi256ELi256ELb1ELb1ELb0ELb1ELb0ELb1EEEEEEEEEvNT_6ParamsE) ;  /* 0xfffd860002007950 */ /* 0x004fea0003c3ffff */
        .weak           $__internal_41_$__cuda_sm70_votesync_ballot
        .type           $__internal_41_$__cuda_sm70_votesync_ballot,@function
        .size           $__internal_41_$__cuda_sm70_votesync_ballot,(.L_x_6222 - $__internal_41_$__cuda_sm70_votesync_ballot)
$__internal_41_$__cuda_sm70_votesync_ballot:
[----:B------:R-:W-:Y:S01]  /*27a00*/  ISETP.NE.U32.AND P0, PT, R0, 0x1, PT ;  /* 0x000000010000780c */ /* 0x000fe20003f05070 */
[----:B------:R-:W-:-:S04]  /*27a10*/  IMAD.MOV.U32 R3, RZ, RZ, -0x1 ;  /* 0xffffffffff037424 */ /* 0x000fc800078e00ff */
[----:B------:R-:W-:Y:S08]  /*27a20*/  WARPSYNC R3 ;  /* 0x0000000300007348 */ /* 0x000ff00003800000 */
[----:B------:R-:W-:-:S04]  /*27a30*/  VOTE.ANY R0, PT, !P0 ;  /* 0x0000000000007806 */ /* 0x000fc800040e0100 */
[----:B------:R-:W-:Y:S01]  /*27a40*/  LOP3.LUT R0, R0, R3, RZ, 0xc0, !PT ;  /* 0x0000000300007212 */ /* 0x000fe200078ec0ff */
[----:B------:R-:W-:-:S04]  /*27a50*/  IMAD.MOV.U32 R3, RZ, RZ, 0x0 ;  /* 0x00000000ff037424 */ /* 0x000fc800078e00ff */
[----:B------:R-:W-:Y:S05]  /*27a60*/  RET.REL.NODEC R2 `(_ZN7cutlass13device_kernelIN5flash19enable_sm80_to_sm89INS1_16FlashAttnFwdSm80INS1_25CollectiveMainloopFwdSm80ILi8ELi2ELb0EN4cute5tupleIJNS5_1CILi128EEENS7_ILi64EEENS7_ILi192EEEEEELi192ENS_6half_tEfNS_4arch4Sm80ELb0ELb1ELb1ELb1ELb1ELb1ELb1ELb1EEENS1_21CollectiveEpilogueFwdINS6_IJS8_SA_S9_EEENS6_IJNS7_ILi1EEESI_SI_EEESC_SE_Li256ELb1ELb1ELb1ELb0EEENS1_36VarlenDynamicPersistentTileSchedulerILi128ELi64ELi256ELi256ELb1ELb1ELb0ELb1ELb0ELb1EEEEEEEEEvNT_6ParamsE) ;  /* 0xfffd859002007950 */ /* 0x000fea0003c3ffff */
.L_x_2550:
        /* <DEDUP_REMOVED lines=9> */
.L_x_6222:


//--------------------- .text._ZN7cutlass13device_kernelIN5flash19enable_sm80_to_sm89INS1_16FlashAttnFwdSm80INS1_25CollectiveMainloopFwdSm80ILi8ELi2ELb0EN4cute5tupleIJNS5_1CILi128EEENS7_ILi64EEENS7_ILi192EEEEEELi192ENS_6half_tEfNS_4arch4Sm80ELb1ELb0ELb1ELb0ELb1ELb0ELb1ELb1EEENS1_21CollectiveEpilogueFwdINS6_IJS8_SA_S9_EEENS6_IJNS7_ILi1EEESI_SI_EEESC_SE_Li256ELb0ELb1ELb1ELb0EEENS1_30DynamicPersistentTileSchedulerILi256ELi256ELb1ELb1ELb0EEEEEEEEEvNT_6ParamsE --------------------------
	.section	.text._ZN7cutlass13device_kernelIN5flash19enable_sm80_to_sm89INS1_16FlashAttnFwdSm80INS1_25CollectiveMainloopFwdSm80ILi8ELi2ELb0EN4cute5tupleIJNS5_1CILi128EEENS7_ILi64EEENS7_ILi192EEEEEELi192ENS_6half_tEfNS_4arch4Sm80ELb1ELb0ELb1ELb0ELb1ELb0ELb1ELb1EEENS1_21CollectiveEpilogueFwdINS6_IJS8_SA_S9_EEENS6_IJNS7_ILi1EEESI_SI_EEESC_SE_Li256ELb0ELb1ELb1ELb0EEENS1_30DynamicPersistentTileSchedulerILi256ELi256ELb1ELb1ELb0EEEEEEEEEvNT_6ParamsE,"ax",@progbits
	.sectioninfo	@"SHI_REGISTERS=255"
	.align	128
.text._ZN7cutlass13device_kernelIN5flash19enable_sm80_to_sm89INS1_16FlashAttnFwdSm80INS1_25CollectiveMainloopFwdSm80ILi8ELi2ELb0EN4cute5tupleIJNS5_1CILi128EEENS7_ILi64EEENS7_ILi192EEEEEELi192ENS_6half_tEfNS_4arch4Sm80ELb1ELb0ELb1ELb0ELb1ELb0ELb1ELb1EEENS1_21CollectiveEpilogueFwdINS6_IJS8_SA_S9_EEENS6_IJNS7_ILi1EEESI_SI_EEESC_SE_Li256ELb0ELb1ELb1ELb0EEENS1_30DynamicPersistentTileSchedulerILi256ELi256ELb1ELb1ELb0EEEEEEEEEvNT_6ParamsE:
        .type           _ZN7cutlass13device_kernelIN5flash19enable_sm80_to_sm89INS1_16FlashAttnFwdSm80INS1_25CollectiveMainloopFwdSm80ILi8ELi2ELb0EN4cute5tupleIJNS5_1CILi128EEENS7_ILi64EEENS7_ILi192EEEEEELi192ENS_6half_tEfNS_4arch4Sm80ELb1ELb0ELb1ELb0ELb1ELb0ELb1ELb1EEENS1_21CollectiveEpilogueFwdINS6_IJS8_SA_S9_EEENS6_IJNS7_ILi1EEESI_SI_EEESC_SE_Li256ELb0ELb1ELb1ELb0EEENS1_30DynamicPersistentTileSchedulerILi256ELi256ELb1ELb1ELb0EEEEEEEEEvNT_6ParamsE,@function
        .size           _ZN7cutlass13device_kernelIN5flash19enable_sm80_to_sm89INS1_16FlashAttnFwdSm80INS1_25CollectiveMainloopFwdSm80ILi8ELi2ELb0EN4cute5tupleIJNS5_1CILi128EEENS7_ILi64EEENS7_ILi192EEEEEELi192ENS_6half_tEfNS_4arch4Sm80ELb1ELb0ELb1ELb0ELb1ELb0ELb1ELb1EEENS1_21CollectiveEpilogueFwdINS6_IJS8_SA_S9_EEENS6_IJNS7_ILi1EEESI_SI_EEESC_SE_Li256ELb0ELb1ELb1ELb0EEENS1_30DynamicPersistentTileSchedulerILi256ELi256ELb1ELb1ELb0EEEEEEEEEvNT_6ParamsE,(.L_x_6227 - _ZN7cutlass13device_kernelIN5flash19enable_sm80_to_sm89INS1_16FlashAttnFwdSm80INS1_25CollectiveMainloopFwdSm80ILi8ELi2ELb0EN4cute5tupleIJNS5_1CILi128EEENS7_ILi64EEENS7_ILi192EEEEEELi192ENS_6half_tEfNS_4arch4Sm80ELb1ELb0ELb1ELb0ELb1ELb0ELb1ELb1EEENS1_21CollectiveEpilogueFwdINS6_IJS8_SA_S9_EEENS6_IJNS7_ILi1EEESI_SI_EEESC_SE_Li256ELb0ELb1ELb1ELb0EEENS1_30DynamicPersistentTileSchedulerILi256ELi256ELb1ELb1ELb0EEEEEEEEEvNT_6ParamsE)
        .other          _ZN7cutlass13device_kernelIN5flash19enable_sm80_to_sm89INS1_16FlashAttnFwdSm80INS1_25CollectiveMainloopFwdSm80ILi8ELi2ELb0EN4cute5tupleIJNS5_1CILi128EEENS7_ILi64EEENS7_ILi192EEEEEELi192ENS_6half_tEfNS_4arch4Sm80ELb1ELb0ELb1ELb0ELb1ELb0ELb1ELb1EEENS1_21CollectiveEpilogueFwdINS6_IJS8_SA_S9_EEENS6_IJNS7_ILi1EEESI_SI_EEESC_SE_Li256ELb0ELb1ELb1ELb0EEENS1_30DynamicPersistentTileSchedulerILi256ELi256ELb1ELb1ELb0EEEEEEEEEvNT_6ParamsE,@"STO_CUDA_ENTRY STV_DEFAULT"
_ZN7cutlass13device_kernelIN5flash19enable_sm80_to_sm89INS1_16FlashAttnFwdSm80INS1_25CollectiveMainloopFwdSm80ILi8ELi2ELb0EN4cute5tupleIJNS5_1CILi128EEENS7_ILi64EEENS7_ILi192EEEEEELi192ENS_6half_tEfNS_4arch4Sm80ELb1ELb0ELb1ELb0ELb1ELb0ELb1ELb1EEENS1_21CollectiveEpilogueFwdINS6_IJS8_SA_S9_EEENS6_IJNS7_ILi1EEESI_SI_EEESC_SE_Li256ELb0ELb1ELb1ELb0EEENS1_30DynamicPersistentTileSchedulerILi256ELi256ELb1ELb1ELb0EEEEEEEEEvNT_6ParamsE:
        /* <DEDUP_REMOVED lines=13> */
[----:B------:R-:W-:Y:S02]  /*00d0*/  ULDC.64 UR6, c[0x0][0x118] ;  /* 0x0000460000067ab9 */ /* 0x000fe40000000a00 */
[CC--:B------:R-:W-:Y:S02]  /*00e0*/  LEA.HI R3, R15.reuse, R18.reuse, RZ, 0x4 ;  /* 0x000000120f037211 */ /* 0x0c0fe400078f20ff */
[-C--:B------:R-:W-:Y:S02]  /*00f0*/  LEA.HI R10, R15, R18.reuse, RZ, 0x3 ;  /* 0x000000120f0a7211 */ /* 0x080fe400078f18ff */
[----:B------:R-:W-:Y:S02]  /*0100*/  LOP3.LUT R2, R3, 0xfffffff0, RZ, 0xc0, !PT ;  /* 0xfffffff003027812 */ /* 0x000fe400078ec0ff */
[----:B------:R-:W-:-:S02]  /*0110*/  LEA.HI R0, R15, R18, RZ, 0x2 ;  /* 0x000000120f007211 */ /* 0x000fc400078f10ff */
[----:B------:R-:W-:Y:S01]  /*0120*/  SHF.R.S32.HI R232, RZ, 0x3, R10 ;  /* 0x00000003ffe87819 */ /* 0x000fe2000001140a */
[----:B------:R-:W-:Y:S01]  /*0130*/  IMAD.IADD R4, R18, 0x1, -R2 ;  /* 0x0000000112047824 */ /* 0x000fe200078e0a02 */
[----:B------:R-:W-:Y:S02]  /*0140*/  LOP3.LUT R207, R10, 0xfffffff8, RZ, 0xc0, !PT ;  /* 0xfffffff80acf7812 */ /* 0x000fe400078ec0ff */
[----:B------:R-:W-:Y:S01]  /*0150*/  LOP3.LUT R0, R0, 0xfffffffc, RZ, 0xc0, !PT ;  /* 0xfffffffc00007812 */ /* 0x000fe200078ec0ff */
[----:B------:R-:W-:Y:S01]  /*0160*/  IMAD.SHL.U32 R2, R232, 0x40, RZ ;  /* 0x00000040e8027824 */ /* 0x000fe200078e00ff */
[----:B------:R-:W-:Y:S01]  /*0170*/  SHF.R.S32.HI R5, RZ, 0x4, R3 ;  /* 0x00000004ff057819 */ /* 0x000fe20000011403 */
[C---:B------:R-:W-:Y:S01]  /*0180*/  IMAD.IADD R207, R18.reuse, 0x1, -R207 ;  /* 0x0000000112cf7824 */ /* 0x040fe200078e0acf */
[----:B------:R-:W-:Y:S01]  /*0190*/  SHF.R.S32.HI R8, RZ, 0x1f, R4 ;  /* 0x0000001fff087819 */ /* 0x000fe20000011404 */
[----:B------:R-:W-:Y:S01]  /*01a0*/  IMAD.IADD R6, R18, 0x1, -R0 ;  /* 0x0000000112067824 */ /* 0x000fe200078e0a00 */
[----:B------:R-:W-:Y:S01]  /*01b0*/  LEA.HI R3, R3, R5, RZ, 0x1 ;  /* 0x0000000503037211 */ /* 0x000fe200078f08ff */
[C---:B------:R-:W-:Y:S01]  /*01c0*/  IMAD.SHL.U32 R193, R207.reuse, 0x8, RZ ;  /* 0x00000008cfc17824 */ /* 0x040fe200078e00ff */
[----:B------:R-:W-:Y:S01]  /*01d0*/  LOP3.LUT R0, R2, 0x1c0, RZ, 0xc0, !PT ;  /* 0x000001c002007812 */ /* 0x000fe200078ec0ff */
[----:B------:R-:W-:Y:S01]  /*01e0*/  IMAD R206, R207, 0x20, R232 ;  /* 0x00000020cfce7824 */ /* 0x000fe200078e02e8 */
[----:B------:R-:W-:-:S02]  /*01f0*/  LOP3.LUT R3, R3, 0xfffffffe, RZ, 0xc0, !PT ;  /* 0xfffffffe03037812 */ /* 0x000fc400078ec0ff */
[----:B------:R-:W-:Y:S02]  /*0200*/  SHF.R.U32.HI R7, RZ, 0x3, R0 ;  /* 0x00000003ff077819 */ /* 0x000fe40000011600 */
[----:B------:R-:W-:Y:S01]  /*0210*/  LOP3.LUT R2, R0, 0x38, R193, 0xf8, !PT ;  /* 0x0000003800027812 */ /* 0x000fe200078ef8c1 */
[----:B------:R-:W-:Y:S01]  /*0220*/  IMAD.IADD R11, R5, 0x1, -R3 ;  /* 0x00000001050b7824 */ /* 0x000fe200078e0a03 */
[----:B------:R-:W-:Y:S02]  /*0230*/  LEA.HI R0, R6, R6, RZ, 0x1 ;  /* 0x0000000606007211 */ /* 0x000fe400078f08ff */
[----:B------:R-:W-:Y:S02]  /*0240*/  LEA.HI R5, R8, R4, RZ, 0x3 ;  /* 0x0000000408057211 */ /* 0x000fe400078f18ff */
[----:B------:R-:W-:Y:S01]  /*0250*/  LOP3.LUT R13, R2, R7, RZ, 0x3c, !PT ;  /* 0x00000007020d7212 */ /* 0x000fe200078e3cff */
[----:B------:R-:W-:Y:S01]  /*0260*/  IMAD.SHL.U32 R7, R207, 0x40, RZ ;  /* 0x00000040cf077824 */ /* 0x000fe200078e00ff */
[----:B------:R-:W-:-:S02]  /*0270*/  LOP3.LUT R2, R0, 0x1ffffffe, RZ, 0xc0, !PT ;  /* 0x1ffffffe00027812 */ /* 0x000fc400078ec0ff */
[----:B------:R-:W-:Y:S02]  /*0280*/  LOP3.LUT R3, R5, 0xfffffff8, RZ, 0xc0, !PT ;  /* 0xfffffff805037812 */ /* 0x000fe400078ec0ff */
[----:B------:R-:W-:Y:S01]  /*0290*/  LOP3.LUT R0, R7, 0x1c0, RZ, 0xc0, !PT ;  /* 0x000001c007007812 */ /* 0x000fe200078ec0ff */
[----:B------:R-:W-:Y:S01]  /*02a0*/  IMAD.IADD R14, R6, 0x1, -R2 ;  /* 0x00000001060e7824 */ /* 0x000fe200078e0a02 */
[----:B------:R-:W-:Y:S01]  /*02b0*/  LEA.HI R8, R15, R18, RZ, 0x5 ;  /* 0x000000120f087211 */ /* 0x000fe200078f28ff */
[----:B------:R-:W-:Y:S01]  /*02c0*/  IMAD.IADD R9, R4, 0x1, -R3 ;  /* 0x0000000104097824 */ /* 0x000fe200078e0a03 */
[----:B------:R-:W-:Y:S02]  /*02d0*/  LOP3.LUT R4, R0, 0x8, R10, 0xf8, !PT ;  /* 0x0000000800047812 */ /* 0x000fe400078ef80a */
        /* <DEDUP_REMOVED lines=8> */
[C---:B------:R-:W-:Y:S01]  /*0360*/  IMAD.SHL.U32 R3, R9.reuse, 0x40, RZ ;  /* 0x0000004009037824 */ /* 0x040fe200078e00ff */
[----:B------:R-:W-:Y:S01]  /*0370*/  R2P PR, R9, 0x6 ;  /* 0x0000000609007804 */ /* 0x000fe20000000000 */
[----:B------:R-:W-:Y:S01]  /*0380*/  IMAD.SHL.U32 R4, R11, 0x8, RZ ;  /* 0x000000080b047824 */ /* 0x000fe200078e00ff */
[----:B------:R-:W-:Y:S01]  /*0390*/  SHF.R.S32.HI R7, RZ, 0x1f, R17 ;  /* 0x0000001fff077819 */ /* 0x000fe20000011411 */
[----:B------:R-:W-:Y:S01]  /*03a0*/  IMAD.IADD R8, R6, 0x1, -R2 ;  /* 0x0000000106087824 */ /* 0x000fe200078e0a02 */
[----:B------:R-:W-:Y:S01]  /*03b0*/  LOP3.LUT R0, R3, 0x1c0, RZ, 0xc0, !PT ;  /* 0x000001c003007812 */ /* 0x000fe200078ec0ff */
[----:B------:R-:W-:Y:S01]  /*03c0*/  IMAD.SHL.U32 R2, R5, 0x40, RZ ;  /* 0x0000004005027824 */ /* 0x000fe200078e00ff */
[----:B------:R-:W-:-:S02]  /*03d0*/  LEA.HI R7, R7, R17, RZ, 0x2 ;  /* 0x0000001107077211 */ /* 0x000fc400078f10ff */
[----:B------:R-:W-:Y:S02]  /*03e0*/  LOP3.LUT R5, R0, 0x8, R4, 0xf8, !PT ;  /* 0x0000000800057812 */ /* 0x000fe400078ef804 */
[----:B------:R-:W-:Y:S02]  /*03f0*/  SHF.R.U32.HI R3, RZ, 0x3, R0 ;  /* 0x00000003ff037819 */ /* 0x000fe40000011600 */
[----:B------:R-:W-:Y:S02]  /*0400*/  LOP3.LUT R4, R2, 0xfffffe00, RZ, 0xc0, !PT ;  /* 0xfffffe0002047812 */ /* 0x000fe400078ec0ff */
[----:B------:R-:W-:Y:S01]  /*0410*/  LOP3.LUT R3, R5, R3, RZ, 0x3c, !PT ;  /* 0x0000000305037212 */ /* 0x000fe200078e3cff */
[----:B------:R-:W-:Y:S01]  /*0420*/  IMAD.MOV.U32 R5, RZ, RZ, 0x40 ;  /* 0x00000040ff057424 */ /* 0x000fe200078e00ff */
[----:B------:R-:W-:Y:S01]  /*0430*/  SHF.R.S32.HI R0, RZ, 0x2, R7 ;  /* 0x00000002ff007819 */ /* 0x000fe20000011407 */
[----:B------:R-:W-:Y:S01]  /*0440*/  IMAD R2, R6, 0x400, R4 ;  /* 0x0000040006027824 */ /* 0x000fe200078e0204 */
[----:B------:R-:W-:-:S02]  /*0450*/  SEL R168, R168, 0xffffffe0, !P1 ;  /* 0xffffffe0a8a87807 */ /* 0x000fc40004800000 */
[----:B------:R-:W-:Y:S01]  /*0460*/  LEA.HI R10, R15, R18, RZ, 0x6 ;  /* 0x000000120f0a7211 */ /* 0x000fe200078f30ff */
[----:B------:R-:W-:Y:S01]  /*0470*/  IMAD.IADD R2, R2, 0x1, R3 ;  /* 0x0000000102027824 */ /* 0x000fe200078e0203 */
[----:B------:R-:W-:Y:S01]  /*0480*/  LOP3.LUT R3, R3, R4, RZ, 0xfc, !PT ;  /* 0x0000000403037212 */ /* 0x000fe200078efcff */
[----:B------:R-:W-:Y:S01]  /*0490*/  IMAD R16, R8, 0x10, R0 ;  /* 0x0000001008107824 */ /* 0x000fe200078e0200 */
[----:B------:R-:W-:Y:S01]  /*04a0*/  LEA.HI R4, R15, R18, RZ, 0x7 ;  /* 0x000000120f047211 */ /* 0x000fe200078f38ff */
[----:B------:R-:W-:Y:S01]  /*04b0*/  IMAD R0, R11, 0x200, R12 ;  /* 0x000002000b007824 */ /* 0x000fe200078e020c */
[----:B------:R-:W-:Y:S01]  /*04c0*/  LEA R162, R2, 0x18100, 0x1 ;  /* 0x0001810002a27811 */ /* 0x000fe200078e08ff */
[----:B------:R-:W-:Y:S01]  /*04d0*/  IMAD.SHL.U32 R10, R10, 0x8, RZ ;  /* 0x000000080a0a7824 */ /* 0x000fe200078e00ff */
[----:B------:R-:W-:Y:S01]  /*04e0*/  SHF.R.S32.HI R6, RZ, 0x7, R4 ;  /* 0x00000007ff067819 */ /* 0x000fe20000011404 */
[----:B------:R-:W-:Y:S01]  /*04f0*/  STL [R1+0xc], R16 ;  /* 0x00000c1001007387 */ /* 0x000fe20000100800 */
[----:B------:R-:W-:Y:S01]  /*0500*/  LOP3.LUT R4, R7, 0x7ffffffc, RZ, 0xc0, !PT ;  /* 0x7ffffffc07047812 */ /* 0x000fe200078ec0ff */
[----:B------:R-:W-:Y:S01]  /*0510*/  IMAD.IADD R163, R162, 0x1, R168 ;  /* 0x00000001a2a37824 */ /* 0x000fe200078e02a8 */
[----:B------:R-:W-:-:S02]  /*0520*/  LEA R170, R3, 0x100, 0x1 ;  /* 0x0000010003aa7811 */ /* 0x000fc400078e08ff */
[----:B------:R-:W-:Y:S01]  /*0530*/  LEA R169, R0, 0xc100, 0x1 ;  /* 0x0000c10000a97811 */ /* 0x000fe200078e08ff */
[----:B------:R-:W-:Y:S01]  /*0540*/  IMAD.IADD R4, R17, 0x1, -R4 ;  /* 0x0000000111047824 */ /* 0x000fe200078e0a04 */
[----:B------:R-:W-:Y:S01]  /*0550*/  SEL R0, R5, 0xffffffc0, !P2 ;  /* 0xffffffc005007807 */ /* 0x000fe20005000000 */
[----:B------:R-:W-:Y:S01]  /*0560*/  IMAD.IADD R237, R168, 0x1, R170 ;  /* 0x00000001a8ed7824 */ /* 0x000fe200078e02aa */
[----:B------:R-:W-:Y:S01]  /*0570*/  IADD3 R201, R193, 0x80, RZ ;  /* 0x00000080c1c97810 */ /* 0x000fe20007ffe0ff */
[----:B------:R-:W-:Y:S01]  /*0580*/  IMAD.SHL.U32 R223, R4, 0x2, RZ ;  /* 0x0000000204df7824 */ /* 0x000fe200078e00ff */
[----:B------:R-:W-:Y:S01]  /*0590*/  LOP3.LUT R10, R13, 0x7ffffe00, R10, 0xf8, !PT ;  /* 0x7ffffe000d0a7812 */ /* 0x000fe200078ef80a */
[----:B------:R-:W-:Y:S01]  /*05a0*/  IMAD R4, R14, 0x8, R16 ;  /* 0x000000080e047824 */ /* 0x000fe200078e0210 */
[----:B------:R-:W-:Y:S01]  /*05b0*/  IADD3 R202, R193, 0x40, RZ ;  /* 0x00000040c1ca7810 */ /* 0x000fe20007ffe0ff */
[----:B------:R-:W-:Y:S01]  /*05c0*/  IMAD.IADD R171, R0, 0x1, R170 ;  /* 0x0000000100ab7824 */ /* 0x000fe200078e02aa */
[----:B------:R-:W-:Y:S01]  /*05d0*/  IADD3 R15, R223, 0x10, RZ ;  /* 0x00000010df0f7810 */ /* 0x000fe20007ffe0ff */
[--C-:B------:R-:W-:Y:S01]  /*05e0*/  IMAD.IADD R165, R162, 0x1, R0.reuse ;  /* 0x00000001a2a57824 */ /* 0x100fe200078e0200 */
[----:B------:R1:W-:Y:S01]  /*05f0*/  STL [R1+0x4], R4 ;  /* 0x0000040401007387 */ /* 0x0003e20000100800 */
[----:B------:R-:W-:Y:S01]  /*0600*/  IMAD.IADD R164, R163, 0x1, R0 ;  /* 0x00000001a3a47824 */ /* 0x000fe200078e0200 */
[C---:B------:R-:W-:Y:S01]  /*0610*/  IADD3 R11, R223.reuse, 0x28, RZ ;  /* 0x00000028df0b7810 */ /* 0x040fe20007ffe0ff */
[----:B------:R-:W-:Y:S01]  /*0620*/  IMAD.IADD R0, R0, 0x1, R237 ;  /* 0x0000000100007824 */ /* 0x000fe200078e02ed */
[----:B------:R-:W-:Y:S01]  /*0630*/  SHF.R.S32.HI R6, RZ, 0x1f, R193 ;  /* 0x0000001fff067819 */ /* 0x000fe200000114c1 */
[----:B------:R-:W-:Y:S01]  /*0640*/  IMAD.SHL.U32 R210, R10, 0x2, RZ ;  /* 0x000000020ad27824 */ /* 0x000fe200078e00ff */
[----:B------:R-:W-:Y:S01]  /*0650*/  IADD3 R8, R223, 0x40, RZ ;  /* 0x00000040df087810 */ /* 0x000fe20007ffe0ff */
[----:B------:R-:W-:Y:S01]  /*0660*/  IMAD.IADD R239, R168, 0x1, R171 ;  /* 0x00000001a8ef7824 */ /* 0x000fe200078e02ab */
[----:B------:R2:W-:Y:S01]  /*0670*/  STL [R1], R0 ;  /* 0x0000000001007387 */ /* 0x0005e20000100800 */
[----:B------:R-:W-:-:S02]  /*0680*/  SHF.R.S32.HI R6, RZ, 0x1f, R201 ;  /* 0x0000001fff067819 */ /* 0x000fc400000114c9 */
[C---:B------:R-:W-:Y:S02]  /*0690*/  IADD3 R6, R223.reuse, 0x50, RZ ;  /* 0x00000050df067810 */ /* 0x040fe40007ffe0ff */
[C---:B------:R-:W-:Y:S02]  /*06a0*/  IADD3 R252, R223.reuse, 0x60, RZ ;  /* 0x00000060dffc7810 */ /* 0x040fe40007ffe0ff */
[----:B------:R-:W-:Y:S02]  /*06b0*/  SHF.R.S32.HI R5, RZ, 0x1f, R15 ;  /* 0x0000001fff057819 */ /* 0x000fe4000001140f */
[C---:B------:R-:W-:Y:S02]  /*06c0*/  IADD3 R251, R223.reuse, 0x68, RZ ;  /* 0x00000068dffb7810 */ /* 0x040fe40007ffe0ff */
[C---:B------:R-:W-:Y:S02]  /*06d0*/  IADD3 R250, R223.reuse, 0x70, RZ ;  /* 0x00000070dffa7810 */ /* 0x040fe40007ffe0ff */
[----:B------:R-:W-:-:S02]  /*06e0*/  IADD3 R249, R223, 0x78, RZ ;  /* 0x00000078dff97810 */ /* 0x000fc40007ffe0ff */
[----:B------:R-:W-:Y:S02]  /*06f0*/  SHF.R.S32.HI R5, RZ, 0x1f, R11 ;  /* 0x0000001fff057819 */ /* 0x000fe4000001140b */
[C---:B-1----:R-:W-:Y:S02]  /*0700*/  IADD3 R4, R223.reuse, 0x58, RZ ;  /* 0x00000058df047810 */ /* 0x042fe40007ffe0ff */
[----:B------:R-:W-:Y:S02]  /*0710*/  SHF.R.S32.HI R7, RZ, 0x1f, R202 ;  /* 0x0000001fff077819 */ /* 0x000fe400000114ca */
[C---:B------:R-:W-:Y:S02]  /*0720*/  IADD3 R248, R223.reuse, 0x80, RZ ;  /* 0x00000080dff87810 */ /* 0x040fe40007ffe0ff */
[C---:B------:R-:W-:Y:S02]  /*0730*/  IADD3 R247, R223.reuse, 0x88, RZ ;  /* 0x00000088dff77810 */ /* 0x040fe40007ffe0ff */
[----:B------:R-:W-:-:S02]  /*0740*/  IADD3 R246, R223, 0x90, RZ ;  /* 0x00000090dff67810 */ /* 0x000fc40007ffe0ff */
[----:B------:R-:W-:Y:S02]  /*0750*/  SHF.R.S32.HI R5, RZ, 0x1f, R8 ;  /* 0x0000001fff057819 */ /* 0x000fe40000011408 */
        /* <DEDUP_REMOVED lines=32> */
[----:B--2---:R-:W-:Y:S02]  /*0960*/  SHF.R.S32.HI R2, RZ, 0x1f, R241 ;  /* 0x0000001fff027819 */ /* 0x004fe400000114f1 */
.L_x_2615:
        /* <DEDUP_REMOVED lines=18> */
.L_x_2552:
[----:B------:R-:W-:-:S04]  /*0a90*/  MOV R0, c[0x0][0x554] ;  /* 0x0001550000007a02 */ /* 0x000fc80000000f00 */
[----:B------:R-:W-:Y:S02]  /*0aa0*/  ISETP.NE.AND P0, PT, R0, 0x1, PT ;  /* 0x000000010000780c */ /* 0x000fe40003f05270 */
[----:B------:R-:W-:-:S11]  /*0ab0*/  MOV R0, R2 ;  /* 0x0000000200007202 */ /* 0x000fd60000000f00 */
[----:B------:R-:W-:-:S05]  /*0ac0*/  @P0 IMAD.HI.U32 R4, R2, c[0x0][0x558], RZ ;  /* 0x0001560002040a27 */ /* 0x000fca00078e00ff */
[----:B------:R-:W-:-:S05]  /*0ad0*/  @P0 SHF.R.U32.HI R0, RZ, c[0x0][0x55c], R4 ;  /* 0x00015700ff000a19 */ /* 0x000fca0000011604 */
[----:B------:R-:W-:Y:S02]  /*0ae0*/  IMAD R4, R0, c[0x0][0x554], RZ ;  /* 0x0001550000047a24 */ /* 0x000fe400078e02ff */
.L_x_2553:
[----:B------:R-:W-:Y:S05]  /*0af0*/  BSYNC B0 ;  /* 0x0000000000007941 */ /* 0x000fea0003800000 */
.L_x_2551:
        /* <DEDUP_REMOVED lines=78> */
.L_x_2555:
[----:B------:R-:W-:Y:S05]  /*0fe0*/  BSYNC B0 ;  /* 0x0000000000007941 */ /* 0x000fea0003800000 */
.L_x_2554:
[----:B------:R-:W-:Y:S01]  /*0ff0*/  LOP3.LUT R0, R236, 0xffff, RZ, 0xc0, !PT ;  /* 0x0000ffffec007812 */ /* 0x000fe200078ec0ff */
[----:B------:R-:W-:Y:S01]  /*1000*/  CS2R R16, SRZ ;  /* 0x0000000000107805 */ /* 0x000fe2000001ff00 */
[----:B------:R-:W-:Y:S01]  /*1010*/  CS2R R96, SRZ ;  /* 0x0000000000607805 */ /* 0x000fe2000001ff00 */
[----:B------:R-:W-:Y:S01]  /*1020*/  CS2R R94, SRZ ;  /* 0x00000000005e7805 */ /* 0x000fe2000001ff00 */
        /* <DEDUP_REMOVED lines=57> */
[----:B------:R-:W-:Y:S02]  /*13c0*/  SHF.R.S32.HI R14, RZ, 0x1f, R234 ;  /* 0x0000001fff0e7819 */ /* 0x000fe400000114ea */
[----:B------:R-:W-:Y:S02]  /*13d0*/  IADD3 R4, R206, R238, RZ ;  /* 0x000000eece047210 */ /* 0x000fe40007ffe0ff */
[----:B------:R-:W-:Y:S01]  /*13e0*/  SHF.R.S32.HI R6, RZ, 0x1f, R233 ;  /* 0x0000001fff067819 */ /* 0x000fe200000114e9 */
[----:B------:R-:W-:Y:S01]  /*13f0*/  IMAD R0, R14, c[0x0][0x1b8], RZ ;  /* 0x00006e000e007a24 */ /* 0x000fe200078e02ff */
[----:B------:R-:W-:Y:S01]  /*1400*/  ISETP.GE.AND P6, PT, R193, c[0x0][0x198], PT ;  /* 0x00006600c1007a0c */ /* 0x000fe20003fc6270 */
[----:B------:R-:W-:Y:S01]  /*1410*/  @P4 IMAD.HI.U32 R7, R4, c[0x0][0x2c8], RZ ;  /* 0x0000b20004074a27 */ /* 0x000fe200078e00ff */
[----:B------:R-:W-:Y:S02]  /*1420*/  ISETP.GE.AND P5, PT, R202, c[0x0][0x198], PT ;  /* 0x00006600ca007a0c */ /* 0x000fe40003fa6270 */
[----:B------:R-:W-:Y:S01]  /*1430*/  ISETP.GE.AND P3, PT, R201, c[0x0][0x198], PT ;  /* 0x00006600c9007a0c */ /* 0x000fe20003f66270 */
[----:B------:R-:W-:Y:S01]  /*1440*/  IMAD R5, R234, c[0x0][0x1bc], R0 ;  /* 0x00006f00ea057a24 */ /* 0x000fe200078e0200 */
[----:B------:R-:W-:Y:S01]  /*1450*/  IADD3 R231, R235, -0x1, RZ ;  /* 0xffffffffebe77810 */ /* 0x000fe20007ffe0ff */
        /* <DEDUP_REMOVED lines=25> */
.L_x_2616:
[----:B------:R-:W-:Y:S05]  /*15f0*/  BRA.DIV ~URZ, `(.L_x_2558) ;  /* 0x0000d1227f007947 */ /* 0x000fea000b800000 */
[----:B------:R3:W4:Y:S02]  /*1600*/  SHFL.IDX PT, R0, R11, RZ, 0x181f ;  /* 0x00181fff0b007589 */ /* 0x00072400000e0000 */
.L_x_2617:
        /* <DEDUP_REMOVED lines=21> */
.L_x_2560:
[----:B------:R-:W-:Y:S05]  /*1760*/  BSYNC B0 ;  /* 0x0000000000007941 */ /* 0x000fea0003800000 */
.L_x_2559:
[----:B------:R-:W-:Y:S05]  /*1770*/  BRA.DIV ~URZ, `(.L_x_2561) ;  /* 0x0000d0127f007947 */ /* 0x000fea000b800000 */
[----:B--2---:R2:W1:Y:S04]  /*1780*/  SHFL.IDX PT, R8, R9, 0x1, 0x181f ;  /* 0x00381f0009087f89 */ /* 0x00446800000e0000 */
[----:B----4-:R2:W4:Y:S02]  /*1790*/  SHFL.IDX PT, R0, R11, 0x1, 0x181f ;  /* 0x00381f000b007f89 */ /* 0x01052400000e0000 */
.L_x_2618:
        /* <DEDUP_REMOVED lines=19> */
.L_x_2563:
[----:B------:R-:W-:Y:S05]  /*18d0*/  BSYNC B0 ;  /* 0x0000000000007941 */ /* 0x000fea0003800000 */
.L_x_2562:
[----:B------:R-:W-:Y:S05]  /*18e0*/  BRA.DIV ~URZ, `(.L_x_2564) ;  /* 0x0000cf727f007947 */ /* 0x000fea000b800000 */
[----:B-1----:R1:W2:Y:S02]  /*18f0*/  SHFL.IDX PT, R8, R9, 0x2, 0x181f ;  /* 0x00581f0009087f89 */ /* 0x0022a400000e0000 */
.L_x_2619:
[----:B------:R-:W-:Y:S05]  /*1900*/  BRA.DIV ~URZ, `(.L_x_2565) ;  /* 0x0000cfc27f007947 */ /* 0x000fea000b800000 */
[----:B----4-:R4:W1:Y:S02]  /*1910*/  SHFL.IDX PT, R0, R11, 0x2, 0x181f ;  /* 0x00581f000b007f89 */ /* 0x01086400000e0000 */
.L_x_2620:
        /* <DEDUP_REMOVED lines=19> */
.L_x_2567:
[----:B------:R-:W-:Y:S05]  /*1a50*/  BSYNC B0 ;  /* 0x0000000000007941 */ /* 0x000fea0003800000 */
.L_x_2566:
[----:B------:R-:W-:Y:S05]  /*1a60*/  BRA.DIV ~URZ, `(.L_x_2568) ;  /* 0x0000ced27f007947 */ /* 0x000fea000b800000 */
[----:B--2---:R2:W3:Y:S04]  /*1a70*/  SHFL.IDX PT, R8, R9, 0x3, 0x181f ;  /* 0x00781f0009087f89 */ /* 0x0044e800000e0000 */
[----:B-1----:R2:W1:Y:S02]  /*1a80*/  SHFL.IDX PT, R0, R11, 0x3, 0x181f ;  /* 0x00781f000b007f89 */ /* 0x00246400000e0000 */
.L_x_2621:
        /* <DEDUP_REMOVED lines=26> */
[----:B------:R-:W-:-:S02]  /*1c30*/  IMAD.MOV.U32 R15, RZ, RZ, c[0x0][0x2ac] ;  /* 0x0000ab00ff0f7624 */ /* 0x000fc400078e00ff */
        /* <DEDUP_REMOVED lines=14> */
[----:B------:R1:W3:Y:S01]  /*1d20*/  @!P1 LDG.E R173, [R4.64] ;  /* 0x0000000604ad9981 */ /* 0x0002e2000c1e1900 */
[----:B------:R-:W-:Y:S01]  /*1d30*/  IMAD.MOV R0, RZ, RZ, -R0 ;  /* 0x000000ffff007224 */ /* 0x000fe200078e0a00 */
[----:B------:R-:W-:Y:S01]  /*1d40*/  BSSY B0, `(.L_x_2569) ;  /* 0x00000b1000007945 */ /* 0x000fe20003800000 */
[----:B------:R-:W-:-:S04]  /*1d50*/  IMAD.WIDE.U32 R212, R234, c[0x0][0x1e8], RZ ;  /* 0x00007a00ead47a25 */ /* 0x000fc800078e00ff */
[----:B------:R-:W-:Y:S02]  /*1d60*/  IMAD R181, R0, c[0x0][0x2b8], R2 ;  /* 0x0000ae0000b57a24 */ /* 0x000fe400078e0202 */
[----:B------:R-:W-:Y:S02]  /*1d70*/  IMAD R108, R231, -0x40, R15 ;  /* 0xffffffc0e76c7824 */ /* 0x000fe400078e020f */
[----:B------:R-:W-:-:S04]  /*1d80*/  IMAD.WIDE.U32 R2, R181, c[0x0][0x1e0], RZ ;  /* 0x00007800b5027a25 */ /* 0x000fc800078e00ff */
[----:B------:R-:W-:Y:S02]  /*1d90*/  IMAD.IADD R13, R108, 0x1, -R232 ;  /* 0x000000016c0d7824 */ /* 0x000fe400078e0ae8 */
[----:B------:R-:W-:Y:S02]  /*1da0*/  IMAD R6, R14, c[0x0][0x210], RZ ;  /* 0x000084000e067a24 */ /* 0x000fe400078e02ff */
[----:B------:R-:W-:Y:S01]  /*1db0*/  IMAD.WIDE.U32 R216, R234, c[0x0][0x210], RZ ;  /* 0x00008400ead87a25 */ /* 0x000fe200078e00ff */
[----:B------:R-:W-:-:S03]  /*1dc0*/  ISETP.GE.AND P6, PT, R13, 0x1, PT ;  /* 0x000000010d00780c */ /* 0x000fc60003fc6270 */
[----:B------:R-:W-:Y:S01]  /*1dd0*/  IMAD R6, R234, c[0x0][0x214], R6 ;  /* 0x00008500ea067a24 */ /* 0x000fe200078e0206 */
[----:B-1----:R-:W-:Y:S01]  /*1de0*/  SHF.R.S32.HI R5, RZ, 0x1f, R181 ;  /* 0x0000001fff057819 */ /* 0x002fe200000114b5 */
[----:B------:R-:W-:Y:S02]  /*1df0*/  IMAD.SHL.U32 R17, R193, 0x2, RZ ;  /* 0x00000002c1117824 */ /* 0x000fe400078e00ff */
[----:B------:R-:W-:Y:S02]  /*1e00*/  IMAD.IADD R220, R217, 0x1, R6 ;  /* 0x00000001d9dc7824 */ /* 0x000fe400078e0206 */
[----:B------:R-:W-:Y:S02]  /*1e10*/  IMAD R0, R5, c[0x0][0x1e0], RZ ;  /* 0x0000780005007a24 */ /* 0x000fe400078e02ff */
[----:B------:R-:W-:Y:S02]  /*1e20*/  IMAD.SHL.U32 R19, R201, 0x2, RZ ;  /* 0x00000002c9137824 */ /* 0x000fe400078e00ff */
[----:B------:R-:W-:Y:S01]  /*1e30*/  @P6 ISETP.GE.AND P1, PT, R193, c[0x0][0x1d4], PT ;  /* 0x00007500c1006a0c */ /* 0x000fe20003f26270 */
[----:B------:R-:W-:Y:S01]  /*1e40*/  IMAD R0, R181, c[0x0][0x1e4], R0 ;  /* 0x00007900b5007a24 */ /* 0x000fe200078e0200 */
[----:B------:R-:W-:-:S02]  /*1e50*/  @P6 ISETP.GE.AND P5, PT, R202, c[0x0][0x1d4], PT ;  /* 0x00007500ca006a0c */ /* 0x000fc40003fa6270 */
[----:B------:R-:W-:Y:S01]  /*1e60*/  @P6 ISETP.GE.AND P2, PT, R201, c[0x0][0x1d4], PT ;  /* 0x00007500c9006a0c */ /* 0x000fe20003f46270 */
[----:B------:R-:W-:Y:S02]  /*1e70*/  IMAD.IADD R3, R3, 0x1, R0 ;  /* 0x0000000103037824 */ /* 0x000fe400078e0200 */
[----:B------:R-:W-:Y:S01]  /*1e80*/  IMAD R0, R14, c[0x0][0x1e8], RZ ;  /* 0x00007a000e007a24 */ /* 0x000fe200078e02ff */
[----:B------:R-:W-:-:S03]  /*1e90*/  SHF.L.U64.HI R14, R193, 0x1, R18 ;  /* 0x00000001c10e7819 */ /* 0x000fc60000010212 */
[----:B------:R-:W-:-:S04]  /*1ea0*/  IMAD R0, R234, c[0x0][0x1ec], R0 ;  /* 0x00007b00ea007a24 */ /* 0x000fc800078e0200 */
[----:B------:R-:W-:Y:S01]  /*1eb0*/  IMAD.IADD R218, R213, 0x1, R0 ;  /* 0x00000001d5da7824 */ /* 0x000fe200078e0200 */
[----:B--234-:R-:W-:Y:S01]  /*1ec0*/  SHF.R.S32.HI R11, RZ, 0x1f, R173 ;  /* 0x0000001fff0b7819 */ /* 0x01cfe200000114ad */
        /* <DEDUP_REMOVED lines=9> */
[C---:B------:R-:W-:Y:S01]  /*1f60*/  IMAD R5, R181.reuse, c[0x0][0x20c], R4 ;  /* 0x00008300b5057a24 */ /* 0x040fe200078e0204 */
[----:B------:R-:W-:Y:S01]  /*1f70*/  LEA.HI.X R10, R0, c[0x0][0x1cc], R2, 0x1, P0 ;  /* 0x00007300000a7a11 */ /* 0x000fe200000f0c02 */
[----:B------:R-:W-:Y:S01]  /*1f80*/  IMAD.WIDE.U32 R2, R181, c[0x0][0x208], RZ ;  /* 0x00008200b5027a25 */ /* 0x000fe200078e00ff */
[----:B------:R-:W1:Y:S03]  /*1f90*/  SHFL.IDX PT, R0, R9, RZ, 0x181f ;  /* 0x00181fff09007589 */ /* 0x000e6600000e0000 */
[----:B------:R-:W-:Y:S01]  /*1fa0*/  IMAD.IADD R3, R3, 0x1, R5 ;  /* 0x0000000103037824 */ /* 0x000fe200078e0205 */
[----:B------:R-:W2:Y:S03]  /*1fb0*/  SHFL.IDX PT, R8, R10, RZ, 0x181f ;  /* 0x00181fff0a087589 */ /* 0x000ea600000e0000 */
[----:B------:R-:W-:Y:S01]  /*1fc0*/  IMAD.WIDE.U32 R2, R173, c[0x0][0x218], R2 ;  /* 0x00008600ad027a25 */ /* 0x000fe200078e0002 */
[----:B------:R-:W3:Y:S04]  /*1fd0*/  SHFL.IDX PT, R9, R9, 0x1, 0x181f ;  /* 0x00381f0009097f89 */ /* 0x000ee800000e0000 */
[----:B------:R-:W4:Y:S01]  /*1fe0*/  SHFL.IDX PT, R10, R10, 0x1, 0x181f ;  /* 0x00381f000a0a7f89 */ /* 0x000f2200000e0000 */
[----:B-1----:R-:W-:-:S04]  /*1ff0*/  @P6 LEA R4, P0, R193, R0, 0x1 ;  /* 0x00000000c1046211 */ /* 0x002fc800078008ff */
[----:B--2---:R-:W-:Y:S02]  /*2000*/  @P6 LEA.HI.X R5, R193, R8, R18, 0x1, P0 ;  /* 0x00000008c1056211 */ /* 0x004fe400000f0c12 */
[----:B------:R-:W-:-:S03]  /*2010*/  @P6 LEA R6, P0, R202, R0, 0x1 ;  /* 0x00000000ca066211 */ /* 0x000fc600078008ff */
[----:B------:R1:W-:Y:S01]  /*2020*/  @P6 LDGSTS.E.BYPASS.LTC128B.128 [R210+0xc100], [R4.64], !P1 ;  /* 0x0c10000004d26fae */ /* 0x0003e2000c901d46 */
[----:B------:R-:W-:-:S05]  /*2030*/  @P6 LEA.HI.X R7, R202, R8, R16, 0x1, P0 ;  /* 0x00000008ca076211 */ /* 0x000fca00000f0c10 */
[----:B------:R3:W-:Y:S01]  /*2040*/  @P6 LDGSTS.E.BYPASS.LTC128B.128 [R210+0xe100], [R6.64], !P5 ;  /* 0x0e10000006d26fae */ /* 0x0007e2000e901d46 */
[C---:B-1----:R-:W-:Y:S02]  /*2050*/  @P6 LEA R4, P1, R201.reuse, R0, 0x1 ;  /* 0x00000000c9046211 */ /* 0x042fe400078208ff */
[----:B------:R-:W-:Y:S02]  /*2060*/  IADD3 R0, P0, R2, R216, RZ ;  /* 0x000000d802007210 */ /* 0x000fe40007f1e0ff */
[----:B------:R-:W-:Y:S02]  /*2070*/  @P6 LEA.HI.X R5, R201, R8, R20, 0x1, P1 ;  /* 0x00000008c9056211 */ /* 0x000fe400008f0c14 */
[----:B------:R-:W-:Y:S02]  /*2080*/  ISETP.GE.AND P1, PT, R13, 0x21, PT ;  /* 0x000000210d00780c */ /* 0x000fe40003f26270 */
[----:B------:R-:W-:Y:S01]  /*2090*/  IADD3.X R2, R220, R3, R11, P0, !PT ;  /* 0x00000003dc027210 */ /* 0x000fe200007fe40b */
[----:B------:R1:W-:Y:S01]  /*20a0*/  @P6 LDGSTS.E.BYPASS.LTC128B.128 [R210+0x10100], [R4.64], !P2 ;  /* 0x1010000004d26fae */ /* 0x0003e2000d101d46 */
[----:B------:R-:W-:-:S04]  /*20b0*/  LEA R12, P0, R0, c[0x0][0x1f8], 0x1 ;  /* 0x00007e00000c7a11 */ /* 0x000fc800078008ff */
[----:B------:R-:W-:Y:S01]  /*20c0*/  LEA.HI.X R15, R0, c[0x0][0x1fc], R2, 0x1, P0 ;  /* 0x00007f00000f7a11 */ /* 0x000fe200000f0c02 */
[----:B------:R-:W2:Y:S04]  /*20d0*/  SHFL.IDX PT, R8, R12, RZ, 0x181f ;  /* 0x00181fff0c087589 */ /* 0x000ea800000e0000 */
[C---:B---3--:R-:W-:Y:S01]  /*20e0*/  @P1 LEA R6, P0, R193.reuse, R9, 0x1 ;  /* 0x00000009c1061211 */ /* 0x048fe200078008ff */
[----:B------:R-:W3:Y:S01]  /*20f0*/  SHFL.IDX PT, R11, R15, RZ, 0x181f ;  /* 0x00181fff0f0b7589 */ /* 0x000ee200000e0000 */
[C---:B------:R-:W-:Y:S02]  /*2100*/  @P1 ISETP.GE.AND P5, PT, R193.reuse, c[0x0][0x1d4], PT ;  /* 0x00007500c1001a0c */ /* 0x040fe40003fa6270 */
[C---:B------:R-:W-:Y:S01]  /*2110*/  @P1 ISETP.GE.AND P2, PT, R202.reuse, c[0x0][0x1d4], PT ;  /* 0x00007500ca001a0c */ /* 0x040fe20003f46270 */
[----:B------:R-:W5:Y:S01]  /*2120*/  SHFL.IDX PT, R0, R12, 0x1, 0x181f ;  /* 0x00381f000c007f89 */ /* 0x000f6200000e0000 */
[----:B----4-:R-:W-:Y:S01]  /*2130*/  @P1 LEA.HI.X R7, R193, R10, R18, 0x1, P0 ;  /* 0x0000000ac1071211 */ /* 0x010fe200000f0c12 */
[----:B------:R-:W-:Y:S01]  /*2140*/  IMAD.SHL.U32 R18, R202, 0x2, RZ ;  /* 0x00000002ca127824 */ /* 0x000fe200078e00ff */
[----:B------:R-:W-:-:S07]  /*2150*/  @P1 ISETP.GE.AND P0, PT, R201, c[0x0][0x1d4], PT ;  /* 0x00007500c9001a0c */ /* 0x000fce0003f06270 */
[----:B------:R5:W-:Y:S01]  /*2160*/  @P1 LDGSTS.E.BYPASS.LTC128B.128 [R210+0xd100], [R6.64], !P5 ;  /* 0x0d10000006d21fae */ /* 0x000be2000e901d46 */
[----:B------:R-:W-:Y:S02]  /*2170*/  ISETP.GE.AND P5, PT, R193, c[0x0][0x1d4], PT ;  /* 0x00007500c1007a0c */ /* 0x000fe40003fa6270 */
[----:B-1----:R-:W-:-:S04]  /*2180*/  @P1 LEA R4, P6, R202, R9, 0x1 ;  /* 0x00000009ca041211 */ /* 0x002fc800078c08ff */
[CCC-:B------:R-:W-:Y:S02]  /*2190*/  @P1 LEA.HI.X R5, R202.reuse, R10.reuse, R16.reuse, 0x1, P6 ;  /* 0x0000000aca051211 */ /* 0x1c0fe400030f0c10 */
[C---:B------:R-:W-:Y:S02]  /*21a0*/  @P1 LEA R2, P6, R201.reuse, R9, 0x1 ;  /* 0x00000009c9021211 */ /* 0x040fe400078c08ff */
[C---:B------:R-:W-:Y:S01]  /*21b0*/  SHF.L.U64.HI R16, R202.reuse, 0x1, R16 ;  /* 0x00000001ca107819 */ /* 0x040fe20000010210 */
[----:B------:R2:W-:Y:S01]  /*21c0*/  @P1 LDGSTS.E.BYPASS.LTC128B.128 [R210+0xf100], [R4.64], !P2 ;  /* 0x0f10000004d21fae */ /* 0x0005e2000d101d46 */
[----:B------:R-:W-:Y:S02]  /*21d0*/  @P1 LEA.HI.X R3, R201, R10, R20, 0x1, P6 ;  /* 0x0000000ac9031211 */ /* 0x000fe400030f0c14 */
[----:B------:R-:W-:Y:S01]  /*21e0*/  ISETP.GE.AND P2, PT, R202, c[0x0][0x1d4], PT ;  /* 0x00007500ca007a0c */ /* 0x000fe20003f46270 */
[----:B------:R1:W4:Y:S01]  /*21f0*/  SHFL.IDX PT, R10, R15, 0x1, 0x181f ;  /* 0x00381f000f0a7f89 */ /* 0x00032200000e0000 */
[----:B------:R-:W-:-:S02]  /*2200*/  ISETP.LT.OR P6, PT, R13, 0x1, P5 ;  /* 0x000000010d00780c */ /* 0x000fc40002fc1670 */
[C---:B------:R-:W-:Y:S01]  /*2210*/  ISETP.LT.OR P5, PT, R13.reuse, 0x21, P5 ;  /* 0x000000210d00780c */ /* 0x040fe20002fa1670 */
[----:B------:R4:W-:Y:S01]  /*2220*/  @P1 LDGSTS.E.BYPASS.LTC128B.128 [R210+0x11100], [R2.64], !P0 ;  /* 0x1110000002d21fae */ /* 0x0009e2000c101d46 */
[C---:B------:R-:W-:Y:S02]  /*2230*/  ISETP.LT.OR P1, PT, R13.reuse, 0x1, P2 ;  /* 0x000000010d00780c */ /* 0x040fe40001721670 */
[----:B------:R-:W-:Y:S01]  /*2240*/  ISETP.LT.OR P2, PT, R13, 0x21, P2 ;  /* 0x000000210d00780c */ /* 0x000fe20001741670 */
[----:B------:R-:W0:Y:S01]  /*2250*/  LDGDEPBAR ;  /* 0x00000000000079af */ /* 0x000e220000000000 */
[----:B--2---:R-:W-:Y:S02]  /*2260*/  IADD3 R4, P0, R8, R17, RZ ;  /* 0x0000001108047210 */ /* 0x004fe40007f1e0ff */
[----:B-1----:R-:W-:-:S03]  /*2270*/  SHF.L.U64.HI R15, R201, 0x1, R20 ;  /* 0x00000001c90f7819 */ /* 0x002fc60000010214 */
[----:B---3--:R-:W-:Y:S01]  /*2280*/  IMAD.X R5, R11, 0x1, R14, P0 ;  /* 0x000000010b057824 */ /* 0x008fe200000e060e */
[----:B----4-:R-:W-:-:S04]  /*2290*/  IADD3 R2, P0, R8, R18, RZ ;  /* 0x0000001208027210 */ /* 0x010fc80007f1e0ff */
[----:B------:R1:W-:Y:S01]  /*22a0*/  LDGSTS.E.BYPASS.LTC128B.128 [R210+0x100], [R4.64], !P6 ;  /* 0x0010000004d27fae */ /* 0x0003e2000f101d46 */
[----:B------:R-:W-:Y:S01]  /*22b0*/  IADD3 R8, P6, R8, R19, RZ ;  /* 0x0000001308087210 */ /* 0x000fe20007fde0ff */
[----:B------:R-:W-:Y:S01]  /*22c0*/  IMAD.X R3, R11, 0x1, R16, P0 ;  /* 0x000000010b037824 */ /* 0x000fe200000e0610 */
[----:B-----5:R-:W-:-:S03]  /*22d0*/  IADD3 R6, P0, R0, R17, RZ ;  /* 0x0000001100067210 */ /* 0x020fc60007f1e0ff */
[----:B------:R-:W-:Y:S01]  /*22e0*/  IMAD.X R9, R11, 0x1, R15, P6 ;  /* 0x000000010b097824 */ /* 0x000fe200030e060f */
[----:B------:R2:W-:Y:S01]  /*22f0*/  LDGSTS.E.BYPASS.LTC128B.128 [R210+0x2100], [R2.64], !P1 ;  /* 0x0210000002d27fae */ /* 0x0005e2000c901d46 */
[----:B------:R-:W-:Y:S01]  /*2300*/  ISETP.GE.AND P1, PT, R201, c[0x0][0x1d4], PT ;  /* 0x00007500c9007a0c */ /* 0x000fe20003f26270 */
[----:B------:R-:W-:-:S03]  /*2310*/  IMAD.X R7, R10, 0x1, R14, P0 ;  /* 0x000000010a077824 */ /* 0x000fc600000e060e */
[C---:B------:R-:W-:Y:S02]  /*2320*/  ISETP.LT.OR P6, PT, R13.reuse, 0x1, P1 ;  /* 0x000000010d00780c */ /* 0x040fe40000fc1670 */
[----:B------:R-:W-:-:S11]  /*2330*/  ISETP.LT.OR P1, PT, R13, 0x21, P1 ;  /* 0x000000210d00780c */ /* 0x000fd60000f21670 */
[----:B------:R3:W-:Y:S01]  /*2340*/  LDGSTS.E.BYPASS.LTC128B.128 [R210+0x4100], [R8.64], !P6 ;  /* 0x0410000008d27fae */ /* 0x0007e2000f101d46 */
[----:B-1----:R-:W-:-:S03]  /*2350*/  IADD3 R4, P0, R0, R18, RZ ;  /* 0x0000001200047210 */ /* 0x002fc60007f1e0ff */
[----:B------:R3:W-:Y:S02]  /*2360*/  LDGSTS.E.BYPASS.LTC128B.128 [R210+0x1100], [R6.64], !P5 ;  /* 0x0110000006d27fae */ /* 0x0007e4000e901d46 */
[----:B------:R-:W-:Y:S01]  /*2370*/  IMAD.X R5, R10, 0x1, R16, P0 ;  /* 0x000000010a057824 */ /* 0x000fe200000e0610 */
[----:B--2---:R-:W-:-:S04]  /*2380*/  IADD3 R2, P0, R0, R19, RZ ;  /* 0x0000001300027210 */ /* 0x004fc80007f1e0ff */
[----:B------:R3:W-:Y:S01]  /*2390*/  LDGSTS.E.BYPASS.LTC128B.128 [R210+0x3100], [R4.64], !P2 ;  /* 0x0310000004d27fae */ /* 0x0007e2000d101d46 */
[----:B------:R-:W-:Y:S01]  /*23a0*/  ISETP.GT.AND P2, PT, R206, 0x3f, PT ;  /* 0x0000003fce00780c */ /* 0x000fe20003f44270 */
[----:B------:R-:W-:-:S05]  /*23b0*/  IMAD.X R3, R10, 0x1, R15, P0 ;  /* 0x000000010a037824 */ /* 0x000fca00000e060f */
[----:B------:R3:W-:Y:S01]  /*23c0*/  LDGSTS.E.BYPASS.LTC128B.128 [R210+0x5100], [R2.64], !P1 ;  /* 0x0510000002d27fae */ /* 0x0007e2000c901d46 */
[----:B------:R-:W-:-:S03]  /*23d0*/  ISETP.GT.AND P1, PT, R231, R205, PT ;  /* 0x000000cde700720c */ /* 0x000fc60003f24270 */
[----:B------:R-:W0:Y:S10]  /*23e0*/  LDGDEPBAR ;  /* 0x00000000000079af */ /* 0x000e340000000000 */
[----:B------:R-:W-:Y:S05]  /*23f0*/  @!P1 BRA `(.L_x_2570) ;  /* 0x0000045000009947 */ /* 0x000fea0003800000 */
[----:B---3--:R-:W-:Y:S01]  /*2400*/  IMAD R2, R231, 0x40, R211 ;  /* 0x00000040e7027824 */ /* 0x008fe200078e02d3 */
        /* <DEDUP_REMOVED lines=27> */
.L_x_2622:
        /* <DEDUP_REMOVED lines=20> */
.L_x_2623:
[----:B--23--:R-:W-:Y:S02]  /*2700*/  IADD3 R6, -R11, 0x10, RZ ;  /* 0x000000100b067810 */ /* 0x00cfe40007ffe1ff */
[----:B------:R-:W-:-:S02]  /*2710*/  IADD3 R4, -R10, 0x10, RZ ;  /* 0x000000100a047810 */ /* 0x000fc40007ffe1ff */
[----:B------:R-:W-:Y:S02]  /*2720*/  LOP3.LUT R6, R6, 0xf, RZ, 0xc0, !PT ;  /* 0x0000000f06067812 */ /* 0x000fe400078ec0ff */
[----:B------:R-:W-:Y:S02]  /*2730*/  LOP3.LUT R4, R4, 0xf, RZ, 0xc0, !PT ;  /* 0x0000000f04047812 */ /* 0x000fe400078ec0ff */
[----:B------:R-:W-:Y:S02]  /*2740*/  IADD3 R6, P5, P0, R6, R0, R17 ;  /* 0x0000000006067210 */ /* 0x000fe400078be011 */
[----:B------:R-:W-:Y:S02]  /*2750*/  IADD3 R2, -R9, 0x10, RZ ;  /* 0x0000001009027810 */ /* 0x000fe40007ffe1ff */
[----:B------:R-:W-:Y:S02]  /*2760*/  IADD3.X R7, RZ, R8, R14, P5, P0 ;  /* 0x00000008ff077210 */ /* 0x000fe40002fe040e */
[----:B------:R-:W-:-:S02]  /*2770*/  IADD3 R4, P5, P0, R4, R0, R18 ;  /* 0x0000000004047210 */ /* 0x000fc400078be012 */
[----:B------:R-:W-:Y:S02]  /*2780*/  LOP3.LUT R2, R2, 0xf, RZ, 0xc0, !PT ;  /* 0x0000000f02027812 */ /* 0x000fe400078ec0ff */
[----:B------:R-:W-:Y:S02]  /*2790*/  IADD3.X R5, RZ, R8, R16, P5, P0 ;  /* 0x00000008ff057210 */ /* 0x000fe40002fe0410 */
[----:B------:R-:W-:Y:S02]  /*27a0*/  IADD3 R2, P5, P0, R2, R0, R19 ;  /* 0x0000000002027210 */ /* 0x000fe400078be013 */
[----:B------:R-:W-:Y:S02]  /*27b0*/  ISETP.NE.U32.AND P6, PT, R11, RZ, PT ;  /* 0x000000ff0b00720c */ /* 0x000fe40003fc5070 */
[----:B------:R-:W-:Y:S02]  /*27c0*/  IADD3.X R3, RZ, R8, R15, P5, P0 ;  /* 0x00000008ff037210 */ /* 0x000fe40002fe040f */
[----:B------:R-:W-:-:S02]  /*27d0*/  ISETP.NE.U32.AND P5, PT, R10, RZ, PT ;  /* 0x000000ff0a00720c */ /* 0x000fc40003fa5070 */
[----:B------:R-:W-:-:S07]  /*27e0*/  ISETP.NE.U32.AND P0, PT, R9, RZ, PT ;  /* 0x000000ff0900720c */ /* 0x000fce0003f05070 */
[----:B------:R-:W-:Y:S01]  /*27f0*/  @!PT LDS RZ, [RZ] ;  /* 0x00000000fffff984 */ /* 0x000fe20000000800 */
[----:B------:R-:W-:Y:S01]  /*2800*/  @!PT LDS RZ, [RZ] ;  /* 0x00000000fffff984 */ /* 0x000fe20000000800 */
[----:B------:R-:W-:Y:S01]  /*2810*/  @!PT LDS RZ, [RZ] ;  /* 0x00000000fffff984 */ /* 0x000fe20000000800 */
[----:B------:R1:W-:Y:S04]  /*2820*/  LDGSTS.E.BYPASS.LTC128B.128.ZFILL [R210+0x13100], [R6.64], P6 ;  /* 0x1310000006d27fae */ /* 0x0003e8000b141d46 */
[----:B------:R1:W-:Y:S04]  /*2830*/  LDGSTS.E.BYPASS.LTC128B.128.ZFILL [R210+0x15100], [R4.64], P5 ;  /* 0x1510000004d27fae */ /* 0x0003e8000a941d46 */
[----:B------:R1:W-:Y:S02]  /*2840*/  LDGSTS.E.BYPASS.LTC128B.128.ZFILL [R210+0x17100], [R2.64], P0 ;  /* 0x1710000002d27fae */ /* 0x0003e40008141d46 */
.L_x_2570:
[----:B------:R-:W-:Y:S05]  /*2850*/  BSYNC B0 ;  /* 0x0000000000007941 */ /* 0x000fea0003800000 */
.L_x_2569:
        /* <DEDUP_REMOVED lines=10> */
[----:B---3--:R2:W3:Y:S04]  /*2900*/  LDSM.16.M88.4 R8, [R162] ;  /* 0x00000000a208783b */ /* 0x0084e80000000200 */
        /* <DEDUP_REMOVED lines=34> */
.L_x_2624:
[----:B------:R-:W-:Y:S05]  /*2b30*/  BRA.DIV ~URZ, `(.L_x_2576) ;  /* 0x0000c1f27f007947 */ /* 0x000fea000b800000 */
[----:B------:R-:W5:Y:S01]  /*2b40*/  SHFL.IDX PT, R0, R20, RZ, 0x181f ;  /* 0x00181fff14007589 */ /* 0x000f6200000e0000 */
[----:B------:R-:W-:Y:S02]  /*2b50*/  ISETP.GE.AND P5, PT, R193, c[0x0][0x1d4], PT ;  /* 0x00007500c1007a0c */ /* 0x000fe40003fa6270 */
[----:B------:R-:W-:Y:S02]  /*2b60*/  ISETP.GE.AND P1, PT, R202, c[0x0][0x1d4], PT ;  /* 0x00007500ca007a0c */ /* 0x000fe40003f26270 */
[----:B------:R-:W-:Y:S02]  /*2b70*/  SEL R19, RZ, 0x10, P5 ;  /* 0x00000010ff137807 */ /* 0x000fe40002800000 */
[----:B------:R-:W-:Y:S02]  /*2b80*/  SEL R18, RZ, 0x10, P1 ;  /* 0x00000010ff127807 */ /* 0x000fe40000800000 */
[----:B-----5:R-:W-:-:S02]  /*2b90*/  IADD3 R14, P0, R0, R25, RZ ;  /* 0x00000019000e7210 */ /* 0x020fc40007f1e0ff */
[----:B------:R-:W-:-:S03]  /*2ba0*/  IADD3 R2, P6, R0, R26, RZ ;  /* 0x0000001a00027210 */ /* 0x000fc60007fde0ff */
[C---:B----4-:R-:W-:Y:S01]  /*2bb0*/  IMAD.X R15, R12.reuse, 0x1, R21, P0 ;  /* 0x000000010c0f7824 */ /* 0x050fe200000e0615 */
        /* <DEDUP_REMOVED lines=8> */
[----:B------:R-:W2:Y:S04]  /*2c40*/  SHFL.IDX PT, R0, R20, 0x1, 0x181f ;  /* 0x00381f0014007f89 */ /* 0x000ea800000e0000 */
[----:B------:R4:W-:Y:S04]  /*2c50*/  LDGSTS.E.BYPASS.LTC128B.128 [R210+0xa100], [R16.64], !P0 ;  /* 0x0a10000010d27fae */ /* 0x0009e8000c101d46 */
[----:B------:R5:W3:Y:S02]  /*2c60*/  SHFL.IDX PT, R12, R13, 0x1, 0x181f ;  /* 0x00381f000d0c7f89 */ /* 0x000ae400000e0000 */
[----:B--2--5:R-:W-:-:S02]  /*2c70*/  SEL R13, RZ, 0x10, P0 ;  /* 0x00000010ff0d7807 */ /* 0x024fc40000000000 */
.L_x_2625:
[----:B----4-:R-:W-:Y:S02]  /*2c80*/  IADD3 R2, -R19, 0x10, RZ ;  /* 0x0000001013027810 */ /* 0x010fe40007ffe1ff */
[----:B------:R-:W-:-:S02]  /*2c90*/  IADD3 R3, -R18, 0x10, RZ ;  /* 0x0000001012037810 */ /* 0x000fc40007ffe1ff */
[----:B------:R-:W-:Y:S02]  /*2ca0*/  LOP3.LUT R2, R2, 0xf, RZ, 0xc0, !PT ;  /* 0x0000000f02027812 */ /* 0x000fe400078ec0ff */
[----:B------:R-:W-:Y:S02]  /*2cb0*/  IADD3 R14, -R13, 0x10, RZ ;  /* 0x000000100d0e7810 */ /* 0x000fe40007ffe1ff */
[----:B------:R-:W-:Y:S02]  /*2cc0*/  LOP3.LUT R3, R3, 0xf, RZ, 0xc0, !PT ;  /* 0x0000000f03037812 */ /* 0x000fe400078ec0ff */
[-C--:B------:R-:W-:Y:S02]  /*2cd0*/  IADD3 R16, P1, P0, R2, R0.reuse, R25 ;  /* 0x0000000002107210 */ /* 0x080fe4000783e019 */
[----:B------:R-:W-:Y:S02]  /*2ce0*/  LOP3.LUT R2, R14, 0xf, RZ, 0xc0, !PT ;  /* 0x0000000f0e027812 */ /* 0x000fe400078ec0ff */
[----:B------:R-:W-:-:S02]  /*2cf0*/  IADD3 R14, P6, P5, R3, R0, R26 ;  /* 0x00000000030e7210 */ /* 0x000fc40007dde01a */
[----:B---3--:R-:W-:Y:S02]  /*2d00*/  IADD3.X R17, RZ, R12, R21, P1, P0 ;  /* 0x0000000cff117210 */ /* 0x008fe40000fe0415 */
        /* <DEDUP_REMOVED lines=12> */
.L_x_2574:
[----:B------:R-:W-:Y:S05]  /*2dd0*/  BSYNC B0 ;  /* 0x0000000000007941 */ /* 0x000fea0003800000 */
.L_x_2573:
[----:B------:R-:W-:Y:S01]  /*2de0*/  IMAD.MOV.U32 R0, RZ, RZ, 0x40 ;  /* 0x00000040ff007424 */ /* 0x000fe200078e00ff */
[----:B------:R-:W0:Y:S01]  /*2df0*/  LDGDEPBAR ;  /* 0x00000000000079af */ /* 0x000e220000000000 */
[----:B------:R-:W-:Y:S01]  /*2e00*/  LOP3.LUT P0, RZ, R207, 0x4, RZ, 0xc0, !PT ;  /* 0x00000004cfff7812 */ /* 0x000fe2000780c0ff */
[----:B------:R-:W-:Y:S01]  /*2e10*/  WARPSYNC 0xffffffff ;  /* 0xffffffff00007948 */ /* 0x000fe20003800000 */
[----:B--234-:R-:W-:Y:S01]  /*2e20*/  HMMA.16816.F32 R12, R8, R32, RZ ;  /* 0x00000020080c723c */ /* 0x01cfe200000018ff */
[----:B------:R-:W-:Y:S01]  /*2e30*/  LDSM.16.M88.4 R20, [R165] ;  /* 0x00000000a514783b */ /* 0x000fe20000000200 */
[----:B------:R-:W-:-:S03]  /*2e40*/  SEL R166, R0, 0xffffffc0, !P0 ;  /* 0xffffffc000a67807 */ /* 0x000fc60004000000 */
[----:B------:R-:W-:Y:S02]  /*2e50*/  LDSM.16.M88.4 R16, [R164] ;  /* 0x00000000a410783b */ /* 0x000fe40000000200 */
[----:B------:R-:W-:Y:S02]  /*2e60*/  IMAD.IADD R2, R169, 0x1, R166 ;  /* 0x00000001a9027824 */ /* 0x000fe400078e02a6 */
[----:B------:R-:W2:Y:S01]  /*2e70*/  LDL R109, [R1+0x4] ;  /* 0x00000400016d7983 */ /* 0x000ea20000100800 */
[C---:B------:R-:W-:Y:S01]  /*2e80*/  HMMA.16816.F32 R28, R8.reuse, R34, RZ ;  /* 0x00000022081c723c */ /* 0x040fe200000018ff */
[----:B------:R-:W-:Y:S02]  /*2e90*/  IADD3 R0, R166, R169, R167 ;  /* 0x000000a9a6007210 */ /* 0x000fe40007ffe0a7 */
[----:B------:R-:W3:Y:S04]  /*2ea0*/  LDSM.16.M88.4 R48, [R2] ;  /* 0x000000000230783b */ /* 0x000ee80000000200 */
[----:B------:R-:W4:Y:S01]  /*2eb0*/  LDSM.16.M88.4 R64, [R2+0x800] ;  /* 0x000800000240783b */ /* 0x000f220000000200 */
[----:B------:R-:W-:Y:S03]  /*2ec0*/  HMMA.16816.F32 R32, R8, R38, RZ ;  /* 0x000000260820723c */ /* 0x000fe600000018ff */
[----:B------:R-:W5:Y:S04]  /*2ed0*/  LDSM.16.M88.4 R68, [R2+0x1000] ;  /* 0x001000000244783b */ /* 0x000f680000000200 */
[----:B------:R-:W1:Y:S02]  /*2ee0*/  LDSM.16.M88.4 R80, [R2+0x1800] ;  /* 0x001800000250783b */ /* 0x000e640000000200 */
[----:B-1----:R-:W-:Y:S02]  /*2ef0*/  HMMA.16816.F32 R56, R4, R60, R12 ;  /* 0x0000003c0438723c */ /* 0x002fe4000000180c */
[----:B------:R-:W1:Y:S04]  /*2f00*/  LDSM.16.M88.4 R92, [R0] ;  /* 0x00000000005c783b */ /* 0x000e680000000200 */
[----:B------:R-:W-:Y:S02]  /*2f10*/  LDSM.16.M88.4 R88, [R0+0x1800] ;  /* 0x001800000058783b */ /* 0x000fe40000000200 */
[C---:B------:R-:W-:Y:S02]  /*2f20*/  HMMA.16816.F32 R12, R8.reuse, R36, RZ ;  /* 0x00000024080c723c */ /* 0x040fe400000018ff */
[----:B------:R-:W-:Y:S04]  /*2f30*/  LDSM.16.M88.4 R100, [R169+0x2000] ;  /* 0x00200000a964783b */ /* 0x000fe80000000200 */
[----:B------:R-:W-:Y:S02]  /*2f40*/  LDSM.16.M88.4 R96, [R24+0x2000] ;  /* 0x002000001860783b */ /* 0x000fe40000000200 */
[C---:B------:R-:W-:Y:S08]  /*2f50*/  HMMA.16816.F32 R36, R8.reuse, R44, RZ ;  /* 0x0000002c0824723c */ /* 0x040ff000000018ff */
[C---:B------:R-:W-:Y:S08]  /*2f60*/  HMMA.16816.F32 R44, R8.reuse, R46, RZ ;  /* 0x0000002e082c723c */ /* 0x040ff000000018ff */
[C---:B------:R-:W-:Y:S08]  /*2f70*/  HMMA.16816.F32 R52, R8.reuse, R40, RZ ;  /* 0x000000280834723c */ /* 0x040ff000000018ff */
[----:B------:R-:W-:Y:S08]  /*2f80*/  HMMA.16816.F32 R40, R8, R42, RZ ;  /* 0x0000002a0828723c */ /* 0x000ff000000018ff */
[C---:B------:R-:W-:Y:S08]  /*2f90*/  HMMA.16816.F32 R60, R4.reuse, R62, R28 ;  /* 0x0000003e043c723c */ /* 0x040ff0000000181c */
[C---:B------:R-:W-:Y:S01]  /*2fa0*/  HMMA.16816.F32 R28, R4.reuse, R72, R12 ;  /* 0x00000048041c723c */ /* 0x040fe2000000180c */
[----:B------:R-:W-:Y:S07]  /*2fb0*/  LDSM.16.M88.4 R12, [R162+0x4000] ;  /* 0x00400000a20c783b */ /* 0x000fee0000000200 */
[C---:B------:R-:W-:Y:S01]  /*2fc0*/  HMMA.16816.F32 R8, R4.reuse, R74, R32 ;  /* 0x0000004a0408723c */ /* 0x040fe20000001820 */
[----:B------:R-:W-:Y:S07]  /*2fd0*/  LDSM.16.M88.4 R72, [R0+0x1000] ;  /* 0x001000000048783b */ /* 0x000fee0000000200 */
[C---:B------:R-:W-:Y:S08]  /*2fe0*/  HMMA.16816.F32 R32, R4.reuse, R76, R36 ;  /* 0x0000004c0420723c */ /* 0x040ff00000001824 */
[C---:B------:R-:W-:Y:S01]  /*2ff0*/  HMMA.16816.F32 R36, R4.reuse, R78, R44 ;  /* 0x0000004e0424723c */ /* 0x040fe2000000182c */
[----:B------:R-:W1:Y:S07]  /*3000*/  LDSM.16.M88.4 R76, [R0+0x800] ;  /* 0x00080000004c783b */ /* 0x000e6e0000000200 */
[----:B------:R-:W-:Y:S08]  /*3010*/  HMMA.16816.F32 R52, R4, R84, R52 ;  /* 0x000000540434723c */ /* 0x000ff00000001834 */
[----:B---3--:R-:W-:Y:S08]  /*3020*/  HMMA.16816.F32 R56, R20, R48, R56 ;  /* 0x000000301438723c */ /* 0x008ff00000001838 */
[----:B------:R-:W-:Y:S01]  /*3030*/  HMMA.16816.F32 R40, R4, R86, R40 ;  /* 0x000000560428723c */ /* 0x000fe20000001828 */
[----:B------:R-:W-:Y:S07]  /*3040*/  LDSM.16.M88.4 R84, [R169+0x3800] ;  /* 0x00380000a954783b */ /* 0x000fee0000000200 */
[C---:B------:R-:W-:Y:S08]  /*3050*/  HMMA.16816.F32 R60, R20.reuse, R50, R60 ;  /* 0x00000032143c723c */ /* 0x040ff0000000183c */
[C---:B----4-:R-:W-:Y:S08]  /*3060*/  HMMA.16816.F32 R44, R20.reuse, R64, R28 ;  /* 0x00000040142c723c */ /* 0x050ff0000000181c */
[C---:B------:R-:W-:Y:S01]  /*3070*/  HMMA.16816.F32 R28, R20.reuse, R66, R8 ;  /* 0x00000042141c723c */ /* 0x040fe20000001808 */
[----:B------:R-:W-:Y:S04]  /*3080*/  LDSM.16.M88.4 R64, [R169+0x3000] ;  /* 0x00300000a940783b */ /* 0x000fe80000000200 */
[----:B------:R-:W-:Y:S03]  /*3090*/  LDSM.16.M88.4 R8, [R163+0x4000] ;  /* 0x00400000a308783b */ /* 0x000fe60000000200 */
[C---:B-----5:R-:W-:Y:S08]  /*30a0*/  HMMA.16816.F32 R4, R20.reuse, R68, R32 ;  /* 0x000000441404723c */ /* 0x060ff00000001820 */
[C---:B------:R-:W-:Y:S01]  /*30b0*/  HMMA.16816.F32 R36, R20.reuse, R70, R36 ;  /* 0x000000461424723c */ /* 0x040fe20000001824 */
[----:B------:R-:W3:Y:S07]  /*30c0*/  LDSM.16.M88.4 R68, [R169+0x2800] ;  /* 0x00280000a944783b */ /* 0x000eee0000000200 */
[----:B------:R-:W-:Y:S08]  /*30d0*/  HMMA.16816.F32 R52, R20, R80, R52 ;  /* 0x000000501434723c */ /* 0x000ff00000001834 */
[----:B-1----:R-:W-:Y:S08]  /*30e0*/  HMMA.16816.F32 R56, R16, R92, R56 ;  /* 0x0000005c1038723c */ /* 0x002ff00000001838 */
[----:B------:R-:W-:Y:S01]  /*30f0*/  HMMA.16816.F32 R40, R20, R82, R40 ;  /* 0x000000521428723c */ /* 0x000fe20000001828 */
[----:B------:R-:W1:Y:S07]  /*3100*/  LDSM.16.M88.4 R80, [R24+0x2800] ;  /* 0x002800001850783b */ /* 0x000e6e0000000200 */
[C---:B------:R-:W-:Y:S01]  /*3110*/  HMMA.16816.F32 R60, R16.reuse, R94, R60 ;  /* 0x0000005e103c723c */ /* 0x040fe2000000183c */
[----:B------:R-:W-:Y:S07]  /*3120*/  LDSM.16.M88.4 R92, [R2+0x2000] ;  /* 0x00200000025c783b */ /* 0x000fee0000000200 */
[C---:B------:R-:W-:Y:S08]  /*3130*/  HMMA.16816.F32 R48, R16.reuse, R76, R44 ;  /* 0x0000004c1030723c */ /* 0x040ff0000000182c */
[C---:B------:R-:W-:Y:S01]  /*3140*/  HMMA.16816.F32 R44, R16.reuse, R78, R28 ;  /* 0x0000004e102c723c */ /* 0x040fe2000000181c */
[----:B------:R-:W4:Y:S07]  /*3150*/  LDSM.16.M88.4 R76, [R24+0x3000] ;  /* 0x00300000184c783b */ /* 0x000f2e0000000200 */
[C---:B------:R-:W-:Y:S01]  /*3160*/  HMMA.16816.F32 R32, R16.reuse, R72, R4 ;  /* 0x000000481020723c */ /* 0x040fe20000001804 */
[----:B------:R-:W5:Y:S07]  /*3170*/  LDSM.16.M88.4 R4, [R165+0x4000] ;  /* 0x00400000a504783b */ /* 0x000f6e0000000200 */
[C---:B------:R-:W-:Y:S01]  /*3180*/  HMMA.16816.F32 R28, R16.reuse, R74, R36 ;  /* 0x0000004a101c723c */ /* 0x040fe20000001824 */
[----:B------:R-:W-:Y:S07]  /*3190*/  LDSM.16.M88.4 R72, [R2+0x2800] ;  /* 0x002800000248783b */ /* 0x000fee0000000200 */
[----:B------:R-:W-:Y:S08]  /*31a0*/  HMMA.16816.F32 R20, R16, R88, R52 ;  /* 0x000000581014723c */ /* 0x000ff00000001834 */
[----:B------:R-:W-:Y:S08]  /*31b0*/  HMMA.16816.F32 R52, R12, R100, R56 ;  /* 0x000000640c34723c */ /* 0x000ff00000001838 */
[----:B------:R-:W-:Y:S01]  /*31c0*/  HMMA.16816.F32 R36, R16, R90, R40 ;  /* 0x0000005a1024723c */ /* 0x000fe20000001828 */
[----:B------:R-:W1:Y:S07]  /*31d0*/  LDSM.16.M88.4 R88, [R24+0x3800] ;  /* 0x003800001858783b */ /* 0x000e6e0000000200 */
[C---:B------:R-:W-:Y:S08]  /*31e0*/  HMMA.16816.F32 R56, R12.reuse, R102, R60 ;  /* 0x000000660c38723c */ /* 0x040ff0000000183c */
[C---:B---3--:R-:W-:Y:S08]  /*31f0*/  HMMA.16816.F32 R44, R12.reuse, R70, R44 ;  /* 0x000000460c2c723c */ /* 0x048ff0000000182c */
[C---:B------:R-:W-:Y:S08]  /*3200*/  HMMA.16816.F32 R40, R12.reuse, R64, R32 ;  /* 0x000000400c28723c */ /* 0x040ff00000001820 */
[----:B------:R-:W-:Y:S01]  /*3210*/  HMMA.16816.F32 R32, R12, R66, R28 ;  /* 0x000000420c20723c */ /* 0x000fe2000000181c */
[----:B------:R-:W-:Y:S07]  /*3220*/  LDSM.16.M88.4 R64, [R2+0x3000] ;  /* 0x003000000240783b */ /* 0x000fee0000000200 */
[----:B------:R-:W-:Y:S08]  /*3230*/  HMMA.16816.F32 R16, R8, R96, R52 ;  /* 0x000000600810723c */ /* 0x000ff00000001834 */
[----:B------:R-:W-:Y:S01]  /*3240*/  HMMA.16816.F32 R48, R12, R68, R48 ;  /* 0x000000440c30723c */ /* 0x000fe20000001830 */
[----:B------:R-:W-:Y:S01]  /*3250*/  LDSM.16.M88.4 R68, [R2+0x3800] ;  /* 0x003800000244783b */ /* 0x000fe20000000200 */
[----:B--2---:R-:W-:-:S06]  /*3260*/  IMAD.IADD R208, R109, 0x1, R238 ;  /* 0x000000016dd07824 */ /* 0x004fcc00078e02ee */
[C---:B------:R-:W-:Y:S01]  /*3270*/  HMMA.16816.F32 R28, R12.reuse, R84, R20 ;  /* 0x000000540c1c723c */ /* 0x040fe20000001814 */
[----:B------:R-:W-:Y:S07]  /*3280*/  LDSM.16.M88.4 R20, [R164+0x4000] ;  /* 0x00400000a414783b */ /* 0x000fee0000000200 */
[----:B------:R-:W-:Y:S01]  /*3290*/  HMMA.16816.F32 R12, R12, R86, R36 ;  /* 0x000000560c0c723c */ /* 0x000fe20000001824 */
[----:B------:R-:W2:Y:S07]  /*32a0*/  LDSM.16.M88.4 R84, [R0+0x2000] ;  /* 0x002000000054783b */ /* 0x000eae0000000200 */
[C---:B------:R-:W-:Y:S08]  /*32b0*/  HMMA.16816.F32 R60, R8.reuse, R98, R56 ;  /* 0x00000062083c723c */ /* 0x040ff00000001838 */
[C---:B-1----:R-:W-:Y:S08]  /*32c0*/  HMMA.16816.F32 R56, R8.reuse, R82, R44 ;  /* 0x000000520838723c */ /* 0x042ff0000000182c */
[----:B----4-:R-:W-:Y:S08]  /*32d0*/  HMMA.16816.F32 R44, R8, R78, R32 ;  /* 0x0000004e082c723c */ /* 0x010ff00000001820 */
[----:B-----5:R-:W-:Y:S01]  /*32e0*/  HMMA.16816.F32 R32, R4, R92, R16 ;  /* 0x0000005c0420723c */ /* 0x020fe20000001810 */
[----:B------:R-:W-:Y:S07]  /*32f0*/  LDSM.16.M88.4 R16, [R162+0x8000] ;  /* 0x00800000a210783b */ /* 0x000fee0000000200 */
[C---:B------:R-:W-:Y:S01]  /*3300*/  HMMA.16816.F32 R52, R8.reuse, R76, R40 ;  /* 0x0000004c0834723c */ /* 0x040fe20000001828 */
[----:B------:R-:W1:Y:S07]  /*3310*/  LDSM.16.M88.4 R76, [R169+0x4000] ;  /* 0x00400000a94c783b */ /* 0x000e6e0000000200 */
[C---:B------:R-:W-:Y:S01]  /*3320*/  HMMA.16816.F32 R36, R8.reuse, R80, R48 ;  /* 0x000000500824723c */ /* 0x040fe20000001830 */
[----:B------:R-:W3:Y:S07]  /*3330*/  LDSM.16.M88.4 R48, [R0+0x2800] ;  /* 0x002800000030783b */ /* 0x000eee0000000200 */
[C---:B------:R-:W-:Y:S08]  /*3340*/  HMMA.16816.F32 R40, R8.reuse, R88, R28 ;  /* 0x000000580828723c */ /* 0x040ff0000000181c */
[----:B------:R-:W-:Y:S01]  /*3350*/  HMMA.16816.F32 R8, R8, R90, R12 ;  /* 0x0000005a0808723c */ /* 0x000fe2000000180c */
[----:B------:R-:W-:Y:S07]  /*3360*/  LDSM.16.M88.4 R88, [R0+0x4000] ;  /* 0x004000000058783b */ /* 0x000fee0000000200 */
[----:B------:R-:W-:Y:S01]  /*3370*/  HMMA.16816.F32 R28, R4, R94, R60 ;  /* 0x0000005e041c723c */ /* 0x000fe2000000183c */
[----:B------:R-:W-:Y:S04]  /*3380*/  LDSM.16.M88.4 R60, [R169+0x5000] ;  /* 0x00500000a93c783b */ /* 0x000fe80000000200 */
[----:B------:R-:W-:Y:S03]  /*3390*/  LDSM.16.M88.4 R92, [R2+0x4800] ;  /* 0x00480000025c783b */ /* 0x000fe60000000200 */
[----:B--2---:R-:W-:Y:S01]  /*33a0*/  HMMA.16816.F32 R12, R20, R84, R32 ;  /* 0x00000054140c723c */ /* 0x004fe20000001820 */
[----:B------:R-:W-:Y:S07]  /*33b0*/  LDSM.16.M88.4 R32, [R0+0x3800] ;  /* 0x003800000020783b */ /* 0x000fee0000000200 */
[C---:B------:R-:W-:Y:S01]  /*33c0*/  HMMA.16816.F32 R104, R4.reuse, R64, R52 ;  /* 0x000000400468723c */ /* 0x040fe20000001834 */
[----:B------:R-:W-:Y:S07]  /*33d0*/  LDSM.16.M88.4 R52, [R24+0x4000] ;  /* 0x004000001834783b */ /* 0x000fee0000000200 */
[C---:B------:R-:W-:Y:S01]  /*33e0*/  HMMA.16816.F32 R80, R4.reuse, R70, R8 ;  /* 0x000000460450723c */ /* 0x040fe20000001808 */
[----:B------:R-:W2:Y:S07]  /*33f0*/  LDSM.16.M88.4 R8, [R163+0x8000] ;  /* 0x00800000a308783b */ /* 0x000eae0000000200 */
[----:B------:R-:W-:Y:S08]  /*3400*/  HMMA.16816.F32 R36, R4, R72, R36 ;  /* 0x000000480424723c */ /* 0x000ff00000001824 */
[----:B------:R-:W-:Y:S01]  /*3410*/  HMMA.16816.F32 R28, R20, R86, R28 ;  /* 0x00000056141c723c */ /* 0x000fe2000000181c */
[----:B------:R-:W-:Y:S07]  /*3420*/  LDSM.16.M88.4 R84, [R169+0x5800] ;  /* 0x00580000a954783b */ /* 0x000fee0000000200 */
[----:B-1----:R-:W-:Y:S08]  /*3430*/  HMMA.16816.F32 R12, R16, R76, R12 ;  /* 0x0000004c100c723c */ /* 0x002ff0000000180c */
[C---:B------:R-:W-:Y:S01]  /*3440*/  HMMA.16816.F32 R56, R4.reuse, R74, R56 ;  /* 0x0000004a0438723c */ /* 0x040fe20000001838 */
[----:B------:R-:W-:Y:S07]  /*3450*/  LDSM.16.M88.4 R72, [R169+0x4800] ;  /* 0x00480000a948783b */ /* 0x000fee0000000200 */
[C---:B------:R-:W-:Y:S01]  /*3460*/  HMMA.16816.F32 R100, R4.reuse, R66, R44 ;  /* 0x000000420464723c */ /* 0x040fe2000000182c */
[----:B------:R-:W-:Y:S07]  /*3470*/  LDSM.16.M88.4 R64, [R2+0x4000] ;  /* 0x004000000240783b */ /* 0x000fee0000000200 */
[----:B------:R-:W-:Y:S01]  /*3480*/  HMMA.16816.F32 R96, R4, R68, R40 ;  /* 0x000000440460723c */ /* 0x000fe20000001828 */
[----:B------:R-:W1:Y:S04]  /*3490*/  LDSM.16.M88.4 R4, [R165+0x8000] ;  /* 0x00800000a504783b */ /* 0x000e680000000200 */
[----:B------:R-:W-:Y:S03]  /*34a0*/  LDSM.16.M88.4 R40, [R0+0x3000] ;  /* 0x003000000028783b */ /* 0x000fe60000000200 */
[----:B---3--:R-:W-:Y:S08]  /*34b0*/  HMMA.16816.F32 R44, R20, R48, R36 ;  /* 0x00000030142c723c */ /* 0x008ff00000001824 */
[----:B------:R-:W-:Y:S01]  /*34c0*/  HMMA.16816.F32 R36, R16, R78, R28 ;  /* 0x0000004e1024723c */ /* 0x000fe2000000181c */
[----:B------:R-:W-:Y:S07]  /*34d0*/  LDSM.16.M88.4 R76, [R24+0x4800] ;  /* 0x00480000184c783b */ /* 0x000fee0000000200 */
[----:B--2---:R-:W-:Y:S01]  /*34e0*/  HMMA.16816.F32 R28, R8, R52, R12 ;  /* 0x00000034081c723c */ /* 0x004fe2000000180c */
[----:B------:R-:W2:Y:S07]  /*34f0*/  LDSM.16.M88.4 R12, [R164+0x8000] ;  /* 0x00800000a40c783b */ /* 0x000eae0000000200 */
[----:B------:R-:W-:Y:S08]  /*3500*/  HMMA.16816.F32 R68, R20, R50, R56 ;  /* 0x000000321444723c */ /* 0x000ff00000001838 */
[----:B------:R-:W-:Y:S08]  /*3510*/  HMMA.16816.F32 R52, R8, R54, R36 ;  /* 0x000000360834723c */ /* 0x000ff00000001824 */
[----:B-1----:R-:W-:Y:S08]  /*3520*/  HMMA.16816.F32 R48, R4, R64, R28 ;  /* 0x000000400430723c */ /* 0x002ff0000000181c */
[----:B------:R-:W-:Y:S08]  /*3530*/  HMMA.16816.F32 R56, R16, R72, R44 ;  /* 0x000000481038723c */ /* 0x000ff0000000182c */
[C---:B------:R-:W-:Y:S08]  /*3540*/  HMMA.16816.F32 R36, R20.reuse, R32, R96 ;  /* 0x000000201424723c */ /* 0x040ff00000001860 */
[----:B------:R-:W-:Y:S08]  /*3550*/  HMMA.16816.F32 R80, R20, R34, R80 ;  /* 0x000000221450723c */ /* 0x000ff00000001850 */
[----:B------:R-:W-:Y:S01]  /*3560*/  HMMA.16816.F32 R32, R4, R66, R52 ;  /* 0x000000420420723c */ /* 0x000fe20000001834 */
[----:B------:R-:W-:Y:S07]  /*3570*/  LDSM.16.M88.4 R52, [R24+0x5800] ;  /* 0x005800001834783b */ /* 0x000fee0000000200 */
[----:B--2---:R-:W-:Y:S01]  /*3580*/  HMMA.16816.F32 R64, R12, R88, R48 ;  /* 0x000000580c40723c */ /* 0x004fe20000001830 */
[----:B------:R-:W-:Y:S07]  /*3590*/  LDSM.16.M88.4 R48, [R2+0x5000] ;  /* 0x005000000230783b */ /* 0x000fee0000000200 */
[C---:B------:R-:W-:Y:S08]  /*35a0*/  HMMA.16816.F32 R44, R20.reuse, R40, R104 ;  /* 0x00000028142c723c */ /* 0x040ff00000001868 */
[----:B------:R-:W-:Y:S08]  /*35b0*/  HMMA.16816.F32 R40, R20, R42, R100 ;  /* 0x0000002a1428723c */ /* 0x000ff00000001864 */
[----:B------:R-:W-:Y:S01]  /*35c0*/  HMMA.16816.F32 R20, R16, R74, R68 ;  /* 0x0000004a1014723c */ /* 0x000fe20000001844 */
[----:B------:R-:W1:Y:S01]  /*35d0*/  LDSM.16.M88.4 R68, [R24+0x5000] ;  /* 0x005000001844783b */ /* 0x000e620000000200 */
[----:B------:R-:W-:-:S03]  /*35e0*/  FMUL.FTZ R3, R64, c[0x0][0x320] ;  /* 0x0000c80040037a20 */ /* 0x000fc60000410000 */
[----:B------:R-:W2:Y:S03]  /*35f0*/  LDSM.16.M88.4 R72, [R0+0x4800] ;  /* 0x004800000048783b */ /* 0x000ea60000000200 */
[----:B------:R-:W-:Y:S01]  /*3600*/  HMMA.16816.F32 R28, R8, R76, R56 ;  /* 0x0000004c081c723c */ /* 0x000fe20000001838 */
[----:B------:R3:W4:Y:S07]  /*3610*/  MUFU.TANH R77, R3 ;  /* 0x00000003004d7308 */ /* 0x00072e0000002400 */
[----:B------:R-:W-:Y:S08]  /*3620*/  HMMA.16816.F32 R44, R16, R60, R44 ;  /* 0x0000003c102c723c */ /* 0x000ff0000000182c */
[----:B------:R-:W-:Y:S01]  /*3630*/  HMMA.16816.F32 R20, R8, R78, R20 ;  /* 0x0000004e0814723c */ /* 0x000fe20000001814 */
[----:B---3--:R-:W-:-:S04]  /*3640*/  FMUL.FTZ R3, R65, c[0x0][0x320] ;  /* 0x0000c80041037a20 */ /* 0x008fc80000410000 */
[----:B------:R3:W5:Y:S03]  /*3650*/  MUFU.TANH R76, R3 ;  /* 0x00000003004c7308 */ /* 0x0007660000002400 */
[C---:B------:R-:W-:Y:S08]  /*3660*/  HMMA.16816.F32 R36, R16.reuse, R84, R36 ;  /* 0x000000541024723c */ /* 0x040ff00000001824 */
[----:B------:R-:W-:Y:S01]  /*3670*/  HMMA.16816.F32 R60, R16, R62, R40 ;  /* 0x0000003e103c723c */ /* 0x000fe20000001828 */
[----:B---3--:R-:W-:-:S07]  /*3680*/  FMUL.FTZ R3, R66, c[0x0][0x320] ;  /* 0x0000c80042037a20 */ /* 0x008fce0000410000 */
[----:B------:R-:W-:Y:S01]  /*3690*/  HMMA.16816.F32 R28, R4, R92, R28 ;  /* 0x0000005c041c723c */ /* 0x000fe2000000181c */
[----:B------:R3:W-:Y:S07]  /*36a0*/  MUFU.TANH R79, R3 ;  /* 0x00000003004f7308 */ /* 0x0007ee0000002400 */
[----:B------:R-:W-:Y:S08]  /*36b0*/  HMMA.16816.F32 R40, R12, R90, R32 ;  /* 0x0000005a0c28723c */ /* 0x000ff00000001820 */
[----:B-1----:R-:W-:Y:S01]  /*36c0*/  HMMA.16816.F32 R32, R8, R68, R44 ;  /* 0x000000440820723c */ /* 0x002fe2000000182c */
[----:B---3--:R-:W-:-:S02]  /*36d0*/  FMUL.FTZ R3, R67, c[0x0][0x320] ;  /* 0x0000c80043037a20 */ /* 0x008fc40000410000 */
[----:B------:R-:W1:Y:S02]  /*36e0*/  LDSM.16.M88.4 R64, [R2+0x5800] ;  /* 0x005800000240783b */ /* 0x000e640000000200 */
[----:B------:R3:W-:Y:S03]  /*36f0*/  MUFU.TANH R78, R3 ;  /* 0x00000003004e7308 */ /* 0x0007e60000002400 */
[----:B------:R-:W-:Y:S08]  /*3700*/  HMMA.16816.F32 R56, R16, R86, R80 ;  /* 0x000000561038723c */ /* 0x000ff00000001850 */
[----:B------:R-:W-:Y:S01]  /*3710*/  HMMA.16816.F32 R16, R4, R94, R20 ;  /* 0x0000005e0410723c */ /* 0x000fe20000001814 */
[----:B------:R-:W-:-:S02]  /*3720*/  FMUL.FTZ R40, R40, c[0x0][0x320] ;  /* 0x0000c80028287a20 */ /* 0x000fc40000410000 */
[----:B------:R-:W-:Y:S02]  /*3730*/  FMUL.FTZ R43, R43, c[0x0][0x320] ;  /* 0x0000c8002b2b7a20 */ /* 0x000fe40000410000 */
[----:B------:R-:W1:Y:S01]  /*3740*/  MUFU.TANH R69, R40 ;  /* 0x0000002800457308 */ /* 0x000e620000002400 */
[----:B------:R-:W-:Y:S02]  /*3750*/  FMUL.FTZ R42, R42, c[0x0][0x320] ;  /* 0x0000c8002a2a7a20 */ /* 0x000fe40000410000 */
[----:B------:R-:W-:Y:S01]  /*3760*/  HMMA.16816.F32 R44, R8, R52, R36 ;  /* 0x00000034082c723c */ /* 0x000fe20000001824 */
[----:B------:R-:W-:-:S04]  /*3770*/  FMUL.FTZ R41, R41, c[0x0][0x320] ;  /* 0x0000c80029297a20 */ /* 0x000fc80000410000 */
[----:B------:R-:W-:Y:S03]  /*3780*/  MUFU.TANH R52, R42 ;  /* 0x0000002a00347308 */ /* 0x000fe60000002400 */
[----:B------:R-:W-:Y:S01]  /*3790*/  HMMA.16816.F32 R20, R8, R70, R60 ;  /* 0x000000460814723c */ /* 0x000fe2000000183c */
[----:B------:R-:W3:Y:S04]  /*37a0*/  LDSM.16.M88.4 R60, [R0+0x5000] ;  /* 0x00500000003c783b */ /* 0x000ee80000000200 */
[----:B------:R-:W1:Y:S03]  /*37b0*/  MUFU.TANH R68, R41 ;  /* 0x0000002900447308 */ /* 0x000e660000002400 */
[----:B--2---:R-:W-:Y:S08]  /*37c0*/  HMMA.16816.F32 R24, R12, R72, R28 ;  /* 0x000000480c18723c */ /* 0x004ff0000000181c */
[----:B------:R-:W-:Y:S01]  /*37d0*/  HMMA.16816.F32 R36, R4, R48, R32 ;  /* 0x000000300424723c */ /* 0x000fe20000001820 */
[----:B------:R-:W-:Y:S07]  /*37e0*/  MUFU.TANH R48, R43 ;  /* 0x0000002b00307308 */ /* 0x000fee0000002400 */
[----:B------:R-:W-:Y:S08]  /*37f0*/  HMMA.16816.F32 R32, R12, R74, R16 ;  /* 0x0000004a0c20723c */ /* 0x000ff00000001810 */
[----:B-1----:R-:W-:Y:S01]  /*3800*/  HMMA.16816.F32 R16, R4, R64, R44 ;  /* 0x000000400410723c */ /* 0x002fe2000000182c */
[----:B------:R-:W2:Y:S01]  /*3810*/  LDL R64, [R1] ;  /* 0x0000000001407983 */ /* 0x000ea20000100800 */
[----:B------:R-:W-:-:S02]  /*3820*/  FMUL.FTZ R2, R25, c[0x0][0x320] ;  /* 0x0000c80019027a20 */ /* 0x000fc40000410000 */
[----:B------:R-:W-:Y:S02]  /*3830*/  FMUL.FTZ R24, R24, c[0x0][0x320] ;  /* 0x0000c80018187a20 */ /* 0x000fe40000410000 */
[----:B------:R1:W-:Y:S02]  /*3840*/  MUFU.TANH R40, R2 ;  /* 0x0000000200287308 */ /* 0x0003e40000002400 */
[----:B------:R-:W-:Y:S01]  /*3850*/  HMMA.16816.F32 R28, R8, R54, R56 ;  /* 0x00000036081c723c */ /* 0x000fe20000001838 */
[----:B---3--:R-:W-:-:S05]  /*3860*/  IMAD.MOV.U32 R3, RZ, RZ, 0x1 ;  /* 0x00000001ff037424 */ /* 0x008fca00078e00ff */
[----:B------:R-:W3:Y:S02]  /*3870*/  MUFU.TANH R41, R24 ;  /* 0x0000001800297308 */ /* 0x000ee40000002400 */
[----:B------:R-:W-:Y:S01]  /*3880*/  HMMA.16816.F32 R8, R4, R50, R20 ;  /* 0x000000320408723c */ /* 0x000fe20000001814 */
[----:B------:R3:W4:Y:S07]  /*3890*/  LDSM.16.M88.4 R20, [R0+0x5800] ;  /* 0x005800000014783b */ /* 0x00072e0000000200 */
[----:B------:R-:W-:Y:S01]  /*38a0*/  HMMA.16816.F32 R36, R12, R60, R36 ;  /* 0x0000003c0c24723c */ /* 0x000fe20000001824 */
[----:B-1----:R-:W-:Y:S01]  /*38b0*/  FMUL.FTZ R2, R26, c[0x0][0x320] ;  /* 0x0000c8001a027a20 */ /* 0x002fe20000410000 */
[----:B------:R-:W-:-:S04]  /*38c0*/  DEPBAR.LE SB0, 0x2 ;  /* 0x000080800000791a */ /* 0x000fc80000000000 */
[----:B------:R1:W-:Y:S01]  /*38d0*/  MUFU.TANH R43, R2 ;  /* 0x00000002002b7308 */ /* 0x0003e20000002400 */
[----:B------:R-:W-:Y:S01]  /*38e0*/  FMUL.FTZ R32, R32, c[0x0][0x320] ;  /* 0x0000c80020207a20 */ /* 0x000fe20000410000 */
[----:B------:R-:W-:Y:S01]  /*38f0*/  HMMA.16816.F32 R4, R4, R66, R28 ;  /* 0x000000420404723c */ /* 0x000fe2000000181c */
[----:B------:R-:W-:Y:S01]  /*3900*/  FMUL.FTZ R33, R33, c[0x0][0x320] ;  /* 0x0000c80021217a20 */ /* 0x000fe20000410000 */
[----:B------:R-:W-:Y:S01]  /*3910*/  BAR.SYNC.DEFER_BLOCKING 0x0 ;  /* 0x0000000000007b1d */ /* 0x000fe20000010000 */
[----:B---3--:R-:W-:-:S05]  /*3920*/  FMUL.FTZ R0, R27, c[0x0][0x320] ;  /* 0x0000c8001b007a20 */ /* 0x008fca0000410000 */
[----:B------:R3:W-:Y:S01]  /*3930*/  MUFU.TANH R42, R0 ;  /* 0x00000000002a7308 */ /* 0x0007e20000002400 */
[----:B-1----:R-:W-:Y:S01]  /*3940*/  @P4 IMAD.HI.U32 R2, R208, c[0x0][0x2c8], RZ ;  /* 0x0000b200d0024a27 */ /* 0x002fe200078e00ff */
[C---:B------:R-:W-:Y:S08]  /*3950*/  HMMA.16816.F32 R24, R12.reuse, R62, R8 ;  /* 0x0000003e0c18723c */ /* 0x040ff00000001808 */
[C---:B----4-:R-:W-:Y:S08]  /*3960*/  HMMA.16816.F32 R16, R12.reuse, R20, R16 ;  /* 0x000000140c10723c */ /* 0x050ff00000001810 */
[----:B------:R-:W-:Y:S01]  /*3970*/  HMMA.16816.F32 R4, R12, R22, R4 ;  /* 0x000000160c04723c */ /* 0x000fe20000001804 */
[----:B---3--:R-:W-:Y:S01]  /*3980*/  IMAD.MOV.U32 R0, RZ, RZ, R208 ;  /* 0x000000ffff007224 */ /* 0x008fe200078e00d0 */
[----:B------:R-:W-:Y:S01]  /*3990*/  @P4 SHF.R.U32.HI R0, RZ, c[0x0][0x2cc], R2 ;  /* 0x0000b300ff004a19 */ /* 0x000fe20000011602 */
[----:B------:R-:W1:Y:S01]  /*39a0*/  MUFU.TANH R32, R32 ;  /* 0x0000002000207308 */ /* 0x000e620000002400 */
[----:B------:R-:W-:Y:S01]  /*39b0*/  FMUL.FTZ R34, R34, c[0x0][0x320] ;  /* 0x0000c80022227a20 */ /* 0x000fe20000410000 */
[----:B------:R-:W-:Y:S04]  /*39c0*/  LDSM.16.MT88.4 R44, [R237+0x2000] ;  /* 0x00200000ed2c783b */ /* 0x000fe80000004200 */
[----:B------:R-:W3:Y:S04]  /*39d0*/  SHFL.IDX PT, R2, R0, RZ, 0x1c1f ;  /* 0x001c1fff00027589 */ /* 0x000ee800000e0000 */
[----:B------:R4:W1:Y:S01]  /*39e0*/  SHFL.IDX PT, R8, R0, 0x1, 0x1c1f ;  /* 0x003c1f0000087f89 */ /* 0x00086200000e0000 */
[----:B------:R-:W-:Y:S01]  /*39f0*/  IMAD.MOV.U32 R9, RZ, RZ, c[0x0][0x2ac] ;  /* 0x0000ab00ff097624 */ /* 0x000fe200078e00ff */
[----:B------:R-:W-:Y:S02]  /*3a00*/  MUFU.TANH R33, R33 ;  /* 0x0000002100217308 */ /* 0x000fe40000002400 */
[----:B------:R-:W-:Y:S04]  /*3a10*/  LDSM.16.MT88.4 R56, [R170+0x4000] ;  /* 0x00400000aa38783b */ /* 0x000fe80000004200 */
[----:B------:R-:W-:Y:S04]  /*3a20*/  LDSM.16.MT88.4 R72, [R171+0x2800] ;  /* 0x00280000ab48783b */ /* 0x000fe80000004200 */
[----:B------:R-:W-:Y:S01]  /*3a30*/  LDSM.16.MT88.4 R60, [R170+0x4800] ;  /* 0x00480000aa3c783b */ /* 0x000fe20000004200 */
[----:B----4-:R-:W-:-:S04]  /*3a40*/  FMUL.FTZ R0, R35, c[0x0][0x320] ;  /* 0x0000c80023007a20 */ /* 0x010fc80000410000 */
[----:B------:R4:W-:Y:S02]  /*3a50*/  MUFU.TANH R29, R0 ;  /* 0x00000000001d7308 */ /* 0x0009e40000002400 */
[----:B----4-:R-:W-:-:S04]  /*3a60*/  IMAD R0, R231, -0x40, R3 ;  /* 0xffffffc0e7007824 */ /* 0x010fc800078e0203 */
[----:B------:R-:W-:Y:S02]  /*3a70*/  IMAD R0, R9, c[0x0][0x1d0], R0 ;  /* 0x0000740009007a24 */ /* 0x000fe400078e0200 */
[----:B------:R-:W-:-:S03]  /*3a80*/  FMUL.FTZ R3, R36, c[0x0][0x320] ;  /* 0x0000c80024037a20 */ /* 0x000fc60000410000 */
[--C-:B------:R-:W-:Y:S01]  /*3a90*/  IADD3 R0, R0, -c[0x0][0x168], -R223.reuse ;  /* 0x80005a0000007a10 */ /* 0x100fe20007ffe8df */
[----:B------:R4:W-:Y:S04]  /*3aa0*/  MUFU.TANH R28, R3 ;  /* 0x00000003001c7308 */ /* 0x0009e80000002400 */
[C---:B---3--:R-:W-:Y:S02]  /*3ab0*/  IMAD.IADD R2, R0.reuse, 0x1, R2 ;  /* 0x0000000100027824 */ /* 0x048fe400078e0202 */
[----:B-1----:R-:W-:Y:S02]  /*3ac0*/  IMAD.IADD R0, R0, 0x1, R8 ;  /* 0x0000000100007824 */ /* 0x002fe400078e0208 */
[----:B----4-:R-:W-:-:S05]  /*3ad0*/  IMAD.IADD R3, R108, 0x1, -R223 ;  /* 0x000000016c037824 */ /* 0x010fca00078e0adf */
[----:B------:R-:W-:-:S04]  /*3ae0*/  IMNMX R2, R3, R2, PT ;  /* 0x0000000203027217 */ /* 0x000fc80003800200 */
[C---:B------:R-:W-:Y:S02]  /*3af0*/  ISETP.GT.AND P6, PT, R2.reuse, RZ, PT ;  /* 0x000000ff0200720c */ /* 0x040fe40003fc4270 */
[C---:B------:R-:W-:Y:S01]  /*3b00*/  ISETP.GT.AND P5, PT, R2.reuse, 0x1, PT ;  /* 0x000000010200780c */ /* 0x040fe20003fa4270 */
[----:B------:R-:W-:Y:S01]  /*3b10*/  FMUL.FTZ R9, R37, c[0x0][0x320] ;  /* 0x0000c80025097a20 */ /* 0x000fe20000410000 */
[----:B------:R-:W-:Y:S02]  /*3b20*/  ISETP.GT.AND P1, PT, R2, 0x8, PT ;  /* 0x000000080200780c */ /* 0x000fe40003f24270 */
[----:B------:R-:W-:Y:S02]  /*3b30*/  FSEL R13, R77, -INF , P6 ;  /* 0xff8000004d0d7808 */ /* 0x000fe40003000000 */
[----:B-----5:R-:W-:Y:S02]  /*3b40*/  FSEL R15, R76, -INF , P5 ;  /* 0xff8000004c0f7808 */ /* 0x020fe40002800000 */
[----:B------:R-:W-:Y:S01]  /*3b50*/  IMNMX R0, R3, R0, PT ;  /* 0x0000000003007217 */ /* 0x000fe20003800200 */
[----:B------:R-:W-:Y:S01]  /*3b60*/  FMUL.FTZ R3, R25, c[0x0][0x320] ;  /* 0x0000c80019037a20 */ /* 0x000fe20000410000 */
[----:B------:R-:W-:Y:S01]  /*3b70*/  ISETP.GT.AND P0, PT, R2, 0x9, PT ;  /* 0x000000090200780c */ /* 0x000fe20003f04270 */
[----:B------:R-:W1:Y:S01]  /*3b80*/  MUFU.TANH R10, R9 ;  /* 0x00000009000a7308 */ /* 0x000e620000002400 */
[----:B------:R-:W-:-:S02]  /*3b90*/  FSEL R14, R69, -INF , P1 ;  /* 0xff800000450e7808 */ /* 0x000fc40000800000 */
[----:B------:R-:W-:Y:S02]  /*3ba0*/  FMNMX.FTZ R101, R13, R15, !PT ;  /* 0x0000000f0d657209 */ /* 0x000fe40007810000 */
[----:B------:R-:W-:Y:S02]  /*3bb0*/  ISETP.GT.AND P6, PT, R2, 0x10, PT ;  /* 0x000000100200780c */ /* 0x000fe40003fc4270 */
[----:B------:R-:W-:Y:S01]  /*3bc0*/  FSEL R20, R68, -INF , P0 ;  /* 0xff80000044147808 */ /* 0x000fe20000000000 */
[----:B------:R3:W-:Y:S01]  /*3bd0*/  MUFU.TANH R9, R3 ;  /* 0x0000000300097308 */ /* 0x0007e20000002400 */
[----:B------:R-:W-:Y:S01]  /*3be0*/  FMNMX.FTZ R101, R14, R101, !PT ;  /* 0x000000650e657209 */ /* 0x000fe20007810000 */
[----:B------:R-:W-:Y:S01]  /*3bf0*/  FMUL.FTZ R8, R24, c[0x0][0x320] ;  /* 0x0000c80018087a20 */ /* 0x000fe20000410000 */
[----:B------:R-:W-:Y:S01]  /*3c00*/  ISETP.GT.AND P5, PT, R2, 0x11, PT ;  /* 0x000000110200780c */ /* 0x000fe20003fa4270 */
[----:B------:R-:W-:Y:S01]  /*3c10*/  FMUL.FTZ R18, R18, c[0x0][0x320] ;  /* 0x0000c80012127a20 */ /* 0x000fe20000410000 */
[----:B------:R-:W-:Y:S01]  /*3c20*/  FMNMX.FTZ R101, R20, R101, !PT ;  /* 0x0000006514657209 */ /* 0x000fe20007810000 */
[----:B------:R-:W-:Y:S01]  /*3c30*/  FMUL.FTZ R19, R19, c[0x0][0x320] ;  /* 0x0000c80013137a20 */ /* 0x000fe20000410000 */
[C---:B------:R-:W-:Y:S01]  /*3c40*/  ISETP.GT.AND P1, PT, R2.reuse, 0x18, PT ;  /* 0x000000180200780c */ /* 0x040fe20003f24270 */
[----:B------:R-:W-:Y:S01]  /*3c50*/  MUFU.TANH R34, R34 ;  /* 0x0000002200227308 */ /* 0x000fe20000002400 */
[----:B------:R-:W-:Y:S01]  /*3c60*/  ISETP.GT.AND P0, PT, R2, 0x19, PT ;  /* 0x000000190200780c */ /* 0x000fe20003f04270 */
[----:B------:R-:W-:Y:S01]  /*3c70*/  FMUL.FTZ R6, R6, c[0x0][0x320] ;  /* 0x0000c80006067a20 */ /* 0x000fe20000410000 */
[----:B------:R-:W-:Y:S01]  /*3c80*/  LDSM.16.MT88.4 R68, [R239+0x2800] ;  /* 0x00280000ef44783b */ /* 0x000fe20000004200 */
[----:B---3--:R-:W-:Y:S01]  /*3c90*/  FMUL.FTZ R3, R16, c[0x0][0x320] ;  /* 0x0000c80010037a20 */ /* 0x008fe20000410000 */
[----:B------:R-:W-:-:S03]  /*3ca0*/  FSEL R16, R41, -INF , P6 ;  /* 0xff80000029107808 */ /* 0x000fc60003000000 */
[----:B------:R3:W-:Y:S01]  /*3cb0*/  MUFU.TANH R12, R3 ;  /* 0x00000003000c7308 */ /* 0x0007e20000002400 */
[----:B------:R-:W-:Y:S02]  /*3cc0*/  FSEL R21, R40, -INF , P5 ;  /* 0xff80000028157808 */ /* 0x000fe40002800000 */
[----:B------:R-:W-:Y:S02]  /*3cd0*/  FMNMX.FTZ R101, R16, R101, !PT ;  /* 0x0000006510657209 */ /* 0x000fe40007810000 */
[----:B------:R-:W-:-:S03]  /*3ce0*/  ISETP.GT.AND P5, PT, R2, 0x21, PT ;  /* 0x000000210200780c */ /* 0x000fc60003fa4270 */
[----:B------:R-:W4:Y:S01]  /*3cf0*/  MUFU.TANH R8, R8 ;  /* 0x0000000800087308 */ /* 0x000f220000002400 */
[----:B------:R-:W-:Y:S01]  /*3d00*/  FSEL R22, R32, -INF , P1 ;  /* 0xff80000020167808 */ /* 0x000fe20000800000 */
[----:B---3--:R-:W-:Y:S01]  /*3d10*/  FMUL.FTZ R3, R17, c[0x0][0x320] ;  /* 0x0000c80011037a20 */ /* 0x008fe20000410000 */
[----:B------:R-:W-:-:S05]  /*3d20*/  FMNMX.FTZ R101, R21, R101, !PT ;  /* 0x0000006515657209 */ /* 0x000fca0007810000 */
[----:B------:R3:W5:Y:S01]  /*3d30*/  MUFU.TANH R11, R3 ;  /* 0x00000003000b7308 */ /* 0x0007620000002400 */
[----:B-1----:R-:W-:Y:S02]  /*3d40*/  FSEL R87, R10, -INF , P5 ;  /* 0xff8000000a577808 */ /* 0x002fe40002800000 */
[----:B------:R-:W-:Y:S02]  /*3d50*/  ISETP.GT.AND P6, PT, R2, 0x20, PT ;  /* 0x000000200200780c */ /* 0x000fe40003fc4270 */
[----:B------:R-:W-:Y:S02]  /*3d60*/  FSEL R23, R33, -INF , P0 ;  /* 0xff80000021177808 */ /* 0x000fe40000000000 */
[----:B------:R-:W-:Y:S01]  /*3d70*/  FMNMX.FTZ R101, R22, R101, !PT ;  /* 0x0000006516657209 */ /* 0x000fe20007810000 */
[----:B---3--:R-:W-:-:S04]  /*3d80*/  FMUL.FTZ R3, R4, c[0x0][0x320] ;  /* 0x0000c80004037a20 */ /* 0x008fc80000410000 */
[----:B------:R1:W3:Y:S01]  /*3d90*/  MUFU.TANH R10, R3 ;  /* 0x00000003000a7308 */ /* 0x0002e20000002400 */
[----:B------:R-:W-:Y:S02]  /*3da0*/  FSEL R85, R28, -INF , P6 ;  /* 0xff8000001c557808 */ /* 0x000fe40003000000 */
[----:B------:R-:W-:Y:S02]  /*3db0*/  FMNMX.FTZ R101, R23, R101, !PT ;  /* 0x0000006517657209 */ /* 0x000fe40007810000 */
[C---:B------:R-:W-:Y:S02]  /*3dc0*/  ISETP.GT.AND P1, PT, R2.reuse, 0x28, PT ;  /* 0x000000280200780c */ /* 0x040fe40003f24270 */
[----:B------:R-:W-:Y:S01]  /*3dd0*/  ISETP.GT.AND P6, PT, R2, 0x30, PT ;  /* 0x000000300200780c */ /* 0x000fe20003fc4270 */
[----:B-1----:R-:W-:-:S04]  /*3de0*/  FMUL.FTZ R3, R5, c[0x0][0x320] ;  /* 0x0000c80005037a20 */ /* 0x002fc80000410000 */
[----:B------:R-:W1:Y:S01]  /*3df0*/  MUFU.TANH R4, R3 ;  /* 0x0000000300047308 */ /* 0x000e620000002400 */
[C---:B------:R-:W-:Y:S02]  /*3e00*/  ISETP.GT.AND P5, PT, R2.reuse, 0x31, PT ;  /* 0x000000310200780c */ /* 0x040fe40003fa4270 */
[----:B------:R-:W-:Y:S02]  /*3e10*/  FMNMX.FTZ R101, R85, R101, !PT ;  /* 0x0000006555657209 */ /* 0x000fe40007810000 */
[----:B------:R-:W-:Y:S02]  /*3e20*/  ISETP.GT.AND P0, PT, R2, 0x29, PT ;  /* 0x000000290200780c */ /* 0x000fe40003f04270 */
[----:B----4-:R-:W-:Y:S02]  /*3e30*/  FSEL R86, R8, -INF , P1 ;  /* 0xff80000008567808 */ /* 0x010fe40000800000 */
[----:B------:R-:W-:Y:S02]  /*3e40*/  ISETP.GT.AND P1, PT, R2, 0x38, PT ;  /* 0x000000380200780c */ /* 0x000fe40003f24270 */
[----:B------:R-:W-:-:S02]  /*3e50*/  FSEL R180, R12, -INF , P6 ;  /* 0xff8000000cb47808 */ /* 0x000fc40003000000 */
[----:B-----5:R-:W-:Y:S02]  /*3e60*/  FSEL R175, R11, -INF , P5 ;  /* 0xff8000000baf7808 */ /* 0x020fe40002800000 */
[C---:B------:R-:W-:Y:S02]  /*3e70*/  ISETP.GT.AND P6, PT, R0.reuse, RZ, PT ;  /* 0x000000ff0000720c */ /* 0x040fe40003fc4270 */
[----:B------:R-:W-:Y:S02]  /*3e80*/  ISETP.GT.AND P5, PT, R0, 0x1, PT ;  /* 0x000000010000780c */ /* 0x000fe40003fa4270 */
[----:B------:R-:W-:Y:S02]  /*3e90*/  FMNMX.FTZ R101, R87, R101, !PT ;  /* 0x0000006557657209 */ /* 0x000fe40007810000 */
[----:B------:R-:W-:Y:S02]  /*3ea0*/  FSEL R84, R9, -INF , P0 ;  /* 0xff80000009547808 */ /* 0x000fe40000000000 */
[----:B------:R-:W-:Y:S01]  /*3eb0*/  ISETP.GT.AND P0, PT, R2, 0x39, PT ;  /* 0x000000390200780c */ /* 0x000fe20003f04270 */
[----:B------:R-:W-:Y:S01]  /*3ec0*/  FMUL.FTZ R2, R38, c[0x0][0x320] ;  /* 0x0000c80026027a20 */ /* 0x000fe20000410000 */
[----:B---3--:R-:W-:-:S02]  /*3ed0*/  FSEL R172, R10, -INF , P1 ;  /* 0xff8000000aac7808 */ /* 0x008fc40000800000 */
[----:B------:R-:W-:Y:S02]  /*3ee0*/  ISETP.GT.AND P1, PT, R0, 0x8, PT ;  /* 0x000000080000780c */ /* 0x000fe40003f24270 */
[----:B------:R-:W-:Y:S02]  /*3ef0*/  FSEL R5, R79, -INF , P6 ;  /* 0xff8000004f057808 */ /* 0x000fe40003000000 */
[----:B------:R-:W-:Y:S02]  /*3f00*/  FSEL R12, R78, -INF , P5 ;  /* 0xff8000004e0c7808 */ /* 0x000fe40002800000 */
[----:B------:R-:W-:Y:S01]  /*3f10*/  FMNMX.FTZ R101, R86, R101, !PT ;  /* 0x0000006556657209 */ /* 0x000fe20007810000 */
[----:B------:R3:W4:Y:S01]  /*3f20*/  MUFU.TANH R28, R2 ;  /* 0x00000002001c7308 */ /* 0x0007220000002400 */
[----:B-1----:R-:W-:Y:S02]  /*3f30*/  FSEL R174, R4, -INF , P0 ;  /* 0xff80000004ae7808 */ /* 0x002fe40000000000 */
[----:B------:R-:W-:-:S02]  /*3f40*/  ISETP.GT.AND P0, PT, R0, 0x9, PT ;  /* 0x000000090000780c */ /* 0x000fc40003f04270 */
[----:B------:R-:W-:Y:S02]  /*3f50*/  FSEL R11, R52, -INF , P1 ;  /* 0xff800000340b7808 */ /* 0x000fe40000800000 */
[----:B------:R-:W-:Y:S01]  /*3f60*/  FMNMX.FTZ R101, R84, R101, !PT ;  /* 0x0000006554657209 */ /* 0x000fe20007810000 */
[----:B------:R-:W-:Y:S01]  /*3f70*/  FMUL.FTZ R9, R27, c[0x0][0x320] ;  /* 0x0000c8001b097a20 */ /* 0x000fe20000410000 */
[----:B------:R-:W-:Y:S02]  /*3f80*/  ISETP.GT.AND P6, PT, R0, 0x10, PT ;  /* 0x000000100000780c */ /* 0x000fe40003fc4270 */
[----:B---3--:R-:W-:Y:S01]  /*3f90*/  FMNMX.FTZ R2, R5, R12, !PT ;  /* 0x0000000c05027209 */ /* 0x008fe20007810000 */
[----:B------:R-:W-:Y:S01]  /*3fa0*/  FMUL.FTZ R8, R26, c[0x0][0x320] ;  /* 0x0000c8001a087a20 */ /* 0x000fe20000410000 */
[----:B------:R-:W-:Y:S01]  /*3fb0*/  FSEL R10, R48, -INF , P0 ;  /* 0xff800000300a7808 */ /* 0x000fe20000000000 */
[----:B------:R-:W-:Y:S01]  /*3fc0*/  FMUL.FTZ R3, R39, c[0x0][0x320] ;  /* 0x0000c80027037a20 */ /* 0x000fe20000410000 */
[----:B------:R-:W-:-:S02]  /*3fd0*/  FMNMX.FTZ R2, R11, R2, !PT ;  /* 0x000000020b027209 */ /* 0x000fc40007810000 */
[----:B------:R-:W-:Y:S01]  /*3fe0*/  ISETP.GT.AND P5, PT, R0, 0x11, PT ;  /* 0x000000110000780c */ /* 0x000fe20003fa4270 */
[----:B------:R-:W-:Y:S01]  /*3ff0*/  MUFU.TANH R24, R18 ;  /* 0x0000001200187308 */ /* 0x000fe20000002400 */
[----:B------:R-:W-:Y:S01]  /*4000*/  FMNMX.FTZ R101, R180, R101, !PT ;  /* 0x00000065b4657209 */ /* 0x000fe20007810000 */
[----:B------:R-:W-:Y:S01]  /*4010*/  FMUL.FTZ R4, R7, c[0x0][0x320] ;  /* 0x0000c80007047a20 */ /* 0x000fe20000410000 */
[----:B------:R-:W-:Y:S01]  /*4020*/  FMNMX.FTZ R2, R10, R2, !PT ;  /* 0x000000020a027209 */ /* 0x000fe20007810000 */
[----:B------:R-:W-:Y:S01]  /*4030*/  LDSM.16.MT88.4 R36, [R171] ;  /* 0x00000000ab24783b */ /* 0x000fe20000004200 */
[----:B------:R-:W-:-:S03]  /*4040*/  FMNMX.FTZ R101, R175, R101, !PT ;  /* 0x00000065af657209 */ /* 0x000fc60007810000 */
[----:B------:R1:W-:Y:S01]  /*4050*/  MUFU.TANH R25, R9 ;  /* 0x0000000900197308 */ /* 0x0003e20000002400 */
[----:B------:R-:W-:Y:S01]  /*4060*/  ISETP.GT.AND P1, PT, R0, 0x18, PT ;  /* 0x000000180000780c */ /* 0x000fe20003f24270 */
[----:B------:R-:W-:Y:S01]  /*4070*/  LDSM.16.MT88.4 R48, [R170+0x2800] ;  /* 0x00280000aa30783b */ /* 0x000fe20000004200 */
[----:B------:R-:W-:-:S03]  /*4080*/  FMNMX.FTZ R101, R172, R101, !PT ;  /* 0x00000065ac657209 */ /* 0x000fc60007810000 */
[----:B------:R-:W-:Y:S02]  /*4090*/  LDSM.16.MT88.4 R52, [R239+0x2000] ;  /* 0x00200000ef34783b */ /* 0x000fe40000004200 */
[----:B------:R3:W-:Y:S01]  /*40a0*/  MUFU.TANH R26, R8 ;  /* 0x00000008001a7308 */ /* 0x0007e20000002400 */
[----:B-1----:R-:W-:-:S07]  /*40b0*/  FSEL R9, R43, -INF , P6 ;  /* 0xff8000002b097808 */ /* 0x002fce0003000000 */
[----:B------:R1:W5:Y:S01]  /*40c0*/  MUFU.TANH R27, R3 ;  /* 0x00000003001b7308 */ /* 0x0003620000002400 */
[----:B------:R-:W-:Y:S02]  /*40d0*/  FMNMX.FTZ R2, R9, R2, !PT ;  /* 0x0000000209027209 */ /* 0x000fe40007810000 */
[----:B---3--:R-:W-:Y:S02]  /*40e0*/  FSEL R8, R42, -INF , P5 ;  /* 0xff8000002a087808 */ /* 0x008fe40002800000 */
[----:B------:R-:W-:-:S03]  /*40f0*/  ISETP.GT.AND P0, PT, R0, 0x19, PT ;  /* 0x000000190000780c */ /* 0x000fc60003f04270 */
[----:B------:R-:W3:Y:S01]  /*4100*/  MUFU.TANH R19, R19 ;  /* 0x0000001300137308 */ /* 0x000ee20000002400 */
[----:B------:R-:W-:Y:S01]  /*4110*/  FSEL R17, R34, -INF , P1 ;  /* 0xff80000022117808 */ /* 0x000fe20000800000 */
[----:B------:R-:W-:Y:S01]  /*4120*/  LDSM.16.MT88.4 R40, [R237+0x800] ;  /* 0x00080000ed28783b */ /* 0x000fe20000004200 */
[----:B------:R-:W-:Y:S02]  /*4130*/  FMNMX.FTZ R2, R8, R2, !PT ;  /* 0x0000000208027209 */ /* 0x000fe40007810000 */
[----:B------:R-:W-:Y:S01]  /*4140*/  FMNMX.FTZ R101, R174, R101, !PT ;  /* 0x00000065ae657209 */ /* 0x000fe20007810000 */
[----:B------:R-:W-:Y:S01]  /*4150*/  LDSM.16.MT88.4 R32, [R237] ;  /* 0x00000000ed20783b */ /* 0x000fe20000004200 */
[----:B------:R-:W-:Y:S02]  /*4160*/  ISETP.GT.AND P5, PT, R0, 0x20, PT ;  /* 0x000000200000780c */ /* 0x000fe40003fa4270 */
[----:B------:R-:W-:Y:S01]  /*4170*/  FSEL R18, R29, -INF , P0 ;  /* 0xff8000001d127808 */ /* 0x000fe20000000000 */
[----:B-1----:R-:W1:Y:S01]  /*4180*/  SHFL.BFLY PT, R3, R101, 0x2, 0x1f ;  /* 0x0c401f0065037f89 */ /* 0x002e6200000e0000 */
[----:B------:R-:W-:-:S02]  /*4190*/  FMNMX.FTZ R2, R17, R2, !PT ;  /* 0x0000000211027209 */ /* 0x000fc40007810000 */
[----:B------:R-:W-:Y:S02]  /*41a0*/  ISETP.GT.AND P1, PT, R0, 0x21, PT ;  /* 0x000000210000780c */ /* 0x000fe40003f24270 */
[----:B----4-:R-:W-:Y:S02]  /*41b0*/  FSEL R82, R28, -INF , P5 ;  /* 0xff8000001c527808 */ /* 0x010fe40002800000 */
[----:B------:R-:W-:Y:S01]  /*41c0*/  FMNMX.FTZ R2, R18, R2, !PT ;  /* 0x0000000212027209 */ /* 0x000fe20007810000 */
[----:B------:R-:W4:Y:S01]  /*41d0*/  MUFU.TANH R6, R6 ;  /* 0x0000000600067308 */ /* 0x000f220000002400 */
[----:B------:R-:W-:Y:S01]  /*41e0*/  ISETP.GT.AND P0, PT, R0, 0x28, PT ;  /* 0x000000280000780c */ /* 0x000fe20003f04270 */
[----:B------:R-:W-:Y:S01]  /*41f0*/  LDSM.16.MT88.4 R28, [R171+0x800] ;  /* 0x00080000ab1c783b */ /* 0x000fe20000004200 */
[----:B-----5:R-:W-:Y:S02]  /*4200*/  FSEL R81, R27, -INF , P1 ;  /* 0xff8000001b517808 */ /* 0x020fe40000800000 */
[----:B------:R-:W-:-:S02]  /*4210*/  FMNMX.FTZ R2, R82, R2, !PT ;  /* 0x0000000252027209 */ /* 0x000fc40007810000 */
[----:B------:R-:W-:Y:S02]  /*4220*/  ISETP.GT.AND P1, PT, R0, 0x29, PT ;  /* 0x000000290000780c */ /* 0x000fe40003f24270 */
[----:B------:R-:W-:Y:S02]  /*4230*/  FSEL R80, R26, -INF , P0 ;  /* 0xff8000001a507808 */ /* 0x000fe40000000000 */
[----:B------:R-:W-:Y:S01]  /*4240*/  FMNMX.FTZ R2, R81, R2, !PT ;  /* 0x0000000251027209 */ /* 0x000fe20007810000 */
[----:B------:R-:W5:Y:S01]  /*4250*/  MUFU.TANH R4, R4 ;  /* 0x0000000400047308 */ /* 0x000f620000002400 */
[----:B------:R-:W-:Y:S02]  /*4260*/  ISETP.GT.AND P0, PT, R0, 0x30, PT ;  /* 0x000000300000780c */ /* 0x000fe40003f04270 */
[----:B------:R-:W-:Y:S02]  /*4270*/  FSEL R83, R25, -INF , P1 ;  /* 0xff80000019537808 */ /* 0x000fe40000800000 */
[----:B------:R-:W-:-:S02]  /*4280*/  FMNMX.FTZ R2, R80, R2, !PT ;  /* 0x0000000250027209 */ /* 0x000fc40007810000 */
[----:B------:R-:W-:Y:S02]  /*4290*/  ISETP.GT.AND P1, PT, R0, 0x31, PT ;  /* 0x000000310000780c */ /* 0x000fe40003f24270 */
[----:B------:R-:W-:Y:S02]  /*42a0*/  FSEL R161, R24, -INF , P0 ;  /* 0xff80000018a17808 */ /* 0x000fe40000000000 */
[----:B------:R-:W-:Y:S01]  /*42b0*/  FMNMX.FTZ R2, R83, R2, !PT ;  /* 0x0000000253027209 */ /* 0x000fe20007810000 */
[----:B------:R-:W-:Y:S01]  /*42c0*/  LDSM.16.MT88.4 R24, [R170+0x800] ;  /* 0x00080000aa18783b */ /* 0x000fe20000004200 */
[----:B------:R-:W-:Y:S02]  /*42d0*/  ISETP.GT.AND P0, PT, R0, 0x38, PT ;  /* 0x000000380000780c */ /* 0x000fe40003f04270 */
[----:B---3--:R-:W-:Y:S02]  /*42e0*/  FSEL R160, R19, -INF , P1 ;  /* 0xff80000013a07808 */ /* 0x008fe40000800000 */
[----:B------:R-:W-:-:S02]  /*42f0*/  FMNMX.FTZ R2, R161, R2, !PT ;  /* 0x00000002a1027209 */ /* 0x000fc40007810000 */
[----:B-1----:R-:W-:Y:S02]  /*4300*/  FMNMX.FTZ R101, R101, R3, !PT ;  /* 0x0000000365657209 */ /* 0x002fe40007810000 */
[----:B------:R-:W-:Y:S02]  /*4310*/  ISETP.GT.AND P1, PT, R0, 0x39, PT ;  /* 0x000000390000780c */ /* 0x000fe40003f24270 */
[----:B----4-:R-:W-:Y:S02]  /*4320*/  FSEL R95, R6, -INF , P0 ;  /* 0xff800000065f7808 */ /* 0x010fe40000000000 */
[----:B------:R-:W-:Y:S01]  /*4330*/  FMNMX.FTZ R100, R160, R2, !PT ;  /* 0x00000002a0647209 */ /* 0x000fe20007810000 */
[----:B------:R-:W1:Y:S01]  /*4340*/  SHFL.BFLY PT, R0, R101, 0x1, 0x1f ;  /* 0x0c201f0065007f89 */ /* 0x000e6200000e0000 */
[----:B-----5:R-:W-:Y:S02]  /*4350*/  FSEL R94, R4, -INF , P1 ;  /* 0xff800000045e7808 */ /* 0x020fe40000800000 */
[----:B------:R-:W-:-:S04]  /*4360*/  FMNMX.FTZ R100, R95, R100, !PT ;  /* 0x000000645f647209 */ /* 0x000fc80007810000 */
[----:B------:R-:W-:-:S05]  /*4370*/  FMNMX.FTZ R100, R94, R100, !PT ;  /* 0x000000645e647209 */ /* 0x000fca0007810000 */
[----:B------:R-:W3:Y:S01]  /*4380*/  SHFL.BFLY PT, R3, R100, 0x2, 0x1f ;  /* 0x0c401f0064037f89 */ /* 0x000ee200000e0000 */
[----:B-1----:R-:W-:-:S04]  /*4390*/  FMNMX.FTZ R101, R101, R0, !PT ;  /* 0x0000000065657209 */ /* 0x002fc80007810000 */
[C---:B------:R-:W-:Y:S01]  /*43a0*/  FSETP.NEU.FTZ.AND P0, PT, R101.reuse, -INF , PT ;  /* 0xff8000006500780b */ /* 0x040fe20003f1d000 */
[----:B------:R-:W-:-:S05]  /*43b0*/  FMUL.FTZ R2, R101, c[0x0][0x2d0] ;  /* 0x0000b40065027a20 */ /* 0x000fca0000410000 */
[----:B------:R-:W-:Y:S02]  /*43c0*/  FSEL R2, R2, RZ, P0 ;  /* 0x000000ff02027208 */ /* 0x000fe40000000000 */
[----:B---3--:R-:W-:-:S03]  /*43d0*/  FMNMX.FTZ R100, R100, R3, !PT ;  /* 0x0000000364647209 */ /* 0x008fc60007810000 */
[--C-:B------:R-:W-:Y:S02]  /*43e0*/  FFMA.FTZ R0, R13, c[0x0][0x2d0], -R2.reuse ;  /* 0x0000b4000d007a23 */ /* 0x100fe40000010802 */
[----:B------:R-:W1:Y:S02]  /*43f0*/  SHFL.BFLY PT, R3, R100, 0x1, 0x1f ;  /* 0x0c201f0064037f89 */ /* 0x000e6400000e0000 */
[----:B------:R3:W-:Y:S02]  /*4400*/  MUFU.EX2 R224, R0 ;  /* 0x0000000000e07308 */ /* 0x0007e40000000800 */
[----:B---3--:R-:W-:-:S06]  /*4410*/  FFMA.FTZ R0, R15, c[0x0][0x2d0], -R2 ;  /* 0x0000b4000f007a23 */ /* 0x008fcc0000010802 */
[----:B------:R3:W-:Y:S02]  /*4420*/  MUFU.EX2 R209, R0 ;  /* 0x0000000000d17308 */ /* 0x0007e40000000800 */
[----:B---3--:R-:W-:-:S06]  /*4430*/  FFMA.FTZ R0, R14, c[0x0][0x2d0], -R2 ;  /* 0x0000b4000e007a23 */ /* 0x008fcc0000010802 */
[----:B------:R3:W-:Y:S01]  /*4440*/  MUFU.EX2 R225, R0 ;  /* 0x0000000000e17308 */ /* 0x0007e20000000800 */
[----:B-1----:R-:W-:Y:S01]  /*4450*/  FMNMX.FTZ R100, R100, R3, !PT ;  /* 0x0000000364647209 */ /* 0x002fe20007810000 */
[----:B---3--:R-:W-:-:S06]  /*4460*/  FFMA.FTZ R0, R20, c[0x0][0x2d0], -R2 ;  /* 0x0000b40014007a23 */ /* 0x008fcc0000010802 */
[----:B------:R1:W3:Y:S01]  /*4470*/  MUFU.EX2 R227, R0 ;  /* 0x0000000000e37308 */ /* 0x0002e20000000800 */
[--C-:B------:R-:W-:Y:S01]  /*4480*/  FFMA.FTZ R3, R22, c[0x0][0x2d0], -R2.reuse ;  /* 0x0000b40016037a23 */ /* 0x100fe20000010802 */
[----:B------:R-:W-:Y:S01]  /*4490*/  FSETP.NEU.FTZ.AND P0, PT, R100, -INF , PT ;  /* 0xff8000006400780b */ /* 0x000fe20003f1d000 */
[----:B-1----:R-:W-:-:S05]  /*44a0*/  FFMA.FTZ R0, R16, c[0x0][0x2d0], -R2 ;  /* 0x0000b40010007a23 */ /* 0x002fca0000010802 */
[----:B------:R1:W-:Y:S02]  /*44b0*/  MUFU.EX2 R226, R0 ;  /* 0x0000000000e27308 */ /* 0x0003e40000000800 */
[----:B-1----:R-:W-:-:S06]  /*44c0*/  FFMA.FTZ R0, R21, c[0x0][0x2d0], -R2 ;  /* 0x0000b40015007a23 */ /* 0x002fcc0000010802 */
[----:B------:R1:W-:Y:S08]  /*44d0*/  MUFU.EX2 R229, R0 ;  /* 0x0000000000e57308 */ /* 0x0003f00000000800 */
[----:B------:R4:W-:Y:S01]  /*44e0*/  MUFU.EX2 R228, R3 ;  /* 0x0000000300e47308 */ /* 0x0009e20000000800 */
[----:B-1----:R-:W-:-:S05]  /*44f0*/  FMUL.FTZ R0, R100, c[0x0][0x2d0] ;  /* 0x0000b40064007a20 */ /* 0x002fca0000410000 */
[----:B------:R-:W-:Y:S01]  /*4500*/  FSEL R0, R0, RZ, P0 ;  /* 0x000000ff00007208 */ /* 0x000fe20000000000 */
[----:B----4-:R-:W-:-:S04]  /*4510*/  FFMA.FTZ R3, R23, c[0x0][0x2d0], -R2 ;  /* 0x0000b40017037a23 */ /* 0x010fc80000010802 */
[----:B------:R1:W-:Y:S02]  /*4520*/  MUFU.EX2 R230, R3 ;  /* 0x0000000300e67308 */ /* 0x0003e40000000800 */
[--C-:B-1----:R-:W-:Y:S02]  /*4530*/  FFMA.FTZ R3, R5, c[0x0][0x2d0], -R0.reuse ;  /* 0x0000b40005037a23 */ /* 0x102fe40000010800 */
[----:B------:R-:W1:Y:S04]  /*4540*/  LDSM.16.MT88.4 R4, [R170] ;  /* 0x00000000aa04783b */ /* 0x000e680000004200 */
[----:B------:R4:W-:Y:S02]  /*4550*/  MUFU.EX2 R183, R3 ;  /* 0x0000000300b77308 */ /* 0x0009e40000000800 */
[----:B----4-:R-:W-:-:S06]  /*4560*/  FFMA.FTZ R3, R12, c[0x0][0x2d0], -R0 ;  /* 0x0000b4000c037a23 */ /* 0x010fcc0000010800 */
[----:B------:R4:W5:Y:S02]  /*4570*/  MUFU.EX2 R182, R3 ;  /* 0x0000000300b67308 */ /* 0x0009640000000800 */
[----:B----4-:R-:W-:-:S06]  /*4580*/  FFMA.FTZ R3, R11, c[0x0][0x2d0], -R0 ;  /* 0x0000b4000b037a23 */ /* 0x010fcc0000010800 */
[----:B------:R4:W-:Y:S02]  /*4590*/  MUFU.EX2 R192, R3 ;  /* 0x0000000300c07308 */ /* 0x0009e40000000800 */
[----:B----4-:R-:W-:-:S06]  /*45a0*/  FFMA.FTZ R3, R10, c[0x0][0x2d0], -R0 ;  /* 0x0000b4000a037a23 */ /* 0x010fcc0000010800 */
[----:B------:R4:W1:Y:S01]  /*45b0*/  MUFU.EX2 R195, R3 ;  /* 0x0000000300c37308 */ /* 0x0008620000000800 */
[----:B---3--:R-:W-:Y:S01]  /*45c0*/  F2FP.PACK_AB R10, R227, R225 ;  /* 0x000000e1e30a723e */ /* 0x008fe200000000ff */
[----:B----4-:R-:W-:-:S06]  /*45d0*/  FFMA.FTZ R3, R9, c[0x0][0x2d0], -R0 ;  /* 0x0000b40009037a23 */ /* 0x010fcc0000010800 */
[----:B------:R3:W-:Y:S01]  /*45e0*/  MUFU.EX2 R194, R3 ;  /* 0x0000000300c27308 */ /* 0x0007e20000000800 */
[----:B-----5:R-:W-:Y:S02]  /*45f0*/  F2FP.PACK_AB R9, R182, R183 ;  /* 0x000000b7b609723e */ /* 0x020fe400000000ff */
[----:B-1----:R-:W-:Y:S01]  /*4600*/  F2FP.PACK_AB R11, R195, R192 ;  /* 0x000000c0c30b723e */ /* 0x002fe200000000ff */
[----:B---3--:R-:W-:Y:S01]  /*4610*/  FFMA.FTZ R3, R8, c[0x0][0x2d0], -R0 ;  /* 0x0000b40008037a23 */ /* 0x008fe20000010800 */
[----:B------:R-:W-:-:S03]  /*4620*/  F2FP.PACK_AB R8, R209, R224 ;  /* 0x000000e0d108723e */ /* 0x000fc600000000ff */
[----:B------:R1:W3:Y:S04]  /*4630*/  MUFU.EX2 R203, R3 ;  /* 0x0000000300cb7308 */ /* 0x0002e80000000800 */
[----:B------:R-:W-:Y:S01]  /*4640*/  HMMA.16816.F32 R20, R8, R4, RZ ;  /* 0x000000040814723c */ /* 0x000fe200000018ff */
[----:B-1----:R-:W-:-:S04]  /*4650*/  FFMA.FTZ R3, R17, c[0x0][0x2d0], -R0 ;  /* 0x0000b40011037a23 */ /* 0x002fc80000010800 */
[----:B------:R1:W-:Y:S02]  /*4660*/  MUFU.EX2 R200, R3 ;  /* 0x0000000300c87308 */ /* 0x0003e40000000800 */
[----:B-1----:R-:W-:Y:S02]  /*4670*/  FFMA.FTZ R3, R18, c[0x0][0x2d0], -R0 ;  /* 0x0000b40012037a23 */ /* 0x002fe40000010800 */
[----:B------:R-:W-:Y:S04]  /*4680*/  HMMA.16816.F32 R16, R8, R6, RZ ;  /* 0x000000060810723c */ /* 0x000fe800000018ff */
[----:B------:R-:W1:Y:S01]  /*4690*/  MUFU.EX2 R204, R3 ;  /* 0x0000000300cc7308 */ /* 0x000e620000000800 */
[----:B------:R-:W-:Y:S02]  /*46a0*/  F2FP.PACK_AB R4, R229, R226 ;  /* 0x000000e2e504723e */ /* 0x000fe400000000ff */
[----:B---3--:R-:W-:-:S02]  /*46b0*/  F2FP.PACK_AB R5, R203, R194 ;  /* 0x000000c2cb05723e */ /* 0x008fc400000000ff */
[----:B------:R-:W-:Y:S01]  /*46c0*/  F2FP.PACK_AB R6, R230, R228 ;  /* 0x000000e4e606723e */ /* 0x000fe200000000ff */
[----:B------:R-:W-:Y:S01]  /*46d0*/  HMMA.16816.F32 R12, R8, R32, RZ ;  /* 0x00000020080c723c */ /* 0x000fe200000018ff */
[----:B-1----:R-:W-:-:S07]  /*46e0*/  F2FP.PACK_AB R7, R204, R200 ;  /* 0x000000c8cc07723e */ /* 0x002fce00000000ff */
[C---:B------:R-:W-:Y:S08]  /*46f0*/  HMMA.16816.F32 R104, R4.reuse, R24, R20 ;  /* 0x000000180468723c */ /* 0x040ff00000001814 */
[----:B------:R-:W-:Y:S01]  /*4700*/  HMMA.16816.F32 R148, R4, R26, R16 ;  /* 0x0000001a0494723c */ /* 0x000fe20000001810 */
[----:B--2---:R-:W1:Y:S04]  /*4710*/  LDSM.16.MT88.4 R24, [R64] ;  /* 0x000000004018783b */ /* 0x004e680000004200 */
[----:B------:R-:W-:Y:S03]  /*4720*/  LDSM.16.MT88.4 R64, [R64+0x4000] ;  /* 0x004000004040783b */ /* 0x000fe60000004200 */
[----:B------:R-:W-:Y:S01]  /*4730*/  HMMA.16816.F32 R20, R8, R34, RZ ;  /* 0x000000220814723c */ /* 0x000fe200000018ff */
[----:B------:R-:W-:Y:S07]  /*4740*/  LDSM.16.MT88.4 R32, [R170+0x2000] ;  /* 0x00200000aa20783b */ /* 0x000fee0000004200 */
[----:B------:R-:W-:Y:S08]  /*4750*/  HMMA.16816.F32 R112, R4, R40, R12 ;  /* 0x000000280470723c */ /* 0x000ff0000000180c */
[C---:B------:R-:W-:Y:S08]  /*4760*/  HMMA.16816.F32 R16, R8.reuse, R36, RZ ;  /* 0x000000240810723c */ /* 0x040ff000000018ff */
[----:B------:R-:W-:Y:S01]  /*4770*/  HMMA.16816.F32 R12, R8, R38, RZ ;  /* 0x00000026080c723c */ /* 0x000fe200000018ff */
[----:B------:R-:W-:Y:S07]  /*4780*/  LDSM.16.MT88.4 R36, [R171+0x2000] ;  /* 0x00200000ab24783b */ /* 0x000fee0000004200 */
[C---:B------:R-:W-:Y:S01]  /*4790*/  HMMA.16816.F32 R144, R4.reuse, R42, R20 ;  /* 0x0000002a0490723c */ /* 0x040fe20000001814 */
[----:B------:R-:W2:Y:S07]  /*47a0*/  LDSM.16.MT88.4 R40, [R239+0x800] ;  /* 0x00080000ef28783b */ /* 0x000eae0000004200 */
[C---:B------:R-:W-:Y:S08]  /*47b0*/  HMMA.16816.F32 R120, R4.reuse, R28, R16 ;  /* 0x0000001c0478723c */ /* 0x040ff00000001810 */
[----:B------:R-:W-:Y:S01]  /*47c0*/  HMMA.16816.F32 R128, R4, R30, R12 ;  /* 0x0000001e0480723c */ /* 0x000fe2000000180c */
[----:B------:R-:W3:Y:S07]  /*47d0*/  LDSM.16.MT88.4 R28, [R237+0x2800] ;  /* 0x00280000ed1c783b */ /* 0x000eee0000004200 */
[C---:B-1----:R-:W-:Y:S08]  /*47e0*/  HMMA.16816.F32 R16, R8.reuse, R24, RZ ;  /* 0x000000180810723c */ /* 0x042ff000000018ff */
[----:B------:R-:W-:Y:S11]  /*47f0*/  HMMA.16816.F32 R12, R8, R26, RZ ;  /* 0x0000001a080c723c */ /* 0x000ff600000018ff */
[----:B------:R-:W-:Y:S05]  /*4800*/  @!UPT UIADD3 URZ, URZ, URZ, URZ ;  /* 0x0000003f3f3ff290 */ /* 0x000fea000fffe03f */
[C---:B--2---:R-:W-:Y:S08]  /*4810*/  HMMA.16816.F32 R132, R4.reuse, R40, R16 ;  /* 0x000000280484723c */ /* 0x044ff00000001810 */
[----:B------:R-:W-:Y:S01]  /*4820*/  HMMA.16816.F32 R124, R4, R42, R12 ;  /* 0x0000002a047c723c */ /* 0x000fe2000000180c */
[----:B------:R-:W1:Y:S07]  /*4830*/  LDSM.16.MT88.4 R40, [R237+0x4000] ;  /* 0x00400000ed28783b */ /* 0x000e6e0000004200 */
[C---:B------:R-:W-:Y:S08]  /*4840*/  HMMA.16816.F32 R16, R8.reuse, R44, RZ ;  /* 0x0000002c0810723c */ /* 0x040ff000000018ff */
[C---:B------:R-:W-:Y:S01]  /*4850*/  HMMA.16816.F32 R12, R8.reuse, R46, RZ ;  /* 0x0000002e080c723c */ /* 0x040fe200000018ff */
[----:B------:R-:W2:Y:S07]  /*4860*/  LDSM.16.MT88.4 R44, [R171+0x4000] ;  /* 0x00400000ab2c783b */ /* 0x000eae0000004200 */
[----:B------:R-:W-:Y:S08]  /*4870*/  HMMA.16816.F32 R24, R8, R32, RZ ;  /* 0x000000200818723c */ /* 0x000ff000000018ff */
[C---:B---3--:R-:W-:Y:S08]  /*4880*/  HMMA.16816.F32 R88, R4.reuse, R28, R16 ;  /* 0x0000001c0458723c */ /* 0x048ff00000001810 */
[----:B------:R-:W-:Y:S08]  /*4890*/  HMMA.16816.F32 R140, R4, R30, R12 ;  /* 0x0000001e048c723c */ /* 0x000ff0000000180c */
[C---:B------:R-:W-:Y:S08]  /*48a0*/  HMMA.16816.F32 R20, R8.reuse, R34, RZ ;  /* 0x000000220814723c */ /* 0x040ff000000018ff */
[C---:B------:R-:W-:Y:S08]  /*48b0*/  HMMA.16816.F32 R28, R8.reuse, R38, RZ ;  /* 0x00000026081c723c */ /* 0x040ff000000018ff */
[C---:B------:R-:W-:Y:S08]  /*48c0*/  HMMA.16816.F32 R16, R8.reuse, R56, RZ ;  /* 0x000000380810723c */ /* 0x040ff000000018ff */
[----:B------:R-:W-:Y:S08]  /*48d0*/  HMMA.16816.F32 R12, R8, R58, RZ ;  /* 0x0000003a080c723c */ /* 0x000ff000000018ff */
[C---:B------:R-:W-:Y:S08]  /*48e0*/  HMMA.16816.F32 R116, R4.reuse, R48, R24 ;  /* 0x000000300474723c */ /* 0x040ff00000001818 */
[C---:B------:R-:W-:Y:S08]  /*48f0*/  HMMA.16816.F32 R108, R4.reuse, R50, R20 ;  /* 0x00000032046c723c */ /* 0x040ff00000001814 */
[----:B------:R-:W-:Y:S08]  /*4900*/  HMMA.16816.F32 R76, R4, R74, R28 ;  /* 0x0000004a044c723c */ /* 0x000ff0000000181c */
[C---:B------:R-:W-:Y:S08]  /*4910*/  HMMA.16816.F32 R24, R8.reuse, R52, RZ ;  /* 0x000000340818723c */ /* 0x040ff000000018ff */
[----:B------:R-:W-:Y:S08]  /*4920*/  HMMA.16816.F32 R20, R8, R54, RZ ;  /* 0x000000360814723c */ /* 0x000ff000000018ff */
[----:B------:R-:W-:Y:S01]  /*4930*/  HMMA.16816.F32 R28, R4, R60, R16 ;  /* 0x0000003c041c723c */ /* 0x000fe20000001810 */
[----:B------:R-:W-:Y:S07]  /*4940*/  LDSM.16.MT88.4 R16, [R237+0x4800] ;  /* 0x00480000ed10783b */ /* 0x000fee0000004200 */
[C---:B------:R-:W-:Y:S08]  /*4950*/  HMMA.16816.F32 R32, R8.reuse, R36, RZ ;  /* 0x000000240820723c */ /* 0x040ff000000018ff */
[C---:B-1----:R-:W-:Y:S08]  /*4960*/  HMMA.16816.F32 R56, R8.reuse, R40, RZ ;  /* 0x000000280838723c */ /* 0x042ff000000018ff */
[C---:B------:R-:W-:Y:S08]  /*4970*/  HMMA.16816.F32 R52, R8.reuse, R42, RZ ;  /* 0x0000002a0834723c */ /* 0x040ff000000018ff */
[----:B--2---:R-:W-:Y:S08]  /*4980*/  HMMA.16816.F32 R48, R8, R44, RZ ;  /* 0x0000002c0830723c */ /* 0x004ff000000018ff */
[----:B------:R-:W-:Y:S01]  /*4990*/  HMMA.16816.F32 R60, R4, R62, R12 ;  /* 0x0000003e043c723c */ /* 0x000fe2000000180c */
[----:B------:R-:W1:Y:S07]  /*49a0*/  LDSM.16.MT88.4 R12, [R171+0x4800] ;  /* 0x00480000ab0c783b */ /* 0x000e6e0000004200 */
[C---:B------:R-:W-:Y:S08]  /*49b0*/  HMMA.16816.F32 R44, R8.reuse, R46, RZ ;  /* 0x0000002e082c723c */ /* 0x040ff000000018ff */
[C---:B------:R-:W-:Y:S08]  /*49c0*/  HMMA.16816.F32 R40, R8.reuse, R64, RZ ;  /* 0x000000400828723c */ /* 0x040ff000000018ff */
[----:B------:R-:W-:Y:S01]  /*49d0*/  HMMA.16816.F32 R36, R8, R66, RZ ;  /* 0x000000420824723c */ /* 0x000fe200000018ff */
[----:B------:R-:W2:Y:S01]  /*49e0*/  LDSM.16.MT88.4 R8, [R239+0x4800] ;  /* 0x00480000ef08783b */ /* 0x000ea20000004200 */
[----:B------:R-:W-:-:S04]  /*49f0*/  FFMA.FTZ R3, R85, c[0x0][0x2d0], -R2 ;  /* 0x0000b40055037a23 */ /* 0x000fc80000010802 */
[----:B------:R3:W-:Y:S02]  /*4a00*/  MUFU.EX2 R93, R3 ;  /* 0x00000003005d7308 */ /* 0x0007e40000000800 */
[----:B---3--:R-:W-:-:S06]  /*4a10*/  FFMA.FTZ R3, R87, c[0x0][0x2d0], -R2 ;  /* 0x0000b40057037a23 */ /* 0x008fcc0000010802 */
[----:B------:R3:W4:Y:S01]  /*4a20*/  MUFU.EX2 R137, R3 ;  /* 0x0000000300897308 */ /* 0x0007220000000800 */
[----:B-1----:R-:W-:Y:S01]  /*4a30*/  HMMA.16816.F32 R48, R4, R12, R48 ;  /* 0x0000000c0430723c */ /* 0x002fe20000001830 */
[----:B---3--:R-:W-:-:S06]  /*4a40*/  FFMA.FTZ R3, R86, c[0x0][0x2d0], -R2 ;  /* 0x0000b40056037a23 */ /* 0x008fcc0000010802 */
[----:B------:R1:W-:Y:S01]  /*4a50*/  MUFU.EX2 R138, R3 ;  /* 0x00000003008a7308 */ /* 0x0003e20000000800 */
[C---:B------:R-:W-:Y:S01]  /*4a60*/  HMMA.16816.F32 R44, R4.reuse, R14, R44 ;  /* 0x0000000e042c723c */ /* 0x040fe2000000182c */
[----:B------:R-:W3:Y:S07]  /*4a70*/  LDSM.16.MT88.4 R12, [R237+0x1000] ;  /* 0x00100000ed0c783b */ /* 0x000eee0000004200 */
[----:B------:R-:W-:Y:S01]  /*4a80*/  HMMA.16816.F32 R56, R4, R16, R56 ;  /* 0x000000100438723c */ /* 0x000fe20000001838 */
[----:B-1----:R-:W-:-:S07]  /*4a90*/  FFMA.FTZ R3, R84, c[0x0][0x2d0], -R2 ;  /* 0x0000b40054037a23 */ /* 0x002fce0000010802 */
[C---:B------:R-:W-:Y:S01]  /*4aa0*/  HMMA.16816.F32 R52, R4.reuse, R18, R52 ;  /* 0x000000120434723c */ /* 0x040fe20000001834 */
[----:B------:R-:W1:Y:S01]  /*4ab0*/  LDSM.16.MT88.4 R16, [R170+0x1000] ;  /* 0x00100000aa10783b */ /* 0x000e620000004200 */
[----:B------:R5:W-:Y:S06]  /*4ac0*/  MUFU.EX2 R139, R3 ;  /* 0x00000003008b7308 */ /* 0x000bec0000000800 */
[C---:B--2---:R-:W-:Y:S08]  /*4ad0*/  HMMA.16816.F32 R40, R4.reuse, R8, R40 ;  /* 0x000000080428723c */ /* 0x044ff00000001828 */
[----:B------:R-:W-:Y:S01]  /*4ae0*/  HMMA.16816.F32 R36, R4, R10, R36 ;  /* 0x0000000a0424723c */ /* 0x000fe20000001824 */
[----:B------:R-:W2:Y:S01]  /*4af0*/  LDSM.16.MT88.4 R8, [R171+0x1000] ;  /* 0x00100000ab08783b */ /* 0x000ea20000004200 */
[----:B-----5:R-:W-:-:S04]  /*4b00*/  FFMA.FTZ R3, R82, c[0x0][0x2d0], -R0 ;  /* 0x0000b40052037a23 */ /* 0x020fc80000010800 */
[----:B------:R5:W-:Y:S02]  /*4b10*/  MUFU.EX2 R92, R3 ;  /* 0x00000003005c7308 */ /* 0x000be40000000800 */
[----:B-----5:R-:W-:-:S06]  /*4b20*/  FFMA.FTZ R3, R81, c[0x0][0x2d0], -R0 ;  /* 0x0000b40051037a23 */ /* 0x020fcc0000010800 */
[----:B------:R5:W1:Y:S02]  /*4b30*/  MUFU.EX2 R103, R3 ;  /* 0x0000000300677308 */ /* 0x000a640000000800 */
[----:B-----5:R-:W-:-:S06]  /*4b40*/  FFMA.FTZ R3, R80, c[0x0][0x2d0], -R0 ;  /* 0x0000b40050037a23 */ /* 0x020fcc0000010800 */
[----:B------:R5:W-:Y:S02]  /*4b50*/  MUFU.EX2 R102, R3 ;  /* 0x0000000300667308 */ /* 0x000be40000000800 */
[----:B-----5:R-:W-:-:S06]  /*4b60*/  FFMA.FTZ R3, R83, c[0x0][0x2d0], -R0 ;  /* 0x0000b40053037a23 */ /* 0x020fcc0000010800 */
[----:B------:R-:W5:Y:S01]  /*4b70*/  MUFU.EX2 R136, R3 ;  /* 0x0000000300887308 */ /* 0x000f620000000800 */
[C---:B------:R-:W-:Y:S08]  /*4b80*/  HMMA.16816.F32 R64, R4.reuse, R68, R24 ;  /* 0x000000440440723c */ /* 0x040ff00000001818 */
[C---:B------:R-:W-:Y:S08]  /*4b90*/  HMMA.16816.F32 R96, R4.reuse, R72, R32 ;  /* 0x000000480460723c */ /* 0x040ff00000001820 */
[----:B------:R-:W-:Y:S07]  /*4ba0*/  HMMA.16816.F32 R68, R4, R70, R20 ;  /* 0x000000460444723c */ /* 0x000fee0000001814 */
[----:B----4-:R-:W-:-:S02]  /*4bb0*/  F2FP.PACK_AB R4, R137, R93 ;  /* 0x0000005d8904723e */ /* 0x010fc400000000ff */
[----:B-1----:R-:W-:Y:S02]  /*4bc0*/  F2FP.PACK_AB R5, R103, R92 ;  /* 0x0000005c6705723e */ /* 0x002fe400000000ff */
[----:B------:R-:W-:Y:S02]  /*4bd0*/  F2FP.PACK_AB R6, R139, R138 ;  /* 0x0000008a8b06723e */ /* 0x000fe400000000ff */
[----:B-----5:R-:W-:-:S07]  /*4be0*/  F2FP.PACK_AB R7, R136, R102 ;  /* 0x000000668807723e */ /* 0x020fce00000000ff */
[C---:B---3--:R-:W-:Y:S08]  /*4bf0*/  HMMA.16816.F32 R112, R4.reuse, R12, R112 ;  /* 0x0000000c0470723c */ /* 0x048ff00000001870 */
        /* <DEDUP_REMOVED lines=8> */
[C---:B-1----:R-:W-:Y:S01]  /*4c80*/  HMMA.16816.F32 R80, R4.reuse, R12, R116 ;  /* 0x0000000c0450723c */ /* 0x042fe20000001874 */
[--C-:B------:R-:W-:Y:S01]  /*4c90*/  FFMA.FTZ R3, R180, c[0x0][0x2d0], -R2.reuse ;  /* 0x0000b400b4037a23 */ /* 0x100fe20000010802 */
[----:B------:R-:W-:Y:S06]  /*4ca0*/  LDSM.16.MT88.4 R116, [R237+0x1800] ;  /* 0x00180000ed74783b */ /* 0x000fec0000004200 */
[C---:B------:R-:W-:Y:S01]  /*4cb0*/  HMMA.16816.F32 R84, R4.reuse, R14, R108 ;  /* 0x0000000e0454723c */ /* 0x040fe2000000186c */
[----:B------:R-:W1:Y:S04]  /*4cc0*/  LDSM.16.MT88.4 R12, [R239+0x3000] ;  /* 0x00300000ef0c783b */ /* 0x000e680000004200 */
[----:B------:R-:W-:Y:S03]  /*4cd0*/  LDSM.16.MT88.4 R108, [R170+0x1800] ;  /* 0x00180000aa6c783b */ /* 0x000fe60000004200 */
[C---:B---3--:R-:W-:Y:S01]  /*4ce0*/  HMMA.16816.F32 R128, R4.reuse, R16, R132 ;  /* 0x000000100480723c */ /* 0x048fe20000001884 */
[----:B------:R-:W-:Y:S07]  /*4cf0*/  LDSM.16.MT88.4 R132, [R239+0x1800] ;  /* 0x00180000ef84783b */ /* 0x000fee0000004200 */
[C---:B------:R-:W-:Y:S01]  /*4d00*/  HMMA.16816.F32 R72, R4.reuse, R18, R124 ;  /* 0x000000120448723c */ /* 0x040fe2000000187c */
[----:B------:R-:W3:Y:S04]  /*4d10*/  LDSM.16.MT88.4 R16, [R171+0x3000] ;  /* 0x00300000ab10783b */ /* 0x000ee80000004200 */
[----:B------:R-:W-:Y:S03]  /*4d20*/  LDSM.16.MT88.4 R124, [R171+0x1800] ;  /* 0x00180000ab7c783b */ /* 0x000fe60000004200 */
[C---:B--2---:R-:W-:Y:S08]  /*4d30*/  HMMA.16816.F32 R88, R4.reuse, R8, R88 ;  /* 0x000000080458723c */ /* 0x044ff00000001858 */
[C---:B------:R-:W-:Y:S01]  /*4d40*/  HMMA.16816.F32 R140, R4.reuse, R10, R140 ;  /* 0x0000000a048c723c */ /* 0x040fe2000000188c */
[----:B------:R-:W2:Y:S07]  /*4d50*/  LDSM.16.MT88.4 R8, [R170+0x5000] ;  /* 0x00500000aa08783b */ /* 0x000eae0000004200 */
[C---:B-1----:R-:W-:Y:S08]  /*4d60*/  HMMA.16816.F32 R144, R4.reuse, R14, R68 ;  /* 0x0000000e0490723c */ /* 0x042ff00000001844 */
[C---:B------:R-:W-:Y:S01]  /*4d70*/  HMMA.16816.F32 R148, R4.reuse, R12, R64 ;  /* 0x0000000c0494723c */ /* 0x040fe20000001840 */
[----:B------:R-:W1:Y:S04]  /*4d80*/  LDSM.16.MT88.4 R12, [R171+0x5000] ;  /* 0x00500000ab0c783b */ /* 0x000e680000004200 */
[----:B------:R-:W-:Y:S03]  /*4d90*/  LDSM.16.MT88.4 R64, [R239+0x3800] ;  /* 0x00380000ef40783b */ /* 0x000fe60000004200 */
[C---:B---3--:R-:W-:Y:S08]  /*4da0*/  HMMA.16816.F32 R152, R4.reuse, R16, R96 ;  /* 0x000000100498723c */ /* 0x048ff00000001860 */
[C---:B------:R-:W-:Y:S01]  /*4db0*/  HMMA.16816.F32 R156, R4.reuse, R18, R76 ;  /* 0x00000012049c723c */ /* 0x040fe2000000184c */
[----:B------:R-:W3:Y:S07]  /*4dc0*/  LDSM.16.MT88.4 R16, [R237+0x5000] ;  /* 0x00500000ed10783b */ /* 0x000eee0000004200 */
[C---:B--2---:R-:W-:Y:S08]  /*4dd0*/  HMMA.16816.F32 R68, R4.reuse, R8, R28 ;  /* 0x000000080444723c */ /* 0x044ff0000000181c */
[C---:B------:R-:W-:Y:S01]  /*4de0*/  HMMA.16816.F32 R28, R4.reuse, R10, R60 ;  /* 0x0000000a041c723c */ /* 0x040fe2000000183c */
[----:B------:R-:W2:Y:S07]  /*4df0*/  LDSM.16.MT88.4 R8, [R239+0x5000] ;  /* 0x00500000ef08783b */ /* 0x000eae0000004200 */
[C---:B-1----:R-:W-:Y:S01]  /*4e00*/  HMMA.16816.F32 R176, R4.reuse, R12, R48 ;  /* 0x0000000c04b0723c */ /* 0x042fe20000001830 */
[----:B------:R-:W-:Y:S07]  /*4e10*/  LDSM.16.MT88.4 R48, [R237+0x3800] ;  /* 0x00380000ed30783b */ /* 0x000fee0000004200 */
[C---:B------:R-:W-:Y:S01]  /*4e20*/  HMMA.16816.F32 R188, R4.reuse, R14, R44 ;  /* 0x0000000e04bc723c */ /* 0x040fe2000000182c */
[----:B------:R-:W-:Y:S07]  /*4e30*/  LDSM.16.MT88.4 R12, [R239+0x5800] ;  /* 0x00580000ef0c783b */ /* 0x000fee0000004200 */
[C---:B---3--:R-:W-:Y:S01]  /*4e40*/  HMMA.16816.F32 R76, R4.reuse, R16, R56 ;  /* 0x00000010044c723c */ /* 0x048fe20000001838 */
[----:B------:R-:W-:Y:S07]  /*4e50*/  LDSM.16.MT88.4 R56, [R171+0x3800] ;  /* 0x00380000ab38783b */ /* 0x000fee0000004200 */
[C---:B------:R-:W-:Y:S08]  /*4e60*/  HMMA.16816.F32 R16, R4.reuse, R18, R52 ;  /* 0x000000120410723c */ /* 0x040ff00000001834 */
[C---:B--2---:R-:W-:Y:S01]  /*4e70*/  HMMA.16816.F32 R196, R4.reuse, R8, R40 ;  /* 0x0000000804c4723c */ /* 0x044fe20000001828 */
[----:B------:R-:W1:Y:S07]  /*4e80*/  LDSM.16.MT88.4 R40, [R170+0x3800] ;  /* 0x00380000aa28783b */ /* 0x000e6e0000004200 */
[----:B------:R-:W-:Y:S01]  /*4e90*/  HMMA.16816.F32 R184, R4, R10, R36 ;  /* 0x0000000a04b8723c */ /* 0x000fe20000001824 */
[----:B------:R2:W-:Y:S02]  /*4ea0*/  MUFU.EX2 R7, R3 ;  /* 0x0000000300077308 */ /* 0x0005e40000000800 */
[----:B--2---:R-:W-:-:S06]  /*4eb0*/  FFMA.FTZ R3, R175, c[0x0][0x2d0], -R2 ;  /* 0x0000b400af037a23 */ /* 0x004fcc0000010802 */
[----:B------:R2:W3:Y:S02]  /*4ec0*/  MUFU.EX2 R8, R3 ;  /* 0x0000000300087308 */ /* 0x0004e40000000800 */
[--C-:B--2---:R-:W-:Y:S02]  /*4ed0*/  FFMA.FTZ R3, R172, c[0x0][0x2d0], -R2.reuse ;  /* 0x0000b400ac037a23 */ /* 0x104fe40000010802 */
[----:B------:R-:W-:-:S04]  /*4ee0*/  FFMA.FTZ R2, R174, c[0x0][0x2d0], -R2 ;  /* 0x0000b400ae027a23 */ /* 0x000fc80000010802 */
[----:B------:R2:W-:Y:S08]  /*4ef0*/  MUFU.EX2 R9, R2 ;  /* 0x0000000200097308 */ /* 0x0005f00000000800 */
[----:B------:R-:W-:Y:S01]  /*4f00*/  MUFU.EX2 R10, R3 ;  /* 0x00000003000a7308 */ /* 0x000fe20000000800 */
[----:B--2---:R-:W-:-:S07]  /*4f10*/  FFMA.FTZ R2, R161, c[0x0][0x2d0], -R0 ;  /* 0x0000b400a1027a23 */ /* 0x004fce0000010800 */
[----:B------:R2:W-:Y:S02]  /*4f20*/  MUFU.EX2 R3, R2 ;  /* 0x0000000200037308 */ /* 0x0005e40000000800 */
[----:B--2---:R-:W-:-:S06]  /*4f30*/  FFMA.FTZ R2, R160, c[0x0][0x2d0], -R0 ;  /* 0x0000b400a0027a23 */ /* 0x004fcc0000010800 */
[----:B------:R2:W4:Y:S02]  /*4f40*/  MUFU.EX2 R5, R2 ;  /* 0x0000000200057308 */ /* 0x0005240000000800 */
[--C-:B--2---:R-:W-:Y:S02]  /*4f50*/  FFMA.FTZ R2, R95, c[0x0][0x2d0], -R0.reuse ;  /* 0x0000b4005f027a23 */ /* 0x104fe40000010800 */
[----:B------:R-:W-:-:S04]  /*4f60*/  FFMA.FTZ R0, R94, c[0x0][0x2d0], -R0 ;  /* 0x0000b4005e007a23 */ /* 0x000fc80000010800 */
[----:B------:R2:W-:Y:S08]  /*4f70*/  MUFU.EX2 R4, R2 ;  /* 0x0000000200047308 */ /* 0x0005f00000000800 */
[----:B------:R5:W1:Y:S01]  /*4f80*/  MUFU.EX2 R6, R0 ;  /* 0x0000000000067308 */ /* 0x000a620000000800 */
[----:B---3--:R-:W-:Y:S02]  /*4f90*/  F2FP.PACK_AB R96, R8, R7 ;  /* 0x000000070860723e */ /* 0x008fe400000000ff */
[----:B----4-:R-:W-:-:S02]  /*4fa0*/  F2FP.PACK_AB R97, R5, R3 ;  /* 0x000000030561723e */ /* 0x010fc400000000ff */
[----:B------:R-:W-:Y:S01]  /*4fb0*/  F2FP.PACK_AB R98, R9, R10 ;  /* 0x0000000a0962723e */ /* 0x000fe200000000ff */
[----:B--2---:R-:W-:Y:S02]  /*4fc0*/  FADD.FTZ R2, R224, R209 ;  /* 0x000000d1e0027221 */ /* 0x004fe40000010000 */
[----:B-----5:R-:W-:Y:S01]  /*4fd0*/  FADD.FTZ R0, R183, R182 ;  /* 0x000000b6b7007221 */ /* 0x020fe20000010000 */
[----:B-1----:R-:W-:-:S03]  /*4fe0*/  F2FP.PACK_AB R99, R6, R4 ;  /* 0x000000040663723e */ /* 0x002fc600000000ff */
[----:B------:R-:W-:Y:S02]  /*4ff0*/  FADD.FTZ R0, R192, R0 ;  /* 0x00000000c0007221 */ /* 0x000fe40000010000 */
[----:B------:R-:W-:Y:S02]  /*5000*/  FADD.FTZ R2, R225, R2 ;  /* 0x00000002e1027221 */ /* 0x000fe40000010000 */
[----:B------:R-:W-:Y:S01]  /*5010*/  FADD.FTZ R0, R195, R0 ;  /* 0x00000000c3007221 */ /* 0x000fe20000010000 */
[----:B------:R-:W-:Y:S01]  /*5020*/  HMMA.16816.F32 R128, R96, R132, R128 ;  /* 0x000000846080723c */ /* 0x000fe20000001880 */
[----:B------:R-:W-:Y:S02]  /*5030*/  FADD.FTZ R2, R227, R2 ;  /* 0x00000002e3027221 */ /* 0x000fe40000010000 */
[----:B------:R-:W-:Y:S02]  /*5040*/  FADD.FTZ R0, R194, R0 ;  /* 0x00000000c2007221 */ /* 0x000fe40000010000 */
[----:B------:R-:W-:-:S03]  /*5050*/  FADD.FTZ R2, R226, R2 ;  /* 0x00000002e2027221 */ /* 0x000fc60000010000 */
[----:B------:R-:W-:Y:S01]  /*5060*/  HMMA.16816.F32 R132, R96, R134, R72 ;  /* 0x000000866084723c */ /* 0x000fe20000001848 */
[----:B------:R-:W1:Y:S01]  /*5070*/  LDSM.16.MT88.4 R72, [R170+0x5800] ;  /* 0x00580000aa48783b */ /* 0x000e620000004200 */
[----:B------:R-:W-:-:S06]  /*5080*/  FADD.FTZ R0, R203, R0 ;  /* 0x00000000cb007221 */ /* 0x000fcc0000010000 */
[----:B------:R-:W-:Y:S01]  /*5090*/  HMMA.16816.F32 R36, R96, R40, R80 ;  /* 0x000000286024723c */ /* 0x000fe20000001850 */
[----:B------:R-:W2:Y:S01]  /*50a0*/  LDSM.16.MT88.4 R80, [R237+0x5800] ;  /* 0x00580000ed50783b */ /* 0x000ea20000004200 */
[----:B------:R-:W-:-:S06]  /*50b0*/  FADD.FTZ R2, R229, R2 ;  /* 0x00000002e5027221 */ /* 0x000fcc0000010000 */
[----:B------:R-:W-:Y:S01]  /*50c0*/  HMMA.16816.F32 R44, R96, R48, R88 ;  /* 0x00000030602c723c */ /* 0x000fe20000001858 */
[----:B------:R-:W3:Y:S01]  /*50d0*/  LDSM.16.MT88.4 R88, [R171+0x5800] ;  /* 0x00580000ab58783b */ /* 0x000ee20000004200 */
[----:B------:R-:W-:Y:S02]  /*50e0*/  FADD.FTZ R0, R200, R0 ;  /* 0x00000000c8007221 */ /* 0x000fe40000010000 */
[----:B------:R-:W-:Y:S02]  /*50f0*/  FADD.FTZ R2, R228, R2 ;  /* 0x00000002e4027221 */ /* 0x000fe40000010000 */
[----:B------:R-:W-:Y:S02]  /*5100*/  FADD.FTZ R0, R204, R0 ;  /* 0x00000000cc007221 */ /* 0x000fe40000010000 */
[----:B------:R-:W-:Y:S02]  /*5110*/  FADD.FTZ R2, R230, R2 ;  /* 0x00000002e6027221 */ /* 0x000fe40000010000 */
[----:B------:R-:W-:-:S02]  /*5120*/  FADD.FTZ R0, R92, R0 ;  /* 0x000000005c007221 */ /* 0x000fc40000010000 */
[----:B------:R-:W-:Y:S02]  /*5130*/  FADD.FTZ R2, R93, R2 ;  /* 0x000000025d027221 */ /* 0x000fe40000010000 */
[----:B------:R-:W-:Y:S02]  /*5140*/  FADD.FTZ R0, R103, R0 ;  /* 0x0000000067007221 */ /* 0x000fe40000010000 */
[----:B------:R-:W-:Y:S02]  /*5150*/  FADD.FTZ R2, R137, R2 ;  /* 0x0000000289027221 */ /* 0x000fe40000010000 */
[----:B------:R-:W-:Y:S02]  /*5160*/  FADD.FTZ R0, R102, R0 ;  /* 0x0000000066007221 */ /* 0x000fe40000010000 */
[----:B------:R-:W-:Y:S02]  /*5170*/  FADD.FTZ R2, R138, R2 ;  /* 0x000000028a027221 */ /* 0x000fe40000010000 */
[----:B------:R-:W-:Y:S01]  /*5180*/  FADD.FTZ R204, R136, R0 ;  /* 0x0000000088cc7221 */ /* 0x000fe20000010000 */
[----:B------:R-:W-:Y:S01]  /*5190*/  IADD3 R0, R235, -0x3, RZ ;  /* 0xfffffffdeb007810 */ /* 0x000fe20007ffe0ff */
[----:B------:R-:W-:-:S03]  /*51a0*/  FADD.FTZ R203, R139, R2 ;  /* 0x000000028bcb7221 */ /* 0x000fc60000010000 */
[----:B------:R-:W-:Y:S01]  /*51b0*/  ISETP.GE.AND P0, PT, R0, R205, PT ;  /* 0x000000cd0000720c */ /* 0x000fe20003f06270 */
[----:B------:R-:W-:Y:S02]  /*51c0*/  FADD.FTZ R203, R7, R203 ;  /* 0x000000cb07cb7221 */ /* 0x000fe40000010000 */
[----:B------:R-:W-:Y:S02]  /*51d0*/  FADD.FTZ R204, R3, R204 ;  /* 0x000000cc03cc7221 */ /* 0x000fe40000010000 */
[----:B------:R-:W-:Y:S02]  /*51e0*/  FADD.FTZ R203, R8, R203 ;  /* 0x000000cb08cb7221 */ /* 0x000fe40000010000 */
[----:B------:R-:W-:Y:S01]  /*51f0*/  FADD.FTZ R204, R5, R204 ;  /* 0x000000cc05cc7221 */ /* 0x000fe20000010000 */
[----:B------:R-:W-:Y:S01]  /*5200*/  HMMA.16816.F32 R40, R96, R42, R84 ;  /* 0x0000002a6028723c */ /* 0x000fe20000001854 */
[----:B------:R-:W-:Y:S01]  /*5210*/  FADD.FTZ R203, R10, R203 ;  /* 0x000000cb0acb7221 */ /* 0x000fe20000010000 */
[----:B------:R-:W-:Y:S01]  /*5220*/  BSSY B0, `(.L_x_2577) ;  /* 0x0000068000007945 */ /* 0x000fe20003800000 */
[----:B------:R-:W-:-:S05]  /*5230*/  FADD.FTZ R204, R4, R204 ;  /* 0x000000cc04cc7221 */ /* 0x000fca0000010000 */
[----:B------:R-:W-:Y:S01]  /*5240*/  HMMA.16816.F32 R104, R96, R108, R104 ;  /* 0x0000006c6068723c */ /* 0x000fe20000001868 */
[----:B------:R-:W-:Y:S02]  /*5250*/  FADD.FTZ R203, R9, R203 ;  /* 0x000000cb09cb7221 */ /* 0x000fe40000010000 */
[----:B------:R-:W-:-:S05]  /*5260*/  FADD.FTZ R204, R6, R204 ;  /* 0x000000cc06cc7221 */ /* 0x000fca0000010000 */
[C---:B------:R-:W-:Y:S08]  /*5270*/  HMMA.16816.F32 R112, R96.reuse, R116, R112 ;  /* 0x000000746070723c */ /* 0x040ff00000001870 */
[C---:B------:R-:W-:Y:S08]  /*5280*/  HMMA.16816.F32 R120, R96.reuse, R124, R120 ;  /* 0x0000007c6078723c */ /* 0x040ff00000001878 */
[C---:B------:R-:W-:Y:S08]  /*5290*/  HMMA.16816.F32 R52, R96.reuse, R56, R152 ;  /* 0x000000386034723c */ /* 0x040ff00000001898 */
[C---:B------:R-:W-:Y:S08]  /*52a0*/  HMMA.16816.F32 R60, R96.reuse, R64, R148 ;  /* 0x00000040603c723c */ /* 0x040ff00000001894 */
[C---:B-1----:R-:W-:Y:S08]  /*52b0*/  HMMA.16816.F32 R68, R96.reuse, R72, R68 ;  /* 0x000000486044723c */ /* 0x042ff00000001844 */
[C---:B--2---:R-:W-:Y:S08]  /*52c0*/  HMMA.16816.F32 R76, R96.reuse, R80, R76 ;  /* 0x00000050604c723c */ /* 0x044ff0000000184c */
[C---:B---3--:R-:W-:Y:S08]  /*52d0*/  HMMA.16816.F32 R84, R96.reuse, R88, R176 ;  /* 0x000000586054723c */ /* 0x048ff000000018b0 */
        /* <DEDUP_REMOVED lines=13> */
[----:B------:R-:W-:Y:S02]  /*53b0*/  IMAD R181, R231, 0x40, R211 ;  /* 0x00000040e7b57824 */ /* 0x000fe400078e02d3 */
[----:B------:R-:W-:-:S03]  /*53c0*/  IMAD.MOV.U32 R173, RZ, RZ, RZ ;  /* 0x000000ffffad7224 */ /* 0x000fc600078e00ff */
        /* <DEDUP_REMOVED lines=10> */
[----:B------:R-:W-:Y:S01]  /*5470*/  SHF.R.S32.HI R11, RZ, 0x1f, R201 ;  /* 0x0000001fff0b7819 */ /* 0x000fe200000114c9 */
[C---:B------:R-:W-:Y:S01]  /*5480*/  IMAD.SHL.U32 R18, R201.reuse, 0x2, RZ ;  /* 0x00000002c9127824 */ /* 0x040fe200078e00ff */
[----:B------:R-:W-:Y:S01]  /*5490*/  SHF.R.S32.HI R180, RZ, 0x1f, R202 ;  /* 0x0000001fffb47819 */ /* 0x000fe200000114ca */
[----:B------:R-:W-:Y:S01]  /*54a0*/  IMAD R181, R0, c[0x0][0x2b8], R181 ;  /* 0x0000ae0000b57a24 */ /* 0x000fe200078e02b5 */
[----:B------:R-:W-:Y:S01]  /*54b0*/  SHF.L.U64.HI R15, R201, 0x1, R11 ;  /* 0x00000001c90f7819 */ /* 0x000fe2000001020b */
[----:B------:R-:W-:Y:S01]  /*54c0*/  IMAD.SHL.U32 R17, R202, 0x2, RZ ;  /* 0x00000002ca117824 */ /* 0x000fe200078e00ff */
[----:B------:R-:W-:Y:S01]  /*54d0*/  SHF.R.S32.HI R11, RZ, 0x1f, R193 ;  /* 0x0000001fff0b7819 */ /* 0x000fe200000114c1 */
[----:B------:R-:W-:Y:S01]  /*54e0*/  IMAD.SHL.U32 R16, R193, 0x2, RZ ;  /* 0x00000002c1107824 */ /* 0x000fe200078e00ff */
[----:B------:R-:W-:-:S02]  /*54f0*/  SHF.R.S32.HI R0, RZ, 0x1f, R181 ;  /* 0x0000001fff007819 */ /* 0x000fc400000114b5 */
[----:B------:R-:W-:Y:S02]  /*5500*/  SHF.L.U64.HI R14, R202, 0x1, R180 ;  /* 0x00000001ca0e7819 */ /* 0x000fe400000102b4 */
[----:B------:R-:W-:Y:S01]  /*5510*/  SHF.L.U64.HI R13, R193, 0x1, R11 ;  /* 0x00000001c10d7819 */ /* 0x000fe2000001020b */
[----:B------:R-:W-:-:S04]  /*5520*/  IMAD R0, R0, c[0x0][0x1e0], RZ ;  /* 0x0000780000007a24 */ /* 0x000fc800078e02ff */
[C---:B------:R-:W-:Y:S02]  /*5530*/  IMAD R0, R181.reuse, c[0x0][0x1e4], R0 ;  /* 0x00007900b5007a24 */ /* 0x040fe400078e0200 */
[----:B-1----:R-:W-:-:S04]  /*5540*/  IMAD.WIDE.U32 R2, R181, c[0x0][0x1e0], RZ ;  /* 0x00007800b5027a25 */ /* 0x002fc800078e00ff */
[----:B------:R-:W-:Y:S01]  /*5550*/  IMAD.IADD R3, R3, 0x1, R0 ;  /* 0x0000000103037824 */ /* 0x000fe200078e0200 */
[----:B--2---:R-:W-:-:S03]  /*5560*/  SHF.R.S32.HI R5, RZ, 0x1f, R173 ;  /* 0x0000001fff057819 */ /* 0x004fc600000114ad */
[----:B------:R-:W-:-:S04]  /*5570*/  IMAD.WIDE.U32 R2, R173, c[0x0][0x1f0], R2 ;  /* 0x00007c00ad027a25 */ /* 0x000fc800078e0002 */
[----:B------:R-:W-:Y:S01]  /*5580*/  IMAD R5, R5, c[0x0][0x1f0], RZ ;  /* 0x00007c0005057a24 */ /* 0x000fe200078e02ff */
[----:B------:R-:W-:-:S03]  /*5590*/  IADD3 R0, P0, R212, R2, RZ ;  /* 0x00000002d4007210 */ /* 0x000fc60007f1e0ff */
[----:B------:R-:W-:-:S05]  /*55a0*/  IMAD R5, R173, c[0x0][0x1f4], R5 ;  /* 0x00007d00ad057a24 */ /* 0x000fca00078e0205 */
[----:B------:R-:W-:Y:S02]  /*55b0*/  IADD3.X R5, R218, R3, R5, P0, !PT ;  /* 0x00000003da057210 */ /* 0x000fe400007fe405 */
[----:B------:R-:W-:-:S04]  /*55c0*/  LEA R12, P0, R0, c[0x0][0x1c8], 0x1 ;  /* 0x00007200000c7a11 */ /* 0x000fc800078008ff */
[----:B------:R-:W-:Y:S01]  /*55d0*/  LEA.HI.X R5, R0, c[0x0][0x1cc], R5, 0x1, P0 ;  /* 0x0000730000057a11 */ /* 0x000fe200000f0c05 */
[----:B------:R-:W-:Y:S06]  /*55e0*/  BRA.DIV ~URZ, `(.L_x_2579) ;  /* 0x000099827f007947 */ /* 0x000fec000b800000 */
[----:B------:R1:W2:Y:S02]  /*55f0*/  SHFL.IDX PT, R4, R5, RZ, 0x181f ;  /* 0x00181fff05047589 */ /* 0x0002a400000e0000 */
.L_x_2626:
        /* <DEDUP_REMOVED lines=21> */
.L_x_2627:
        /* <DEDUP_REMOVED lines=21> */
.L_x_2578:
[----:B------:R-:W-:Y:S05]  /*58a0*/  BSYNC B0 ;  /* 0x0000000000007941 */ /* 0x000fea0003800000 */
.L_x_2577:
[----:B-1----:R-:W-:Y:S01]  /*58b0*/  IMAD.MOV.U32 R3, RZ, RZ, c[0x0][0x2ac] ;  /* 0x0000ab00ff037624 */ /* 0x002fe200078e00ff */
[----:B------:R-:W-:Y:S01]  /*58c0*/  IADD3 R172, R235, -0x2, RZ ;  /* 0xfffffffeebac7810 */ /* 0x000fe20007ffe0ff */
[----:B------:R-:W-:Y:S01]  /*58d0*/  @P4 IMAD.HI.U32 R2, R238, c[0x0][0x2c8], RZ ;  /* 0x0000b200ee024a27 */ /* 0x000fe200078e00ff */
[----:B------:R-:W0:Y:S03]  /*58e0*/  LDGDEPBAR ;  /* 0x00000000000079af */ /* 0x000e260000000000 */
[----:B------:R-:W-:-:S02]  /*58f0*/  IMAD R3, R3, c[0x0][0x1d0], RZ ;  /* 0x0000740003037a24 */ /* 0x000fc400078e02ff */
[----:B------:R-:W-:Y:S01]  /*5900*/  IMAD.MOV.U32 R0, RZ, RZ, R238 ;  /* 0x000000ffff007224 */ /* 0x000fe200078e00ee */
[----:B------:R-:W-:Y:S01]  /*5910*/  @P4 SHF.R.U32.HI R0, RZ, c[0x0][0x2cc], R2 ;  /* 0x0000b300ff004a19 */ /* 0x000fe20000011602 */
[----:B------:R-:W-:Y:S02]  /*5920*/  IMAD.MOV.U32 R161, RZ, RZ, 0x1 ;  /* 0x00000001ffa17424 */ /* 0x000fe400078e00ff */
[----:B------:R-:W-:Y:S01]  /*5930*/  IMAD.MOV.U32 R199, RZ, RZ, RZ ;  /* 0x000000ffffc77224 */ /* 0x000fe200078e00ff */
[----:B------:R-:W-:-:S04]  /*5940*/  IADD3 R0, R0, -c[0x0][0x168], R3 ;  /* 0x80005a0000007a10 */ /* 0x000fc80007ffe003 */
[----:B------:R-:W-:-:S04]  /*5950*/  SHF.R.S32.HI R2, RZ, 0x1f, R0 ;  /* 0x0000001fff027819 */ /* 0x000fc80000011400 */
[----:B------:R-:W-:-:S04]  /*5960*/  LEA.HI R0, R2, R0, RZ, 0x6 ;  /* 0x0000000002007211 */ /* 0x000fc800078f30ff */
[----:B------:R-:W-:-:S04]  /*5970*/  SHF.R.S32.HI R0, RZ, 0x6, R0 ;  /* 0x00000006ff007819 */ /* 0x000fc80000011400 */
[----:B------:R-:W-:-:S04]  /*5980*/  IMNMX R209, R205, R0, !PT ;  /* 0x00000000cdd17217 */ /* 0x000fc80007800200 */
[----:B------:R-:W-:-:S13]  /*5990*/  ISETP.GE.AND P0, PT, R172, R209, PT ;  /* 0x000000d1ac00720c */ /* 0x000fda0003f06270 */
[----:B------:R-:W-:Y:S05]  /*59a0*/  @!P0 BRA `(.L_x_2581) ;  /* 0x000037d000008947 */ /* 0x000fea0003800000 */
[----:B------:R-:W-:Y:S01]  /*59b0*/  IMAD.MOV.U32 R103, RZ, RZ, R100 ;  /* 0x000000ffff677224 */ /* 0x000fe200078e0064 */
[----:B------:R-:W-:Y:S01]  /*59c0*/  MOV R199, RZ ;  /* 0x000000ff00c77202 */ /* 0x000fe20000000f00 */
[----:B------:R-:W-:Y:S01]  /*59d0*/  IMAD.MOV.U32 R102, RZ, RZ, R101 ;  /* 0x000000ffff667224 */ /* 0x000fe200078e0065 */
[----:B------:R-:W-:Y:S02]  /*59e0*/  MOV R161, 0x1 ;  /* 0x0000000100a17802 */ /* 0x000fe40000000f00 */
.L_x_2590:
        /* <DEDUP_REMOVED lines=31> */
[----:B------:R-:W-:Y:S01]  /*5be0*/  SHF.L.U64.HI R20, R202, 0x1, R6 ;  /* 0x00000001ca147819 */ /* 0x000fe20000010206 */
[----:B------:R-:W-:Y:S01]  /*5bf0*/  IMAD R12, R12, c[0x0][0x218], RZ ;  /* 0x000086000c0c7a24 */ /* 0x000fe200078e02ff */
[----:B------:R-:W-:Y:S01]  /*5c00*/  SHF.L.U64.HI R15, R193, 0x1, R5 ;  /* 0x00000001c10f7819 */ /* 0x000fe20000010205 */
[----:B------:R-:W-:Y:S02]  /*5c10*/  IMAD.IADD R3, R3, 0x1, R4 ;  /* 0x0000000103037824 */ /* 0x000fe400078e0204 */
[C---:B------:R-:W-:Y:S02]  /*5c20*/  IMAD R12, R173.reuse, c[0x0][0x21c], R12 ;  /* 0x00008700ad0c7a24 */ /* 0x040fe400078e020c */
[----:B------:R-:W-:Y:S05]  /*5c30*/  IMAD.WIDE.U32 R2, R173, c[0x0][0x218], R2 ;  /* 0x00008600ad027a25 */ /* 0x000fea00078e0002 */
[----:B------:R-:W-:Y:S04]  /*5c40*/  IADD3 R2, P0, R216, R2, RZ ;  /* 0x00000002d8027210 */ /* 0x000fe80007f1e0ff */
[----:B------:R-:W-:Y:S02]  /*5c50*/  IADD3.X R12, R220, R3, R12, P0, !PT ;  /* 0x00000003dc0c7210 */ /* 0x000fe400007fe40c */
[C---:B------:R-:W-:Y:S04]  /*5c60*/  LEA R14, P0, R2.reuse, c[0x0][0x1f8], 0x1 ;  /* 0x00007e00020e7a11 */ /* 0x040fe800078008ff */
[----:B------:R-:W-:Y:S01]  /*5c70*/  LEA.HI.X R12, R2, c[0x0][0x1fc], R12, 0x1, P0 ;  /* 0x00007f00020c7a11 */ /* 0x000fe200000f0c0c */
[----:B------:R-:W-:-:S06]  /*5c80*/  BRA.DIV ~URZ, `(.L_x_2584) ;  /* 0x000095927f007947 */ /* 0x000fcc000b800000 */
[----:B------:R4:W3:Y:S02]  /*5c90*/  SHFL.IDX PT, R5, R12, RZ, 0x181f ;  /* 0x00181fff0c057589 */ /* 0x0008e400000e0000 */
.L_x_2628:
[----:B------:R-:W-:-:S05]  /*5ca0*/  BRA.DIV ~URZ, `(.L_x_2585) ;  /* 0x000095e27f007947 */ /* 0x000fca000b800000 */
[----:B------:R-:W5:Y:S01]  /*5cb0*/  SHFL.IDX PT, R2, R14, RZ, 0x181f ;  /* 0x00181fff0e027589 */ /* 0x000f6200000e0000 */
[----:B------:R-:W-:Y:S01]  /*5cc0*/  ISETP.GE.AND P5, PT, R193, c[0x0][0x1d4], PT ;  /* 0x00007500c1007a0c */ /* 0x000fe20003fa6270 */
[----:B------:R-:W-:Y:S01]  /*5cd0*/  IMAD R4, R199, 0x6000, R221 ;  /* 0x00006000c7047824 */ /* 0x000fe200078e02dd */
[----:B------:R-:W-:Y:S04]  /*5ce0*/  ISETP.GE.AND P1, PT, R202, c[0x0][0x1d4], PT ;  /* 0x00007500ca007a0c */ /* 0x000fe80003f26270 */
[----:B------:R-:W-:Y:S02]  /*5cf0*/  SEL R13, RZ, 0x10, P1 ;  /* 0x00000010ff0d7807 */ /* 0x000fe40000800000 */
[C---:B-----5:R-:W-:Y:S05]  /*5d00*/  IADD3 R6, P0, R2.reuse, R22, RZ ;  /* 0x0000001602067210 */ /* 0x060fea0007f1e0ff */
[----:B---3--:R-:W-:Y:S01]  /*5d10*/  IMAD.X R7, R5, 0x1, R15, P0 ;  /* 0x0000000105077824 */ /* 0x008fe200000e060f */
[----:B------:R-:W-:Y:S04]  /*5d20*/  ISETP.GE.AND P0, PT, R201, c[0x0][0x1d4], PT ;  /* 0x00007500c9007a0c */ /* 0x000fe80003f06270 */
[----:B------:R-:W-:Y:S01]  /*5d30*/  @!PT LDS RZ, [RZ] ;  /* 0x00000000fffff984 */ /* 0x000fe20000000800 */
[----:B------:R-:W-:Y:S01]  /*5d40*/  @!PT LDS RZ, [RZ] ;  /* 0x00000000fffff984 */ /* 0x000fe20000000800 */
[----:B------:R3:W-:Y:S02]  /*5d50*/  LDGSTS.E.BYPASS.LTC128B.128 [R4], [R6.64], !P5 ;  /* 0x0000000006047fae */ /* 0x0007e4000e901d46 */
[C---:B---3--:R-:W-:Y:S05]  /*5d60*/  IADD3 R6, P6, R2.reuse, R23, RZ ;  /* 0x0000001702067210 */ /* 0x048fea0007fde0ff */
[C---:B------:R-:W-:Y:S01]  /*5d70*/  IMAD.X R7, R5.reuse, 0x1, R20, P6 ;  /* 0x0000000105077824 */ /* 0x040fe200030e0614 */
[----:B------:R-:W-:Y:S04]  /*5d80*/  IADD3 R2, P6, R2, R28, RZ ;  /* 0x0000001c02027210 */ /* 0x000fe80007fde0ff */
[----:B------:R3:W-:Y:S01]  /*5d90*/  LDGSTS.E.BYPASS.LTC128B.128 [R4+0x2000], [R6.64], !P1 ;  /* 0x0200000006047fae */ /* 0x0007e2000c901d46 */
[----:B------:R-:W-:Y:S03]  /*5da0*/  IMAD.X R3, R5, 0x1, R21, P6 ;  /* 0x0000000105037824 */ /* 0x000fe600030e0615 */
[----:B------:R5:W4:Y:S04]  /*5db0*/  SHFL.IDX PT, R5, R12, 0x1, 0x181f ;  /* 0x00381f000c057f89 */ /* 0x000b2800000e0000 */
[----:B------:R2:W-:Y:S01]  /*5dc0*/  LDGSTS.E.BYPASS.LTC128B.128 [R4+0x4000], [R2.64], !P0 ;  /* 0x0400000002047fae */ /* 0x0005e2000c101d46 */
[----:B---3--:R-:W-:Y:S02]  /*5dd0*/  SEL R6, RZ, 0x10, P5 ;  /* 0x00000010ff067807 */ /* 0x008fe40002800000 */
[----:B----45:R-:W-:Y:S01]  /*5de0*/  SEL R12, RZ, 0x10, P0 ;  /* 0x00000010ff0c7807 */ /* 0x030fe20000000000 */
[----:B--2---:R2:W3:Y:S04]  /*5df0*/  SHFL.IDX PT, R2, R14, 0x1, 0x181f ;  /* 0x00381f000e027f89 */ /* 0x0044e800000e0000 */
.L_x_2629:
[C---:B------:R-:W-:Y:S02]  /*5e00*/  ISETP.NE.U32.AND P5, PT, R6.reuse, RZ, PT ;  /* 0x000000ff0600720c */ /* 0x040fe40003fa5070 */
[----:B------:R-:W-:Y:S02]  /*5e10*/  IADD3 R6, -R6, 0x10, RZ ;  /* 0x0000001006067810 */ /* 0x000fe40007ffe1ff */
[C---:B------:R-:W-:Y:S02]  /*5e20*/  ISETP.NE.U32.AND P6, PT, R13.reuse, RZ, PT ;  /* 0x000000ff0d00720c */ /* 0x040fe40003fc5070 */
[----:B------:R-:W-:Y:S02]  /*5e30*/  LOP3.LUT R6, R6, 0xf, RZ, 0xc0, !PT ;  /* 0x0000000f06067812 */ /* 0x000fe400078ec0ff */
[----:B------:R-:W-:Y:S02]  /*5e40*/  IADD3 R13, -R13, 0x10, RZ ;  /* 0x000000100d0d7810 */ /* 0x000fe40007ffe1ff */
[-C--:B---3--:R-:W-:Y:S02]  /*5e50*/  IADD3 R6, P1, P0, R6, R2.reuse, R22 ;  /* 0x0000000206067210 */ /* 0x088fe4000783e016 */
[----:B------:R-:W-:Y:S02]  /*5e60*/  LOP3.LUT R13, R13, 0xf, RZ, 0xc0, !PT ;  /* 0x0000000f0d0d7812 */ /* 0x000fe400078ec0ff */
[-C--:B------:R-:W-:Y:S02]  /*5e70*/  IADD3.X R7, RZ, R5.reuse, R15, P1, P0 ;  /* 0x00000005ff077210 */ /* 0x080fe40000fe040f */
[C---:B------:R-:W-:Y:S03]  /*5e80*/  IADD3 R3, -R12.reuse, 0x10, RZ ;  /* 0x000000100c037810 */ /* 0x040fe60007ffe1ff */
[----:B------:R-:W-:Y:S01]  /*5e90*/  @!PT LDS RZ, [RZ] ;  /* 0x00000000fffff984 */ /* 0x000fe20000000800 */
[----:B------:R-:W-:Y:S01]  /*5ea0*/  @!PT LDS RZ, [RZ] ;  /* 0x00000000fffff984 */ /* 0x000fe20000000800 */
[----:B------:R-:W-:Y:S01]  /*5eb0*/  @!PT LDS RZ, [RZ] ;  /* 0x00000000fffff984 */ /* 0x000fe20000000800 */
[----:B------:R3:W-:Y:S01]  /*5ec0*/  LDGSTS.E.BYPASS.LTC128B.128.ZFILL [R4+0x1000], [R6.64], P5 ;  /* 0x0100000006047fae */ /* 0x0007e2000a941d46 */
[----:B------:R-:W-:Y:S02]  /*5ed0*/  LOP3.LUT R3, R3, 0xf, RZ, 0xc0, !PT ;  /* 0x0000000f03037812 */ /* 0x000fe400078ec0ff */
[----:B------:R-:W-:Y:S02]  /*5ee0*/  ISETP.NE.U32.AND P5, PT, R12, RZ, PT ;  /* 0x000000ff0c00720c */ /* 0x000fe40003fa5070 */
[-C--:B---3--:R-:W-:Y:S04]  /*5ef0*/  IADD3 R6, P1, P0, R13, R2.reuse, R23 ;  /* 0x000000020d067210 */ /* 0x088fe8000783e017 */
[-C--:B------:R-:W-:Y:S02]  /*5f00*/  IADD3.X R7, RZ, R5.reuse, R20, P1, P0 ;  /* 0x00000005ff077210 */ /* 0x080fe40000fe0414 */
[----:B------:R-:W-:Y:S03]  /*5f10*/  IADD3 R2, P1, P0, R3, R2, R28 ;  /* 0x0000000203027210 */ /* 0x000fe6000783e01c */
[----:B------:R3:W-:Y:S01]  /*5f20*/  LDGSTS.E.BYPASS.LTC128B.128.ZFILL [R4+0x3000], [R6.64], P6 ;  /* 0x0300000006047fae */ /* 0x0007e2000b141d46 */
[----:B------:R-:W-:Y:S05]  /*5f30*/  IADD3.X R3, RZ, R5, R21, P1, P0 ;  /* 0x00000005ff037210 */ /* 0x000fea0000fe0415 */
[----:B------:R3:W-:Y:S04]  /*5f40*/  LDGSTS.E.BYPASS.LTC128B.128.ZFILL [R4+0x5000], [R2.64], P5 ;  /* 0x0500000002047fae */ /* 0x0007e8000a941d46 */
.L_x_2583:
[----:B------:R-:W-:Y:S05]  /*5f50*/  BSYNC B0 ;  /* 0x0000000000007941 */ /* 0x000fea0003800000 */
.L_x_2582:
[----:B------:R-:W0:Y:S01]  /*5f60*/  LDGDEPBAR ;  /* 0x00000000000079af */ /* 0x000e220000000000 */
[----:B------:R-:W-:Y:S01]  /*5f70*/  WARPSYNC 0xffffffff ;  /* 0xffffffff00007948 */ /* 0x000fe20003800000 */
[C---:B--23--:R-:W-:Y:S01]  /*5f80*/  HMMA.16816.F32 R4, R32.reuse, R8, RZ ;  /* 0x000000082004723c */ /* 0x04cfe200000018ff */
[----:B------:R-:W-:Y:S03]  /*5f90*/  BSSY B0, `(.L_x_2586) ;  /* 0x0000315000007945 */ /* 0x000fe60003800000 */
[C---:B------:R-:W-:Y:S02]  /*5fa0*/  IADD3 R3, R166.reuse, R0, RZ ;  /* 0x00000000a6037210 */ /* 0x040fe40007ffe0ff */
[----:B------:R-:W-:Y:S02]  /*5fb0*/  IADD3 R101, R166, R100, RZ ;  /* 0x00000064a6657210 */ /* 0x000fe40007ffe0ff */
[C---:B------:R-:W-:Y:S01]  /*5fc0*/  HMMA.16816.F32 R8, R32.reuse, R10, RZ ;  /* 0x0000000a2008723c */ /* 0x040fe200000018ff */
[CC--:B------:R-:W-:Y:S03]  /*5fd0*/  IADD3 R2, R167.reuse, R0.reuse, R166 ;  /* 0x00000000a7027210 */ /* 0x0c0fe60007ffe0a6 */
[----:B------:R-:W-:Y:S04]  /*5fe0*/  SHF.L.U32 R200, R172, 0x6, RZ ;  /* 0x00000006acc87819 */ /* 0x000fe800000006ff */
        /* <DEDUP_REMOVED lines=28> */
[C---:B------:R-:W-:Y:S07]  /*61b0*/  HMMA.16816.F32 R28, R136.reuse, R152, R28 ;  /* 0x00000098881c723c */ /* 0x040fee000000181c */
[----:B------:R-:W-:Y:S01]  /*61c0*/  IADD3 R152, R167, R0, RZ ;  /* 0x00000000a7987210 */ /* 0x000fe20007ffe0ff */
[----:B------:R-:W-:Y:S01]  /*61d0*/  HMMA.16816.F32 R32, R136, R154, R32 ;  /* 0x0000009a8820723c */ /* 0x000fe20000001820 */
[----:B------:R-:W2:Y:S07]  /*61e0*/  LDSM.16.M88.4 R136, [R101+0x800] ;  /* 0x000800006588783b */ /* 0x000eae0000000200 */
        /* <DEDUP_REMOVED lines=67> */
[----:B------:R1:W4:Y:S07]  /*6620*/  LDSM.16.M88.4 R144, [R0+0x5800] ;  /* 0x005800000090783b */ /* 0x00032e0000000200 */
[C---:B--2---:R-:W-:Y:S08]  /*6630*/  HMMA.16816.F32 R12, R140.reuse, R136, R12 ;  /* 0x000000888c0c723c */ /* 0x044ff0000000180c */
[C---:B------:R-:W-:Y:S01]  /*6640*/  HMMA.16816.F32 R16, R140.reuse, R138, R16 ;  /* 0x0000008a8c10723c */ /* 0x040fe20000001810 */
[----:B------:R-:W-:Y:S07]  /*6650*/  LDSM.16.M88.4 R136, [R163+0x8000] ;  /* 0x00800000a388783b */ /* 0x000fee0000000200 */
[C---:B---3--:R-:W-:Y:S04]  /*6660*/  HMMA.16816.F32 R20, R140.reuse, R148, R20 ;  /* 0x000000948c14723c */ /* 0x048fe80000001814 */
[----:B-1----:R-:W-:Y:S04]  /*6670*/  MOV R0, R208 ;  /* 0x000000d000007202 */ /* 0x002fe80000000f00 */
[C---:B------:R-:W-:Y:S01]  /*6680*/  HMMA.16816.F32 R24, R140.reuse, R150, R24 ;  /* 0x000000968c18723c */ /* 0x040fe20000001818 */
[----:B------:R-:W1:Y:S07]  /*6690*/  LDSM.16.M88.4 R148, [R100+0x4000] ;  /* 0x004000006494783b */ /* 0x000e6e0000000200 */
[C---:B----4-:R-:W-:Y:S08]  /*66a0*/  HMMA.16816.F32 R28, R140.reuse, R144, R28 ;  /* 0x000000908c1c723c */ /* 0x050ff0000000181c */
[----:B------:R-:W-:Y:S01]  /*66b0*/  HMMA.16816.F32 R32, R140, R146, R32 ;  /* 0x000000928c20723c */ /* 0x000fe20000001820 */
[----:B------:R-:W2:Y:S08]  /*66c0*/  LDSM.16.M88.4 R140, [R152+0x4800] ;  /* 0x00480000988c783b */ /* 0x000eb00000000200 */
[----:B------:R-:W3:Y:S08]  /*66d0*/  LDSM.16.M88.4 R144, [R152+0x5000] ;  /* 0x005000009890783b */ /* 0x000ef00000000200 */
[----:B------:R-:W4:Y:S01]  /*66e0*/  LDSM.16.M88.4 R152, [R152+0x5800] ;  /* 0x005800009898783b */ /* 0x000f220000000200 */
[C---:B-1----:R-:W-:Y:S08]  /*66f0*/  HMMA.16816.F32 R4, R136.reuse, R148, R4 ;  /* 0x000000948804723c */ /* 0x042ff00000001804 */
[C---:B------:R-:W-:Y:S01]  /*6700*/  HMMA.16816.F32 R8, R136.reuse, R150, R8 ;  /* 0x000000968808723c */ /* 0x040fe20000001808 */
[----:B------:R-:W-:Y:S07]  /*6710*/  LDSM.16.M88.4 R148, [R3+0x4800] ;  /* 0x004800000394783b */ /* 0x000fee0000000200 */
[C---:B--2---:R-:W-:Y:S08]  /*6720*/  HMMA.16816.F32 R12, R136.reuse, R140, R12 ;  /* 0x0000008c880c723c */ /* 0x044ff0000000180c */
[C---:B------:R-:W-:Y:S01]  /*6730*/  HMMA.16816.F32 R16, R136.reuse, R142, R16 ;  /* 0x0000008e8810723c */ /* 0x040fe20000001810 */
[----:B------:R-:W-:Y:S07]  /*6740*/  LDSM.16.M88.4 R140, [R165+0x8000] ;  /* 0x00800000a58c783b */ /* 0x000fee0000000200 */
[C---:B---3--:R-:W-:Y:S08]  /*6750*/  HMMA.16816.F32 R20, R136.reuse, R144, R20 ;  /* 0x000000908814723c */ /* 0x048ff00000001814 */
[C---:B------:R-:W-:Y:S01]  /*6760*/  HMMA.16816.F32 R24, R136.reuse, R146, R24 ;  /* 0x000000928818723c */ /* 0x040fe20000001818 */
[----:B------:R-:W1:Y:S07]  /*6770*/  LDSM.16.M88.4 R144, [R3+0x4000] ;  /* 0x004000000390783b */ /* 0x000e6e0000000200 */
[C---:B----4-:R-:W-:Y:S08]  /*6780*/  HMMA.16816.F32 R28, R136.reuse, R152, R28 ;  /* 0x00000098881c723c */ /* 0x050ff0000000181c */
        /* <DEDUP_REMOVED lines=17> */
[C---:B------:R-:W-:Y:S04]  /*68a0*/  HMMA.16816.F32 R16, R148.reuse, R138, R16 ;  /* 0x0000008a9410723c */ /* 0x040fe80000001810 */
[----:B------:R-:W-:Y:S02]  /*68b0*/  FMUL.FTZ R4, R4, c[0x0][0x320] ;  /* 0x0000c80004047a20 */ /* 0x000fe40000410000 */
[----:B------:R-:W-:Y:S02]  /*68c0*/  FMUL.FTZ R5, R5, c[0x0][0x320] ;  /* 0x0000c80005057a20 */ /* 0x000fe40000410000 */
[----:B------:R-:W-:Y:S01]  /*68d0*/  FMUL.FTZ R6, R6, c[0x0][0x320] ;  /* 0x0000c80006067a20 */ /* 0x000fe20000410000 */
[----:B------:R-:W1:Y:S03]  /*68e0*/  MUFU.TANH R143, R4 ;  /* 0x00000004008f7308 */ /* 0x000e660000002400 */
[----:B------:R-:W-:Y:S02]  /*68f0*/  FMUL.FTZ R7, R7, c[0x0][0x320] ;  /* 0x0000c80007077a20 */ /* 0x000fe40000410000 */
[----:B------:R-:W-:Y:S02]  /*6900*/  FMUL.FTZ R8, R8, c[0x0][0x320] ;  /* 0x0000c80008087a20 */ /* 0x000fe40000410000 */
[----:B------:R-:W-:Y:S02]  /*6910*/  FMUL.FTZ R9, R9, c[0x0][0x320] ;  /* 0x0000c80009097a20 */ /* 0x000fe40000410000 */
[----:B------:R-:W-:Y:S01]  /*6920*/  FMUL.FTZ R10, R10, c[0x0][0x320] ;  /* 0x0000c8000a0a7a20 */ /* 0x000fe20000410000 */
[----:B------:R-:W-:Y:S01]  /*6930*/  MUFU.TANH R142, R5 ;  /* 0x00000005008e7308 */ /* 0x000fe20000002400 */
        /* <DEDUP_REMOVED lines=9> */
[----:B------:R-:W-:Y:S03]  /*69d0*/  FMUL.FTZ R19, R19, c[0x0][0x320] ;  /* 0x0000c80013137a20 */ /* 0x000fe60000410000 */
[----:B------:R3:W4:Y:S10]  /*69e0*/  MUFU.TANH R140, R7 ;  /* 0x00000007008c7308 */ /* 0x0007340000002400 */
[----:B------:R-:W5:Y:S10]  /*69f0*/  MUFU.TANH R137, R8 ;  /* 0x0000000800897308 */ /* 0x000f740000002400 */
[----:B------:R-:W-:Y:S01]  /*6a00*/  MUFU.TANH R136, R9 ;  /* 0x0000000900887308 */ /* 0x000fe20000002400 */
[----:B---3--:R-:W3:Y:S09]  /*6a10*/  LDSM.16.M88.4 R4, [R2+0x5000] ;  /* 0x005000000204783b */ /* 0x008ef20000000200 */
[----:B------:R-:W1:Y:S10]  /*6a20*/  MUFU.TANH R101, R10 ;  /* 0x0000000a00657308 */ /* 0x000e740000002400 */
[----:B------:R1:W1:Y:S10]  /*6a30*/  MUFU.TANH R100, R11 ;  /* 0x0000000b00647308 */ /* 0x0002740000002400 */
[----:B------:R-:W-:Y:S10]  /*6a40*/  MUFU.TANH R14, R14 ;  /* 0x0000000e000e7308 */ /* 0x000ff40000002400 */
[----:B------:R-:W-:Y:S01]  /*6a50*/  MUFU.TANH R15, R15 ;  /* 0x0000000f000f7308 */ /* 0x000fe20000002400 */
[C---:B---3--:R-:W-:Y:S01]  /*6a60*/  HMMA.16816.F32 R20, R148.reuse, R4, R20 ;  /* 0x000000049414723c */ /* 0x048fe20000001814 */
[----:B-1----:R1:W3:Y:S01]  /*6a70*/  LDSM.16.M88.4 R8, [R2+0x5800] ;  /* 0x005800000208783b */ /* 0x0022e20000000200 */
[----:B------:R-:W-:Y:S07]  /*6a80*/  DEPBAR.LE SB0, 0x2 ;  /* 0x000080800000791a */ /* 0x000fee0000000000 */
[----:B------:R2:W-:Y:S03]  /*6a90*/  MUFU.TANH R144, R13 ;  /* 0x0000000d00907308 */ /* 0x0005e60000002400 */
[----:B------:R-:W-:Y:S01]  /*6aa0*/  MOV R4, c[0x0][0x2ac] ;  /* 0x0000ab0000047a02 */ /* 0x000fe20000000f00 */
[C---:B------:R-:W-:Y:S01]  /*6ab0*/  HMMA.16816.F32 R24, R148.reuse, R6, R24 ;  /* 0x000000069418723c */ /* 0x040fe20000001818 */
[----:B------:R-:W-:Y:S04]  /*6ac0*/  BAR.SYNC.DEFER_BLOCKING 0x0 ;  /* 0x0000000000007b1d */ /* 0x000fe80000010000 */
[----:B-1----:R-:W-:Y:S07]  /*6ad0*/  @P4 IMAD.HI.U32 R2, R208, c[0x0][0x2c8], RZ ;  /* 0x0000b200d0024a27 */ /* 0x002fee00078e00ff */
[----:B------:R-:W-:Y:S01]  /*6ae0*/  FMUL.FTZ R20, R20, c[0x0][0x320] ;  /* 0x0000c80014147a20 */ /* 0x000fe20000410000 */
[----:B------:R-:W-:Y:S01]  /*6af0*/  @P4 SHF.R.U32.HI R0, RZ, c[0x0][0x2cc], R2 ;  /* 0x0000b300ff004a19 */ /* 0x000fe20000011602 */
[----:B------:R-:W-:Y:S02]  /*6b00*/  FMUL.FTZ R21, R21, c[0x0][0x320] ;  /* 0x0000c80015157a20 */ /* 0x000fe40000410000 */
[----:B------:R-:W-:Y:S01]  /*6b10*/  FMUL.FTZ R22, R22, c[0x0][0x320] ;  /* 0x0000c80016167a20 */ /* 0x000fe20000410000 */
[----:B------:R-:W-:Y:S01]  /*6b20*/  MUFU.TANH R17, R17 ;  /* 0x0000001100117308 */ /* 0x000fe20000002400 */
[----:B------:R-:W1:Y:S01]  /*6b30*/  SHFL.IDX PT, R2, R0, RZ, 0x1c1f ;  /* 0x001c1fff00027589 */ /* 0x000e6200000e0000 */
[----:B------:R-:W-:Y:S05]  /*6b40*/  FMUL.FTZ R23, R23, c[0x0][0x320] ;  /* 0x0000c80017177a20 */ /* 0x000fea0000410000 */
[----:B------:R-:W-:Y:S02]  /*6b50*/  FMUL.FTZ R24, R24, c[0x0][0x320] ;  /* 0x0000c80018187a20 */ /* 0x000fe40000410000 */
[----:B------:R-:W-:Y:S01]  /*6b60*/  FMUL.FTZ R25, R25, c[0x0][0x320] ;  /* 0x0000c80019197a20 */ /* 0x000fe20000410000 */
[C---:B---3--:R-:W-:Y:S01]  /*6b70*/  HMMA.16816.F32 R28, R148.reuse, R8, R28 ;  /* 0x00000008941c723c */ /* 0x048fe2000000181c */
[----:B------:R3:W1:Y:S01]  /*6b80*/  SHFL.IDX PT, R3, R0, 0x1, 0x1c1f ;  /* 0x003c1f0000037f89 */ /* 0x00066200000e0000 */
[----:B------:R-:W1:Y:S01]  /*6b90*/  MUFU.TANH R12, R12 ;  /* 0x0000000c000c7308 */ /* 0x000e620000002400 */
[----:B------:R-:W-:Y:S02]  /*6ba0*/  FMUL.FTZ R26, R26, c[0x0][0x320] ;  /* 0x0000c8001a1a7a20 */ /* 0x000fe40000410000 */
[----:B------:R-:W-:Y:S03]  /*6bb0*/  FMUL.FTZ R27, R27, c[0x0][0x320] ;  /* 0x0000c8001b1b7a20 */ /* 0x000fe60000410000 */
[----:B------:R-:W-:Y:S04]  /*6bc0*/  HMMA.16816.F32 R32, R148, R10, R32 ;  /* 0x0000000a9420723c */ /* 0x000fe80000001820 */
[----:B------:R-:W1:Y:S10]  /*6bd0*/  MUFU.TANH R16, R16 ;  /* 0x0000001000107308 */ /* 0x000e740000002400 */
[----:B------:R-:W4:Y:S01]  /*6be0*/  MUFU.TANH R20, R20 ;  /* 0x0000001400147308 */ /* 0x000f220000002400 */
[----:B---3--:R-:W-:Y:S01]  /*6bf0*/  IADD3 R0, -R223, 0x1, -R200 ;  /* 0x00000001df007810 */ /* 0x008fe20007ffe9c8 */
[----:B------:R-:W-:Y:S02]  /*6c00*/  FMUL.FTZ R28, R28, c[0x0][0x320] ;  /* 0x0000c8001c1c7a20 */ /* 0x000fe40000410000 */
[----:B------:R-:W-:Y:S02]  /*6c10*/  FMUL.FTZ R29, R29, c[0x0][0x320] ;  /* 0x0000c8001d1d7a20 */ /* 0x000fe40000410000 */
[----:B------:R-:W-:Y:S02]  /*6c20*/  IMAD R0, R4, c[0x0][0x1d0], R0 ;  /* 0x0000740004007a24 */ /* 0x000fe400078e0200 */
[----:B------:R-:W-:Y:S02]  /*6c30*/  FMUL.FTZ R30, R30, c[0x0][0x320] ;  /* 0x0000c8001e1e7a20 */ /* 0x000fe40000410000 */
[----:B------:R-:W3:Y:S01]  /*6c40*/  MUFU.TANH R18, R18 ;  /* 0x0000001200127308 */ /* 0x000ee20000002400 */
[----:B--2---:R-:W-:Y:S01]  /*6c50*/  FMUL.FTZ R13, R31, c[0x0][0x320] ;  /* 0x0000c8001f0d7a20 */ /* 0x004fe20000410000 */
[----:B------:R-:W-:Y:S01]  /*6c60*/  IADD3 R0, R0, -c[0x0][0x168], RZ ;  /* 0x80005a0000007a10 */ /* 0x000fe20007ffe0ff */
[----:B------:R-:W-:Y:S02]  /*6c70*/  FMUL.FTZ R32, R32, c[0x0][0x320] ;  /* 0x0000c80020207a20 */ /* 0x000fe40000410000 */
[----:B------:R-:W-:Y:S01]  /*6c80*/  FMUL.FTZ R33, R33, c[0x0][0x320] ;  /* 0x0000c80021217a20 */ /* 0x000fe20000410000 */
[----:B-1----:R-:W-:Y:S01]  /*6c90*/  IADD3 R2, R0, R2, RZ ;  /* 0x0000000200027210 */ /* 0x002fe20007ffe0ff */
[----:B------:R-:W-:Y:S01]  /*6ca0*/  FMUL.FTZ R34, R34, c[0x0][0x320] ;  /* 0x0000c80022227a20 */ /* 0x000fe20000410000 */
[----:B------:R-:W-:Y:S02]  /*6cb0*/  IADD3 R0, R0, R3, RZ ;  /* 0x0000000300007210 */ /* 0x000fe40007ffe0ff */
[----:B------:R-:W1:Y:S01]  /*6cc0*/  MUFU.TANH R19, R19 ;  /* 0x0000001300137308 */ /* 0x000e620000002400 */
[----:B------:R-:W-:Y:S02]  /*6cd0*/  ISETP.GT.AND P5, PT, R2, RZ, PT ;  /* 0x000000ff0200720c */ /* 0x000fe40003fa4270 */
[C---:B------:R-:W-:Y:S02]  /*6ce0*/  ISETP.GT.AND P0, PT, R0.reuse, RZ, PT ;  /* 0x000000ff0000720c */ /* 0x040fe40003f04270 */
[C---:B------:R-:W-:Y:S02]  /*6cf0*/  ISETP.GT.AND P6, PT, R0.reuse, 0x1, PT ;  /* 0x000000010000780c */ /* 0x040fe40003fc4270 */
[----:B------:R-:W-:Y:S02]  /*6d00*/  FSEL R4, R143, -INF , P5 ;  /* 0xff8000008f047808 */ /* 0x000fe40002800000 */
[----:B------:R-:W-:Y:S01]  /*6d10*/  FSEL R9, R141, -INF , P0 ;  /* 0xff8000008d097808 */ /* 0x000fe20000000000 */
[----:B------:R-:W2:Y:S01]  /*6d20*/  MUFU.TANH R21, R21 ;  /* 0x0000001500157308 */ /* 0x000ea20000002400 */
[----:B------:R-:W-:Y:S02]  /*6d30*/  ISETP.GT.AND P0, PT, R0, 0x8, PT ;  /* 0x000000080000780c */ /* 0x000fe40003f04270 */
[C---:B------:R-:W-:Y:S02]  /*6d40*/  ISETP.GT.AND P1, PT, R2.reuse, 0x1, PT ;  /* 0x000000010200780c */ /* 0x040fe40003f24270 */
[----:B------:R-:W-:Y:S02]  /*6d50*/  ISETP.GT.AND P5, PT, R2, 0x8, PT ;  /* 0x000000080200780c */ /* 0x000fe40003fa4270 */
[----:B----4-:R-:W-:Y:S02]  /*6d60*/  FSEL R8, R140, -INF , P6 ;  /* 0xff8000008c087808 */ /* 0x010fe40003000000 */
[----:B------:R-:W-:Y:S01]  /*6d70*/  FSEL R3, R142, -INF , P1 ;  /* 0xff8000008e037808 */ /* 0x000fe20000800000 */
[----:B------:R-:W4:Y:S01]  /*6d80*/  MUFU.TANH R22, R22 ;  /* 0x0000001600167308 */ /* 0x000f220000002400 */
[----:B------:R-:W-:Y:S02]  /*6d90*/  ISETP.GT.AND P6, PT, R0, 0x9, PT ;  /* 0x000000090000780c */ /* 0x000fe40003fc4270 */
[----:B-----5:R-:W-:Y:S02]  /*6da0*/  FSEL R6, R137, -INF , P5 ;  /* 0xff80000089067808 */ /* 0x020fe40002800000 */
[----:B------:R-:W-:Y:S02]  /*6db0*/  FSEL R7, R101, -INF , P0 ;  /* 0xff80000065077808 */ /* 0x000fe40000000000 */
[----:B------:R-:W-:Y:S02]  /*6dc0*/  FMNMX.FTZ R101, R4, R102, !PT ;  /* 0x0000006604657209 */ /* 0x000fe40007810000 */
[C---:B------:R-:W-:Y:S01]  /*6dd0*/  ISETP.GT.AND P1, PT, R2.reuse, 0x9, PT ;  /* 0x000000090200780c */ /* 0x040fe20003f24270 */
[----:B------:R-:W5:Y:S01]  /*6de0*/  MUFU.TANH R24, R24 ;  /* 0x0000001800187308 */ /* 0x000f620000002400 */
[----:B------:R-:W-:Y:S02]  /*6df0*/  ISETP.GT.AND P5, PT, R2, 0x10, PT ;  /* 0x000000100200780c */ /* 0x000fe40003fa4270 */
[----:B------:R-:W-:Y:S02]  /*6e00*/  ISETP.GT.AND P0, PT, R0, 0x10, PT ;  /* 0x000000100000780c */ /* 0x000fe40003f04270 */
[----:B------:R-:W-:Y:S02]  /*6e10*/  FMNMX.FTZ R11, R9, R103, !PT ;  /* 0x00000067090b7209 */ /* 0x000fe40007810000 */
[----:B------:R-:W-:Y:S02]  /*6e20*/  FSEL R5, R136, -INF , P1 ;  /* 0xff80000088057808 */ /* 0x000fe40000800000 */
[----:B------:R-:W-:Y:S01]  /*6e30*/  ISETP.GT.AND P1, PT, R2, 0x11, PT ;  /* 0x000000110200780c */ /* 0x000fe20003f24270 */
[----:B------:R-:W1:Y:S01]  /*6e40*/  MUFU.TANH R25, R25 ;  /* 0x0000001900197308 */ /* 0x000e620000002400 */
[----:B------:R-:W-:Y:S02]  /*6e50*/  FSEL R10, R100, -INF , P6 ;  /* 0xff800000640a7808 */ /* 0x000fe40003000000 */
[----:B------:R-:W-:Y:S02]  /*6e60*/  ISETP.GT.AND P6, PT, R0, 0x11, PT ;  /* 0x000000110000780c */ /* 0x000fe40003fc4270 */
[----:B------:R-:W-:Y:S01]  /*6e70*/  FSEL R143, R12, -INF , P5 ;  /* 0xff8000000c8f7808 */ /* 0x000fe20002800000 */
[----:B------:R-:W-:Y:S01]  /*6e80*/  FMUL.FTZ R12, R35, c[0x0][0x320] ;  /* 0x0000c800230c7a20 */ /* 0x000fe20000410000 */
[----:B------:R-:W-:Y:S02]  /*6e90*/  ISETP.GT.AND P5, PT, R2, 0x18, PT ;  /* 0x000000180200780c */ /* 0x000fe40003fa4270 */
[----:B------:R-:W-:Y:S01]  /*6ea0*/  FMNMX.FTZ R101, R3, R101, !PT ;  /* 0x0000006503657209 */ /* 0x000fe20007810000 */
[----:B------:R-:W1:Y:S01]  /*6eb0*/  MUFU.TANH R28, R28 ;  /* 0x0000001c001c7308 */ /* 0x000e620000002400 */
[----:B------:R-:W-:Y:S02]  /*6ec0*/  FSEL R145, R14, -INF , P0 ;  /* 0xff8000000e917808 */ /* 0x000fe40000000000 */
[----:B------:R-:W-:Y:S02]  /*6ed0*/  FSEL R146, R15, -INF , P6 ;  /* 0xff8000000f927808 */ /* 0x000fe40003000000 */
[----:B------:R-:W-:Y:S02]  /*6ee0*/  FSEL R144, R144, -INF , P1 ;  /* 0xff80000090907808 */ /* 0x000fe40000800000 */
[----:B------:R-:W-:Y:S02]  /*6ef0*/  FSEL R147, R16, -INF , P5 ;  /* 0xff80000010937808 */ /* 0x000fe40002800000 */
[C---:B------:R-:W-:Y:S01]  /*6f00*/  ISETP.GT.AND P5, PT, R2.reuse, 0x20, PT ;  /* 0x000000200200780c */ /* 0x040fe20003fa4270 */
[----:B------:R-:W-:Y:S01]  /*6f10*/  MUFU.TANH R23, R23 ;  /* 0x0000001700177308 */ /* 0x000fe20000002400 */
[----:B------:R-:W-:Y:S02]  /*6f20*/  ISETP.GT.AND P1, PT, R2, 0x19, PT ;  /* 0x000000190200780c */ /* 0x000fe40003f24270 */
[C---:B------:R-:W-:Y:S02]  /*6f30*/  ISETP.GT.AND P0, PT, R0.reuse, 0x18, PT ;  /* 0x000000180000780c */ /* 0x040fe40003f04270 */
[----:B------:R-:W-:Y:S02]  /*6f40*/  ISETP.GT.AND P6, PT, R0, 0x19, PT ;  /* 0x000000190000780c */ /* 0x000fe40003fc4270 */
[----:B------:R-:W-:Y:S02]  /*6f50*/  FMNMX.FTZ R101, R6, R101, !PT ;  /* 0x0000006506657209 */ /* 0x000fe40007810000 */
[----:B------:R-:W-:Y:S01]  /*6f60*/  FMNMX.FTZ R11, R8, R11, !PT ;  /* 0x0000000b080b7209 */ /* 0x000fe20007810000 */
[----:B------:R-:W5:Y:S01]  /*6f70*/  MUFU.TANH R29, R29 ;  /* 0x0000001d001d7308 */ /* 0x000f620000002400 */
[----:B------:R-:W-:Y:S02]  /*6f80*/  FSEL R151, R20, -INF , P5 ;  /* 0xff80000014977808 */ /* 0x000fe40002800000 */
[----:B------:R-:W-:Y:S02]  /*6f90*/  FSEL R148, R17, -INF , P1 ;  /* 0xff80000011947808 */ /* 0x000fe40000800000 */
[----:B------:R-:W-:Y:S02]  /*6fa0*/  ISETP.GT.AND P1, PT, R2, 0x21, PT ;  /* 0x000000210200780c */ /* 0x000fe40003f24270 */
[----:B---3--:R-:W-:Y:S02]  /*6fb0*/  FSEL R149, R18, -INF , P0 ;  /* 0xff80000012957808 */ /* 0x008fe40000000000 */
[----:B------:R-:W-:Y:S01]  /*6fc0*/  ISETP.GT.AND P0, PT, R0, 0x20, PT ;  /* 0x000000200000780c */ /* 0x000fe20003f04270 */
[----:B------:R-:W3:Y:S01]  /*6fd0*/  MUFU.TANH R26, R26 ;  /* 0x0000001a001a7308 */ /* 0x000ee20000002400 */
[----:B-1----:R-:W-:Y:S02]  /*6fe0*/  FSEL R150, R19, -INF , P6 ;  /* 0xff80000013967808 */ /* 0x002fe40003000000 */
[C---:B------:R-:W-:Y:S02]  /*6ff0*/  ISETP.GT.AND P6, PT, R2.reuse, 0x28, PT ;  /* 0x000000280200780c */ /* 0x040fe40003fc4270 */
[----:B------:R-:W-:Y:S02]  /*7000*/  FMNMX.FTZ R101, R5, R101, !PT ;  /* 0x0000006505657209 */ /* 0x000fe40007810000 */
[----:B------:R-:W-:Y:S02]  /*7010*/  ISETP.GT.AND P5, PT, R2, 0x29, PT ;  /* 0x000000290200780c */ /* 0x000fe40003fa4270 */
[----:B------:R-:W-:Y:S01]  /*7020*/  FMNMX.FTZ R11, R7, R11, !PT ;  /* 0x0000000b070b7209 */ /* 0x000fe20007810000 */
[----:B------:R-:W1:Y:S01]  /*7030*/  MUFU.TANH R27, R27 ;  /* 0x0000001b001b7308 */ /* 0x000e620000002400 */
[----:B--2---:R-:W-:Y:S02]  /*7040*/  FSEL R153, R21, -INF , P1 ;  /* 0xff80000015997808 */ /* 0x004fe40000800000 */
[----:B----4-:R-:W-:Y:S02]  /*7050*/  FSEL R154, R22, -INF , P0 ;  /* 0xff800000169a7808 */ /* 0x010fe40000000000 */
[C---:B------:R-:W-:Y:S02]  /*7060*/  ISETP.GT.AND P1, PT, R2.reuse, 0x30, PT ;  /* 0x000000300200780c */ /* 0x040fe40003f24270 */
[----:B------:R-:W-:Y:S02]  /*7070*/  ISETP.GT.AND P0, PT, R2, 0x31, PT ;  /* 0x000000310200780c */ /* 0x000fe40003f04270 */
[----:B-----5:R-:W-:Y:S01]  /*7080*/  FSEL R159, R24, -INF , P6 ;  /* 0xff800000189f7808 */ /* 0x020fe20003000000 */
[----:B------:R-:W2:Y:S01]  /*7090*/  MUFU.TANH R30, R30 ;  /* 0x0000001e001e7308 */ /* 0x000ea20000002400 */
[----:B------:R-:W-:Y:S02]  /*70a0*/  FSEL R155, R25, -INF , P5 ;  /* 0xff800000199b7808 */ /* 0x000fe40002800000 */
[----:B------:R-:W-:Y:S02]  /*70b0*/  FMNMX.FTZ R101, R143, R101, !PT ;  /* 0x000000658f657209 */ /* 0x000fe40007810000 */
[C---:B------:R-:W-:Y:S02]  /*70c0*/  ISETP.GT.AND P6, PT, R2.reuse, 0x38, PT ;  /* 0x000000380200780c */ /* 0x040fe40003fc4270 */
[----:B------:R-:W-:Y:S02]  /*70d0*/  ISETP.GT.AND P5, PT, R2, 0x39, PT ;  /* 0x000000390200780c */ /* 0x000fe40003fa4270 */
[----:B------:R-:W-:Y:S01]  /*70e0*/  FMNMX.FTZ R2, R10, R11, !PT ;  /* 0x0000000b0a027209 */ /* 0x000fe20007810000 */
[----:B------:R-:W4:Y:S01]  /*70f0*/  MUFU.TANH R13, R13 ;  /* 0x0000000d000d7308 */ /* 0x000f220000002400 */
[----:B------:R-:W-:Y:S02]  /*7100*/  FMNMX.FTZ R101, R144, R101, !PT ;  /* 0x0000006590657209 */ /* 0x000fe40007810000 */
[----:B------:R-:W-:Y:S02]  /*7110*/  FMNMX.FTZ R2, R145, R2, !PT ;  /* 0x0000000291027209 */ /* 0x000fe40007810000 */
[----:B------:R-:W-:Y:S02]  /*7120*/  FMNMX.FTZ R101, R147, R101, !PT ;  /* 0x0000006593657209 */ /* 0x000fe40007810000 */
[----:B------:R-:W-:Y:S02]  /*7130*/  FMNMX.FTZ R2, R146, R2, !PT ;  /* 0x0000000292027209 */ /* 0x000fe40007810000 */
[----:B------:R-:W-:Y:S01]  /*7140*/  FMNMX.FTZ R101, R148, R101, !PT ;  /* 0x0000006594657209 */ /* 0x000fe20007810000 */
[----:B------:R-:W5:Y:S01]  /*7150*/  MUFU.TANH R32, R32 ;  /* 0x0000002000207308 */ /* 0x000f620000002400 */
[----:B------:R-:W-:Y:S02]  /*7160*/  FMNMX.FTZ R2, R149, R2, !PT ;  /* 0x0000000295027209 */ /* 0x000fe40007810000 */
[----:B------:R-:W-:Y:S02]  /*7170*/  FSEL R189, R28, -INF , P1 ;  /* 0xff8000001cbd7808 */ /* 0x000fe40000800000 */
[----:B------:R-:W-:Y:S02]  /*7180*/  ISETP.GT.AND P1, PT, R0, 0x21, PT ;  /* 0x000000210000780c */ /* 0x000fe40003f24270 */
[----:B------:R-:W-:Y:S02]  /*7190*/  FMNMX.FTZ R2, R150, R2, !PT ;  /* 0x0000000296027209 */ /* 0x000fe40007810000 */
[----:B------:R-:W-:Y:S01]  /*71a0*/  FMNMX.FTZ R101, R151, R101, !PT ;  /* 0x0000006597657209 */ /* 0x000fe20007810000 */
[----:B------:R-:W2:Y:S01]  /*71b0*/  MUFU.TANH R33, R33 ;  /* 0x0000002100217308 */ /* 0x000ea20000002400 */
[----:B------:R-:W-:Y:S02]  /*71c0*/  FSEL R186, R29, -INF , P0 ;  /* 0xff8000001dba7808 */ /* 0x000fe40000000000 */
[----:B------:R-:W-:Y:S02]  /*71d0*/  FSEL R152, R23, -INF , P1 ;  /* 0xff80000017987808 */ /* 0x000fe40000800000 */
[----:B------:R-:W-:Y:S02]  /*71e0*/  ISETP.GT.AND P0, PT, R0, 0x28, PT ;  /* 0x000000280000780c */ /* 0x000fe40003f04270 */
[----:B------:R-:W-:Y:S02]  /*71f0*/  FMNMX.FTZ R101, R153, R101, !PT ;  /* 0x0000006599657209 */ /* 0x000fe40007810000 */
[----:B------:R-:W-:Y:S01]  /*7200*/  FMNMX.FTZ R2, R154, R2, !PT ;  /* 0x000000029a027209 */ /* 0x000fe20007810000 */
[----:B------:R-:W4:Y:S01]  /*7210*/  MUFU.TANH R34, R34 ;  /* 0x0000002200227308 */ /* 0x000f220000002400 */
[----:B---3--:R-:W-:Y:S02]  /*7220*/  FSEL R157, R26, -INF , P0 ;  /* 0xff8000001a9d7808 */ /* 0x008fe40000000000 */
[----:B------:R-:W-:Y:S02]  /*7230*/  ISETP.GT.AND P1, PT, R0, 0x29, PT ;  /* 0x000000290000780c */ /* 0x000fe40003f24270 */
[----:B------:R-:W-:Y:S02]  /*7240*/  FMNMX.FTZ R101, R159, R101, !PT ;  /* 0x000000659f657209 */ /* 0x000fe40007810000 */
[----:B------:R-:W-:Y:S02]  /*7250*/  FMNMX.FTZ R2, R152, R2, !PT ;  /* 0x0000000298027209 */ /* 0x000fe40007810000 */
[----:B------:R-:W-:Y:S01]  /*7260*/  ISETP.GT.AND P0, PT, R0, 0x30, PT ;  /* 0x000000300000780c */ /* 0x000fe20003f04270 */
[----:B------:R-:W3:Y:S01]  /*7270*/  MUFU.TANH R12, R12 ;  /* 0x0000000c000c7308 */ /* 0x000ee20000002400 */
[----:B-1----:R-:W-:Y:S02]  /*7280*/  FSEL R158, R27, -INF , P1 ;  /* 0xff8000001b9e7808 */ /* 0x002fe40000800000 */
[----:B------:R-:W-:Y:S02]  /*7290*/  FMNMX.FTZ R101, R155, R101, !PT ;  /* 0x000000659b657209 */ /* 0x000fe40007810000 */
[----:B------:R-:W-:Y:S02]  /*72a0*/  FMNMX.FTZ R2, R157, R2, !PT ;  /* 0x000000029d027209 */ /* 0x000fe40007810000 */
[----:B--2---:R-:W-:Y:S02]  /*72b0*/  FSEL R184, R30, -INF , P0 ;  /* 0xff8000001eb87808 */ /* 0x004fe40000000000 */
[----:B------:R-:W-:Y:S02]  /*72c0*/  ISETP.GT.AND P1, PT, R0, 0x31, PT ;  /* 0x000000310000780c */ /* 0x000fe40003f24270 */
[----:B------:R-:W-:Y:S02]  /*72d0*/  FMNMX.FTZ R2, R158, R2, !PT ;  /* 0x000000029e027209 */ /* 0x000fe40007810000 */
[----:B------:R-:W-:Y:S02]  /*72e0*/  FMNMX.FTZ R101, R189, R101, !PT ;  /* 0x00000065bd657209 */ /* 0x000fe40007810000 */
[----:B----4-:R-:W-:Y:S02]  /*72f0*/  FSEL R183, R13, -INF , P1 ;  /* 0xff8000000db77808 */ /* 0x010fe40000800000 */
[----:B-----5:R-:W-:Y:S02]  /*7300*/  FSEL R185, R32, -INF , P6 ;  /* 0xff80000020b97808 */ /* 0x020fe40003000000 */
[----:B------:R-:W-:Y:S02]  /*7310*/  ISETP.GT.AND P0, PT, R0, 0x38, PT ;  /* 0x000000380000780c */ /* 0x000fe40003f04270 */
[----:B------:R-:W-:Y:S02]  /*7320*/  FMNMX.FTZ R2, R184, R2, !PT ;  /* 0x00000002b8027209 */ /* 0x000fe40007810000 */
[----:B------:R-:W-:Y:S02]  /*7330*/  FMNMX.FTZ R101, R186, R101, !PT ;  /* 0x00000065ba657209 */ /* 0x000fe40007810000 */
[----:B------:R-:W-:Y:S02]  /*7340*/  FSEL R182, R33, -INF , P5 ;  /* 0xff80000021b67808 */ /* 0x000fe40002800000 */
[----:B------:R-:W-:Y:S02]  /*7350*/  ISETP.GT.AND P1, PT, R0, 0x39, PT ;  /* 0x000000390000780c */ /* 0x000fe40003f24270 */
[----:B------:R-:W-:Y:S02]  /*7360*/  FSEL R187, R34, -INF , P0 ;  /* 0xff80000022bb7808 */ /* 0x000fe40000000000 */
[----:B------:R-:W-:Y:S02]  /*7370*/  FMNMX.FTZ R101, R185, R101, !PT ;  /* 0x00000065b9657209 */ /* 0x000fe40007810000 */
[----:B------:R-:W-:Y:S02]  /*7380*/  FMNMX.FTZ R0, R183, R2, !PT ;  /* 0x00000002b7007209 */ /* 0x000fe40007810000 */
[----:B---3--:R-:W-:Y:S02]  /*7390*/  FSEL R192, R12, -INF , P1 ;  /* 0xff8000000cc07808 */ /* 0x008fe40000800000 */
[----:B------:R-:W-:Y:S02]  /*73a0*/  FMNMX.FTZ R101, R182, R101, !PT ;  /* 0x00000065b6657209 */ /* 0x000fe40007810000 */
[----:B------:R-:W-:Y:S03]  /*73b0*/  FMNMX.FTZ R0, R187, R0, !PT ;  /* 0x00000000bb007209 */ /* 0x000fe60007810000 */
[----:B------:R-:W1:Y:S01]  /*73c0*/  SHFL.BFLY PT, R11, R101, 0x2, 0x1f ;  /* 0x0c401f00650b7f89 */ /* 0x000e6200000e0000 */
[----:B------:R-:W-:Y:S07]  /*73d0*/  FMNMX.FTZ R0, R192, R0, !PT ;  /* 0x00000000c0007209 */ /* 0x000fee0007810000 */
[----:B------:R-:W2:Y:S01]  /*73e0*/  SHFL.BFLY PT, R2, R0, 0x2, 0x1f ;  /* 0x0c401f0000027f89 */ /* 0x000ea200000e0000 */
[----:B-1----:R-:W-:Y:S07]  /*73f0*/  FMNMX.FTZ R101, R101, R11, !PT ;  /* 0x0000000b65657209 */ /* 0x002fee0007810000 */
[----:B------:R-:W1:Y:S01]  /*7400*/  SHFL.BFLY PT, R11, R101, 0x1, 0x1f ;  /* 0x0c201f00650b7f89 */ /* 0x000e6200000e0000 */
[----:B--2---:R-:W-:Y:S07]  /*7410*/  FMNMX.FTZ R0, R0, R2, !PT ;  /* 0x0000000200007209 */ /* 0x004fee0007810000 */
[----:B------:R-:W2:Y:S01]  /*7420*/  SHFL.BFLY PT, R100, R0, 0x1, 0x1f ;  /* 0x0c201f0000647f89 */ /* 0x000ea200000e0000 */
[----:B-1----:R-:W-:Y:S04]  /*7430*/  FMNMX.FTZ R101, R101, R11, !PT ;  /* 0x0000000b65657209 */ /* 0x002fe80007810000 */
[C---:B------:R-:W-:Y:S01]  /*7440*/  FSETP.NEU.FTZ.AND P1, PT, R101.reuse, -INF , PT ;  /* 0xff8000006500780b */ /* 0x040fe20003f3d000 */
[C---:B------:R-:W-:Y:S01]  /*7450*/  FMUL.FTZ R141, R101.reuse, c[0x0][0x2d0] ;  /* 0x0000b400658d7a20 */ /* 0x040fe20000410000 */
[----:B--2---:R-:W-:Y:S02]  /*7460*/  FMNMX.FTZ R100, R0, R100, !PT ;  /* 0x0000006400647209 */ /* 0x004fe40007810000 */
[----:B------:R-:W-:Y:S02]  /*7470*/  FSEL R2, R101, RZ, P1 ;  /* 0x000000ff65027208 */ /* 0x000fe40000800000 */
[C---:B------:R-:W-:Y:S01]  /*7480*/  FSETP.NEU.FTZ.AND P0, PT, R100.reuse, -INF , PT ;  /* 0xff8000006400780b */ /* 0x040fe20003f1d000 */
[----:B------:R-:W-:Y:S01]  /*7490*/  FMUL.FTZ R142, R100, c[0x0][0x2d0] ;  /* 0x0000b400648e7a20 */ /* 0x000fe20000410000 */
[----:B------:R-:W-:Y:S01]  /*74a0*/  FSEL R141, R141, RZ, P1 ;  /* 0x000000ff8d8d7208 */ /* 0x000fe20000800000 */
[----:B------:R-:W-:Y:S01]  /*74b0*/  FADD.FTZ R2, -R2, R102 ;  /* 0x0000006602027221 */ /* 0x000fe20000010100 */
[----:B------:R-:W-:Y:S02]  /*74c0*/  FSEL R0, R100, RZ, P0 ;  /* 0x000000ff64007208 */ /* 0x000fe40000000000 */
[----:B------:R-:W-:Y:S01]  /*74d0*/  IADD3 R102, R170, R160, RZ ;  /* 0x000000a0aa667210 */ /* 0x000fe20007ffe0ff */
[----:B------:R-:W-:Y:S01]  /*74e0*/  FMUL.FTZ R2, R2, c[0x0][0x2d0] ;  /* 0x0000b40002027a20 */ /* 0x000fe20000410000 */
[----:B------:R-:W-:Y:S01]  /*74f0*/  FSEL R142, R142, RZ, P0 ;  /* 0x000000ff8e8e7208 */ /* 0x000fe20000000000 */
[----:B------:R-:W-:Y:S01]  /*7500*/  FADD.FTZ R0, -R0, R103 ;  /* 0x0000006700007221 */ /* 0x000fe20000010100 */
[----:B------:R-:W-:Y:S01]  /*7510*/  IADD3 R140, R168, R102, RZ ;  /* 0x00000066a88c7210 */ /* 0x000fe20007ffe0ff */
[----:B------:R-:W1:Y:S01]  /*7520*/  LDSM.16.MT88.4 R12, [R102] ;  /* 0x00000000660c783b */ /* 0x000e620000004200 */
[--C-:B------:R-:W-:Y:S01]  /*7530*/  FFMA.FTZ R4, R4, c[0x0][0x2d0], -R141.reuse ;  /* 0x0000b40004047a23 */ /* 0x100fe2000001088d */
[----:B------:R-:W2:Y:S01]  /*7540*/  MUFU.EX2 R2, R2 ;  /* 0x0000000200027308 */ /* 0x000ea20000000800 */
[----:B------:R-:W-:Y:S01]  /*7550*/  FMUL.FTZ R0, R0, c[0x0][0x2d0] ;  /* 0x0000b40000007a20 */ /* 0x000fe20000410000 */
[----:B------:R-:W-:Y:S01]  /*7560*/  ISETP.GE.AND P1, PT, R199, 0x1, PT ;  /* 0x00000001c700780c */ /* 0x000fe20003f26270 */
[--C-:B------:R-:W-:Y:S02]  /*7570*/  FFMA.FTZ R3, R3, c[0x0][0x2d0], -R141.reuse ;  /* 0x0000b40003037a23 */ /* 0x100fe4000001088d */
[--C-:B------:R-:W-:Y:S01]  /*7580*/  FFMA.FTZ R6, R6, c[0x0][0x2d0], -R141.reuse ;  /* 0x0000b40006067a23 */ /* 0x100fe2000001088d */
[----:B------:R-:W3:Y:S01]  /*7590*/  LDSM.16.MT88.4 R20, [R140] ;  /* 0x000000008c14783b */ /* 0x000ee20000004200 */
[--C-:B------:R-:W-:Y:S02]  /*75a0*/  FFMA.FTZ R5, R5, c[0x0][0x2d0], -R141.reuse ;  /* 0x0000b40005057a23 */ /* 0x100fe4000001088d */
[--C-:B------:R-:W-:Y:S01]  /*75b0*/  FFMA.FTZ R9, R9, c[0x0][0x2d0], -R142.reuse ;  /* 0x0000b40009097a23 */ /* 0x100fe2000001088e */
[----:B------:R4:W-:Y:S01]  /*75c0*/  MUFU.EX2 R191, R4 ;  /* 0x0000000400bf7308 */ /* 0x0009e20000000800 */
[--C-:B------:R-:W-:Y:S02]  /*75d0*/  FFMA.FTZ R8, R8, c[0x0][0x2d0], -R142.reuse ;  /* 0x0000b40008087a23 */ /* 0x100fe4000001088e */
[--C-:B------:R-:W-:Y:S02]  /*75e0*/  FFMA.FTZ R7, R7, c[0x0][0x2d0], -R142.reuse ;  /* 0x0000b40007077a23 */ /* 0x100fe4000001088e */
[--C-:B------:R-:W-:Y:S05]  /*75f0*/  FFMA.FTZ R10, R10, c[0x0][0x2d0], -R142.reuse ;  /* 0x0000b4000a0a7a23 */ /* 0x100fea000001088e */
[----:B------:R-:W5:Y:S01]  /*7600*/  MUFU.EX2 R190, R3 ;  /* 0x0000000300be7308 */ /* 0x000f620000000800 */
[C---:B--2---:R-:W-:Y:S02]  /*7610*/  FMUL.FTZ R17, R2.reuse, R117 ;  /* 0x0000007502117220 */ /* 0x044fe40000410000 */
[C---:B------:R-:W-:Y:S02]  /*7620*/  FMUL.FTZ R16, R2.reuse, R116 ;  /* 0x0000007402107220 */ /* 0x040fe40000410000 */
[C---:B------:R-:W-:Y:S05]  /*7630*/  FMUL.FTZ R24, R2.reuse, R124 ;  /* 0x0000007c02187220 */ /* 0x040fea0000410000 */
[----:B------:R-:W-:Y:S01]  /*7640*/  MUFU.EX2 R198, R6 ;  /* 0x0000000600c67308 */ /* 0x000fe20000000800 */
[C---:B------:R-:W-:Y:S02]  /*7650*/  FMUL.FTZ R25, R2.reuse, R125 ;  /* 0x0000007d02197220 */ /* 0x040fe40000410000 */
[C---:B------:R-:W-:Y:S02]  /*7660*/  FMUL.FTZ R32, R2.reuse, R132 ;  /* 0x0000008402207220 */ /* 0x040fe40000410000 */
[C---:B----4-:R-:W-:Y:S02]  /*7670*/  FMUL.FTZ R4, R2.reuse, R104 ;  /* 0x0000006802047220 */ /* 0x050fe40000410000 */
[C---:B------:R-:W-:Y:S02]  /*7680*/  FMUL.FTZ R33, R2.reuse, R133 ;  /* 0x0000008502217220 */ /* 0x040fe40000410000 */
[C---:B------:R-:W-:Y:S01]  /*7690*/  FMUL.FTZ R36, R2.reuse, R36 ;  /* 0x0000002402247220 */ /* 0x040fe20000410000 */
[----:B------:R-:W2:Y:S01]  /*76a0*/  MUFU.EX2 R197, R5 ;  /* 0x0000000500c57308 */ /* 0x000ea20000000800 */
[C---:B------:R-:W-:Y:S02]  /*76b0*/  FMUL.FTZ R37, R2.reuse, R37 ;  /* 0x0000002502257220 */ /* 0x040fe40000410000 */
[----:B------:R-:W-:Y:S01]  /*76c0*/  FMUL.FTZ R40, R2, R40 ;  /* 0x0000002802287220 */ /* 0x000fe20000410000 */
[----:B-----5:R-:W-:Y:S01]  /*76d0*/  F2FP.PACK_AB R136, R190, R191 ;  /* 0x000000bfbe88723e */ /* 0x020fe200000000ff */
[C---:B------:R-:W-:Y:S01]  /*76e0*/  FMUL.FTZ R41, R2.reuse, R41 ;  /* 0x0000002902297220 */ /* 0x040fe20000410000 */
[----:B------:R-:W-:Y:S01]  /*76f0*/  IADD3 R3, R171, R160, RZ ;  /* 0x000000a0ab037210 */ /* 0x000fe20007ffe0ff */
[C---:B------:R-:W-:Y:S02]  /*7700*/  FMUL.FTZ R44, R2.reuse, R44 ;  /* 0x0000002c022c7220 */ /* 0x040fe40000410000 */
[----:B------:R-:W-:Y:S01]  /*7710*/  FMUL.FTZ R45, R2, R45 ;  /* 0x0000002d022d7220 */ /* 0x000fe20000410000 */
[----:B------:R4:W-:Y:S01]  /*7720*/  MUFU.EX2 R188, R9 ;  /* 0x0000000900bc7308 */ /* 0x0009e20000000800 */
[----:B------:R-:W5:Y:S01]  /*7730*/  LDSM.16.MT88.4 R28, [R3] ;  /* 0x00000000031c783b */ /* 0x000f620000004200 */
[----:B------:R-:W-:Y:S01]  /*7740*/  IADD3 R103, R168, R3, RZ ;  /* 0x00000003a8677210 */ /* 0x000fe20007ffe0ff */
[C---:B------:R-:W-:Y:S02]  /*7750*/  FMUL.FTZ R48, R2.reuse, R48 ;  /* 0x0000003002307220 */ /* 0x040fe40000410000 */
[C---:B------:R-:W-:Y:S02]  /*7760*/  FMUL.FTZ R49, R2.reuse, R49 ;  /* 0x0000003102317220 */ /* 0x040fe40000410000 */
[C---:B------:R-:W-:Y:S02]  /*7770*/  FMUL.FTZ R52, R2.reuse, R52 ;  /* 0x0000003402347220 */ /* 0x040fe40000410000 */
[C---:B------:R-:W-:Y:S01]  /*7780*/  FMUL.FTZ R53, R2.reuse, R53 ;  /* 0x0000003502357220 */ /* 0x040fe20000410000 */
[----:B------:R-:W1:Y:S01]  /*7790*/  MUFU.EX2 R196, R8 ;  /* 0x0000000800c47308 */ /* 0x000e620000000800 */
[C---:B------:R-:W-:Y:S02]  /*77a0*/  FMUL.FTZ R56, R2.reuse, R56 ;  /* 0x0000003802387220 */ /* 0x040fe40000410000 */
[C---:B------:R-:W-:Y:S01]  /*77b0*/  FMUL.FTZ R57, R2.reuse, R57 ;  /* 0x0000003902397220 */ /* 0x040fe20000410000 */
[----:B--2---:R-:W-:Y:S01]  /*77c0*/  F2FP.PACK_AB R138, R197, R198 ;  /* 0x000000c6c58a723e */ /* 0x004fe200000000ff */
[C---:B------:R-:W-:Y:S02]  /*77d0*/  FMUL.FTZ R5, R2.reuse, R105 ;  /* 0x0000006902057220 */ /* 0x040fe40000410000 */
[C---:B------:R-:W-:Y:S02]  /*77e0*/  FMUL.FTZ R60, R2.reuse, R60 ;  /* 0x0000003c023c7220 */ /* 0x040fe40000410000 */
[C---:B------:R-:W-:Y:S01]  /*77f0*/  FMUL.FTZ R61, R2.reuse, R61 ;  /* 0x0000003d023d7220 */ /* 0x040fe20000410000 */
        /* <DEDUP_REMOVED lines=9> */
[----:B-1----:R-:W-:Y:S01]  /*7890*/  F2FP.PACK_AB R137, R196, R188 ;  /* 0x000000bcc489723e */ /* 0x002fe200000000ff */
        /* <DEDUP_REMOVED lines=12> */
[C---:B------:R-:W-:Y:S02]  /*7960*/  FMUL.FTZ R93, R2.reuse, R93 ;  /* 0x0000005d025d7220 */ /* 0x040fe40000410000 */
[C---:B------:R-:W-:Y:S02]  /*7970*/  FMUL.FTZ R96, R2.reuse, R96 ;  /* 0x0000006002607220 */ /* 0x040fe40000410000 */
[----:B------:R-:W-:Y:S02]  /*7980*/  FMUL.FTZ R97, R2, R97 ;  /* 0x0000006102617220 */ /* 0x000fe40000410000 */
[--C-:B------:R-:W-:Y:S02]  /*7990*/  FFMA.FTZ R116, R153, c[0x0][0x2d0], -R141.reuse ;  /* 0x0000b40099747a23 */ /* 0x100fe4000001088d */
[C---:B-1----:R-:W-:Y:S02]  /*79a0*/  FMUL.FTZ R6, R0.reuse, R106 ;  /* 0x0000006a00067220 */ /* 0x042fe40000410000 */
[----:B------:R1:W-:Y:S01]  /*79b0*/  MUFU.EX2 R153, R116 ;  /* 0x0000007400997308 */ /* 0x0003e20000000800 */
[C---:B------:R-:W-:Y:S02]  /*79c0*/  FMUL.FTZ R7, R0.reuse, R107 ;  /* 0x0000006b00077220 */ /* 0x040fe40000410000 */
[----:B------:R-:W2:Y:S01]  /*79d0*/  LDSM.16.MT88.4 R104, [R103] ;  /* 0x000000006768783b */ /* 0x000ea20000004200 */
[C---:B------:R-:W-:Y:S02]  /*79e0*/  FMUL.FTZ R10, R0.reuse, R110 ;  /* 0x0000006e000a7220 */ /* 0x040fe40000410000 */
[C---:B------:R-:W-:Y:S02]  /*79f0*/  FMUL.FTZ R11, R0.reuse, R111 ;  /* 0x0000006f000b7220 */ /* 0x040fe40000410000 */
[C---:B------:R-:W-:Y:S03]  /*7a00*/  HMMA.16816.F32 R4, R136.reuse, R12, R4 ;  /* 0x0000000c8804723c */ /* 0x040fe60000001804 */
[----:B------:R-:W4:Y:S02]  /*7a10*/  LDSM.16.MT88.4 R108, [R102+0x2000] ;  /* 0x00200000666c783b */ /* 0x000f240000004200 */
[----:B------:R-:W-:Y:S02]  /*7a20*/  FMUL.FTZ R18, R0, R118 ;  /* 0x0000007600127220 */ /* 0x000fe40000410000 */
[C---:B------:R-:W-:Y:S01]  /*7a30*/  FMUL.FTZ R13, R2.reuse, R113 ;  /* 0x00000071020d7220 */ /* 0x040fe20000410000 */
[C---:B------:R-:W-:Y:S04]  /*7a40*/  HMMA.16816.F32 R8, R136.reuse, R14, R8 ;  /* 0x0000000e8808723c */ /* 0x040fe80000001808 */
[----:B------:R-:W-:Y:S02]  /*7a50*/  FMUL.FTZ R12, R2, R112 ;  /* 0x00000070020c7220 */ /* 0x000fe40000410000 */
[C---:B------:R-:W-:Y:S02]  /*7a60*/  FMUL.FTZ R19, R0.reuse, R119 ;  /* 0x0000007700137220 */ /* 0x040fe40000410000 */
[C---:B------:R-:W-:Y:S04]  /*7a70*/  FMUL.FTZ R14, R0.reuse, R114 ;  /* 0x00000072000e7220 */ /* 0x040fe80000410000 */
[C---:B------:R-:W-:Y:S02]  /*7a80*/  FMUL.FTZ R15, R0.reuse, R115 ;  /* 0x00000073000f7220 */ /* 0x040fe40000410000 */
[C---:B------:R-:W-:Y:S02]  /*7a90*/  FMUL.FTZ R26, R0.reuse, R126 ;  /* 0x0000007e001a7220 */ /* 0x040fe40000410000 */
[C---:B------:R-:W-:Y:S02]  /*7aa0*/  FMUL.FTZ R27, R0.reuse, R127 ;  /* 0x0000007f001b7220 */ /* 0x040fe40000410000 */
[----:B------:R-:W-:Y:S01]  /*7ab0*/  LDSM.16.MT88.4 R124, [R3+0x1800] ;  /* 0x00180000037c783b */ /* 0x000fe20000004200 */
[C---:B---3--:R-:W-:Y:S03]  /*7ac0*/  HMMA.16816.F32 R12, R136.reuse, R20, R12 ;  /* 0x00000014880c723c */ /* 0x048fe6000000180c */
[C---:B------:R-:W-:Y:S02]  /*7ad0*/  FMUL.FTZ R34, R0.reuse, R134 ;  /* 0x0000008600227220 */ /* 0x040fe40000410000 */
[----:B------:R-:W-:Y:S02]  /*7ae0*/  FMUL.FTZ R35, R0, R135 ;  /* 0x0000008700237220 */ /* 0x000fe40000410000 */
[----:B------:R-:W-:Y:S01]  /*7af0*/  LDSM.16.MT88.4 R132, [R103+0x1800] ;  /* 0x001800006784783b */ /* 0x000fe20000004200 */
[C---:B------:R-:W-:Y:S04]  /*7b00*/  HMMA.16816.F32 R16, R136.reuse, R22, R16 ;  /* 0x000000168810723c */ /* 0x040fe80000001810 */
[C---:B------:R-:W-:Y:S02]  /*7b10*/  FMUL.FTZ R20, R2.reuse, R120 ;  /* 0x0000007802147220 */ /* 0x040fe40000410000 */
[----:B------:R-:W-:Y:S02]  /*7b20*/  FMUL.FTZ R21, R2, R121 ;  /* 0x0000007902157220 */ /* 0x000fe40000410000 */
[C---:B------:R-:W-:Y:S04]  /*7b30*/  FMUL.FTZ R22, R0.reuse, R122 ;  /* 0x0000007a00167220 */ /* 0x040fe80000410000 */
[----:B------:R-:W-:Y:S02]  /*7b40*/  FMUL.FTZ R23, R0, R123 ;  /* 0x0000007b00177220 */ /* 0x000fe40000410000 */
[--C-:B------:R-:W-:Y:S02]  /*7b50*/  FFMA.FTZ R120, R186, c[0x0][0x2d0], -R141.reuse ;  /* 0x0000b400ba787a23 */ /* 0x100fe4000001088d */
[--C-:B------:R-:W-:Y:S02]  /*7b60*/  FFMA.FTZ R121, R185, c[0x0][0x2d0], -R141.reuse ;  /* 0x0000b400b9797a23 */ /* 0x100fe4000001088d */
[C---:B------:R-:W-:Y:S01]  /*7b70*/  FMUL.FTZ R38, R0.reuse, R38 ;  /* 0x0000002600267220 */ /* 0x040fe20000410000 */
[C---:B-----5:R-:W-:Y:S03]  /*7b80*/  HMMA.16816.F32 R20, R136.reuse, R28, R20 ;  /* 0x0000001c8814723c */ /* 0x060fe60000001814 */
[C---:B------:R-:W-:Y:S02]  /*7b90*/  FMUL.FTZ R39, R0.reuse, R39 ;  /* 0x0000002700277220 */ /* 0x040fe40000410000 */
        /* <DEDUP_REMOVED lines=9> */
[C---:B------:R-:W-:Y:S01]  /*7c30*/  FMUL.FTZ R50, R0.reuse, R50 ;  /* 0x0000003200327220 */ /* 0x040fe20000410000 */
[C---:B--2---:R-:W-:Y:S03]  /*7c40*/  HMMA.16816.F32 R28, R136.reuse, R104, R28 ;  /* 0x00000068881c723c */ /* 0x044fe6000000181c */
[C---:B------:R-:W-:Y:S02]  /*7c50*/  FMUL.FTZ R51, R0.reuse, R51 ;  /* 0x0000003300337220 */ /* 0x040fe40000410000 */
[C---:B------:R-:W-:Y:S02]  /*7c60*/  FMUL.FTZ R54, R0.reuse, R54 ;  /* 0x0000003600367220 */ /* 0x040fe40000410000 */
[C---:B------:R-:W-:Y:S01]  /*7c70*/  FMUL.FTZ R55, R0.reuse, R55 ;  /* 0x0000003700377220 */ /* 0x040fe20000410000 */
[C---:B------:R-:W-:Y:S01]  /*7c80*/  HMMA.16816.F32 R32, R136.reuse, R106, R32 ;  /* 0x0000006a8820723c */ /* 0x040fe20000001820 */
[----:B------:R-:W2:Y:S03]  /*7c90*/  LDSM.16.MT88.4 R104, [R140+0x2000] ;  /* 0x002000008c68783b */ /* 0x000ea60000004200 */
[C---:B------:R-:W-:Y:S02]  /*7ca0*/  FMUL.FTZ R58, R0.reuse, R58 ;  /* 0x0000003a003a7220 */ /* 0x040fe40000410000 */
[C---:B------:R-:W-:Y:S02]  /*7cb0*/  FMUL.FTZ R59, R0.reuse, R59 ;  /* 0x0000003b003b7220 */ /* 0x040fe40000410000 */
[C---:B----4-:R-:W-:Y:S04]  /*7cc0*/  HMMA.16816.F32 R36, R136.reuse, R108, R36 ;  /* 0x0000006c8824723c */ /* 0x050fe80000001824 */
[C---:B------:R-:W-:Y:S02]  /*7cd0*/  FMUL.FTZ R62, R0.reuse, R62 ;  /* 0x0000003e003e7220 */ /* 0x040fe40000410000 */
[C---:B------:R-:W-:Y:S02]  /*7ce0*/  FMUL.FTZ R63, R0.reuse, R63 ;  /* 0x0000003f003f7220 */ /* 0x040fe40000410000 */
[C---:B------:R-:W-:Y:S01]  /*7cf0*/  HMMA.16816.F32 R40, R136.reuse, R110, R40 ;  /* 0x0000006e8828723c */ /* 0x040fe20000001828 */
[----:B------:R-:W3:Y:S03]  /*7d00*/  LDSM.16.MT88.4 R108, [R3+0x2000] ;  /* 0x00200000036c783b */ /* 0x000ee60000004200 */
        /* <DEDUP_REMOVED lines=17> */
[----:B------:R-:W-:Y:S02]  /*7e20*/  FFMA.FTZ R112, R143, c[0x0][0x2d0], -R141 ;  /* 0x0000b4008f707a23 */ /* 0x000fe4000001088d */
[C---:B---3--:R-:W-:Y:S02]  /*7e30*/  HMMA.16816.F32 R52, R136.reuse, R108, R52 ;  /* 0x0000006c8834723c */ /* 0x048fe40000001834 */
[----:B------:R3:W4:Y:S02]  /*7e40*/  MUFU.EX2 R180, R112 ;  /* 0x0000007000b47308 */ /* 0x0007240000000800 */
[C---:B------:R-:W-:Y:S02]  /*7e50*/  FMUL.FTZ R94, R0.reuse, R94 ;  /* 0x0000005e005e7220 */ /* 0x040fe40000410000 */
[C---:B------:R-:W-:Y:S02]  /*7e60*/  FMUL.FTZ R95, R0.reuse, R95 ;  /* 0x0000005f005f7220 */ /* 0x040fe40000410000 */
[C---:B------:R-:W-:Y:S01]  /*7e70*/  HMMA.16816.F32 R56, R136.reuse, R110, R56 ;  /* 0x0000006e8838723c */ /* 0x040fe20000001838 */
[----:B------:R-:W5:Y:S03]  /*7e80*/  LDSM.16.MT88.4 R108, [R102+0x4000] ;  /* 0x00400000666c783b */ /* 0x000f660000004200 */
[C---:B------:R-:W-:Y:S02]  /*7e90*/  FMUL.FTZ R98, R0.reuse, R98 ;  /* 0x0000006200627220 */ /* 0x040fe40000410000 */
[----:B------:R-:W-:Y:S02]  /*7ea0*/  FMUL.FTZ R99, R0, R99 ;  /* 0x0000006300637220 */ /* 0x000fe40000410000 */
[----:B-1----:R-:W-:Y:S04]  /*7eb0*/  FFMA.FTZ R116, R154, c[0x0][0x2d0], -R142 ;  /* 0x0000b4009a747a23 */ /* 0x002fe8000001088e */
[----:B------:R-:W-:Y:S02]  /*7ec0*/  FFMA.FTZ R2, R2, R203, R191 ;  /* 0x000000cb02027223 */ /* 0x000fe400000100bf */
[----:B------:R-:W-:Y:S02]  /*7ed0*/  FFMA.FTZ R0, R0, R204, R188 ;  /* 0x000000cc00007223 */ /* 0x000fe400000100bc */
[----:B------:R-:W-:Y:S02]  /*7ee0*/  FADD.FTZ R2, R190, R2 ;  /* 0x00000002be027221 */ /* 0x000fe40000010000 */
[----:B---3--:R-:W-:Y:S02]  /*7ef0*/  FFMA.FTZ R112, R145, c[0x0][0x2d0], -R142 ;  /* 0x0000b40091707a23 */ /* 0x008fe4000001088e */
[----:B------:R-:W-:Y:S02]  /*7f00*/  FADD.FTZ R0, R196, R0 ;  /* 0x00000000c4007221 */ /* 0x000fe40000010000 */
[----:B------:R1:W3:Y:S01]  /*7f10*/  MUFU.EX2 R178, R112 ;  /* 0x0000007000b27308 */ /* 0x0002e20000000800 */
[----:B------:R-:W-:Y:S01]  /*7f20*/  FADD.FTZ R2, R198, R2 ;  /* 0x00000002c6027221 */ /* 0x000fe20000010000 */
[C---:B--2---:R-:W-:Y:S03]  /*7f30*/  HMMA.16816.F32 R60, R136.reuse, R104, R60 ;  /* 0x00000068883c723c */ /* 0x044fe6000000183c */
[----:B------:R-:W-:Y:S02]  /*7f40*/  FADD.FTZ R0, R195, R0 ;  /* 0x00000000c3007221 */ /* 0x000fe40000010000 */
[----:B------:R-:W-:Y:S02]  /*7f50*/  FADD.FTZ R2, R197, R2 ;  /* 0x00000002c5027221 */ /* 0x000fe40000010000 */
[----:B------:R-:W-:Y:S01]  /*7f60*/  FADD.FTZ R0, R194, R0 ;  /* 0x00000000c2007221 */ /* 0x000fe20000010000 */
[C---:B------:R-:W-:Y:S01]  /*7f70*/  HMMA.16816.F32 R64, R136.reuse, R106, R64 ;  /* 0x0000006a8840723c */ /* 0x040fe20000001840 */
[----:B------:R-:W2:Y:S03]  /*7f80*/  LDSM.16.MT88.4 R104, [R140+0x4000] ;  /* 0x004000008c68783b */ /* 0x000ea60000004200 */
[----:B----4-:R-:W-:Y:S04]  /*7f90*/  FADD.FTZ R2, R180, R2 ;  /* 0x00000002b4027221 */ /* 0x010fe80000010000 */
[C---:B-----5:R-:W-:Y:S04]  /*7fa0*/  HMMA.16816.F32 R68, R136.reuse, R108, R68 ;  /* 0x0000006c8844723c */ /* 0x060fe80000001844 */
[----:B-1----:R-:W-:Y:S02]  /*7fb0*/  FFMA.FTZ R112, R146, c[0x0][0x2d0], -R142 ;  /* 0x0000b40092707a23 */ /* 0x002fe4000001088e */
[----:B------:R-:W-:Y:S02]  /*7fc0*/  MUFU.EX2 R146, R121 ;  /* 0x0000007900927308 */ /* 0x000fe40000000800 */
[C---:B------:R-:W-:Y:S01]  /*7fd0*/  HMMA.16816.F32 R72, R136.reuse, R110, R72 ;  /* 0x0000006e8848723c */ /* 0x040fe20000001848 */
[----:B------:R-:W1:Y:S03]  /*7fe0*/  LDSM.16.MT88.4 R108, [R3+0x4000] ;  /* 0x00400000036c783b */ /* 0x000e660000004200 */
[----:B---3--:R-:W-:Y:S04]  /*7ff0*/  FADD.FTZ R0, R178, R0 ;  /* 0x00000000b2007221 */ /* 0x008fe80000010000 */
[----:B------:R3:W4:Y:S01]  /*8000*/  MUFU.EX2 R177, R112 ;  /* 0x0000007000b17308 */ /* 0x0007220000000800 */
[C---:B--2---:R-:W-:Y:S07]  /*8010*/  HMMA.16816.F32 R76, R136.reuse, R104, R76 ;  /* 0x00000068884c723c */ /* 0x044fee000000184c */
[--C-:B------:R-:W-:Y:S01]  /*8020*/  FFMA.FTZ R104, R144, c[0x0][0x2d0], -R141.reuse ;  /* 0x0000b40090687a23 */ /* 0x100fe2000001088d */
[C---:B------:R-:W-:Y:S01]  /*8030*/  HMMA.16816.F32 R80, R136.reuse, R106, R80 ;  /* 0x0000006a8850723c */ /* 0x040fe20000001850 */
[----:B---3--:R-:W-:Y:S02]  /*8040*/  LDSM.16.MT88.4 R112, [R140+0x800] ;  /* 0x000800008c70783b */ /* 0x008fe40000004200 */
[----:B------:R2:W3:Y:S01]  /*8050*/  MUFU.EX2 R179, R104 ;  /* 0x0000006800b37308 */ /* 0x0004e20000000800 */
[----:B----4-:R-:W-:Y:S04]  /*8060*/  FADD.FTZ R0, R177, R0 ;  /* 0x00000000b1007221 */ /* 0x010fe80000010000 */
[C---:B-1----:R-:W-:Y:S07]  /*8070*/  HMMA.16816.F32 R84, R136.reuse, R108, R84 ;  /* 0x0000006c8854723c */ /* 0x042fee0000001854 */
[--C-:B------:R-:W-:Y:S01]  /*8080*/  FFMA.FTZ R108, R147, c[0x0][0x2d0], -R141.reuse ;  /* 0x0000b400936c7a23 */ /* 0x100fe2000001088d */
[C---:B------:R-:W-:Y:S01]  /*8090*/  HMMA.16816.F32 R88, R136.reuse, R110, R88 ;  /* 0x0000006e8858723c */ /* 0x040fe20000001858 */
[----:B------:R1:W-:Y:S01]  /*80a0*/  MUFU.EX2 R147, R120 ;  /* 0x0000007800937308 */ /* 0x0003e20000000800 */
[----:B--2---:R-:W2:Y:S09]  /*80b0*/  LDSM.16.MT88.4 R104, [R103+0x4000] ;  /* 0x004000006768783b */ /* 0x004eb20000004200 */
[----:B------:R4:W5:Y:S01]  /*80c0*/  MUFU.EX2 R176, R108 ;  /* 0x0000006c00b07308 */ /* 0x0009620000000800 */
[----:B---3--:R-:W-:Y:S01]  /*80d0*/  FADD.FTZ R2, R179, R2 ;  /* 0x00000002b3027221 */ /* 0x008fe20000010000 */
[----:B-1----:R-:W-:Y:S01]  /*80e0*/  LDSM.16.MT88.4 R120, [R140+0x1800] ;  /* 0x001800008c78783b */ /* 0x002fe20000004200 */
[--C-:B----4-:R-:W-:Y:S02]  /*80f0*/  FFMA.FTZ R108, R148, c[0x0][0x2d0], -R141.reuse ;  /* 0x0000b400946c7a23 */ /* 0x110fe4000001088d */
[----:B-----5:R-:W-:Y:S05]  /*8100*/  FADD.FTZ R2, R176, R2 ;  /* 0x00000002b0027221 */ /* 0x020fea0000010000 */
[----:B------:R1:W3:Y:S01]  /*8110*/  MUFU.EX2 R175, R108 ;  /* 0x0000006c00af7308 */ /* 0x0002e20000000800 */
[C---:B--2---:R-:W-:Y:S07]  /*8120*/  HMMA.16816.F32 R92, R136.reuse, R104, R92 ;  /* 0x00000068885c723c */ /* 0x044fee000000185c */
[----:B------:R-:W-:Y:S01]  /*8130*/  FFMA.FTZ R104, R149, c[0x0][0x2d0], -R142 ;  /* 0x0000b40095687a23 */ /* 0x000fe2000001088e */
[----:B------:R-:W-:Y:S03]  /*8140*/  HMMA.16816.F32 R96, R136, R106, R96 ;  /* 0x0000006a8860723c */ /* 0x000fe60000001860 */
[----:B------:R2:W4:Y:S01]  /*8150*/  MUFU.EX2 R174, R104 ;  /* 0x0000006800ae7308 */ /* 0x0005220000000800 */
[----:B------:R-:W-:Y:S01]  /*8160*/  F2FP.PACK_AB R105, R177, R178 ;  /* 0x000000b2b169723e */ /* 0x000fe200000000ff */
[----:B-1----:R-:W1:Y:S01]  /*8170*/  LDSM.16.MT88.4 R108, [R102+0x800] ;  /* 0x00080000666c783b */ /* 0x002e620000004200 */
[C---:B---3--:R-:W-:Y:S01]  /*8180*/  FADD.FTZ R2, R175.reuse, R2 ;  /* 0x00000002af027221 */ /* 0x048fe20000010000 */
[----:B------:R-:W-:Y:S01]  /*8190*/  F2FP.PACK_AB R106, R175, R176 ;  /* 0x000000b0af6a723e */ /* 0x000fe200000000ff */
[----:B--2---:R-:W-:Y:S04]  /*81a0*/  FFMA.FTZ R104, R150, c[0x0][0x2d0], -R142 ;  /* 0x0000b40096687a23 */ /* 0x004fe8000001088e */
[----:B----4-:R-:W-:Y:S01]  /*81b0*/  FADD.FTZ R0, R174, R0 ;  /* 0x00000000ae007221 */ /* 0x010fe20000010000 */
[----:B------:R2:W3:Y:S02]  /*81c0*/  MUFU.EX2 R160, R104 ;  /* 0x0000006800a07308 */ /* 0x0004e40000000800 */
[----:B--2---:R-:W-:Y:S01]  /*81d0*/  F2FP.PACK_AB R104, R179, R180 ;  /* 0x000000b4b368723e */ /* 0x004fe200000000ff */
[C---:B---3--:R-:W-:Y:S01]  /*81e0*/  FADD.FTZ R0, R160.reuse, R0 ;  /* 0x00000000a0007221 */ /* 0x048fe20000010000 */
[----:B------:R-:W-:Y:S07]  /*81f0*/  F2FP.PACK_AB R107, R160, R174 ;  /* 0x000000aea06b723e */ /* 0x000fee00000000ff */
        /* <DEDUP_REMOVED lines=27> */
[C---:B--2---:R-:W-:Y:S07]  /*83b0*/  HMMA.16816.F32 R76, R104.reuse, R112, R76 ;  /* 0x00000070684c723c */ /* 0x044fee000000184c */
[--C-:B------:R-:W-:Y:S01]  /*83c0*/  FFMA.FTZ R112, R151, c[0x0][0x2d0], -R141.reuse ;  /* 0x0000b40097707a23 */ /* 0x100fe2000001088d */
[C---:B------:R-:W-:Y:S01]  /*83d0*/  HMMA.16816.F32 R80, R104.reuse, R114, R80 ;  /* 0x000000726850723c */ /* 0x040fe20000001850 */
[----:B------:R2:W3:Y:S10]  /*83e0*/  MUFU.EX2 R151, R116 ;  /* 0x0000007400977308 */ /* 0x0004f40000000800 */
[----:B------:R4:W5:Y:S01]  /*83f0*/  MUFU.EX2 R156, R112 ;  /* 0x00000070009c7308 */ /* 0x0009620000000800 */
[C---:B-1----:R-:W-:Y:S03]  /*8400*/  HMMA.16816.F32 R84, R104.reuse, R108, R84 ;  /* 0x0000006c6854723c */ /* 0x042fe60000001854 */
[----:B--2---:R-:W-:Y:S02]  /*8410*/  FFMA.FTZ R116, R152, c[0x0][0x2d0], -R142 ;  /* 0x0000b40098747a23 */ /* 0x004fe4000001088e */
[----:B---3--:R-:W-:Y:S04]  /*8420*/  FADD.FTZ R0, R151, R0 ;  /* 0x0000000097007221 */ /* 0x008fe80000010000 */
[----:B------:R1:W2:Y:S01]  /*8430*/  MUFU.EX2 R152, R116 ;  /* 0x0000007400987308 */ /* 0x0002a20000000800 */
[C---:B------:R-:W-:Y:S01]  /*8440*/  HMMA.16816.F32 R88, R104.reuse, R110, R88 ;  /* 0x0000006e6858723c */ /* 0x040fe20000001858 */
[----:B----4-:R-:W3:Y:S02]  /*8450*/  LDSM.16.MT88.4 R112, [R103+0x4800] ;  /* 0x004800006770783b */ /* 0x010ee40000004200 */
[----:B------:R-:W-:Y:S02]  /*8460*/  FFMA.FTZ R108, R157, c[0x0][0x2d0], -R142 ;  /* 0x0000b4009d6c7a23 */ /* 0x000fe4000001088e */
[----:B-----5:R-:W-:Y:S04]  /*8470*/  FADD.FTZ R2, R156, R2 ;  /* 0x000000029c027221 */ /* 0x020fe80000010000 */
[----:B------:R4:W5:Y:S03]  /*8480*/  MUFU.EX2 R150, R108 ;  /* 0x0000006c00967308 */ /* 0x0009660000000800 */
[----:B------:R-:W-:Y:S02]  /*8490*/  FADD.FTZ R2, R153, R2 ;  /* 0x0000000299027221 */ /* 0x000fe40000010000 */
[--C-:B-1----:R-:W-:Y:S02]  /*84a0*/  FFMA.FTZ R116, R159, c[0x0][0x2d0], -R141.reuse ;  /* 0x0000b4009f747a23 */ /* 0x102fe4000001088d */
[----:B--2---:R-:W-:Y:S03]  /*84b0*/  FADD.FTZ R0, R152, R0 ;  /* 0x0000000098007221 */ /* 0x004fe60000010000 */
[----:B------:R1:W2:Y:S01]  /*84c0*/  MUFU.EX2 R154, R116 ;  /* 0x00000074009a7308 */ /* 0x0002a20000000800 */
[----:B----4-:R-:W4:Y:S01]  /*84d0*/  LDSM.16.MT88.4 R108, [R102+0x1000] ;  /* 0x00100000666c783b */ /* 0x010f220000004200 */
[----:B-----5:R-:W-:Y:S01]  /*84e0*/  FADD.FTZ R0, R150, R0 ;  /* 0x0000000096007221 */ /* 0x020fe20000010000 */
[C---:B---3--:R-:W-:Y:S07]  /*84f0*/  HMMA.16816.F32 R92, R104.reuse, R112, R92 ;  /* 0x00000070685c723c */ /* 0x048fee000000185c */
[----:B------:R-:W-:Y:S01]  /*8500*/  FFMA.FTZ R112, R158, c[0x0][0x2d0], -R142 ;  /* 0x0000b4009e707a23 */ /* 0x000fe2000001088e */
[----:B------:R-:W-:Y:S03]  /*8510*/  HMMA.16816.F32 R96, R104, R114, R96 ;  /* 0x000000726860723c */ /* 0x000fe60000001860 */
[----:B------:R3:W5:Y:S01]  /*8520*/  MUFU.EX2 R149, R112 ;  /* 0x0000007000957308 */ /* 0x0007620000000800 */
[--C-:B-1----:R-:W-:Y:S02]  /*8530*/  FFMA.FTZ R116, R155, c[0x0][0x2d0], -R141.reuse ;  /* 0x0000b4009b747a23 */ /* 0x102fe4000001088d */
[----:B--2---:R-:W-:Y:S01]  /*8540*/  FADD.FTZ R2, R154, R2 ;  /* 0x000000029a027221 */ /* 0x004fe20000010000 */
[----:B------:R-:W-:Y:S02]  /*8550*/  F2FP.PACK_AB R104, R153, R156 ;  /* 0x0000009c9968723e */ /* 0x000fe400000000ff */
[----:B------:R-:W-:Y:S04]  /*8560*/  F2FP.PACK_AB R105, R152, R151 ;  /* 0x000000979869723e */ /* 0x000fe800000000ff */
[----:B------:R-:W1:Y:S01]  /*8570*/  MUFU.EX2 R155, R116 ;  /* 0x00000074009b7308 */ /* 0x000e620000000800 */
[----:B---3--:R-:W2:Y:S01]  /*8580*/  LDSM.16.MT88.4 R112, [R140+0x1000] ;  /* 0x001000008c70783b */ /* 0x008ea20000004200 */
[----:B-----5:R-:W-:Y:S02]  /*8590*/  F2FP.PACK_AB R107, R149, R150 ;  /* 0x00000096956b723e */ /* 0x020fe400000000ff */
[----:B-1----:R-:W-:Y:S01]  /*85a0*/  F2FP.PACK_AB R106, R155, R154 ;  /* 0x0000009a9b6a723e */ /* 0x002fe200000000ff */
[--C-:B------:R-:W-:Y:S02]  /*85b0*/  FFMA.FTZ R116, R189, c[0x0][0x2d0], -R141.reuse ;  /* 0x0000b400bd747a23 */ /* 0x100fe4000001088d */
[----:B------:R-:W-:Y:S03]  /*85c0*/  FFMA.FTZ R141, R182, c[0x0][0x2d0], -R141 ;  /* 0x0000b400b68d7a23 */ /* 0x000fe6000001088d */
[----:B------:R1:W3:Y:S01]  /*85d0*/  MUFU.EX2 R144, R116 ;  /* 0x0000007400907308 */ /* 0x0002e20000000800 */
[----:B------:R-:W-:Y:S01]  /*85e0*/  FADD.FTZ R2, R155, R2 ;  /* 0x000000029b027221 */ /* 0x000fe20000010000 */
[C---:B----4-:R-:W-:Y:S08]  /*85f0*/  HMMA.16816.F32 R4, R104.reuse, R108, R4 ;  /* 0x0000006c6804723c */ /* 0x050ff00000001804 */
[C---:B------:R-:W-:Y:S01]  /*8600*/  HMMA.16816.F32 R8, R104.reuse, R110, R8 ;  /* 0x0000006e6808723c */ /* 0x040fe20000001808 */
[----:B------:R-:W4:Y:S01]  /*8610*/  LDSM.16.MT88.4 R108, [R3+0x1000] ;  /* 0x00100000036c783b */ /* 0x000f220000004200 */
[----:B------:R-:W5:Y:S07]  /*8620*/  MUFU.EX2 R148, R141 ;  /* 0x0000008d00947308 */ /* 0x000f6e0000000800 */
[----:B-1----:R-:W-:Y:S01]  /*8630*/  LDSM.16.MT88.4 R116, [R103+0x5000] ;  /* 0x005000006774783b */ /* 0x002fe20000004200 */
[C---:B--2---:R-:W-:Y:S03]  /*8640*/  HMMA.16816.F32 R12, R104.reuse, R112, R12 ;  /* 0x00000070680c723c */ /* 0x044fe6000000180c */
[----:B---3--:R-:W-:Y:S05]  /*8650*/  F2FP.PACK_AB R136, R147, R144 ;  /* 0x000000909388723e */ /* 0x008fea00000000ff */
[C---:B------:R-:W-:Y:S01]  /*8660*/  HMMA.16816.F32 R16, R104.reuse, R114, R16 ;  /* 0x000000726810723c */ /* 0x040fe20000001810 */
[----:B------:R-:W1:Y:S03]  /*8670*/  LDSM.16.MT88.4 R112, [R103+0x1000] ;  /* 0x001000006770783b */ /* 0x000e660000004200 */
[----:B-----5:R-:W-:Y:S04]  /*8680*/  F2FP.PACK_AB R138, R148, R146 ;  /* 0x00000092948a723e */ /* 0x020fe800000000ff */
[C---:B----4-:R-:W-:Y:S08]  /*8690*/  HMMA.16816.F32 R20, R104.reuse, R108, R20 ;  /* 0x0000006c6814723c */ /* 0x050ff00000001814 */
        /* <DEDUP_REMOVED lines=21> */
[--C-:B------:R-:W-:Y:S01]  /*87f0*/  FFMA.FTZ R112, R184, c[0x0][0x2d0], -R142.reuse ;  /* 0x0000b400b8707a23 */ /* 0x100fe2000001088e */
[C---:B------:R-:W-:Y:S03]  /*8800*/  HMMA.16816.F32 R80, R104.reuse, R114, R80 ;  /* 0x000000726850723c */ /* 0x040fe60000001850 */
[----:B------:R1:W-:Y:S05]  /*8810*/  MUFU.EX2 R143, R112 ;  /* 0x00000070008f7308 */ /* 0x0003ea0000000800 */
[C---:B--2---:R-:W-:Y:S08]  /*8820*/  HMMA.16816.F32 R84, R104.reuse, R108, R84 ;  /* 0x0000006c6854723c */ /* 0x044ff00000001854 */
[C---:B------:R-:W-:Y:S04]  /*8830*/  HMMA.16816.F32 R88, R104.reuse, R110, R88 ;  /* 0x0000006e6858723c */ /* 0x040fe80000001858 */
[--C-:B-1----:R-:W-:Y:S04]  /*8840*/  FFMA.FTZ R112, R183, c[0x0][0x2d0], -R142.reuse ;  /* 0x0000b400b7707a23 */ /* 0x102fe8000001088e */
[C---:B------:R-:W-:Y:S01]  /*8850*/  HMMA.16816.F32 R92, R104.reuse, R116, R92 ;  /* 0x00000074685c723c */ /* 0x040fe2000000185c */
[----:B------:R1:W2:Y:S07]  /*8860*/  MUFU.EX2 R145, R112 ;  /* 0x0000007000917308 */ /* 0x0002ae0000000800 */
[----:B------:R-:W-:Y:S04]  /*8870*/  HMMA.16816.F32 R96, R104, R118, R96 ;  /* 0x000000766860723c */ /* 0x000fe80000001860 */
[--C-:B-1----:R-:W-:Y:S01]  /*8880*/  FFMA.FTZ R112, R187, c[0x0][0x2d0], -R142.reuse ;  /* 0x0000b400bb707a23 */ /* 0x102fe2000001088e */
[----:B--2---:R-:W-:Y:S01]  /*8890*/  F2FP.PACK_AB R137, R145, R143 ;  /* 0x0000008f9189723e */ /* 0x004fe200000000ff */
[----:B------:R-:W-:Y:S02]  /*88a0*/  FFMA.FTZ R142, R192, c[0x0][0x2d0], -R142 ;  /* 0x0000b400c08e7a23 */ /* 0x000fe4000001088e */
[----:B------:R1:W-:Y:S10]  /*88b0*/  MUFU.EX2 R141, R112 ;  /* 0x00000070008d7308 */ /* 0x0003f40000000800 */
[----:B------:R-:W2:Y:S01]  /*88c0*/  MUFU.EX2 R142, R142 ;  /* 0x0000008e008e7308 */ /* 0x000ea20000000800 */
[----:B-1----:R-:W1:Y:S01]  /*88d0*/  LDSM.16.MT88.4 R112, [R102+0x1800] ;  /* 0x001800006670783b */ /* 0x002e620000004200 */
[----:B--2---:R-:W-:Y:S07]  /*88e0*/  F2FP.PACK_AB R139, R142, R141 ;  /* 0x0000008d8e8b723e */ /* 0x004fee00000000ff */
        /* <DEDUP_REMOVED lines=9> */
[----:B------:R-:W-:Y:S07]  /*8980*/  LDSM.16.MT88.4 R20, [R140+0x5800] ;  /* 0x005800008c14783b */ /* 0x000fee0000004200 */
        /* <DEDUP_REMOVED lines=8> */
[----:B------:R2:W5:Y:S07]  /*8a10*/  LDSM.16.MT88.4 R8, [R3+0x5800] ;  /* 0x005800000308783b */ /* 0x00056e0000004200 */
[C---:B---3--:R-:W-:Y:S08]  /*8a20*/  HMMA.16816.F32 R52, R136.reuse, R12, R52 ;  /* 0x0000000c8834723c */ /* 0x048ff00000001834 */
[C---:B------:R-:W-:Y:S08]  /*8a30*/  HMMA.16816.F32 R56, R136.reuse, R14, R56 ;  /* 0x0000000e8838723c */ /* 0x040ff00000001838 */
[C---:B----4-:R-:W-:Y:S04]  /*8a40*/  HMMA.16816.F32 R60, R136.reuse, R16, R60 ;  /* 0x00000010883c723c */ /* 0x050fe8000000183c */
[----:B--2---:R-:W-:Y:S02]  /*8a50*/  FADD.FTZ R3, R149, R0 ;  /* 0x0000000095037221 */ /* 0x004fe40000010000 */
[----:B------:R-:W-:Y:S02]  /*8a60*/  FADD.FTZ R0, R144, R2 ;  /* 0x0000000290007221 */ /* 0x000fe40000010000 */
[C---:B------:R-:W-:Y:S04]  /*8a70*/  HMMA.16816.F32 R64, R136.reuse, R18, R64 ;  /* 0x000000128840723c */ /* 0x040fe80000001840 */
[----:B------:R-:W-:Y:S02]  /*8a80*/  FADD.FTZ R3, R143, R3 ;  /* 0x000000038f037221 */ /* 0x000fe40000010000 */
[----:B------:R-:W-:Y:S02]  /*8a90*/  FADD.FTZ R2, R147, R0 ;  /* 0x0000000093027221 */ /* 0x000fe40000010000 */
[C---:B-1----:R-:W-:Y:S04]  /*8aa0*/  HMMA.16816.F32 R68, R136.reuse, R4, R68 ;  /* 0x000000048844723c */ /* 0x042fe80000001844 */
[----:B------:R-:W-:Y:S02]  /*8ab0*/  FADD.FTZ R0, R145, R3 ;  /* 0x0000000391007221 */ /* 0x000fe40000010000 */
[----:B------:R-:W-:Y:S01]  /*8ac0*/  FADD.FTZ R3, R146, R2 ;  /* 0x0000000292037221 */ /* 0x000fe20000010000 */
[----:B------:R-:W-:Y:S01]  /*8ad0*/  IADD3 R2, R199, 0x1, RZ ;  /* 0x00000001c7027810 */ /* 0x000fe20007ffe0ff */
[C---:B------:R-:W-:Y:S01]  /*8ae0*/  HMMA.16816.F32 R72, R136.reuse, R6, R72 ;  /* 0x000000068848723c */ /* 0x040fe20000001848 */
[----:B------:R-:W1:Y:S03]  /*8af0*/  LDSM.16.MT88.4 R4, [R103+0x5800] ;  /* 0x005800006704783b */ /* 0x000e660000004200 */
[----:B------:R-:W-:Y:S01]  /*8b00*/  FADD.FTZ R0, R141, R0 ;  /* 0x000000008d007221 */ /* 0x000fe20000010000 */
[----:B------:R-:W-:Y:S01]  /*8b10*/  SEL R199, R2, RZ, !P1 ;  /* 0x000000ff02c77207 */ /* 0x000fe20004800000 */
[----:B------:R-:W-:Y:S02]  /*8b20*/  FADD.FTZ R203, R148, R3 ;  /* 0x0000000394cb7221 */ /* 0x000fe40000010000 */
[C---:B------:R-:W-:Y:S04]  /*8b30*/  HMMA.16816.F32 R76, R136.reuse, R20, R76 ;  /* 0x00000014884c723c */ /* 0x040fe8000000184c */
[----:B------:R-:W-:Y:S04]  /*8b40*/  FADD.FTZ R204, R142, R0 ;  /* 0x000000008ecc7221 */ /* 0x000fe80000010000 */
[C---:B------:R-:W-:Y:S08]  /*8b50*/  HMMA.16816.F32 R80, R136.reuse, R22, R80 ;  /* 0x000000168850723c */ /* 0x040ff00000001850 */
[C---:B-----5:R-:W-:Y:S08]  /*8b60*/  HMMA.16816.F32 R84, R136.reuse, R8, R84 ;  /* 0x000000088854723c */ /* 0x060ff00000001854 */
[C---:B------:R-:W-:Y:S08]  /*8b70*/  HMMA.16816.F32 R88, R136.reuse, R10, R88 ;  /* 0x0000000a8858723c */ /* 0x040ff00000001858 */
[C---:B-1----:R-:W-:Y:S07]  /*8b80*/  HMMA.16816.F32 R92, R136.reuse, R4, R92 ;  /* 0x00000004885c723c */ /* 0x042fee000000185c */
[----:B------:R-:W-:Y:S01]  /*8b90*/  IADD3 R4, R172, -0x2, RZ ;  /* 0xfffffffeac047810 */ /* 0x000fe20007ffe0ff */
[----:B------:R-:W-:Y:S03]  /*8ba0*/  HMMA.16816.F32 R96, R136, R6, R96 ;  /* 0x000000068860723c */ /* 0x000fe60000001860 */
[----:B------:R-:W-:Y:S11]  /*8bb0*/  ISETP.GE.AND P0, PT, R4, R205, PT ;  /* 0x000000cd0400720c */ /* 0x000ff60003f06270 */
[----:B------:R-:W-:Y:S02]  /*8bc0*/  @!UPT UIADD3 URZ, URZ, URZ, URZ ;  /* 0x0000003f3f3ff290 */ /* 0x000fe4000fffe03f */
[----:B------:R-:W-:-:S05]  /*8bd0*/  @!P0 BRA `(.L_x_2587) ;  /* 0x0000050000008947 */ /* 0x000fca0003800000 */
[----:B------:R-:W-:Y:S01]  /*8be0*/  IADD3 R2, R206, R200, R211 ;  /* 0x000000c8ce027210 */ /* 0x000fe20007ffe0d3 */
[----:B------:R-:W-:Y:S01]  /*8bf0*/  IMAD.MOV.U32 R173, RZ, RZ, RZ ;  /* 0x000000ffffad7224 */ /* 0x000fe200078e00ff */
[----:B------:R-:W-:Y:S01]  /*8c00*/  SHF.R.S32.HI R224, RZ, 0x1f, R201 ;  /* 0x0000001fffe07819 */ /* 0x000fe200000114c9 */
[C---:B------:R-:W-:Y:S01]  /*8c10*/  IMAD.SHL.U32 R18, R201.reuse, 0x2, RZ ;  /* 0x00000002c9127824 */ /* 0x040fe200078e00ff */
[----:B------:R-:W-:Y:S01]  /*8c20*/  IADD3 R2, R2, -0x80, RZ ;  /* 0xffffff8002027810 */ /* 0x000fe20007ffe0ff */
[----:B------:R-:W-:Y:S01]  /*8c30*/  IMAD.SHL.U32 R17, R202, 0x2, RZ ;  /* 0x00000002ca117824 */ /* 0x000fe200078e00ff */
[----:B------:R-:W-:Y:S01]  /*8c40*/  SHF.L.U64.HI R15, R201, 0x1, R224 ;  /* 0x00000001c90f7819 */ /* 0x000fe200000102e0 */
[C---:B------:R-:W-:Y:S01]  /*8c50*/  IMAD.SHL.U32 R16, R193.reuse, 0x2, RZ ;  /* 0x00000002c1107824 */ /* 0x040fe200078e00ff */
[----:B------:R-:W-:Y:S01]  /*8c60*/  SHF.R.S32.HI R225, RZ, 0x1f, R202 ;  /* 0x0000001fffe17819 */ /* 0x000fe200000114ca */
[----:B------:R-:W-:Y:S01]  /*8c70*/  @P3 IMAD.HI.U32 R3, R2, c[0x0][0x2bc], RZ ;  /* 0x0000af0002033a27 */ /* 0x000fe200078e00ff */
[----:B------:R-:W-:Y:S02]  /*8c80*/  SHF.R.S32.HI R224, RZ, 0x1f, R193 ;  /* 0x0000001fffe07819 */ /* 0x000fe400000114c1 */
[----:B------:R-:W-:Y:S01]  /*8c90*/  SHF.L.U64.HI R14, R202, 0x1, R225 ;  /* 0x00000001ca0e7819 */ /* 0x000fe200000102e1 */
[----:B------:R-:W-:Y:S01]  /*8ca0*/  IMAD.MOV.U32 R0, RZ, RZ, R2 ;  /* 0x000000ffff007224 */ /* 0x000fe200078e0002 */
[----:B------:R-:W-:Y:S02]  /*8cb0*/  @P3 SHF.R.U32.HI R0, RZ, c[0x0][0x2c0], R3 ;  /* 0x0000b000ff003a19 */ /* 0x000fe40000011603 */
[----:B------:R-:W-:Y:S02]  /*8cc0*/  SHF.L.U64.HI R13, R193, 0x1, R224 ;  /* 0x00000001c10d7819 */ /* 0x000fe400000102e0 */
        /* <DEDUP_REMOVED lines=22> */
.L_x_2630:
[----:B------:R-:W-:-:S05]  /*8e30*/  BRA.DIV ~URZ, `(.L_x_2589) ;  /* 0x000067127f007947 */ /* 0x000fca000b800000 */
[----:B------:R-:W3:Y:S01]  /*8e40*/  SHFL.IDX PT, R2, R12, RZ, 0x181f ;  /* 0x00181fff0c027589 */ /* 0x000ee200000e0000 */
[----:B------:R-:W-:Y:S01]  /*8e50*/  ISETP.GE.AND P5, PT, R193, c[0x0][0x1d4], PT ;  /* 0x00007500c1007a0c */ /* 0x000fe20003fa6270 */
[----:B------:R-:W-:Y:S01]  /*8e60*/  IMAD R0, R199, 0x6000, R222 ;  /* 0x00006000c7007824 */ /* 0x000fe200078e02de */
[----:B------:R-:W-:Y:S02]  /*8e70*/  ISETP.GE.AND P1, PT, R202, c[0x0][0x1d4], PT ;  /* 0x00007500ca007a0c */ /* 0x000fe40003f26270 */
[C---:B---3--:R-:W-:Y:S02]  /*8e80*/  IADD3 R8, P0, R2.reuse, R16, RZ ;  /* 0x0000001002087210 */ /* 0x048fe40007f1e0ff */
[----:B------:R-:W-:Y:S03]  /*8e90*/  IADD3 R6, P6, R2, R17, RZ ;  /* 0x0000001102067210 */ /* 0x000fe60007fde0ff */
[C---:B--2---:R-:W-:Y:S01]  /*8ea0*/  IMAD.X R9, R4.reuse, 0x1, R13, P0 ;  /* 0x0000000104097824 */ /* 0x044fe200000e060d */
[----:B------:R-:W-:Y:S01]  /*8eb0*/  ISETP.GE.AND P0, PT, R201, c[0x0][0x1d4], PT ;  /* 0x00007500c9007a0c */ /* 0x000fe20003f06270 */
[----:B------:R-:W-:Y:S01]  /*8ec0*/  IMAD.X R7, R4, 0x1, R14, P6 ;  /* 0x0000000104077824 */ /* 0x000fe200030e060e */
[----:B------:R-:W-:Y:S02]  /*8ed0*/  IADD3 R10, P6, R2, R18, RZ ;  /* 0x00000012020a7210 */ /* 0x000fe40007fde0ff */
[----:B------:R-:W-:Y:S01]  /*8ee0*/  @!PT LDS RZ, [RZ] ;  /* 0x00000000fffff984 */ /* 0x000fe20000000800 */
[----:B------:R-:W-:Y:S01]  /*8ef0*/  @!PT LDS RZ, [RZ] ;  /* 0x00000000fffff984 */ /* 0x000fe20000000800 */
[----:B------:R2:W-:Y:S03]  /*8f00*/  LDGSTS.E.BYPASS.LTC128B.128 [R0], [R8.64], !P5 ;  /* 0x0000000008007fae */ /* 0x0005e6000e901d46 */
[----:B------:R-:W-:Y:S01]  /*8f10*/  IMAD.X R11, R4, 0x1, R15, P6 ;  /* 0x00000001040b7824 */ /* 0x000fe200030e060f */
[----:B------:R2:W-:Y:S04]  /*8f20*/  LDGSTS.E.BYPASS.LTC128B.128 [R0+0x2000], [R6.64], !P1 ;  /* 0x0200000006007fae */ /* 0x0005e8000c901d46 */
[----:B------:R3:W4:Y:S04]  /*8f30*/  SHFL.IDX PT, R4, R5, 0x1, 0x181f ;  /* 0x00381f0005047f89 */ /* 0x00072800000e0000 */
[----:B------:R5:W-:Y:S04]  /*8f40*/  LDGSTS.E.BYPASS.LTC128B.128 [R0+0x4000], [R10.64], !P0 ;  /* 0x040000000a007fae */ /* 0x000be8000c101d46 */
[----:B------:R2:W1:Y:S02]  /*8f50*/  SHFL.IDX PT, R2, R12, 0x1, 0x181f ;  /* 0x00381f000c027f89 */ /* 0x00046400000e0000 */
[----:B-1-3--:R-:W-:Y:S02]  /*8f60*/  SEL R5, RZ, 0x10, P0 ;  /* 0x00000010ff057807 */ /* 0x00afe40000000000 */
[----:B-----5:R-:W-:Y:S02]  /*8f70*/  SEL R11, RZ, 0x10, P5 ;  /* 0x00000010ff0b7807 */ /* 0x020fe40002800000 */
[----:B------:R-:W-:Y:S04]  /*8f80*/  SEL R10, RZ, 0x10, P1 ;  /* 0x00000010ff0a7807 */ /* 0x000fe80000800000 */
.L_x_2631:
[----:B--2-4-:R-:W-:Y:S02]  /*8f90*/  IADD3 R3, -R10, 0x10, RZ ;  /* 0x000000100a037810 */ /* 0x014fe40007ffe1ff */
[----:B------:R-:W-:Y:S02]  /*8fa0*/  IADD3 R8, -R11, 0x10, RZ ;  /* 0x000000100b087810 */ /* 0x000fe40007ffe1ff */
[----:B------:R-:W-:Y:S02]  /*8fb0*/  IADD3 R6, -R5, 0x10, RZ ;  /* 0x0000001005067810 */ /* 0x000fe40007ffe1ff */
[----:B------:R-:W-:Y:S02]  /*8fc0*/  LOP3.LUT R7, R3, 0xf, RZ, 0xc0, !PT ;  /* 0x0000000f03077812 */ /* 0x000fe400078ec0ff */
[----:B------:R-:W-:Y:S02]  /*8fd0*/  LOP3.LUT R8, R8, 0xf, RZ, 0xc0, !PT ;  /* 0x0000000f08087812 */ /* 0x000fe400078ec0ff */
[----:B------:R-:W-:Y:S02]  /*8fe0*/  LOP3.LUT R3, R6, 0xf, RZ, 0xc0, !PT ;  /* 0x0000000f06037812 */ /* 0x000fe400078ec0ff */
[-C--:B------:R-:W-:Y:S02]  /*8ff0*/  IADD3 R6, P6, P5, R7, R2.reuse, R17 ;  /* 0x0000000207067210 */ /* 0x080fe40007dde011 */
[----:B------:R-:W-:Y:S02]  /*9000*/  IADD3 R8, P1, P0, R8, R2, R16 ;  /* 0x0000000208087210 */ /* 0x000fe4000783e010 */
[-C--:B------:R-:W-:Y:S02]  /*9010*/  IADD3.X R7, RZ, R4.reuse, R14, P6, P5 ;  /* 0x00000004ff077210 */ /* 0x080fe400037ea40e */
[----:B------:R-:W-:Y:S02]  /*9020*/  ISETP.NE.U32.AND P6, PT, R11, RZ, PT ;  /* 0x000000ff0b00720c */ /* 0x000fe40003fc5070 */
[----:B------:R-:W-:Y:S02]  /*9030*/  IADD3.X R9, RZ, R4, R13, P1, P0 ;  /* 0x00000004ff097210 */ /* 0x000fe40000fe040d */
[----:B------:R-:W-:Y:S02]  /*9040*/  IADD3 R2, P1, P0, R3, R2, R18 ;  /* 0x0000000203027210 */ /* 0x000fe4000783e012 */
[----:B------:R-:W-:Y:S02]  /*9050*/  ISETP.NE.U32.AND P5, PT, R10, RZ, PT ;  /* 0x000000ff0a00720c */ /* 0x000fe40003fa5070 */
[----:B------:R-:W-:Y:S02]  /*9060*/  IADD3.X R3, RZ, R4, R15, P1, P0 ;  /* 0x00000004ff037210 */ /* 0x000fe40000fe040f */
[----:B------:R-:W-:Y:S03]  /*9070*/  ISETP.NE.U32.AND P0, PT, R5, RZ, PT ;  /* 0x000000ff0500720c */ /* 0x000fe60003f05070 */
[----:B------:R-:W-:Y:S01]  /*9080*/  @!PT LDS RZ, [RZ] ;  /* 0x00000000fffff984 */ /* 0x000fe20000000800 */
[----:B------:R-:W-:Y:S01]  /*9090*/  @!PT LDS RZ, [RZ] ;  /* 0x00000000fffff984 */ /* 0x000fe20000000800 */
[----:B------:R-:W-:Y:S01]  /*90a0*/  @!PT LDS RZ, [RZ] ;  /* 0x00000000fffff984 */ /* 0x000fe20000000800 */
[----:B------:R1:W-:Y:S06]  /*90b0*/  LDGSTS.E.BYPASS.LTC128B.128.ZFILL [R0+0x1000], [R8.64], P6 ;  /* 0x0100000008007fae */ /* 0x0003ec000b141d46 */
[----:B------:R1:W-:Y:S04]  /*90c0*/  LDGSTS.E.BYPASS.LTC128B.128.ZFILL [R0+0x3000], [R6.64], P5 ;  /* 0x0300000006007fae */ /* 0x0003e8000a941d46 */
[----:B------:R1:W-:Y:S02]  /*90d0*/  LDGSTS.E.BYPASS.LTC128B.128.ZFILL [R0+0x5000], [R2.64], P0 ;  /* 0x0500000002007fae */ /* 0x0003e40008141d46 */
.L_x_2587:
[----:B------:R-:W-:Y:S05]  /*90e0*/  BSYNC B0 ;  /* 0x0000000000007941 */ /* 0x000fea0003800000 */
.L_x_2586:
[C---:B------:R-:W-:Y:S01]  /*90f0*/  ISETP.GT.AND P0, PT, R172.reuse, R209, PT ;  /* 0x000000d1ac00720c */ /* 0x040fe20003f04270 */
[----:B------:R-:W0:Y:S01]  /*9100*/  LDGDEPBAR ;  /* 0x00000000000079af */ /* 0x000e220000000000 */
[C---:B------:R-:W-:Y:S01]  /*9110*/  ISETP.GE.AND P1, PT, R161.reuse, 0x1, PT ;  /* 0x00000001a100780c */ /* 0x040fe20003f26270 */
[----:B------:R-:W-:Y:S01]  /*9120*/  IMAD.MOV.U32 R103, RZ, RZ, R100 ;  /* 0x000000ffff677224 */ /* 0x000fe200078e0064 */
[----:B------:R-:W-:Y:S01]  /*9130*/  IADD3 R161, R161, 0x1, RZ ;  /* 0x00000001a1a17810 */ /* 0x000fe20007ffe0ff */
[----:B------:R-:W-:Y:S01]  /*9140*/  IMAD.MOV.U32 R102, RZ, RZ, R101 ;  /* 0x000000ffff667224 */ /* 0x000fe200078e0065 */
[----:B------:R-:W-:Y:S02]  /*9150*/  IADD3 R172, R172, -0x1, RZ ;  /* 0xffffffffacac7810 */ /* 0x000fe40007ffe0ff */
[----:B------:R-:W-:Y:S05]  /*9160*/  SEL R161, R161, RZ, !P1 ;  /* 0x000000ffa1a17207 */ /* 0x000fea0004800000 */
[----:B-1----:R-:W-:-:S05]  /*9170*/  @P0 BRA `(.L_x_2590) ;  /* 0xffffc87000000947 */ /* 0x002fca000383ffff */
.L_x_2581:
[----:B------:R-:W-:Y:S01]  /*9180*/  ISETP.GE.AND P0, PT, R172, R205, PT ;  /* 0x000000cdac00720c */ /* 0x000fe20003f06270 */
[----:B------:R-:W-:Y:S01]  /*9190*/  IMAD.MOV.U32 R209, RZ, RZ, 0x1f ;  /* 0x0000001fffd17424 */ /* 0x000fe200078e00ff */
[----:B------:R-:W-:-:S11]  /*91a0*/  MOV R208, 0xffffffff ;  /* 0xffffffff00d07802 */ /* 0x000fd60000000f00 */
[----:B------:R-:W-:Y:S05]  /*91b0*/  @!P0 BRA `(.L_x_2591) ;  /* 0x000032a000008947 */ /* 0x000fea0003800000 */
[----:B------:R-:W-:Y:S02]  /*91c0*/  MOV R102, R100 ;  /* 0x0000006400667202 */ /* 0x000fe40000000f00 */
[----:B------:R-:W-:Y:S02]  /*91d0*/  MOV R0, R101 ;  /* 0x0000006500007202 */ /* 0x000fe40000000f00 */
.L_x_2601:
        /* <DEDUP_REMOVED lines=43> */
.L_x_2632:
        /* <DEDUP_REMOVED lines=22> */
.L_x_2633:
        /* <DEDUP_REMOVED lines=21> */
.L_x_2593:
[----:B------:R-:W-:Y:S05]  /*9740*/  BSYNC B0 ;  /* 0x0000000000007941 */ /* 0x000fea0003800000 */
.L_x_2592:
[----:B------:R-:W0:Y:S01]  /*9750*/  LDGDEPBAR ;  /* 0x00000000000079af */ /* 0x000e220000000000 */
[----:B------:R-:W-:Y:S01]  /*9760*/  WARPSYNC 0xffffffff ;  /* 0xffffffff00007948 */ /* 0x000fe20003800000 */
[C---:B--23--:R-:W-:Y:S03]  /*9770*/  HMMA.16816.F32 R4, R32.reuse, R8, RZ ;  /* 0x000000082004723c */ /* 0x04cfe600000018ff */
[----:B------:R-:W-:Y:S01]  /*9780*/  ISETP.GE.AND P0, PT, R199, 0x1, PT ;  /* 0x00000001c700780c */ /* 0x000fe20003f06270 */
[C---:B------:R-:W-:Y:S01]  /*9790*/  IMAD.IADD R3, R166.reuse, 0x1, R100 ;  /* 0x00000001a6037824 */ /* 0x040fe200078e0264 */
[C---:B------:R-:W-:Y:S01]  /*97a0*/  IADD3 R2, R167.reuse, R100, R166 ;  /* 0x00000064a7027210 */ /* 0x040fe20007ffe0a6 */
[----:B------:R-:W-:Y:S02]  /*97b0*/  IMAD.IADD R103, R166, 0x1, R101 ;  /* 0x00000001a6677824 */ /* 0x000fe400078e0265 */
        /* <DEDUP_REMOVED lines=30> */
[----:B------:R-:W-:Y:S01]  /*99a0*/  IMAD.IADD R152, R167, 0x1, R100 ;  /* 0x00000001a7987824 */ /* 0x000fe200078e0264 */
        /* <DEDUP_REMOVED lines=79> */
[----:B------:R-:W3:Y:S08]  /*9ea0*/  LDSM.16.M88.4 R144, [R152+0x5000] ;  /* 0x005000009890783b */ /* 0x000ef00000000200 */
[----:B------:R-:W4:Y:S01]  /*9eb0*/  LDSM.16.M88.4 R152, [R152+0x5800] ;  /* 0x005800009898783b */ /* 0x000f220000000200 */
        /* <DEDUP_REMOVED lines=29> */
[----:B------:R-:W1:Y:S01]  /*a090*/  MUFU.TANH R140, R4 ;  /* 0x00000004008c7308 */ /* 0x000e620000002400 */
[----:B------:R-:W-:Y:S02]  /*a0a0*/  FMUL.FTZ R6, R6, c[0x0][0x320] ;  /* 0x0000c80006067a20 */ /* 0x000fe40000410000 */
[----:B------:R-:W-:Y:S02]  /*a0b0*/  FMUL.FTZ R5, R5, c[0x0][0x320] ;  /* 0x0000c80005057a20 */ /* 0x000fe40000410000 */
[----:B------:R-:W-:Y:S04]  /*a0c0*/  FMUL.FTZ R7, R7, c[0x0][0x320] ;  /* 0x0000c80007077a20 */ /* 0x000fe80000410000 */
        /* <DEDUP_REMOVED lines=8> */
[----:B------:R-:W-:Y:S02]  /*a150*/  FMUL.FTZ R13, R13, c[0x0][0x320] ;  /* 0x0000c8000d0d7a20 */ /* 0x000fe40000410000 */
[----:B------:R-:W-:Y:S01]  /*a160*/  FMUL.FTZ R15, R15, c[0x0][0x320] ;  /* 0x0000c8000f0f7a20 */ /* 0x000fe20000410000 */
[----:B-1----:R-:W-:Y:S01]  /*a170*/  FMNMX.FTZ R101, R140, R0, !PT ;  /* 0x000000008c657209 */ /* 0x002fe20007810000 */
[----:B------:R-:W-:Y:S02]  /*a180*/  FMUL.FTZ R16, R16, c[0x0][0x320] ;  /* 0x0000c80010107a20 */ /* 0x000fe40000410000 */
[----:B------:R-:W-:Y:S02]  /*a190*/  FMUL.FTZ R18, R18, c[0x0][0x320] ;  /* 0x0000c80012127a20 */ /* 0x000fe40000410000 */
[----:B------:R-:W-:Y:S01]  /*a1a0*/  FMUL.FTZ R17, R17, c[0x0][0x320] ;  /* 0x0000c80011117a20 */ /* 0x000fe20000410000 */
[----:B------:R1:W4:Y:S01]  /*a1b0*/  MUFU.TANH R144, R7 ;  /* 0x0000000700907308 */ /* 0x0003220000002400 */
[----:B------:R-:W-:Y:S01]  /*a1c0*/  FMUL.FTZ R19, R19, c[0x0][0x320] ;  /* 0x0000c80013137a20 */ /* 0x000fe20000410000 */
[----:B--2---:R-:W-:Y:S08]  /*a1d0*/  FMNMX.FTZ R100, R143, R102, !PT ;  /* 0x000000668f647209 */ /* 0x004ff00007810000 */
[----:B------:R-:W2:Y:S01]  /*a1e0*/  MUFU.TANH R141, R8 ;  /* 0x00000008008d7308 */ /* 0x000ea20000002400 */
[----:B---3--:R-:W-:Y:S09]  /*a1f0*/  FMNMX.FTZ R101, R142, R101, !PT ;  /* 0x000000658e657209 */ /* 0x008ff20007810000 */
[----:B------:R-:W3:Y:S01]  /*a200*/  MUFU.TANH R136, R10 ;  /* 0x0000000a00887308 */ /* 0x000ee20000002400 */
[----:B-1----:R-:W1:Y:S01]  /*a210*/  LDSM.16.M88.4 R4, [R2+0x5000] ;  /* 0x005000000204783b */ /* 0x002e620000000200 */
[----:B----4-:R-:W-:Y:S08]  /*a220*/  FMNMX.FTZ R100, R144, R100, !PT ;  /* 0x0000006490647209 */ /* 0x010ff00007810000 */
[----:B------:R-:W4:Y:S01]  /*a230*/  MUFU.TANH R103, R9 ;  /* 0x0000000900677308 */ /* 0x000f220000002400 */
[----:B--2---:R-:W-:Y:S09]  /*a240*/  FMNMX.FTZ R101, R141, R101, !PT ;  /* 0x000000658d657209 */ /* 0x004ff20007810000 */
[----:B------:R2:W5:Y:S01]  /*a250*/  MUFU.TANH R137, R11 ;  /* 0x0000000b00897308 */ /* 0x0005620000002400 */
[----:B---3--:R-:W-:Y:S09]  /*a260*/  FMNMX.FTZ R100, R136, R100, !PT ;  /* 0x0000006488647209 */ /* 0x008ff20007810000 */
[----:B------:R-:W3:Y:S01]  /*a270*/  MUFU.TANH R152, R12 ;  /* 0x0000000c00987308 */ /* 0x000ee20000002400 */
[----:B----4-:R-:W-:Y:S09]  /*a280*/  FMNMX.FTZ R101, R103, R101, !PT ;  /* 0x0000006567657209 */ /* 0x010ff20007810000 */
[----:B------:R-:W4:Y:S01]  /*a290*/  MUFU.TANH R154, R14 ;  /* 0x0000000e009a7308 */ /* 0x000f220000002400 */
[----:B--2---:R2:W2:Y:S01]  /*a2a0*/  LDSM.16.M88.4 R8, [R2+0x5800] ;  /* 0x005800000208783b */ /* 0x0044a20000000200 */
[C---:B-1----:R-:W-:Y:S03]  /*a2b0*/  HMMA.16816.F32 R20, R148.reuse, R4, R20 ;  /* 0x000000049414723c */ /* 0x042fe60000001814 */
[----:B-----5:R-:W-:Y:S05]  /*a2c0*/  FMNMX.FTZ R100, R137, R100, !PT ;  /* 0x0000006489647209 */ /* 0x020fea0007810000 */
[----:B------:R-:W1:Y:S01]  /*a2d0*/  MUFU.TANH R147, R13 ;  /* 0x0000000d00937308 */ /* 0x000e620000002400 */
[C---:B------:R-:W-:Y:S03]  /*a2e0*/  HMMA.16816.F32 R24, R148.reuse, R6, R24 ;  /* 0x000000069418723c */ /* 0x040fe60000001818 */
[----:B---3--:R-:W-:Y:S06]  /*a2f0*/  FMNMX.FTZ R101, R152, R101, !PT ;  /* 0x0000006598657209 */ /* 0x008fec0007810000 */
[----:B------:R-:W3:Y:S03]  /*a300*/  MUFU.TANH R155, R15 ;  /* 0x0000000f009b7308 */ /* 0x000ee60000002400 */
[----:B----4-:R-:W-:Y:S02]  /*a310*/  FMNMX.FTZ R100, R154, R100, !PT ;  /* 0x000000649a647209 */ /* 0x010fe40007810000 */
[----:B--2---:R-:W-:Y:S01]  /*a320*/  IADD3 R2, R199, 0x1, RZ ;  /* 0x00000001c7027810 */ /* 0x004fe20007ffe0ff */
[----:B------:R-:W-:Y:S04]  /*a330*/  FMUL.FTZ R20, R20, c[0x0][0x320] ;  /* 0x0000c80014147a20 */ /* 0x000fe80000410000 */
[----:B------:R-:W2:Y:S01]  /*a340*/  MUFU.TANH R146, R16 ;  /* 0x0000001000927308 */ /* 0x000ea20000002400 */
[----:B------:R-:W-:Y:S01]  /*a350*/  FMUL.FTZ R22, R22, c[0x0][0x320] ;  /* 0x0000c80016167a20 */ /* 0x000fe20000410000 */
[----:B------:R-:W-:Y:S01]  /*a360*/  SEL R199, R2, RZ, !P0 ;  /* 0x000000ff02c77207 */ /* 0x000fe20004000000 */
        /* <DEDUP_REMOVED lines=8> */
[C---:B------:R-:W-:Y:S03]  /*a3f0*/  HMMA.16816.F32 R28, R148.reuse, R8, R28 ;  /* 0x00000008941c723c */ /* 0x040fe6000000181c */
[----:B---3--:R-:W-:Y:S03]  /*a400*/  FMNMX.FTZ R100, R155, R100, !PT ;  /* 0x000000649b647209 */ /* 0x008fe60007810000 */
[----:B------:R-:W3:Y:S02]  /*a410*/  MUFU.TANH R145, R17 ;  /* 0x0000001100917308 */ /* 0x000ee40000002400 */
[----:B------:R-:W-:Y:S04]  /*a420*/  HMMA.16816.F32 R32, R148, R10, R32 ;  /* 0x0000000a9420723c */ /* 0x000fe80000001820 */
[----:B--2---:R-:W-:Y:S04]  /*a430*/  FMNMX.FTZ R101, R146, R101, !PT ;  /* 0x0000006592657209 */ /* 0x004fe80007810000 */
[----:B------:R-:W2:Y:S01]  /*a440*/  MUFU.TANH R156, R19 ;  /* 0x00000013009c7308 */ /* 0x000ea20000002400 */
[----:B-1----:R-:W-:Y:S07]  /*a450*/  FMNMX.FTZ R100, R153, R100, !PT ;  /* 0x0000006499647209 */ /* 0x002fee0007810000 */
[----:B------:R-:W-:Y:S02]  /*a460*/  FMUL.FTZ R28, R28, c[0x0][0x320] ;  /* 0x0000c8001c1c7a20 */ /* 0x000fe40000410000 */
        /* <DEDUP_REMOVED lines=8> */
[----:B------:R-:W-:Y:S02]  /*a4f0*/  FMUL.FTZ R33, R33, c[0x0][0x320] ;  /* 0x0000c80021217a20 */ /* 0x000fe40000410000 */
[----:B------:R-:W-:Y:S01]  /*a500*/  FMUL.FTZ R35, R35, c[0x0][0x320] ;  /* 0x0000c80023237a20 */ /* 0x000fe20000410000 */
[----:B--2---:R-:W-:Y:S06]  /*a510*/  FMNMX.FTZ R100, R156, R100, !PT ;  /* 0x000000649c647209 */ /* 0x004fec0007810000 */
        /* <DEDUP_REMOVED lines=27> */
[----:B---3--:R-:W-:Y:S02]  /*a6d0*/  FMNMX.FTZ R100, R182, R100, !PT ;  /* 0x00000064b6647209 */ /* 0x008fe40007810000 */
[----:B--2---:R-:W-:Y:S02]  /*a6e0*/  FMNMX.FTZ R101, R149, R101, !PT ;  /* 0x0000006595657209 */ /* 0x004fe40007810000 */
[----:B-1----:R-:W-:Y:S01]  /*a6f0*/  FMNMX.FTZ R100, R180, R100, !PT ;  /* 0x00000064b4647209 */ /* 0x002fe20007810000 */
[----:B------:R-:W-:-:S05]  /*a700*/  BRA.DIV ~URZ, `(.L_x_2596) ;  /* 0x000053527f007947 */ /* 0x000fca000b800000 */
[----:B------:R1:W2:Y:S02]  /*a710*/  SHFL.BFLY PT, R2, R101, 0x2, 0x1f ;  /* 0x0c401f0065027f89 */ /* 0x0002a400000e0000 */
.L_x_2634:
[----:B-12---:R-:W-:Y:S01]  /*a720*/  FMNMX.FTZ R101, R101, R2, !PT ;  /* 0x0000000265657209 */ /* 0x006fe20007810000 */
[----:B------:R-:W-:Y:S01]  /*a730*/  SHFL.BFLY PT, R3, R100, 0x2, 0x1f ;  /* 0x0c401f0064037f89 */ /* 0x000fe200000e0000 */
[----:B------:R-:W-:Y:S04]  /*a740*/  DEPBAR.LE SB0, 0x2 ;  /* 0x000080800000791a */ /* 0x000fe80000000000 */
[----:B------:R-:W-:Y:S03]  /*a750*/  BSSY B0, `(.L_x_2597) ;  /* 0x00001c6000007945 */ /* 0x000fe60003800000 */
[----:B------:R-:W1:Y:S08]  /*a760*/  SHFL.BFLY PT, R2, R101, 0x1, 0x1f ;  /* 0x0c201f0065027f89 */ /* 0x000e7000000e0000 */
[----:B------:R-:W-:Y:S01]  /*a770*/  BAR.SYNC.DEFER_BLOCKING 0x0 ;  /* 0x0000000000007b1d */ /* 0x000fe20000010000 */
[----:B-1----:R-:W-:Y:S02]  /*a780*/  FMNMX.FTZ R101, R101, R2, !PT ;  /* 0x0000000265657209 */ /* 0x002fe40007810000 */
[----:B------:R-:W-:Y:S03]  /*a790*/  FMNMX.FTZ R100, R100, R3, !PT ;  /* 0x0000000364647209 */ /* 0x000fe60007810000 */
[C---:B------:R-:W-:Y:S02]  /*a7a0*/  FADD.FTZ R0, -R101.reuse, R0 ;  /* 0x0000000065007221 */ /* 0x040fe40000010100 */
[----:B------:R-:W-:Y:S01]  /*a7b0*/  FMUL.FTZ R148, R101, c[0x0][0x2d0] ;  /* 0x0000b40065947a20 */ /* 0x000fe20000410000 */
[----:B------:R-:W1:Y:S01]  /*a7c0*/  SHFL.BFLY PT, R5, R100, 0x1, 0x1f ;  /* 0x0c201f0064057f89 */ /* 0x000e6200000e0000 */
[----:B------:R-:W-:Y:S02]  /*a7d0*/  FMUL.FTZ R0, R0, c[0x0][0x2d0] ;  /* 0x0000b40000007a20 */ /* 0x000fe40000410000 */
[--C-:B------:R-:W-:Y:S02]  /*a7e0*/  FFMA.FTZ R3, R140, c[0x0][0x2d0], -R148.reuse ;  /* 0x0000b4008c037a23 */ /* 0x100fe40000010894 */
[----:B------:R2:W3:Y:S01]  /*a7f0*/  MUFU.EX2 R2, R0 ;  /* 0x0000000000027308 */ /* 0x0004e20000000800 */
[--C-:B------:R-:W-:Y:S09]  /*a800*/  FFMA.FTZ R4, R142, c[0x0][0x2d0], -R148.reuse ;  /* 0x0000b4008e047a23 */ /* 0x100ff20000010894 */
[----:B------:R4:W-:Y:S01]  /*a810*/  MUFU.EX2 R185, R3 ;  /* 0x0000000300b97308 */ /* 0x0009e20000000800 */
[----:B-1----:R-:W-:Y:S09]  /*a820*/  FMNMX.FTZ R100, R100, R5, !PT ;  /* 0x0000000564647209 */ /* 0x002ff20007810000 */
[----:B------:R1:W-:Y:S01]  /*a830*/  MUFU.EX2 R195, R4 ;  /* 0x0000000400c37308 */ /* 0x0003e20000000800 */
[--C-:B--2---:R-:W-:Y:S02]  /*a840*/  FFMA.FTZ R0, R141, c[0x0][0x2d0], -R148.reuse ;  /* 0x0000b4008d007a23 */ /* 0x104fe40000010894 */
[----:B------:R-:W-:Y:S02]  /*a850*/  FMUL.FTZ R141, R100, c[0x0][0x2d0] ;  /* 0x0000b400648d7a20 */ /* 0x000fe40000410000 */
[C---:B---3--:R-:W-:Y:S05]  /*a860*/  FMUL.FTZ R5, R2.reuse, R105 ;  /* 0x0000006902057220 */ /* 0x048fea0000410000 */
[----:B------:R2:W-:Y:S01]  /*a870*/  MUFU.EX2 R196, R0 ;  /* 0x0000000000c47308 */ /* 0x0005e20000000800 */
[C---:B------:R-:W-:Y:S02]  /*a880*/  FMUL.FTZ R9, R2.reuse, R109 ;  /* 0x0000006d02097220 */ /* 0x040fe40000410000 */
[C---:B------:R-:W-:Y:S02]  /*a890*/  FMUL.FTZ R8, R2.reuse, R108 ;  /* 0x0000006c02087220 */ /* 0x040fe40000410000 */
[--C-:B----4-:R-:W-:Y:S02]  /*a8a0*/  FFMA.FTZ R3, R143, c[0x0][0x2d0], -R141.reuse ;  /* 0x0000b4008f037a23 */ /* 0x110fe4000001088d */
[C---:B------:R-:W-:Y:S02]  /*a8b0*/  FMUL.FTZ R16, R2.reuse, R116 ;  /* 0x0000007402107220 */ /* 0x040fe40000410000 */
[C---:B------:R-:W-:Y:S01]  /*a8c0*/  FMUL.FTZ R17, R2.reuse, R117 ;  /* 0x0000007502117220 */ /* 0x040fe20000410000 */
[----:B------:R3:W-:Y:S01]  /*a8d0*/  MUFU.EX2 R142, R3 ;  /* 0x00000003008e7308 */ /* 0x0007e20000000800 */
[C---:B------:R-:W-:Y:S02]  /*a8e0*/  FMUL.FTZ R24, R2.reuse, R124 ;  /* 0x0000007c02187220 */ /* 0x040fe40000410000 */
[C---:B------:R-:W-:Y:S02]  /*a8f0*/  FMUL.FTZ R25, R2.reuse, R125 ;  /* 0x0000007d02197220 */ /* 0x040fe40000410000 */
[C---:B-1----:R-:W-:Y:S02]  /*a900*/  FMUL.FTZ R4, R2.reuse, R104 ;  /* 0x0000006802047220 */ /* 0x042fe40000410000 */
[C---:B------:R-:W-:Y:S02]  /*a910*/  FMUL.FTZ R32, R2.reuse, R132 ;  /* 0x0000008402207220 */ /* 0x040fe40000410000 */
[C---:B------:R-:W-:Y:S02]  /*a920*/  FMUL.FTZ R33, R2.reuse, R133 ;  /* 0x0000008502217220 */ /* 0x040fe40000410000 */
[C---:B------:R-:W-:Y:S02]  /*a930*/  FMUL.FTZ R36, R2.reuse, R36 ;  /* 0x0000002402247220 */ /* 0x040fe40000410000 */
[C---:B------:R-:W-:Y:S02]  /*a940*/  FMUL.FTZ R37, R2.reuse, R37 ;  /* 0x0000002502257220 */ /* 0x040fe40000410000 */
[----:B--2---:R-:W-:Y:S02]  /*a950*/  FFMA.FTZ R0, R103, c[0x0][0x2d0], -R148 ;  /* 0x0000b40067007a23 */ /* 0x004fe40000010894 */
[C---:B------:R-:W-:Y:S02]  /*a960*/  FMUL.FTZ R40, R2.reuse, R40 ;  /* 0x0000002802287220 */ /* 0x040fe40000410000 */
[----:B------:R-:W1:Y:S01]  /*a970*/  MUFU.EX2 R200, R0 ;  /* 0x0000000000c87308 */ /* 0x000e620000000800 */
[C---:B------:R-:W-:Y:S02]  /*a980*/  FMUL.FTZ R41, R2.reuse, R41 ;  /* 0x0000002902297220 */ /* 0x040fe40000410000 */
[----:B------:R-:W-:Y:S02]  /*a990*/  FMUL.FTZ R44, R2, R44 ;  /* 0x0000002c022c7220 */ /* 0x000fe40000410000 */
[--C-:B---3--:R-:W-:Y:S02]  /*a9a0*/  FFMA.FTZ R3, R144, c[0x0][0x2d0], -R141.reuse ;  /* 0x0000b40090037a23 */ /* 0x108fe4000001088d */
        /* <DEDUP_REMOVED lines=9> */
[----:B------:R-:W-:Y:S01]  /*aa40*/  FMUL.FTZ R61, R2, R61 ;  /* 0x0000003d023d7220 */ /* 0x000fe20000410000 */
[----:B-1----:R-:W-:Y:S01]  /*aa50*/  F2FP.PACK_AB R138, R200, R196 ;  /* 0x000000c4c88a723e */ /* 0x002fe200000000ff */
[----:B------:R-:W-:Y:S01]  /*aa60*/  FADD.FTZ R0, -R100, R102 ;  /* 0x0000006664007221 */ /* 0x000fe20000010100 */
[----:B------:R-:W-:Y:S01]  /*aa70*/  IADD3 R102, R170, R160, RZ ;  /* 0x000000a0aa667210 */ /* 0x000fe20007ffe0ff */
[----:B------:R-:W-:Y:S02]  /*aa80*/  FMUL.FTZ R64, R2, R64 ;  /* 0x0000004002407220 */ /* 0x000fe40000410000 */
[----:B------:R-:W-:Y:S01]  /*aa90*/  FMUL.FTZ R0, R0, c[0x0][0x2d0] ;  /* 0x0000b40000007a20 */ /* 0x000fe20000410000 */
[----:B------:R-:W-:Y:S01]  /*aaa0*/  IADD3 R140, R168, R102, RZ ;  /* 0x00000066a88c7210 */ /* 0x000fe20007ffe0ff */
[----:B------:R-:W1:Y:S01]  /*aab0*/  LDSM.16.MT88.4 R12, [R102] ;  /* 0x00000000660c783b */ /* 0x000e620000004200 */
[----:B------:R-:W-:Y:S02]  /*aac0*/  FMUL.FTZ R65, R2, R65 ;  /* 0x0000004102417220 */ /* 0x000fe40000410000 */
[--C-:B--2---:R-:W-:Y:S01]  /*aad0*/  FFMA.FTZ R3, R136, c[0x0][0x2d0], -R141.reuse ;  /* 0x0000b40088037a23 */ /* 0x104fe2000001088d */
[----:B------:R-:W2:Y:S01]  /*aae0*/  MUFU.EX2 R0, R0 ;  /* 0x0000000000007308 */ /* 0x000ea20000000800 */
[----:B------:R-:W-:Y:S01]  /*aaf0*/  F2FP.PACK_AB R136, R195, R185 ;  /* 0x000000b9c388723e */ /* 0x000fe200000000ff */
[C---:B------:R-:W-:Y:S02]  /*ab00*/  FMUL.FTZ R68, R2.reuse, R68 ;  /* 0x0000004402447220 */ /* 0x040fe40000410000 */
[----:B------:R-:W3:Y:S01]  /*ab10*/  LDSM.16.MT88.4 R20, [R140] ;  /* 0x000000008c14783b */ /* 0x000ee20000004200 */
[C---:B------:R-:W-:Y:S02]  /*ab20*/  FMUL.FTZ R69, R2.reuse, R69 ;  /* 0x0000004502457220 */ /* 0x040fe40000410000 */
[C---:B------:R-:W-:Y:S02]  /*ab30*/  FMUL.FTZ R72, R2.reuse, R72 ;  /* 0x0000004802487220 */ /* 0x040fe40000410000 */
[----:B------:R-:W-:Y:S01]  /*ab40*/  FMUL.FTZ R73, R2, R73 ;  /* 0x0000004902497220 */ /* 0x000fe20000410000 */
[----:B------:R4:W-:Y:S01]  /*ab50*/  MUFU.EX2 R197, R3 ;  /* 0x0000000300c57308 */ /* 0x0009e20000000800 */
[--C-:B------:R-:W-:Y:S02]  /*ab60*/  FFMA.FTZ R108, R152, c[0x0][0x2d0], -R148.reuse ;  /* 0x0000b400986c7a23 */ /* 0x100fe40000010894 */
        /* <DEDUP_REMOVED lines=8> */
[C---:B------:R-:W-:Y:S02]  /*abf0*/  FMUL.FTZ R10, R0.reuse, R110 ;  /* 0x0000006e000a7220 */ /* 0x040fe40000410000 */
[C---:B------:R-:W-:Y:S02]  /*ac00*/  FMUL.FTZ R11, R0.reuse, R111 ;  /* 0x0000006f000b7220 */ /* 0x040fe40000410000 */
[----:B------:R-:W-:Y:S02]  /*ac10*/  FMUL.FTZ R18, R0, R118 ;  /* 0x0000007600127220 */ /* 0x000fe40000410000 */
[--C-:B----4-:R-:W-:Y:S01]  /*ac20*/  FFMA.FTZ R3, R137, c[0x0][0x2d0], -R141.reuse ;  /* 0x0000b40089037a23 */ /* 0x110fe2000001088d */
[----:B------:R-:W-:Y:S01]  /*ac30*/  F2FP.PACK_AB R137, R194, R142 ;  /* 0x0000008ec289723e */ /* 0x000fe200000000ff */
[C---:B------:R-:W-:Y:S02]  /*ac40*/  FMUL.FTZ R19, R0.reuse, R119 ;  /* 0x0000007700137220 */ /* 0x040fe40000410000 */
        /* <DEDUP_REMOVED lines=14> */
[--C-:B------:R-:W-:Y:S01]  /*ad30*/  FFMA.FTZ R117, R158, c[0x0][0x2d0], -R148.reuse ;  /* 0x0000b4009e757a23 */ /* 0x100fe20000010894 */
[----:B------:R-:W-:Y:S01]  /*ad40*/  IADD3 R3, R171, R160, RZ ;  /* 0x000000a0ab037210 */ /* 0x000fe20007ffe0ff */
[--C-:B------:R-:W-:Y:S02]  /*ad50*/  FFMA.FTZ R116, R151, c[0x0][0x2d0], -R148.reuse ;  /* 0x0000b40097747a23 */ /* 0x100fe40000010894 */
[--C-:B------:R-:W-:Y:S01]  /*ad60*/  FFMA.FTZ R118, R150, c[0x0][0x2d0], -R148.reuse ;  /* 0x0000b40096767a23 */ /* 0x100fe20000010894 */
[----:B------:R-:W-:Y:S01]  /*ad70*/  IADD3 R103, R168, R3, RZ ;  /* 0x00000003a8677210 */ /* 0x000fe20007ffe0ff */
[C---:B-1----:R-:W-:Y:S01]  /*ad80*/  HMMA.16816.F32 R4, R136.reuse, R12, R4 ;  /* 0x0000000c8804723c */ /* 0x042fe20000001804 */
[----:B------:R-:W1:Y:S04]  /*ad90*/  LDSM.16.MT88.4 R28, [R3] ;  /* 0x00000000031c783b */ /* 0x000e680000004200 */
[----:B------:R-:W-:Y:S02]  /*ada0*/  FFMA.FTZ R119, R149, c[0x0][0x2d0], -R148 ;  /* 0x0000b40095777a23 */ /* 0x000fe40000010894 */
[C---:B------:R-:W-:Y:S01]  /*adb0*/  FMUL.FTZ R13, R2.reuse, R113 ;  /* 0x00000071020d7220 */ /* 0x040fe20000410000 */
[C---:B------:R-:W-:Y:S01]  /*adc0*/  HMMA.16816.F32 R8, R136.reuse, R14, R8 ;  /* 0x0000000e8808723c */ /* 0x040fe20000001808 */
[----:B------:R-:W2:Y:S03]  /*add0*/  LDSM.16.MT88.4 R104, [R103] ;  /* 0x000000006768783b */ /* 0x000ea60000004200 */
[----:B------:R-:W-:Y:S02]  /*ade0*/  FMUL.FTZ R12, R2, R112 ;  /* 0x00000070020c7220 */ /* 0x000fe40000410000 */
[C---:B------:R-:W-:Y:S02]  /*adf0*/  FMUL.FTZ R54, R0.reuse, R54 ;  /* 0x0000003600367220 */ /* 0x040fe40000410000 */
[C---:B------:R-:W-:Y:S01]  /*ae00*/  FMUL.FTZ R14, R0.reuse, R114 ;  /* 0x00000072000e7220 */ /* 0x040fe20000410000 */
[----:B------:R-:W-:Y:S03]  /*ae10*/  LDSM.16.MT88.4 R124, [R3+0x1800] ;  /* 0x00180000037c783b */ /* 0x000fe60000004200 */
[C---:B------:R-:W-:Y:S02]  /*ae20*/  FMUL.FTZ R15, R0.reuse, R115 ;  /* 0x00000073000f7220 */ /* 0x040fe40000410000 */
[C---:B------:R-:W-:Y:S02]  /*ae30*/  FMUL.FTZ R55, R0.reuse, R55 ;  /* 0x0000003700377220 */ /* 0x040fe40000410000 */
[C---:B------:R-:W-:Y:S01]  /*ae40*/  FMUL.FTZ R58, R0.reuse, R58 ;  /* 0x0000003a003a7220 */ /* 0x040fe20000410000 */
[----:B------:R-:W-:Y:S01]  /*ae50*/  LDSM.16.MT88.4 R132, [R103+0x1800] ;  /* 0x001800006784783b */ /* 0x000fe20000004200 */
[C---:B------:R-:W-:Y:S01]  /*ae60*/  FMUL.FTZ R59, R0.reuse, R59 ;  /* 0x0000003b003b7220 */ /* 0x040fe20000410000 */
[C---:B---3--:R-:W-:Y:S03]  /*ae70*/  HMMA.16816.F32 R12, R136.reuse, R20, R12 ;  /* 0x00000014880c723c */ /* 0x048fe6000000180c */
        /* <DEDUP_REMOVED lines=8> */
[C---:B------:R-:W-:Y:S02]  /*af00*/  FFMA.FTZ R120, R0.reuse, R204, R142 ;  /* 0x000000cc00787223 */ /* 0x040fe4000001008e */
[C---:B------:R-:W-:Y:S02]  /*af10*/  FMUL.FTZ R67, R0.reuse, R67 ;  /* 0x0000004300437220 */ /* 0x040fe40000410000 */
[C---:B------:R-:W-:Y:S01]  /*af20*/  FMUL.FTZ R70, R0.reuse, R70 ;  /* 0x0000004600467220 */ /* 0x040fe20000410000 */
[C---:B-1----:R-:W-:Y:S03]  /*af30*/  HMMA.16816.F32 R20, R136.reuse, R28, R20 ;  /* 0x0000001c8814723c */ /* 0x042fe60000001814 */
[C---:B------:R-:W-:Y:S02]  /*af40*/  FMUL.FTZ R71, R0.reuse, R71 ;  /* 0x0000004700477220 */ /* 0x040fe40000410000 */
[----:B------:R-:W-:Y:S02]  /*af50*/  FMUL.FTZ R74, R0, R74 ;  /* 0x0000004a004a7220 */ /* 0x000fe40000410000 */
[C---:B------:R-:W-:Y:S01]  /*af60*/  FMUL.FTZ R28, R2.reuse, R128 ;  /* 0x00000080021c7220 */ /* 0x040fe20000410000 */
[C---:B------:R-:W-:Y:S01]  /*af70*/  HMMA.16816.F32 R24, R136.reuse, R30, R24 ;  /* 0x0000001e8818723c */ /* 0x040fe20000001818 */
[----:B------:R1:W-:Y:S03]  /*af80*/  MUFU.EX2 R128, R108 ;  /* 0x0000006c00807308 */ /* 0x0003e60000000800 */
        /* <DEDUP_REMOVED lines=10> */
[--C-:B-1----:R-:W-:Y:S01]  /*b030*/  FFMA.FTZ R108, R147, c[0x0][0x2d0], -R148.reuse ;  /* 0x0000b400936c7a23 */ /* 0x102fe20000010894 */
[C---:B------:R-:W-:Y:S01]  /*b040*/  HMMA.16816.F32 R32, R136.reuse, R106, R32 ;  /* 0x0000006a8820723c */ /* 0x040fe20000001820 */
[----:B------:R-:W1:Y:S01]  /*b050*/  LDSM.16.MT88.4 R104, [R102+0x2000] ;  /* 0x002000006668783b */ /* 0x000e620000004200 */
[----:B------:R-:W-:Y:S02]  /*b060*/  MUFU.EX2 R147, R117 ;  /* 0x0000007500937308 */ /* 0x000fe40000000800 */
[----:B------:R-:W-:Y:S02]  /*b070*/  FMUL.FTZ R87, R0, R87 ;  /* 0x0000005700577220 */ /* 0x000fe40000410000 */
[C---:B------:R-:W-:Y:S02]  /*b080*/  FMUL.FTZ R88, R2.reuse, R88 ;  /* 0x0000005802587220 */ /* 0x040fe40000410000 */
[----:B------:R-:W-:Y:S04]  /*b090*/  FMUL.FTZ R89, R2, R89 ;  /* 0x0000005902597220 */ /* 0x000fe80000410000 */
[C---:B------:R-:W-:Y:S01]  /*b0a0*/  FMUL.FTZ R90, R0.reuse, R90 ;  /* 0x0000005a005a7220 */ /* 0x040fe20000410000 */
[----:B------:R2:W-:Y:S01]  /*b0b0*/  MUFU.EX2 R190, R108 ;  /* 0x0000006c00be7308 */ /* 0x0005e20000000800 */
[----:B------:R-:W-:Y:S02]  /*b0c0*/  FMUL.FTZ R91, R0, R91 ;  /* 0x0000005b005b7220 */ /* 0x000fe40000410000 */
[--C-:B------:R-:W-:Y:S02]  /*b0d0*/  FFMA.FTZ R112, R178, c[0x0][0x2d0], -R148.reuse ;  /* 0x0000b400b2707a23 */ /* 0x100fe40000010894 */
[C---:B------:R-:W-:Y:S02]  /*b0e0*/  FMUL.FTZ R92, R2.reuse, R92 ;  /* 0x0000005c025c7220 */ /* 0x040fe40000410000 */
[----:B------:R-:W-:Y:S02]  /*b0f0*/  FMUL.FTZ R93, R2, R93 ;  /* 0x0000005d025d7220 */ /* 0x000fe40000410000 */
[C---:B------:R-:W-:Y:S01]  /*b100*/  FMUL.FTZ R94, R0.reuse, R94 ;  /* 0x0000005e005e7220 */ /* 0x040fe20000410000 */
[----:B------:R3:W-:Y:S01]  /*b110*/  MUFU.EX2 R160, R112 ;  /* 0x0000007000a07308 */ /* 0x0007e20000000800 */
[----:B------:R-:W-:Y:S02]  /*b120*/  FMUL.FTZ R95, R0, R95 ;  /* 0x0000005f005f7220 */ /* 0x000fe40000410000 */
[C---:B------:R-:W-:Y:S02]  /*b130*/  FMUL.FTZ R96, R2.reuse, R96 ;  /* 0x0000006002607220 */ /* 0x040fe40000410000 */
[----:B------:R-:W-:Y:S02]  /*b140*/  FMUL.FTZ R97, R2, R97 ;  /* 0x0000006102617220 */ /* 0x000fe40000410000 */
[C---:B------:R-:W-:Y:S02]  /*b150*/  FMUL.FTZ R98, R0.reuse, R98 ;  /* 0x0000006200627220 */ /* 0x040fe40000410000 */
[----:B------:R-:W-:Y:S02]  /*b160*/  FMUL.FTZ R99, R0, R99 ;  /* 0x0000006300637220 */ /* 0x000fe40000410000 */
[----:B------:R-:W-:Y:S02]  /*b170*/  FFMA.FTZ R0, R184, c[0x0][0x2d0], -R141 ;  /* 0x0000b400b8007a23 */ /* 0x000fe4000001088d */
[----:B------:R-:W-:Y:S02]  /*b180*/  FFMA.FTZ R2, R2, R203, R185 ;  /* 0x000000cb02027223 */ /* 0x000fe400000100b9 */
[--C-:B--2---:R-:W-:Y:S01]  /*b190*/  FFMA.FTZ R108, R146, c[0x0][0x2d0], -R148.reuse ;  /* 0x0000b400926c7a23 */ /* 0x104fe20000010894 */
[----:B------:R2:W-:Y:S01]  /*b1a0*/  MUFU.EX2 R143, R0 ;  /* 0x00000000008f7308 */ /* 0x0005e20000000800 */
[C---:B-1----:R-:W-:Y:S03]  /*b1b0*/  HMMA.16816.F32 R36, R136.reuse, R104, R36 ;  /* 0x000000688824723c */ /* 0x042fe60000001824 */
[--C-:B---3--:R-:W-:Y:S05]  /*b1c0*/  FFMA.FTZ R112, R175, c[0x0][0x2d0], -R148.reuse ;  /* 0x0000b400af707a23 */ /* 0x108fea0000010894 */
[C---:B------:R-:W-:Y:S01]  /*b1d0*/  HMMA.16816.F32 R40, R136.reuse, R106, R40 ;  /* 0x0000006a8828723c */ /* 0x040fe20000001828 */
[----:B------:R-:W1:Y:S01]  /*b1e0*/  LDSM.16.MT88.4 R104, [R140+0x2000] ;  /* 0x002000008c68783b */ /* 0x000e620000004200 */
[----:B------:R-:W-:Y:S10]  /*b1f0*/  MUFU.EX2 R146, R118 ;  /* 0x0000007600927308 */ /* 0x000ff40000000800 */
[----:B------:R3:W-:Y:S01]  /*b200*/  MUFU.EX2 R192, R108 ;  /* 0x0000006c00c07308 */ /* 0x0007e20000000800 */
[--C-:B--2---:R-:W-:Y:S09]  /*b210*/  FFMA.FTZ R0, R183, c[0x0][0x2d0], -R141.reuse ;  /* 0x0000b400b7007a23 */ /* 0x104ff2000001088d */
[----:B------:R2:W-:Y:S01]  /*b220*/  MUFU.EX2 R144, R0 ;  /* 0x0000000000907308 */ /* 0x0005e20000000800 */
[--C-:B---3--:R-:W-:Y:S09]  /*b230*/  FFMA.FTZ R108, R145, c[0x0][0x2d0], -R148.reuse ;  /* 0x0000b400916c7a23 */ /* 0x108ff20000010894 */
[----:B------:R-:W-:Y:S01]  /*b240*/  MUFU.EX2 R145, R119 ;  /* 0x0000007700917308 */ /* 0x000fe20000000800 */
[C---:B-1----:R-:W-:Y:S03]  /*b250*/  HMMA.16816.F32 R44, R136.reuse, R104, R44 ;  /* 0x00000068882c723c */ /* 0x042fe6000000182c */
[--C-:B--2---:R-:W-:Y:S06]  /*b260*/  FFMA.FTZ R0, R182, c[0x0][0x2d0], -R141.reuse ;  /* 0x0000b400b6007a23 */ /* 0x104fec000001088d */
[----:B------:R1:W-:Y:S01]  /*b270*/  MUFU.EX2 R191, R108 ;  /* 0x0000006c00bf7308 */ /* 0x0003e20000000800 */
[C---:B------:R-:W-:Y:S01]  /*b280*/  HMMA.16816.F32 R48, R136.reuse, R106, R48 ;  /* 0x0000006a8830723c */ /* 0x040fe20000001830 */
[----:B------:R-:W2:Y:S08]  /*b290*/  LDSM.16.MT88.4 R104, [R3+0x2000] ;  /* 0x002000000368783b */ /* 0x000eb00000004200 */
[----:B------:R-:W-:Y:S03]  /*b2a0*/  MUFU.EX2 R142, R0 ;  /* 0x00000000008e7308 */ /* 0x000fe60000000800 */
[--C-:B-1----:R-:W-:Y:S07]  /*b2b0*/  FFMA.FTZ R108, R154, c[0x0][0x2d0], -R141.reuse ;  /* 0x0000b4009a6c7a23 */ /* 0x102fee000001088d */
[----:B------:R1:W-:Y:S01]  /*b2c0*/  MUFU.EX2 R189, R108 ;  /* 0x0000006c00bd7308 */ /* 0x0003e20000000800 */
[C---:B--2---:R-:W-:Y:S08]  /*b2d0*/  HMMA.16816.F32 R52, R136.reuse, R104, R52 ;  /* 0x000000688834723c */ /* 0x044ff00000001834 */
[C---:B------:R-:W-:Y:S01]  /*b2e0*/  HMMA.16816.F32 R56, R136.reuse, R106, R56 ;  /* 0x0000006a8838723c */ /* 0x040fe20000001838 */
[----:B------:R-:W2:Y:S03]  /*b2f0*/  LDSM.16.MT88.4 R104, [R103+0x2000] ;  /* 0x002000006768783b */ /* 0x000ea60000004200 */
[--C-:B-1----:R-:W-:Y:S04]  /*b300*/  FFMA.FTZ R108, R155, c[0x0][0x2d0], -R141.reuse ;  /* 0x0000b4009b6c7a23 */ /* 0x102fe8000001088d */
[----:B------:R1:W3:Y:S02]  /*b310*/  MUFU.EX2 R188, R108 ;  /* 0x0000006c00bc7308 */ /* 0x0002e40000000800 */
[----:B-1----:R-:W-:Y:S01]  /*b320*/  LDSM.16.MT88.4 R108, [R102+0x800] ;  /* 0x00080000666c783b */ /* 0x002fe20000004200 */
        /* <DEDUP_REMOVED lines=15> */
[----:B------:R1:W-:Y:S01]  /*b420*/  MUFU.EX2 R186, R104 ;  /* 0x0000006800ba7308 */ /* 0x0003e20000000800 */
[----:B---3--:R-:W-:Y:S03]  /*b430*/  F2FP.PACK_AB R105, R188, R189 ;  /* 0x000000bdbc69723e */ /* 0x008fe600000000ff */
[----:B------:R-:W-:Y:S02]  /*b440*/  F2FP.PACK_AB R106, R191, R192 ;  /* 0x000000c0bf6a723e */ /* 0x000fe400000000ff */
[----:B------:R-:W-:Y:S03]  /*b450*/  F2FP.PACK_AB R138, R145, R146 ;  /* 0x00000092918a723e */ /* 0x000fe600000000ff */
[----:B------:R-:W-:Y:S01]  /*b460*/  F2FP.PACK_AB R137, R144, R143 ;  /* 0x0000008f9089723e */ /* 0x000fe200000000ff */
[--C-:B-1----:R-:W-:Y:S02]  /*b470*/  FFMA.FTZ R104, R156, c[0x0][0x2d0], -R141.reuse ;  /* 0x0000b4009c687a23 */ /* 0x102fe4000001088d */
[----:B------:R1:W-:Y:S10]  /*b480*/  MUFU.EX2 R156, R112 ;  /* 0x00000070009c7308 */ /* 0x0003f40000000800 */
[----:B------:R2:W3:Y:S01]  /*b490*/  MUFU.EX2 R187, R104 ;  /* 0x0000006800bb7308 */ /* 0x0004e20000000800 */
[--C-:B-1----:R-:W-:Y:S09]  /*b4a0*/  FFMA.FTZ R112, R159, c[0x0][0x2d0], -R148.reuse ;  /* 0x0000b4009f707a23 */ /* 0x102ff20000010894 */
[----:B------:R1:W-:Y:S01]  /*b4b0*/  MUFU.EX2 R159, R112 ;  /* 0x00000070009f7308 */ /* 0x0003e20000000800 */
[----:B--2---:R-:W-:Y:S02]  /*b4c0*/  F2FP.PACK_AB R104, R190, R128 ;  /* 0x00000080be68723e */ /* 0x004fe400000000ff */
[----:B---3--:R-:W-:Y:S07]  /*b4d0*/  F2FP.PACK_AB R107, R187, R186 ;  /* 0x000000babb6b723e */ /* 0x008fee00000000ff */
[C---:B------:R-:W-:Y:S08]  /*b4e0*/  HMMA.16816.F32 R4, R104.reuse, R108, R4 ;  /* 0x0000006c6804723c */ /* 0x040ff00000001804 */
[C---:B------:R-:W-:Y:S01]  /*b4f0*/  HMMA.16816.F32 R8, R104.reuse, R110, R8 ;  /* 0x0000006e6808723c */ /* 0x040fe20000001808 */
[----:B------:R-:W2:Y:S03]  /*b500*/  LDSM.16.MT88.4 R108, [R140+0x800] ;  /* 0x000800008c6c783b */ /* 0x000ea60000004200 */
[----:B-1----:R-:W-:Y:S02]  /*b510*/  FFMA.FTZ R112, R157, c[0x0][0x2d0], -R148 ;  /* 0x0000b4009d707a23 */ /* 0x002fe40000010894 */
[----:B------:R1:W3:Y:S10]  /*b520*/  MUFU.EX2 R148, R116 ;  /* 0x0000007400947308 */ /* 0x0002f40000000800 */
[----:B------:R4:W5:Y:S01]  /*b530*/  MUFU.EX2 R157, R112 ;  /* 0x00000070009d7308 */ /* 0x0009620000000800 */
[----:B-1----:R-:W-:Y:S01]  /*b540*/  LDSM.16.MT88.4 R116, [R102+0x1800] ;  /* 0x001800006674783b */ /* 0x002fe20000004200 */
[----:B---3--:R-:W-:Y:S01]  /*b550*/  F2FP.PACK_AB R136, R148, R147 ;  /* 0x000000939488723e */ /* 0x008fe200000000ff */
[--C-:B----4-:R-:W-:Y:S01]  /*b560*/  FFMA.FTZ R112, R179, c[0x0][0x2d0], -R141.reuse ;  /* 0x0000b400b3707a23 */ /* 0x110fe2000001088d */
[C---:B--2---:R-:W-:Y:S06]  /*b570*/  HMMA.16816.F32 R12, R104.reuse, R108, R12 ;  /* 0x0000006c680c723c */ /* 0x044fec000000180c */
[----:B------:R1:W-:Y:S02]  /*b580*/  MUFU.EX2 R154, R112 ;  /* 0x00000070009a7308 */ /* 0x0003e40000000800 */
[C---:B------:R-:W-:Y:S01]  /*b590*/  HMMA.16816.F32 R16, R104.reuse, R110, R16 ;  /* 0x0000006e6810723c */ /* 0x040fe20000001810 */
[----:B------:R-:W2:Y:S03]  /*b5a0*/  LDSM.16.MT88.4 R108, [R3+0x800] ;  /* 0x00080000036c783b */ /* 0x000ea60000004200 */
[--C-:B-1----:R-:W-:Y:S04]  /*b5b0*/  FFMA.FTZ R112, R177, c[0x0][0x2d0], -R141.reuse ;  /* 0x0000b400b1707a23 */ /* 0x102fe8000001088d */
[----:B------:R1:W3:Y:S01]  /*b5c0*/  MUFU.EX2 R155, R112 ;  /* 0x00000070009b7308 */ /* 0x0002e20000000800 */
[C---:B--2---:R-:W-:Y:S01]  /*b5d0*/  HMMA.16816.F32 R20, R104.reuse, R108, R20 ;  /* 0x0000006c6814723c */ /* 0x044fe20000001814 */
[----:B-1----:R-:W-:Y:S07]  /*b5e0*/  LDSM.16.MT88.4 R112, [R140+0x1000] ;  /* 0x001000008c70783b */ /* 0x002fee0000004200 */
        /* <DEDUP_REMOVED lines=30> */
[--C-:B------:R-:W-:Y:S01]  /*b7d0*/  FFMA.FTZ R104, R176, c[0x0][0x2d0], -R141.reuse ;  /* 0x0000b400b0687a23 */ /* 0x100fe2000001088d */
[----:B-----5:R-:W-:Y:S04]  /*b7e0*/  F2FP.PACK_AB R106, R157, R159 ;  /* 0x0000009f9d6a723e */ /* 0x020fe800000000ff */
[----:B---3--:R-:W-:Y:S01]  /*b7f0*/  F2FP.PACK_AB R105, R155, R154 ;  /* 0x0000009a9b69723e */ /* 0x008fe200000000ff */
[----:B------:R2:W3:Y:S01]  /*b800*/  MUFU.EX2 R153, R104 ;  /* 0x0000006800997308 */ /* 0x0004e20000000800 */
[----:B-1----:R-:W1:Y:S01]  /*b810*/  LDSM.16.MT88.4 R108, [R102+0x1000] ;  /* 0x00100000666c783b */ /* 0x002e620000004200 */
[----:B--2---:R-:W-:Y:S02]  /*b820*/  F2FP.PACK_AB R104, R156, R160 ;  /* 0x000000a09c68723e */ /* 0x004fe400000000ff */
[----:B---3--:R-:W-:Y:S07]  /*b830*/  F2FP.PACK_AB R107, R153, R152 ;  /* 0x00000098996b723e */ /* 0x008fee00000000ff */
        /* <DEDUP_REMOVED lines=33> */
[----:B------:R-:W-:Y:S02]  /*ba50*/  FFMA.FTZ R2, R180, c[0x0][0x2d0], -R141 ;  /* 0x0000b400b4027a23 */ /* 0x000fe4000001088d */
[----:B------:R-:W-:Y:S02]  /*ba60*/  FADD.FTZ R109, R194, R120 ;  /* 0x00000078c26d7221 */ /* 0x000fe40000010000 */
[C---:B--2---:R-:W-:Y:S01]  /*ba70*/  HMMA.16816.F32 R92, R104.reuse, R112, R92 ;  /* 0x00000070685c723c */ /* 0x044fe2000000185c */
[----:B------:R-:W1:Y:S01]  /*ba80*/  MUFU.EX2 R141, R2 ;  /* 0x00000002008d7308 */ /* 0x000e620000000800 */
[----:B------:R-:W2:Y:S02]  /*ba90*/  LDSM.16.MT88.4 R120, [R140+0x1800] ;  /* 0x001800008c78783b */ /* 0x000ea40000004200 */
[----:B------:R-:W-:Y:S04]  /*baa0*/  FADD.FTZ R108, R196, R108 ;  /* 0x0000006cc46c7221 */ /* 0x000fe80000010000 */
[----:B------:R-:W-:Y:S04]  /*bab0*/  HMMA.16816.F32 R96, R104, R114, R96 ;  /* 0x000000726860723c */ /* 0x000fe80000001860 */
[----:B------:R-:W-:Y:S04]  /*bac0*/  FADD.FTZ R0, R200, R108 ;  /* 0x0000006cc8007221 */ /* 0x000fe80000010000 */
[----:B------:R-:W-:Y:S04]  /*bad0*/  FADD.FTZ R0, R128, R0 ;  /* 0x0000000080007221 */ /* 0x000fe80000010000 */
[----:B------:R-:W-:Y:S04]  /*bae0*/  FADD.FTZ R0, R190, R0 ;  /* 0x00000000be007221 */ /* 0x000fe80000010000 */
[----:B------:R-:W-:Y:S01]  /*baf0*/  FADD.FTZ R0, R192, R0 ;  /* 0x00000000c0007221 */ /* 0x000fe20000010000 */
[----:B-1----:R-:W-:Y:S01]  /*bb00*/  F2FP.PACK_AB R139, R141, R142 ;  /* 0x0000008e8d8b723e */ /* 0x002fe200000000ff */
[----:B------:R-:W-:Y:S02]  /*bb10*/  FADD.FTZ R2, R197, R109 ;  /* 0x0000006dc5027221 */ /* 0x000fe40000010000 */
[----:B------:R-:W-:Y:S02]  /*bb20*/  FADD.FTZ R0, R191, R0 ;  /* 0x00000000bf007221 */ /* 0x000fe40000010000 */
[----:B------:R-:W-:Y:S02]  /*bb30*/  FADD.FTZ R2, R198, R2 ;  /* 0x00000002c6027221 */ /* 0x000fe40000010000 */
[C---:B------:R-:W-:Y:S01]  /*bb40*/  HMMA.16816.F32 R104, R136.reuse, R116, R4 ;  /* 0x000000748868723c */ /* 0x040fe20000001804 */
[----:B------:R-:W1:Y:S04]  /*bb50*/  LDSM.16.MT88.4 R4, [R102+0x3800] ;  /* 0x003800006604783b */ /* 0x000e680000004200 */
[----:B------:R-:W-:Y:S02]  /*bb60*/  FADD.FTZ R2, R189, R2 ;  /* 0x00000002bd027221 */ /* 0x000fe40000010000 */
[----:B------:R-:W-:Y:S01]  /*bb70*/  FADD.FTZ R0, R160, R0 ;  /* 0x00000000a0007221 */ /* 0x000fe20000010000 */
[C---:B------:R-:W-:Y:S01]  /*bb80*/  HMMA.16816.F32 R108, R136.reuse, R118, R8 ;  /* 0x00000076886c723c */ /* 0x040fe20000001808 */
[----:B------:R-:W3:Y:S03]  /*bb90*/  LDSM.16.MT88.4 R8, [R140+0x3800] ;  /* 0x003800008c08783b */ /* 0x000ee60000004200 */
[----:B------:R-:W-:Y:S02]  /*bba0*/  FADD.FTZ R2, R188, R2 ;  /* 0x00000002bc027221 */ /* 0x000fe40000010000 */
[----:B------:R-:W-:Y:S02]  /*bbb0*/  FADD.FTZ R0, R156, R0 ;  /* 0x000000009c007221 */ /* 0x000fe40000010000 */
[C---:B--2---:R-:W-:Y:S01]  /*bbc0*/  HMMA.16816.F32 R112, R136.reuse, R120, R12 ;  /* 0x000000788870723c */ /* 0x044fe2000000180c */
[----:B------:R-:W2:Y:S03]  /*bbd0*/  LDSM.16.MT88.4 R12, [R3+0x3800] ;  /* 0x00380000030c783b */ /* 0x000ea60000004200 */
[----:B------:R-:W-:Y:S02]  /*bbe0*/  FADD.FTZ R2, R186, R2 ;  /* 0x00000002ba027221 */ /* 0x000fe40000010000 */
[----:B------:R-:W-:Y:S02]  /*bbf0*/  FADD.FTZ R0, R159, R0 ;  /* 0x000000009f007221 */ /* 0x000fe40000010000 */
[C---:B------:R-:W-:Y:S01]  /*bc00*/  HMMA.16816.F32 R116, R136.reuse, R122, R16 ;  /* 0x0000007a8874723c */ /* 0x040fe20000001810 */
[----:B------:R-:W-:Y:S03]  /*bc10*/  LDSM.16.MT88.4 R16, [R140+0x5800] ;  /* 0x005800008c10783b */ /* 0x000fe60000004200 */
[----:B------:R-:W-:Y:S04]  /*bc20*/  FADD.FTZ R2, R187, R2 ;  /* 0x00000002bb027221 */ /* 0x000fe80000010000 */
[C---:B------:R-:W-:Y:S01]  /*bc30*/  HMMA.16816.F32 R120, R136.reuse, R124, R20 ;  /* 0x0000007c8878723c */ /* 0x040fe20000001814 */
[----:B------:R4:W-:Y:S03]  /*bc40*/  LDSM.16.MT88.4 R20, [R3+0x5800] ;  /* 0x005800000314783b */ /* 0x0009e60000004200 */
[----:B------:R-:W-:Y:S04]  /*bc50*/  FADD.FTZ R2, R154, R2 ;  /* 0x000000029a027221 */ /* 0x000fe80000010000 */
[C---:B------:R-:W-:Y:S04]  /*bc60*/  HMMA.16816.F32 R124, R136.reuse, R126, R24 ;  /* 0x0000007e887c723c */ /* 0x040fe80000001818 */
[----:B------:R-:W-:Y:S04]  /*bc70*/  FADD.FTZ R2, R155, R2 ;  /* 0x000000029b027221 */ /* 0x000fe80000010000 */
[C---:B------:R-:W-:Y:S08]  /*bc80*/  HMMA.16816.F32 R128, R136.reuse, R132, R28 ;  /* 0x000000848880723c */ /* 0x040ff0000000181c */
[C---:B------:R-:W-:Y:S04]  /*bc90*/  HMMA.16816.F32 R132, R136.reuse, R134, R32 ;  /* 0x000000868884723c */ /* 0x040fe80000001820 */
[----:B----4-:R-:W-:Y:S02]  /*bca0*/  FADD.FTZ R3, R152, R2 ;  /* 0x0000000298037221 */ /* 0x010fe40000010000 */
[----:B------:R-:W-:Y:S02]  /*bcb0*/  FADD.FTZ R2, R157, R0 ;  /* 0x000000009d027221 */ /* 0x000fe40000010000 */
[C---:B-1----:R-:W-:Y:S04]  /*bcc0*/  HMMA.16816.F32 R36, R136.reuse, R4, R36 ;  /* 0x000000048824723c */ /* 0x042fe80000001824 */
[----:B------:R-:W-:Y:S01]  /*bcd0*/  FADD.FTZ R0, R153, R3 ;  /* 0x0000000399007221 */ /* 0x000fe20000010000 */
[----:B------:R-:W-:Y:S01]  /*bce0*/  IADD3 R3, R172, -0x2, RZ ;  /* 0xfffffffeac037810 */ /* 0x000fe20007ffe0ff */
[----:B------:R-:W-:Y:S02]  /*bcf0*/  FADD.FTZ R2, R147, R2 ;  /* 0x0000000293027221 */ /* 0x000fe40000010000 */
[C---:B------:R-:W-:Y:S01]  /*bd00*/  HMMA.16816.F32 R40, R136.reuse, R6, R40 ;  /* 0x000000068828723c */ /* 0x040fe20000001828 */
[----:B------:R-:W1:Y:S02]  /*bd10*/  LDSM.16.MT88.4 R4, [R103+0x3800] ;  /* 0x003800006704783b */ /* 0x000e640000004200 */
[----:B------:R-:W-:Y:S01]  /*bd20*/  ISETP.GE.AND P0, PT, R3, R205, PT ;  /* 0x000000cd0300720c */ /* 0x000fe20003f06270 */
[----:B------:R-:W-:Y:S02]  /*bd30*/  FADD.FTZ R0, R143, R0 ;  /* 0x000000008f007221 */ /* 0x000fe40000010000 */
[----:B------:R-:W-:Y:S02]  /*bd40*/  FADD.FTZ R2, R148, R2 ;  /* 0x0000000294027221 */ /* 0x000fe40000010000 */
[C---:B---3--:R-:W-:Y:S04]  /*bd50*/  HMMA.16816.F32 R44, R136.reuse, R8, R44 ;  /* 0x00000008882c723c */ /* 0x048fe8000000182c */
[----:B------:R-:W-:Y:S02]  /*bd60*/  FADD.FTZ R0, R144, R0 ;  /* 0x0000000090007221 */ /* 0x000fe40000010000 */
[----:B------:R-:W-:Y:S02]  /*bd70*/  FADD.FTZ R2, R146, R2 ;  /* 0x0000000292027221 */ /* 0x000fe40000010000 */
[C---:B------:R-:W-:Y:S01]  /*bd80*/  HMMA.16816.F32 R48, R136.reuse, R10, R48 ;  /* 0x0000000a8830723c */ /* 0x040fe20000001830 */
[----:B------:R-:W3:Y:S03]  /*bd90*/  LDSM.16.MT88.4 R8, [R102+0x5800] ;  /* 0x005800006608783b */ /* 0x000ee60000004200 */
[----:B------:R-:W-:Y:S02]  /*bda0*/  FADD.FTZ R0, R142, R0 ;  /* 0x000000008e007221 */ /* 0x000fe40000010000 */
[----:B------:R-:W-:Y:S02]  /*bdb0*/  FADD.FTZ R203, R145, R2 ;  /* 0x0000000291cb7221 */ /* 0x000fe40000010000 */
[C---:B--2---:R-:W-:Y:S04]  /*bdc0*/  HMMA.16816.F32 R52, R136.reuse, R12, R52 ;  /* 0x0000000c8834723c */ /* 0x044fe80000001834 */
[----:B------:R-:W-:Y:S04]  /*bdd0*/  FADD.FTZ R204, R141, R0 ;  /* 0x000000008dcc7221 */ /* 0x000fe80000010000 */
[C---:B------:R-:W-:Y:S01]  /*bde0*/  HMMA.16816.F32 R56, R136.reuse, R14, R56 ;  /* 0x0000000e8838723c */ /* 0x040fe20000001838 */
[----:B------:R-:W2:Y:S07]  /*bdf0*/  LDSM.16.MT88.4 R12, [R103+0x5800] ;  /* 0x00580000670c783b */ /* 0x000eae0000004200 */
[C---:B-1----:R-:W-:Y:S08]  /*be00*/  HMMA.16816.F32 R60, R136.reuse, R4, R60 ;  /* 0x00000004883c723c */ /* 0x042ff0000000183c */
[C---:B------:R-:W-:Y:S08]  /*be10*/  HMMA.16816.F32 R64, R136.reuse, R6, R64 ;  /* 0x000000068840723c */ /* 0x040ff00000001840 */
[C---:B---3--:R-:W-:Y:S08]  /*be20*/  HMMA.16816.F32 R68, R136.reuse, R8, R68 ;  /* 0x000000088844723c */ /* 0x048ff00000001844 */
        /* <DEDUP_REMOVED lines=9> */
[----:B------:R-:W-:Y:S01]  /*bec0*/  IMAD R2, R172, 0x40, R211 ;  /* 0x00000040ac027824 */ /* 0x000fe200078e02d3 */
[----:B------:R-:W-:Y:S01]  /*bed0*/  SHF.R.S32.HI R224, RZ, 0x1f, R201 ;  /* 0x0000001fffe07819 */ /* 0x000fe200000114c9 */
[----:B------:R-:W-:Y:S01]  /*bee0*/  IMAD.MOV.U32 R173, RZ, RZ, RZ ;  /* 0x000000ffffad7224 */ /* 0x000fe200078e00ff */
[----:B------:R-:W-:Y:S01]  /*bef0*/  SHF.R.S32.HI R225, RZ, 0x1f, R202 ;  /* 0x0000001fffe17819 */ /* 0x000fe200000114ca */
[C---:B------:R-:W-:Y:S01]  /*bf00*/  IMAD.SHL.U32 R18, R201.reuse, 0x2, RZ ;  /* 0x00000002c9127824 */ /* 0x040fe200078e00ff */
[----:B------:R-:W-:Y:S01]  /*bf10*/  IADD3 R2, R2, -0x80, R206 ;  /* 0xffffff8002027810 */ /* 0x000fe20007ffe0ce */
[----:B------:R-:W-:Y:S01]  /*bf20*/  IMAD.SHL.U32 R17, R202, 0x2, RZ ;  /* 0x00000002ca117824 */ /* 0x000fe200078e00ff */
[----:B------:R-:W-:Y:S01]  /*bf30*/  SHF.L.U64.HI R15, R201, 0x1, R224 ;  /* 0x00000001c90f7819 */ /* 0x000fe200000102e0 */
[C---:B------:R-:W-:Y:S01]  /*bf40*/  IMAD.SHL.U32 R16, R193.reuse, 0x2, RZ ;  /* 0x00000002c1107824 */ /* 0x040fe200078e00ff */
[----:B------:R-:W-:Y:S01]  /*bf50*/  SHF.R.S32.HI R224, RZ, 0x1f, R193 ;  /* 0x0000001fffe07819 */ /* 0x000fe200000114c1 */
[----:B------:R-:W-:Y:S01]  /*bf60*/  @P3 IMAD.HI.U32 R3, R2, c[0x0][0x2bc], RZ ;  /* 0x0000af0002033a27 */ /* 0x000fe200078e00ff */
[----:B------:R-:W-:Y:S02]  /*bf70*/  SHF.L.U64.HI R14, R202, 0x1, R225 ;  /* 0x00000001ca0e7819 */ /* 0x000fe400000102e1 */
[----:B------:R-:W-:Y:S01]  /*bf80*/  SHF.L.U64.HI R13, R193, 0x1, R224 ;  /* 0x00000001c10d7819 */ /* 0x000fe200000102e0 */
        /* <DEDUP_REMOVED lines=24> */
.L_x_2635:
[----:B------:R-:W-:-:S05]  /*c110*/  BRA.DIV ~URZ, `(.L_x_2600) ;  /* 0x00003a127f007947 */ /* 0x000fca000b800000 */
[----:B------:R-:W3:Y:S01]  /*c120*/  SHFL.IDX PT, R2, R12, RZ, 0x181f ;  /* 0x00181fff0c027589 */ /* 0x000ee200000e0000 */
[----:B------:R-:W-:Y:S01]  /*c130*/  ISETP.GE.AND P4, PT, R193, c[0x0][0x1d4], PT ;  /* 0x00007500c1007a0c */ /* 0x000fe20003f86270 */
[----:B------:R-:W-:Y:S01]  /*c140*/  IMAD R0, R199, 0x6000, R222 ;  /* 0x00006000c7007824 */ /* 0x000fe200078e02de */
[----:B------:R-:W-:Y:S02]  /*c150*/  ISETP.GE.AND P1, PT, R202, c[0x0][0x1d4], PT ;  /* 0x00007500ca007a0c */ /* 0x000fe40003f26270 */
[----:B------:R-:W-:Y:S02]  /*c160*/  ISETP.GE.AND P0, PT, R201, c[0x0][0x1d4], PT ;  /* 0x00007500c9007a0c */ /* 0x000fe40003f06270 */
[C---:B---3--:R-:W-:Y:S02]  /*c170*/  IADD3 R8, P5, R2.reuse, R16, RZ ;  /* 0x0000001002087210 */ /* 0x048fe40007fbe0ff */
[----:B------:R-:W-:Y:S03]  /*c180*/  IADD3 R6, P6, R2, R17, RZ ;  /* 0x0000001102067210 */ /* 0x000fe60007fde0ff */
[----:B--2---:R-:W-:Y:S01]  /*c190*/  IMAD.X R9, R4, 0x1, R13, P5 ;  /* 0x0000000104097824 */ /* 0x004fe200028e060d */
[----:B------:R-:W-:Y:S01]  /*c1a0*/  IADD3 R10, P5, R2, R18, RZ ;  /* 0x00000012020a7210 */ /* 0x000fe20007fbe0ff */
[C---:B------:R-:W-:Y:S01]  /*c1b0*/  IMAD.X R7, R4.reuse, 0x1, R14, P6 ;  /* 0x0000000104077824 */ /* 0x040fe200030e060e */
[----:B------:R-:W2:Y:S03]  /*c1c0*/  SHFL.IDX PT, R2, R12, 0x1, 0x181f ;  /* 0x00381f000c027f89 */ /* 0x000ea600000e0000 */
[----:B------:R-:W-:Y:S01]  /*c1d0*/  IMAD.X R11, R4, 0x1, R15, P5 ;  /* 0x00000001040b7824 */ /* 0x000fe200028e060f */
[----:B------:R-:W-:Y:S01]  /*c1e0*/  @!PT LDS RZ, [RZ] ;  /* 0x00000000fffff984 */ /* 0x000fe20000000800 */
[----:B------:R3:W-:Y:S04]  /*c1f0*/  LDGSTS.E.BYPASS.LTC128B.128 [R0], [R8.64], !P4 ;  /* 0x0000000008007fae */ /* 0x0007e8000e101d46 */
[----:B------:R4:W-:Y:S04]  /*c200*/  LDGSTS.E.BYPASS.LTC128B.128 [R0+0x2000], [R6.64], !P1 ;  /* 0x0200000006007fae */ /* 0x0009e8000c901d46 */
[----:B------:R5:W-:Y:S04]  /*c210*/  LDGSTS.E.BYPASS.LTC128B.128 [R0+0x4000], [R10.64], !P0 ;  /* 0x040000000a007fae */ /* 0x000be8000c101d46 */
[----:B------:R1:W2:Y:S01]  /*c220*/  SHFL.IDX PT, R4, R5, 0x1, 0x181f ;  /* 0x00381f0005047f89 */ /* 0x0002a200000e0000 */
[----:B----4-:R-:W-:Y:S02]  /*c230*/  SEL R7, RZ, 0x10, P0 ;  /* 0x00000010ff077807 */ /* 0x010fe40000000000 */
[----:B-1----:R-:W-:Y:S02]  /*c240*/  SEL R5, RZ, 0x10, P4 ;  /* 0x00000010ff057807 */ /* 0x002fe40002000000 */
[----:B-----5:R-:W-:Y:S02]  /*c250*/  SEL R10, RZ, 0x10, P1 ;  /* 0x00000010ff0a7807 */ /* 0x020fe40000800000 */
.L_x_2636:
[----:B--23--:R-:W-:Y:S02]  /*c260*/  IADD3 R8, -R5, 0x10, RZ ;  /* 0x0000001005087810 */ /* 0x00cfe40007ffe1ff */
[----:B------:R-:W-:Y:S02]  /*c270*/  IADD3 R3, -R10, 0x10, RZ ;  /* 0x000000100a037810 */ /* 0x000fe40007ffe1ff */
[----:B------:R-:W-:Y:S02]  /*c280*/  LOP3.LUT R8, R8, 0xf, RZ, 0xc0, !PT ;  /* 0x0000000f08087812 */ /* 0x000fe400078ec0ff */
[----:B------:R-:W-:Y:S02]  /*c290*/  LOP3.LUT R3, R3, 0xf, RZ, 0xc0, !PT ;  /* 0x0000000f03037812 */ /* 0x000fe400078ec0ff */
[----:B------:R-:W-:Y:S02]  /*c2a0*/  IADD3 R9, -R7, 0x10, RZ ;  /* 0x0000001007097810 */ /* 0x000fe40007ffe1ff */
[-C--:B------:R-:W-:Y:S02]  /*c2b0*/  IADD3 R8, P5, P4, R8, R2.reuse, R16 ;  /* 0x0000000208087210 */ /* 0x080fe40007cbe010 */
[----:B------:R-:W-:Y:S02]  /*c2c0*/  ISETP.NE.U32.AND P6, PT, R5, RZ, PT ;  /* 0x000000ff0500720c */ /* 0x000fe40003fc5070 */
[----:B------:R-:W-:Y:S02]  /*c2d0*/  IADD3 R6, P1, P0, R3, R2, R17 ;  /* 0x0000000203067210 */ /* 0x000fe4000783e011 */
[----:B------:R-:W-:Y:S02]  /*c2e0*/  LOP3.LUT R3, R9, 0xf, RZ, 0xc0, !PT ;  /* 0x0000000f09037812 */ /* 0x000fe400078ec0ff */
[-C--:B------:R-:W-:Y:S02]  /*c2f0*/  IADD3.X R9, RZ, R4.reuse, R13, P5, P4 ;  /* 0x00000004ff097210 */ /* 0x080fe40002fe840d */
[----:B------:R-:W-:Y:S02]  /*c300*/  ISETP.NE.U32.AND P5, PT, R10, RZ, PT ;  /* 0x000000ff0a00720c */ /* 0x000fe40003fa5070 */
[----:B------:R-:W-:Y:S02]  /*c310*/  ISETP.NE.U32.AND P4, PT, R7, RZ, PT ;  /* 0x000000ff0700720c */ /* 0x000fe40003f85070 */
[----:B------:R-:W-:Y:S01]  /*c320*/  IADD3.X R7, RZ, R4, R14, P1, P0 ;  /* 0x00000004ff077210 */ /* 0x000fe20000fe040e */
[----:B------:R-:W-:Y:S01]  /*c330*/  @!PT LDS RZ, [RZ] ;  /* 0x00000000fffff984 */ /* 0x000fe20000000800 */
[----:B------:R-:W-:Y:S01]  /*c340*/  @!PT LDS RZ, [RZ] ;  /* 0x00000000fffff984 */ /* 0x000fe20000000800 */
[----:B------:R-:W-:Y:S01]  /*c350*/  @!PT LDS RZ, [RZ] ;  /* 0x00000000fffff984 */ /* 0x000fe20000000800 */
[----:B------:R1:W-:Y:S01]  /*c360*/  LDGSTS.E.BYPASS.LTC128B.128.ZFILL [R0+0x1000], [R8.64], P6 ;  /* 0x0100000008007fae */ /* 0x0003e2000b141d46 */
[----:B------:R-:W-:Y:S04]  /*c370*/  IADD3 R2, P1, P0, R3, R2, R18 ;  /* 0x0000000203027210 */ /* 0x000fe8000783e012 */
[----:B------:R-:W-:Y:S03]  /*c380*/  IADD3.X R3, RZ, R4, R15, P1, P0 ;  /* 0x00000004ff037210 */ /* 0x000fe60000fe040f */
[----:B------:R1:W-:Y:S04]  /*c390*/  LDGSTS.E.BYPASS.LTC128B.128.ZFILL [R0+0x3000], [R6.64], P5 ;  /* 0x0300000006007fae */ /* 0x0003e8000a941d46 */
[----:B------:R1:W-:Y:S02]  /*c3a0*/  LDGSTS.E.BYPASS.LTC128B.128.ZFILL [R0+0x5000], [R2.64], P4 ;  /* 0x0500000002007fae */ /* 0x0003e4000a141d46 */
.L_x_2598:
[----:B------:R-:W-:Y:S05]  /*c3b0*/  BSYNC B0 ;  /* 0x0000000000007941 */ /* 0x000fea0003800000 */
.L_x_2597:
        /* <DEDUP_REMOVED lines=10> */
.L_x_2591:
[----:B------:R-:W-:Y:S05]  /*c460*/  BRA.DIV ~URZ, `(.L_x_2602) ;  /* 0x000039127f007947 */ /* 0x000fea000b800000 */
[----:B------:R1:W2:Y:S02]  /*c470*/  SHFL.BFLY PT, R0, R203, 0x2, 0x1f ;  /* 0x0c401f00cb007f89 */ /* 0x0002a400000e0000 */
.L_x_2637:
[----:B--2---:R-:W-:Y:S01]  /*c480*/  FADD.FTZ R0, R0, R203 ;  /* 0x000000cb00007221 */ /* 0x004fe20000010000 */
[----:B------:R-:W-:Y:S05]  /*c490*/  BRA.DIV ~URZ, `(.L_x_2603) ;  /* 0x000039427f007947 */ /* 0x000fea000b800000 */
[----:B------:R-:W2:Y:S04]  /*c4a0*/  SHFL.BFLY PT, R5, R204, 0x2, 0x1f ;  /* 0x0c401f00cc057f89 */ /* 0x000ea800000e0000 */
[----:B------:R-:W3:Y:S01]  /*c4b0*/  SHFL.BFLY PT, R2, R0, 0x1, 0x1f ;  /* 0x0c201f0000027f89 */ /* 0x000ee200000e0000 */
[----:B--2---:R-:W-:-:S02]  /*c4c0*/  FADD.FTZ R5, R5, R204 ;  /* 0x000000cc05057221 */ /* 0x004fc40000010000 */
[----:B---3--:R-:W-:-:S03]  /*c4d0*/  FADD.FTZ R0, R0, R2 ;  /* 0x0000000200007221 */ /* 0x008fc60000010000 */
[----:B------:R2:W3:Y:S04]  /*c4e0*/  SHFL.BFLY PT, R3, R5, 0x1, 0x1f ;  /* 0x0c201f0005037f89 */ /* 0x0004e800000e0000 */
.L_x_2638:
[----:B------:R-:W-:Y:S01]  /*c4f0*/  FSETP.NE.FTZ.AND P1, PT, R0, RZ, PT ;  /* 0x000000ff0000720b */ /* 0x000fe20003f35000 */
[----:B---3--:R-:W-:Y:S01]  /*c500*/  FADD.FTZ R3, R3, R5 ;  /* 0x0000000503037221 */ /* 0x008fe20000010000 */
[----:B------:R-:W-:Y:S02]  /*c510*/  MOV R2, RZ ;  /* 0x000000ff00027202 */ /* 0x000fe40000000f00 */
[----:B------:R-:W-:Y:S02]  /*c520*/  MOV R17, 0xff800000 ;  /* 0xff80000000117802 */ /* 0x000fe40000000f00 */
[----:B------:R-:W-:Y:S02]  /*c530*/  FSETP.NE.FTZ.AND P0, PT, R3, RZ, PT ;  /* 0x000000ff0300720b */ /* 0x000fe40003f15000 */
[----:B------:R-:W-:-:S05]  /*c540*/  MOV R16, 0xff800000 ;  /* 0xff80000000107802 */ /* 0x000fca0000000f00 */
[----:B------:R-:W3:Y:S01]  /*c550*/  @P1 MUFU.RCP R2, R0 ;  /* 0x0000000000021308 */ /* 0x000ee20000001000 */
[----:B------:R-:W-:-:S07]  /*c560*/  @P1 MOV R6, 0x3f317218 ;  /* 0x3f31721800061802 */ /* 0x000fce0000000f00 */
[----:B------:R4:W5:Y:S01]  /*c570*/  @P1 MUFU.LG2 R4, R0 ;  /* 0x0000000000041308 */ /* 0x0009620000000c00 */
[C---:B---3--:R-:W-:Y:S02]  /*c580*/  FMUL.FTZ R104, R2.reuse, R104 ;  /* 0x0000006802687220 */ /* 0x048fe40000410000 */
[C---:B------:R-:W-:Y:S02]  /*c590*/  FMUL.FTZ R105, R2.reuse, R105 ;  /* 0x0000006902697220 */ /* 0x040fe40000410000 */
[C---:B------:R-:W-:Y:S02]  /*c5a0*/  FMUL.FTZ R108, R2.reuse, R108 ;  /* 0x0000006c026c7220 */ /* 0x040fe40000410000 */
[C---:B------:R-:W-:Y:S01]  /*c5b0*/  FMUL.FTZ R109, R2.reuse, R109 ;  /* 0x0000006d026d7220 */ /* 0x040fe20000410000 */
[----:B----4-:R-:W-:Y:S01]  /*c5c0*/  MOV R0, RZ ;  /* 0x000000ff00007202 */ /* 0x010fe20000000f00 */
[C---:B------:R-:W-:Y:S02]  /*c5d0*/  FMUL.FTZ R112, R2.reuse, R112 ;  /* 0x0000007002707220 */ /* 0x040fe40000410000 */
[----:B------:R-:W-:-:S02]  /*c5e0*/  FMUL.FTZ R113, R2, R113 ;  /* 0x0000007102717220 */ /* 0x000fc40000410000 */
[C---:B------:R-:W-:Y:S01]  /*c5f0*/  FMUL.FTZ R116, R2.reuse, R116 ;  /* 0x0000007402747220 */ /* 0x040fe20000410000 */
[----:B------:R-:W3:Y:S01]  /*c600*/  @P0 MUFU.RCP R0, R3 ;  /* 0x0000000300000308 */ /* 0x000ee20000001000 */
        /* <DEDUP_REMOVED lines=41> */
[----:B------:R4:W1:Y:S01]  /*c8a0*/  @P0 MUFU.LG2 R2, R3 ;  /* 0x0000000300020308 */ /* 0x0008620000000c00 */
[----:B--2--5:R-:W-:Y:S02]  /*c8b0*/  @P1 FMUL.FTZ R5, R4, 0.69314718246459960938 ;  /* 0x3f31721804051820 */ /* 0x024fe40000410000 */
[----:B------:R-:W-:Y:S02]  /*c8c0*/  @P1 FMUL.FTZ R4, R6, c[0x0][0x2d0] ;  /* 0x0000b40006041a20 */ /* 0x000fe40000410000 */
[----:B---3--:R-:W-:Y:S02]  /*c8d0*/  FMUL.FTZ R106, R0, R106 ;  /* 0x0000006a006a7220 */ /* 0x008fe40000410000 */
[----:B------:R-:W-:Y:S01]  /*c8e0*/  @P1 FFMA.FTZ R17, R4, R101, R5 ;  /* 0x0000006504111223 */ /* 0x000fe20000010005 */
[----:B------:R-:W-:Y:S01]  /*c8f0*/  MOV R4, 0x1 ;  /* 0x0000000100047802 */ /* 0x000fe20000000f00 */
[C---:B------:R-:W-:Y:S02]  /*c900*/  FMUL.FTZ R107, R0.reuse, R107 ;  /* 0x0000006b006b7220 */ /* 0x040fe40000410000 */
[----:B------:R-:W-:-:S02]  /*c910*/  FMUL.FTZ R110, R0, R110 ;  /* 0x0000006e006e7220 */ /* 0x000fc40000410000 */
[C---:B------:R-:W-:Y:S02]  /*c920*/  FMUL.FTZ R111, R0.reuse, R111 ;  /* 0x0000006f006f7220 */ /* 0x040fe40000410000 */
[----:B------:R-:W-:Y:S01]  /*c930*/  FMUL.FTZ R114, R0, R114 ;  /* 0x0000007200727220 */ /* 0x000fe20000410000 */
[----:B----4-:R-:W-:Y:S01]  /*c940*/  @P0 MOV R3, 0x3f317218 ;  /* 0x3f31721800030802 */ /* 0x010fe20000000f00 */
[----:B-1----:R-:W-:Y:S02]  /*c950*/  @P0 FMUL.FTZ R2, R2, 0.69314718246459960938 ;  /* 0x3f31721802020820 */ /* 0x002fe40000410000 */
[C---:B------:R-:W-:Y:S02]  /*c960*/  FMUL.FTZ R115, R0.reuse, R115 ;  /* 0x0000007300737220 */ /* 0x040fe40000410000 */
[----:B------:R-:W-:Y:S02]  /*c970*/  @P0 FMUL.FTZ R3, R3, c[0x0][0x2d0] ;  /* 0x0000b40003030a20 */ /* 0x000fe40000410000 */
        /* <DEDUP_REMOVED lines=44> */
.L_x_2556:
        /* <DEDUP_REMOVED lines=8> */
[----:B------:R-:W2:Y:S01]  /*ccc0*/  POPC R2, UR4 ;  /* 0x0000000400027d09 */ /* 0x000ea20008000000 */
[----:B-1----:R-:W-:Y:S01]  /*ccd0*/  ISETP.EQ.U32.AND P0, PT, R3, R4, PT ;  /* 0x000000040300720c */ /* 0x002fe20003f02070 */
[----:B------:R-:W-:-:S12]  /*cce0*/  IMAD.MOV.U32 R4, RZ, RZ, c[0x0][0x580] ;  /* 0x00016000ff047624 */ /* 0x000fd800078e00ff */
[----:B--2---:R1:W2:Y:S04]  /*ccf0*/  @P0 ATOMG.E.ADD.STRONG.GPU PT, R2, [R4.64], R2 ;  /* 0x00000002040209a8 */ /* 0x0042a800081ee1c6 */
[----:B-1----:R-:W1:Y:S04]  /*cd00*/  S2R R4, SR_LTMASK ;  /* 0x0000000000047919 */ /* 0x002e680000003900 */
[----:B--2---:R1:W2:Y:S02]  /*cd10*/  SHFL.IDX PT, R3, R2, R3, 0x1f ;  /* 0x00001f0302037589 */ /* 0x0042a400000e0000 */
[----:B-1----:R-:W-:-:S06]  /*cd20*/  LOP3.LUT R2, R4, UR4, RZ, 0xc0, !PT ;  /* 0x0000000404027c12 */ /* 0x002fcc000f8ec0ff */
[----:B------:R-:W2:Y:S02]  /*cd30*/  POPC R2, R2 ;  /* 0x0000000200027309 */ /* 0x000ea40000000000 */
[----:B--2---:R-:W-:-:S06]  /*cd40*/  IADD3 R240, R3, c[0x0][0xc], R2 ;  /* 0x0000030003f07a10 */ /* 0x004fcc0007ffe002 */
.L_x_2605:
[----:B------:R-:W-:Y:S05]  /*cd50*/  BSYNC B0 ;  /* 0x0000000000007941 */ /* 0x000fea0003800000 */
.L_x_2604:
        /* <DEDUP_REMOVED lines=15> */
[----:B-----5:R-:W-:Y:S05]  /*ce50*/  CALL.REL.NOINC `($__internal_43_$__cuda_sm70_shflsync_idx_p) ;  /* 0x0000314000007944 */ /* 0x020fea0003c00000 */
.L_x_2608:
[----:B------:R-:W2:Y:S01]  /*ce60*/  LDL R6, [R1+0x4] ;  /* 0x0000040001067983 */ /* 0x000ea20000100800 */
[----:B------:R-:W-:Y:S01]  /*ce70*/  IMAD.MOV.U32 R5, RZ, RZ, 0x1 ;  /* 0x00000001ff057424 */ /* 0x000fe200078e00ff */
[----:B------:R-:W-:Y:S01]  /*ce80*/  SHF.R.S32.HI R0, RZ, 0x1f, R234 ;  /* 0x0000001fff007819 */ /* 0x000fe200000114ea */
[----:B------:R-:W-:Y:S01]  /*ce90*/  IMAD.WIDE.U32 R2, R234, c[0x0][0x4d0], RZ ;  /* 0x00013400ea027a25 */ /* 0x000fe200078e00ff */
[----:B------:R-:W3:Y:S02]  /*cea0*/  LDL R20, [R1+0xc] ;  /* 0x00000c0001147983 */ /* 0x000ee40000100800 */
[----:B------:R-:W-:Y:S01]  /*ceb0*/  ISETP.NE.AND P1, PT, R5, c[0x0][0x4e8], PT ;  /* 0x00013a0005007a0c */ /* 0x000fe20003f25270 */
[C---:B------:R-:W-:Y:S02]  /*cec0*/  IMAD R4, R0.reuse, c[0x0][0x4d0], RZ ;  /* 0x0001340000047a24 */ /* 0x040fe400078e02ff */
[----:B------:R-:W-:Y:S01]  /*ced0*/  IMAD R5, R0, c[0x0][0x438], RZ ;  /* 0x00010e0000057a24 */ /* 0x000fe200078e02ff */
[----:B------:R-:W-:Y:S01]  /*cee0*/  SHF.R.S32.HI R0, RZ, 0x1f, R233 ;  /* 0x0000001fff007819 */ /* 0x000fe200000114e9 */
[----:B------:R-:W-:-:S02]  /*cef0*/  IMAD R4, R234, c[0x0][0x4d4], R4 ;  /* 0x00013500ea047a24 */ /* 0x000fc400078e0204 */
[----:B------:R-:W-:Y:S02]  /*cf00*/  IMAD R8, R234, c[0x0][0x43c], R5 ;  /* 0x00010f00ea087a24 */ /* 0x000fe400078e0205 */
[----:B------:R-:W-:Y:S02]  /*cf10*/  IMAD.IADD R3, R3, 0x1, R4 ;  /* 0x0000000103037824 */ /* 0x000fe400078e0204 */
[----:B------:R-:W-:Y:S02]  /*cf20*/  IMAD R9, R0, c[0x0][0x4d8], RZ ;  /* 0x0001360000097a24 */ /* 0x000fe400078e02ff */
[----:B------:R-:W-:Y:S01]  /*cf30*/  IMAD.WIDE.U32 R4, R234, c[0x0][0x438], RZ ;  /* 0x00010e00ea047a25 */ /* 0x000fe200078e00ff */
[----:B------:R-:W1:Y:S03]  /*cf40*/  S2R R21, SR_TID.X ;  /* 0x0000000000157919 */ /* 0x000e660000002100 */
[----:B------:R-:W-:-:S02]  /*cf50*/  IMAD R9, R233, c[0x0][0x4dc], R9 ;  /* 0x00013700e9097a24 */ /* 0x000fc400078e0209 */
[----:B------:R-:W-:Y:S01]  /*cf60*/  IMAD.WIDE.U32 R2, R233, c[0x0][0x4d8], R2 ;  /* 0x00013600e9027a25 */ /* 0x000fe200078e0002 */
[----:B------:R-:W-:-:S03]  /*cf70*/  SHF.R.S32.HI R11, RZ, 0x1f, R236 ;  /* 0x0000001fff0b7819 */ /* 0x000fc600000114ec */
[----:B------:R-:W-:Y:S02]  /*cf80*/  IMAD.IADD R5, R5, 0x1, R8 ;  /* 0x0000000105057824 */ /* 0x000fe400078e0208 */
[----:B------:R-:W-:Y:S02]  /*cf90*/  IMAD.IADD R3, R3, 0x1, R9 ;  /* 0x0000000103037824 */ /* 0x000fe400078e0209 */
[----:B------:R-:W-:-:S04]  /*cfa0*/  IMAD.WIDE.U32 R8, R233, c[0x0][0x440], R4 ;  /* 0x00011000e9087a25 */ /* 0x000fc800078e0004 */
[----:B------:R-:W-:Y:S02]  /*cfb0*/  IMAD R12, R11, c[0x0][0x4e0], RZ ;  /* 0x000138000b0c7a24 */ /* 0x000fe400078e02ff */
[----:B------:R-:W-:-:S04]  /*cfc0*/  IMAD.WIDE.U32 R4, R236, c[0x0][0x4e0], R2 ;  /* 0x00013800ec047a25 */ /* 0x000fc800078e0002 */
[----:B------:R-:W-:Y:S02]  /*cfd0*/  IMAD R12, R236, c[0x0][0x4e4], R12 ;  /* 0x00013900ec0c7a24 */ /* 0x000fe400078e020c */
[----:B------:R-:W-:-:S04]  /*cfe0*/  IMAD R0, R0, c[0x0][0x440], RZ ;  /* 0x0001100000007a24 */ /* 0x000fc800078e02ff */
[----:B------:R-:W-:Y:S01]  /*cff0*/  IMAD R15, R233, c[0x0][0x444], R0 ;  /* 0x00011100e90f7a24 */ /* 0x000fe200078e0200 */
[----:B-1----:R-:W-:Y:S01]  /*d000*/  SHF.R.S32.HI R19, RZ, 0x1f, R21 ;  /* 0x0000001fff137819 */ /* 0x002fe20000011415 */
[----:B------:R-:W-:Y:S02]  /*d010*/  IMAD R11, R11, c[0x0][0x448], RZ ;  /* 0x000112000b0b7a24 */ /* 0x000fe400078e02ff */
[----:B------:R-:W-:Y:S01]  /*d020*/  IMAD.IADD R3, R9, 0x1, R15 ;  /* 0x0000000109037824 */ /* 0x000fe200078e020f */
[----:B------:R-:W-:Y:S01]  /*d030*/  LEA.HI R19, R19, R21, RZ, 0x5 ;  /* 0x0000001513137211 */ /* 0x000fe200078f28ff */
[----:B------:R-:W-:-:S03]  /*d040*/  IMAD R11, R236, c[0x0][0x44c], R11 ;  /* 0x00011300ec0b7a24 */ /* 0x000fc600078e020b */
        /* <DEDUP_REMOVED lines=25> */
[----:B------:R-:W-:Y:S02]  /*d1e0*/  SHF.R.S32.HI R28, RZ, 0x1f, R28 ;  /* 0x0000001fff1c7819 */ /* 0x000fe4000001141c */
[----:B------:R-:W-:-:S02]  /*d1f0*/  IADD3 R29, R223, 0x50, RZ ;  /* 0x00000050df1d7810 */ /* 0x000fc40007ffe0ff */
[----:B------:R-:W-:Y:S02]  /*d200*/  SHF.R.S32.HI R30, RZ, 0x1f, R30 ;  /* 0x0000001fff1e7819 */ /* 0x000fe4000001141e */
[C---:B------:R-:W-:Y:S02]  /*d210*/  IADD3 R31, R223.reuse, 0x48, RZ ;  /* 0x00000048df1f7810 */ /* 0x040fe40007ffe0ff */
        /* <DEDUP_REMOVED lines=16> */
[----:B------:R-:W-:Y:S01]  /*d320*/  SHF.R.S32.HI R144, RZ, 0x1f, R144 ;  /* 0x0000001fff907819 */ /* 0x000fe20000011490 */
[----:B--2---:R-:W-:-:S04]  /*d330*/  IMAD.IADD R7, R6, 0x1, R238 ;  /* 0x0000000106077824 */ /* 0x004fc800078e02ee */
[----:B------:R-:W-:-:S04]  /*d340*/  @P1 IMAD.HI.U32 R10, R7, c[0x0][0x4ec], RZ ;  /* 0x00013b00070a1a27 */ /* 0x000fc800078e00ff */
[----:B------:R-:W-:Y:S01]  /*d350*/  IMAD.MOV.U32 R6, RZ, RZ, R7 ;  /* 0x000000ffff067224 */ /* 0x000fe200078e0007 */
[----:B------:R-:W-:-:S05]  /*d360*/  @P1 SHF.R.U32.HI R6, RZ, c[0x0][0x4f0], R10 ;  /* 0x00013c00ff061a19 */ /* 0x000fca000001160a */
[----:B------:R-:W-:-:S04]  /*d370*/  IMAD.MOV R10, RZ, RZ, -R6 ;  /* 0x000000ffff0a7224 */ /* 0x000fc800078e0a06 */
[----:B------:R-:W-:Y:S01]  /*d380*/  IMAD R10, R10, c[0x0][0x4e8], R7 ;  /* 0x00013a000a0a7a24 */ /* 0x000fe200078e0207 */
[----:B------:R-:W-:Y:S02]  /*d390*/  SHF.R.S32.HI R13, RZ, 0x1f, R6 ;  /* 0x0000001fff0d7819 */ /* 0x000fe40000011406 */
[----:B------:R-:W-:Y:S02]  /*d3a0*/  IADD3 R4, P0, R6, R4, RZ ;  /* 0x0000000406047210 */ /* 0x000fe40007f1e0ff */
[----:B------:R-:W-:Y:S01]  /*d3b0*/  SHF.R.S32.HI R14, RZ, 0x1f, R10 ;  /* 0x0000001fff0e7819 */ /* 0x000fe2000001140a */
[----:B------:R-:W-:Y:S01]  /*d3c0*/  @P1 IMAD.HI.U32 R2, R7, c[0x0][0x4ec], RZ ;  /* 0x00013b0007021a27 */ /* 0x000fe200078e00ff */
[----:B------:R-:W-:-:S03]  /*d3d0*/  IADD3.X R5, R13, R5, R12, P0, !PT ;  /* 0x000000050d057210 */ /* 0x000fc600007fe40c */
[----:B------:R-:W-:Y:S02]  /*d3e0*/  IMAD R6, R14, c[0x0][0x4c8], RZ ;  /* 0x000132000e067a24 */ /* 0x000fe400078e02ff */
[----:B------:R-:W-:Y:S01]  /*d3f0*/  IMAD.MOV.U32 R0, RZ, RZ, R7 ;  /* 0x000000ffff007224 */ /* 0x000fe200078e0007 */
[----:B------:R-:W-:Y:S01]  /*d400*/  @P1 SHF.R.U32.HI R0, RZ, c[0x0][0x4f0], R2 ;  /* 0x00013c00ff001a19 */ /* 0x000fe20000011602 */
[C---:B------:R-:W-:Y:S02]  /*d410*/  IMAD R6, R10.reuse, c[0x0][0x4cc], R6 ;  /* 0x000133000a067a24 */ /* 0x040fe400078e0206 */
[----:B------:R-:W-:Y:S01]  /*d420*/  IMAD.WIDE.U32 R4, R10, c[0x0][0x4c8], R4 ;  /* 0x000132000a047a25 */ /* 0x000fe200078e0004 */
[----:B------:R-:W-:-:S03]  /*d430*/  SHF.R.S32.HI R10, RZ, 0x1f, R0 ;  /* 0x0000001fff0a7819 */ /* 0x000fc60000011400 */
[----:B------:R-:W-:Y:S02]  /*d440*/  IMAD.MOV.U32 R2, RZ, RZ, R8 ;  /* 0x000000ffff027224 */ /* 0x000fe400078e0008 */
[----:B------:R-:W-:Y:S02]  /*d450*/  IMAD.MOV R8, RZ, RZ, -R0 ;  /* 0x000000ffff087224 */ /* 0x000fe400078e0a00 */
[----:B------:R-:W-:Y:S01]  /*d460*/  IMAD.IADD R9, R5, 0x1, R6 ;  /* 0x0000000105097824 */ /* 0x000fe200078e0206 */
[----:B------:R-:W-:Y:S01]  /*d470*/  LEA R6, P0, R4, c[0x0][0x4a8], 0x2 ;  /* 0x00012a0004067a11 */ /* 0x000fe200078010ff */
[----:B------:R-:W-:-:S04]  /*d480*/  IMAD.WIDE.U32 R2, R236, c[0x0][0x448], R2 ;  /* 0x00011200ec027a25 */ /* 0x000fc800078e0002 */
[----:B------:R-:W-:Y:S01]  /*d490*/  IMAD R8, R8, c[0x0][0x4e8], R7 ;  /* 0x00013a0008087a24 */ /* 0x000fe200078e0207 */
[----:B------:R-:W-:Y:S01]  /*d4a0*/  LEA.HI.X R7, R4, c[0x0][0x4ac], R9, 0x2, P0 ;  /* 0x00012b0004077a11 */ /* 0x000fe200000f1409 */
[----:B------:R-:W-:Y:S02]  /*d4b0*/  IMAD R5, R10, c[0x0][0x430], RZ ;  /* 0x00010c000a057a24 */ /* 0x000fe400078e02ff */
[----:B------:R-:W-:Y:S01]  /*d4c0*/  IMAD.IADD R3, R3, 0x1, R11 ;  /* 0x0000000103037824 */ /* 0x000fe200078e020b */
[----:B------:R-:W-:Y:S01]  /*d4d0*/  SHFL.IDX PT, R4, R6, RZ, 0x1c1f ;  /* 0x001c1fff06047589 */ /* 0x000fe200000e0000 */
[C---:B------:R-:W-:Y:S01]  /*d4e0*/  IMAD R10, R0.reuse, c[0x0][0x434], R5 ;  /* 0x00010d00000a7a24 */ /* 0x040fe200078e0205 */
[----:B------:R-:W-:Y:S02]  /*d4f0*/  SHF.R.S32.HI R9, RZ, 0x1f, R8 ;  /* 0x0000001fff097819 */ /* 0x000fe40000011408 */
[----:B------:R-:W1:Y:S01]  /*d500*/  SHFL.IDX PT, R5, R7, RZ, 0x1c1f ;  /* 0x001c1fff07057589 */ /* 0x000e6200000e0000 */
[----:B------:R-:W-:-:S03]  /*d510*/  IMAD.WIDE.U32 R2, R0, c[0x0][0x430], R2 ;  /* 0x00010c0000027a25 */ /* 0x000fc600078e0002 */
[----:B------:R-:W-:Y:S01]  /*d520*/  SHFL.IDX PT, R6, R6, 0x1, 0x1c1f ;  /* 0x003c1f0006067f89 */ /* 0x000fe200000e0000 */
[----:B---3--:R-:W-:-:S03]  /*d530*/  IMAD.IADD R0, R20, 0x1, R238 ;  /* 0x0000000114007824 */ /* 0x008fc600078e02ee */
[----:B------:R-:W2:Y:S01]  /*d540*/  SHFL.IDX PT, R7, R7, 0x1, 0x1c1f ;  /* 0x003c1f0007077f89 */ /* 0x000ea200000e0000 */
        /* <DEDUP_REMOVED lines=11> */
[----:B--2---:R1:W-:Y:S01]  /*d600*/  @!P1 ST.E [R6.64], R16 ;  /* 0x0000001006009985 */ /* 0x0043e2000c101906 */
[----:B------:R-:W-:Y:S02]  /*d610*/  ISETP.GE.AND P1, PT, R0, UR4, PT ;  /* 0x0000000400007c0c */ /* 0x000fe4000bf26270 */
[----:B------:R-:W-:Y:S02]  /*d620*/  LEA.HI.X R10, R2, c[0x0][0x404], R3, 0x2, P0 ;  /* 0x00010100020a7a11 */ /* 0x000fe400000f1403 */
[----:B------:R1:W2:Y:S01]  /*d630*/  SHFL.IDX PT, R2, R11, RZ, 0x1c1f ;  /* 0x001c1fff0b027589 */ /* 0x0002a200000e0000 */
[----:B------:R-:W-:-:S03]  /*d640*/  ISETP.GE.AND P0, PT, R9, UR4, PT ;  /* 0x0000000409007c0c */ /* 0x000fc6000bf06270 */
[----:B------:R1:W3:Y:S01]  /*d650*/  SHFL.IDX PT, R3, R10, RZ, 0x1c1f ;  /* 0x001c1fff0a037589 */ /* 0x0002e200000e0000 */
[----:B------:R-:W-:Y:S02]  /*d660*/  SHF.R.S32.HI R12, RZ, 0x1f, R241 ;  /* 0x0000001fff0c7819 */ /* 0x000fe400000114f1 */
        /* <DEDUP_REMOVED lines=9> */
[----:B-123--:R-:W-:Y:S02]  /*d700*/  @!P5 IMAD.WIDE R6, R223, 0x4, R2 ;  /* 0x00000004df06d825 */ /* 0x00efe400078e0202 */
        /* <DEDUP_REMOVED lines=8> */
[----:B--2---:R-:W-:-:S03]  /*d790*/  @!P2 LEA R4, P3, R139, R2, 0x2 ;  /* 0x000000028b04a211 */ /* 0x004fc600078610ff */
        /* <DEDUP_REMOVED lines=60> */
[----:B-1----:R-:W-:-:S04]  /*db60*/  @!P3 LEA R6, P4, R246, R2, 0x2 ;  /* 0x00000002f606b211 */ /* 0x002fc800078810ff */
[-C--:B------:R-:W-:Y:S02]  /*db70*/  @!P3 LEA.HI.X R7, R246, R3.reuse, R20, 0x2, P4 ;  /* 0x00000003f607b211 */ /* 0x080fe400020f1414 */
[-C--:B--2---:R-:W-:Y:S02]  /*db80*/  @!P2 LEA R4, P1, R245, R2.reuse, 0x2 ;  /* 0x00000002f504a211 */ /* 0x084fe400078210ff */
        /* <DEDUP_REMOVED lines=11> */
[----:B--2---:R-:W-:-:S03]  /*dc40*/  @!P3 LEA R4, P1, R242, R2, 0x2 ;  /* 0x00000002f204b211 */ /* 0x004fc600078210ff */
[----:B------:R3:W-:Y:S01]  /*dc50*/  @!P4 ST.E.64 [R6.64], R88 ;  /* 0x000000580600c985 */ /* 0x0007e2000c101b06 */
[----:B------:R-:W-:Y:S02]  /*dc60*/  @!P3 LEA.HI.X R5, R242, R3, R13, 0x2, P1 ;  /* 0x00000003f205b211 */ /* 0x000fe400008f140d */
[----:B------:R-:W-:-:S03]  /*dc70*/  @!P2 LEA R2, P1, R241, R2, 0x2 ;  /* 0x00000002f102a211 */ /* 0x000fc600078210ff */
[----:B------:R3:W-:Y:S01]  /*dc80*/  @!P3 ST.E.64 [R4.64], R92 ;  /* 0x0000005c0400b985 */ /* 0x0007e2000c101b06 */
[----:B------:R-:W-:-:S05]  /*dc90*/  @!P2 LEA.HI.X R3, R241, R3, R12, 0x2, P1 ;  /* 0x00000003f103a211 */ /* 0x000fca00008f140c */
[----:B------:R3:W-:Y:S04]  /*dca0*/  @!P2 ST.E.64 [R2.64], R96 ;  /* 0x000000600200a985 */ /* 0x0007e8000c101b06 */
.L_x_2610:
[----:B------:R-:W-:Y:S05]  /*dcb0*/  BSYNC B0 ;  /* 0x0000000000007941 */ /* 0x000fea0003800000 */
.L_x_2609:
[----:B---3--:R3:W4:Y:S04]  /*dcc0*/  SHFL.IDX PT, R3, R10, 0x1, 0x1c1f ;  /* 0x003c1f000a037f89 */ /* 0x00872800000e0000 */
[----:B--2---:R3:W2:Y:S01]  /*dcd0*/  SHFL.IDX PT, R2, R11, 0x1, 0x1c1f ;  /* 0x003c1f000b027f89 */ /* 0x0046a200000e0000 */
[----:B------:R-:W-:Y:S05]  /*dce0*/  @P0 BRA `(.L_x_2611) ;  /* 0x0000089000000947 */ /* 0x000fea0003800000 */
[----:B------:R-:W-:Y:S02]  /*dcf0*/  ISETP.GE.AND P1, PT, R223, c[0x0][0x3c8], PT ;  /* 0x0000f200df007a0c */ /* 0x000fe40003f26270 */
[----:B------:R-:W-:Y:S02]  /*dd00*/  ISETP.GE.AND P2, PT, R143, c[0x0][0x3c8], PT ;  /* 0x0000f2008f007a0c */ /* 0x000fe40003f46270 */
[----:B------:R-:W-:Y:S02]  /*dd10*/  ISETP.GE.AND P3, PT, R141, c[0x0][0x3c8], PT ;  /* 0x0000f2008d007a0c */ /* 0x000fe40003f66270 */
[----:B------:R-:W-:-:S07]  /*dd20*/  ISETP.GE.AND P0, PT, R139, c[0x0][0x3c8], PT ;  /* 0x0000f2008b007a0c */ /* 0x000fce0003f06270 */
[----:B-12-4-:R-:W-:Y:S02]  /*dd30*/  @!P1 IMAD.WIDE R6, R223, 0x4, R2 ;  /* 0x00000004df069825 */ /* 0x016fe400078e0202 */
        /* <DEDUP_REMOVED lines=8> */
[----:B--2---:R-:W-:-:S03]  /*ddc0*/  @!P0 LEA R4, P5, R139, R2, 0x2 ;  /* 0x000000028b048211 */ /* 0x004fc600078a10ff */
        /* <DEDUP_REMOVED lines=32> */
[CC--:B--2---:R-:W-:Y:S01]  /*dfd0*/  @!P0 LEA R4, P5, R27.reuse, R2.reuse, 0x2 ;  /* 0x000000021b048211 */ /* 0x0c4fe200078a10ff */
        /* <DEDUP_REMOVED lines=11> */
[CC--:B--2---:R-:W-:Y:S01]  /*e090*/  @!P4 LEA R4, P5, R250.reuse, R2.reuse, 0x2 ;  /* 0x00000002fa04c211 */ /* 0x0c4fe200078a10ff */
[----:B------:R1:W-:Y:S03]  /*e0a0*/  @!P2 ST.E.64 [R6.64], R58 ;  /* 0x0000003a0600a985 */ /* 0x0003e6000c101b06 */
[----:B------:R-:W-:Y:S02]  /*e0b0*/  @!P4 LEA.HI.X R5, R250, R3, R24, 0x2, P5 ;  /* 0x00000003fa05c211 */ /* 0x000fe400028f1418 */
[----:B----4-:R-:W-:-:S03]  /*e0c0*/  @!P3 LEA R8, P2, R249, R2, 0x2 ;  /* 0x00000002f908b211 */ /* 0x010fc600078410ff */
        /* <DEDUP_REMOVED lines=16> */
[----:B---3--:R-:W-:-:S03]  /*e1d0*/  @!P3 LEA R10, P5, R245, R2, 0x2 ;  /* 0x00000002f50ab211 */ /* 0x008fc600078a10ff */
        /* <DEDUP_REMOVED lines=18> */
.L_x_2607:
        /* <DEDUP_REMOVED lines=40> */
.L_x_2611:
[----:B------:R-:W-:Y:S05]  /*e580*/  BSYNC B1 ;  /* 0x0000000000017941 */ /* 0x000fea0003800000 */
.L_x_2606:
[----:B-1-3--:R-:W3:Y:S02]  /*e590*/  LDL R0, [R1+0x8] ;  /* 0x0000080001007983 */ /* 0x00aee40000100800 */
[----:B---3--:R-:W-:-:S13]  /*e5a0*/  ISETP.NE.AND P0, PT, R0, RZ, PT ;  /* 0x000000ff0000720c */ /* 0x008fda0003f05270 */
[----:B------:R-:W-:Y:S01]  /*e5b0*/  @P0 WARPSYNC 0xffffffff ;  /* 0xffffffff00000948 */ /* 0x000fe20003800000 */
[----:B------:R-:W-:Y:S06]  /*e5c0*/  @P0 BAR.SYNC.DEFER_BLOCKING 0x5, 0x100 ;  /* 0x0144000000000b1d */ /* 0x000fec0000010000 */
[----:B------:R-:W1:Y:S04]  /*e5d0*/  @P0 LDS R240, [0x24100] ;  /* 0x02410000fff00984 */ /* 0x000e680000000800 */
[----:B------:R-:W-:Y:S06]  /*e5e0*/  @P0 BAR.ARV 0x4, 0x100 ;  /* 0x0104000000000b1d */ /* 0x000fec0000002000 */
[----:B------:R-:W-:Y:S05]  /*e5f0*/  @P0 BRA `(.L_x_2612) ;  /* 0x0000007000000947 */ /* 0x000fea0003800000 */
[----:B------:R-:W-:Y:S05]  /*e600*/  BRA.DIV ~URZ, `(.L_x_2613) ;  /* 0x000018d27f007947 */ /* 0x000fea000b800000 */
[----:B------:R3:W4:Y:S02]  /*e610*/  SHFL.IDX PT, R0, R18, RZ, 0x1f ;  /* 0x00001fff12007589 */ /* 0x00072400000e0000 */
.L_x_2639:
[----:B------:R-:W-:Y:S01]  /*e620*/  WARPSYNC 0xffffffff ;  /* 0xffffffff00007948 */ /* 0x000fe20003800000 */
[----:B------:R-:W-:Y:S01]  /*e630*/  BAR.SYNC.DEFER_BLOCKING 0x4, 0x100 ;  /* 0x0104000000007b1d */ /* 0x000fe20000010000 */
[----:B-1--4-:R-:W-:-:S05]  /*e640*/  MOV R240, R0 ;  /* 0x0000000000f07202 */ /* 0x012fca0000000f00 */
[----:B------:R1:W-:Y:S04]  /*e650*/  @!P6 STS [0x24100], R18 ;  /* 0x02410012ff00e388 */ /* 0x0003e80000000800 */
[----:B------:R-:W-:Y:S06]  /*e660*/  BAR.ARV 0x5, 0x100 ;  /* 0x0144000000007b1d */ /* 0x000fec0000002000 */
.L_x_2612:
[----:B-1----:R-:W-:-:S13]  /*e670*/  ISETP.GE.AND P0, PT, R240, c[0x0][0x538], PT ;  /* 0x00014e00f0007a0c */ /* 0x002fda0003f06270 */
[----:B--2345:R-:W-:Y:S01]  /*e680*/  @P0 CALL.REL.NOINC `(.L_x_2614) ;  /* 0x0000001000000944 */ /* 0x03cfe20003c00000 */
[----:B------:R-:W-:Y:S05]  /*e690*/  BRA `(.L_x_2615) ;  /* 0xffff22d000007947 */ /* 0x000fea000383ffff */
.L_x_2614:
[----:B------:R-:W-:Y:S05]  /*e6a0*/  EXIT ;  /* 0x000000000000794d */ /* 0x000fea0003800000 */
.L_x_2557:
[----:B------:R-:W-:Y:S01]  /*e6b0*/  IMAD.MOV.U32 R30, RZ, RZ, R9 ;  /* 0x000000ffff1e7224 */ /* 0x000fe200078e0009 */
[----:B------:R-:W-:Y:S01]  /*e6c0*/  MOV R29, RZ ;  /* 0x000000ff001d7202 */ /* 0x000fe20000000f00 */
[----:B------:R-:W-:Y:S01]  /*e6d0*/  IMAD.MOV.U32 R3, RZ, RZ, 0x181f ;  /* 0x0000181fff037424 */ /* 0x000fe200078e00ff */
[----:B------:R-:W-:Y:S02]  /*e6e0*/  MOV R2, 0xe700 ;  /* 0x0000e70000027802 */ /* 0x000fe40000000f00 */
[----:B-----5:R-:W-:Y:S05]  /*e6f0*/  CALL.REL.NOINC `($__internal_43_$__cuda_sm70_shflsync_idx_p) ;  /* 0x000018a000007944 */ /* 0x020fea0003c00000 */
[----:B------:R-:W-:Y:S01]  /*e700*/  MOV R8, R29 ;  /* 0x0000001d00087202 */ /* 0x000fe20000000f00 */
[----:B------:R-:W-:Y:S05]  /*e710*/  BRA `(.L_x_2616) ;  /* 0xffff2ed000007947 */ /* 0x000fea000383ffff */
.L_x_2558:
[----:B------:R-:W-:Y:S01]  /*e720*/  IMAD.MOV.U32 R30, RZ, RZ, R11 ;  /* 0x000000ffff1e7224 */ /* 0x000fe200078e000b */
[----:B------:R-:W-:Y:S01]  /*e730*/  MOV R29, RZ ;  /* 0x000000ff001d7202 */ /* 0x000fe20000000f00 */
[----:B------:R-:W-:Y:S01]  /*e740*/  IMAD.MOV.U32 R3, RZ, RZ, 0x181f ;  /* 0x0000181fff037424 */ /* 0x000fe200078e00ff */
[----:B------:R-:W-:Y:S02]  /*e750*/  MOV R2, 0xe770 ;  /* 0x0000e77000027802 */ /* 0x000fe40000000f00 */
[----:B-12--5:R-:W-:Y:S05]  /*e760*/  CALL.REL.NOINC `($__internal_43_$__cuda_sm70_shflsync_idx_p) ;  /* 0x0000183000007944 */ /* 0x026fea0003c00000 */
[----:B------:R-:W-:Y:S01]  /*e770*/  MOV R0, R29 ;  /* 0x0000001d00007202 */ /* 0x000fe20000000f00 */
[----:B------:R-:W-:Y:S05]  /*e780*/  BRA `(.L_x_2617) ;  /* 0xffff2e8000007947 */ /* 0x000fea000383ffff */
.L_x_2561:
[----:B------:R-:W-:Y:S01]  /*e790*/  IMAD.MOV.U32 R30, RZ, RZ, R9 ;  /* 0x000000ffff1e7224 */ /* 0x000fe200078e0009 */
[----:B------:R-:W-:Y:S01]  /*e7a0*/  MOV R29, 0x1 ;  /* 0x00000001001d7802 */ /* 0x000fe20000000f00 */
[----:B--2---:R-:W-:Y:S01]  /*e7b0*/  IMAD.MOV.U32 R3, RZ, RZ, 0x181f ;  /* 0x0000181fff037424 */ /* 0x004fe200078e00ff */
[----:B------:R-:W-:-:S02]  /*e7c0*/  MOV R2, 0xe7e0 ;  /* 0x0000e7e000027802 */ /* 0x000fc40000000f00 */
[----:B-1-345:R-:W-:Y:S05]  /*e7d0*/  CALL.REL.NOINC `($__internal_43_$__cuda_sm70_shflsync_idx_p) ;  /* 0x000017c000007944 */ /* 0x03afea0003c00000 */
[----:B------:R-:W-:Y:S01]  /*e7e0*/  IMAD.MOV.U32 R8, RZ, RZ, R29 ;  /* 0x000000ffff087224 */ /* 0x000fe200078e001d */
[----:B------:R-:W-:Y:S01]  /*e7f0*/  MOV R29, 0x1 ;  /* 0x00000001001d7802 */ /* 0x000fe20000000f00 */
[----:B------:R-:W-:Y:S01]  /*e800*/  IMAD.MOV.U32 R30, RZ, RZ, R11 ;  /* 0x000000ffff1e7224 */ /* 0x000fe200078e000b */
[----:B------:R-:W-:-:S02]  /*e810*/  MOV R3, 0x181f ;  /* 0x0000181f00037802 */ /* 0x000fc40000000f00 */
[----:B------:R-:W-:Y:S02]  /*e820*/  MOV R2, 0xe840 ;  /* 0x0000e84000027802 */ /* 0x000fe40000000f00 */
[----:B------:R-:W-:Y:S05]  /*e830*/  CALL.REL.NOINC `($__internal_43_$__cuda_sm70_shflsync_idx_p) ;  /* 0x0000176000007944 */ /* 0x000fea0003c00000 */
[----:B------:R-:W-:Y:S01]  /*e840*/  MOV R0, R29 ;  /* 0x0000001d00007202 */ /* 0x000fe20000000f00 */
[----:B------:R-:W-:Y:S05]  /*e850*/  BRA `(.L_x_2618) ;  /* 0xffff2f4000007947 */ /* 0x000fea000383ffff */
.L_x_2564:
[----:B------:R-:W-:Y:S01]  /*e860*/  IMAD.MOV.U32 R30, RZ, RZ, R9 ;  /* 0x000000ffff1e7224 */ /* 0x000fe200078e0009 */
[----:B------:R-:W-:Y:S01]  /*e870*/  MOV R29, 0x2 ;  /* 0x00000002001d7802 */ /* 0x000fe20000000f00 */
[----:B-1----:R-:W-:Y:S01]  /*e880*/  IMAD.MOV.U32 R3, RZ, RZ, 0x181f ;  /* 0x0000181fff037424 */ /* 0x002fe200078e00ff */
[----:B------:R-:W-:Y:S02]  /*e890*/  MOV R2, 0xe8b0 ;  /* 0x0000e8b000027802 */ /* 0x000fe40000000f00 */
[----:B--2345:R-:W-:Y:S05]  /*e8a0*/  CALL.REL.NOINC `($__internal_43_$__cuda_sm70_shflsync_idx_p) ;  /* 0x000016f000007944 */ /* 0x03cfea0003c00000 */
[----:B------:R-:W-:Y:S01]  /*e8b0*/  MOV R8, R29 ;  /* 0x0000001d00087202 */ /* 0x000fe20000000f00 */
[----:B------:R-:W-:Y:S05]  /*e8c0*/  BRA `(.L_x_2619) ;  /* 0xffff303000007947 */ /* 0x000fea000383ffff */
.L_x_2565:
[----:B------:R-:W-:Y:S01]  /*e8d0*/  IMAD.MOV.U32 R30, RZ, RZ, R11 ;  /* 0x000000ffff1e7224 */ /* 0x000fe200078e000b */
[----:B------:R-:W-:Y:S01]  /*e8e0*/  MOV R29, 0x2 ;  /* 0x00000002001d7802 */ /* 0x000fe20000000f00 */
[----:B------:R-:W-:Y:S01]  /*e8f0*/  IMAD.MOV.U32 R3, RZ, RZ, 0x181f ;  /* 0x0000181fff037424 */ /* 0x000fe200078e00ff */
[----:B------:R-:W-:Y:S02]  /*e900*/  MOV R2, 0xe920 ;  /* 0x0000e92000027802 */ /* 0x000fe40000000f00 */
[----:B-12345:R-:W-:Y:S05]  /*e910*/  CALL.REL.NOINC `($__internal_43_$__cuda_sm70_shflsync_idx_p) ;  /* 0x0000168000007944 */ /* 0x03efea0003c00000 */
[----:B------:R-:W-:Y:S01]  /*e920*/  MOV R0, R29 ;  /* 0x0000001d00007202 */ /* 0x000fe20000000f00 */
[----:B------:R-:W-:Y:S05]  /*e930*/  BRA `(.L_x_2620) ;  /* 0xffff2fe000007947 */ /* 0x000fea000383ffff */
.L_x_2568:
[----:B------:R-:W-:Y:S01]  /*e940*/  IMAD.MOV.U32 R30, RZ, RZ, R9 ;  /* 0x000000ffff1e7224 */ /* 0x000fe200078e0009 */
[----:B------:R-:W-:Y:S01]  /*e950*/  MOV R29, 0x3 ;  /* 0x00000003001d7802 */ /* 0x000fe20000000f00 */
[----:B-1----:R-:W-:Y:S01]  /*e960*/  IMAD.MOV.U32 R3, RZ, RZ, 0x181f ;  /* 0x0000181fff037424 */ /* 0x002fe200078e00ff */
[----:B------:R-:W-:-:S02]  /*e970*/  MOV R2, 0xe990 ;  /* 0x0000e99000027802 */ /* 0x000fc40000000f00 */
[----:B--2345:R-:W-:Y:S05]  /*e980*/  CALL.REL.NOINC `($__internal_43_$__cuda_sm70_shflsync_idx_p) ;  /* 0x0000161000007944 */ /* 0x03cfea0003c00000 */
        /* <DEDUP_REMOVED lines=8> */
.L_x_2571:
[----:B------:R-:W-:Y:S01]  /*ea10*/  IMAD.MOV.U32 R30, RZ, RZ, R9 ;  /* 0x000000ffff1e7224 */ /* 0x000fe200078e0009 */
[----:B------:R-:W-:Y:S01]  /*ea20*/  MOV R29, RZ ;  /* 0x000000ff001d7202 */ /* 0x000fe20000000f00 */
[----:B------:R-:W-:Y:S01]  /*ea30*/  IMAD.MOV.U32 R3, RZ, RZ, 0x181f ;  /* 0x0000181fff037424 */ /* 0x000fe200078e00ff */
[----:B------:R-:W-:Y:S02]  /*ea40*/  MOV R2, 0xea60 ;  /* 0x0000ea6000027802 */ /* 0x000fe40000000f00 */
[----:B------:R-:W-:Y:S05]  /*ea50*/  CALL.REL.NOINC `($__internal_43_$__cuda_sm70_shflsync_idx_p) ;  /* 0x0000154000007944 */ /* 0x000fea0003c00000 */
[----:B------:R-:W-:Y:S01]  /*ea60*/  MOV R8, R29 ;  /* 0x0000001d00087202 */ /* 0x000fe20000000f00 */
[----:B------:R-:W-:Y:S05]  /*ea70*/  BRA `(.L_x_2622) ;  /* 0xffff3b4000007947 */ /* 0x000fea000383ffff */
.L_x_2572:
[----:B------:R-:W-:Y:S01]  /*ea80*/  IMAD.MOV.U32 R30, RZ, RZ, R12 ;  /* 0x000000ffff1e7224 */ /* 0x000fe200078e000c */
[----:B------:R-:W-:Y:S01]  /*ea90*/  MOV R29, RZ ;  /* 0x000000ff001d7202 */ /* 0x000fe20000000f00 */
[----:B------:R-:W-:Y:S01]  /*eaa0*/  IMAD.MOV.U32 R3, RZ, RZ, 0x181f ;  /* 0x0000181fff037424 */ /* 0x000fe200078e00ff */
[----:B------:R-:W-:Y:S02]  /*eab0*/  MOV R2, 0xead0 ;  /* 0x0000ead000027802 */ /* 0x000fe40000000f00 */
[----:B-12---:R-:W-:Y:S05]  /*eac0*/  CALL.REL.NOINC `($__internal_43_$__cuda_sm70_shflsync_idx_p) ;  /* 0x000014d000007944 */ /* 0x006fea0003c00000 */
[C---:B------:R-:W-:Y:S01]  /*ead0*/  IADD3 R6, P6, R29.reuse, R17, RZ ;  /* 0x000000111d067210 */ /* 0x040fe20007fde0ff */
[----:B------:R-:W-:Y:S01]  /*eae0*/  IMAD.MOV.U32 R30, RZ, RZ, R9 ;  /* 0x000000ffff1e7224 */ /* 0x000fe200078e0009 */
[----:B------:R-:W-:-:S02]  /*eaf0*/  IADD3 R4, P5, R29, R18, RZ ;  /* 0x000000121d047210 */ /* 0x000fc40007fbe0ff */
[----:B------:R-:W-:Y:S01]  /*eb00*/  IADD3 R2, P0, R29, R19, RZ ;  /* 0x000000131d027210 */ /* 0x000fe20007f1e0ff */
[C---:B------:R-:W-:Y:S01]  /*eb10*/  IMAD.X R7, R8.reuse, 0x1, R14, P6 ;  /* 0x0000000108077824 */ /* 0x040fe200030e060e */
[----:B------:R-:W-:Y:S01]  /*eb20*/  ISETP.GE.AND P6, PT, R193, c[0x0][0x1d4], PT ;  /* 0x00007500c1007a0c */ /* 0x000fe20003fc6270 */
[----:B------:R-:W-:Y:S01]  /*eb30*/  IMAD.X R5, R8, 0x1, R16, P5 ;  /* 0x0000000108057824 */ /* 0x000fe200028e0610 */
[----:B------:R-:W-:Y:S01]  /*eb40*/  ISETP.GE.AND P5, PT, R202, c[0x0][0x1d4], PT ;  /* 0x00007500ca007a0c */ /* 0x000fe20003fa6270 */
[----:B------:R-:W-:Y:S01]  /*eb50*/  IMAD.X R3, R8, 0x1, R15, P0 ;  /* 0x0000000108037824 */ /* 0x000fe200000e060f */
[----:B------:R-:W-:Y:S01]  /*eb60*/  ISETP.GE.AND P0, PT, R201, c[0x0][0x1d4], PT ;  /* 0x00007500c9007a0c */ /* 0x000fe20003f06270 */
[----:B------:R-:W-:Y:S01]  /*eb70*/  IMAD.MOV.U32 R29, RZ, RZ, 0x1 ;  /* 0x00000001ff1d7424 */ /* 0x000fe200078e00ff */
[----:B------:R-:W-:Y:S02]  /*eb80*/  SEL R11, RZ, 0x10, P6 ;  /* 0x00000010ff0b7807 */ /* 0x000fe40003000000 */
[----:B------:R-:W-:-:S02]  /*eb90*/  SEL R10, RZ, 0x10, P5 ;  /* 0x00000010ff0a7807 */ /* 0x000fc40002800000 */
[----:B------:R-:W-:-:S03]  /*eba0*/  SEL R9, RZ, 0x10, P0 ;  /* 0x00000010ff097807 */ /* 0x000fc60000000000 */
        /* <DEDUP_REMOVED lines=8> */
[----:B-1----:R-:W-:Y:S05]  /*ec30*/  CALL.REL.NOINC `($__internal_43_$__cuda_sm70_shflsync_idx_p) ;  /* 0x0000136000007944 */ /* 0x002fea0003c00000 */
        /* <DEDUP_REMOVED lines=8> */
.L_x_2575:
[----:B------:R-:W-:Y:S01]  /*ecc0*/  IMAD.MOV.U32 R30, RZ, RZ, R13 ;  /* 0x000000ffff1e7224 */ /* 0x000fe200078e000d */
[----:B------:R-:W-:Y:S01]  /*ecd0*/  MOV R29, RZ ;  /* 0x000000ff001d7202 */ /* 0x000fe20000000f00 */
[----:B------:R-:W-:Y:S01]  /*ece0*/  IMAD.MOV.U32 R3, RZ, RZ, 0x181f ;  /* 0x0000181fff037424 */ /* 0x000fe200078e00ff */
[----:B------:R-:W-:Y:S02]  /*ecf0*/  MOV R2, 0xed10 ;  /* 0x0000ed1000027802 */ /* 0x000fe40000000f00 */
[----:B-1234-:R-:W-:Y:S05]  /*ed00*/  CALL.REL.NOINC `($__internal_43_$__cuda_sm70_shflsync_idx_p) ;  /* 0x0000129000007944 */ /* 0x01efea0003c00000 */
[----:B------:R-:W-:Y:S01]  /*ed10*/  MOV R12, R29 ;  /* 0x0000001d000c7202 */ /* 0x000fe20000000f00 */
[----:B------:R-:W-:Y:S05]  /*ed20*/  BRA `(.L_x_2624) ;  /* 0xffff3e0000007947 */ /* 0x000fea000383ffff */
.L_x_2576:
[----:B------:R-:W-:Y:S01]  /*ed30*/  IMAD.MOV.U32 R30, RZ, RZ, R20 ;  /* 0x000000ffff1e7224 */ /* 0x000fe200078e0014 */
[----:B------:R-:W-:Y:S01]  /*ed40*/  MOV R29, RZ ;  /* 0x000000ff001d7202 */ /* 0x000fe20000000f00 */
[----:B------:R-:W-:Y:S01]  /*ed50*/  IMAD.MOV.U32 R3, RZ, RZ, 0x181f ;  /* 0x0000181fff037424 */ /* 0x000fe200078e00ff */
[----:B------:R-:W-:Y:S02]  /*ed60*/  MOV R2, 0xed80 ;  /* 0x0000ed8000027802 */ /* 0x000fe40000000f00 */
[----:B-1234-:R-:W-:Y:S05]  /*ed70*/  CALL.REL.NOINC `($__internal_43_$__cuda_sm70_shflsync_idx_p) ;  /* 0x0000122000007944 */ /* 0x01efea0003c00000 */
[C---:B------:R-:W-:Y:S01]  /*ed80*/  IADD3 R16, P0, R29.reuse, R25, RZ ;  /* 0x000000191d107210 */ /* 0x040fe20007f1e0ff */
[----:B------:R-:W-:Y:S01]  /*ed90*/  IMAD.MOV.U32 R30, RZ, RZ, R13 ;  /* 0x000000ffff1e7224 */ /* 0x000fe200078e000d */
[----:B------:R-:W-:-:S02]  /*eda0*/  IADD3 R14, P1, R29, R26, RZ ;  /* 0x0000001a1d0e7210 */ /* 0x000fc40007f3e0ff */
[----:B------:R-:W-:Y:S01]  /*edb0*/  ISETP.GE.AND P6, PT, R193, c[0x0][0x1d4], PT ;  /* 0x00007500c1007a0c */ /* 0x000fe20003fc6270 */
[----:B------:R-:W-:Y:S01]  /*edc0*/  IMAD.X R17, R12, 0x1, R21, P0 ;  /* 0x000000010c117824 */ /* 0x000fe200000e0615 */
[----:B------:R-:W-:Y:S01]  /*edd0*/  ISETP.GE.AND P5, PT, R202, c[0x0][0x1d4], PT ;  /* 0x00007500ca007a0c */ /* 0x000fe20003fa6270 */
[C---:B------:R-:W-:Y:S01]  /*ede0*/  IMAD.X R15, R12.reuse, 0x1, R22, P1 ;  /* 0x000000010c0f7824 */ /* 0x040fe200008e0616 */
        /* <DEDUP_REMOVED lines=24> */
.L_x_2579:
[----:B------:R-:W-:Y:S01]  /*ef70*/  IMAD.MOV.U32 R30, RZ, RZ, R5 ;  /* 0x000000ffff1e7224 */ /* 0x000fe200078e0005 */
[----:B------:R-:W-:Y:S01]  /*ef80*/  MOV R29, RZ ;  /* 0x000000ff001d7202 */ /* 0x000fe20000000f00 */
[----:B------:R-:W-:Y:S01]  /*ef90*/  IMAD.MOV.U32 R3, RZ, RZ, 0x181f ;  /* 0x0000181fff037424 */ /* 0x000fe200078e00ff */
[----:B------:R-:W-:Y:S02]  /*efa0*/  MOV R2, 0xefc0 ;  /* 0x0000efc000027802 */ /* 0x000fe40000000f00 */
[----:B------:R-:W-:Y:S05]  /*efb0*/  CALL.REL.NOINC `($__internal_43_$__cuda_sm70_shflsync_idx_p) ;  /* 0x00000fe000007944 */ /* 0x000fea0003c00000 */
[----:B------:R-:W-:Y:S01]  /*efc0*/  MOV R4, R29 ;  /* 0x0000001d00047202 */ /* 0x000fe20000000f00 */
[----:B------:R-:W-:Y:S05]  /*efd0*/  BRA `(.L_x_2626) ;  /* 0xffff662000007947 */ /* 0x000fea000383ffff */
.L_x_2580:
[----:B------:R-:W-:Y:S01]  /*efe0*/  IMAD.MOV.U32 R30, RZ, RZ, R12 ;  /* 0x000000ffff1e7224 */ /* 0x000fe200078e000c */
[----:B------:R-:W-:Y:S01]  /*eff0*/  MOV R29, RZ ;  /* 0x000000ff001d7202 */ /* 0x000fe20000000f00 */
[----:B------:R-:W-:Y:S01]  /*f000*/  IMAD.MOV.U32 R3, RZ, RZ, 0x181f ;  /* 0x0000181fff037424 */ /* 0x000fe200078e00ff */
[----:B------:R-:W-:Y:S02]  /*f010*/  MOV R2, 0xf030 ;  /* 0x0000f03000027802 */ /* 0x000fe40000000f00 */
[----:B-12---:R-:W-:Y:S05]  /*f020*/  CALL.REL.NOINC `($__internal_43_$__cuda_sm70_shflsync_idx_p) ;  /* 0x00000f7000007944 */ /* 0x006fea0003c00000 */
[----:B------:R-:W-:Y:S01]  /*f030*/  IADD3 R6, P0, R29, R16, RZ ;  /* 0x000000101d067210 */ /* 0x000fe20007f1e0ff */
[----:B------:R-:W-:Y:S01]  /*f040*/  IMAD.MOV.U32 R30, RZ, RZ, R5 ;  /* 0x000000ffff1e7224 */ /* 0x000fe200078e0005 */
[----:B------:R-:W-:-:S02]  /*f050*/  ISETP.GE.AND P6, PT, R193, c[0x0][0x1d4], PT ;  /* 0x00007500c1007a0c */ /* 0x000fc40003fc6270 */
[----:B------:R-:W-:Y:S01]  /*f060*/  ISETP.GE.AND P5, PT, R202, c[0x0][0x1d4], PT ;  /* 0x00007500ca007a0c */ /* 0x000fe20003fa6270 */
[C---:B------:R-:W-:Y:S01]  /*f070*/  IMAD.X R7, R4.reuse, 0x1, R13, P0 ;  /* 0x0000000104077824 */ /* 0x040fe200000e060d */
[----:B------:R-:W-:Y:S02]  /*f080*/  IADD3 R2, P0, R29, R17, RZ ;  /* 0x000000111d027210 */ /* 0x000fe40007f1e0ff */
[----:B------:R-:W-:Y:S02]  /*f090*/  SEL R11, RZ, 0x10, P6 ;  /* 0x00000010ff0b7807 */ /* 0x000fe40003000000 */
[----:B------:R-:W-:Y:S01]  /*f0a0*/  SEL R10, RZ, 0x10, P5 ;  /* 0x00000010ff0a7807 */ /* 0x000fe20002800000 */
[----:B------:R-:W-:Y:S01]  /*f0b0*/  IMAD.X R3, R4, 0x1, R14, P0 ;  /* 0x0000000104037824 */ /* 0x000fe200000e060e */
[----:B------:R-:W-:-:S03]  /*f0c0*/  ISETP.GE.AND P0, PT, R201, c[0x0][0x1d4], PT ;  /* 0x00007500c9007a0c */ /* 0x000fc60003f06270 */
[----:B------:R-:W-:Y:S01]  /*f0d0*/  @!PT LDS RZ, [RZ] ;  /* 0x00000000fffff984 */ /* 0x000fe20000000800 */
[----:B------:R-:W-:Y:S01]  /*f0e0*/  @!PT LDS RZ, [RZ] ;  /* 0x00000000fffff984 */ /* 0x000fe20000000800 */
[----:B------:R-:W-:Y:S01]  /*f0f0*/  @!PT LDS RZ, [RZ] ;  /* 0x00000000fffff984 */ /* 0x000fe20000000800 */
[----:B------:R1:W-:Y:S01]  /*f100*/  LDGSTS.E.BYPASS.LTC128B.128 [R210+0xc100], [R6.64], !P6 ;  /* 0x0c10000006d27fae */ /* 0x0003e2000f101d46 */
[----:B------:R-:W-:-:S03]  /*f110*/  SEL R5, RZ, 0x10, P0 ;  /* 0x00000010ff057807 */ /* 0x000fc60000000000 */
[----:B------:R2:W-:Y:S02]  /*f120*/  LDGSTS.E.BYPASS.LTC128B.128 [R210+0xe100], [R2.64], !P5 ;  /* 0x0e10000002d27fae */ /* 0x0005e4000e901d46 */
[----:B--2---:R-:W-:Y:S01]  /*f130*/  IADD3 R2, P1, R29, R18, RZ ;  /* 0x000000121d027210 */ /* 0x004fe20007f3e0ff */
[----:B------:R-:W-:-:S04]  /*f140*/  IMAD.MOV.U32 R29, RZ, RZ, 0x1 ;  /* 0x00000001ff1d7424 */ /* 0x000fc800078e00ff */
[----:B------:R-:W-:-:S05]  /*f150*/  IMAD.X R3, R4, 0x1, R15, P1 ;  /* 0x0000000104037824 */ /* 0x000fca00008e060f */
[----:B------:R2:W-:Y:S02]  /*f160*/  LDGSTS.E.BYPASS.LTC128B.128 [R210+0x10100], [R2.64], !P0 ;  /* 0x1010000002d27fae */ /* 0x0005e4000c101d46 */
[----:B--2---:R-:W-:Y:S01]  /*f170*/  IMAD.MOV.U32 R3, RZ, RZ, 0x181f ;  /* 0x0000181fff037424 */ /* 0x004fe200078e00ff */
[----:B------:R-:W-:Y:S02]  /*f180*/  MOV R2, 0xf1a0 ;  /* 0x0000f1a000027802 */ /* 0x000fe40000000f00 */
[----:B-1----:R-:W-:Y:S05]  /*f190*/  CALL.REL.NOINC `($__internal_43_$__cuda_sm70_shflsync_idx_p) ;  /* 0x00000e0000007944 */ /* 0x002fea0003c00000 */
[----:B------:R-:W-:Y:S01]  /*f1a0*/  IMAD.MOV.U32 R4, RZ, RZ, R29 ;  /* 0x000000ffff047224 */ /* 0x000fe200078e001d */
[----:B------:R-:W-:Y:S01]  /*f1b0*/  MOV R29, 0x1 ;  /* 0x00000001001d7802 */ /* 0x000fe20000000f00 */
[----:B------:R-:W-:Y:S01]  /*f1c0*/  IMAD.MOV.U32 R30, RZ, RZ, R12 ;  /* 0x000000ffff1e7224 */ /* 0x000fe200078e000c */
[----:B------:R-:W-:Y:S02]  /*f1d0*/  MOV R3, 0x181f ;  /* 0x0000181f00037802 */ /* 0x000fe40000000f00 */
[----:B------:R-:W-:Y:S02]  /*f1e0*/  MOV R2, 0xf200 ;  /* 0x0000f20000027802 */ /* 0x000fe40000000f00 */
[----:B------:R-:W-:Y:S05]  /*f1f0*/  CALL.REL.NOINC `($__internal_43_$__cuda_sm70_shflsync_idx_p) ;  /* 0x00000da000007944 */ /* 0x000fea0003c00000 */
[----:B------:R-:W-:Y:S01]  /*f200*/  MOV R0, R29 ;  /* 0x0000001d00007202 */ /* 0x000fe20000000f00 */
[----:B------:R-:W-:Y:S05]  /*f210*/  BRA `(.L_x_2627) ;  /* 0xffff653000007947 */ /* 0x000fea000383ffff */
.L_x_2584:
[----:B------:R-:W-:Y:S01]  /*f220*/  MOV R29, RZ ;  /* 0x000000ff001d7202 */ /* 0x000fe20000000f00 */
[----:B------:R-:W-:Y:S01]  /*f230*/  IMAD.MOV.U32 R30, RZ, RZ, R12 ;  /* 0x000000ffff1e7224 */ /* 0x000fe200078e000c */
[----:B------:R-:W-:Y:S01]  /*f240*/  MOV R2, 0xf270 ;  /* 0x0000f27000027802 */ /* 0x000fe20000000f00 */
[----:B------:R-:W-:Y:S02]  /*f250*/  IMAD.MOV.U32 R3, RZ, RZ, 0x181f ;  /* 0x0000181fff037424 */ /* 0x000fe400078e00ff */
[----:B-1234-:R-:W-:Y:S05]  /*f260*/  CALL.REL.NOINC `($__internal_43_$__cuda_sm70_shflsync_idx_p) ;  /* 0x00000d3000007944 */ /* 0x01efea0003c00000 */
[----:B------:R-:W-:Y:S01]  /*f270*/  MOV R5, R29 ;  /* 0x0000001d00057202 */ /* 0x000fe20000000f00 */
[----:B------:R-:W-:-:S05]  /*f280*/  BRA `(.L_x_2628) ;  /* 0xffff6a1000007947 */ /* 0x000fca000383ffff */
.L_x_2585:
[----:B------:R-:W-:Y:S01]  /*f290*/  MOV R29, RZ ;  /* 0x000000ff001d7202 */ /* 0x000fe20000000f00 */
[----:B------:R-:W-:Y:S01]  /*f2a0*/  IMAD.MOV.U32 R30, RZ, RZ, R14 ;  /* 0x000000ffff1e7224 */ /* 0x000fe200078e000e */
[----:B------:R-:W-:Y:S01]  /*f2b0*/  MOV R2, 0xf2e0 ;  /* 0x0000f2e000027802 */ /* 0x000fe20000000f00 */
[----:B------:R-:W-:Y:S02]  /*f2c0*/  IMAD.MOV.U32 R3, RZ, RZ, 0x181f ;  /* 0x0000181fff037424 */ /* 0x000fe400078e00ff */
[----:B-1234-:R-:W-:Y:S05]  /*f2d0*/  CALL.REL.NOINC `($__internal_43_$__cuda_sm70_shflsync_idx_p) ;  /* 0x00000cc000007944 */ /* 0x01efea0003c00000 */
[----:B------:R-:W-:Y:S01]  /*f2e0*/  ISETP.GE.AND P6, PT, R193, c[0x0][0x1d4], PT ;  /* 0x00007500c1007a0c */ /* 0x000fe20003fc6270 */
[----:B------:R-:W-:Y:S01]  /*f2f0*/  IMAD R4, R199, 0x6000, R221 ;  /* 0x00006000c7047824 */ /* 0x000fe200078e02dd */
[C---:B------:R-:W-:Y:S01]  /*f300*/  IADD3 R2, P0, R29.reuse, R22, RZ ;  /* 0x000000161d027210 */ /* 0x040fe20007f1e0ff */
[----:B------:R-:W-:Y:S01]  /*f310*/  IMAD.MOV.U32 R30, RZ, RZ, R12 ;  /* 0x000000ffff1e7224 */ /* 0x000fe200078e000c */
        /* <DEDUP_REMOVED lines=10> */
[----:B------:R1:W-:Y:S04]  /*f3c0*/  LDGSTS.E.BYPASS.LTC128B.128 [R4], [R2.64], !P6 ;  /* 0x0000000002047fae */ /* 0x0003e8000f101d46 */
        /* <DEDUP_REMOVED lines=8> */
[----:B------:R-:W-:Y:S05]  /*f450*/  CALL.REL.NOINC `($__internal_43_$__cuda_sm70_shflsync_idx_p) ;  /* 0x00000b4000007944 */ /* 0x000fea0003c00000 */
[----:B------:R-:W-:Y:S01]  /*f460*/  MOV R3, 0x181f ;  /* 0x0000181f00037802 */ /* 0x000fe20000000f00 */
[----:B------:R-:W-:Y:S01]  /*f470*/  IMAD.MOV.U32 R5, RZ, RZ, R29 ;  /* 0x000000ffff057224 */ /* 0x000fe200078e001d */
[----:B------:R-:W-:Y:S01]  /*f480*/  MOV R29, 0x1 ;  /* 0x00000001001d7802 */ /* 0x000fe20000000f00 */
[----:B------:R-:W-:Y:S01]  /*f490*/  IMAD.MOV.U32 R30, RZ, RZ, R14 ;  /* 0x000000ffff1e7224 */ /* 0x000fe200078e000e */
[----:B------:R-:W-:Y:S02]  /*f4a0*/  MOV R2, 0xf4c0 ;  /* 0x0000f4c000027802 */ /* 0x000fe40000000f00 */
[----:B------:R-:W-:Y:S05]  /*f4b0*/  CALL.REL.NOINC `($__internal_43_$__cuda_sm70_shflsync_idx_p) ;  /* 0x00000ae000007944 */ /* 0x000fea0003c00000 */
[----:B------:R-:W-:Y:S01]  /*f4c0*/  MOV R2, R29 ;  /* 0x0000001d00027202 */ /* 0x000fe20000000f00 */
[----:B------:R-:W-:-:S05]  /*f4d0*/  BRA `(.L_x_2629) ;  /* 0xffff692000007947 */ /* 0x000fca000383ffff */
.L_x_2588:
[----:B------:R-:W-:Y:S01]  /*f4e0*/  MOV R29, RZ ;  /* 0x000000ff001d7202 */ /* 0x000fe20000000f00 */
[----:B------:R-:W-:Y:S01]  /*f4f0*/  IMAD.MOV.U32 R30, RZ, RZ, R5 ;  /* 0x000000ffff1e7224 */ /* 0x000fe200078e0005 */
[----:B------:R-:W-:Y:S01]  /*f500*/  MOV R2, 0xf530 ;  /* 0x0000f53000027802 */ /* 0x000fe20000000f00 */
[----:B------:R-:W-:Y:S02]  /*f510*/  IMAD.MOV.U32 R3, RZ, RZ, 0x181f ;  /* 0x0000181fff037424 */ /* 0x000fe400078e00ff */
[----:B------:R-:W-:Y:S05]  /*f520*/  CALL.REL.NOINC `($__internal_43_$__cuda_sm70_shflsync_idx_p) ;  /* 0x00000a7000007944 */ /* 0x000fea0003c00000 */
[----:B------:R-:W-:Y:S01]  /*f530*/  MOV R4, R29 ;  /* 0x0000001d00047202 */ /* 0x000fe20000000f00 */
[----:B------:R-:W-:-:S05]  /*f540*/  BRA `(.L_x_2630) ;  /* 0xffff98e000007947 */ /* 0x000fca000383ffff */
.L_x_2589:
[----:B------:R-:W-:Y:S01]  /*f550*/  MOV R29, RZ ;  /* 0x000000ff001d7202 */ /* 0x000fe20000000f00 */
[----:B------:R-:W-:Y:S01]  /*f560*/  IMAD.MOV.U32 R30, RZ, RZ, R12 ;  /* 0x000000ffff1e7224 */ /* 0x000fe200078e000c */
[----:B------:R-:W-:Y:S01]  /*f570*/  MOV R2, 0xf5a0 ;  /* 0x0000f5a000027802 */ /* 0x000fe20000000f00 */
[----:B------:R-:W-:Y:S02]  /*f580*/  IMAD.MOV.U32 R3, RZ, RZ, 0x181f ;  /* 0x0000181fff037424 */ /* 0x000fe400078e00ff */
[----:B-12---:R-:W-:Y:S05]  /*f590*/  CALL.REL.NOINC `($__internal_43_$__cuda_sm70_shflsync_idx_p) ;  /* 0x00000a0000007944 */ /* 0x006fea0003c00000 */
[----:B------:R-:W-:Y:S01]  /*f5a0*/  ISETP.GE.AND P6, PT, R193, c[0x0][0x1d4], PT ;  /* 0x00007500c1007a0c */ /* 0x000fe20003fc6270 */
[----:B------:R-:W-:Y:S01]  /*f5b0*/  IMAD R0, R199, 0x6000, R222 ;  /* 0x00006000c7007824 */ /* 0x000fe200078e02de */
[C---:B------:R-:W-:Y:S01]  /*f5c0*/  IADD3 R2, P0, R29.reuse, R16, RZ ;  /* 0x000000101d027210 */ /* 0x040fe20007f1e0ff */
[----:B------:R-:W-:Y:S01]  /*f5d0*/  IMAD.MOV.U32 R30, RZ, RZ, R5 ;  /* 0x000000ffff1e7224 */ /* 0x000fe200078e0005 */
[----:B------:R-:W-:Y:S02]  /*f5e0*/  ISETP.GE.AND P5, PT, R202, c[0x0][0x1d4], PT ;  /* 0x00007500ca007a0c */ /* 0x000fe40003fa6270 */
[----:B------:R-:W-:Y:S01]  /*f5f0*/  IADD3 R6, P1, R29, R17, RZ ;  /* 0x000000111d067210 */ /* 0x000fe20007f3e0ff */
[C---:B------:R-:W-:Y:S01]  /*f600*/  IMAD.X R3, R4.reuse, 0x1, R13, P0 ;  /* 0x0000000104037824 */ /* 0x040fe200000e060d */
[----:B------:R-:W-:Y:S02]  /*f610*/  ISETP.GE.AND P0, PT, R201, c[0x0][0x1d4], PT ;  /* 0x00007500c9007a0c */ /* 0x000fe40003f06270 */
[----:B------:R-:W-:Y:S01]  /*f620*/  SEL R11, RZ, 0x10, P6 ;  /* 0x00000010ff0b7807 */ /* 0x000fe20003000000 */
[C---:B------:R-:W-:Y:S01]  /*f630*/  IMAD.X R7, R4.reuse, 0x1, R14, P1 ;  /* 0x0000000104077824 */ /* 0x040fe200008e060e */
[----:B------:R-:W-:Y:S01]  /*f640*/  SEL R10, RZ, 0x10, P5 ;  /* 0x00000010ff0a7807 */ /* 0x000fe20002800000 */
[----:B------:R-:W-:Y:S01]  /*f650*/  @!PT LDS RZ, [RZ] ;  /* 0x00000000fffff984 */ /* 0x000fe20000000800 */
[----:B------:R-:W-:Y:S01]  /*f660*/  @!PT LDS RZ, [RZ] ;  /* 0x00000000fffff984 */ /* 0x000fe20000000800 */
[----:B------:R-:W-:Y:S01]  /*f670*/  @!PT LDS RZ, [RZ] ;  /* 0x00000000fffff984 */ /* 0x000fe20000000800 */
[----:B------:R1:W-:Y:S01]  /*f680*/  LDGSTS.E.BYPASS.LTC128B.128 [R0], [R2.64], !P6 ;  /* 0x0000000002007fae */ /* 0x0003e2000f101d46 */
[----:B------:R-:W-:Y:S03]  /*f690*/  SEL R5, RZ, 0x10, P0 ;  /* 0x00000010ff057807 */ /* 0x000fe60000000000 */
[----:B------:R2:W-:Y:S01]  /*f6a0*/  LDGSTS.E.BYPASS.LTC128B.128 [R0+0x2000], [R6.64], !P5 ;  /* 0x0200000006007fae */ /* 0x0005e2000e901d46 */
[----:B-1----:R-:W-:Y:S01]  /*f6b0*/  IADD3 R2, P1, R29, R18, RZ ;  /* 0x000000121d027210 */ /* 0x002fe20007f3e0ff */
[----:B------:R-:W-:Y:S04]  /*f6c0*/  IMAD.MOV.U32 R29, RZ, RZ, 0x1 ;  /* 0x00000001ff1d7424 */ /* 0x000fe800078e00ff */
[----:B------:R-:W-:Y:S05]  /*f6d0*/  IMAD.X R3, R4, 0x1, R15, P1 ;  /* 0x0000000104037824 */ /* 0x000fea00008e060f */
[----:B------:R1:W-:Y:S02]  /*f6e0*/  LDGSTS.E.BYPASS.LTC128B.128 [R0+0x4000], [R2.64], !P0 ;  /* 0x0400000002007fae */ /* 0x0003e4000c101d46 */
[----:B-1----:R-:W-:Y:S01]  /*f6f0*/  MOV R2, 0xf720 ;  /* 0x0000f72000027802 */ /* 0x002fe20000000f00 */
[----:B------:R-:W-:Y:S02]  /*f700*/  IMAD.MOV.U32 R3, RZ, RZ, 0x181f ;  /* 0x0000181fff037424 */ /* 0x000fe400078e00ff */
[----:B--2---:R-:W-:Y:S05]  /*f710*/  CALL.REL.NOINC `($__internal_43_$__cuda_sm70_shflsync_idx_p) ;  /* 0x0000088000007944 */ /* 0x004fea0003c00000 */
        /* <DEDUP_REMOVED lines=8> */
.L_x_2594:
[----:B------:R-:W-:Y:S01]  /*f7a0*/  MOV R29, RZ ;  /* 0x000000ff001d7202 */ /* 0x000fe20000000f00 */
[----:B------:R-:W-:Y:S01]  /*f7b0*/  IMAD.MOV.U32 R30, RZ, RZ, R12 ;  /* 0x000000ffff1e7224 */ /* 0x000fe200078e000c */
[----:B------:R-:W-:Y:S01]  /*f7c0*/  MOV R2, 0xf7f0 ;  /* 0x0000f7f000027802 */ /* 0x000fe20000000f00 */
[----:B------:R-:W-:Y:S02]  /*f7d0*/  IMAD.MOV.U32 R3, RZ, RZ, 0x181f ;  /* 0x0000181fff037424 */ /* 0x000fe400078e00ff */
[----:B-1234-:R-:W-:Y:S05]  /*f7e0*/  CALL.REL.NOINC `($__internal_43_$__cuda_sm70_shflsync_idx_p) ;  /* 0x000007b000007944 */ /* 0x01efea0003c00000 */
[----:B------:R-:W-:Y:S01]  /*f7f0*/  MOV R5, R29 ;  /* 0x0000001d00057202 */ /* 0x000fe20000000f00 */
[----:B------:R-:W-:-:S05]  /*f800*/  BRA `(.L_x_2632) ;  /* 0xffff9c8000007947 */ /* 0x000fca000383ffff */
.L_x_2595:
        /* <DEDUP_REMOVED lines=37> */
.L_x_2596:
[----:B------:R-:W-:Y:S01]  /*fa60*/  MOV R4, 0x2 ;  /* 0x0000000200047802 */ /* 0x000fe20000000f00 */
[----:B------:R-:W-:Y:S01]  /*fa70*/  IMAD.MOV.U32 R2, RZ, RZ, R101 ;  /* 0x000000ffff027224 */ /* 0x000fe200078e0065 */
[----:B------:R-:W-:Y:S02]  /*fa80*/  MOV R3, 0xfaa0 ;  /* 0x0000faa000037802 */ /* 0x000fe40000000f00 */
[----:B------:R-:W-:Y:S05]  /*fa90*/  CALL.REL.NOINC `($__internal_42_$__cuda_sm70_shflsync_bfly_p) ;  /* 0x000004b000007944 */ /* 0x000fea0003c00000 */
[----:B------:R-:W-:Y:S01]  /*faa0*/  MOV R2, R4 ;  /* 0x0000000400027202 */ /* 0x000fe20000000f00 */
[----:B------:R-:W-:-:S05]  /*fab0*/  BRA `(.L_x_2634) ;  /* 0xffffac6000007947 */ /* 0x000fca000383ffff */
.L_x_2599:
[----:B------:R-:W-:Y:S01]  /*fac0*/  MOV R29, RZ ;  /* 0x000000ff001d7202 */ /* 0x000fe20000000f00 */
[----:B------:R-:W-:Y:S01]  /*fad0*/  IMAD.MOV.U32 R30, RZ, RZ, R5 ;  /* 0x000000ffff1e7224 */ /* 0x000fe200078e0005 */
[----:B------:R-:W-:Y:S01]  /*fae0*/  MOV R2, 0xfb10 ;  /* 0x0000fb1000027802 */ /* 0x000fe20000000f00 */
[----:B------:R-:W-:Y:S02]  /*faf0*/  IMAD.MOV.U32 R3, RZ, RZ, 0x181f ;  /* 0x0000181fff037424 */ /* 0x000fe400078e00ff */
[----:B------:R-:W-:Y:S05]  /*fb00*/  CALL.REL.NOINC `($__internal_43_$__cuda_sm70_shflsync_idx_p) ;  /* 0x0000049000007944 */ /* 0x000fea0003c00000 */
[----:B------:R-:W-:Y:S01]  /*fb10*/  MOV R4, R29 ;  /* 0x0000001d00047202 */ /* 0x000fe20000000f00 */
[----:B------:R-:W-:-:S05]  /*fb20*/  BRA `(.L_x_2635) ;  /* 0xffffc5e000007947 */ /* 0x000fca000383ffff */
.L_x_2600:
        /* <DEDUP_REMOVED lines=37> */
.L_x_2602:
[----:B------:R-:W-:Y:S01]  /*fd80*/  IMAD.MOV.U32 R2, RZ, RZ, R203 ;  /* 0x000000ffff027224 */ /* 0x000fe200078e00cb */
[----:B------:R-:W-:-:S02]  /*fd90*/  MOV R4, 0x2 ;  /* 0x0000000200047802 */ /* 0x000fc40000000f00 */
[----:B------:R-:W-:Y:S02]  /*fda0*/  MOV R3, 0xfdc0 ;  /* 0x0000fdc000037802 */ /* 0x000fe40000000f00 */
[----:B------:R-:W-:Y:S05]  /*fdb0*/  CALL.REL.NOINC `($__internal_42_$__cuda_sm70_shflsync_bfly_p) ;  /* 0x0000019000007944 */ /* 0x000fea0003c00000 */
[----:B------:R-:W-:Y:S01]  /*fdc0*/  MOV R0, R4 ;  /* 0x0000000400007202 */ /* 0x000fe20000000f00 */
[----:B------:R-:W-:Y:S05]  /*fdd0*/  BRA `(.L_x_2637) ;  /* 0xffffc6a000007947 */ /* 0x000fea000383ffff */
.L_x_2603:
[----:B------:R-:W-:Y:S01]  /*fde0*/  IMAD.MOV.U32 R2, RZ, RZ, R0 ;  /* 0x000000ffff027224 */ /* 0x000fe200078e0000 */
[----:B------:R-:W-:Y:S02]  /*fdf0*/  MOV R4, 0x1 ;  /* 0x0000000100047802 */ /* 0x000fe40000000f00 */
[----:B------:R-:W-:Y:S02]  /*fe00*/  MOV R3, 0xfe20 ;  /* 0x0000fe2000037802 */ /* 0x000fe40000000f00 */
[----:B-1----:R-:W-:Y:S05]  /*fe10*/  CALL.REL.NOINC `($__internal_42_$__cuda_sm70_shflsync_bfly_p) ;  /* 0x0000013000007944 */ /* 0x002fea0003c00000 */
[----:B------:R-:W-:Y:S01]  /*fe20*/  FADD.FTZ R0, R0, R4 ;  /* 0x0000000400007221 */ /* 0x000fe20000010000 */
[----:B------:R-:W-:Y:S02]  /*fe30*/  MOV R2, R204 ;  /* 0x000000cc00027202 */ /* 0x000fe40000000f00 */
[----:B------:R-:W-:Y:S02]  /*fe40*/  MOV R4, 0x2 ;  /* 0x0000000200047802 */ /* 0x000fe40000000f00 */
[----:B------:R-:W-:Y:S02]  /*fe50*/  MOV R3, 0xfe70 ;  /* 0x0000fe7000037802 */ /* 0x000fe40000000f00 */
[----:B------:R-:W-:Y:S05]  /*fe60*/  CALL.REL.NOINC `($__internal_42_$__cuda_sm70_shflsync_bfly_p) ;  /* 0x000000e000007944 */ /* 0x000fea0003c00000 */
[----:B------:R-:W-:Y:S01]  /*fe70*/  FADD.FTZ R5, R204, R4 ;  /* 0x00000004cc057221 */ /* 0x000fe20000010000 */
[----:B------:R-:W-:-:S02]  /*fe80*/  MOV R4, 0x1 ;  /* 0x0000000100047802 */ /* 0x000fc40000000f00 */
[----:B------:R-:W-:Y:S02]  /*fe90*/  MOV R3, 0xfec0 ;  /* 0x0000fec000037802 */ /* 0x000fe40000000f00 */
[----:B------:R-:W-:Y:S02]  /*fea0*/  MOV R2, R5 ;  /* 0x0000000500027202 */ /* 0x000fe40000000f00 */
[----:B------:R-:W-:Y:S05]  /*feb0*/  CALL.REL.NOINC `($__internal_42_$__cuda_sm70_shflsync_bfly_p) ;  /* 0x0000009000007944 */ /* 0x000fea0003c00000 */
[----:B------:R-:W-:Y:S01]  /*fec0*/  MOV R3, R4 ;  /* 0x0000000400037202 */ /* 0x000fe20000000f00 */
[----:B------:R-:W-:Y:S05]  /*fed0*/  BRA `(.L_x_2638) ;  /* 0xffffc61000007947 */ /* 0x000fea000383ffff */
.L_x_2613:
[----:B------:R-:W-:Y:S01]  /*fee0*/  IMAD.MOV.U32 R30, RZ, RZ, R18 ;  /* 0x000000ffff1e7224 */ /* 0x000fe200078e0012 */
[----:B------:R-:W-:Y:S01]  /*fef0*/  MOV R29, RZ ;  /* 0x000000ff001d7202 */ /* 0x000fe20000000f00 */
[----:B----4-:R-:W-:Y:S01]  /*ff00*/  IMAD.MOV.U32 R3, RZ, RZ, 0x1f ;  /* 0x0000001fff037424 */ /* 0x010fe200078e00ff */
[----:B--2---:R-:W-:Y:S02]  /*ff10*/  MOV R2, 0xff30 ;  /* 0x0000ff3000027802 */ /* 0x004fe40000000f00 */
[----:B-1---5:R-:W-:Y:S05]  /*ff20*/  CALL.REL.NOINC `($__internal_43_$__cuda_sm70_shflsync_idx_p) ;  /* 0x0000007000007944 */ /* 0x022fea0003c00000 */
[----:B------:R-:W-:Y:S01]  /*ff30*/  MOV R0, R29 ;  /* 0x0000001d00007202 */ /* 0x000fe20000000f00 */
[----:B------:R-:W-:Y:S05]  /*ff40*/  BRA `(.L_x_2639) ;  /* 0xffffe6d000007947 */ /* 0x000fea000383ffff */
        .weak           $__internal_42_$__cuda_sm70_shflsync_bfly_p
        .type           $__internal_42_$__cuda_sm70_shflsync_bfly_p,@function
        .size           $__internal_42_$__cuda_sm70_shflsync_bfly_p,($__internal_43_$__cuda_sm70_shflsync_idx_p - $__internal_42_$__cuda_sm70_shflsync_bfly_p)
$__internal_42_$__cuda_sm70_shflsync_bfly_p:
[----:B------:R-:W-:Y:S04]  /*ff50*/  WARPSYNC R208 ;  /* 0x000000d000007348 */ /* 0x000fe80003800000 */
[----:B------:R1:W2:Y:S02]  /*ff60*/  SHFL.BFLY PT, R4, R2, R4, R209 ;  /* 0x0c00000402047389 */ /* 0x0002a400000e00d1 */
[----:B-1----:R-:W-:-:S02]  /*ff70*/  MOV R2, R3 ;  /* 0x0000000300027202 */ /* 0x002fc40000000f00 */
[----:B------:R-:W-:-:S04]  /*ff80*/  MOV R3, 0x0 ;  /* 0x0000000000037802 */ /* 0x000fc80000000f00 */
[----:B--2---:R-:W-:Y:S05]  /*ff90*/  RET.REL.NODEC R2 `(_ZN7cutlass13device_kernelIN5flash19enable_sm80_to_sm89INS1_16FlashAttnFwdSm80INS1_25CollectiveMainloopFwdSm80ILi8ELi2ELb0EN4cute5tupleIJNS5_1CILi128EEENS7_ILi64EEENS7_ILi192EEEEEELi192ENS_6half_tEfNS_4arch4Sm80ELb1ELb0ELb1ELb0ELb1ELb0ELb1ELb1EEENS1_21CollectiveEpilogueFwdINS6_IJS8_SA_S9_EEENS6_IJNS7_ILi1EEESI_SI_EEESC_SE_Li256ELb0ELb1ELb1ELb0EEENS1_30DynamicPersistentTileSchedulerILi256ELi256ELb1ELb1ELb0EEEEEEEEEvNT_6ParamsE) ;  /* 0xffff006002007950 */ /* 0x004fea0003c3ffff */
        .weak           $__internal_43_$__cuda_sm70_shflsync_idx_p
        .type           $__internal_43_$__cuda_sm70_shflsync_idx_p,@function
        .size           $__internal_43_$__cuda_sm70_shflsync_idx_p,(.L_x_6227 - $__internal_43_$__cuda_sm70_shflsync_idx_p)
$__internal_43_$__cuda_sm70_shflsync_idx_p:
[----:B------:R-:W-:-:S04]  /*ffa0*/  MOV R31, 0xffffffff ;  /* 0xffffffff001f7802 */ /* 0x000fc80000000f00 */
[----:B------:R-:W-:Y:S04]  /*ffb0*/  WARPSYNC R31 ;  /* 0x0000001f00007348 */ /* 0x000fe80003800000 */
[----:B------:R1:W2:Y:S02]  /*ffc0*/  SHFL.IDX PT, R29, R30, R29, R3 ;  /* 0x0000001d1e1d7389 */ /* 0x0002a400000e0003 */
[----:B-1----:R-:W-:-:S04]  /*ffd0*/  MOV R3, 0x0 ;  /* 0x0000000000037802 */ /* 0x002fc80000000f00 */
[----:B--2---:R-:W-:Y:S05]  /*ffe0*/  RET.REL.NODEC R2 `(_ZN7cutlass13device_kernelIN5flash19enable_sm80_to_sm89INS1_16FlashAttnFwdSm80INS1_25CollectiveMainloopFwdSm80ILi8ELi2ELb0EN4cute5tupleIJNS5_1CILi128EEENS7_ILi64EEENS7_ILi192EEEEEELi192ENS_6half_tEfNS_4arch4Sm80ELb1ELb0ELb1ELb0ELb1ELb0ELb1ELb1EEENS1_21CollectiveEpilogueFwdINS6_IJS8_SA_S9_EEENS6_IJNS7_ILi1EEESI_SI_EEESC_SE_Li256ELb0ELb1ELb1ELb0EEENS1_30DynamicPersistentTileSchedulerILi256ELi256ELb1ELb1ELb0EEEEEEEEEvNT_6ParamsE) ;  /* 0xffff001002007950 */ /* 0x004fea0003c3ffff */
.L_x_2640:
        /* <DEDUP_REMOVED lines=9> */
.L_x_6227:


//--------------------- .text._ZN7cutlass13device_kernelIN5flash19enable_sm80_to_sm89INS1_16FlashAttnFwdSm80INS1_25CollectiveMainloopFwdSm80ILi8ELi2ELb0EN4cute5tupleIJNS5_1CILi128EEENS7_ILi64EEENS7_ILi192EEEEEELi192ENS_6half_tEfNS_4arch4Sm80ELb1ELb0ELb1ELb1ELb1ELb0ELb1ELb1EEENS1_21CollectiveEpilogueFwdINS6_IJS8_SA_S9_EEENS6_IJNS7_ILi1EEESI_SI_EEESC_SE_Li256ELb1ELb1ELb1ELb0EEENS1_36VarlenDynamicPersistentTileSchedulerILi128ELi64ELi256ELi256ELb1ELb1ELb0ELb1ELb1ELb1EEEEEEEEEvNT_6ParamsE --------------------------
	.section	.text._ZN7cutlass13device_kernelIN5flash19enable_sm80_to_sm89INS1_16FlashAttnFwdSm80INS1_25CollectiveMainloopFwdSm80ILi8ELi2ELb0EN4cute5tupleIJNS5_1CILi128EEENS7_ILi64EEENS7_ILi192EEEEEELi192ENS_6half_tEfNS_4arch4Sm80ELb1ELb0ELb1ELb1ELb1ELb0ELb1ELb1EEENS1_21CollectiveEpilogueFwdINS6_IJS8_SA_S9_EEENS6_IJNS7_ILi1EEESI_SI_EEESC_SE_Li256ELb1ELb1ELb1ELb0EEENS1_36VarlenDynamicPersistentTileSchedulerILi128ELi64ELi256ELi256ELb1ELb1ELb0ELb1ELb1ELb1EEEEEEEEEvNT_6ParamsE,"ax",@progbits
	.sectioninfo	@"SHI_REGISTERS=255"
	.align	128
.text._ZN7cutlass13device_kernelIN5flash19enable_sm80_to_sm89INS1_16FlashAttnFwdSm80INS1_25CollectiveMainloopFwdSm80ILi8ELi2ELb0EN4cute5tupleIJNS5_1CILi128EEENS7_ILi64EEENS7_ILi192EEEEEELi192ENS_6half_tEfNS_4arch4Sm80ELb1ELb0ELb1ELb1ELb1ELb0ELb1ELb1EEENS1_21CollectiveEpilogueFwdINS6_IJS8_SA_S9_EEENS6_IJNS7_ILi1EEESI_SI_EEESC_SE_Li256ELb1ELb1ELb1ELb0EEENS1_36VarlenDynamicPersistentTileSchedulerILi128ELi64ELi256ELi256ELb1ELb1ELb0ELb1ELb1ELb1EEEEEEEEEvNT_6ParamsE:
        .type           _ZN7cutlass13device_kernelIN5flash19enable_sm80_to_sm89INS1_16FlashAttnFwdSm80INS1_25CollectiveMainloopFwdSm80ILi8ELi2ELb0EN4cute5tupleIJNS5_1CILi128EEENS7_ILi64EEENS7_ILi192EEEEEELi192ENS_6half_tEfNS_4arch4Sm80ELb1ELb0ELb1ELb1ELb1ELb0ELb1ELb1EEENS1_21CollectiveEpilogueFwdINS6_IJS8_SA_S9_EEENS6_IJNS7_ILi1EEESI_SI_EEESC_SE_Li256ELb1ELb1ELb1ELb0EEENS1_36VarlenDynamicPersistentTileSchedulerILi128ELi64ELi256ELi256ELb1ELb1ELb0ELb1ELb1ELb1EEEEEEEEEvNT_6ParamsE,@function
        .size           _ZN7cutlass13device_kernelIN5flash19enable_sm80_to_sm89INS1_16FlashAttnFwdSm80INS1_25CollectiveMainloopFwdSm80ILi8ELi2ELb0EN4cute5tupleIJNS5_1CILi128EEENS7_ILi64EEENS7_ILi192EEEEEELi192ENS_6half_tEfNS_4arch4Sm80ELb1ELb0ELb1ELb1ELb1ELb0ELb1ELb1EEENS1_21CollectiveEpilogueFwdINS6_IJS8_SA_S9_EEENS6_IJNS7_ILi1EEESI_SI_EEESC_SE_Li256ELb1ELb1ELb1ELb0EEENS1_36VarlenDynamicPersistentTileSchedulerILi128ELi64ELi256ELi256ELb1ELb1ELb0ELb1ELb1ELb1EEEEEEEEEvNT_6ParamsE,(.L_x_6230 - _ZN7cutlass13device_kernelIN5flash19enable_sm80_to_sm89INS1_16FlashAttnFwdSm80INS1_25CollectiveMainloopFwdSm80ILi8ELi2ELb0EN4cute5tupleIJNS5_1CILi128EEENS7_ILi64EEENS7_ILi192EEEEEELi192ENS_6half_tEfNS_4arch4Sm80ELb1ELb0ELb1ELb1ELb1ELb0ELb1ELb1EEENS1_21CollectiveEpilogueFwdINS6_IJS8_SA_S9_EEENS6_IJNS7_ILi1EEESI_SI_EEESC_SE_Li256ELb1ELb1ELb1ELb0EEENS1_36VarlenDynamicPersistentTileSchedulerILi128ELi64ELi256ELi256ELb1ELb1ELb0ELb1ELb1ELb1EEEEEEEEEvNT_6ParamsE)
        .other          _ZN7cutlass13device_kernelIN5flash19enable_sm80_to_sm89INS1_16FlashAttnFwdSm80INS1_25CollectiveMainloopFwdSm80ILi8ELi2ELb0EN4cute5tupleIJNS5_1CILi128EEENS7_ILi64EEENS7_ILi192EEEEEELi192ENS_6half_tEfNS_4arch4Sm80ELb1ELb0ELb1ELb1ELb1ELb0ELb1ELb1EEENS1_21CollectiveEpilogueFwdINS6_IJS8_SA_S9_EEENS6_IJNS7_ILi1EEESI_SI_EEESC_SE_Li256ELb1ELb1ELb1ELb0EEENS1_36VarlenDynamicPersistentTileSchedulerILi128ELi64ELi256ELi256ELb1ELb1ELb0ELb1ELb1ELb1EEEEEEEEEvNT_6ParamsE,@"STO_CUDA_ENTRY STV_DEFAULT"
_ZN7cutlass13device_kernelIN5flash19enable_sm80_to_sm89INS1_16FlashAttnFwdSm80INS1_25CollectiveMainloopFwdSm80ILi8ELi2ELb0EN4cute5tupleIJNS5_1CILi128EEENS7_ILi64EEENS7_ILi192EEEEEELi192ENS_6half_tEfNS_4arch4Sm80ELb1ELb0ELb1ELb1ELb1ELb0ELb1ELb1EEENS1_21CollectiveEpilogueFwdINS6_IJS8_SA_S9_EEENS6_IJNS7_ILi1EEESI_SI_EEESC_SE_Li256ELb1ELb1ELb1ELb0EEENS1_36VarlenDynamicPersistentTileSchedulerILi128ELi64ELi256ELi256ELb1ELb1ELb0ELb1ELb1ELb1EEEEEEEEEvNT_6ParamsE:
        /* <DEDUP_REMOVED lines=52> */
.L_x_2646:
        /* <DEDUP_REMOVED lines=16> */
.L_x_2770:
        /* <DEDUP_REMOVED lines=16> */
.L_x_2771:
[----:B---3--:R-:W-:-:S05]  /*0540*/  IMAD R0, R0, c[0x0][0x538], RZ ;  /* 0x00014e0000007a24 */ /* 0x008fca00078e02ff */
[----:B------:R-:W-:-:S04]  /*0550*/  IADD3 R6, R0, R6, RZ ;  /* 0x0000000600067210 */ /* 0x000fc80007ffe0ff */
[----:B------:R-:W-:-:S13]  /*0560*/  ISETP.GT.AND P0, PT, R6, UR4, PT ;  /* 0x0000000406007c0c */ /* 0x000fda000bf04270 */
[----:B-12---:R-:W-:Y:S05]  /*0570*/  @!P0 BRA `(.L_x_2646) ;  /* 0xfffffdc000008947 */ /* 0x006fea000383ffff */
.L_x_2642:
[----:B------:R-:W-:-:S05]  /*0580*/  IADD3 R10, -R0, R6, RZ ;  /* 0x00000006000a7210 */ /* 0x000fca0007ffe1ff */
[----:B------:R-:W-:-:S05]  /*0590*/  IMAD R0, R4, c[0x0][0x538], R10 ;  /* 0x00014e0004007a24 */ /* 0x000fca00078e020a */
[----:B------:R-:W-:Y:S01]  /*05a0*/  ISETP.GT.AND P0, PT, R0, UR4, PT ;  /* 0x0000000400007c0c */ /* 0x000fe2000bf04270 */
[----:B------:R-:W-:-:S12]  /*05b0*/  BRA.DIV ~URZ, `(.L_x_2647) ;  /* 0x000120e27f007947 */ /* 0x000fd8000b800000 */
[----:B------:R-:W-:-:S04]  /*05c0*/  VOTE.ANY R6, PT, !P0 ;  /* 0x0000000000067806 */ /* 0x000fc800040e0100 */
.L_x_2772:
[----:B------:R-:W2:Y:S02]  /*05d0*/  POPC R0, R6 ;  /* 0x0000000600007309 */ /* 0x000ea40000000000 */
[----:B-12---:R-:W-:Y:S01]  /*05e0*/  IADD3 R231, R0, R7, RZ ;  /* 0x0000000700e77210 */ /* 0x006fe20007ffe0ff */
[----:B------:R-:W-:Y:S05]  /*05f0*/  BRA.DIV ~URZ, `(.L_x_2648) ;  /* 0x000120f27f007947 */ /* 0x000fea000b800000 */
[----:B------:R1:W2:Y:S01]  /*0600*/  SHFL.IDX PT, R229, R9, R0, 0x1f ;  /* 0x00001f0009e57589 */ /* 0x0002a200000e0000 */
[----:B------:R-:W-:-:S03]  /*0610*/  MOV R5, RZ ;  /* 0x000000ff00057202 */ /* 0x000fc60000000f00 */
[----:B------:R1:W3:Y:S04]  /*0620*/  SHFL.IDX PT, R9, R8, R0, 0x1f ;  /* 0x00001f0008097589 */ /* 0x0002e800000e0000 */
.L_x_2773:
[----:B------:R-:W-:Y:S01]  /*0630*/  ISETP.NE.AND P0, PT, R6, RZ, PT ;  /* 0x000000ff0600720c */ /* 0x000fe20003f05270 */
[----:B------:R-:W-:-:S12]  /*0640*/  BSSY B0, `(.L_x_2649) ;  /* 0x0000005000007945 */ /* 0x000fd80003800000 */
[----:B------:R-:W-:Y:S05]  /*0650*/  @!P0 BRA `(.L_x_2650) ;  /* 0x0000003000008947 */ /* 0x000fea0003800000 */
[----:B------:R-:W-:Y:S01]  /*0660*/  IADD3 R2, R0, -0x1, RZ ;  /* 0xffffffff00027810 */ /* 0x000fe20007ffe0ff */
[----:B------:R-:W-:Y:S05]  /*0670*/  BRA.DIV ~URZ, `(.L_x_2651) ;  /* 0x000121527f007947 */ /* 0x000fea000b800000 */
[----:B------:R4:W1:Y:S02]  /*0680*/  SHFL.IDX PT, R5, R4, R2, 0x1f ;  /* 0x00001f0204057589 */ /* 0x00086400000e0000 */
.L_x_2650:
[----:B------:R-:W-:Y:S05]  /*0690*/  BSYNC B0 ;  /* 0x0000000000007941 */ /* 0x000fea0003800000 */
.L_x_2649:
[----:B---3--:R-:W-:Y:S01]  /*06a0*/  ISETP.NE.AND P0, PT, R9, 0x1, PT ;  /* 0x000000010900780c */ /* 0x008fe20003f05270 */
[----:B-1----:R-:W-:Y:S01]  /*06b0*/  IMAD R228, R5, c[0x0][0x538], R10 ;  /* 0x00014e0005e47a24 */ /* 0x002fe200078e020a */
[----:B------:R-:W-:Y:S04]  /*06c0*/  BSSY B0, `(.L_x_2652) ;  /* 0x0000085000007945 */ /* 0x000fe80003800000 */
[----:B------:R-:W-:-:S07]  /*06d0*/  IADD3 R11, -R228, UR4, RZ ;  /* 0x00000004e40b7c10 */ /* 0x000fce000fffe1ff */
[----:B------:R-:W-:Y:S05]  /*06e0*/  @!P0 BRA `(.L_x_2653) ;  /* 0x000003e000008947 */ /* 0x000fea0003800000 */
[-C--:B--2---:R-:W-:Y:S02]  /*06f0*/  IABS R0, R229.reuse ;  /* 0x000000e500007213 */ /* 0x084fe40000000000 */
[----:B------:R-:W-:-:S03]  /*0700*/  IABS R6, R229 ;  /* 0x000000e500067213 */ /* 0x000fc60000000000 */
[----:B------:R-:W-:Y:S01]  /*0710*/  IMAD.MOV.U32 R5, RZ, RZ, R0 ;  /* 0x000000ffff057224 */ /* 0x000fe200078e0000 */
[----:B------:R-:W-:-:S03]  /*0720*/  IABS R0, R9 ;  /* 0x0000000900007213 */ /* 0x000fc60000000000 */
[----:B----4-:R-:W1:Y:S02]  /*0730*/  I2F.RP R2, R5 ;  /* 0x0000000500027306 */ /* 0x010e640000209400 */
        /* <DEDUP_REMOVED lines=57> */
.L_x_2653:
[----:B----4-:R-:W-:-:S04]  /*0ad0*/  IMAD.MOV.U32 R2, RZ, RZ, 0x4 ;  /* 0x00000004ff027424 */ /* 0x010fc800078e00ff */
        /* <DEDUP_REMOVED lines=67> */
.L_x_2654:
[----:B------:R-:W-:Y:S05]  /*0f10*/  BSYNC B0 ;  /* 0x0000000000007941 */ /* 0x000fea0003800000 */
.L_x_2652:
[----:B------:R-:W-:-:S04]  /*0f20*/  LOP3.LUT R0, RZ, R0, RZ, 0x33, !PT ;  /* 0x00000000ff007212 */ /* 0x000fc800078e33ff */
[----:B------:R-:W-:Y:S01]  /*0f30*/  IADD3 R229, R0, R229, RZ ;  /* 0x000000e500e57210 */ /* 0x000fe20007ffe0ff */
[----:B------:R-:W-:Y:S05]  /*0f40*/  BRA `(.L_x_2655) ;  /* 0x0000004000007947 */ /* 0x000fea0003800000 */
.L_x_2643:
[----:B-1----:R-:W-:Y:S01]  /*0f50*/  IMAD.MOV.U32 R229, RZ, RZ, RZ ;  /* 0x000000ffffe57224 */ /* 0x002fe200078e00ff */
[----:B------:R-:W-:Y:S01]  /*0f60*/  MOV R230, RZ ;  /* 0x000000ff00e67202 */ /* 0x000fe20000000f00 */
[----:B------:R-:W-:Y:S01]  /*0f70*/  IMAD.U32 R228, RZ, RZ, UR4 ;  /* 0x00000004ffe47e24 */ /* 0x000fe2000f8e00ff */
[----:B------:R-:W-:Y:S02]  /*0f80*/  MOV R231, c[0x0][0x53c] ;  /* 0x00014f0000e77a02 */ /* 0x000fe40000000f00 */
.L_x_2655:
[----:B------:R-:W-:Y:S01]  /*0f90*/  ISETP.NE.AND P0, PT, R12, RZ, PT ;  /* 0x000000ff0c00720c */ /* 0x000fe20003f05270 */
[----:B------:R-:W-:-:S12]  /*0fa0*/  WARPSYNC 0xffffffff ;  /* 0xffffffff00007948 */ /* 0x000fd80003800000 */
[----:B------:R1:W-:Y:S04]  /*0fb0*/  @!P0 STS.128 [0x24100], R228 ;  /* 0x024100e4ff008388 */ /* 0x0003e80000000c00 */
[----:B------:R-:W-:Y:S06]  /*0fc0*/  BAR.ARV 0x5, 0x100 ;  /* 0x0144000000007b1d */ /* 0x000fec0000002000 */
.L_x_2641:
        /* <DEDUP_REMOVED lines=48> */
[----:B------:R-:W-:Y:S02]  /*12d0*/  LEA.HI R12, R12, R16, RZ, 0x2 ;  /* 0x000000100c0c7211 */ /* 0x000fe400078f10ff */
[----:B------:R-:W-:Y:S01]  /*12e0*/  ISETP.NE.U32.AND P3, PT, R6, 0x1, PT ;  /* 0x000000010600780c */ /* 0x000fe20003f65070 */
[----:B------:R-:W-:Y:S01]  /*12f0*/  IMAD.IADD R3, R4, 0x1, -R2 ;  /* 0x0000000104037824 */ /* 0x000fe200078e0a02 */
[----:B------:R-:W-:-:S02]  /*1300*/  LOP3.LUT R8, R0, 0x8, R15, 0xf8, !PT ;  /* 0x0000000800087812 */ /* 0x000fc400078ef80f */
[----:B------:R-:W-:Y:S02]  /*1310*/  SHF.R.U32.HI R6, RZ, 0x3, R0 ;  /* 0x00000003ff067819 */ /* 0x000fe40000011600 */
[----:B------:R-:W-:Y:S02]  /*1320*/  LOP3.LUT R0, R13, 0xfffffffc, RZ, 0xc0, !PT ;  /* 0xfffffffc0d007812 */ /* 0x000fe400078ec0ff */
[----:B------:R-:W-:Y:S02]  /*1330*/  SHF.R.S32.HI R2, RZ, 0x2, R12 ;  /* 0x00000002ff027819 */ /* 0x000fe4000001140c */
[----:B------:R-:W-:Y:S01]  /*1340*/  LOP3.LUT P0, RZ, R5, 0x2, RZ, 0xc0, !PT ;  /* 0x0000000205ff7812 */ /* 0x000fe2000780c0ff */
[----:B------:R-:W-:Y:S01]  /*1350*/  IMAD.IADD R0, R17, 0x1, -R0 ;  /* 0x0000000111007824 */ /* 0x000fe200078e0a00 */
[----:B------:R-:W-:Y:S01]  /*1360*/  LOP3.LUT P4, RZ, R5, 0x4, RZ, 0xc0, !PT ;  /* 0x0000000405ff7812 */ /* 0x000fe2000788c0ff */
[----:B------:R-:W-:Y:S01]  /*1370*/  IMAD R15, R3, 0x10, R2 ;  /* 0x00000010030f7824 */ /* 0x000fe200078e0202 */
[----:B------:R-:W-:Y:S01]  /*1380*/  LOP3.LUT R13, R8, R6, RZ, 0x3c, !PT ;  /* 0x00000006080d7212 */ /* 0x000fe200078e3cff */
        /* <DEDUP_REMOVED lines=8> */
[----:B------:R-:W-:Y:S01]  /*1410*/  IMAD R6, R0, 0x2, R8 ;  /* 0x0000000200067824 */ /* 0x000fe200078e0208 */
[----:B------:R-:W-:Y:S01]  /*1420*/  SHF.R.U32.HI R5, RZ, 0x3, R2 ;  /* 0x00000003ff057819 */ /* 0x000fe20000011602 */
[----:B------:R1:W-:Y:S01]  /*1430*/  STL [R1+0x18], R15 ;  /* 0x0000180f01007387 */ /* 0x0003e20000100800 */
[----:B------:R-:W-:-:S02]  /*1440*/  LOP3.LUT R7, R2, 0x8, R7, 0xf8, !PT ;  /* 0x0000000802077812 */ /* 0x000fc400078ef807 */
[----:B------:R-:W-:Y:S01]  /*1450*/  LOP3.LUT R11, R11, 0x7ffffe00, R9, 0xf8, !PT ;  /* 0x7ffffe000b0b7812 */ /* 0x000fe200078ef809 */
[----:B------:R-:W-:Y:S01]  /*1460*/  IMAD.SHL.U32 R9, R10, 0x40, RZ ;  /* 0x000000400a097824 */ /* 0x000fe200078e00ff */
[----:B------:R-:W-:Y:S01]  /*1470*/  LOP3.LUT R4, R4, 0x1c0, RZ, 0xc0, !PT ;  /* 0x000001c004047812 */ /* 0x000fe200078ec0ff */
[----:B------:R-:W-:Y:S01]  /*1480*/  IMAD.IADD R10, R0, 0x1, -R3 ;  /* 0x00000001000a7824 */ /* 0x000fe200078e0a03 */
[----:B------:R-:W-:Y:S01]  /*1490*/  LOP3.LUT R3, R7, R5, RZ, 0x3c, !PT ;  /* 0x0000000507037212 */ /* 0x000fe200078e3cff */
[----:B------:R-:W-:Y:S01]  /*14a0*/  IMAD R0, R14, 0x200, R13 ;  /* 0x000002000e007824 */ /* 0x000fe200078e020d */
[----:B------:R-:W-:Y:S01]  /*14b0*/  LOP3.LUT R5, R12, 0x7ffffffc, RZ, 0xc0, !PT ;  /* 0x7ffffffc0c057812 */ /* 0x000fe200078ec0ff */
[----:B------:R-:W-:Y:S01]  /*14c0*/  IMAD.SHL.U32 R210, R11, 0x2, RZ ;  /* 0x000000020bd27824 */ /* 0x000fe200078e00ff */
[----:B------:R-:W-:Y:S02]  /*14d0*/  LEA.HI R2, R4, R4, RZ, 0x1d ;  /* 0x0000000404027211 */ /* 0x000fe400078fe8ff */
[----:B------:R-:W-:Y:S01]  /*14e0*/  SHF.R.S32.HI R7, RZ, 0x1f, R193 ;  /* 0x0000001fff077819 */ /* 0x000fe200000114c1 */
[----:B------:R-:W-:Y:S01]  /*14f0*/  IMAD.IADD R7, R16, 0x1, -R5 ;  /* 0x0000000110077824 */ /* 0x000fe200078e0a05 */
[----:B------:R-:W-:Y:S01]  /*1500*/  LOP3.LUT R4, R9, 0xfffffe00, RZ, 0xc0, !PT ;  /* 0xfffffe0009047812 */ /* 0x000fe200078ec0ff */
[----:B------:R-:W-:Y:S01]  /*1510*/  IMAD.IADD R9, R6, 0x1, R2 ;  /* 0x0000000106097824 */ /* 0x000fe200078e0202 */
[----:B------:R-:W-:Y:S01]  /*1520*/  IADD3 R201, R193, 0x40, RZ ;  /* 0x00000040c1c97810 */ /* 0x000fe20007ffe0ff */
[----:B------:R-:W-:Y:S01]  /*1530*/  IMAD.SHL.U32 R225, R7, 0x2, RZ ;  /* 0x0000000207e17824 */ /* 0x000fe200078e00ff */
[CC--:B------:R-:W-:Y:S01]  /*1540*/  IADD3 R2, R3.reuse, R4.reuse, R8 ;  /* 0x0000000403027210 */ /* 0x0c0fe20007ffe008 */
[----:B------:R-:W-:Y:S01]  /*1550*/  IMAD R7, R10, 0x8, R15 ;  /* 0x000000080a077824 */ /* 0x000fe200078e020f */
[----:B------:R-:W-:Y:S01]  /*1560*/  LOP3.LUT R3, R3, R4, RZ, 0xfc, !PT ;  /* 0x0000000403037212 */ /* 0x000fe200078efcff */
[----:B------:R-:W-:Y:S01]  /*1570*/  IMAD.MOV.U32 R4, RZ, RZ, 0x20 ;  /* 0x00000020ff047424 */ /* 0x000fe200078e00ff */
[----:B------:R-:W-:Y:S01]  /*1580*/  IADD3 R202, R193, 0x80, RZ ;  /* 0x00000080c1ca7810 */ /* 0x000fe20007ffe0ff */
[----:B------:R-:W-:Y:S01]  /*1590*/  IMAD.MOV.U32 R8, RZ, RZ, 0x40 ;  /* 0x00000040ff087424 */ /* 0x000fe200078e00ff */
[----:B------:R-:W-:Y:S01]  /*15a0*/  IADD3 R21, R225, 0x10, RZ ;  /* 0x00000010e1157810 */ /* 0x000fe20007ffe0ff */
[----:B------:R2:W-:Y:S01]  /*15b0*/  STL [R1+0x14], R7 ;  /* 0x0000140701007387 */ /* 0x0005e20000100800 */
[----:B------:R-:W-:-:S02]  /*15c0*/  LEA R239, R9, 0x80, 0x1 ;  /* 0x0000008009ef7811 */ /* 0x000fc400078e08ff */
[C---:B------:R-:W-:Y:S02]  /*15d0*/  IADD3 R18, R225.reuse, 0x28, RZ ;  /* 0x00000028e1127810 */ /* 0x040fe40007ffe0ff */
[----:B------:R-:W-:Y:S02]  /*15e0*/  SHF.R.S32.HI R6, RZ, 0x1f, R201 ;  /* 0x0000001fff067819 */ /* 0x000fe400000114c9 */
[----:B------:R-:W-:Y:S02]  /*15f0*/  SHF.R.S32.HI R12, RZ, 0x1f, R202 ;  /* 0x0000001fff0c7819 */ /* 0x000fe400000114ca */
[----:B-1----:R-:W-:Y:S02]  /*1600*/  IADD3 R15, R225, 0x40, RZ ;  /* 0x00000040e10f7810 */ /* 0x002fe40007ffe0ff */
[C---:B------:R-:W-:Y:S02]  /*1610*/  SEL R6, R4.reuse, 0xffffffe0, !P1 ;  /* 0xffffffe004067807 */ /* 0x040fe40004800000 */
[----:B------:R-:W-:-:S02]  /*1620*/  SEL R168, R4, 0xffffffe0, !P0 ;  /* 0xffffffe004a87807 */ /* 0x000fc40004000000 */
[----:B------:R-:W-:Y:S01]  /*1630*/  IADD3 R12, R225, 0x58, RZ ;  /* 0x00000058e10c7810 */ /* 0x000fe20007ffe0ff */
[----:B------:R-:W-:Y:S01]  /*1640*/  IMAD.IADD R242, R239, 0x1, R6 ;  /* 0x00000001eff27824 */ /* 0x000fe200078e0206 */
[C---:B------:R-:W-:Y:S02]  /*1650*/  IADD3 R252, R225.reuse, 0x70, RZ ;  /* 0x00000070e1fc7810 */ /* 0x040fe40007ffe0ff */
[----:B------:R-:W-:Y:S02]  /*1660*/  IADD3 R250, R225, 0x80, RZ ;  /* 0x00000080e1fa7810 */ /* 0x000fe40007ffe0ff */
[----:B------:R-:W-:Y:S02]  /*1670*/  SHF.R.S32.HI R4, RZ, 0x1f, R21 ;  /* 0x0000001fff047819 */ /* 0x000fe40000011415 */
[----:B------:R-:W-:Y:S02]  /*1680*/  IADD3 R240, R239, -0x10, RZ ;  /* 0xfffffff0eff07810 */ /* 0x000fe40007ffe0ff */
[----:B--2---:R-:W-:-:S02]  /*1690*/  IADD3 R7, R225, 0x68, RZ ;  /* 0x00000068e1077810 */ /* 0x004fc40007ffe0ff */
[C---:B------:R-:W-:Y:S02]  /*16a0*/  IADD3 R249, R225.reuse, 0x88, RZ ;  /* 0x00000088e1f97810 */ /* 0x040fe40007ffe0ff */
[----:B------:R-:W-:Y:S02]  /*16b0*/  IADD3 R247, R225, 0x98, RZ ;  /* 0x00000098e1f77810 */ /* 0x000fe40007ffe0ff */
[----:B------:R-:W-:Y:S02]  /*16c0*/  SHF.R.S32.HI R4, RZ, 0x1f, R18 ;  /* 0x0000001fff047819 */ /* 0x000fe40000011412 */
[----:B------:R-:W-:Y:S02]  /*16d0*/  @P3 IADD3 R240, R239, 0x10, RZ ;  /* 0x00000010eff03810 */ /* 0x000fe40007ffe0ff */
[----:B------:R-:W-:Y:S02]  /*16e0*/  LEA R162, R2, 0x18100, 0x1 ;  /* 0x0001810002a27811 */ /* 0x000fe400078e08ff */
[----:B------:R-:W-:Y:S01]  /*16f0*/  SEL R5, R8, 0xffffffc0, !P2 ;  /* 0xffffffc008057807 */ /* 0x000fe20005000000 */
[----:B------:R-:W-:Y:S01]  /*1700*/  IMAD.IADD R241, R6, 0x1, R240 ;  /* 0x0000000106f17824 */ /* 0x000fe200078e02f0 */
[C---:B------:R-:W-:Y:S01]  /*1710*/  IADD3 R246, R225.reuse, 0xa0, RZ ;  /* 0x000000a0e1f67810 */ /* 0x040fe20007ffe0ff */
[----:B------:R-:W-:Y:S01]  /*1720*/  IMAD.IADD R163, R162, 0x1, R168 ;  /* 0x00000001a2a37824 */ /* 0x000fe200078e02a8 */
[----:B------:R-:W-:Y:S01]  /*1730*/  IADD3 R245, R225, 0xa8, RZ ;  /* 0x000000a8e1f57810 */ /* 0x000fe20007ffe0ff */
[----:B------:R-:W-:Y:S01]  /*1740*/  IMAD.IADD R2, R241, 0x1, R5 ;  /* 0x00000001f1027824 */ /* 0x000fe200078e0205 */
[----:B------:R-:W-:-:S02]  /*1750*/  SHF.R.S32.HI R4, RZ, 0x1f, R15 ;  /* 0x0000001fff047819 */ /* 0x000fc4000001140f */
[----:B------:R-:W-:Y:S01]  /*1760*/  LEA R170, R3, 0x100, 0x1 ;  /* 0x0000010003aa7811 */ /* 0x000fe200078e08ff */
[----:B------:R-:W-:Y:S01]  /*1770*/  IMAD.IADD R3, R5, 0x1, R240 ;  /* 0x0000000105037824 */ /* 0x000fe200078e02f0 */
[----:B------:R-:W-:Y:S02]  /*1780*/  IADD3 R244, R225, 0xb0, RZ ;  /* 0x000000b0e1f47810 */ /* 0x000fe40007ffe0ff */
[----:B------:R-:W-:Y:S01]  /*1790*/  SHF.R.S32.HI R4, RZ, 0x1f, R12 ;  /* 0x0000001fff047819 */ /* 0x000fe2000001140c */
[----:B------:R-:W-:Y:S01]  /*17a0*/  IMAD.IADD R232, R168, 0x1, R170 ;  /* 0x00000001a8e87824 */ /* 0x000fe200078e02aa */
[----:B------:R-:W-:Y:S02]  /*17b0*/  SHF.R.S32.HI R7, RZ, 0x1f, R7 ;  /* 0x0000001fff077819 */ /* 0x000fe40000011407 */
[----:B------:R-:W-:Y:S02]  /*17c0*/  LEA R169, R0, 0xc100, 0x1 ;  /* 0x0000c10000a97811 */ /* 0x000fe400078e08ff */
[----:B------:R-:W-:-:S02]  /*17d0*/  SHF.R.S32.HI R4, RZ, 0x1f, R252 ;  /* 0x0000001fff047819 */ /* 0x000fc400000114fc */
[----:B------:R-:W-:Y:S02]  /*17e0*/  SHF.R.S32.HI R7, RZ, 0x1f, R250 ;  /* 0x0000001fff077819 */ /* 0x000fe400000114fa */
[----:B------:R-:W-:Y:S02]  /*17f0*/  SEL R0, R8, 0xffffffc0, !P4 ;  /* 0xffffffc008007807 */ /* 0x000fe40006000000 */
        /* <DEDUP_REMOVED lines=9> */
[----:B------:R-:W-:Y:S01]  /*1890*/  IADD3 R20, R225, 0x18, RZ ;  /* 0x00000018e1147810 */ /* 0x000fe20007ffe0ff */
[----:B------:R-:W-:Y:S01]  /*18a0*/  IMAD.IADD R164, R163, 0x1, R0 ;  /* 0x00000001a3a47824 */ /* 0x000fe200078e0200 */
[----:B------:R1:W-:Y:S01]  /*18b0*/  STL [R1+0xc], R7 ;  /* 0x00000c0701007387 */ /* 0x0003e20000100800 */
[----:B------:R-:W-:Y:S01]  /*18c0*/  IMAD.IADD R0, R0, 0x1, R232 ;  /* 0x0000000100007824 */ /* 0x000fe200078e02e8 */
[C---:B------:R-:W-:Y:S01]  /*18d0*/  IADD3 R17, R225.reuse, 0x30, RZ ;  /* 0x00000030e1117810 */ /* 0x040fe20007ffe0ff */
[----:B------:R-:W-:Y:S01]  /*18e0*/  IMAD.IADD R235, R168, 0x1, R171 ;  /* 0x00000001a8eb7824 */ /* 0x000fe200078e02ab */
[----:B------:R1:W-:Y:S01]  /*18f0*/  STL [R1+0x8], R4 ;  /* 0x0000080401007387 */ /* 0x0003e20000100800 */
[----:B------:R-:W-:-:S02]  /*1900*/  IADD3 R14, R225, 0x48, RZ ;  /* 0x00000048e10e7810 */ /* 0x000fc40007ffe0ff */
[C---:B------:R-:W-:Y:S01]  /*1910*/  IADD3 R22, R225.reuse, 0x8, RZ ;  /* 0x00000008e1167810 */ /* 0x040fe20007ffe0ff */
[----:B------:R1:W-:Y:S01]  /*1920*/  STL [R1+0x4], R3 ;  /* 0x0000040301007387 */ /* 0x0003e20000100800 */
[C---:B------:R-:W-:Y:S02]  /*1930*/  IADD3 R11, R225.reuse, 0x60, RZ ;  /* 0x00000060e10b7810 */ /* 0x040fe40007ffe0ff */
[C---:B------:R-:W-:Y:S01]  /*1940*/  IADD3 R19, R225.reuse, 0x20, RZ ;  /* 0x00000020e1137810 */ /* 0x040fe20007ffe0ff */
[----:B------:R1:W-:Y:S01]  /*1950*/  STL [R1], R2 ;  /* 0x0000000201007387 */ /* 0x0003e20000100800 */
[C---:B------:R-:W-:Y:S02]  /*1960*/  IADD3 R251, R225.reuse, 0x78, RZ ;  /* 0x00000078e1fb7810 */ /* 0x040fe40007ffe0ff */
[----:B------:R-:W-:Y:S01]  /*1970*/  SHF.R.S32.HI R8, RZ, 0x1f, R20 ;  /* 0x0000001fff087819 */ /* 0x000fe20000011414 */
[----:B------:R1:W-:Y:S01]  /*1980*/  STL [R1+0x10], R0 ;  /* 0x0000100001007387 */ /* 0x0003e20000100800 */
[----:B------:R-:W-:-:S02]  /*1990*/  IADD3 R16, R225, 0x38, RZ ;  /* 0x00000038e1107810 */ /* 0x000fc40007ffe0ff */
[C---:B------:R-:W-:Y:S02]  /*19a0*/  IADD3 R248, R225.reuse, 0x90, RZ ;  /* 0x00000090e1f87810 */ /* 0x040fe40007ffe0ff */
[----:B------:R-:W-:Y:S02]  /*19b0*/  SHF.R.S32.HI R8, RZ, 0x1f, R17 ;  /* 0x0000001fff087819 */ /* 0x000fe40000011411 */
        /* <DEDUP_REMOVED lines=12> */
[----:B-1----:R-:W-:Y:S02]  /*1a80*/  SHF.R.S32.HI R8, RZ, 0x1f, R243 ;  /* 0x0000001fff087819 */ /* 0x002fe400000114f3 */
.L_x_2769:
        /* <DEDUP_REMOVED lines=30> */
.L_x_2656:
[----:B------:R-:W-:-:S04]  /*1c70*/  ISETP.NE.U32.AND P1, PT, RZ, c[0x0][0x368], PT ;  /* 0x0000da00ff007a0c */ /* 0x000fc80003f25070 */
[----:B------:R-:W-:-:S13]  /*1c80*/  ISETP.NE.AND.EX P1, PT, RZ, c[0x0][0x36c], PT, P1 ;  /* 0x0000db00ff007a0c */ /* 0x000fda0003f25310 */
[----:B------:R-:W-:Y:S05]  /*1c90*/  @!P1 BRA `(.L_x_2657) ;  /* 0x0000004000009947 */ /* 0x000fea0003800000 */
[----:B-1----:R-:W-:-:S04]  /*1ca0*/  IADD3 R2, P1, R233, c[0x0][0x368], RZ ;  /* 0x0000da00e9027a10 */ /* 0x002fc80007f3e0ff */
[----:B------:R-:W-:-:S05]  /*1cb0*/  IADD3.X R3, R234, c[0x0][0x36c], RZ, P1, !PT ;  /* 0x0000db00ea037a10 */ /* 0x000fca0000ffe4ff */
[----:B------:R1:W5:Y:S01]  /*1cc0*/  LDG.E R0, [R2.64] ;  /* 0x0000000802007981 */ /* 0x000362000c1e1900 */
[----:B------:R-:W-:Y:S05]  /*1cd0*/  BRA `(.L_x_2658) ;  /* 0x0000008000007947 */ /* 0x000fea0003800000 */
.L_x_2657:
        /* <DEDUP_REMOVED lines=8> */
.L_x_2658:
        /* <DEDUP_REMOVED lines=58> */
.L_x_2660:
[----:B------:R-:W-:Y:S05]  /*2100*/  BSYNC B0 ;  /* 0x0000000000007941 */ /* 0x000fea0003800000 */
.L_x_2659:
[----:B------:R-:W-:Y:S01]  /*2110*/  IMAD R205, R237, R2, RZ ;  /* 0x00000002edcd7224 */ /* 0x000fe200078e02ff */
        /* <DEDUP_REMOVED lines=99> */
.L_x_2774:
[----:B------:R-:W-:Y:S05]  /*2750*/  BRA.DIV ~URZ, `(.L_x_2663) ;  /* 0x000101427f007947 */ /* 0x000fea000b800000 */
[----:B------:R3:W4:Y:S02]  /*2760*/  SHFL.IDX PT, R0, R12, RZ, 0x181f ;  /* 0x00181fff0c007589 */ /* 0x00072400000e0000 */
.L_x_2775:
        /* <DEDUP_REMOVED lines=20> */
.L_x_2665:
[----:B------:R-:W-:Y:S05]  /*28b0*/  BSYNC B0 ;  /* 0x0000000000007941 */ /* 0x000fea0003800000 */
.L_x_2664:
[----:B------:R-:W-:Y:S05]  /*28c0*/  BRA.DIV ~URZ, `(.L_x_2666) ;  /* 0x000100427f007947 */ /* 0x000fea000b800000 */
[----:B--2---:R2:W1:Y:S04]  /*28d0*/  SHFL.IDX PT, R8, R9, 0x1, 0x181f ;  /* 0x00381f0009087f89 */ /* 0x00446800000e0000 */
[----:B----4-:R2:W4:Y:S02]  /*28e0*/  SHFL.IDX PT, R0, R12, 0x1, 0x181f ;  /* 0x00381f000c007f89 */ /* 0x01052400000e0000 */
.L_x_2776:
        /* <DEDUP_REMOVED lines=19> */
.L_x_2668:
[----:B------:R-:W-:Y:S05]  /*2a20*/  BSYNC B0 ;  /* 0x0000000000007941 */ /* 0x000fea0003800000 */
.L_x_2667:
[----:B------:R-:W-:Y:S05]  /*2a30*/  BRA.DIV ~URZ, `(.L_x_2669) ;  /* 0x0000ffa27f007947 */ /* 0x000fea000b800000 */
[----:B-1----:R1:W2:Y:S02]  /*2a40*/  SHFL.IDX PT, R8, R9, 0x2, 0x181f ;  /* 0x00581f0009087f89 */ /* 0x0022a400000e0000 */
.L_x_2777:
[----:B------:R-:W-:Y:S05]  /*2a50*/  BRA.DIV ~URZ, `(.L_x_2670) ;  /* 0x0000fff27f007947 */ /* 0x000fea000b800000 */
[----:B----4-:R4:W1:Y:S02]  /*2a60*/  SHFL.IDX PT, R0, R12, 0x2, 0x181f ;  /* 0x00581f000c007f89 */ /* 0x01086400000e0000 */
.L_x_2778:
        /* <DEDUP_REMOVED lines=19> */
.L_x_2672:
[----:B------:R-:W-:Y:S05]  /*2ba0*/  BSYNC B0 ;  /* 0x0000000000007941 */ /* 0x000fea0003800000 */
.L_x_2671:
[----:B------:R-:W-:Y:S05]  /*2bb0*/  BRA.DIV ~URZ, `(.L_x_2673) ;  /* 0x0000ff027f007947 */ /* 0x000fea000b800000 */
[----:B--2---:R2:W3:Y:S04]  /*2bc0*/  SHFL.IDX PT, R8, R9, 0x3, 0x181f ;  /* 0x00781f0009087f89 */ /* 0x0044e800000e0000 */
[----:B-1----:R2:W1:Y:S02]  /*2bd0*/  SHFL.IDX PT, R0, R12, 0x3, 0x181f ;  /* 0x00781f000c007f89 */ /* 0x00246400000e0000 */
.L_x_2779:
[----:B------:R-:W-:Y:S01]  /*2be0*/  IADD3 R2, R10, 0x60, RZ ;  /* 0x000000600a027810 */ /* 0x000fe20007ffe0ff */
[----:B-----5:R-:W-:Y:S01]  /*2bf0*/  IMAD.WIDE.U32 R214, R13, c[0x0][0x2b0], RZ ;  /* 0x0000ac000dd67a25 */ /* 0x020fe200078e00ff */
[----:B------:R-:W-:-:S02]  /*2c00*/  SHF.R.S32.HI R18, RZ, 0x1f, R193 ;  /* 0x0000001fff127819 */ /* 0x000fc400000114c1 */
[----:B------:R-:W-:Y:S02]  /*2c10*/  ISETP.GE.AND P2, PT, R2, R11, PT ;  /* 0x0000000b0200720c */ /* 0x000fe40003f46270 */
[----:B------:R-:W-:Y:S02]  /*2c20*/  SHF.R.S32.HI R16, RZ, 0x1f, R201 ;  /* 0x0000001fff107819 */ /* 0x000fe400000114c9 */
[----:B------:R-:W-:-:S09]  /*2c30*/  SHF.R.S32.HI R20, RZ, 0x1f, R202 ;  /* 0x0000001fff147819 */ /* 0x000fd200000114ca */
[-C--:B-1----:R-:W-:Y:S02]  /*2c40*/  @!P2 LEA R6, P0, R193, R0.reuse, 0x1 ;  /* 0x00000000c106a211 */ /* 0x082fe400078008ff */
[----:B------:R-:W-:Y:S02]  /*2c50*/  @!P2 LEA R4, P1, R201, R0, 0x1 ;  /* 0x00000000c904a211 */ /* 0x000fe400078208ff */
        /* <DEDUP_REMOVED lines=36> */
[----:B------:R-:W-:Y:S02]  /*2ea0*/  IMAD R218, R14, c[0x0][0x1ec], R213 ;  /* 0x00007b000eda7a24 */ /* 0x000fe400078e02d5 */
[----:B------:R-:W-:-:S04]  /*2eb0*/  IMAD.WIDE.U32 R2, R181, c[0x0][0x1e0], RZ ;  /* 0x00007800b5027a25 */ /* 0x000fc800078e00ff */
[----:B------:R-:W-:Y:S02]  /*2ec0*/  IMAD R108, R187, -0x40, R221 ;  /* 0xffffffc0bb6c7824 */ /* 0x000fe400078e02dd */
[----:B------:R-:W-:-:S04]  /*2ed0*/  IMAD.WIDE.U32 R216, R14, c[0x0][0x210], RZ ;  /* 0x000084000ed87a25 */ /* 0x000fc800078e00ff */
[----:B------:R-:W-:Y:S02]  /*2ee0*/  IMAD.IADD R13, R108, 0x1, -R226 ;  /* 0x000000016c0d7824 */ /* 0x000fe400078e0ae2 */
[----:B------:R-:W-:Y:S01]  /*2ef0*/  IMAD R220, R14, c[0x0][0x214], R217 ;  /* 0x000085000edc7a24 */ /* 0x000fe200078e02d9 */
[C---:B------:R-:W-:Y:S01]  /*2f00*/  SHF.L.U64.HI R14, R193.reuse, 0x1, R18 ;  /* 0x00000001c10e7819 */ /* 0x040fe20000010212 */
[----:B------:R-:W-:Y:S01]  /*2f10*/  IMAD.SHL.U32 R17, R193, 0x2, RZ ;  /* 0x00000002c1117824 */ /* 0x000fe200078e00ff */
[----:B-1----:R-:W-:Y:S01]  /*2f20*/  SHF.R.S32.HI R5, RZ, 0x1f, R181 ;  /* 0x0000001fff057819 */ /* 0x002fe200000114b5 */
[----:B------:R-:W-:Y:S01]  /*2f30*/  IMAD.SHL.U32 R19, R202, 0x2, RZ ;  /* 0x00000002ca137824 */ /* 0x000fe200078e00ff */
[----:B------:R-:W-:-:S03]  /*2f40*/  ISETP.GE.AND P6, PT, R13, 0x1, PT ;  /* 0x000000010d00780c */ /* 0x000fc60003fc6270 */
[----:B------:R-:W-:-:S04]  /*2f50*/  IMAD R0, R5, c[0x0][0x1e0], RZ ;  /* 0x0000780005007a24 */ /* 0x000fc800078e02ff */
[----:B------:R-:W-:-:S04]  /*2f60*/  IMAD R0, R181, c[0x0][0x1e4], R0 ;  /* 0x00007900b5007a24 */ /* 0x000fc800078e0200 */
[----:B------:R-:W-:Y:S02]  /*2f70*/  IMAD.IADD R3, R3, 0x1, R0 ;  /* 0x0000000103037824 */ /* 0x000fe400078e0200 */
[----:B------:R-:W-:Y:S02]  /*2f80*/  @P6 ISETP.GE.AND P1, PT, R193, c[0x0][0x1d4], PT ;  /* 0x00007500c1006a0c */ /* 0x000fe40003f26270 */
[----:B------:R-:W-:Y:S02]  /*2f90*/  @P6 ISETP.GE.AND P5, PT, R201, c[0x0][0x1d4], PT ;  /* 0x00007500c9006a0c */ /* 0x000fe40003fa6270 */
[----:B------:R-:W-:Y:S02]  /*2fa0*/  @P6 ISETP.GE.AND P2, PT, R202, c[0x0][0x1d4], PT ;  /* 0x00007500ca006a0c */ /* 0x000fe40003f46270 */
[----:B---3--:R-:W-:Y:S01]  /*2fb0*/  SHF.R.S32.HI R7, RZ, 0x1f, R173 ;  /* 0x0000001fff077819 */ /* 0x008fe200000114ad */
[----:B------:R-:W-:-:S04]  /*2fc0*/  IMAD.WIDE.U32 R2, R173, c[0x0][0x1f0], R2 ;  /* 0x00007c00ad027a25 */ /* 0x000fc800078e0002 */
[C---:B------:R-:W-:Y:S02]  /*2fd0*/  IMAD R0, R7.reuse, c[0x0][0x1f0], RZ ;  /* 0x00007c0007007a24 */ /* 0x040fe400078e02ff */
[----:B------:R-:W-:Y:S02]  /*2fe0*/  IMAD R7, R7, c[0x0][0x218], RZ ;  /* 0x0000860007077a24 */ /* 0x000fe400078e02ff */
[C---:B------:R-:W-:Y:S01]  /*2ff0*/  IMAD R4, R173.reuse, c[0x0][0x1f4], R0 ;  /* 0x00007d00ad047a24 */ /* 0x040fe200078e0200 */
[----:B------:R-:W-:Y:S01]  /*3000*/  IADD3 R0, P0, R2, R212, RZ ;  /* 0x000000d402007210 */ /* 0x000fe20007f1e0ff */
        /* <DEDUP_REMOVED lines=9> */
[----:B------:R-:W3:Y:S03]  /*30a0*/  SHFL.IDX PT, R8, R10, RZ, 0x181f ;  /* 0x00181fff0a087589 */ /* 0x000ee600000e0000 */
[----:B------:R-:W-:Y:S01]  /*30b0*/  IMAD.WIDE.U32 R2, R173, c[0x0][0x218], R2 ;  /* 0x00008600ad027a25 */ /* 0x000fe200078e0002 */
[----:B--2---:R2:W5:Y:S04]  /*30c0*/  SHFL.IDX PT, R9, R6, 0x1, 0x181f ;  /* 0x00381f0006097f89 */ /* 0x00456800000e0000 */
[----:B------:R-:W4:Y:S01]  /*30d0*/  SHFL.IDX PT, R10, R10, 0x1, 0x181f ;  /* 0x00381f000a0a7f89 */ /* 0x000f2200000e0000 */
[----:B-1----:R-:W-:-:S04]  /*30e0*/  @P6 LEA R4, P0, R193, R0, 0x1 ;  /* 0x00000000c1046211 */ /* 0x002fc800078008ff */
[----:B---3--:R-:W-:Y:S02]  /*30f0*/  @P6 LEA.HI.X R5, R193, R8, R18, 0x1, P0 ;  /* 0x00000008c1056211 */ /* 0x008fe400000f0c12 */
[----:B--2---:R-:W-:-:S03]  /*3100*/  @P6 LEA R6, P0, R201, R0, 0x1 ;  /* 0x00000000c9066211 */ /* 0x004fc600078008ff */
[----:B------:R1:W-:Y:S01]  /*3110*/  @P6 LDGSTS.E.BYPASS.LTC128B.128 [R210+0xc100], [R4.64], !P1 ;  /* 0x0c10000004d26fae */ /* 0x0003e2000c901d48 */
[----:B------:R-:W-:-:S05]  /*3120*/  @P6 LEA.HI.X R7, R201, R8, R16, 0x1, P0 ;  /* 0x00000008c9076211 */ /* 0x000fca00000f0c10 */
[----:B------:R5:W-:Y:S01]  /*3130*/  @P6 LDGSTS.E.BYPASS.LTC128B.128 [R210+0xe100], [R6.64], !P5 ;  /* 0x0e10000006d26fae */ /* 0x000be2000e901d48 */
[----:B-1----:R-:W-:Y:S02]  /*3140*/  @P6 LEA R4, P1, R202, R0, 0x1 ;  /* 0x00000000ca046211 */ /* 0x002fe400078208ff */
[----:B------:R-:W-:Y:S02]  /*3150*/  IADD3 R0, P0, R2, R216, RZ ;  /* 0x000000d802007210 */ /* 0x000fe40007f1e0ff */
[----:B------:R-:W-:Y:S02]  /*3160*/  @P6 LEA.HI.X R5, R202, R8, R20, 0x1, P1 ;  /* 0x00000008ca056211 */ /* 0x000fe400008f0c14 */
[----:B------:R-:W-:Y:S02]  /*3170*/  ISETP.GE.AND P1, PT, R13, 0x21, PT ;  /* 0x000000210d00780c */ /* 0x000fe40003f26270 */
[----:B------:R-:W-:Y:S01]  /*3180*/  IADD3.X R2, R220, R3, R11, P0, !PT ;  /* 0x00000003dc027210 */ /* 0x000fe200007fe40b */
[----:B------:R1:W-:Y:S01]  /*3190*/  @P6 LDGSTS.E.BYPASS.LTC128B.128 [R210+0x10100], [R4.64], !P2 ;  /* 0x1010000004d26fae */ /* 0x0003e2000d101d48 */
[----:B----4-:R-:W-:-:S04]  /*31a0*/  LEA R12, P0, R0, c[0x0][0x1f8], 0x1 ;  /* 0x00007e00000c7a11 */ /* 0x010fc800078008ff */
[----:B------:R-:W-:Y:S01]  /*31b0*/  LEA.HI.X R15, R0, c[0x0][0x1fc], R2, 0x1, P0 ;  /* 0x00007f00000f7a11 */ /* 0x000fe200000f0c02 */
[----:B------:R-:W2:Y:S04]  /*31c0*/  SHFL.IDX PT, R8, R12, RZ, 0x181f ;  /* 0x00181fff0c087589 */ /* 0x000ea800000e0000 */
[C---:B-----5:R-:W-:Y:S01]  /*31d0*/  @P1 LEA R6, P0, R193.reuse, R9, 0x1 ;  /* 0x00000009c1061211 */ /* 0x060fe200078008ff */
[----:B------:R-:W3:Y:S01]  /*31e0*/  SHFL.IDX PT, R11, R15, RZ, 0x181f ;  /* 0x00181fff0f0b7589 */ /* 0x000ee200000e0000 */
[----:B------:R-:W-:Y:S02]  /*31f0*/  @P1 ISETP.GE.AND P5, PT, R193, c[0x0][0x1d4], PT ;  /* 0x00007500c1001a0c */ /* 0x000fe40003fa6270 */
[----:B------:R-:W-:Y:S01]  /*3200*/  @P1 ISETP.GE.AND P2, PT, R201, c[0x0][0x1d4], PT ;  /* 0x00007500c9001a0c */ /* 0x000fe20003f46270 */
[----:B------:R-:W4:Y:S01]  /*3210*/  SHFL.IDX PT, R0, R12, 0x1, 0x181f ;  /* 0x00381f000c007f89 */ /* 0x000f2200000e0000 */
[----:B------:R-:W-:Y:S01]  /*3220*/  @P1 LEA.HI.X R7, R193, R10, R18, 0x1, P0 ;  /* 0x0000000ac1071211 */ /* 0x000fe200000f0c12 */
        /* <DEDUP_REMOVED lines=11> */
[----:B------:R1:W5:Y:S01]  /*32e0*/  SHFL.IDX PT, R10, R15, 0x1, 0x181f ;  /* 0x00381f000f0a7f89 */ /* 0x00036200000e0000 */
        /* <DEDUP_REMOVED lines=13> */
[----:B------:R-:W-:-:S03]  /*33c0*/  IADD3 R6, P0, R0, R17, RZ ;  /* 0x0000001100067210 */ /* 0x000fc60007f1e0ff */
[----:B------:R-:W-:Y:S01]  /*33d0*/  IMAD.X R9, R11, 0x1, R15, P6 ;  /* 0x000000010b097824 */ /* 0x000fe200030e060f */
[----:B------:R2:W-:Y:S01]  /*33e0*/  LDGSTS.E.BYPASS.LTC128B.128 [R210+0x2100], [R2.64], !P1 ;  /* 0x0210000002d27fae */ /* 0x0005e2000c901d48 */
[----:B------:R-:W-:Y:S01]  /*33f0*/  ISETP.GE.AND P1, PT, R202, c[0x0][0x1d4], PT ;  /* 0x00007500ca007a0c */ /* 0x000fe20003f26270 */
[----:B-----5:R-:W-:-:S03]  /*3400*/  IMAD.X R7, R10, 0x1, R14, P0 ;  /* 0x000000010a077824 */ /* 0x020fc600000e060e */
        /* <DEDUP_REMOVED lines=42> */
.L_x_2780:
        /* <DEDUP_REMOVED lines=8> */
[C---:B------:R-:W-:Y:S01]  /*3730*/  IMAD.X R5, R8.reuse, 0x1, R16, P5 ;  /* 0x0000000108057824 */ /* 0x040fe200028e0610 */
        /* <DEDUP_REMOVED lines=11> */
.L_x_2781:
        /* <DEDUP_REMOVED lines=21> */
.L_x_2675:
[----:B------:R-:W-:Y:S05]  /*3940*/  BSYNC B0 ;  /* 0x0000000000007941 */ /* 0x000fea0003800000 */
.L_x_2674:
        /* <DEDUP_REMOVED lines=27> */
[C---:B------:R-:W-:Y:S01]  /*3b00*/  IMAD.SHL.U32 R26, R202.reuse, 0x2, RZ ;  /* 0x00000002ca1a7824 */ /* 0x040fe200078e00ff */
        /* <DEDUP_REMOVED lines=17> */
.L_x_2782:
        /* <DEDUP_REMOVED lines=8> */
[----:B----4-:R-:W-:Y:S01]  /*3ca0*/  IMAD.X R15, R12, 0x1, R21, P0 ;  /* 0x000000010c0f7824 */ /* 0x010fe200000e0615 */
        /* <DEDUP_REMOVED lines=12> */
.L_x_2783:
        /* <DEDUP_REMOVED lines=21> */
.L_x_2679:
[----:B------:R-:W-:Y:S05]  /*3ec0*/  BSYNC B0 ;  /* 0x0000000000007941 */ /* 0x000fea0003800000 */
.L_x_2678:
[----:B------:R-:W-:Y:S01]  /*3ed0*/  IMAD.MOV.U32 R0, RZ, RZ, 0x40 ;  /* 0x00000040ff007424 */ /* 0x000fe200078e00ff */
[----:B------:R-:W-:Y:S01]  /*3ee0*/  LOP3.LUT P0, RZ, R207, 0x4, RZ, 0xc0, !PT ;  /* 0x00000004cfff7812 */ /* 0x000fe2000780c0ff */
[----:B------:R-:W0:Y:S01]  /*3ef0*/  LDGDEPBAR ;  /* 0x00000000000079af */ /* 0x000e220000000000 */
[----:B------:R-:W-:Y:S02]  /*3f00*/  WARPSYNC 0xffffffff ;  /* 0xffffffff00007948 */ /* 0x000fe40003800000 */
[----:B------:R-:W-:Y:S01]  /*3f10*/  SEL R166, R0, 0xffffffc0, !P0 ;  /* 0xffffffc000a67807 */ /* 0x000fe20004000000 */
[----:B---34-:R-:W-:Y:S01]  /*3f20*/  HMMA.16816.F32 R36, R8, R32, RZ ;  /* 0x000000200824723c */ /* 0x018fe200000018ff */
[----:B--2---:R-:W-:Y:S03]  /*3f30*/  LDSM.16.M88.4 R16, [R165] ;  /* 0x00000000a510783b */ /* 0x004fe60000000200 */
[----:B------:R-:W-:Y:S01]  /*3f40*/  IMAD.IADD R2, R169, 0x1, R166 ;  /* 0x00000001a9027824 */ /* 0x000fe200078e02a6 */
[----:B------:R-:W2:Y:S01]  /*3f50*/  LDL R109, [R1+0x14] ;  /* 0x00001400016d7983 */ /* 0x000ea20000100800 */
[----:B------:R-:W-:-:S02]  /*3f60*/  IADD3 R0, R166, R169, R167 ;  /* 0x000000a9a6007210 */ /* 0x000fc40007ffe0a7 */
[C---:B------:R-:W-:Y:S01]  /*3f70*/  HMMA.16816.F32 R24, R8.reuse, R40, RZ ;  /* 0x000000280818723c */ /* 0x040fe200000018ff */
[----:B------:R-:W3:Y:S04]  /*3f80*/  LDSM.16.M88.4 R72, [R2] ;  /* 0x000000000248783b */ /* 0x000ee80000000200 */
[----:B------:R-:W4:Y:S03]  /*3f90*/  LDSM.16.M88.4 R80, [R2+0x800] ;  /* 0x000800000250783b */ /* 0x000f260000000200 */
[C---:B------:R-:W-:Y:S01]  /*3fa0*/  HMMA.16816.F32 R20, R8.reuse, R42, RZ ;  /* 0x0000002a0814723c */ /* 0x040fe200000018ff */
[----:B------:R-:W5:Y:S04]  /*3fb0*/  LDSM.16.M88.4 R68, [R2+0x1000] ;  /* 0x001000000244783b */ /* 0x000f680000000200 */
[----:B------:R-:W1:Y:S03]  /*3fc0*/  LDSM.16.M88.4 R76, [R2+0x1800] ;  /* 0x00180000024c783b */ /* 0x000e660000000200 */
[C---:B------:R-:W-:Y:S01]  /*3fd0*/  HMMA.16816.F32 R12, R8.reuse, R44, RZ ;  /* 0x0000002c080c723c */ /* 0x040fe200000018ff */
[----:B------:R-:W-:Y:S04]  /*3fe0*/  LDSM.16.M88.4 R88, [R0] ;  /* 0x000000000058783b */ /* 0x000fe80000000200 */
[----:B------:R-:W-:Y:S03]  /*3ff0*/  LDSM.16.M88.4 R100, [R0+0x800] ;  /* 0x000800000064783b */ /* 0x000fe60000000200 */
[C---:B------:R-:W-:Y:S01]  /*4000*/  HMMA.16816.F32 R32, R8.reuse, R34, RZ ;  /* 0x000000220820723c */ /* 0x040fe200000018ff */
[----:B------:R-:W-:Y:S04]  /*4010*/  LDSM.16.M88.4 R104, [R169+0x2000] ;  /* 0x00200000a968783b */ /* 0x000fe80000000200 */
[----:B------:R-:W-:Y:S03]  /*4020*/  LDSM.16.M88.4 R96, [R28+0x2000] ;  /* 0x002000001c60783b */ /* 0x000fe60000000200 */
[C---:B------:R-:W-:Y:S08]  /*4030*/  HMMA.16816.F32 R40, R8.reuse, R46, RZ ;  /* 0x0000002e0828723c */ /* 0x040ff000000018ff */
[C---:B------:R-:W-:Y:S08]  /*4040*/  HMMA.16816.F32 R60, R8.reuse, R56, RZ ;  /* 0x00000038083c723c */ /* 0x040ff000000018ff */
[----:B------:R-:W-:Y:S08]  /*4050*/  HMMA.16816.F32 R56, R8, R58, RZ ;  /* 0x0000003a0838723c */ /* 0x000ff000000018ff */
[C---:B-1----:R-:W-:Y:S08]  /*4060*/  HMMA.16816.F32 R52, R4.reuse, R48, R36 ;  /* 0x000000300434723c */ /* 0x042ff00000001824 */
[C---:B------:R-:W-:Y:S08]  /*4070*/  HMMA.16816.F32 R44, R4.reuse, R64, R24 ;  /* 0x00000040042c723c */ /* 0x040ff00000001818 */
[C---:B------:R-:W-:Y:S08]  /*4080*/  HMMA.16816.F32 R8, R4.reuse, R66, R20 ;  /* 0x000000420408723c */ /* 0x040ff00000001814 */
[C---:B------:R-:W-:Y:S01]  /*4090*/  HMMA.16816.F32 R64, R4.reuse, R84, R12 ;  /* 0x000000540440723c */ /* 0x040fe2000000180c */
[----:B------:R-:W1:Y:S07]  /*40a0*/  LDSM.16.M88.4 R12, [R164] ;  /* 0x00000000a40c783b */ /* 0x000e6e0000000200 */
[C---:B------:R-:W-:Y:S08]  /*40b0*/  HMMA.16816.F32 R48, R4.reuse, R50, R32 ;  /* 0x000000320430723c */ /* 0x040ff00000001820 */
[C---:B------:R-:W-:Y:S01]  /*40c0*/  HMMA.16816.F32 R40, R4.reuse, R86, R40 ;  /* 0x000000560428723c */ /* 0x040fe20000001828 */
[----:B------:R-:W-:Y:S07]  /*40d0*/  LDSM.16.M88.4 R84, [R0+0x1000] ;  /* 0x001000000054783b */ /* 0x000fee0000000200 */
[C---:B------:R-:W-:Y:S08]  /*40e0*/  HMMA.16816.F32 R36, R4.reuse, R92, R60 ;  /* 0x0000005c0424723c */ /* 0x040ff0000000183c */
[----:B------:R-:W-:Y:S01]  /*40f0*/  HMMA.16816.F32 R32, R4, R94, R56 ;  /* 0x0000005e0420723c */ /* 0x000fe20000001838 */
[----:B------:R-:W-:Y:S07]  /*4100*/  LDSM.16.M88.4 R92, [R0+0x1800] ;  /* 0x00180000005c783b */ /* 0x000fee0000000200 */
[C---:B---3--:R-:W-:Y:S08]  /*4110*/  HMMA.16816.F32 R24, R16.reuse, R72, R52 ;  /* 0x000000481018723c */ /* 0x048ff00000001834 */
[C---:B----4-:R-:W-:Y:S08]  /*4120*/  HMMA.16816.F32 R4, R16.reuse, R80, R44 ;  /* 0x000000501004723c */ /* 0x050ff0000000182c */
[C---:B------:R-:W-:Y:S01]  /*4130*/  HMMA.16816.F32 R52, R16.reuse, R82, R8 ;  /* 0x000000521034723c */ /* 0x040fe20000001808 */
[----:B------:R-:W3:Y:S04]  /*4140*/  LDSM.16.M88.4 R8, [R162+0x4000] ;  /* 0x00400000a208783b */ /* 0x000ee80000000200 */
[----:B------:R-:W-:Y:S03]  /*4150*/  LDSM.16.M88.4 R80, [R169+0x3800] ;  /* 0x00380000a950783b */ /* 0x000fe60000000200 */
[C---:B------:R-:W-:Y:S01]  /*4160*/  HMMA.16816.F32 R20, R16.reuse, R74, R48 ;  /* 0x0000004a1014723c */ /* 0x040fe20000001830 */
[----:B------:R-:W-:Y:S07]  /*4170*/  LDSM.16.M88.4 R72, [R169+0x3000] ;  /* 0x00300000a948783b */ /* 0x000fee0000000200 */
[C---:B-----5:R-:W-:Y:S08]  /*4180*/  HMMA.16816.F32 R60, R16.reuse, R68, R64 ;  /* 0x00000044103c723c */ /* 0x060ff00000001840 */
[C---:B------:R-:W-:Y:S01]  /*4190*/  HMMA.16816.F32 R56, R16.reuse, R70, R40 ;  /* 0x000000461038723c */ /* 0x040fe20000001828 */
[----:B------:R-:W-:Y:S07]  /*41a0*/  LDSM.16.M88.4 R40, [R169+0x2800] ;  /* 0x00280000a928783b */ /* 0x000fee0000000200 */
[C---:B------:R-:W-:Y:S08]  /*41b0*/  HMMA.16816.F32 R68, R16.reuse, R76, R36 ;  /* 0x0000004c1044723c */ /* 0x040ff00000001824 */
[----:B------:R-:W-:Y:S01]  /*41c0*/  HMMA.16816.F32 R48, R16, R78, R32 ;  /* 0x0000004e1030723c */ /* 0x000fe20000001820 */
[----:B------:R-:W-:Y:S07]  /*41d0*/  LDSM.16.M88.4 R76, [R28+0x3800] ;  /* 0x003800001c4c783b */ /* 0x000fee0000000200 */
[C---:B-1----:R-:W-:Y:S01]  /*41e0*/  HMMA.16816.F32 R16, R12.reuse, R88, R24 ;  /* 0x000000580c10723c */ /* 0x042fe20000001818 */
[----:B------:R-:W-:Y:S07]  /*41f0*/  LDSM.16.M88.4 R24, [R165+0x4000] ;  /* 0x00400000a518783b */ /* 0x000fee0000000200 */
[C---:B------:R-:W-:Y:S01]  /*4200*/  HMMA.16816.F32 R36, R12.reuse, R100, R4 ;  /* 0x000000640c24723c */ /* 0x040fe20000001804 */
[----:B------:R-:W1:Y:S07]  /*4210*/  LDSM.16.M88.4 R4, [R163+0x4000] ;  /* 0x00400000a304783b */ /* 0x000e6e0000000200 */
[----:B------:R-:W-:Y:S01]  /*4220*/  HMMA.16816.F32 R44, R12, R90, R20 ;  /* 0x0000005a0c2c723c */ /* 0x000fe20000001814 */
[----:B------:R-:W-:Y:S07]  /*4230*/  LDSM.16.M88.4 R88, [R2+0x2800] ;  /* 0x002800000258783b */ /* 0x000fee0000000200 */
[----:B---3--:R-:W-:Y:S08]  /*4240*/  HMMA.16816.F32 R16, R8, R104, R16 ;  /* 0x000000680810723c */ /* 0x008ff00000001810 */
[C---:B------:R-:W-:Y:S01]  /*4250*/  HMMA.16816.F32 R32, R12.reuse, R102, R52 ;  /* 0x000000660c20723c */ /* 0x040fe20000001834 */
[----:B------:R-:W3:Y:S07]  /*4260*/  LDSM.16.M88.4 R100, [R2+0x2000] ;  /* 0x002000000264783b */ /* 0x000eee0000000200 */
[C---:B------:R-:W-:Y:S08]  /*4270*/  HMMA.16816.F32 R20, R12.reuse, R84, R60 ;  /* 0x000000540c14723c */ /* 0x040ff0000000183c */
[C---:B------:R-:W-:Y:S01]  /*4280*/  HMMA.16816.F32 R64, R12.reuse, R86, R56 ;  /* 0x000000560c40723c */ /* 0x040fe20000001838 */
[----:B------:R-:W4:Y:S07]  /*4290*/  LDSM.16.M88.4 R84, [R28+0x2800] ;  /* 0x002800001c54783b */ /* 0x000f2e0000000200 */
[C---:B------:R-:W-:Y:S08]  /*42a0*/  HMMA.16816.F32 R68, R12.reuse, R92, R68 ;  /* 0x0000005c0c44723c */ /* 0x040ff00000001844 */
[----:B------:R-:W-:Y:S01]  /*42b0*/  HMMA.16816.F32 R60, R12, R94, R48 ;  /* 0x0000005e0c3c723c */ /* 0x000fe20000001830 */
[----:B------:R-:W5:Y:S07]  /*42c0*/  LDSM.16.M88.4 R92, [R28+0x3000] ;  /* 0x003000001c5c783b */ /* 0x000f6e0000000200 */
[----:B------:R-:W-:Y:S01]  /*42d0*/  HMMA.16816.F32 R56, R8, R106, R44 ;  /* 0x0000006a0838723c */ /* 0x000fe2000000182c */
[----:B------:R-:W-:Y:S07]  /*42e0*/  LDSM.16.M88.4 R104, [R0+0x2000] ;  /* 0x002000000068783b */ /* 0x000fee0000000200 */
[----:B-1----:R-:W-:Y:S01]  /*42f0*/  HMMA.16816.F32 R12, R4, R96, R16 ;  /* 0x00000060040c723c */ /* 0x002fe20000001810 */
[----:B------:R-:W-:Y:S07]  /*4300*/  LDSM.16.M88.4 R16, [R162+0x8000] ;  /* 0x00800000a210783b */ /* 0x000fee0000000200 */
[C---:B------:R-:W-:Y:S08]  /*4310*/  HMMA.16816.F32 R52, R8.reuse, R40, R36 ;  /* 0x000000280834723c */ /* 0x040ff00000001824 */
[C---:B------:R-:W-:Y:S01]  /*4320*/  HMMA.16816.F32 R44, R8.reuse, R72, R20 ;  /* 0x00000048082c723c */ /* 0x040fe20000001814 */
[----:B------:R-:W1:Y:S07]  /*4330*/  LDSM.16.M88.4 R20, [R164+0x4000] ;  /* 0x00400000a414783b */ /* 0x000e6e0000000200 */
[C---:B------:R-:W-:Y:S08]  /*4340*/  HMMA.16816.F32 R48, R8.reuse, R42, R32 ;  /* 0x0000002a0830723c */ /* 0x040ff00000001820 */
[----:B------:R-:W-:Y:S01]  /*4350*/  HMMA.16816.F32 R40, R8, R74, R64 ;  /* 0x0000004a0828723c */ /* 0x000fe20000001840 */
[----:B--2---:R-:W-:-:S07]  /*4360*/  IMAD.IADD R206, R109, 0x1, R229 ;  /* 0x000000016dce7824 */ /* 0x004fce00078e02e5 */
[----:B------:R-:W-:Y:S01]  /*4370*/  HMMA.16816.F32 R32, R4, R98, R56 ;  /* 0x000000620420723c */ /* 0x000fe20000001838 */
[----:B------:R-:W2:Y:S07]  /*4380*/  LDSM.16.M88.4 R96, [R169+0x4000] ;  /* 0x00400000a960783b */ /* 0x000eae0000000200 */
[C---:B------:R-:W-:Y:S01]  /*4390*/  HMMA.16816.F32 R64, R8.reuse, R80, R68 ;  /* 0x000000500840723c */ /* 0x040fe20000001844 */
[----:B------:R-:W-:Y:S07]  /*43a0*/  LDSM.16.M88.4 R68, [R2+0x3000] ;  /* 0x003000000244783b */ /* 0x000fee0000000200 */
[----:B------:R-:W-:Y:S01]  /*43b0*/  HMMA.16816.F32 R36, R8, R82, R60 ;  /* 0x000000520824723c */ /* 0x000fe2000000183c */
[----:B------:R-:W-:Y:S07]  /*43c0*/  LDSM.16.M88.4 R80, [R2+0x3800] ;  /* 0x003800000250783b */ /* 0x000fee0000000200 */
[----:B---3--:R-:W-:Y:S01]  /*43d0*/  HMMA.16816.F32 R8, R24, R100, R12 ;  /* 0x000000641808723c */ /* 0x008fe2000000180c */
[----:B------:R-:W-:Y:S07]  /*43e0*/  LDSM.16.M88.4 R12, [R163+0x8000] ;  /* 0x00800000a30c783b */ /* 0x000fee0000000200 */
[C---:B----4-:R-:W-:Y:S08]  /*43f0*/  HMMA.16816.F32 R52, R4.reuse, R84, R52 ;  /* 0x000000540434723c */ /* 0x050ff00000001834 */
[C---:B------:R-:W-:Y:S01]  /*4400*/  HMMA.16816.F32 R72, R4.reuse, R86, R48 ;  /* 0x000000560448723c */ /* 0x040fe20000001830 */
[----:B------:R-:W-:Y:S07]  /*4410*/  LDSM.16.M88.4 R84, [R0+0x3000] ;  /* 0x003000000054783b */ /* 0x000fee0000000200 */
[----:B-----5:R-:W-:Y:S01]  /*4420*/  HMMA.16816.F32 R48, R4, R94, R40 ;  /* 0x0000005e0430723c */ /* 0x020fe20000001828 */
[----:B------:R-:W3:Y:S07]  /*4430*/  LDSM.16.M88.4 R40, [R0+0x2800] ;  /* 0x002800000028783b */ /* 0x000eee0000000200 */
[----:B------:R-:W-:Y:S01]  /*4440*/  HMMA.16816.F32 R32, R24, R102, R32 ;  /* 0x000000661820723c */ /* 0x000fe20000001820 */
[----:B------:R-:W4:Y:S07]  /*4450*/  LDSM.16.M88.4 R100, [R28+0x4000] ;  /* 0x004000001c64783b */ /* 0x000f2e0000000200 */
[C---:B------:R-:W-:Y:S01]  /*4460*/  HMMA.16816.F32 R56, R4.reuse, R92, R44 ;  /* 0x0000005c0438723c */ /* 0x040fe2000000182c */
[----:B------:R-:W-:Y:S07]  /*4470*/  LDSM.16.M88.4 R92, [R2+0x4000] ;  /* 0x00400000025c783b */ /* 0x000fee0000000200 */
[C---:B------:R-:W-:Y:S08]  /*4480*/  HMMA.16816.F32 R64, R4.reuse, R76, R64 ;  /* 0x0000004c0440723c */ /* 0x040ff00000001840 */
[----:B------:R-:W-:Y:S01]  /*4490*/  HMMA.16816.F32 R60, R4, R78, R36 ;  /* 0x0000004e043c723c */ /* 0x000fe20000001824 */
[----:B------:R-:W5:Y:S07]  /*44a0*/  LDSM.16.M88.4 R76, [R169+0x4800] ;  /* 0x00480000a94c783b */ /* 0x000f6e0000000200 */
[----:B-1----:R-:W-:Y:S01]  /*44b0*/  HMMA.16816.F32 R4, R20, R104, R8 ;  /* 0x000000681404723c */ /* 0x002fe20000001808 */
[----:B------:R-:W-:Y:S07]  /*44c0*/  LDSM.16.M88.4 R8, [R165+0x8000] ;  /* 0x00800000a508783b */ /* 0x000fee0000000200 */
[----:B------:R-:W-:Y:S08]  /*44d0*/  HMMA.16816.F32 R36, R24, R88, R52 ;  /* 0x000000581824723c */ /* 0x000ff00000001834 */
[----:B------:R-:W-:Y:S08]  /*44e0*/  HMMA.16816.F32 R32, R20, R106, R32 ;  /* 0x0000006a1420723c */ /* 0x000ff00000001820 */
[----:B--2---:R-:W-:Y:S08]  /*44f0*/  HMMA.16816.F32 R4, R16, R96, R4 ;  /* 0x000000601004723c */ /* 0x004ff00000001804 */
[----:B------:R-:W-:Y:S01]  /*4500*/  HMMA.16816.F32 R44, R24, R90, R72 ;  /* 0x0000005a182c723c */ /* 0x000fe20000001848 */
[----:B------:R-:W-:Y:S07]  /*4510*/  LDSM.16.M88.4 R88, [R0+0x4000] ;  /* 0x004000000058783b */ /* 0x000fee0000000200 */
[----:B---3--:R-:W-:Y:S08]  /*4520*/  HMMA.16816.F32 R36, R20, R40, R36 ;  /* 0x000000281424723c */ /* 0x008ff00000001824 */
[C---:B------:R-:W-:Y:S08]  /*4530*/  HMMA.16816.F32 R52, R24.reuse, R68, R56 ;  /* 0x000000441834723c */ /* 0x040ff00000001838 */
[----:B------:R-:W-:Y:S01]  /*4540*/  HMMA.16816.F32 R56, R24, R70, R48 ;  /* 0x000000461838723c */ /* 0x000fe20000001830 */
[----:B------:R-:W1:Y:S04]  /*4550*/  LDSM.16.M88.4 R68, [R0+0x3800] ;  /* 0x003800000044783b */ /* 0x000e680000000200 */
[----:B------:R-:W2:Y:S03]  /*4560*/  LDSM.16.M88.4 R48, [R28+0x4800] ;  /* 0x004800001c30783b */ /* 0x000ea60000000200 */
[----:B------:R-:W-:Y:S08]  /*4570*/  HMMA.16816.F32 R32, R16, R98, R32 ;  /* 0x000000621020723c */ /* 0x000ff00000001820 */
[C---:B------:R-:W-:Y:S08]  /*4580*/  HMMA.16816.F32 R72, R24.reuse, R80, R64 ;  /* 0x000000501848723c */ /* 0x040ff00000001840 */
[----:B------:R-:W-:Y:S01]  /*4590*/  HMMA.16816.F32 R64, R24, R82, R60 ;  /* 0x000000521840723c */ /* 0x000fe2000000183c */
[----:B------:R-:W3:Y:S07]  /*45a0*/  LDSM.16.M88.4 R60, [R169+0x5000] ;  /* 0x00500000a93c783b */ /* 0x000eee0000000200 */
[----:B----4-:R-:W-:Y:S01]  /*45b0*/  HMMA.16816.F32 R24, R12, R100, R4 ;  /* 0x000000640c18723c */ /* 0x010fe20000001804 */
[----:B------:R-:W4:Y:S07]  /*45c0*/  LDSM.16.M88.4 R4, [R164+0x8000] ;  /* 0x00800000a404783b */ /* 0x000f2e0000000200 */
[----:B------:R-:W-:Y:S08]  /*45d0*/  HMMA.16816.F32 R44, R20, R42, R44 ;  /* 0x0000002a142c723c */ /* 0x000ff0000000182c */
[----:B-----5:R-:W-:Y:S08]  /*45e0*/  HMMA.16816.F32 R40, R16, R76, R36 ;  /* 0x0000004c1028723c */ /* 0x020ff00000001824 */
[C---:B------:R-:W-:Y:S08]  /*45f0*/  HMMA.16816.F32 R52, R20.reuse, R84, R52 ;  /* 0x000000541434723c */ /* 0x040ff00000001834 */
[----:B------:R-:W-:Y:S01]  /*4600*/  HMMA.16816.F32 R56, R20, R86, R56 ;  /* 0x000000561438723c */ /* 0x000fe20000001838 */
[----:B------:R-:W2:Y:S07]  /*4610*/  LDSM.16.M88.4 R84, [R2+0x4800] ;  /* 0x004800000254783b */ /* 0x000eae0000000200 */
[----:B------:R-:W-:Y:S08]  /*4620*/  HMMA.16816.F32 R36, R12, R102, R32 ;  /* 0x000000660c24723c */ /* 0x000ff00000001820 */
[----:B-1----:R-:W-:Y:S08]  /*4630*/  HMMA.16816.F32 R80, R20, R68, R72 ;  /* 0x000000441450723c */ /* 0x002ff00000001848 */
[----:B------:R-:W-:Y:S01]  /*4640*/  HMMA.16816.F32 R24, R8, R92, R24 ;  /* 0x0000005c0818723c */ /* 0x000fe20000001818 */
[----:B------:R-:W5:Y:S07]  /*4650*/  LDL R92, [R1+0x10] ;  /* 0x00001000015c7983 */ /* 0x000f6e0000100800 */
[----:B------:R-:W-:Y:S01]  /*4660*/  HMMA.16816.F32 R72, R20, R70, R64 ;  /* 0x000000461448723c */ /* 0x000fe20000001840 */
[----:B------:R-:W-:Y:S04]  /*4670*/  LDSM.16.M88.4 R68, [R169+0x5800] ;  /* 0x00580000a944783b */ /* 0x000fe80000000200 */
[----:B------:R-:W-:Y:S03]  /*4680*/  LDSM.16.M88.4 R64, [R28+0x5800] ;  /* 0x005800001c40783b */ /* 0x000fe60000000200 */
[----:B------:R-:W-:Y:S01]  /*4690*/  HMMA.16816.F32 R20, R16, R78, R44 ;  /* 0x0000004e1014723c */ /* 0x000fe2000000182c */
[----:B------:R-:W1:Y:S04]  /*46a0*/  LDSM.16.M88.4 R76, [R0+0x4800] ;  /* 0x00480000004c783b */ /* 0x000e680000000200 */
[----:B------:R-:W-:Y:S03]  /*46b0*/  LDSM.16.M88.4 R44, [R2+0x5000] ;  /* 0x00500000022c783b */ /* 0x000fe60000000200 */
[----:B--2---:R-:W-:Y:S08]  /*46c0*/  HMMA.16816.F32 R32, R12, R48, R40 ;  /* 0x000000300c20723c */ /* 0x004ff00000001828 */
[C---:B---3--:R-:W-:Y:S08]  /*46d0*/  HMMA.16816.F32 R52, R16.reuse, R60, R52 ;  /* 0x0000003c1034723c */ /* 0x048ff00000001834 */
[----:B------:R-:W-:Y:S01]  /*46e0*/  HMMA.16816.F32 R60, R16, R62, R56 ;  /* 0x0000003e103c723c */ /* 0x000fe20000001838 */
[----:B------:R2:W3:Y:S07]  /*46f0*/  LDSM.16.M88.4 R56, [R28+0x5000] ;  /* 0x005000001c38783b */ /* 0x0004ee0000000200 */
[----:B------:R-:W-:Y:S08]  /*4700*/  HMMA.16816.F32 R36, R8, R94, R36 ;  /* 0x0000005e0824723c */ /* 0x000ff00000001824 */
[----:B----4-:R-:W-:Y:S08]  /*4710*/  HMMA.16816.F32 R40, R4, R88, R24 ;  /* 0x000000580428723c */ /* 0x010ff00000001818 */
[----:B------:R-:W-:Y:S01]  /*4720*/  HMMA.16816.F32 R24, R12, R50, R20 ;  /* 0x000000320c18723c */ /* 0x000fe20000001814 */
[----:B------:R-:W4:Y:S07]  /*4730*/  LDSM.16.M88.4 R48, [R0+0x5000] ;  /* 0x005000000030783b */ /* 0x000f2e0000000200 */
[----:B------:R-:W-:Y:S08]  /*4740*/  HMMA.16816.F32 R20, R8, R84, R32 ;  /* 0x000000540814723c */ /* 0x000ff00000001820 */
[----:B------:R-:W-:Y:S01]  /*4750*/  HMMA.16816.F32 R36, R4, R90, R36 ;  /* 0x0000005a0424723c */ /* 0x000fe20000001824 */
[----:B------:R-:W-:-:S04]  /*4760*/  FMUL.FTZ R3, R40, c[0x0][0x320] ;  /* 0x0000c80028037a20 */ /* 0x000fc80000410000 */
[----:B------:R3:W3:Y:S03]  /*4770*/  MUFU.TANH R84, R3 ;  /* 0x0000000300547308 */ /* 0x0006e60000002400 */
[----:B--2---:R-:W-:Y:S08]  /*4780*/  HMMA.16816.F32 R28, R8, R86, R24 ;  /* 0x00000056081c723c */ /* 0x004ff00000001818 */
[----:B-1----:R-:W-:Y:S01]  /*4790*/  HMMA.16816.F32 R24, R4, R76, R20 ;  /* 0x0000004c0418723c */ /* 0x002fe20000001814 */
[----:B---3--:R-:W-:-:S07]  /*47a0*/  FMUL.FTZ R3, R41, c[0x0][0x320] ;  /* 0x0000c80029037a20 */ /* 0x008fce0000410000 */
[----:B------:R-:W-:Y:S01]  /*47b0*/  HMMA.16816.F32 R32, R16, R68, R80 ;  /* 0x000000441020723c */ /* 0x000fe20000001850 */
[----:B------:R1:W2:Y:S07]  /*47c0*/  MUFU.TANH R80, R3 ;  /* 0x0000000300507308 */ /* 0x0002ae0000002400 */
[----:B------:R-:W-:Y:S01]  /*47d0*/  HMMA.16816.F32 R20, R12, R56, R52 ;  /* 0x000000380c14723c */ /* 0x000fe20000001834 */
[----:B------:R3:W2:Y:S07]  /*47e0*/  LDSM.16.M88.4 R52, [R2+0x5800] ;  /* 0x005800000234783b */ /* 0x0006ae0000000200 */
[----:B------:R-:W-:Y:S01]  /*47f0*/  HMMA.16816.F32 R68, R16, R70, R72 ;  /* 0x000000461044723c */ /* 0x000fe20000001848 */
[----:B-1----:R-:W-:-:S04]  /*4800*/  FMUL.FTZ R3, R42, c[0x0][0x320] ;  /* 0x0000c8002a037a20 */ /* 0x002fc80000410000 */
[----:B------:R1:W-:Y:S03]  /*4810*/  MUFU.TANH R74, R3 ;  /* 0x00000003004a7308 */ /* 0x0003e60000002400 */
[----:B------:R-:W-:Y:S01]  /*4820*/  HMMA.16816.F32 R16, R12, R58, R60 ;  /* 0x0000003a0c10723c */ /* 0x000fe2000000183c */
[----:B---3--:R-:W-:-:S04]  /*4830*/  FMUL.FTZ R2, R38, c[0x0][0x320] ;  /* 0x0000c80026027a20 */ /* 0x008fc80000410000 */
[----:B------:R3:W-:Y:S01]  /*4840*/  MUFU.TANH R58, R2 ;  /* 0x00000002003a7308 */ /* 0x0007e20000002400 */
[----:B-1----:R-:W-:Y:S02]  /*4850*/  FMUL.FTZ R3, R43, c[0x0][0x320] ;  /* 0x0000c8002b037a20 */ /* 0x002fe40000410000 */
[----:B------:R-:W-:Y:S05]  /*4860*/  HMMA.16816.F32 R40, R12, R64, R32 ;  /* 0x000000400c28723c */ /* 0x000fea0000001820 */
[----:B------:R1:W-:Y:S03]  /*4870*/  MUFU.TANH R73, R3 ;  /* 0x0000000300497308 */ /* 0x0003e60000002400 */
[----:B------:R-:W-:Y:S01]  /*4880*/  HMMA.16816.F32 R32, R4, R78, R28 ;  /* 0x0000004e0420723c */ /* 0x000fe2000000181c */
[----:B---3--:R-:W-:-:S07]  /*4890*/  FMUL.FTZ R2, R39, c[0x0][0x320] ;  /* 0x0000c80027027a20 */ /* 0x008fce0000410000 */
[----:B------:R-:W-:Y:S01]  /*48a0*/  HMMA.16816.F32 R28, R8, R44, R20 ;  /* 0x0000002c081c723c */ /* 0x000fe20000001814 */
[----:B------:R3:W-:Y:S01]  /*48b0*/  MUFU.TANH R57, R2 ;  /* 0x0000000200397308 */ /* 0x0007e20000002400 */
[----:B-1----:R-:W-:-:S06]  /*48c0*/  FMUL.FTZ R3, R36, c[0x0][0x320] ;  /* 0x0000c80024037a20 */ /* 0x002fcc0000410000 */
[----:B------:R-:W-:Y:S01]  /*48d0*/  HMMA.16816.F32 R12, R12, R66, R68 ;  /* 0x000000420c0c723c */ /* 0x000fe20000001844 */
[----:B------:R1:W1:Y:S07]  /*48e0*/  MUFU.TANH R72, R3 ;  /* 0x0000000300487308 */ /* 0x00026e0000002400 */
[----:B------:R-:W-:Y:S01]  /*48f0*/  HMMA.16816.F32 R16, R8, R46, R16 ;  /* 0x0000002e0810723c */ /* 0x000fe20000001810 */
[----:B---3--:R-:W-:-:S04]  /*4900*/  FMUL.FTZ R2, R24, c[0x0][0x320] ;  /* 0x0000c80018027a20 */ /* 0x008fc80000410000 */
[----:B------:R3:W3:Y:S03]  /*4910*/  MUFU.TANH R39, R2 ;  /* 0x0000000200277308 */ /* 0x0006e60000002400 */
[----:B----4-:R-:W-:Y:S01]  /*4920*/  HMMA.16816.F32 R28, R4, R48, R28 ;  /* 0x00000030041c723c */ /* 0x010fe2000000181c */
[----:B-1----:R-:W-:-:S04]  /*4930*/  FMUL.FTZ R3, R37, c[0x0][0x320] ;  /* 0x0000c80025037a20 */ /* 0x002fc80000410000 */
[----:B------:R-:W-:Y:S03]  /*4940*/  MUFU.TANH R56, R3 ;  /* 0x0000000300387308 */ /* 0x000fe60000002400 */
[----:B--2---:R-:W-:Y:S01]  /*4950*/  HMMA.16816.F32 R20, R8, R52, R40 ;  /* 0x000000340814723c */ /* 0x004fe20000001828 */
[----:B---3--:R-:W-:-:S04]  /*4960*/  FMUL.FTZ R2, R25, c[0x0][0x320] ;  /* 0x0000c80019027a20 */ /* 0x008fc80000410000 */
[----:B------:R1:W2:Y:S02]  /*4970*/  MUFU.TANH R38, R2 ;  /* 0x0000000200267308 */ /* 0x0002a40000002400 */
[----:B-1----:R-:W-:-:S06]  /*4980*/  FMUL.FTZ R2, R26, c[0x0][0x320] ;  /* 0x0000c8001a027a20 */ /* 0x002fcc0000410000 */
[----:B------:R1:W-:Y:S02]  /*4990*/  MUFU.TANH R45, R2 ;  /* 0x00000002002d7308 */ /* 0x0003e40000002400 */
[----:B-1----:R-:W-:Y:S02]  /*49a0*/  FMUL.FTZ R2, R27, c[0x0][0x320] ;  /* 0x0000c8001b027a20 */ /* 0x002fe40000410000 */
[----:B------:R1:W3:Y:S01]  /*49b0*/  LDSM.16.M88.4 R24, [R0+0x5800] ;  /* 0x005800000018783b */ /* 0x0002e20000000200 */
[----:B------:R-:W-:Y:S03]  /*49c0*/  HMMA.16816.F32 R12, R8, R54, R12 ;  /* 0x00000036080c723c */ /* 0x000fe6000000180c */
[----:B------:R4:W-:Y:S01]  /*49d0*/  MUFU.TANH R44, R2 ;  /* 0x00000002002c7308 */ /* 0x0009e20000002400 */
[----:B------:R-:W-:Y:S01]  /*49e0*/  FMUL.FTZ R3, R34, c[0x0][0x320] ;  /* 0x0000c80022037a20 */ /* 0x000fe20000410000 */
[----:B------:R-:W-:-:S04]  /*49f0*/  DEPBAR.LE SB0, 0x2 ;  /* 0x000080800000791a */ /* 0x000fc80000000000 */
[----:B------:R-:W-:Y:S01]  /*4a00*/  BAR.SYNC.DEFER_BLOCKING 0x0 ;  /* 0x0000000000007b1d */ /* 0x000fe20000010000 */
[----:B-1----:R-:W-:Y:S02]  /*4a10*/  FMUL.FTZ R0, R32, c[0x0][0x320] ;  /* 0x0000c80020007a20 */ /* 0x002fe40000410000 */
[----:B----4-:R-:W-:-:S03]  /*4a20*/  @P4 IMAD.HI.U32 R2, R206, c[0x0][0x2c8], RZ ;  /* 0x0000b200ce024a27 */ /* 0x010fc600078e00ff */
[----:B------:R1:W4:Y:S01]  /*4a30*/  MUFU.TANH R36, R0 ;  /* 0x0000000000247308 */ /* 0x0003220000002400 */
[----:B------:R-:W-:Y:S01]  /*4a40*/  HMMA.16816.F32 R16, R4, R50, R16 ;  /* 0x000000320410723c */ /* 0x000fe20000001810 */
[----:B------:R-:W-:Y:S06]  /*4a50*/  LDSM.16.MT88.4 R64, [R235+0x800] ;  /* 0x00080000eb40783b */ /* 0x000fec0000004200 */
[----:B------:R-:W-:Y:S01]  /*4a60*/  MUFU.TANH R37, R3 ;  /* 0x0000000300257308 */ /* 0x000fe20000002400 */
[----:B------:R-:W-:Y:S01]  /*4a70*/  LDSM.16.MT88.4 R60, [R232+0x2000] ;  /* 0x00200000e83c783b */ /* 0x000fe20000004200 */
[----:B-1----:R-:W-:-:S06]  /*4a80*/  FMUL.FTZ R0, R33, c[0x0][0x320] ;  /* 0x0000c80021007a20 */ /* 0x002fcc0000410000 */
[----:B------:R1:W-:Y:S01]  /*4a90*/  MUFU.TANH R33, R0 ;  /* 0x0000000000217308 */ /* 0x0003e20000002400 */
[----:B---3--:R-:W-:Y:S01]  /*4aa0*/  HMMA.16816.F32 R20, R4, R24, R20 ;  /* 0x000000180414723c */ /* 0x008fe20000001814 */
[----:B-1----:R-:W-:Y:S01]  /*4ab0*/  IMAD.MOV.U32 R0, RZ, RZ, R206 ;  /* 0x000000ffff007224 */ /* 0x002fe200078e00ce */
[----:B------:R-:W-:Y:S01]  /*4ac0*/  @P4 SHF.R.U32.HI R0, RZ, c[0x0][0x2cc], R2 ;  /* 0x0000b300ff004a19 */ /* 0x000fe20000011602 */
[----:B------:R-:W-:-:S04]  /*4ad0*/  FMUL.FTZ R2, R35, c[0x0][0x320] ;  /* 0x0000c80023027a20 */ /* 0x000fc80000410000 */
[----:B------:R-:W1:Y:S01]  /*4ae0*/  SHFL.IDX PT, R8, R0, RZ, 0x1c1f ;  /* 0x001c1fff00087589 */ /* 0x000e6200000e0000 */
[----:B------:R3:W-:Y:S01]  /*4af0*/  MUFU.TANH R34, R2 ;  /* 0x0000000200227308 */ /* 0x0007e20000002400 */
[----:B------:R-:W-:Y:S02]  /*4b00*/  IMAD.MOV.U32 R3, RZ, RZ, 0x1 ;  /* 0x00000001ff037424 */ /* 0x000fe400078e00ff */
[----:B---3--:R3:W1:Y:S01]  /*4b10*/  SHFL.IDX PT, R2, R0, 0x1, 0x1c1f ;  /* 0x003c1f0000027f89 */ /* 0x00866200000e0000 */
[----:B------:R-:W-:Y:S01]  /*4b20*/  HMMA.16816.F32 R4, R4, R26, R12 ;  /* 0x0000001a0404723c */ /* 0x000fe2000000180c */
[----:B---3--:R-:W-:-:S04]  /*4b30*/  FMUL.FTZ R0, R28, c[0x0][0x320] ;  /* 0x0000c8001c007a20 */ /* 0x008fc80000410000 */
[----:B------:R3:W1:Y:S02]  /*4b40*/  MUFU.TANH R32, R0 ;  /* 0x0000000000207308 */ /* 0x0006640000002400 */
[----:B---3--:R-:W-:-:S05]  /*4b50*/  IMAD R0, R187, -0x40, R3 ;  /* 0xffffffc0bb007824 */ /* 0x008fca00078e0203 */
[----:B------:R-:W-:Y:S01]  /*4b60*/  IADD3 R0, -R225, R0, R221 ;  /* 0x00000000e1007210 */ /* 0x000fe20007ffe1dd */
[----:B------:R-:W-:-:S04]  /*4b70*/  FMUL.FTZ R3, R29, c[0x0][0x320] ;  /* 0x0000c8001d037a20 */ /* 0x000fc80000410000 */
[----:B------:R-:W-:Y:S01]  /*4b80*/  IMAD.IADD R0, R0, 0x1, -R222 ;  /* 0x0000000100007824 */ /* 0x000fe200078e0ade */
[----:B------:R3:W2:Y:S03]  /*4b90*/  MUFU.TANH R29, R3 ;  /* 0x00000003001d7308 */ /* 0x0006a60000002400 */
[C---:B-1----:R-:W-:Y:S02]  /*4ba0*/  IMAD.IADD R8, R0.reuse, 0x1, R8 ;  /* 0x0000000100087824 */ /* 0x042fe400078e0208 */
[----:B------:R-:W-:Y:S02]  /*4bb0*/  IMAD.IADD R0, R0, 0x1, R2 ;  /* 0x0000000100007824 */ /* 0x000fe400078e0202 */
[----:B------:R-:W-:Y:S02]  /*4bc0*/  FMUL.FTZ R9, R16, c[0x0][0x320] ;  /* 0x0000c80010097a20 */ /* 0x000fe40000410000 */
[----:B---3--:R-:W-:-:S02]  /*4bd0*/  IMAD.IADD R3, R108, 0x1, -R225 ;  /* 0x000000016c037824 */ /* 0x008fc400078e0ae1 */
[----:B------:R1:W3:Y:S03]  /*4be0*/  MUFU.TANH R28, R9 ;  /* 0x00000009001c7308 */ /* 0x0002e60000002400 */
[C---:B------:R-:W-:Y:S02]  /*4bf0*/  IMNMX R2, R3.reuse, R8, PT ;  /* 0x0000000803027217 */ /* 0x040fe40003800200 */
[----:B------:R-:W-:Y:S01]  /*4c00*/  IMNMX R0, R3, R0, PT ;  /* 0x0000000003007217 */ /* 0x000fe20003800200 */
[----:B------:R-:W-:-:S04]  /*4c10*/  FMUL.FTZ R3, R20, c[0x0][0x320] ;  /* 0x0000c80014037a20 */ /* 0x000fc80000410000 */
[----:B------:R2:W2:Y:S01]  /*4c20*/  MUFU.TANH R14, R3 ;  /* 0x00000003000e7308 */ /* 0x0004a20000002400 */
[----:B-1----:R-:W-:Y:S01]  /*4c30*/  FMUL.FTZ R9, R17, c[0x0][0x320] ;  /* 0x0000c80011097a20 */ /* 0x002fe20000410000 */
[----:B------:R-:W-:-:S06]  /*4c40*/  ISETP.GT.AND P6, PT, R2, RZ, PT ;  /* 0x000000ff0200720c */ /* 0x000fcc0003fc4270 */
[----:B------:R-:W-:Y:S01]  /*4c50*/  MUFU.TANH R15, R9 ;  /* 0x00000009000f7308 */ /* 0x000fe20000002400 */
[----:B------:R-:W-:Y:S01]  /*4c60*/  ISETP.GT.AND P5, PT, R2, 0x1, PT ;  /* 0x000000010200780c */ /* 0x000fe20003fa4270 */
[----:B--2---:R-:W-:-:S06]  /*4c70*/  FMUL.FTZ R3, R21, c[0x0][0x320] ;  /* 0x0000c80015037a20 */ /* 0x004fcc0000410000 */
[----:B------:R1:W2:Y:S01]  /*4c80*/  MUFU.TANH R9, R3 ;  /* 0x0000000300097308 */ /* 0x0002a20000002400 */
[----:B------:R-:W-:Y:S02]  /*4c90*/  ISETP.GT.AND P1, PT, R2, 0x8, PT ;  /* 0x000000080200780c */ /* 0x000fe40003f24270 */
[----:B------:R-:W-:Y:S02]  /*4ca0*/  FSEL R10, R84, -INF , P6 ;  /* 0xff800000540a7808 */ /* 0x000fe40003000000 */
[----:B------:R-:W-:Y:S02]  /*4cb0*/  FSEL R11, R80, -INF , P5 ;  /* 0xff800000500b7808 */ /* 0x000fe40002800000 */
[C---:B------:R-:W-:Y:S02]  /*4cc0*/  ISETP.GT.AND P6, PT, R2.reuse, 0x10, PT ;  /* 0x000000100200780c */ /* 0x040fe40003fc4270 */
[----:B------:R-:W-:Y:S01]  /*4cd0*/  ISETP.GT.AND P5, PT, R2, 0x11, PT ;  /* 0x000000110200780c */ /* 0x000fe20003fa4270 */
[----:B-1----:R-:W-:-:S04]  /*4ce0*/  FMUL.FTZ R3, R4, c[0x0][0x320] ;  /* 0x0000c80004037a20 */ /* 0x002fc80000410000 */
[----:B------:R1:W1:Y:S01]  /*4cf0*/  MUFU.TANH R8, R3 ;  /* 0x0000000300087308 */ /* 0x0002620000002400 */
[----:B------:R-:W-:Y:S02]  /*4d00*/  ISETP.GT.AND P0, PT, R2, 0x9, PT ;  /* 0x000000090200780c */ /* 0x000fe40003f04270 */
[----:B------:R-:W-:Y:S02]  /*4d10*/  FSEL R12, R72, -INF , P1 ;  /* 0xff800000480c7808 */ /* 0x000fe40000800000 */
[----:B------:R-:W-:Y:S02]  /*4d20*/  ISETP.GT.AND P1, PT, R2, 0x18, PT ;  /* 0x000000180200780c */ /* 0x000fe40003f24270 */
[----:B------:R-:W-:Y:S02]  /*4d30*/  FSEL R16, R39, -INF , P6 ;  /* 0xff80000027107808 */ /* 0x000fe40003000000 */
[----:B------:R-:W-:Y:S01]  /*4d40*/  FSEL R24, R38, -INF , P5 ;  /* 0xff80000026187808 */ /* 0x000fe20002800000 */
[----:B-1----:R-:W-:Y:S01]  /*4d50*/  FMUL.FTZ R3, R5, c[0x0][0x320] ;  /* 0x0000c80005037a20 */ /* 0x002fe20000410000 */
[----:B------:R-:W-:-:S03]  /*4d60*/  ISETP.GT.AND P6, PT, R2, 0x20, PT ;  /* 0x000000200200780c */ /* 0x000fc60003fc4270 */
[----:B------:R1:W1:Y:S01]  /*4d70*/  MUFU.TANH R4, R3 ;  /* 0x0000000300047308 */ /* 0x0002620000002400 */
[----:B------:R-:W-:Y:S02]  /*4d80*/  ISETP.GT.AND P5, PT, R2, 0x21, PT ;  /* 0x000000210200780c */ /* 0x000fe40003fa4270 */
[----:B------:R-:W-:Y:S02]  /*4d90*/  FSEL R13, R56, -INF , P0 ;  /* 0xff800000380d7808 */ /* 0x000fe40000000000 */
[----:B------:R-:W-:Y:S02]  /*4da0*/  ISETP.GT.AND P0, PT, R2, 0x19, PT ;  /* 0x000000190200780c */ /* 0x000fe40003f04270 */
[----:B----4-:R-:W-:Y:S02]  /*4db0*/  FSEL R26, R36, -INF , P1 ;  /* 0xff800000241a7808 */ /* 0x010fe40000800000 */
[----:B------:R-:W-:Y:S02]  /*4dc0*/  ISETP.GT.AND P1, PT, R2, 0x28, PT ;  /* 0x000000280200780c */ /* 0x000fe40003f24270 */
[----:B------:R-:W-:Y:S01]  /*4dd0*/  FSEL R88, R32, -INF , P6 ;  /* 0xff80000020587808 */ /* 0x000fe20003000000 */
[----:B-1----:R-:W-:Y:S01]  /*4de0*/  FMUL.FTZ R3, R30, c[0x0][0x320] ;  /* 0x0000c8001e037a20 */ /* 0x002fe20000410000 */
[----:B------:R-:W-:-:S03]  /*4df0*/  FSEL R91, R29, -INF , P5 ;  /* 0xff8000001d5b7808 */ /* 0x000fc60002800000 */
[----:B------:R1:W4:Y:S01]  /*4e00*/  MUFU.TANH R27, R3 ;  /* 0x00000003001b7308 */ /* 0x0003220000002400 */
[C---:B------:R-:W-:Y:S02]  /*4e10*/  ISETP.GT.AND P6, PT, R2.reuse, 0x30, PT ;  /* 0x000000300200780c */ /* 0x040fe40003fc4270 */
[C---:B------:R-:W-:Y:S02]  /*4e20*/  ISETP.GT.AND P5, PT, R2.reuse, 0x31, PT ;  /* 0x000000310200780c */ /* 0x040fe40003fa4270 */
[----:B------:R-:W-:Y:S02]  /*4e30*/  FSEL R25, R33, -INF , P0 ;  /* 0xff80000021197808 */ /* 0x000fe40000000000 */
[----:B------:R-:W-:Y:S02]  /*4e40*/  ISETP.GT.AND P0, PT, R2, 0x29, PT ;  /* 0x000000290200780c */ /* 0x000fe40003f04270 */
[----:B---3--:R-:W-:Y:S02]  /*4e50*/  FSEL R90, R28, -INF , P1 ;  /* 0xff8000001c5a7808 */ /* 0x008fe40000800000 */
[----:B------:R-:W-:-:S02]  /*4e60*/  ISETP.GT.AND P1, PT, R2, 0x38, PT ;  /* 0x000000380200780c */ /* 0x000fc40003f24270 */
[----:B-1----:R-:W-:Y:S02]  /*4e70*/  FMNMX.FTZ R3, R10, R11, !PT ;  /* 0x0000000b0a037209 */ /* 0x002fe40007810000 */
[----:B------:R-:W-:Y:S02]  /*4e80*/  FSEL R104, R14, -INF , P6 ;  /* 0xff8000000e687808 */ /* 0x000fe40003000000 */
[----:B------:R-:W-:Y:S02]  /*4e90*/  FMNMX.FTZ R3, R12, R3, !PT ;  /* 0x000000030c037209 */ /* 0x000fe40007810000 */
[----:B--2---:R-:W-:Y:S02]  /*4ea0*/  FSEL R95, R9, -INF , P5 ;  /* 0xff800000095f7808 */ /* 0x004fe40002800000 */
[C---:B------:R-:W-:Y:S02]  /*4eb0*/  ISETP.GT.AND P6, PT, R0.reuse, RZ, PT ;  /* 0x000000ff0000720c */ /* 0x040fe40003fc4270 */
[----:B------:R-:W-:-:S02]  /*4ec0*/  ISETP.GT.AND P5, PT, R0, 0x1, PT ;  /* 0x000000010000780c */ /* 0x000fc40003fa4270 */
[----:B------:R-:W-:Y:S01]  /*4ed0*/  FSEL R89, R15, -INF , P0 ;  /* 0xff8000000f597808 */ /* 0x000fe20000000000 */
[----:B------:R-:W-:Y:S01]  /*4ee0*/  FMUL.FTZ R28, R6, c[0x0][0x320] ;  /* 0x0000c800061c7a20 */ /* 0x000fe20000410000 */
[----:B------:R-:W-:Y:S01]  /*4ef0*/  ISETP.GT.AND P0, PT, R2, 0x39, PT ;  /* 0x000000390200780c */ /* 0x000fe20003f04270 */
[----:B------:R-:W-:Y:S01]  /*4f00*/  FMUL.FTZ R2, R31, c[0x0][0x320] ;  /* 0x0000c8001f027a20 */ /* 0x000fe20000410000 */
[----:B------:R-:W-:Y:S02]  /*4f10*/  FMNMX.FTZ R3, R13, R3, !PT ;  /* 0x000000030d037209 */ /* 0x000fe40007810000 */
[----:B------:R-:W-:Y:S02]  /*4f20*/  FSEL R94, R8, -INF , P1 ;  /* 0xff800000085e7808 */ /* 0x000fe40000800000 */
[----:B------:R-:W-:Y:S02]  /*4f30*/  ISETP.GT.AND P1, PT, R0, 0x8, PT ;  /* 0x000000080000780c */ /* 0x000fe40003f24270 */
[----:B------:R-:W-:-:S02]  /*4f40*/  FSEL R6, R74, -INF , P6 ;  /* 0xff8000004a067808 */ /* 0x000fc40003000000 */
[----:B------:R-:W-:Y:S01]  /*4f50*/  FSEL R8, R73, -INF , P5 ;  /* 0xff80000049087808 */ /* 0x000fe20002800000 */
[----:B------:R-:W-:Y:S01]  /*4f60*/  FMUL.FTZ R15, R19, c[0x0][0x320] ;  /* 0x0000c800130f7a20 */ /* 0x000fe20000410000 */
[----:B------:R-:W-:Y:S01]  /*4f70*/  FMNMX.FTZ R3, R16, R3, !PT ;  /* 0x0000000310037209 */ /* 0x000fe20007810000 */
[----:B------:R-:W-:Y:S01]  /*4f80*/  FMUL.FTZ R29, R7, c[0x0][0x320] ;  /* 0x0000c800071d7a20 */ /* 0x000fe20000410000 */
[----:B------:R1:W2:Y:S01]  /*4f90*/  MUFU.TANH R19, R2 ;  /* 0x0000000200137308 */ /* 0x0002a20000002400 */
[----:B------:R-:W-:Y:S02]  /*4fa0*/  FSEL R93, R4, -INF , P0 ;  /* 0xff800000045d7808 */ /* 0x000fe40000000000 */
[----:B------:R-:W-:Y:S02]  /*4fb0*/  ISETP.GT.AND P0, PT, R0, 0x9, PT ;  /* 0x000000090000780c */ /* 0x000fe40003f04270 */
[----:B------:R-:W-:Y:S02]  /*4fc0*/  FSEL R7, R58, -INF , P1 ;  /* 0xff8000003a077808 */ /* 0x000fe40000800000 */
[----:B------:R-:W-:-:S02]  /*4fd0*/  FMNMX.FTZ R3, R24, R3, !PT ;  /* 0x0000000318037209 */ /* 0x000fc40007810000 */
[----:B------:R-:W-:Y:S02]  /*4fe0*/  ISETP.GT.AND P6, PT, R0, 0x10, PT ;  /* 0x000000100000780c */ /* 0x000fe40003fc4270 */
[----:B------:R-:W-:Y:S02]  /*4ff0*/  FSEL R9, R57, -INF , P0 ;  /* 0xff80000039097808 */ /* 0x000fe40000000000 */
[----:B-1----:R-:W-:Y:S01]  /*5000*/  FMNMX.FTZ R2, R6, R8, !PT ;  /* 0x0000000806027209 */ /* 0x002fe20007810000 */
[----:B------:R-:W-:Y:S01]  /*5010*/  FMUL.FTZ R5, R18, c[0x0][0x320] ;  /* 0x0000c80012057a20 */ /* 0x000fe20000410000 */
[----:B------:R-:W-:Y:S01]  /*5020*/  FMNMX.FTZ R3, R26, R3, !PT ;  /* 0x000000031a037209 */ /* 0x000fe20007810000 */
[----:B------:R-:W-:Y:S01]  /*5030*/  FMUL.FTZ R17, R22, c[0x0][0x320] ;  /* 0x0000c80016117a20 */ /* 0x000fe20000410000 */
[----:B------:R-:W-:Y:S01]  /*5040*/  FMNMX.FTZ R2, R7, R2, !PT ;  /* 0x0000000207027209 */ /* 0x000fe20007810000 */
[----:B------:R-:W-:Y:S01]  /*5050*/  FMUL.FTZ R23, R23, c[0x0][0x320] ;  /* 0x0000c80017177a20 */ /* 0x000fe20000410000 */
[----:B------:R-:W-:Y:S01]  /*5060*/  ISETP.GT.AND P5, PT, R0, 0x11, PT ;  /* 0x000000110000780c */ /* 0x000fe20003fa4270 */
[----:B------:R-:W-:Y:S01]  /*5070*/  MUFU.TANH R14, R28 ;  /* 0x0000001c000e7308 */ /* 0x000fe20000002400 */
[----:B------:R-:W-:Y:S01]  /*5080*/  FSEL R21, R45, -INF , P6 ;  /* 0xff8000002d157808 */ /* 0x000fe20003000000 */
[----:B-----5:R-:W-:Y:S01]  /*5090*/  LDSM.16.MT88.4 R56, [R92] ;  /* 0x000000005c38783b */ /* 0x020fe20000004200 */
[----:B------:R-:W-:-:S02]  /*50a0*/  FMNMX.FTZ R2, R9, R2, !PT ;  /* 0x0000000209027209 */ /* 0x000fc40007810000 */
[----:B------:R-:W-:Y:S02]  /*50b0*/  FMNMX.FTZ R3, R25, R3, !PT ;  /* 0x0000000319037209 */ /* 0x000fe40007810000 */
[----:B------:R-:W-:Y:S02]  /*50c0*/  ISETP.GT.AND P1, PT, R0, 0x18, PT ;  /* 0x000000180000780c */ /* 0x000fe40003f24270 */
[----:B------:R-:W-:Y:S02]  /*50d0*/  FSEL R20, R44, -INF , P5 ;  /* 0xff8000002c147808 */ /* 0x000fe40002800000 */
[----:B------:R-:W-:Y:S02]  /*50e0*/  FMNMX.FTZ R2, R21, R2, !PT ;  /* 0x0000000215027209 */ /* 0x000fe40007810000 */
[----:B------:R-:W-:Y:S01]  /*50f0*/  FMNMX.FTZ R3, R88, R3, !PT ;  /* 0x0000000358037209 */ /* 0x000fe20007810000 */
[----:B------:R-:W1:Y:S01]  /*5100*/  MUFU.TANH R4, R5 ;  /* 0x0000000500047308 */ /* 0x000e620000002400 */
[----:B------:R-:W-:-:S02]  /*5110*/  ISETP.GT.AND P0, PT, R0, 0x19, PT ;  /* 0x000000190000780c */ /* 0x000fc40003f04270 */
[----:B------:R-:W-:Y:S02]  /*5120*/  FSEL R22, R37, -INF , P1 ;  /* 0xff80000025167808 */ /* 0x000fe40000800000 */
[----:B------:R-:W-:Y:S01]  /*5130*/  FMNMX.FTZ R2, R20, R2, !PT ;  /* 0x0000000214027209 */ /* 0x000fe20007810000 */
[----:B------:R-:W-:Y:S01]  /*5140*/  LDSM.16.MT88.4 R36, [R170+0x800] ;  /* 0x00080000aa24783b */ /* 0x000fe20000004200 */
[----:B------:R-:W-:Y:S01]  /*5150*/  FMNMX.FTZ R3, R91, R3, !PT ;  /* 0x000000035b037209 */ /* 0x000fe20007810000 */
[----:B------:R-:W3:Y:S01]  /*5160*/  MUFU.TANH R18, R15 ;  /* 0x0000000f00127308 */ /* 0x000ee20000002400 */
[----:B------:R-:W-:Y:S02]  /*5170*/  ISETP.GT.AND P6, PT, R0, 0x20, PT ;  /* 0x000000200000780c */ /* 0x000fe40003fc4270 */
[----:B------:R-:W-:Y:S02]  /*5180*/  FSEL R48, R34, -INF , P0 ;  /* 0xff80000022307808 */ /* 0x000fe40000000000 */
[----:B------:R-:W-:Y:S01]  /*5190*/  FMNMX.FTZ R2, R22, R2, !PT ;  /* 0x0000000216027209 */ /* 0x000fe20007810000 */
[----:B------:R-:W-:Y:S01]  /*51a0*/  LDSM.16.MT88.4 R32, [R232+0x800] ;  /* 0x00080000e820783b */ /* 0x000fe20000004200 */
[----:B------:R-:W-:Y:S01]  /*51b0*/  FMNMX.FTZ R3, R90, R3, !PT ;  /* 0x000000035a037209 */ /* 0x000fe20007810000 */
[----:B------:R-:W5:Y:S01]  /*51c0*/  MUFU.TANH R5, R17 ;  /* 0x0000001100057308 */ /* 0x000f620000002400 */
[----:B------:R-:W-:-:S02]  /*51d0*/  ISETP.GT.AND P5, PT, R0, 0x21, PT ;  /* 0x000000210000780c */ /* 0x000fc40003fa4270 */
[----:B----4-:R-:W-:Y:S02]  /*51e0*/  FSEL R78, R27, -INF , P6 ;  /* 0xff8000001b4e7808 */ /* 0x010fe40003000000 */
[----:B------:R-:W-:Y:S02]  /*51f0*/  FMNMX.FTZ R2, R48, R2, !PT ;  /* 0x0000000230027209 */ /* 0x000fe40007810000 */
[----:B------:R-:W-:Y:S01]  /*5200*/  FMNMX.FTZ R3, R89, R3, !PT ;  /* 0x0000000359037209 */ /* 0x000fe20007810000 */
[----:B------:R-:W4:Y:S01]  /*5210*/  MUFU.TANH R15, R23 ;  /* 0x00000017000f7308 */ /* 0x000f220000002400 */
[----:B------:R-:W-:Y:S02]  /*5220*/  ISETP.GT.AND P1, PT, R0, 0x28, PT ;  /* 0x000000280000780c */ /* 0x000fe40003f24270 */
[----:B--2---:R-:W-:Y:S02]  /*5230*/  FSEL R77, R19, -INF , P5 ;  /* 0xff800000134d7808 */ /* 0x004fe40002800000 */
[----:B------:R-:W-:-:S02]  /*5240*/  FMNMX.FTZ R2, R78, R2, !PT ;  /* 0x000000024e027209 */ /* 0x000fc40007810000 */
[----:B------:R-:W-:Y:S02]  /*5250*/  FMNMX.FTZ R3, R104, R3, !PT ;  /* 0x0000000368037209 */ /* 0x000fe40007810000 */
[----:B------:R-:W-:Y:S02]  /*5260*/  ISETP.GT.AND P0, PT, R0, 0x29, PT ;  /* 0x000000290000780c */ /* 0x000fe40003f04270 */
[----:B-1----:R-:W-:Y:S02]  /*5270*/  FSEL R79, R4, -INF , P1 ;  /* 0xff800000044f7808 */ /* 0x002fe40000800000 */
[----:B------:R-:W-:Y:S02]  /*5280*/  FMNMX.FTZ R2, R77, R2, !PT ;  /* 0x000000024d027209 */ /* 0x000fe40007810000 */
[----:B------:R-:W-:Y:S01]  /*5290*/  FMNMX.FTZ R3, R95, R3, !PT ;  /* 0x000000035f037209 */ /* 0x000fe20007810000 */
[----:B------:R1:W2:Y:S01]  /*52a0*/  MUFU.TANH R4, R29 ;  /* 0x0000001d00047308 */ /* 0x0002a20000002400 */
[----:B------:R-:W-:-:S02]  /*52b0*/  ISETP.GT.AND P5, PT, R0, 0x30, PT ;  /* 0x000000300000780c */ /* 0x000fc40003fa4270 */
[----:B---3--:R-:W-:Y:S02]  /*52c0*/  FSEL R76, R18, -INF , P0 ;  /* 0xff800000124c7808 */ /* 0x008fe40000000000 */
[----:B------:R-:W-:Y:S02]  /*52d0*/  FMNMX.FTZ R2, R79, R2, !PT ;  /* 0x000000024f027209 */ /* 0x000fe40007810000 */
[----:B------:R-:W-:Y:S02]  /*52e0*/  FMNMX.FTZ R3, R94, R3, !PT ;  /* 0x000000035e037209 */ /* 0x000fe40007810000 */
[----:B------:R-:W-:Y:S02]  /*52f0*/  ISETP.GT.AND P0, PT, R0, 0x31, PT ;  /* 0x000000310000780c */ /* 0x000fe40003f04270 */
[----:B-----5:R-:W-:Y:S02]  /*5300*/  FSEL R185, R5, -INF , P5 ;  /* 0xff80000005b97808 */ /* 0x020fe40002800000 */
[----:B------:R-:W-:-:S02]  /*5310*/  FMNMX.FTZ R2, R76, R2, !PT ;  /* 0x000000024c027209 */ /* 0x000fc40007810000 */
[----:B------:R-:W-:Y:S01]  /*5320*/  FMNMX.FTZ R3, R93, R3, !PT ;  /* 0x000000035d037209 */ /* 0x000fe20007810000 */
[----:B-1----:R-:W-:Y:S01]  /*5330*/  LDSM.16.MT88.4 R28, [R171+0x800] ;  /* 0x00080000ab1c783b */ /* 0x002fe20000004200 */
[C---:B------:R-:W-:Y:S02]  /*5340*/  ISETP.GT.AND P1, PT, R0.reuse, 0x38, PT ;  /* 0x000000380000780c */ /* 0x040fe40003f24270 */
[----:B----4-:R-:W-:Y:S02]  /*5350*/  FSEL R184, R15, -INF , P0 ;  /* 0xff8000000fb87808 */ /* 0x010fe40000000000 */
[----:B------:R-:W-:Y:S01]  /*5360*/  FMNMX.FTZ R2, R185, R2, !PT ;  /* 0x00000002b9027209 */ /* 0x000fe20007810000 */
[----:B------:R-:W1:Y:S01]  /*5370*/  SHFL.BFLY PT, R5, R3, 0x2, 0x1f ;  /* 0x0c401f0003057f89 */ /* 0x000e6200000e0000 */
[----:B------:R-:W-:Y:S02]  /*5380*/  ISETP.GT.AND P0, PT, R0, 0x39, PT ;  /* 0x000000390000780c */ /* 0x000fe40003f04270 */
[----:B------:R-:W-:-:S02]  /*5390*/  FSEL R183, R14, -INF , P1 ;  /* 0xff8000000eb77808 */ /* 0x000fc40000800000 */
[----:B------:R-:W-:Y:S02]  /*53a0*/  FMNMX.FTZ R2, R184, R2, !PT ;  /* 0x00000002b8027209 */ /* 0x000fe40007810000 */
[----:B--2---:R-:W-:Y:S02]  /*53b0*/  FSEL R182, R4, -INF , P0 ;  /* 0xff80000004b67808 */ /* 0x004fe40000000000 */
        /* <DEDUP_REMOVED lines=11> */
[--C-:B------:R-:W-:Y:S01]  /*5470*/  FFMA.FTZ R3, R10, c[0x0][0x2d0], -R0.reuse ;  /* 0x0000b4000a037a23 */ /* 0x100fe20000010800 */
[----:B--2---:R-:W-:Y:S01]  /*5480*/  FMNMX.FTZ R100, R2, R4, !PT ;  /* 0x0000000402647209 */ /* 0x004fe20007810000 */
[----:B------:R-:W-:Y:S02]  /*5490*/  FFMA.FTZ R2, R11, c[0x0][0x2d0], -R0 ;  /* 0x0000b4000b027a23 */ /* 0x000fe40000010800 */
[----:B------:R1:W-:Y:S01]  /*54a0*/  MUFU.EX2 R74, R3 ;  /* 0x00000003004a7308 */ /* 0x0003e20000000800 */
[----:B------:R-:W-:-:S07]  /*54b0*/  FSETP.NEU.FTZ.AND P0, PT, R100, -INF , PT ;  /* 0xff8000006400780b */ /* 0x000fce0003f1d000 */
[----:B------:R2:W3:Y:S01]  /*54c0*/  MUFU.EX2 R71, R2 ;  /* 0x0000000200477308 */ /* 0x0004e20000000800 */
[----:B-1----:R-:W-:-:S07]  /*54d0*/  FFMA.FTZ R3, R12, c[0x0][0x2d0], -R0 ;  /* 0x0000b4000c037a23 */ /* 0x002fce0000010800 */
[----:B------:R1:W-:Y:S01]  /*54e0*/  MUFU.EX2 R72, R3 ;  /* 0x0000000300487308 */ /* 0x0003e20000000800 */
[----:B--2---:R-:W-:-:S05]  /*54f0*/  FMUL.FTZ R2, R100, c[0x0][0x2d0] ;  /* 0x0000b40064027a20 */ /* 0x004fca0000410000 */
[----:B------:R-:W-:Y:S01]  /*5500*/  FSEL R2, R2, RZ, P0 ;  /* 0x000000ff02027208 */ /* 0x000fe20000000000 */
[----:B-1----:R-:W-:Y:S02]  /*5510*/  FFMA.FTZ R3, R13, c[0x0][0x2d0], -R0 ;  /* 0x0000b4000d037a23 */ /* 0x002fe40000010800 */
[----:B------:R-:W1:Y:S02]  /*5520*/  LDSM.16.MT88.4 R12, [R170] ;  /* 0x00000000aa0c783b */ /* 0x000e640000004200 */
[----:B------:R2:W4:Y:S02]  /*5530*/  MUFU.EX2 R75, R3 ;  /* 0x00000003004b7308 */ /* 0x0005240000000800 */
[----:B--2---:R-:W-:-:S06]  /*5540*/  FFMA.FTZ R3, R6, c[0x0][0x2d0], -R2 ;  /* 0x0000b40006037a23 */ /* 0x004fcc0000010802 */
[----:B------:R2:W-:Y:S02]  /*5550*/  MUFU.EX2 R69, R3 ;  /* 0x0000000300457308 */ /* 0x0005e40000000800 */
[----:B--2---:R-:W-:-:S06]  /*5560*/  FFMA.FTZ R3, R8, c[0x0][0x2d0], -R2 ;  /* 0x0000b40008037a23 */ /* 0x004fcc0000010802 */
[----:B------:R2:W5:Y:S02]  /*5570*/  MUFU.EX2 R68, R3 ;  /* 0x0000000300447308 */ /* 0x0005640000000800 */
[--C-:B--2---:R-:W-:Y:S02]  /*5580*/  FFMA.FTZ R3, R7, c[0x0][0x2d0], -R2.reuse ;  /* 0x0000b40007037a23 */ /* 0x104fe40000010802 */
[----:B------:R-:W2:Y:S04]  /*5590*/  LDSM.16.MT88.4 R4, [R232] ;  /* 0x00000000e804783b */ /* 0x000ea80000004200 */
[----:B------:R1:W-:Y:S02]  /*55a0*/  MUFU.EX2 R70, R3 ;  /* 0x0000000300467308 */ /* 0x0003e40000000800 */
[----:B-1----:R-:W-:-:S06]  /*55b0*/  FFMA.FTZ R3, R9, c[0x0][0x2d0], -R2 ;  /* 0x0000b40009037a23 */ /* 0x002fcc0000010802 */
[----:B------:R1:W1:Y:S02]  /*55c0*/  MUFU.EX2 R73, R3 ;  /* 0x0000000300497308 */ /* 0x0002640000000800 */
[--C-:B-1----:R-:W-:Y:S02]  /*55d0*/  FFMA.FTZ R3, R16, c[0x0][0x2d0], -R0.reuse ;  /* 0x0000b40010037a23 */ /* 0x102fe40000010800 */
[----:B------:R-:W1:Y:S04]  /*55e0*/  LDSM.16.MT88.4 R16, [R171] ;  /* 0x00000000ab10783b */ /* 0x000e680000004200 */
[----:B------:R2:W-:Y:S02]  /*55f0*/  MUFU.EX2 R161, R3 ;  /* 0x0000000300a17308 */ /* 0x0005e40000000800 */
[----:B--2---:R-:W-:-:S06]  /*5600*/  FFMA.FTZ R3, R24, c[0x0][0x2d0], -R0 ;  /* 0x0000b40018037a23 */ /* 0x004fcc0000010800 */
[----:B------:R2:W1:Y:S02]  /*5610*/  MUFU.EX2 R174, R3 ;  /* 0x0000000300ae7308 */ /* 0x0004640000000800 */
[----:B--2---:R-:W-:-:S06]  /*5620*/  FFMA.FTZ R3, R26, c[0x0][0x2d0], -R0 ;  /* 0x0000b4001a037a23 */ /* 0x004fcc0000010800 */
[----:B------:R2:W-:Y:S02]  /*5630*/  MUFU.EX2 R180, R3 ;  /* 0x0000000300b47308 */ /* 0x0005e40000000800 */
[----:B--2---:R-:W-:-:S06]  /*5640*/  FFMA.FTZ R3, R25, c[0x0][0x2d0], -R0 ;  /* 0x0000b40019037a23 */ /* 0x004fcc0000010800 */
[----:B------:R2:W-:Y:S02]  /*5650*/  MUFU.EX2 R175, R3 ;  /* 0x0000000300af7308 */ /* 0x0005e40000000800 */
[----:B--2---:R-:W-:-:S06]  /*5660*/  FFMA.FTZ R3, R21, c[0x0][0x2d0], -R2 ;  /* 0x0000b40015037a23 */ /* 0x004fcc0000010802 */
[----:B------:R2:W-:Y:S02]  /*5670*/  MUFU.EX2 R139, R3 ;  /* 0x00000003008b7308 */ /* 0x0005e40000000800 */
[----:B--2---:R-:W-:-:S06]  /*5680*/  FFMA.FTZ R3, R20, c[0x0][0x2d0], -R2 ;  /* 0x0000b40014037a23 */ /* 0x004fcc0000010802 */
[----:B------:R2:W1:Y:S01]  /*5690*/  MUFU.EX2 R172, R3 ;  /* 0x0000000300ac7308 */ /* 0x0004620000000800 */
[----:B---3--:R-:W-:Y:S02]  /*56a0*/  F2FP.PACK_AB R8, R71, R74 ;  /* 0x0000004a4708723e */ /* 0x008fe400000000ff */
[----:B----4-:R-:W-:Y:S01]  /*56b0*/  F2FP.PACK_AB R10, R75, R72 ;  /* 0x000000484b0a723e */ /* 0x010fe200000000ff */
[----:B--2---:R-:W-:-:S04]  /*56c0*/  FFMA.FTZ R3, R22, c[0x0][0x2d0], -R2 ;  /* 0x0000b40016037a23 */ /* 0x004fc80000010802 */
[----:B------:R2:W-:Y:S01]  /*56d0*/  MUFU.EX2 R160, R3 ;  /* 0x0000000300a07308 */ /* 0x0005e20000000800 */
[----:B-----5:R-:W-:Y:S02]  /*56e0*/  F2FP.PACK_AB R9, R68, R69 ;  /* 0x000000454409723e */ /* 0x020fe400000000ff */
[----:B------:R-:W-:Y:S01]  /*56f0*/  F2FP.PACK_AB R11, R73, R70 ;  /* 0x00000046490b723e */ /* 0x000fe200000000ff */
[----:B--2---:R-:W-:Y:S02]  /*5700*/  FFMA.FTZ R3, R48, c[0x0][0x2d0], -R2 ;  /* 0x0000b40030037a23 */ /* 0x004fe40000010802 */
[----:B------:R-:W2:Y:S04]  /*5710*/  LDSM.16.MT88.4 R48, [R170+0x2000] ;  /* 0x00200000aa30783b */ /* 0x000ea80000004200 */
[C---:B------:R-:W-:Y:S01]  /*5720*/  HMMA.16816.F32 R52, R8.reuse, R12, RZ ;  /* 0x0000000c0834723c */ /* 0x040fe200000018ff */
[----:B------:R-:W3:Y:S07]  /*5730*/  MUFU.EX2 R186, R3 ;  /* 0x0000000300ba7308 */ /* 0x000eee0000000800 */
[C---:B------:R-:W-:Y:S08]  /*5740*/  HMMA.16816.F32 R44, R8.reuse, R14, RZ ;  /* 0x0000000e082c723c */ /* 0x040ff000000018ff */
[C---:B------:R-:W-:Y:S08]  /*5750*/  HMMA.16816.F32 R40, R8.reuse, R4, RZ ;  /* 0x000000040828723c */ /* 0x040ff000000018ff */
[C---:B------:R-:W-:Y:S08]  /*5760*/  HMMA.16816.F32 R24, R8.reuse, R6, RZ ;  /* 0x000000060818723c */ /* 0x040ff000000018ff */
[C---:B-1----:R-:W-:Y:S08]  /*5770*/  HMMA.16816.F32 R20, R8.reuse, R16, RZ ;  /* 0x000000100814723c */ /* 0x042ff000000018ff */
[----:B------:R-:W-:Y:S01]  /*5780*/  HMMA.16816.F32 R12, R8, R56, RZ ;  /* 0x00000038080c723c */ /* 0x000fe200000018ff */
[----:B------:R-:W-:-:S02]  /*5790*/  F2FP.PACK_AB R4, R174, R161 ;  /* 0x000000a1ae04723e */ /* 0x000fc400000000ff */
[----:B------:R-:W-:Y:S02]  /*57a0*/  F2FP.PACK_AB R5, R172, R139 ;  /* 0x0000008bac05723e */ /* 0x000fe400000000ff */
[----:B------:R-:W-:-:S03]  /*57b0*/  F2FP.PACK_AB R6, R175, R180 ;  /* 0x000000b4af06723e */ /* 0x000fc600000000ff */
[----:B------:R-:W-:Y:S01]  /*57c0*/  HMMA.16816.F32 R16, R8, R18, RZ ;  /* 0x000000120810723c */ /* 0x000fe200000018ff */
[----:B---3--:R-:W-:-:S07]  /*57d0*/  F2FP.PACK_AB R7, R186, R160 ;  /* 0x000000a0ba07723e */ /* 0x008fce00000000ff */
[C---:B------:R-:W-:Y:S01]  /*57e0*/  HMMA.16816.F32 R156, R4.reuse, R32, R40 ;  /* 0x00000020049c723c */ /* 0x040fe20000001828 */
[----:B------:R-:W-:Y:S07]  /*57f0*/  LDSM.16.MT88.4 R40, [R171+0x2000] ;  /* 0x00200000ab28783b */ /* 0x000fee0000004200 */
[C---:B------:R-:W-:Y:S08]  /*5800*/  HMMA.16816.F32 R120, R4.reuse, R34, R24 ;  /* 0x000000220478723c */ /* 0x040ff00000001818 */
[C---:B------:R-:W-:Y:S01]  /*5810*/  HMMA.16816.F32 R152, R4.reuse, R28, R20 ;  /* 0x0000001c0498723c */ /* 0x040fe20000001814 */
[----:B------:R-:W1:Y:S07]  /*5820*/  LDSM.16.MT88.4 R20, [R170+0x2800] ;  /* 0x00280000aa14783b */ /* 0x000e6e0000004200 */
[C---:B------:R-:W-:Y:S08]  /*5830*/  HMMA.16816.F32 R148, R4.reuse, R64, R12 ;  /* 0x000000400494723c */ /* 0x040ff0000000180c */
[C---:B------:R-:W-:Y:S01]  /*5840*/  HMMA.16816.F32 R176, R4.reuse, R36, R52 ;  /* 0x0000002404b0723c */ /* 0x040fe20000001834 */
[----:B------:R-:W-:Y:S07]  /*5850*/  LDSM.16.MT88.4 R52, [R171+0x2800] ;  /* 0x00280000ab34783b */ /* 0x000fee0000004200 */
[----:B------:R-:W-:Y:S01]  /*5860*/  HMMA.16816.F32 R112, R4, R38, R44 ;  /* 0x000000260470723c */ /* 0x000fe2000000182c */
[----:B------:R-:W3:Y:S04]  /*5870*/  LDSM.16.MT88.4 R36, [R232+0x2800] ;  /* 0x00280000e824783b */ /* 0x000ee80000004200 */
[----:B------:R-:W-:Y:S03]  /*5880*/  LDSM.16.MT88.4 R44, [R235+0x2800] ;  /* 0x00280000eb2c783b */ /* 0x000fe60000004200 */
[C---:B--2---:R-:W-:Y:S08]  /*5890*/  HMMA.16816.F32 R12, R8.reuse, R48, RZ ;  /* 0x00000030080c723c */ /* 0x044ff000000018ff */
[----:B------:R-:W-:Y:S01]  /*58a0*/  HMMA.16816.F32 R32, R8, R50, RZ ;  /* 0x000000320820723c */ /* 0x000fe200000018ff */
[----:B------:R-:W2:Y:S07]  /*58b0*/  LDSM.16.MT88.4 R48, [R235+0x2000] ;  /* 0x00200000eb30783b */ /* 0x000eae0000004200 */
[----:B------:R-:W-:Y:S08]  /*58c0*/  HMMA.16816.F32 R128, R4, R30, R16 ;  /* 0x0000001e0480723c */ /* 0x000ff00000001810 */
[C---:B------:R-:W-:Y:S01]  /*58d0*/  HMMA.16816.F32 R16, R8.reuse, R58, RZ ;  /* 0x0000003a0810723c */ /* 0x040fe200000018ff */
[----:B------:R-:W4:Y:S07]  /*58e0*/  LDSM.16.MT88.4 R56, [R170+0x4000] ;  /* 0x00400000aa38783b */ /* 0x000f2e0000004200 */
[C---:B------:R-:W-:Y:S08]  /*58f0*/  HMMA.16816.F32 R28, R8.reuse, R60, RZ ;  /* 0x0000003c081c723c */ /* 0x040ff000000018ff */
[----:B------:R-:W-:Y:S08]  /*5900*/  HMMA.16816.F32 R24, R8, R62, RZ ;  /* 0x0000003e0818723c */ /* 0x000ff000000018ff */
[C---:B------:R-:W-:Y:S08]  /*5910*/  HMMA.16816.F32 R60, R4.reuse, R66, R16 ;  /* 0x00000042043c723c */ /* 0x040ff00000001810 */
[C---:B-1----:R-:W-:Y:S08]  /*5920*/  HMMA.16816.F32 R144, R4.reuse, R20, R12 ;  /* 0x000000140490723c */ /* 0x042ff0000000180c */
[C---:B------:R-:W-:Y:S01]  /*5930*/  HMMA.16816.F32 R64, R4.reuse, R22, R32 ;  /* 0x000000160440723c */ /* 0x040fe20000001820 */
[----:B------:R-:W1:Y:S07]  /*5940*/  LDSM.16.MT88.4 R32, [R170+0x4800] ;  /* 0x00480000aa20783b */ /* 0x000e6e0000004200 */
[C---:B---3--:R-:W-:Y:S08]  /*5950*/  HMMA.16816.F32 R140, R4.reuse, R36, R28 ;  /* 0x00000024048c723c */ /* 0x048ff0000000181c */
[----:B------:R-:W-:Y:S01]  /*5960*/  HMMA.16816.F32 R124, R4, R38, R24 ;  /* 0x00000026047c723c */ /* 0x000fe20000001818 */
[----:B------:R-:W3:Y:S07]  /*5970*/  LDSM.16.MT88.4 R36, [R232+0x4000] ;  /* 0x00400000e824783b */ /* 0x000eee0000004200 */
[C---:B--2---:R-:W-:Y:S08]  /*5980*/  HMMA.16816.F32 R20, R8.reuse, R50, RZ ;  /* 0x000000320814723c */ /* 0x044ff000000018ff */
[C---:B------:R-:W-:Y:S08]  /*5990*/  HMMA.16816.F32 R12, R8.reuse, R40, RZ ;  /* 0x00000028080c723c */ /* 0x040ff000000018ff */
[C---:B----4-:R-:W-:Y:S08]  /*59a0*/  HMMA.16816.F32 R16, R8.reuse, R56, RZ ;  /* 0x000000380810723c */ /* 0x050ff000000018ff */
[----:B------:R-:W-:Y:S08]  /*59b0*/  HMMA.16816.F32 R24, R8, R48, RZ ;  /* 0x000000300818723c */ /* 0x000ff000000018ff */
[C---:B------:R-:W-:Y:S01]  /*59c0*/  HMMA.16816.F32 R96, R4.reuse, R46, R20 ;  /* 0x0000002e0460723c */ /* 0x040fe20000001814 */
[----:B------:R-:W2:Y:S07]  /*59d0*/  LDSM.16.MT88.4 R20, [R232+0x4800] ;  /* 0x00480000e814783b */ /* 0x000eae0000004200 */
[----:B------:R-:W-:Y:S08]  /*59e0*/  HMMA.16816.F32 R132, R4, R52, R12 ;  /* 0x000000340484723c */ /* 0x000ff0000000180c */
[C---:B------:R-:W-:Y:S08]  /*59f0*/  HMMA.16816.F32 R12, R8.reuse, R58, RZ ;  /* 0x0000003a080c723c */ /* 0x040ff000000018ff */
[----:B------:R-:W-:Y:S08]  /*5a00*/  HMMA.16816.F32 R28, R8, R42, RZ ;  /* 0x0000002a081c723c */ /* 0x000ff000000018ff */
[C---:B-1----:R-:W-:Y:S08]  /*5a10*/  HMMA.16816.F32 R84, R4.reuse, R32, R16 ;  /* 0x000000200454723c */ /* 0x042ff00000001810 */
[----:B------:R-:W-:Y:S01]  /*5a20*/  HMMA.16816.F32 R108, R4, R44, R24 ;  /* 0x0000002c046c723c */ /* 0x000fe20000001818 */
[----:B------:R-:W1:Y:S07]  /*5a30*/  LDSM.16.MT88.4 R24, [R171+0x4000] ;  /* 0x00400000ab18783b */ /* 0x000e6e0000004200 */
[----:B---3--:R-:W-:Y:S08]  /*5a40*/  HMMA.16816.F32 R16, R8, R36, RZ ;  /* 0x000000240810723c */ /* 0x008ff000000018ff */
[----:B------:R-:W-:Y:S08]  /*5a50*/  HMMA.16816.F32 R80, R4, R34, R12 ;  /* 0x000000220450723c */ /* 0x000ff0000000180c */
[----:B------:R-:W-:Y:S08]  /*5a60*/  HMMA.16816.F32 R12, R8, R38, RZ ;  /* 0x00000026080c723c */ /* 0x000ff000000018ff */
[C---:B------:R-:W-:Y:S08]  /*5a70*/  HMMA.16816.F32 R116, R4.reuse, R54, R28 ;  /* 0x000000360474723c */ /* 0x040ff0000000181c */
[C---:B--2---:R-:W-:Y:S01]  /*5a80*/  HMMA.16816.F32 R52, R4.reuse, R20, R16 ;  /* 0x000000140434723c */ /* 0x044fe20000001810 */
[----:B------:R-:W2:Y:S07]  /*5a90*/  LDSM.16.MT88.4 R16, [R171+0x4800] ;  /* 0x00480000ab10783b */ /* 0x000eae0000004200 */
[----:B------:R-:W-:Y:S08]  /*5aa0*/  HMMA.16816.F32 R48, R4, R22, R12 ;  /* 0x000000160430723c */ /* 0x000ff0000000180c */
[----:B-1----:R-:W-:Y:S11]  /*5ab0*/  HMMA.16816.F32 R12, R8, R24, RZ ;  /* 0x00000018080c723c */ /* 0x002ff600000018ff */
[----:B------:R-:W-:Y:S11]  /*5ac0*/  @!UPT UIADD3 URZ, URZ, URZ, URZ ;  /* 0x0000003f3f3ff290 */ /* 0x000ff6000fffe03f */
[----:B------:R-:W-:Y:S02]  /*5ad0*/  @!UPT UIADD3 URZ, URZ, URZ, URZ ;  /* 0x0000003f3f3ff290 */ /* 0x000fe4000fffe03f */
[----:B--2---:R-:W-:Y:S08]  /*5ae0*/  HMMA.16816.F32 R44, R4, R16, R12 ;  /* 0x00000010042c723c */ /* 0x004ff0000000180c */
[----:B------:R-:W-:Y:S11]  /*5af0*/  HMMA.16816.F32 R12, R8, R26, RZ ;  /* 0x0000001a080c723c */ /* 0x000ff600000018ff */
[----:B------:R-:W-:Y:S11]  /*5b00*/  @!UPT UIADD3 URZ, URZ, URZ, URZ ;  /* 0x0000003f3f3ff290 */ /* 0x000ff6000fffe03f */
[----:B------:R-:W-:Y:S02]  /*5b10*/  @!UPT UIADD3 URZ, URZ, URZ, URZ ;  /* 0x0000003f3f3ff290 */ /* 0x000fe4000fffe03f */
[----:B------:R-:W-:Y:S01]  /*5b20*/  HMMA.16816.F32 R36, R4, R18, R12 ;  /* 0x000000120424723c */ /* 0x000fe2000000180c */
[----:B------:R-:W1:Y:S01]  /*5b30*/  LDSM.16.MT88.4 R12, [R92+0x4000] ;  /* 0x004000005c0c783b */ /* 0x000e620000004200 */
[----:B------:R-:W-:-:S06]  /*5b40*/  FFMA.FTZ R3, R88, c[0x0][0x2d0], -R0 ;  /* 0x0000b40058037a23 */ /* 0x000fcc0000010800 */
[C---:B-1----:R-:W-:Y:S08]  /*5b50*/  HMMA.16816.F32 R16, R8.reuse, R12, RZ ;  /* 0x0000000c0810723c */ /* 0x042ff000000018ff */
[----:B------:R-:W-:Y:S01]  /*5b60*/  HMMA.16816.F32 R8, R8, R14, RZ ;  /* 0x0000000e0808723c */ /* 0x000fe200000018ff */
[----:B------:R-:W1:Y:S01]  /*5b70*/  LDSM.16.MT88.4 R12, [R235+0x4800] ;  /* 0x00480000eb0c783b */ /* 0x000e620000004200 */
[----:B------:R2:W-:Y:S02]  /*5b80*/  MUFU.EX2 R92, R3 ;  /* 0x00000003005c7308 */ /* 0x0005e40000000800 */
[----:B--2---:R-:W-:-:S06]  /*5b90*/  FFMA.FTZ R3, R91, c[0x0][0x2d0], -R0 ;  /* 0x0000b4005b037a23 */ /* 0x004fcc0000010800 */
[----:B------:R2:W-:Y:S02]  /*5ba0*/  MUFU.EX2 R136, R3 ;  /* 0x0000000300887308 */ /* 0x0005e40000000800 */
[----:B--2---:R-:W-:-:S06]  /*5bb0*/  FFMA.FTZ R3, R90, c[0x0][0x2d0], -R0 ;  /* 0x0000b4005a037a23 */ /* 0x004fcc0000010800 */
[----:B------:R2:W-:Y:S06]  /*5bc0*/  MUFU.EX2 R137, R3 ;  /* 0x0000000300897308 */ /* 0x0005ec0000000800 */
[----:B-1----:R-:W-:Y:S01]  /*5bd0*/  HMMA.16816.F32 R20, R4, R14, R8 ;  /* 0x0000000e0414723c */ /* 0x002fe20000001808 */
[----:B------:R-:W1:Y:S01]  /*5be0*/  LDSM.16.MT88.4 R8, [R170+0x1000] ;  /* 0x00100000aa08783b */ /* 0x000e620000004200 */
[----:B--2---:R-:W-:-:S04]  /*5bf0*/  FFMA.FTZ R3, R89, c[0x0][0x2d0], -R0 ;  /* 0x0000b40059037a23 */ /* 0x004fc80000010800 */
[----:B------:R2:W3:Y:S02]  /*5c00*/  MUFU.EX2 R138, R3 ;  /* 0x00000003008a7308 */ /* 0x0004e40000000800 */
[----:B------:R-:W-:Y:S01]  /*5c10*/  HMMA.16816.F32 R24, R4, R12, R16 ;  /* 0x0000000c0418723c */ /* 0x000fe20000001810 */
[----:B--2---:R-:W-:-:S05]  /*5c20*/  FFMA.FTZ R3, R78, c[0x0][0x2d0], -R2 ;  /* 0x0000b4004e037a23 */ /* 0x004fca0000010802 */
[----:B------:R2:W-:Y:S02]  /*5c30*/  MUFU.EX2 R19, R3 ;  /* 0x0000000300137308 */ /* 0x0005e40000000800 */
[----:B--2---:R-:W-:-:S06]  /*5c40*/  FFMA.FTZ R3, R77, c[0x0][0x2d0], -R2 ;  /* 0x0000b4004d037a23 */ /* 0x004fcc0000010802 */
[----:B------:R2:W4:Y:S02]  /*5c50*/  MUFU.EX2 R18, R3 ;  /* 0x0000000300127308 */ /* 0x0005240000000800 */
[----:B--2---:R-:W-:-:S06]  /*5c60*/  FFMA.FTZ R3, R79, c[0x0][0x2d0], -R2 ;  /* 0x0000b4004f037a23 */ /* 0x004fcc0000010802 */
[----:B------:R2:W-:Y:S01]  /*5c70*/  MUFU.EX2 R102, R3 ;  /* 0x0000000300667308 */ /* 0x0005e20000000800 */
[----:B------:R-:W-:Y:S02]  /*5c80*/  FADD.FTZ R4, R74, R71 ;  /* 0x000000474a047221 */ /* 0x000fe40000010000 */
[----:B--2---:R-:W-:-:S05]  /*5c90*/  FFMA.FTZ R3, R76, c[0x0][0x2d0], -R2 ;  /* 0x0000b4004c037a23 */ /* 0x004fca0000010802 */
[----:B------:R2:W5:Y:S01]  /*5ca0*/  MUFU.EX2 R103, R3 ;  /* 0x0000000300677308 */ /* 0x0005620000000800 */
[----:B------:R-:W-:Y:S02]  /*5cb0*/  FADD.FTZ R5, R69, R68 ;  /* 0x0000004445057221 */ /* 0x000fe40000010000 */
[----:B------:R-:W-:Y:S01]  /*5cc0*/  FADD.FTZ R4, R72, R4 ;  /* 0x0000000448047221 */ /* 0x000fe20000010000 */
[----:B---3--:R-:W-:-:S03]  /*5cd0*/  F2FP.PACK_AB R6, R138, R137 ;  /* 0x000000898a06723e */ /* 0x008fc600000000ff */
[----:B------:R-:W-:Y:S01]  /*5ce0*/  FADD.FTZ R12, R75, R4 ;  /* 0x000000044b0c7221 */ /* 0x000fe20000010000 */
[----:B------:R-:W-:Y:S01]  /*5cf0*/  F2FP.PACK_AB R4, R136, R92 ;  /* 0x0000005c8804723e */ /* 0x000fe200000000ff */
[----:B------:R-:W-:Y:S02]  /*5d00*/  FFMA.FTZ R15, R104, c[0x0][0x2d0], -R0 ;  /* 0x0000b400680f7a23 */ /* 0x000fe40000010800 */
[----:B--2---:R-:W-:Y:S01]  /*5d10*/  FADD.FTZ R3, R70, R5 ;  /* 0x0000000546037221 */ /* 0x004fe20000010000 */
[----:B----4-:R-:W-:Y:S02]  /*5d20*/  F2FP.PACK_AB R5, R18, R19 ;  /* 0x000000131205723e */ /* 0x010fe400000000ff */
        /* <DEDUP_REMOVED lines=15> */
[----:B------:R-:W1:Y:S01]  /*5e20*/  LDSM.16.MT88.4 R8, [R232+0x3000] ;  /* 0x00300000e808783b */ /* 0x000e620000004200 */
[----:B------:R-:W-:-:S06]  /*5e30*/  FADD.FTZ R16, R73, R3 ;  /* 0x0000000349107221 */ /* 0x000fcc0000010000 */
[C---:B-1----:R-:W-:Y:S08]  /*5e40*/  HMMA.16816.F32 R68, R4.reuse, R8, R140 ;  /* 0x000000080444723c */ /* 0x042ff0000000188c */
[----:B------:R-:W-:Y:S01]  /*5e50*/  HMMA.16816.F32 R72, R4, R10, R124 ;  /* 0x0000000a0448723c */ /* 0x000fe2000000187c */
[----:B------:R-:W1:Y:S01]  /*5e60*/  LDSM.16.MT88.4 R8, [R171+0x3000] ;  /* 0x00300000ab08783b */ /* 0x000e620000004200 */
[----:B------:R-:W-:-:S02]  /*5e70*/  FFMA.FTZ R14, R95, c[0x0][0x2d0], -R0 ;  /* 0x0000b4005f0e7a23 */ /* 0x000fc40000010800 */
[--C-:B------:R-:W-:Y:S01]  /*5e80*/  FFMA.FTZ R13, R94, c[0x0][0x2d0], -R0.reuse ;  /* 0x0000b4005e0d7a23 */ /* 0x100fe20000010800 */
[----:B------:R-:W-:Y:S03]  /*5e90*/  LDSM.16.MT88.4 R124, [R171+0x1800] ;  /* 0x00180000ab7c783b */ /* 0x000fe60000004200 */
[C---:B-1----:R-:W-:Y:S08]  /*5ea0*/  HMMA.16816.F32 R176, R4.reuse, R8, R132 ;  /* 0x0000000804b0723c */ /* 0x042ff00000001884 */
[----:B------:R-:W-:Y:S01]  /*5eb0*/  HMMA.16816.F32 R152, R4, R10, R116 ;  /* 0x0000000a0498723c */ /* 0x000fe20000001874 */
[----:B------:R-:W1:Y:S01]  /*5ec0*/  LDSM.16.MT88.4 R8, [R235+0x3000] ;  /* 0x00300000eb08783b */ /* 0x000e620000004200 */
[----:B------:R-:W-:Y:S01]  /*5ed0*/  FFMA.FTZ R0, R93, c[0x0][0x2d0], -R0 ;  /* 0x0000b4005d007a23 */ /* 0x000fe20000010800 */
[----:B------:R-:W-:Y:S02]  /*5ee0*/  MUFU.EX2 R15, R15 ;  /* 0x0000000f000f7308 */ /* 0x000fe40000000800 */
[----:B------:R-:W-:Y:S01]  /*5ef0*/  LDSM.16.MT88.4 R132, [R235+0x1800] ;  /* 0x00180000eb84783b */ /* 0x000fe20000004200 */
[----:B------:R-:W-:-:S03]  /*5f00*/  FADD.FTZ R3, R161, R12 ;  /* 0x0000000ca1037221 */ /* 0x000fc60000010000 */
[----:B------:R-:W-:Y:S01]  /*5f10*/  LDSM.16.MT88.4 R116, [R232+0x1800] ;  /* 0x00180000e874783b */ /* 0x000fe20000004200 */
[C---:B-1----:R-:W-:Y:S08]  /*5f20*/  HMMA.16816.F32 R88, R4.reuse, R8, R108 ;  /* 0x000000080458723c */ /* 0x042ff0000000186c */
[C---:B------:R-:W-:Y:S01]  /*5f30*/  HMMA.16816.F32 R76, R4.reuse, R10, R96 ;  /* 0x0000000a044c723c */ /* 0x040fe20000001860 */
[----:B------:R-:W1:Y:S01]  /*5f40*/  LDSM.16.MT88.4 R8, [R170+0x5000] ;  /* 0x00500000aa08783b */ /* 0x000e620000004200 */
[----:B------:R2:W-:Y:S08]  /*5f50*/  MUFU.EX2 R17, R0 ;  /* 0x0000000000117308 */ /* 0x0005f00000000800 */
[----:B------:R-:W3:Y:S01]  /*5f60*/  MUFU.EX2 R14, R14 ;  /* 0x0000000e000e7308 */ /* 0x000ee20000000800 */
[----:B------:R-:W-:Y:S01]  /*5f70*/  LDSM.16.MT88.4 R108, [R170+0x1800] ;  /* 0x00180000aa6c783b */ /* 0x000fe20000004200 */
[C---:B-1----:R-:W-:Y:S08]  /*5f80*/  HMMA.16816.F32 R84, R4.reuse, R8, R84 ;  /* 0x000000080454723c */ /* 0x042ff00000001854 */
[C---:B------:R-:W-:Y:S01]  /*5f90*/  HMMA.16816.F32 R80, R4.reuse, R10, R80 ;  /* 0x0000000a0450723c */ /* 0x040fe20000001850 */
[----:B------:R-:W1:Y:S07]  /*5fa0*/  LDSM.16.MT88.4 R8, [R232+0x5000] ;  /* 0x00500000e808783b */ /* 0x000e6e0000004200 */
[C---:B-1----:R-:W-:Y:S08]  /*5fb0*/  HMMA.16816.F32 R156, R4.reuse, R8, R52 ;  /* 0x00000008049c723c */ /* 0x042ff00000001834 */
[C---:B------:R-:W-:Y:S01]  /*5fc0*/  HMMA.16816.F32 R148, R4.reuse, R10, R48 ;  /* 0x0000000a0494723c */ /* 0x040fe20000001830 */
[----:B------:R-:W1:Y:S01]  /*5fd0*/  LDSM.16.MT88.4 R8, [R171+0x5000] ;  /* 0x00500000ab08783b */ /* 0x000e620000004200 */
[----:B--2---:R-:W-:Y:S01]  /*5fe0*/  FFMA.FTZ R0, R185, c[0x0][0x2d0], -R2 ;  /* 0x0000b400b9007a23 */ /* 0x004fe20000010802 */
[----:B------:R-:W2:Y:S01]  /*5ff0*/  MUFU.EX2 R13, R13 ;  /* 0x0000000d000d7308 */ /* 0x000ea20000000800 */
[----:B---3--:R-:W-:Y:S01]  /*6000*/  F2FP.PACK_AB R96, R14, R15 ;  /* 0x0000000f0e60723e */ /* 0x008fe200000000ff */
[----:B------:R-:W-:Y:S03]  /*6010*/  LDSM.16.MT88.4 R48, [R232+0x3800] ;  /* 0x00380000e830783b */ /* 0x000fe60000004200 */
[C---:B-1----:R-:W-:Y:S08]  /*6020*/  HMMA.16816.F32 R144, R4.reuse, R8, R44 ;  /* 0x000000080490723c */ /* 0x042ff0000000182c */
[----:B------:R-:W-:Y:S01]  /*6030*/  HMMA.16816.F32 R140, R4, R10, R36 ;  /* 0x0000000a048c723c */ /* 0x000fe20000001824 */
[----:B------:R-:W1:Y:S01]  /*6040*/  LDSM.16.MT88.4 R8, [R235+0x5000] ;  /* 0x00500000eb08783b */ /* 0x000e620000004200 */
[----:B--2---:R-:W-:-:S06]  /*6050*/  F2FP.PACK_AB R98, R17, R13 ;  /* 0x0000000d1162723e */ /* 0x004fcc00000000ff */
        /* <DEDUP_REMOVED lines=9> */
[----:B------:R-:W-:Y:S01]  /*60f0*/  FADD.FTZ R3, R174, R3 ;  /* 0x00000003ae037221 */ /* 0x000fe20000010000 */
[----:B-1----:R-:W-:Y:S01]  /*6100*/  LDSM.16.MT88.4 R4, [R235+0x5800] ;  /* 0x00580000eb04783b */ /* 0x002fe20000004200 */
[----:B--2---:R-:W-:-:S02]  /*6110*/  F2FP.PACK_AB R97, R11, R10 ;  /* 0x0000000a0b61723e */ /* 0x004fc400000000ff */
[----:B---3--:R-:W-:-:S07]  /*6120*/  F2FP.PACK_AB R99, R9, R8 ;  /* 0x000000080963723e */ /* 0x008fce00000000ff */
[C---:B------:R-:W-:Y:S08]  /*6130*/  HMMA.16816.F32 R120, R96.reuse, R124, R120 ;  /* 0x0000007c6078723c */ /* 0x040ff00000001878 */
[C---:B------:R-:W-:Y:S01]  /*6140*/  HMMA.16816.F32 R124, R96.reuse, R126, R40 ;  /* 0x0000007e607c723c */ /* 0x040fe20000001828 */
[----:B------:R-:W1:Y:S07]  /*6150*/  LDSM.16.MT88.4 R40, [R170+0x3800] ;  /* 0x00380000aa28783b */ /* 0x000e6e0000004200 */
[C---:B------:R-:W-:Y:S08]  /*6160*/  HMMA.16816.F32 R44, R96.reuse, R48, R68 ;  /* 0x00000030602c723c */ /* 0x040ff00000001844 */
[C---:B------:R-:W-:Y:S01]  /*6170*/  HMMA.16816.F32 R48, R96.reuse, R50, R72 ;  /* 0x000000326030723c */ /* 0x040fe20000001848 */
[----:B------:R-:W2:Y:S07]  /*6180*/  LDSM.16.MT88.4 R72, [R170+0x5800] ;  /* 0x00580000aa48783b */ /* 0x000eae0000004200 */
[C---:B-1----:R-:W-:Y:S08]  /*6190*/  HMMA.16816.F32 R36, R96.reuse, R40, R60 ;  /* 0x000000286024723c */ /* 0x042ff0000000183c */
[----:B------:R-:W-:Y:S01]  /*61a0*/  HMMA.16816.F32 R40, R96, R42, R64 ;  /* 0x0000002a6028723c */ /* 0x000fe20000001840 */
[----:B------:R-:W1:Y:S01]  /*61b0*/  LDSM.16.MT88.4 R64, [R235+0x3800] ;  /* 0x00380000eb40783b */ /* 0x000e620000004200 */
[----:B------:R-:W-:-:S06]  /*61c0*/  FADD.FTZ R0, R139, R16 ;  /* 0x000000108b007221 */ /* 0x000fcc0000010000 */
[----:B------:R-:W-:Y:S01]  /*61d0*/  HMMA.16816.F32 R128, R96, R132, R128 ;  /* 0x000000846080723c */ /* 0x000fe20000001880 */
[----:B------:R-:W-:-:S07]  /*61e0*/  FADD.FTZ R2, R172, R0 ;  /* 0x00000000ac027221 */ /* 0x000fce0000010000 */
[----:B--2---:R-:W-:Y:S01]  /*61f0*/  HMMA.16816.F32 R68, R96, R72, R84 ;  /* 0x000000486044723c */ /* 0x004fe20000001854 */
[----:B------:R-:W-:-:S07]  /*6200*/  FADD.FTZ R0, R180, R3 ;  /* 0x00000003b4007221 */ /* 0x000fce0000010000 */
[C---:B------:R-:W-:Y:S01]  /*6210*/  HMMA.16816.F32 R132, R96.reuse, R134, R56 ;  /* 0x000000866084723c */ /* 0x040fe20000001838 */
[----:B------:R-:W2:Y:S07]  /*6220*/  LDSM.16.MT88.4 R56, [R171+0x3800] ;  /* 0x00380000ab38783b */ /* 0x000eae0000004200 */
[C---:B------:R-:W-:Y:S01]  /*6230*/  HMMA.16816.F32 R72, R96.reuse, R74, R80 ;  /* 0x0000004a6048723c */ /* 0x040fe20000001850 */
[----:B------:R-:W3:Y:S07]  /*6240*/  LDSM.16.MT88.4 R80, [R232+0x5800] ;  /* 0x00580000e850783b */ /* 0x000eee0000004200 */
[----:B-1----:R-:W-:Y:S01]  /*6250*/  HMMA.16816.F32 R60, R96, R64, R88 ;  /* 0x00000040603c723c */ /* 0x002fe20000001858 */
[----:B------:R-:W1:Y:S01]  /*6260*/  LDSM.16.MT88.4 R88, [R171+0x5800] ;  /* 0x00580000ab58783b */ /* 0x000e620000004200 */
[----:B------:R-:W-:-:S02]  /*6270*/  FADD.FTZ R3, R160, R2 ;  /* 0x00000002a0037221 */ /* 0x000fc40000010000 */
[----:B------:R-:W-:Y:S02]  /*6280*/  FADD.FTZ R2, R175, R0 ;  /* 0x00000000af027221 */ /* 0x000fe40000010000 */
[----:B------:R-:W-:Y:S02]  /*6290*/  FADD.FTZ R0, R186, R3 ;  /* 0x00000003ba007221 */ /* 0x000fe40000010000 */
[----:B------:R-:W-:Y:S02]  /*62a0*/  FADD.FTZ R2, R92, R2 ;  /* 0x000000025c027221 */ /* 0x000fe40000010000 */
[----:B------:R-:W-:Y:S02]  /*62b0*/  FADD.FTZ R0, R19, R0 ;  /* 0x0000000013007221 */ /* 0x000fe40000010000 */
[----:B------:R-:W-:Y:S02]  /*62c0*/  FADD.FTZ R2, R136, R2 ;  /* 0x0000000288027221 */ /* 0x000fe40000010000 */
[----:B------:R-:W-:-:S02]  /*62d0*/  FADD.FTZ R0, R18, R0 ;  /* 0x0000000012007221 */ /* 0x000fc40000010000 */
        /* <DEDUP_REMOVED lines=18> */
[C---:B--2---:R-:W-:Y:S08]  /*6400*/  HMMA.16816.F32 R52, R96.reuse, R56, R176 ;  /* 0x000000386034723c */ /* 0x044ff000000018b0 */
[C---:B---3--:R-:W-:Y:S08]  /*6410*/  HMMA.16816.F32 R76, R96.reuse, R80, R156 ;  /* 0x00000050604c723c */ /* 0x048ff0000000189c */
[C---:B-1----:R-:W-:Y:S08]  /*6420*/  HMMA.16816.F32 R84, R96.reuse, R88, R144 ;  /* 0x000000586054723c */ /* 0x042ff00000001890 */
        /* <DEDUP_REMOVED lines=25> */
[----:B------:R-:W-:Y:S01]  /*65c0*/  SHF.L.U64.HI R15, R202, 0x1, R189 ;  /* 0x00000001ca0f7819 */ /* 0x000fe200000102bd */
[----:B------:R-:W-:Y:S01]  /*65d0*/  IMAD.SHL.U32 R17, R201, 0x2, RZ ;  /* 0x00000002c9117824 */ /* 0x000fe200078e00ff */
[----:B------:R-:W-:Y:S01]  /*65e0*/  SHF.R.S32.HI R189, RZ, 0x1f, R193 ;  /* 0x0000001fffbd7819 */ /* 0x000fe200000114c1 */
        /* <DEDUP_REMOVED lines=18> */
.L_x_2784:
        /* <DEDUP_REMOVED lines=21> */
.L_x_2785:
        /* <DEDUP_REMOVED lines=21> */
.L_x_2683:
[----:B------:R-:W-:Y:S05]  /*69b0*/  BSYNC B0 ;  /* 0x0000000000007941 */ /* 0x000fea0003800000 */
.L_x_2682:
[----:B-1----:R-:W-:Y:S01]  /*69c0*/  @P4 IMAD.HI.U32 R2, R229, c[0x0][0x2c8], RZ ;  /* 0x0000b200e5024a27 */ /* 0x002fe200078e00ff */
[----:B------:R-:W-:Y:S01]  /*69d0*/  IADD3 R172, R188, -0x2, RZ ;  /* 0xfffffffebcac7810 */ /* 0x000fe20007ffe0ff */
[----:B------:R-:W0:Y:S02]  /*69e0*/  LDGDEPBAR ;  /* 0x00000000000079af */ /* 0x000e240000000000 */
[----:B------:R-:W-:Y:S01]  /*69f0*/  IMAD.MOV.U32 R0, RZ, RZ, R229 ;  /* 0x000000ffff007224 */ /* 0x000fe200078e00e5 */
[----:B------:R-:W-:Y:S01]  /*6a00*/  @P4 SHF.R.U32.HI R0, RZ, c[0x0][0x2cc], R2 ;  /* 0x0000b300ff004a19 */ /* 0x000fe20000011602 */
[----:B------:R-:W-:-:S02]  /*6a10*/  IMAD.MOV.U32 R161, RZ, RZ, 0x1 ;  /* 0x00000001ffa17424 */ /* 0x000fc400078e00ff */
[----:B------:R-:W-:Y:S01]  /*6a20*/  IMAD.MOV.U32 R199, RZ, RZ, RZ ;  /* 0x000000ffffc77224 */ /* 0x000fe200078e00ff */
[----:B------:R-:W-:-:S04]  /*6a30*/  IADD3 R0, R0, R221, -R222 ;  /* 0x000000dd00007210 */ /* 0x000fc80007ffe8de */
        /* <DEDUP_REMOVED lines=10> */
.L_x_2695:
        /* <DEDUP_REMOVED lines=27> */
[C---:B------:R-:W-:Y:S01]  /*6c90*/  IMAD.WIDE.U32 R2, R181.reuse, c[0x0][0x208], RZ ;  /* 0x00008200b5027a25 */ /* 0x040fe200078e00ff */
        /* <DEDUP_REMOVED lines=15> */
.L_x_2786:
[----:B------:R-:W-:-:S05]  /*6d90*/  BRA.DIV ~URZ, `(.L_x_2690) ;  /* 0x0000c6727f007947 */ /* 0x000fca000b800000 */
[----:B------:R-:W5:Y:S01]  /*6da0*/  SHFL.IDX PT, R2, R14, RZ, 0x181f ;  /* 0x00181fff0e027589 */ /* 0x000f6200000e0000 */
[----:B------:R-:W-:Y:S01]  /*6db0*/  ISETP.GE.AND P5, PT, R193, c[0x0][0x1d4], PT ;  /* 0x00007500c1007a0c */ /* 0x000fe20003fa6270 */
[----:B------:R-:W-:Y:S01]  /*6dc0*/  IMAD R4, R199, 0x6000, R223 ;  /* 0x00006000c7047824 */ /* 0x000fe200078e02df */
[----:B------:R-:W-:Y:S04]  /*6dd0*/  ISETP.GE.AND P1, PT, R201, c[0x0][0x1d4], PT ;  /* 0x00007500c9007a0c */ /* 0x000fe80003f26270 */
[----:B------:R-:W-:Y:S02]  /*6de0*/  SEL R13, RZ, 0x10, P1 ;  /* 0x00000010ff0d7807 */ /* 0x000fe40000800000 */
[----:B-----5:R-:W-:Y:S05]  /*6df0*/  IADD3 R6, P0, R2, R22, RZ ;  /* 0x0000001602067210 */ /* 0x020fea0007f1e0ff */
[C---:B---3--:R-:W-:Y:S01]  /*6e00*/  IMAD.X R7, R5.reuse, 0x1, R15, P0 ;  /* 0x0000000105077824 */ /* 0x048fe200000e060f */
        /* <DEDUP_REMOVED lines=14> */
.L_x_2787:
[C---:B------:R-:W-:Y:S02]  /*6ef0*/  IADD3 R3, -R6.reuse, 0x10, RZ ;  /* 0x0000001006037810 */ /* 0x040fe40007ffe1ff */
[----:B------:R-:W-:Y:S02]  /*6f00*/  ISETP.NE.U32.AND P5, PT, R6, RZ, PT ;  /* 0x000000ff0600720c */ /* 0x000fe40003fa5070 */
[----:B------:R-:W-:Y:S02]  /*6f10*/  LOP3.LUT R3, R3, 0xf, RZ, 0xc0, !PT ;  /* 0x0000000f03037812 */ /* 0x000fe400078ec0ff */
[----:B------:R-:W-:Y:S02]  /*6f20*/  ISETP.NE.U32.AND P6, PT, R13, RZ, PT ;  /* 0x000000ff0d00720c */ /* 0x000fe40003fc5070 */
[-C--:B---3--:R-:W-:Y:S02]  /*6f30*/  IADD3 R6, P1, P0, R3, R2.reuse, R22 ;  /* 0x0000000203067210 */ /* 0x088fe4000783e016 */
[----:B------:R-:W-:Y:S02]  /*6f40*/  IADD3 R3, -R13, 0x10, RZ ;  /* 0x000000100d037810 */ /* 0x000fe40007ffe1ff */
[-C--:B------:R-:W-:Y:S02]  /*6f50*/  IADD3.X R7, RZ, R5.reuse, R15, P1, P0 ;  /* 0x00000005ff077210 */ /* 0x080fe40000fe040f */
[----:B------:R-:W-:Y:S03]  /*6f60*/  LOP3.LUT R3, R3, 0xf, RZ, 0xc0, !PT ;  /* 0x0000000f03037812 */ /* 0x000fe600078ec0ff */
[----:B------:R-:W-:Y:S01]  /*6f70*/  @!PT LDS RZ, [RZ] ;  /* 0x00000000fffff984 */ /* 0x000fe20000000800 */
[----:B------:R-:W-:Y:S01]  /*6f80*/  @!PT LDS RZ, [RZ] ;  /* 0x00000000fffff984 */ /* 0x000fe20000000800 */
[----:B------:R-:W-:Y:S01]  /*6f90*/  @!PT LDS RZ, [RZ] ;  /* 0x00000000fffff984 */ /* 0x000fe20000000800 */
[----:B------:R3:W-:Y:S01]  /*6fa0*/  LDGSTS.E.BYPASS.LTC128B.128.ZFILL [R4+0x1000], [R6.64], P5 ;  /* 0x0100000006047fae */ /* 0x0007e2000a941d48 */
[C---:B------:R-:W-:Y:S02]  /*6fb0*/  ISETP.NE.U32.AND P5, PT, R12.reuse, RZ, PT ;  /* 0x000000ff0c00720c */ /* 0x040fe40003fa5070 */
[-C--:B---3--:R-:W-:Y:S02]  /*6fc0*/  IADD3 R6, P1, P0, R3, R2.reuse, R23 ;  /* 0x0000000203067210 */ /* 0x088fe4000783e017 */
[----:B------:R-:W-:Y:S02]  /*6fd0*/  IADD3 R3, -R12, 0x10, RZ ;  /* 0x000000100c037810 */ /* 0x000fe40007ffe1ff */
[-C--:B------:R-:W-:Y:S02]  /*6fe0*/  IADD3.X R7, RZ, R5.reuse, R20, P1, P0 ;  /* 0x00000005ff077210 */ /* 0x080fe40000fe0414 */
[----:B------:R-:W-:Y:S03]  /*6ff0*/  LOP3.LUT R3, R3, 0xf, RZ, 0xc0, !PT ;  /* 0x0000000f03037812 */ /* 0x000fe600078ec0ff */
[----:B------:R3:W-:Y:S01]  /*7000*/  LDGSTS.E.BYPASS.LTC128B.128.ZFILL [R4+0x3000], [R6.64], P6 ;  /* 0x0300000006047fae */ /* 0x0007e2000b141d48 */
[----:B------:R-:W-:Y:S04]  /*7010*/  IADD3 R2, P1, P0, R3, R2, R28 ;  /* 0x0000000203027210 */ /* 0x000fe8000783e01c */
[----:B------:R-:W-:Y:S05]  /*7020*/  IADD3.X R3, RZ, R5, R21, P1, P0 ;  /* 0x00000005ff037210 */ /* 0x000fea0000fe0415 */
[----:B------:R3:W-:Y:S04]  /*7030*/  LDGSTS.E.BYPASS.LTC128B.128.ZFILL [R4+0x5000], [R2.64], P5 ;  /* 0x0500000002047fae */ /* 0x0007e8000a941d48 */
.L_x_2688:
[----:B------:R-:W-:Y:S05]  /*7040*/  BSYNC B0 ;  /* 0x0000000000007941 */ /* 0x000fea0003800000 */
.L_x_2687:
[----:B------:R-:W0:Y:S01]  /*7050*/  LDGDEPBAR ;  /* 0x00000000000079af */ /* 0x000e220000000000 */
[----:B------:R-:W-:Y:S01]  /*7060*/  WARPSYNC 0xffffffff ;  /* 0xffffffff00007948 */ /* 0x000fe20003800000 */
[C---:B--23--:R-:W-:Y:S01]  /*7070*/  HMMA.16816.F32 R4, R32.reuse, R8, RZ ;  /* 0x000000082004723c */ /* 0x04cfe200000018ff */
[----:B------:R-:W-:Y:S03]  /*7080*/  BSSY B0, `(.L_x_2691) ;  /* 0x0000313000007945 */ /* 0x000fe60003800000 */
[-C--:B------:R-:W-:Y:S02]  /*7090*/  IADD3 R100, R166, R0.reuse, RZ ;  /* 0x00000000a6647210 */ /* 0x080fe40007ffe0ff */
[CC--:B------:R-:W-:Y:S02]  /*70a0*/  IADD3 R3, R167.reuse, R0.reuse, RZ ;  /* 0x00000000a7037210 */ /* 0x0c0fe40007ffe0ff */
[C---:B------:R-:W-:Y:S01]  /*70b0*/  HMMA.16816.F32 R8, R32.reuse, R10, RZ ;  /* 0x0000000a2008723c */ /* 0x040fe200000018ff */
[----:B------:R-:W-:Y:S03]  /*70c0*/  IADD3 R2, R167, R0, R166 ;  /* 0x00000000a7027210 */ /* 0x000fe60007ffe0a6 */
        /* <DEDUP_REMOVED lines=17> */
[C---:B------:R-:W-:Y:S07]  /*71e0*/  HMMA.16816.F32 R28, R140.reuse, R156, R28 ;  /* 0x0000009c8c1c723c */ /* 0x040fee000000181c */
[----:B------:R-:W-:Y:S01]  /*71f0*/  IADD3 R156, R166, R101, RZ ;  /* 0x00000065a69c7210 */ /* 0x000fe20007ffe0ff */
        /* <DEDUP_REMOVED lines=121> */
[----:B------:R-:W-:Y:S04]  /*7990*/  FMUL.FTZ R0, R4, c[0x0][0x320] ;  /* 0x0000c80004007a20 */ /* 0x000fe80000410000 */
[----:B------:R1:W-:Y:S01]  /*79a0*/  MUFU.TANH R155, R0 ;  /* 0x00000000009b7308 */ /* 0x0003e20000002400 */
[----:B------:R-:W-:Y:S09]  /*79b0*/  FMUL.FTZ R3, R8, c[0x0][0x320] ;  /* 0x0000c80008037a20 */ /* 0x000ff20000410000 */
        /* <DEDUP_REMOVED lines=10> */
[C---:B-1----:R-:W-:Y:S08]  /*7a60*/  HMMA.16816.F32 R20, R148.reuse, R4, R20 ;  /* 0x000000049414723c */ /* 0x042ff00000001814 */
[C---:B------:R-:W-:Y:S04]  /*7a70*/  HMMA.16816.F32 R24, R148.reuse, R6, R24 ;  /* 0x000000069418723c */ /* 0x040fe80000001818 */
[----:B---3--:R-:W-:Y:S04]  /*7a80*/  FMUL.FTZ R0, R10, c[0x0][0x320] ;  /* 0x0000c8000a007a20 */ /* 0x008fe80000410000 */
[----:B------:R1:W-:Y:S08]  /*7a90*/  MUFU.TANH R145, R0 ;  /* 0x0000000000917308 */ /* 0x0003f00000002400 */
[----:B------:R-:W-:Y:S08]  /*7aa0*/  FMUL.FTZ R3, R21, c[0x0][0x320] ;  /* 0x0000c80015037a20 */ /* 0x000ff00000410000 */
[----:B------:R-:W-:Y:S02]  /*7ab0*/  FMUL.FTZ R4, R25, c[0x0][0x320] ;  /* 0x0000c80019047a20 */ /* 0x000fe40000410000 */
[----:B------:R-:W-:Y:S02]  /*7ac0*/  FMUL.FTZ R6, R27, c[0x0][0x320] ;  /* 0x0000c8001b067a20 */ /* 0x000fe40000410000 */
[----:B------:R3:W-:Y:S01]  /*7ad0*/  MUFU.TANH R21, R4 ;  /* 0x0000000400157308 */ /* 0x0007e20000002400 */
[----:B-1----:R-:W-:Y:S02]  /*7ae0*/  FMUL.FTZ R0, R11, c[0x0][0x320] ;  /* 0x0000c8000b007a20 */ /* 0x002fe40000410000 */
[----:B------:R1:W5:Y:S01]  /*7af0*/  LDSM.16.M88.4 R8, [R2+0x5800] ;  /* 0x005800000208783b */ /* 0x0003620000000200 */
[----:B------:R-:W-:Y:S06]  /*7b00*/  DEPBAR.LE SB0, 0x2 ;  /* 0x000080800000791a */ /* 0x000fec0000000000 */
[----:B------:R2:W2:Y:S01]  /*7b10*/  MUFU.TANH R144, R0 ;  /* 0x0000000000907308 */ /* 0x0004a20000002400 */
[----:B------:R-:W-:Y:S01]  /*7b20*/  BAR.SYNC.DEFER_BLOCKING 0x0 ;  /* 0x0000000000007b1d */ /* 0x000fe20000010000 */
[----:B---3--:R-:W-:Y:S02]  /*7b30*/  FMUL.FTZ R4, R26, c[0x0][0x320] ;  /* 0x0000c8001a047a20 */ /* 0x008fe40000410000 */
[----:B-1----:R-:W-:Y:S04]  /*7b40*/  @P4 IMAD.HI.U32 R2, R206, c[0x0][0x2c8], RZ ;  /* 0x0000b200ce024a27 */ /* 0x002fe800078e00ff */
[----:B--2---:R-:W-:Y:S04]  /*7b50*/  FMUL.FTZ R0, R12, c[0x0][0x320] ;  /* 0x0000c8000c007a20 */ /* 0x004fe80000410000 */
[----:B------:R1:W-:Y:S01]  /*7b60*/  MUFU.TANH R143, R0 ;  /* 0x00000000008f7308 */ /* 0x0003e20000002400 */
[C---:B-----5:R-:W-:Y:S08]  /*7b70*/  HMMA.16816.F32 R28, R148.reuse, R8, R28 ;  /* 0x00000008941c723c */ /* 0x060ff0000000181c */
[----:B------:R-:W-:Y:S04]  /*7b80*/  HMMA.16816.F32 R32, R148, R10, R32 ;  /* 0x0000000a9420723c */ /* 0x000fe80000001820 */
[----:B-1----:R-:W-:Y:S04]  /*7b90*/  FMUL.FTZ R0, R13, c[0x0][0x320] ;  /* 0x0000c8000d007a20 */ /* 0x002fe80000410000 */
[----:B------:R1:W-:Y:S08]  /*7ba0*/  MUFU.TANH R142, R0 ;  /* 0x00000000008e7308 */ /* 0x0003f00000002400 */
[----:B------:R-:W-:Y:S02]  /*7bb0*/  FMUL.FTZ R12, R29, c[0x0][0x320] ;  /* 0x0000c8001d0c7a20 */ /* 0x000fe40000410000 */
[----:B------:R-:W-:Y:S02]  /*7bc0*/  FMUL.FTZ R13, R30, c[0x0][0x320] ;  /* 0x0000c8001e0d7a20 */ /* 0x000fe40000410000 */
[----:B-1----:R-:W-:Y:S04]  /*7bd0*/  FMUL.FTZ R0, R14, c[0x0][0x320] ;  /* 0x0000c8000e007a20 */ /* 0x002fe80000410000 */
[----:B------:R1:W-:Y:S02]  /*7be0*/  MUFU.TANH R141, R0 ;  /* 0x00000000008d7308 */ /* 0x0003e40000002400 */
[----:B-1----:R-:W-:Y:S08]  /*7bf0*/  FMUL.FTZ R0, R15, c[0x0][0x320] ;  /* 0x0000c8000f007a20 */ /* 0x002ff00000410000 */
[----:B------:R1:W-:Y:S10]  /*7c00*/  MUFU.TANH R15, R3 ;  /* 0x00000003000f7308 */ /* 0x0003f40000002400 */
[----:B------:R2:W3:Y:S01]  /*7c10*/  MUFU.TANH R140, R0 ;  /* 0x00000000008c7308 */ /* 0x0004e20000002400 */
[----:B-1----:R-:W-:Y:S09]  /*7c20*/  FMUL.FTZ R3, R22, c[0x0][0x320] ;  /* 0x0000c80016037a20 */ /* 0x002ff20000410000 */
[----:B------:R-:W-:Y:S01]  /*7c30*/  MUFU.TANH R22, R4 ;  /* 0x0000000400167308 */ /* 0x000fe20000002400 */
[----:B--2---:R-:W-:Y:S09]  /*7c40*/  FMUL.FTZ R0, R16, c[0x0][0x320] ;  /* 0x0000c80010007a20 */ /* 0x004ff20000410000 */
[----:B------:R-:W-:Y:S10]  /*7c50*/  MUFU.TANH R100, R3 ;  /* 0x0000000300647308 */ /* 0x000ff40000002400 */
[----:B------:R1:W-:Y:S02]  /*7c60*/  MUFU.TANH R138, R0 ;  /* 0x00000000008a7308 */ /* 0x0003e40000002400 */
[----:B-1----:R-:W-:Y:S02]  /*7c70*/  FMUL.FTZ R0, R17, c[0x0][0x320] ;  /* 0x0000c80011007a20 */ /* 0x002fe40000410000 */
[----:B------:R-:W-:Y:S06]  /*7c80*/  FMUL.FTZ R17, R31, c[0x0][0x320] ;  /* 0x0000c8001f117a20 */ /* 0x000fec0000410000 */
[----:B------:R1:W-:Y:S10]  /*7c90*/  MUFU.TANH R136, R0 ;  /* 0x0000000000887308 */ /* 0x0003f40000002400 */
[----:B------:R-:W-:Y:S01]  /*7ca0*/  MUFU.TANH R17, R17 ;  /* 0x0000001100117308 */ /* 0x000fe20000002400 */
[----:B-1----:R-:W-:Y:S09]  /*7cb0*/  FMUL.FTZ R0, R18, c[0x0][0x320] ;  /* 0x0000c80012007a20 */ /* 0x002ff20000410000 */
[----:B------:R1:W-:Y:S10]  /*7cc0*/  MUFU.TANH R18, R12 ;  /* 0x0000000c00127308 */ /* 0x0003f40000002400 */
[----:B------:R2:W-:Y:S01]  /*7cd0*/  MUFU.TANH R101, R0 ;  /* 0x0000000000657308 */ /* 0x0005e20000002400 */
[----:B-1----:R-:W-:Y:S02]  /*7ce0*/  FMUL.FTZ R12, R32, c[0x0][0x320] ;  /* 0x0000c800200c7a20 */ /* 0x002fe40000410000 */
[----:B--2---:R-:W-:Y:S07]  /*7cf0*/  FMUL.FTZ R0, R19, c[0x0][0x320] ;  /* 0x0000c80013007a20 */ /* 0x004fee0000410000 */
[----:B------:R1:W-:Y:S10]  /*7d00*/  MUFU.TANH R19, R13 ;  /* 0x0000000d00137308 */ /* 0x0003f40000002400 */
[----:B------:R2:W5:Y:S01]  /*7d10*/  MUFU.TANH R16, R0 ;  /* 0x0000000000107308 */ /* 0x0005620000002400 */
[----:B-1----:R-:W-:Y:S02]  /*7d20*/  FMUL.FTZ R13, R33, c[0x0][0x320] ;  /* 0x0000c800210d7a20 */ /* 0x002fe40000410000 */
[----:B--2---:R-:W-:Y:S07]  /*7d30*/  FMUL.FTZ R0, R20, c[0x0][0x320] ;  /* 0x0000c80014007a20 */ /* 0x004fee0000410000 */
[----:B------:R-:W-:Y:S10]  /*7d40*/  MUFU.TANH R20, R6 ;  /* 0x0000000600147308 */ /* 0x000ff40000002400 */
[----:B------:R1:W2:Y:S02]  /*7d50*/  MUFU.TANH R137, R0 ;  /* 0x0000000000897308 */ /* 0x0002a40000002400 */
[----:B-1----:R-:W-:Y:S02]  /*7d60*/  MOV R0, R206 ;  /* 0x000000ce00007202 */ /* 0x002fe40000000f00 */
[----:B------:R-:W-:Y:S05]  /*7d70*/  @P4 SHF.R.U32.HI R0, RZ, c[0x0][0x2cc], R2 ;  /* 0x0000b300ff004a19 */ /* 0x000fea0000011602 */
[----:B------:R-:W-:Y:S08]  /*7d80*/  SHFL.IDX PT, R3, R0, 0x1, 0x1c1f ;  /* 0x003c1f0000037f89 */ /* 0x000ff000000e0000 */
[----:B------:R1:W2:Y:S02]  /*7d90*/  SHFL.IDX PT, R2, R0, RZ, 0x1c1f ;  /* 0x001c1fff00027589 */ /* 0x0002a400000e0000 */
[----:B-1----:R-:W-:Y:S04]  /*7da0*/  FMUL.FTZ R0, R23, c[0x0][0x320] ;  /* 0x0000c80017007a20 */ /* 0x002fe80000410000 */
[----:B------:R1:W-:Y:S02]  /*7db0*/  MUFU.TANH R139, R0 ;  /* 0x00000000008b7308 */ /* 0x0003e40000002400 */
[----:B-1----:R-:W-:Y:S08]  /*7dc0*/  FMUL.FTZ R0, R24, c[0x0][0x320] ;  /* 0x0000c80018007a20 */ /* 0x002ff00000410000 */
[----:B------:R1:W1:Y:S02]  /*7dd0*/  MUFU.TANH R23, R0 ;  /* 0x0000000000177308 */ /* 0x0002640000002400 */
[----:B-1----:R-:W-:Y:S04]  /*7de0*/  IADD3 R0, -R225, 0x1, -R200 ;  /* 0x00000001e1007810 */ /* 0x002fe80007ffe9c8 */
[----:B------:R-:W-:Y:S04]  /*7df0*/  IADD3 R0, -R222, R0, R221 ;  /* 0x00000000de007210 */ /* 0x000fe80007ffe1dd */
[C---:B--2---:R-:W-:Y:S02]  /*7e00*/  IADD3 R2, R0.reuse, R2, RZ ;  /* 0x0000000200027210 */ /* 0x044fe40007ffe0ff */
[----:B------:R-:W-:Y:S01]  /*7e10*/  IADD3 R0, R0, R3, RZ ;  /* 0x0000000300007210 */ /* 0x000fe20007ffe0ff */
[----:B------:R-:W-:Y:S01]  /*7e20*/  FMUL.FTZ R3, R28, c[0x0][0x320] ;  /* 0x0000c8001c037a20 */ /* 0x000fe20000410000 */
[----:B------:R-:W-:Y:S02]  /*7e30*/  ISETP.GT.AND P1, PT, R2, 0x1, PT ;  /* 0x000000010200780c */ /* 0x000fe40003f24270 */
[----:B------:R-:W-:Y:S01]  /*7e40*/  ISETP.GT.AND P6, PT, R0, 0x1, PT ;  /* 0x000000010000780c */ /* 0x000fe20003fc4270 */
[----:B------:R1:W2:Y:S01]  /*7e50*/  MUFU.TANH R14, R3 ;  /* 0x00000003000e7308 */ /* 0x0002a20000002400 */
[----:B------:R-:W-:Y:S02]  /*7e60*/  FSEL R4, R154, -INF , P1 ;  /* 0xff8000009a047808 */ /* 0x000fe40000800000 */
[----:B----4-:R-:W-:Y:S02]  /*7e70*/  FSEL R9, R152, -INF , P6 ;  /* 0xff80000098097808 */ /* 0x010fe40003000000 */
[----:B------:R-:W-:Y:S02]  /*7e80*/  ISETP.GT.AND P6, PT, R0, 0x9, PT ;  /* 0x000000090000780c */ /* 0x000fe40003fc4270 */
[----:B------:R-:W-:Y:S02]  /*7e90*/  ISETP.GT.AND P1, PT, R2, 0x9, PT ;  /* 0x000000090200780c */ /* 0x000fe40003f24270 */
[----:B------:R-:W-:Y:S02]  /*7ea0*/  FSEL R11, R144, -INF , P6 ;  /* 0xff800000900b7808 */ /* 0x000fe40003000000 */
[----:B------:R-:W-:Y:S02]  /*7eb0*/  ISETP.GT.AND P6, PT, R0, 0x11, PT ;  /* 0x000000110000780c */ /* 0x000fe40003fc4270 */
[----:B------:R-:W-:Y:S02]  /*7ec0*/  ISETP.GT.AND P5, PT, R2, RZ, PT ;  /* 0x000000ff0200720c */ /* 0x000fe40003fa4270 */
[----:B------:R-:W-:Y:S02]  /*7ed0*/  FSEL R6, R146, -INF , P1 ;  /* 0xff80000092067808 */ /* 0x000fe40000800000 */
[----:B---3--:R-:W-:Y:S02]  /*7ee0*/  FSEL R146, R140, -INF , P6 ;  /* 0xff8000008c927808 */ /* 0x008fe40003000000 */
[----:B------:R-:W-:Y:S02]  /*7ef0*/  ISETP.GT.AND P6, PT, R0, 0x19, PT ;  /* 0x000000190000780c */ /* 0x000fe40003fc4270 */
[----:B------:R-:W-:Y:S02]  /*7f00*/  FSEL R5, R155, -INF , P5 ;  /* 0xff8000009b057808 */ /* 0x000fe40002800000 */
[----:B-----5:R-:W-:Y:S02]  /*7f10*/  FSEL R150, R16, -INF , P6 ;  /* 0xff80000010967808 */ /* 0x020fe40003000000 */
[----:B-1----:R-:W-:Y:S01]  /*7f20*/  FMNMX.FTZ R3, R5, R102, !PT ;  /* 0x0000006605037209 */ /* 0x002fe20007810000 */
[----:B------:R1:W3:Y:S01]  /*7f30*/  MUFU.TANH R16, R12 ;  /* 0x0000000c00107308 */ /* 0x0002e20000002400 */
[----:B------:R-:W-:Y:S02]  /*7f40*/  ISETP.GT.AND P5, PT, R2, 0x8, PT ;  /* 0x000000080200780c */ /* 0x000fe40003fa4270 */
[----:B------:R-:W-:Y:S02]  /*7f50*/  FMNMX.FTZ R3, R4, R3, !PT ;  /* 0x0000000304037209 */ /* 0x000fe40007810000 */
[----:B------:R-:W-:Y:S02]  /*7f60*/  FSEL R7, R147, -INF , P5 ;  /* 0xff80000093077808 */ /* 0x000fe40002800000 */
[C---:B------:R-:W-:Y:S02]  /*7f70*/  ISETP.GT.AND P5, PT, R2.reuse, 0x10, PT ;  /* 0x000000100200780c */ /* 0x040fe40003fa4270 */
[----:B------:R-:W-:Y:S02]  /*7f80*/  FMNMX.FTZ R3, R7, R3, !PT ;  /* 0x0000000307037209 */ /* 0x000fe40007810000 */
[----:B------:R-:W-:Y:S02]  /*7f90*/  ISETP.GT.AND P1, PT, R2, 0x11, PT ;  /* 0x000000110200780c */ /* 0x000fe40003f24270 */
[----:B------:R-:W-:Y:S02]  /*7fa0*/  FMNMX.FTZ R3, R6, R3, !PT ;  /* 0x0000000306037209 */ /* 0x000fe40007810000 */
[----:B------:R-:W-:Y:S02]  /*7fb0*/  FSEL R143, R143, -INF , P5 ;  /* 0xff8000008f8f7808 */ /* 0x000fe40002800000 */
[----:B------:R-:W-:Y:S02]  /*7fc0*/  FSEL R144, R142, -INF , P1 ;  /* 0xff8000008e907808 */ /* 0x000fe40000800000 */
[----:B------:R-:W-:Y:S02]  /*7fd0*/  ISETP.GT.AND P5, PT, R2, 0x18, PT ;  /* 0x000000180200780c */ /* 0x000fe40003fa4270 */
[----:B------:R-:W-:Y:S02]  /*7fe0*/  FMNMX.FTZ R3, R143, R3, !PT ;  /* 0x000000038f037209 */ /* 0x000fe40007810000 */
[----:B------:R-:W-:Y:S02]  /*7ff0*/  ISETP.GT.AND P0, PT, R0, RZ, PT ;  /* 0x000000ff0000720c */ /* 0x000fe40003f04270 */
[----:B------:R-:W-:Y:S02]  /*8000*/  FSEL R147, R138, -INF , P5 ;  /* 0xff8000008a937808 */ /* 0x000fe40002800000 */
[----:B------:R-:W-:Y:S02]  /*8010*/  FMNMX.FTZ R3, R144, R3, !PT ;  /* 0x0000000390037209 */ /* 0x000fe40007810000 */
[----:B------:R-:W-:Y:S02]  /*8020*/  ISETP.GT.AND P1, PT, R2, 0x19, PT ;  /* 0x000000190200780c */ /* 0x000fe40003f24270 */
[----:B------:R-:W-:Y:S02]  /*8030*/  FSEL R10, R153, -INF , P0 ;  /* 0xff800000990a7808 */ /* 0x000fe40000000000 */
[----:B------:R-:W-:Y:S02]  /*8040*/  ISETP.GT.AND P0, PT, R0, 0x8, PT ;  /* 0x000000080000780c */ /* 0x000fe40003f04270 */
[----:B------:R-:W-:Y:S02]  /*8050*/  FSEL R148, R136, -INF , P1 ;  /* 0xff80000088947808 */ /* 0x000fe40000800000 */
[----:B------:R-:W-:Y:S02]  /*8060*/  FMNMX.FTZ R3, R147, R3, !PT ;  /* 0x0000000393037209 */ /* 0x000fe40007810000 */
[----:B------:R-:W-:Y:S02]  /*8070*/  ISETP.GT.AND P5, PT, R2, 0x20, PT ;  /* 0x000000200200780c */ /* 0x000fe40003fa4270 */
[----:B------:R-:W-:Y:S02]  /*8080*/  FSEL R8, R145, -INF , P0 ;  /* 0xff80000091087808 */ /* 0x000fe40000000000 */
[----:B-1----:R-:W-:Y:S02]  /*8090*/  FMNMX.FTZ R12, R10, R103, !PT ;  /* 0x000000670a0c7209 */ /* 0x002fe40007810000 */
[----:B------:R-:W-:Y:S02]  /*80a0*/  ISETP.GT.AND P0, PT, R0, 0x10, PT ;  /* 0x000000100000780c */ /* 0x000fe40003f04270 */
[----:B------:R-:W-:Y:S02]  /*80b0*/  ISETP.GT.AND P1, PT, R2, 0x21, PT ;  /* 0x000000210200780c */ /* 0x000fe40003f24270 */
[----:B------:R-:W-:Y:S02]  /*80c0*/  FSEL R151, R137, -INF , P5 ;  /* 0xff80000089977808 */ /* 0x000fe40002800000 */
[----:B------:R-:W-:Y:S02]  /*80d0*/  FMNMX.FTZ R3, R148, R3, !PT ;  /* 0x0000000394037209 */ /* 0x000fe40007810000 */
[----:B------:R-:W-:Y:S02]  /*80e0*/  FMNMX.FTZ R12, R9, R12, !PT ;  /* 0x0000000c090c7209 */ /* 0x000fe40007810000 */
[----:B------:R-:W-:Y:S02]  /*80f0*/  FSEL R145, R141, -INF , P0 ;  /* 0xff8000008d917808 */ /* 0x000fe40000000000 */
[----:B------:R-:W-:Y:S02]  /*8100*/  ISETP.GT.AND P0, PT, R0, 0x18, PT ;  /* 0x000000180000780c */ /* 0x000fe40003f04270 */
[----:B------:R-:W-:Y:S02]  /*8110*/  FSEL R153, R15, -INF , P1 ;  /* 0xff8000000f997808 */ /* 0x000fe40000800000 */
[----:B------:R1:W4:Y:S01]  /*8120*/  MUFU.TANH R15, R13 ;  /* 0x0000000d000f7308 */ /* 0x0003220000002400 */
[C---:B------:R-:W-:Y:S02]  /*8130*/  ISETP.GT.AND P6, PT, R2.reuse, 0x28, PT ;  /* 0x000000280200780c */ /* 0x040fe40003fc4270 */
[----:B------:R-:W-:Y:S02]  /*8140*/  FMNMX.FTZ R3, R151, R3, !PT ;  /* 0x0000000397037209 */ /* 0x000fe40007810000 */
[----:B------:R-:W-:Y:S02]  /*8150*/  FSEL R149, R101, -INF , P0 ;  /* 0xff80000065957808 */ /* 0x000fe40000000000 */
[----:B------:R-:W-:Y:S02]  /*8160*/  ISETP.GT.AND P5, PT, R2, 0x29, PT ;  /* 0x000000290200780c */ /* 0x000fe40003fa4270 */
[----:B------:R-:W-:Y:S02]  /*8170*/  FMNMX.FTZ R12, R8, R12, !PT ;  /* 0x0000000c080c7209 */ /* 0x000fe40007810000 */
[----:B------:R-:W-:Y:S02]  /*8180*/  ISETP.GT.AND P0, PT, R0, 0x20, PT ;  /* 0x000000200000780c */ /* 0x000fe40003f04270 */
[C---:B------:R-:W-:Y:S02]  /*8190*/  ISETP.GT.AND P1, PT, R2.reuse, 0x30, PT ;  /* 0x000000300200780c */ /* 0x040fe40003f24270 */
[----:B------:R-:W-:Y:S02]  /*81a0*/  FSEL R159, R23, -INF , P6 ;  /* 0xff800000179f7808 */ /* 0x000fe40003000000 */
[----:B------:R-:W-:Y:S02]  /*81b0*/  FMNMX.FTZ R3, R153, R3, !PT ;  /* 0x0000000399037209 */ /* 0x000fe40007810000 */
[----:B------:R-:W-:Y:S02]  /*81c0*/  FSEL R155, R21, -INF , P5 ;  /* 0xff800000159b7808 */ /* 0x000fe40002800000 */
[C---:B------:R-:W-:Y:S02]  /*81d0*/  ISETP.GT.AND P5, PT, R2.reuse, 0x39, PT ;  /* 0x000000390200780c */ /* 0x040fe40003fa4270 */
[----:B------:R-:W-:Y:S01]  /*81e0*/  ISETP.GT.AND P6, PT, R2, 0x38, PT ;  /* 0x000000380200780c */ /* 0x000fe20003fc4270 */
[----:B-1----:R-:W-:Y:S01]  /*81f0*/  FMUL.FTZ R13, R35, c[0x0][0x320] ;  /* 0x0000c800230d7a20 */ /* 0x002fe20000410000 */
[----:B------:R-:W-:Y:S02]  /*8200*/  FSEL R154, R100, -INF , P0 ;  /* 0xff800000649a7808 */ /* 0x000fe40000000000 */
[----:B------:R-:W-:Y:S02]  /*8210*/  ISETP.GT.AND P0, PT, R2, 0x31, PT ;  /* 0x000000310200780c */ /* 0x000fe40003f04270 */
[----:B------:R-:W-:Y:S01]  /*8220*/  FMNMX.FTZ R2, R11, R12, !PT ;  /* 0x0000000c0b027209 */ /* 0x000fe20007810000 */
[----:B------:R-:W-:Y:S01]  /*8230*/  FMUL.FTZ R12, R34, c[0x0][0x320] ;  /* 0x0000c800220c7a20 */ /* 0x000fe20000410000 */
[----:B--2---:R-:W-:Y:S01]  /*8240*/  FSEL R189, R14, -INF , P1 ;  /* 0xff8000000ebd7808 */ /* 0x004fe20000800000 */
[----:B------:R-:W1:Y:S01]  /*8250*/  MUFU.TANH R13, R13 ;  /* 0x0000000d000d7308 */ /* 0x000e620000002400 */
[----:B------:R-:W-:Y:S02]  /*8260*/  FMNMX.FTZ R3, R159, R3, !PT ;  /* 0x000000039f037209 */ /* 0x000fe40007810000 */
[----:B------:R-:W-:Y:S02]  /*8270*/  FSEL R186, R18, -INF , P0 ;  /* 0xff80000012ba7808 */ /* 0x000fe40000000000 */
[----:B------:R-:W-:Y:S02]  /*8280*/  FMNMX.FTZ R3, R155, R3, !PT ;  /* 0x000000039b037209 */ /* 0x000fe40007810000 */
[----:B---3--:R-:W-:Y:S02]  /*8290*/  FSEL R185, R16, -INF , P6 ;  /* 0xff80000010b97808 */ /* 0x008fe40003000000 */
[----:B------:R-:W-:Y:S01]  /*82a0*/  FMNMX.FTZ R3, R189, R3, !PT ;  /* 0x00000003bd037209 */ /* 0x000fe20007810000 */
[----:B------:R2:W3:Y:S01]  /*82b0*/  MUFU.TANH R14, R12 ;  /* 0x0000000c000e7308 */ /* 0x0004e20000002400 */
[----:B----4-:R-:W-:Y:S02]  /*82c0*/  FSEL R182, R15, -INF , P5 ;  /* 0xff8000000fb67808 */ /* 0x010fe40002800000 */
[----:B------:R-:W-:Y:S02]  /*82d0*/  FMNMX.FTZ R3, R186, R3, !PT ;  /* 0x00000003ba037209 */ /* 0x000fe40007810000 */
[C---:B------:R-:W-:Y:S02]  /*82e0*/  ISETP.GT.AND P1, PT, R0.reuse, 0x21, PT ;  /* 0x000000210000780c */ /* 0x040fe40003f24270 */
[----:B------:R-:W-:Y:S02]  /*82f0*/  FMNMX.FTZ R3, R185, R3, !PT ;  /* 0x00000003b9037209 */ /* 0x000fe40007810000 */
[----:B------:R-:W-:Y:S02]  /*8300*/  ISETP.GT.AND P0, PT, R0, 0x28, PT ;  /* 0x000000280000780c */ /* 0x000fe40003f04270 */
[----:B------:R-:W-:Y:S02]  /*8310*/  FMNMX.FTZ R3, R182, R3, !PT ;  /* 0x00000003b6037209 */ /* 0x000fe40007810000 */
[----:B------:R-:W-:Y:S02]  /*8320*/  FSEL R152, R139, -INF , P1 ;  /* 0xff8000008b987808 */ /* 0x000fe40000800000 */
[----:B------:R-:W-:Y:S02]  /*8330*/  ISETP.GT.AND P1, PT, R0, 0x29, PT ;  /* 0x000000290000780c */ /* 0x000fe40003f24270 */
[----:B------:R-:W-:Y:S02]  /*8340*/  FSEL R157, R22, -INF , P0 ;  /* 0xff800000169d7808 */ /* 0x000fe40000000000 */
[----:B------:R-:W-:Y:S02]  /*8350*/  FSEL R158, R20, -INF , P1 ;  /* 0xff800000149e7808 */ /* 0x000fe40000800000 */
[C---:B------:R-:W-:Y:S02]  /*8360*/  ISETP.GT.AND P0, PT, R0.reuse, 0x30, PT ;  /* 0x000000300000780c */ /* 0x040fe40003f04270 */
[C---:B------:R-:W-:Y:S01]  /*8370*/  ISETP.GT.AND P1, PT, R0.reuse, 0x31, PT ;  /* 0x000000310000780c */ /* 0x040fe20003f24270 */
[----:B--2---:R-:W2:Y:S01]  /*8380*/  SHFL.BFLY PT, R12, R3, 0x2, 0x1f ;  /* 0x0c401f00030c7f89 */ /* 0x004ea200000e0000 */
[----:B------:R-:W-:Y:S02]  /*8390*/  FSEL R184, R19, -INF , P0 ;  /* 0xff80000013b87808 */ /* 0x000fe40000000000 */
[C---:B------:R-:W-:Y:S02]  /*83a0*/  ISETP.GT.AND P0, PT, R0.reuse, 0x38, PT ;  /* 0x000000380000780c */ /* 0x040fe40003f04270 */
[----:B------:R-:W-:Y:S02]  /*83b0*/  FSEL R183, R17, -INF , P1 ;  /* 0xff80000011b77808 */ /* 0x000fe40000800000 */
[----:B------:R-:W-:Y:S02]  /*83c0*/  ISETP.GT.AND P1, PT, R0, 0x39, PT ;  /* 0x000000390000780c */ /* 0x000fe40003f24270 */
[----:B------:R-:W-:Y:S02]  /*83d0*/  FMNMX.FTZ R2, R145, R2, !PT ;  /* 0x0000000291027209 */ /* 0x000fe40007810000 */
[----:B-1----:R-:W-:Y:S02]  /*83e0*/  FSEL R192, R13, -INF , P1 ;  /* 0xff8000000dc07808 */ /* 0x002fe40000800000 */
[----:B------:R-:W-:Y:S02]  /*83f0*/  FMNMX.FTZ R2, R146, R2, !PT ;  /* 0x0000000292027209 */ /* 0x000fe40007810000 */
[----:B---3--:R-:W-:Y:S02]  /*8400*/  FSEL R187, R14, -INF , P0 ;  /* 0xff8000000ebb7808 */ /* 0x008fe40000000000 */
[----:B------:R-:W-:Y:S04]  /*8410*/  FMNMX.FTZ R2, R149, R2, !PT ;  /* 0x0000000295027209 */ /* 0x000fe80007810000 */
[----:B------:R-:W-:Y:S02]  /*8420*/  FMNMX.FTZ R2, R150, R2, !PT ;  /* 0x0000000296027209 */ /* 0x000fe40007810000 */
[----:B--2---:R-:W-:Y:S02]  /*8430*/  FMNMX.FTZ R0, R3, R12, !PT ;  /* 0x0000000c03007209 */ /* 0x004fe40007810000 */
[----:B------:R-:W-:Y:S03]  /*8440*/  FMNMX.FTZ R2, R154, R2, !PT ;  /* 0x000000029a027209 */ /* 0x000fe60007810000 */
[----:B------:R-:W1:Y:S01]  /*8450*/  SHFL.BFLY PT, R12, R0, 0x1, 0x1f ;  /* 0x0c201f00000c7f89 */ /* 0x000e6200000e0000 */
[----:B------:R-:W-:Y:S04]  /*8460*/  FMNMX.FTZ R2, R152, R2, !PT ;  /* 0x0000000298027209 */ /* 0x000fe80007810000 */
[----:B------:R-:W-:Y:S04]  /*8470*/  FMNMX.FTZ R2, R157, R2, !PT ;  /* 0x000000029d027209 */ /* 0x000fe80007810000 */
[----:B------:R-:W-:Y:S04]  /*8480*/  FMNMX.FTZ R2, R158, R2, !PT ;  /* 0x000000029e027209 */ /* 0x000fe80007810000 */
[----:B------:R-:W-:Y:S04]  /*8490*/  FMNMX.FTZ R2, R184, R2, !PT ;  /* 0x00000002b8027209 */ /* 0x000fe80007810000 */
[----:B------:R-:W-:Y:S04]  /*84a0*/  FMNMX.FTZ R2, R183, R2, !PT ;  /* 0x00000002b7027209 */ /* 0x000fe80007810000 */
[----:B------:R-:W-:Y:S02]  /*84b0*/  FMNMX.FTZ R2, R187, R2, !PT ;  /* 0x00000002bb027209 */ /* 0x000fe40007810000 */
[----:B-1----:R-:W-:Y:S02]  /*84c0*/  FMNMX.FTZ R101, R0, R12, !PT ;  /* 0x0000000c00657209 */ /* 0x002fe40007810000 */
[----:B------:R-:W-:Y:S02]  /*84d0*/  FMNMX.FTZ R2, R192, R2, !PT ;  /* 0x00000002c0027209 */ /* 0x000fe40007810000 */
[C---:B------:R-:W-:Y:S01]  /*84e0*/  FSETP.NEU.FTZ.AND P1, PT, R101.reuse, -INF , PT ;  /* 0xff8000006500780b */ /* 0x040fe20003f3d000 */
[----:B------:R-:W-:Y:S02]  /*84f0*/  FMUL.FTZ R0, R101, c[0x0][0x2d0] ;  /* 0x0000b40065007a20 */ /* 0x000fe40000410000 */
[----:B------:R-:W1:Y:S03]  /*8500*/  SHFL.BFLY PT, R3, R2, 0x2, 0x1f ;  /* 0x0c401f0002037f89 */ /* 0x000e6600000e0000 */
[----:B------:R-:W-:Y:S05]  /*8510*/  FSEL R141, R0, RZ, P1 ;  /* 0x000000ff008d7208 */ /* 0x000fea0000800000 */
[--C-:B------:R-:W-:Y:S04]  /*8520*/  FFMA.FTZ R0, R5, c[0x0][0x2d0], -R141.reuse ;  /* 0x0000b40005007a23 */ /* 0x100fe8000001088d */
[----:B------:R2:W-:Y:S01]  /*8530*/  MUFU.EX2 R191, R0 ;  /* 0x0000000000bf7308 */ /* 0x0005e20000000800 */
[----:B-1----:R-:W-:Y:S05]  /*8540*/  FMNMX.FTZ R2, R2, R3, !PT ;  /* 0x0000000302027209 */ /* 0x002fea0007810000 */
[----:B------:R-:W1:Y:S01]  /*8550*/  SHFL.BFLY PT, R3, R2, 0x1, 0x1f ;  /* 0x0c201f0002037f89 */ /* 0x000e6200000e0000 */
[--C-:B--2---:R-:W-:Y:S04]  /*8560*/  FFMA.FTZ R0, R4, c[0x0][0x2d0], -R141.reuse ;  /* 0x0000b40004007a23 */ /* 0x104fe8000001088d */
[----:B------:R2:W3:Y:S01]  /*8570*/  MUFU.EX2 R190, R0 ;  /* 0x0000000000be7308 */ /* 0x0004e20000000800 */
[----:B-1----:R-:W-:Y:S04]  /*8580*/  FMNMX.FTZ R100, R2, R3, !PT ;  /* 0x0000000302647209 */ /* 0x002fe80007810000 */
[C---:B------:R-:W-:Y:S01]  /*8590*/  FSETP.NEU.FTZ.AND P0, PT, R100.reuse, -INF , PT ;  /* 0xff8000006400780b */ /* 0x040fe20003f1d000 */
[----:B------:R-:W-:Y:S05]  /*85a0*/  FMUL.FTZ R2, R100, c[0x0][0x2d0] ;  /* 0x0000b40064027a20 */ /* 0x000fea0000410000 */
[----:B------:R-:W-:Y:S01]  /*85b0*/  FSEL R142, R2, RZ, P0 ;  /* 0x000000ff028e7208 */ /* 0x000fe20000000000 */
[--C-:B--2---:R-:W-:Y:S01]  /*85c0*/  FFMA.FTZ R0, R7, c[0x0][0x2d0], -R141.reuse ;  /* 0x0000b40007007a23 */ /* 0x104fe2000001088d */
[----:B------:R-:W-:Y:S02]  /*85d0*/  FSEL R2, R101, RZ, P1 ;  /* 0x000000ff65027208 */ /* 0x000fe40000800000 */
[----:B---3--:R-:W-:Y:S01]  /*85e0*/  F2FP.PACK_AB R136, R190, R191 ;  /* 0x000000bfbe88723e */ /* 0x008fe200000000ff */
[----:B------:R1:W-:Y:S01]  /*85f0*/  MUFU.EX2 R198, R0 ;  /* 0x0000000000c67308 */ /* 0x0003e20000000800 */
[----:B------:R-:W-:Y:S01]  /*8600*/  FFMA.FTZ R3, R11, c[0x0][0x2d0], -R142 ;  /* 0x0000b4000b037a23 */ /* 0x000fe2000001088e */
[----:B------:R-:W-:Y:S01]  /*8610*/  ISETP.GE.AND P1, PT, R199, 0x1, PT ;  /* 0x00000001c700780c */ /* 0x000fe20003f26270 */
[----:B------:R-:W-:Y:S01]  /*8620*/  FADD.FTZ R2, -R2, R102 ;  /* 0x0000006602027221 */ /* 0x000fe20000010100 */
[----:B------:R-:W-:Y:S03]  /*8630*/  IADD3 R102, R170, R160, RZ ;  /* 0x000000a0aa667210 */ /* 0x000fe60007ffe0ff */
[----:B------:R-:W-:Y:S01]  /*8640*/  FMUL.FTZ R2, R2, c[0x0][0x2d0] ;  /* 0x0000b40002027a20 */ /* 0x000fe20000410000 */
[----:B------:R-:W-:Y:S01]  /*8650*/  IADD3 R140, R168, R102, RZ ;  /* 0x00000066a88c7210 */ /* 0x000fe20007ffe0ff */
[----:B------:R-:W2:Y:S01]  /*8660*/  LDSM.16.MT88.4 R12, [R102] ;  /* 0x00000000660c783b */ /* 0x000ea20000004200 */
[----:B------:R3:W-:Y:S07]  /*8670*/  MUFU.EX2 R194, R3 ;  /* 0x0000000300c27308 */ /* 0x0007ee0000000800 */
[----:B------:R-:W4:Y:S03]  /*8680*/  LDSM.16.MT88.4 R20, [R140] ;  /* 0x000000008c14783b */ /* 0x000f260000004200 */
[----:B------:R-:W5:Y:S01]  /*8690*/  MUFU.EX2 R2, R2 ;  /* 0x0000000200027308 */ /* 0x000f620000000800 */
[--C-:B-1----:R-:W-:Y:S09]  /*86a0*/  FFMA.FTZ R0, R6, c[0x0][0x2d0], -R141.reuse ;  /* 0x0000b40006007a23 */ /* 0x102ff2000001088d */
[----:B------:R1:W1:Y:S01]  /*86b0*/  MUFU.EX2 R197, R0 ;  /* 0x0000000000c57308 */ /* 0x0002620000000800 */
[----:B---3--:R-:W-:Y:S05]  /*86c0*/  IADD3 R3, R171, R160, RZ ;  /* 0x000000a0ab037210 */ /* 0x008fea0007ffe0ff */
[----:B------:R-:W3:Y:S01]  /*86d0*/  LDSM.16.MT88.4 R28, [R3] ;  /* 0x00000000031c783b */ /* 0x000ee20000004200 */
[C---:B-----5:R-:W-:Y:S02]  /*86e0*/  FMUL.FTZ R4, R2.reuse, R104 ;  /* 0x0000006802047220 */ /* 0x060fe40000410000 */
[C---:B------:R-:W-:Y:S02]  /*86f0*/  FMUL.FTZ R5, R2.reuse, R105 ;  /* 0x0000006902057220 */ /* 0x040fe40000410000 */
[C---:B------:R-:W-:Y:S02]  /*8700*/  FMUL.FTZ R17, R2.reuse, R117 ;  /* 0x0000007502117220 */ /* 0x040fe40000410000 */
[C---:B------:R-:W-:Y:S02]  /*8710*/  FMUL.FTZ R16, R2.reuse, R116 ;  /* 0x0000007402107220 */ /* 0x040fe40000410000 */
[----:B------:R-:W-:Y:S02]  /*8720*/  FMUL.FTZ R24, R2, R124 ;  /* 0x0000007c02187220 */ /* 0x000fe40000410000 */
[--C-:B-1----:R-:W-:Y:S01]  /*8730*/  FFMA.FTZ R0, R10, c[0x0][0x2d0], -R142.reuse ;  /* 0x0000b4000a007a23 */ /* 0x102fe2000001088e */
[----:B------:R-:W-:Y:S01]  /*8740*/  F2FP.PACK_AB R138, R197, R198 ;  /* 0x000000c6c58a723e */ /* 0x000fe200000000ff */
[C---:B------:R-:W-:Y:S02]  /*8750*/  FMUL.FTZ R25, R2.reuse, R125 ;  /* 0x0000007d02197220 */ /* 0x040fe40000410000 */
        /* <DEDUP_REMOVED lines=29> */
[--C-:B------:R-:W-:Y:S02]  /*8930*/  FFMA.FTZ R0, R8, c[0x0][0x2d0], -R142.reuse ;  /* 0x0000b40008007a23 */ /* 0x100fe4000001088e */
[C---:B------:R-:W-:Y:S02]  /*8940*/  FMUL.FTZ R8, R2.reuse, R108 ;  /* 0x0000006c02087220 */ /* 0x040fe40000410000 */
[----:B------:R1:W5:Y:S01]  /*8950*/  MUFU.EX2 R195, R0 ;  /* 0x0000000000c37308 */ /* 0x0003620000000800 */
        /* <DEDUP_REMOVED lines=10> */
[----:B------:R-:W-:Y:S01]  /*8a00*/  FFMA.FTZ R116, R153, c[0x0][0x2d0], -R141 ;  /* 0x0000b40099747a23 */ /* 0x000fe2000001088d */
[----:B-1----:R-:W-:Y:S03]  /*8a10*/  FSEL R0, R100, RZ, P0 ;  /* 0x000000ff64007208 */ /* 0x002fe60000000000 */
[----:B------:R1:W-:Y:S01]  /*8a20*/  MUFU.EX2 R153, R116 ;  /* 0x0000007400997308 */ /* 0x0003e20000000800 */
[----:B-----5:R-:W-:Y:S01]  /*8a30*/  F2FP.PACK_AB R139, R194, R195 ;  /* 0x000000c3c28b723e */ /* 0x020fe200000000ff */
[----:B------:R-:W-:Y:S01]  /*8a40*/  FADD.FTZ R0, -R0, R103 ;  /* 0x0000006700007221 */ /* 0x000fe20000010100 */
[----:B------:R-:W-:Y:S03]  /*8a50*/  IADD3 R103, R168, R3, RZ ;  /* 0x00000003a8677210 */ /* 0x000fe60007ffe0ff */
[----:B------:R-:W-:Y:S06]  /*8a60*/  FMUL.FTZ R0, R0, c[0x0][0x2d0] ;  /* 0x0000b40000007a20 */ /* 0x000fec0000410000 */
[----:B------:R-:W5:Y:S01]  /*8a70*/  MUFU.EX2 R0, R0 ;  /* 0x0000000000007308 */ /* 0x000f620000000800 */
[----:B-1----:R-:W-:Y:S02]  /*8a80*/  FFMA.FTZ R116, R154, c[0x0][0x2d0], -R142 ;  /* 0x0000b4009a747a23 */ /* 0x002fe4000001088e */
[C---:B-----5:R-:W-:Y:S02]  /*8a90*/  FMUL.FTZ R6, R0.reuse, R106 ;  /* 0x0000006a00067220 */ /* 0x060fe40000410000 */
[C---:B------:R-:W-:Y:S02]  /*8aa0*/  FMUL.FTZ R7, R0.reuse, R107 ;  /* 0x0000006b00077220 */ /* 0x040fe40000410000 */
[----:B------:R-:W1:Y:S01]  /*8ab0*/  LDSM.16.MT88.4 R104, [R103] ;  /* 0x000000006768783b */ /* 0x000e620000004200 */
[C---:B------:R-:W-:Y:S02]  /*8ac0*/  FMUL.FTZ R10, R0.reuse, R110 ;  /* 0x0000006e000a7220 */ /* 0x040fe40000410000 */
[C---:B------:R-:W-:Y:S02]  /*8ad0*/  FMUL.FTZ R11, R0.reuse, R111 ;  /* 0x0000006f000b7220 */ /* 0x040fe40000410000 */
[C---:B--2---:R-:W-:Y:S03]  /*8ae0*/  HMMA.16816.F32 R4, R136.reuse, R12, R4 ;  /* 0x0000000c8804723c */ /* 0x044fe60000001804 */
[----:B------:R-:W2:Y:S02]  /*8af0*/  LDSM.16.MT88.4 R108, [R102+0x2000] ;  /* 0x00200000666c783b */ /* 0x000ea40000004200 */
        /* <DEDUP_REMOVED lines=10> */
[C---:B----4-:R-:W-:Y:S03]  /*8ba0*/  HMMA.16816.F32 R12, R136.reuse, R20, R12 ;  /* 0x00000014880c723c */ /* 0x050fe6000000180c */
        /* <DEDUP_REMOVED lines=31> */
[C---:B--2---:R-:W-:Y:S04]  /*8da0*/  HMMA.16816.F32 R36, R136.reuse, R108, R36 ;  /* 0x0000006c8824723c */ /* 0x044fe80000001824 */
        /* <DEDUP_REMOVED lines=21> */
[----:B------:R-:W-:Y:S02]  /*8f00*/  FFMA.FTZ R112, R143, c[0x0][0x2d0], -R141 ;  /* 0x0000b4008f707a23 */ /* 0x000fe4000001088d */
[C---:B--2---:R-:W-:Y:S02]  /*8f10*/  HMMA.16816.F32 R52, R136.reuse, R108, R52 ;  /* 0x0000006c8834723c */ /* 0x044fe40000001834 */
[----:B------:R2:W3:Y:S02]  /*8f20*/  MUFU.EX2 R180, R112 ;  /* 0x0000007000b47308 */ /* 0x0004e40000000800 */
[C---:B------:R-:W-:Y:S02]  /*8f30*/  FMUL.FTZ R94, R0.reuse, R94 ;  /* 0x0000005e005e7220 */ /* 0x040fe40000410000 */
[C---:B------:R-:W-:Y:S02]  /*8f40*/  FMUL.FTZ R95, R0.reuse, R95 ;  /* 0x0000005f005f7220 */ /* 0x040fe40000410000 */
[C---:B------:R-:W-:Y:S01]  /*8f50*/  HMMA.16816.F32 R56, R136.reuse, R110, R56 ;  /* 0x0000006e8838723c */ /* 0x040fe20000001838 */
[----:B------:R-:W4:Y:S03]  /*8f60*/  LDSM.16.MT88.4 R108, [R102+0x4000] ;  /* 0x00400000666c783b */ /* 0x000f260000004200 */
[C---:B------:R-:W-:Y:S02]  /*8f70*/  FMUL.FTZ R98, R0.reuse, R98 ;  /* 0x0000006200627220 */ /* 0x040fe40000410000 */
[----:B------:R-:W-:Y:S02]  /*8f80*/  FMUL.FTZ R99, R0, R99 ;  /* 0x0000006300637220 */ /* 0x000fe40000410000 */
[----:B------:R-:W-:Y:S04]  /*8f90*/  FFMA.FTZ R2, R2, R204, R191 ;  /* 0x000000cc02027223 */ /* 0x000fe800000100bf */
[----:B------:R-:W-:Y:S02]  /*8fa0*/  FFMA.FTZ R0, R0, R203, R188 ;  /* 0x000000cb00007223 */ /* 0x000fe400000100bc */
[----:B------:R-:W-:Y:S02]  /*8fb0*/  FADD.FTZ R2, R190, R2 ;  /* 0x00000002be027221 */ /* 0x000fe40000010000 */
[----:B------:R-:W-:Y:S02]  /*8fc0*/  FADD.FTZ R0, R196, R0 ;  /* 0x00000000c4007221 */ /* 0x000fe40000010000 */
[----:B--2---:R-:W-:Y:S02]  /*8fd0*/  FFMA.FTZ R112, R145, c[0x0][0x2d0], -R142 ;  /* 0x0000b40091707a23 */ /* 0x004fe4000001088e */
[----:B------:R-:W-:Y:S02]  /*8fe0*/  FADD.FTZ R2, R198, R2 ;  /* 0x00000002c6027221 */ /* 0x000fe40000010000 */
[----:B------:R2:W5:Y:S01]  /*8ff0*/  MUFU.EX2 R178, R112 ;  /* 0x0000007000b27308 */ /* 0x0005620000000800 */
[----:B------:R-:W-:Y:S01]  /*9000*/  FADD.FTZ R0, R195, R0 ;  /* 0x00000000c3007221 */ /* 0x000fe20000010000 */
[C---:B-1----:R-:W-:Y:S03]  /*9010*/  HMMA.16816.F32 R60, R136.reuse, R104, R60 ;  /* 0x00000068883c723c */ /* 0x042fe6000000183c */
[----:B------:R-:W-:Y:S02]  /*9020*/  FADD.FTZ R2, R197, R2 ;  /* 0x00000002c5027221 */ /* 0x000fe40000010000 */
[----:B------:R-:W-:Y:S02]  /*9030*/  FADD.FTZ R0, R194, R0 ;  /* 0x00000000c2007221 */ /* 0x000fe40000010000 */
[----:B---3--:R-:W-:Y:S01]  /*9040*/  FADD.FTZ R2, R180, R2 ;  /* 0x00000002b4027221 */ /* 0x008fe20000010000 */
[C---:B------:R-:W-:Y:S01]  /*9050*/  HMMA.16816.F32 R64, R136.reuse, R106, R64 ;  /* 0x0000006a8840723c */ /* 0x040fe20000001840 */
[----:B------:R-:W1:Y:S07]  /*9060*/  LDSM.16.MT88.4 R104, [R140+0x4000] ;  /* 0x004000008c68783b */ /* 0x000e6e0000004200 */
[C---:B----4-:R-:W-:Y:S04]  /*9070*/  HMMA.16816.F32 R68, R136.reuse, R108, R68 ;  /* 0x0000006c8844723c */ /* 0x050fe80000001844 */
[----:B--2---:R-:W-:Y:S02]  /*9080*/  FFMA.FTZ R112, R146, c[0x0][0x2d0], -R142 ;  /* 0x0000b40092707a23 */ /* 0x004fe4000001088e */
[----:B------:R-:W-:Y:S02]  /*9090*/  MUFU.EX2 R146, R121 ;  /* 0x0000007900927308 */ /* 0x000fe40000000800 */
[C---:B------:R-:W-:Y:S01]  /*90a0*/  HMMA.16816.F32 R72, R136.reuse, R110, R72 ;  /* 0x0000006e8848723c */ /* 0x040fe20000001848 */
[----:B------:R-:W2:Y:S03]  /*90b0*/  LDSM.16.MT88.4 R108, [R3+0x4000] ;  /* 0x00400000036c783b */ /* 0x000ea60000004200 */
[----:B-----5:R-:W-:Y:S04]  /*90c0*/  FADD.FTZ R0, R178, R0 ;  /* 0x00000000b2007221 */ /* 0x020fe80000010000 */
[----:B------:R3:W4:Y:S01]  /*90d0*/  MUFU.EX2 R177, R112 ;  /* 0x0000007000b17308 */ /* 0x0007220000000800 */
[C---:B-1----:R-:W-:Y:S07]  /*90e0*/  HMMA.16816.F32 R76, R136.reuse, R104, R76 ;  /* 0x00000068884c723c */ /* 0x042fee000000184c */
[--C-:B------:R-:W-:Y:S01]  /*90f0*/  FFMA.FTZ R104, R144, c[0x0][0x2d0], -R141.reuse ;  /* 0x0000b40090687a23 */ /* 0x100fe2000001088d */
[C---:B------:R-:W-:Y:S01]  /*9100*/  HMMA.16816.F32 R80, R136.reuse, R106, R80 ;  /* 0x0000006a8850723c */ /* 0x040fe20000001850 */
[----:B---3--:R-:W-:Y:S02]  /*9110*/  LDSM.16.MT88.4 R112, [R140+0x800] ;  /* 0x000800008c70783b */ /* 0x008fe40000004200 */
[----:B------:R1:W3:Y:S01]  /*9120*/  MUFU.EX2 R179, R104 ;  /* 0x0000006800b37308 */ /* 0x0002e20000000800 */
[----:B----4-:R-:W-:Y:S04]  /*9130*/  FADD.FTZ R0, R177, R0 ;  /* 0x00000000b1007221 */ /* 0x010fe80000010000 */
[C---:B--2---:R-:W-:Y:S07]  /*9140*/  HMMA.16816.F32 R84, R136.reuse, R108, R84 ;  /* 0x0000006c8854723c */ /* 0x044fee0000001854 */
[--C-:B------:R-:W-:Y:S01]  /*9150*/  FFMA.FTZ R108, R147, c[0x0][0x2d0], -R141.reuse ;  /* 0x0000b400936c7a23 */ /* 0x100fe2000001088d */
[C---:B------:R-:W-:Y:S01]  /*9160*/  HMMA.16816.F32 R88, R136.reuse, R110, R88 ;  /* 0x0000006e8858723c */ /* 0x040fe20000001858 */
[----:B------:R2:W-:Y:S01]  /*9170*/  MUFU.EX2 R147, R120 ;  /* 0x0000007800937308 */ /* 0x0005e20000000800 */
[----:B-1----:R-:W1:Y:S09]  /*9180*/  LDSM.16.MT88.4 R104, [R103+0x4000] ;  /* 0x004000006768783b */ /* 0x002e720000004200 */
[----:B------:R4:W5:Y:S01]  /*9190*/  MUFU.EX2 R176, R108 ;  /* 0x0000006c00b07308 */ /* 0x0009620000000800 */
[----:B---3--:R-:W-:Y:S01]  /*91a0*/  FADD.FTZ R2, R179, R2 ;  /* 0x00000002b3027221 */ /* 0x008fe20000010000 */
[----:B--2---:R-:W-:Y:S01]  /*91b0*/  LDSM.16.MT88.4 R120, [R140+0x1800] ;  /* 0x001800008c78783b */ /* 0x004fe20000004200 */
[--C-:B----4-:R-:W-:Y:S02]  /*91c0*/  FFMA.FTZ R108, R148, c[0x0][0x2d0], -R141.reuse ;  /* 0x0000b400946c7a23 */ /* 0x110fe4000001088d */
[----:B-----5:R-:W-:Y:S05]  /*91d0*/  FADD.FTZ R2, R176, R2 ;  /* 0x00000002b0027221 */ /* 0x020fea0000010000 */
[----:B------:R2:W3:Y:S01]  /*91e0*/  MUFU.EX2 R175, R108 ;  /* 0x0000006c00af7308 */ /* 0x0004e20000000800 */
[C---:B-1----:R-:W-:Y:S07]  /*91f0*/  HMMA.16816.F32 R92, R136.reuse, R104, R92 ;  /* 0x00000068885c723c */ /* 0x042fee000000185c */
[----:B------:R-:W-:Y:S01]  /*9200*/  FFMA.FTZ R104, R149, c[0x0][0x2d0], -R142 ;  /* 0x0000b40095687a23 */ /* 0x000fe2000001088e */
[----:B------:R-:W-:Y:S03]  /*9210*/  HMMA.16816.F32 R96, R136, R106, R96 ;  /* 0x0000006a8860723c */ /* 0x000fe60000001860 */
[----:B------:R1:W4:Y:S01]  /*9220*/  MUFU.EX2 R174, R104 ;  /* 0x0000006800ae7308 */ /* 0x0003220000000800 */
[----:B------:R-:W-:Y:S01]  /*9230*/  F2FP.PACK_AB R105, R177, R178 ;  /* 0x000000b2b169723e */ /* 0x000fe200000000ff */
[----:B--2---:R-:W2:Y:S01]  /*9240*/  LDSM.16.MT88.4 R108, [R102+0x800] ;  /* 0x00080000666c783b */ /* 0x004ea20000004200 */
[C---:B---3--:R-:W-:Y:S01]  /*9250*/  FADD.FTZ R2, R175.reuse, R2 ;  /* 0x00000002af027221 */ /* 0x048fe20000010000 */
[----:B------:R-:W-:Y:S01]  /*9260*/  F2FP.PACK_AB R106, R175, R176 ;  /* 0x000000b0af6a723e */ /* 0x000fe200000000ff */
[----:B-1----:R-:W-:Y:S04]  /*9270*/  FFMA.FTZ R104, R150, c[0x0][0x2d0], -R142 ;  /* 0x0000b40096687a23 */ /* 0x002fe8000001088e */
[----:B----4-:R-:W-:Y:S01]  /*9280*/  FADD.FTZ R0, R174, R0 ;  /* 0x00000000ae007221 */ /* 0x010fe20000010000 */
[----:B------:R1:W3:Y:S02]  /*9290*/  MUFU.EX2 R160, R104 ;  /* 0x0000006800a07308 */ /* 0x0002e40000000800 */
[----:B-1----:R-:W-:Y:S01]  /*92a0*/  F2FP.PACK_AB R104, R179, R180 ;  /* 0x000000b4b368723e */ /* 0x002fe200000000ff */
[C---:B---3--:R-:W-:Y:S01]  /*92b0*/  FADD.FTZ R0, R160.reuse, R0 ;  /* 0x00000000a0007221 */ /* 0x048fe20000010000 */
[----:B------:R-:W-:Y:S07]  /*92c0*/  F2FP.PACK_AB R107, R160, R174 ;  /* 0x000000aea06b723e */ /* 0x000fee00000000ff */
[C---:B--2---:R-:W-:Y:S08]  /*92d0*/  HMMA.16816.F32 R4, R104.reuse, R108, R4 ;  /* 0x0000006c6804723c */ /* 0x044ff00000001804 */
        /* <DEDUP_REMOVED lines=160> */
[----:B------:R-:W-:Y:S01]  /*9ce0*/  IMAD.SHL.U32 R18, R202, 0x2, RZ ;  /* 0x00000002ca127824 */ /* 0x000fe200078e00ff */
[----:B------:R-:W-:Y:S01]  /*9cf0*/  IADD3 R2, R2, -0x80, RZ ;  /* 0xffffff8002027810 */ /* 0x000fe20007ffe0ff */
[----:B------:R-:W-:Y:S01]  /*9d00*/  IMAD.SHL.U32 R17, R201, 0x2, RZ ;  /* 0x00000002c9117824 */ /* 0x000fe200078e00ff */
[----:B------:R-:W-:Y:S01]  /*9d10*/  SHF.L.U64.HI R15, R202, 0x1, R159 ;  /* 0x00000001ca0f7819 */ /* 0x000fe2000001029f */
[----:B------:R-:W-:Y:S01]  /*9d20*/  IMAD.SHL.U32 R16, R193, 0x2, RZ ;  /* 0x00000002c1107824 */ /* 0x000fe200078e00ff */
        /* <DEDUP_REMOVED lines=29> */
.L_x_2788:
[----:B------:R-:W-:-:S05]  /*9f00*/  BRA.DIV ~URZ, `(.L_x_2694) ;  /* 0x000097c27f007947 */ /* 0x000fca000b800000 */
[----:B------:R-:W3:Y:S01]  /*9f10*/  SHFL.IDX PT, R2, R12, RZ, 0x181f ;  /* 0x00181fff0c027589 */ /* 0x000ee200000e0000 */
[----:B------:R-:W-:Y:S01]  /*9f20*/  ISETP.GE.AND P5, PT, R193, c[0x0][0x1d4], PT ;  /* 0x00007500c1007a0c */ /* 0x000fe20003fa6270 */
[----:B------:R-:W-:Y:S01]  /*9f30*/  IMAD R0, R199, 0x6000, R224 ;  /* 0x00006000c7007824 */ /* 0x000fe200078e02e0 */
[----:B------:R-:W-:Y:S02]  /*9f40*/  ISETP.GE.AND P1, PT, R201, c[0x0][0x1d4], PT ;  /* 0x00007500c9007a0c */ /* 0x000fe40003f26270 */
[C---:B---3--:R-:W-:Y:S02]  /*9f50*/  IADD3 R8, P0, R2.reuse, R16, RZ ;  /* 0x0000001002087210 */ /* 0x048fe40007f1e0ff */
[----:B------:R-:W-:Y:S03]  /*9f60*/  IADD3 R6, P6, R2, R17, RZ ;  /* 0x0000001102067210 */ /* 0x000fe60007fde0ff */
[----:B--2---:R-:W-:Y:S01]  /*9f70*/  IMAD.X R9, R4, 0x1, R13, P0 ;  /* 0x0000000104097824 */ /* 0x004fe200000e060d */
        /* <DEDUP_REMOVED lines=14> */
.L_x_2789:
[----:B--2-4-:R-:W-:Y:S02]  /*a060*/  IADD3 R6, -R10, 0x10, RZ ;  /* 0x000000100a067810 */ /* 0x014fe40007ffe1ff */
[----:B------:R-:W-:Y:S02]  /*a070*/  IADD3 R3, -R11, 0x10, RZ ;  /* 0x000000100b037810 */ /* 0x000fe40007ffe1ff */
[----:B------:R-:W-:Y:S02]  /*a080*/  LOP3.LUT R6, R6, 0xf, RZ, 0xc0, !PT ;  /* 0x0000000f06067812 */ /* 0x000fe400078ec0ff */
[----:B------:R-:W-:Y:S02]  /*a090*/  LOP3.LUT R3, R3, 0xf, RZ, 0xc0, !PT ;  /* 0x0000000f03037812 */ /* 0x000fe400078ec0ff */
[----:B------:R-:W-:Y:S02]  /*a0a0*/  IADD3 R7, -R5, 0x10, RZ ;  /* 0x0000001005077810 */ /* 0x000fe40007ffe1ff */
[-C--:B------:R-:W-:Y:S02]  /*a0b0*/  IADD3 R6, P6, P5, R6, R2.reuse, R17 ;  /* 0x0000000206067210 */ /* 0x080fe40007dde011 */
[----:B------:R-:W-:Y:S02]  /*a0c0*/  IADD3 R8, P1, P0, R3, R2, R16 ;  /* 0x0000000203087210 */ /* 0x000fe4000783e010 */
[----:B------:R-:W-:Y:S02]  /*a0d0*/  LOP3.LUT R3, R7, 0xf, RZ, 0xc0, !PT ;  /* 0x0000000f07037812 */ /* 0x000fe400078ec0ff */
        /* <DEDUP_REMOVED lines=13> */
.L_x_2692:
[----:B------:R-:W-:Y:S05]  /*a1b0*/  BSYNC B0 ;  /* 0x0000000000007941 */ /* 0x000fea0003800000 */
.L_x_2691:
[C---:B------:R-:W-:Y:S01]  /*a1c0*/  ISETP.GT.AND P0, PT, R172.reuse, R209, PT ;  /* 0x000000d1ac00720c */ /* 0x040fe20003f04270 */
[----:B------:R-:W0:Y:S01]  /*a1d0*/  LDGDEPBAR ;  /* 0x00000000000079af */ /* 0x000e220000000000 */
[C---:B------:R-:W-:Y:S01]  /*a1e0*/  ISETP.GE.AND P1, PT, R161.reuse, 0x1, PT ;  /* 0x00000001a100780c */ /* 0x040fe20003f26270 */
[----:B------:R-:W-:Y:S01]  /*a1f0*/  IMAD.MOV.U32 R103, RZ, RZ, R100 ;  /* 0x000000ffff677224 */ /* 0x000fe200078e0064 */
[----:B-1----:R-:W-:Y:S01]  /*a200*/  IADD3 R0, R161, 0x1, RZ ;  /* 0x00000001a1007810 */ /* 0x002fe20007ffe0ff */
[----:B------:R-:W-:Y:S01]  /*a210*/  IMAD.MOV.U32 R102, RZ, RZ, R101 ;  /* 0x000000ffff667224 */ /* 0x000fe200078e0065 */
[----:B------:R-:W-:Y:S02]  /*a220*/  IADD3 R172, R172, -0x1, RZ ;  /* 0xffffffffacac7810 */ /* 0x000fe40007ffe0ff */
[----:B------:R-:W-:Y:S05]  /*a230*/  SEL R161, R0, RZ, !P1 ;  /* 0x000000ff00a17207 */ /* 0x000fea0004800000 */
[----:B------:R-:W-:-:S05]  /*a240*/  @P0 BRA `(.L_x_2695) ;  /* 0xffffc89000000947 */ /* 0x000fca000383ffff */
.L_x_2686:
[----:B------:R-:W-:Y:S01]  /*a250*/  ISETP.GE.AND P0, PT, R172, R205, PT ;  /* 0x000000cdac00720c */ /* 0x000fe20003f06270 */
[----:B------:R-:W-:Y:S01]  /*a260*/  IMAD.MOV.U32 R182, RZ, RZ, 0x1f ;  /* 0x0000001fffb67424 */ /* 0x000fe200078e00ff */
[----:B------:R-:W-:-:S11]  /*a270*/  MOV R180, 0xffffffff ;  /* 0xffffffff00b47802 */ /* 0x000fd60000000f00 */
[----:B------:R-:W-:Y:S05]  /*a280*/  @!P0 BRA `(.L_x_2696) ;  /* 0x000032a000008947 */ /* 0x000fea0003800000 */
[----:B------:R-:W-:Y:S02]  /*a290*/  MOV R102, R100 ;  /* 0x0000006400667202 */ /* 0x000fe40000000f00 */
[----:B------:R-:W-:Y:S02]  /*a2a0*/  MOV R0, R101 ;  /* 0x0000006500007202 */ /* 0x000fe40000000f00 */
.L_x_2706:
        /* <DEDUP_REMOVED lines=43> */
.L_x_2790:
        /* <DEDUP_REMOVED lines=22> */
.L_x_2791:
        /* <DEDUP_REMOVED lines=21> */
.L_x_2698:
[----:B------:R-:W-:Y:S05]  /*a810*/  BSYNC B0 ;  /* 0x0000000000007941 */ /* 0x000fea0003800000 */
.L_x_2697:
        /* <DEDUP_REMOVED lines=25> */
[----:B------:R-:W-:Y:S01]  /*a9b0*/  IMAD.IADD R156, R166, 0x1, R103 ;  /* 0x00000001a69c7824 */ /* 0x000fe200078e0267 */
        /* <DEDUP_REMOVED lines=227> */
.L_x_2792:
        /* <DEDUP_REMOVED lines=49> */
[----:B------:R4:W-:Y:S01]  /*bb00*/  MUFU.EX2 R22, R21 ;  /* 0x0000001500167308 */ /* 0x0009e20000000800 */
[C---:B------:R-:W-:Y:S02]  /*bb10*/  FMUL.FTZ R49, R2.reuse, R49 ;  /* 0x0000003102317220 */ /* 0x040fe40000410000 */
[C---:B------:R-:W-:Y:S02]  /*bb20*/  FMUL.FTZ R52, R2.reuse, R52 ;  /* 0x0000003402347220 */ /* 0x040fe40000410000 */
[C---:B--2---:R-:W-:Y:S02]  /*bb30*/  FMUL.FTZ R24, R2.reuse, R124 ;  /* 0x0000007c02187220 */ /* 0x044fe40000410000 */
        /* <DEDUP_REMOVED lines=9> */
[----:B------:R-:W-:Y:S01]  /*bbd0*/  MUFU.EX2 R116, R156 ;  /* 0x0000009c00747308 */ /* 0x000fe20000000800 */
[----:B-1----:R-:W-:Y:S01]  /*bbe0*/  FMNMX.FTZ R0, R5, R0, !PT ;  /* 0x0000000005007209 */ /* 0x002fe20007810000 */
[C---:B------:R-:W-:Y:S02]  /*bbf0*/  FMUL.FTZ R68, R2.reuse, R68 ;  /* 0x0000004402447220 */ /* 0x040fe40000410000 */
[C---:B----4-:R-:W-:Y:S02]  /*bc00*/  FMUL.FTZ R21, R2.reuse, R121 ;  /* 0x0000007902157220 */ /* 0x050fe40000410000 */
[----:B------:R-:W1:Y:S01]  /*bc10*/  SHFL.BFLY PT, R3, R0, 0x1, 0x1f ;  /* 0x0c201f0000037f89 */ /* 0x000e6200000e0000 */
        /* <DEDUP_REMOVED lines=38> */
[----:B------:R4:W-:Y:S01]  /*be80*/  MUFU.EX2 R124, R7 ;  /* 0x00000007007c7308 */ /* 0x0009e20000000800 */
[C---:B-1----:R-:W-:Y:S02]  /*be90*/  FMUL.FTZ R4, R2.reuse, R104 ;  /* 0x0000006802047220 */ /* 0x042fe40000410000 */
[C---:B------:R-:W-:Y:S01]  /*bea0*/  FMUL.FTZ R9, R2.reuse, R109 ;  /* 0x0000006d02097220 */ /* 0x040fe20000410000 */
[----:B--2---:R-:W-:Y:S01]  /*beb0*/  F2FP.PACK_AB R137, R11, R15 ;  /* 0x0000000f0b89723e */ /* 0x004fe200000000ff */
[C---:B------:R-:W-:Y:S02]  /*bec0*/  FMUL.FTZ R5, R2.reuse, R105 ;  /* 0x0000006902057220 */ /* 0x040fe40000410000 */
[C---:B------:R-:W-:Y:S02]  /*bed0*/  FMUL.FTZ R12, R2.reuse, R112 ;  /* 0x00000070020c7220 */ /* 0x040fe40000410000 */
[C---:B------:R-:W-:Y:S01]  /*bee0*/  FMUL.FTZ R13, R2.reuse, R113 ;  /* 0x00000071020d7220 */ /* 0x040fe20000410000 */
[----:B------:R-:W1:Y:S01]  /*bef0*/  MUFU.EX2 R125, R10 ;  /* 0x0000000a007d7308 */ /* 0x000e620000000800 */
[C---:B------:R-:W-:Y:S02]  /*bf00*/  FMUL.FTZ R20, R2.reuse, R120 ;  /* 0x0000007802147220 */ /* 0x040fe40000410000 */
[----:B------:R-:W-:Y:S02]  /*bf10*/  FMUL.FTZ R97, R2, R97 ;  /* 0x0000006102617220 */ /* 0x000fe40000410000 */
[----:B------:R-:W-:Y:S02]  /*bf20*/  FADD.FTZ R3, R8, R3 ;  /* 0x0000000308037221 */ /* 0x000fe40000010000 */
[----:B------:R-:W-:Y:S01]  /*bf30*/  FMUL.FTZ R8, R2, R108 ;  /* 0x0000006c02087220 */ /* 0x000fe20000410000 */
[----:B------:R-:W-:Y:S01]  /*bf40*/  IADD3 R2, R170, R160, RZ ;  /* 0x000000a0aa027210 */ /* 0x000fe20007ffe0ff */
[C---:B---3--:R-:W-:Y:S01]  /*bf50*/  FFMA.FTZ R6, R0.reuse, R203, R15 ;  /* 0x000000cb00067223 */ /* 0x048fe2000001000f */
[----:B------:R-:W-:Y:S01]  /*bf60*/  F2FP.PACK_AB R108, R19, R22 ;  /* 0x00000016136c723e */ /* 0x000fe200000000ff */
[----:B------:R-:W-:Y:S01]  /*bf70*/  FMUL.FTZ R14, R0, R114 ;  /* 0x00000072000e7220 */ /* 0x000fe20000410000 */
[----:B------:R-:W-:Y:S01]  /*bf80*/  IADD3 R102, R168, R2, RZ ;  /* 0x00000002a8667210 */ /* 0x000fe20007ffe0ff */
[----:B------:R-:W2:Y:S01]  /*bf90*/  LDSM.16.MT88.4 R140, [R2] ;  /* 0x00000000028c783b */ /* 0x000ea20000004200 */
[C---:B----4-:R-:W-:Y:S01]  /*bfa0*/  FMUL.FTZ R7, R0.reuse, R107 ;  /* 0x0000006b00077220 */ /* 0x050fe20000410000 */
[----:B------:R-:W-:Y:S01]  /*bfb0*/  MUFU.EX2 R109, R149 ;  /* 0x00000095006d7308 */ /* 0x000fe20000000800 */
[----:B------:R-:W-:Y:S02]  /*bfc0*/  FADD.FTZ R120, R11, R6 ;  /* 0x000000060b787221 */ /* 0x000fe40000010000 */
[C---:B------:R-:W-:Y:S02]  /*bfd0*/  FMUL.FTZ R6, R0.reuse, R106 ;  /* 0x0000006a00067220 */ /* 0x040fe40000410000 */
[C---:B------:R-:W-:Y:S01]  /*bfe0*/  FMUL.FTZ R11, R0.reuse, R111 ;  /* 0x0000006f000b7220 */ /* 0x040fe20000410000 */
[----:B------:R-:W3:Y:S01]  /*bff0*/  LDSM.16.MT88.4 R104, [R102] ;  /* 0x000000006668783b */ /* 0x000ee20000004200 */
[C---:B------:R-:W-:Y:S01]  /*c000*/  FMUL.FTZ R15, R0.reuse, R115 ;  /* 0x00000073000f7220 */ /* 0x040fe20000410000 */
[----:B-1----:R-:W-:Y:S01]  /*c010*/  F2FP.PACK_AB R139, R125, R124 ;  /* 0x0000007c7d8b723e */ /* 0x002fe200000000ff */
[C---:B------:R-:W-:Y:S01]  /*c020*/  FMUL.FTZ R26, R0.reuse, R126 ;  /* 0x0000007e001a7220 */ /* 0x040fe20000410000 */
[----:B------:R-:W-:Y:S01]  /*c030*/  MUFU.EX2 R113, R159 ;  /* 0x0000009f00717308 */ /* 0x000fe20000000800 */
[C---:B------:R-:W-:Y:S02]  /*c040*/  FMUL.FTZ R27, R0.reuse, R127 ;  /* 0x0000007f001b7220 */ /* 0x040fe40000410000 */
[C---:B------:R-:W-:Y:S02]  /*c050*/  FMUL.FTZ R34, R0.reuse, R134 ;  /* 0x0000008600227220 */ /* 0x040fe40000410000 */
[----:B------:R-:W-:Y:S02]  /*c060*/  FMUL.FTZ R35, R0, R135 ;  /* 0x0000008700237220 */ /* 0x000fe40000410000 */
[----:B------:R-:W-:Y:S02]  /*c070*/  FADD.FTZ R120, R124, R120 ;  /* 0x000000787c787221 */ /* 0x000fe40000010000 */
[----:B------:R-:W-:Y:S01]  /*c080*/  FMUL.FTZ R10, R0, R110 ;  /* 0x0000006e000a7220 */ /* 0x000fe20000410000 */
[----:B------:R-:W-:Y:S01]  /*c090*/  MUFU.EX2 R112, R158 ;  /* 0x0000009e00707308 */ /* 0x000fe20000000800 */
[----:B------:R-:W-:Y:S02]  /*c0a0*/  FADD.FTZ R3, R22, R3 ;  /* 0x0000000316037221 */ /* 0x000fe40000010000 */
[C---:B------:R-:W-:Y:S02]  /*c0b0*/  FMUL.FTZ R18, R0.reuse, R118 ;  /* 0x0000007600127220 */ /* 0x040fe40000410000 */
[----:B------:R-:W-:Y:S02]  /*c0c0*/  FADD.FTZ R103, R19, R3 ;  /* 0x0000000313677221 */ /* 0x000fe40000010000 */
[C---:B------:R-:W-:Y:S02]  /*c0d0*/  FMUL.FTZ R19, R0.reuse, R119 ;  /* 0x0000007700137220 */ /* 0x040fe40000410000 */
[C---:B------:R-:W-:Y:S01]  /*c0e0*/  FMUL.FTZ R22, R0.reuse, R122 ;  /* 0x0000007a00167220 */ /* 0x040fe20000410000 */
        /* <DEDUP_REMOVED lines=10> */
[----:B------:R-:W-:Y:S01]  /*c190*/  MUFU.EX2 R110, R148 ;  /* 0x00000094006e7308 */ /* 0x000fe20000000800 */
[C---:B------:R-:W-:Y:S01]  /*c1a0*/  FMUL.FTZ R43, R0.reuse, R43 ;  /* 0x0000002b002b7220 */ /* 0x040fe20000410000 */
[C---:B---3--:R-:W-:Y:S04]  /*c1b0*/  HMMA.16816.F32 R12, R136.reuse, R104, R12 ;  /* 0x00000068880c723c */ /* 0x048fe8000000180c */
        /* <DEDUP_REMOVED lines=35> */
[----:B------:R-:W-:Y:S01]  /*c3f0*/  FMUL.FTZ R99, R0, R99 ;  /* 0x0000006300637220 */ /* 0x000fe20000410000 */
[----:B------:R-:W-:Y:S01]  /*c400*/  IADD3 R0, R171, R160, RZ ;  /* 0x000000a0ab007210 */ /* 0x000fe20007ffe0ff */
[----:B------:R-:W-:Y:S01]  /*c410*/  FADD.FTZ R103, R109, R103 ;  /* 0x000000676d677221 */ /* 0x000fe20000010000 */
[----:B------:R-:W-:Y:S02]  /*c420*/  MUFU.EX2 R144, R152 ;  /* 0x0000009800907308 */ /* 0x000fe40000000800 */
[----:B------:R-:W-:Y:S01]  /*c430*/  IADD3 R3, R168, R0, RZ ;  /* 0x00000000a8037210 */ /* 0x000fe20007ffe0ff */
[----:B------:R-:W1:Y:S01]  /*c440*/  LDSM.16.MT88.4 R104, [R0] ;  /* 0x000000000068783b */ /* 0x000e620000004200 */
[C---:B------:R-:W-:Y:S01]  /*c450*/  FADD.FTZ R103, R110.reuse, R103 ;  /* 0x000000676e677221 */ /* 0x040fe20000010000 */
[----:B------:R-:W-:Y:S02]  /*c460*/  F2FP.PACK_AB R110, R110, R109 ;  /* 0x0000006d6e6e723e */ /* 0x000fe400000000ff */
[----:B------:R-:W-:Y:S01]  /*c470*/  F2FP.PACK_AB R109, R123, R121 ;  /* 0x000000797b6d723e */ /* 0x000fe200000000ff */
[----:B------:R-:W-:Y:S02]  /*c480*/  FADD.FTZ R103, R113, R103 ;  /* 0x0000006771677221 */ /* 0x000fe40000010000 */
[----:B------:R-:W-:Y:S01]  /*c490*/  MUFU.EX2 R145, R153 ;  /* 0x0000009900917308 */ /* 0x000fe20000000800 */
[----:B------:R-:W-:Y:S01]  /*c4a0*/  LDSM.16.MT88.4 R132, [R3+0x1800] ;  /* 0x001800000384783b */ /* 0x000fe20000004200 */
[----:B------:R-:W-:Y:S04]  /*c4b0*/  FADD.FTZ R103, R112, R103 ;  /* 0x0000006770677221 */ /* 0x000fe80000010000 */
[----:B------:R-:W-:Y:S04]  /*c4c0*/  FADD.FTZ R103, R117, R103 ;  /* 0x0000006775677221 */ /* 0x000fe80000010000 */
[----:B------:R-:W-:Y:S01]  /*c4d0*/  FADD.FTZ R103, R116, R103 ;  /* 0x0000006774677221 */ /* 0x000fe20000010000 */
[----:B------:R-:W-:Y:S03]  /*c4e0*/  MUFU.EX2 R143, R154 ;  /* 0x0000009a008f7308 */ /* 0x000fe60000000800 */
[----:B------:R-:W-:Y:S07]  /*c4f0*/  FADD.FTZ R103, R119, R103 ;  /* 0x0000006777677221 */ /* 0x000fee0000010000 */
[----:B------:R-:W2:Y:S10]  /*c500*/  MUFU.EX2 R142, R155 ;  /* 0x0000009b008e7308 */ /* 0x000eb40000000800 */
[----:B------:R-:W-:Y:S01]  /*c510*/  MUFU.EX2 R141, R175 ;  /* 0x000000af008d7308 */ /* 0x000fe20000000800 */
[C---:B-1----:R-:W-:Y:S08]  /*c520*/  HMMA.16816.F32 R20, R136.reuse, R104, R20 ;  /* 0x000000688814723c */ /* 0x042ff00000001814 */
[C---:B------:R-:W-:Y:S01]  /*c530*/  HMMA.16816.F32 R24, R136.reuse, R106, R24 ;  /* 0x0000006a8818723c */ /* 0x040fe20000001818 */
[----:B------:R-:W1:Y:S01]  /*c540*/  LDSM.16.MT88.4 R104, [R3] ;  /* 0x000000000368783b */ /* 0x000e620000004200 */
[----:B------:R-:W3:Y:S06]  /*c550*/  MUFU.EX2 R140, R179 ;  /* 0x000000b3008c7308 */ /* 0x000eec0000000800 */
        /* <DEDUP_REMOVED lines=80> */
[C---:B--2---:R-:W-:Y:S01]  /*ca60*/  HMMA.16816.F32 R12, R104.reuse, R112, R12 ;  /* 0x00000070680c723c */ /* 0x044fe2000000180c */
[----:B------:R-:W-:Y:S07]  /*ca70*/  LDSM.16.MT88.4 R116, [R102+0x1800] ;  /* 0x001800006674783b */ /* 0x000fee0000004200 */
        /* <DEDUP_REMOVED lines=29> */
[----:B------:R-:W-:Y:S03]  /*cc50*/  LDSM.16.MT88.4 R124, [R0+0x1800] ;  /* 0x00180000007c783b */ /* 0x000fe60000004200 */
[----:B------:R-:W-:Y:S04]  /*cc60*/  FADD.FTZ R108, R121, R108 ;  /* 0x0000006c796c7221 */ /* 0x000fe80000010000 */
[C---:B--2---:R-:W-:Y:S04]  /*cc70*/  HMMA.16816.F32 R92, R104.reuse, R112, R92 ;  /* 0x00000070685c723c */ /* 0x044fe8000000185c */
[----:B------:R-:W-:Y:S02]  /*cc80*/  FADD.FTZ R120, R123, R108 ;  /* 0x0000006c7b787221 */ /* 0x000fe40000010000 */
[----:B------:R-:W1:Y:S02]  /*cc90*/  LDSM.16.MT88.4 R108, [R2+0x1800] ;  /* 0x00180000026c783b */ /* 0x000e640000004200 */
[----:B------:R-:W-:Y:S04]  /*cca0*/  HMMA.16816.F32 R96, R104, R114, R96 ;  /* 0x000000726860723c */ /* 0x000fe80000001860 */
[----:B------:R-:W-:Y:S04]  /*ccb0*/  FADD.FTZ R103, R122, R120 ;  /* 0x000000787a677221 */ /* 0x000fe80000010000 */
[C---:B-1----:R-:W-:Y:S01]  /*ccc0*/  HMMA.16816.F32 R104, R136.reuse, R108, R4 ;  /* 0x0000006c8868723c */ /* 0x042fe20000001804 */
[----:B------:R-:W1:Y:S07]  /*ccd0*/  LDSM.16.MT88.4 R4, [R2+0x3800] ;  /* 0x003800000204783b */ /* 0x000e6e0000004200 */
[C---:B------:R-:W-:Y:S01]  /*cce0*/  HMMA.16816.F32 R108, R136.reuse, R110, R8 ;  /* 0x0000006e886c723c */ /* 0x040fe20000001808 */
[----:B------:R-:W2:Y:S07]  /*ccf0*/  LDSM.16.MT88.4 R8, [R102+0x3800] ;  /* 0x003800006608783b */ /* 0x000eae0000004200 */
[C---:B------:R-:W-:Y:S01]  /*cd00*/  HMMA.16816.F32 R112, R136.reuse, R116, R12 ;  /* 0x000000748870723c */ /* 0x040fe2000000180c */
[----:B------:R-:W3:Y:S07]  /*cd10*/  LDSM.16.MT88.4 R12, [R0+0x3800] ;  /* 0x00380000000c783b */ /* 0x000eee0000004200 */
[C---:B------:R-:W-:Y:S01]  /*cd20*/  HMMA.16816.F32 R116, R136.reuse, R118, R16 ;  /* 0x000000768874723c */ /* 0x040fe20000001810 */
[----:B------:R-:W-:Y:S07]  /*cd30*/  LDSM.16.MT88.4 R16, [R102+0x5800] ;  /* 0x005800006610783b */ /* 0x000fee0000004200 */
[C---:B------:R-:W-:Y:S01]  /*cd40*/  HMMA.16816.F32 R120, R136.reuse, R124, R20 ;  /* 0x0000007c8878723c */ /* 0x040fe20000001814 */
[----:B------:R4:W-:Y:S07]  /*cd50*/  LDSM.16.MT88.4 R20, [R0+0x5800] ;  /* 0x005800000014783b */ /* 0x0009ee0000004200 */
[C---:B------:R-:W-:Y:S08]  /*cd60*/  HMMA.16816.F32 R124, R136.reuse, R126, R24 ;  /* 0x0000007e887c723c */ /* 0x040ff00000001818 */
[C---:B------:R-:W-:Y:S08]  /*cd70*/  HMMA.16816.F32 R128, R136.reuse, R132, R28 ;  /* 0x000000848880723c */ /* 0x040ff0000000181c */
[C---:B------:R-:W-:Y:S04]  /*cd80*/  HMMA.16816.F32 R132, R136.reuse, R134, R32 ;  /* 0x000000868884723c */ /* 0x040fe80000001820 */
[----:B----4-:R-:W-:Y:S04]  /*cd90*/  FADD.FTZ R0, R148, R103 ;  /* 0x0000006794007221 */ /* 0x010fe80000010000 */
[C---:B-1----:R-:W-:Y:S04]  /*cda0*/  HMMA.16816.F32 R36, R136.reuse, R4, R36 ;  /* 0x000000048824723c */ /* 0x042fe80000001824 */
[----:B------:R-:W-:Y:S04]  /*cdb0*/  FADD.FTZ R0, R146, R0 ;  /* 0x0000000092007221 */ /* 0x000fe80000010000 */
[C---:B------:R-:W-:Y:S01]  /*cdc0*/  HMMA.16816.F32 R40, R136.reuse, R6, R40 ;  /* 0x000000068828723c */ /* 0x040fe20000001828 */
[----:B------:R-:W1:Y:S03]  /*cdd0*/  LDSM.16.MT88.4 R4, [R3+0x3800] ;  /* 0x003800000304783b */ /* 0x000e660000004200 */
[----:B------:R-:W-:Y:S04]  /*cde0*/  FADD.FTZ R0, R147, R0 ;  /* 0x0000000093007221 */ /* 0x000fe80000010000 */
[C---:B--2---:R-:W-:Y:S04]  /*cdf0*/  HMMA.16816.F32 R44, R136.reuse, R8, R44 ;  /* 0x00000008882c723c */ /* 0x044fe8000000182c */
[----:B------:R-:W-:Y:S04]  /*ce00*/  FADD.FTZ R0, R144, R0 ;  /* 0x0000000090007221 */ /* 0x000fe80000010000 */
[C---:B------:R-:W-:Y:S01]  /*ce10*/  HMMA.16816.F32 R48, R136.reuse, R10, R48 ;  /* 0x0000000a8830723c */ /* 0x040fe20000001830 */
[----:B------:R2:W4:Y:S03]  /*ce20*/  LDSM.16.MT88.4 R8, [R2+0x5800] ;  /* 0x005800000208783b */ /* 0x0005260000004200 */
[----:B------:R-:W-:Y:S04]  /*ce30*/  FADD.FTZ R0, R145, R0 ;  /* 0x0000000091007221 */ /* 0x000fe80000010000 */
[C---:B---3--:R-:W-:Y:S04]  /*ce40*/  HMMA.16816.F32 R52, R136.reuse, R12, R52 ;  /* 0x0000000c8834723c */ /* 0x048fe80000001834 */
[----:B------:R-:W-:Y:S04]  /*ce50*/  FADD.FTZ R0, R143, R0 ;  /* 0x000000008f007221 */ /* 0x000fe80000010000 */
[C---:B------:R-:W-:Y:S01]  /*ce60*/  HMMA.16816.F32 R56, R136.reuse, R14, R56 ;  /* 0x0000000e8838723c */ /* 0x040fe20000001838 */
[----:B------:R-:W3:Y:S03]  /*ce70*/  LDSM.16.MT88.4 R12, [R3+0x5800] ;  /* 0x00580000030c783b */ /* 0x000ee60000004200 */
[----:B------:R-:W-:Y:S01]  /*ce80*/  FADD.FTZ R0, R142, R0 ;  /* 0x000000008e007221 */ /* 0x000fe20000010000 */
[----:B--2---:R-:W-:Y:S03]  /*ce90*/  IADD3 R2, R172, -0x2, RZ ;  /* 0xfffffffeac027810 */ /* 0x004fe60007ffe0ff */
        /* <DEDUP_REMOVED lines=11> */
[C---:B---3--:R-:W-:Y:S08]  /*cf50*/  HMMA.16816.F32 R92, R136.reuse, R12, R92 ;  /* 0x0000000c885c723c */ /* 0x048ff0000000185c */
[----:B------:R-:W-:Y:S01]  /*cf60*/  HMMA.16816.F32 R96, R136, R14, R96 ;  /* 0x0000000e8860723c */ /* 0x000fe20000001860 */
[----:B------:R-:W-:Y:S07]  /*cf70*/  @!UPT UIADD3 URZ, URZ, URZ, URZ ;  /* 0x0000003f3f3ff290 */ /* 0x000fee000fffe03f */
[----:B------:R-:W-:-:S11]  /*cf80*/  @!P0 BRA `(.L_x_2703) ;  /* 0x000004f000008947 */ /* 0x000fd60003800000 */
[----:B------:R-:W-:Y:S01]  /*cf90*/  IMAD R2, R172, 0x40, R211 ;  /* 0x00000040ac027824 */ /* 0x000fe200078e02d3 */
[----:B------:R-:W-:Y:S01]  /*cfa0*/  SHF.R.S32.HI R183, RZ, 0x1f, R202 ;  /* 0x0000001fffb77819 */ /* 0x000fe200000114ca */
[----:B------:R-:W-:Y:S01]  /*cfb0*/  IMAD.MOV.U32 R173, RZ, RZ, RZ ;  /* 0x000000ffffad7224 */ /* 0x000fe200078e00ff */
[----:B------:R-:W-:Y:S01]  /*cfc0*/  SHF.R.S32.HI R184, RZ, 0x1f, R201 ;  /* 0x0000001fffb87819 */ /* 0x000fe200000114c9 */
[----:B------:R-:W-:Y:S01]  /*cfd0*/  IMAD.SHL.U32 R18, R202, 0x2, RZ ;  /* 0x00000002ca127824 */ /* 0x000fe200078e00ff */
        /* <DEDUP_REMOVED lines=32> */
.L_x_2793:
        /* <DEDUP_REMOVED lines=21> */
.L_x_2794:
[----:B--23--:R-:W-:Y:S02]  /*d330*/  IADD3 R3, -R5, 0x10, RZ ;  /* 0x0000001005037810 */ /* 0x00cfe40007ffe1ff */
[----:B------:R-:W-:Y:S02]  /*d340*/  IADD3 R6, -R10, 0x10, RZ ;  /* 0x000000100a067810 */ /* 0x000fe40007ffe1ff */
[----:B------:R-:W-:Y:S02]  /*d350*/  LOP3.LUT R3, R3, 0xf, RZ, 0xc0, !PT ;  /* 0x0000000f03037812 */ /* 0x000fe400078ec0ff */
[----:B------:R-:W-:Y:S02]  /*d360*/  IADD3 R9, -R7, 0x10, RZ ;  /* 0x0000001007097810 */ /* 0x000fe40007ffe1ff */
[----:B------:R-:W-:Y:S02]  /*d370*/  IADD3 R8, P5, P4, R3, R2, R16 ;  /* 0x0000000203087210 */ /* 0x000fe40007cbe010 */
[----:B------:R-:W-:Y:S02]  /*d380*/  ISETP.NE.U32.AND P6, PT, R5, RZ, PT ;  /* 0x000000ff0500720c */ /* 0x000fe40003fc5070 */
[----:B------:R-:W-:Y:S02]  /*d390*/  LOP3.LUT R6, R6, 0xf, RZ, 0xc0, !PT ;  /* 0x0000000f06067812 */ /* 0x000fe400078ec0ff */
[----:B------:R-:W-:Y:S02]  /*d3a0*/  LOP3.LUT R3, R9, 0xf, RZ, 0xc0, !PT ;  /* 0x0000000f09037812 */ /* 0x000fe400078ec0ff */
[----:B------:R-:W-:Y:S02]  /*d3b0*/  IADD3.X R9, RZ, R4, R13, P5, P4 ;  /* 0x00000004ff097210 */ /* 0x000fe40002fe840d */
[----:B------:R-:W-:Y:S02]  /*d3c0*/  ISETP.NE.U32.AND P5, PT, R10, RZ, PT ;  /* 0x000000ff0a00720c */ /* 0x000fe40003fa5070 */
[----:B------:R-:W-:Y:S02]  /*d3d0*/  IADD3 R6, P1, P0, R6, R2, R17 ;  /* 0x0000000206067210 */ /* 0x000fe4000783e011 */
[----:B------:R-:W-:Y:S01]  /*d3e0*/  ISETP.NE.U32.AND P4, PT, R7, RZ, PT ;  /* 0x000000ff0700720c */ /* 0x000fe20003f85070 */
[----:B------:R-:W-:Y:S01]  /*d3f0*/  @!PT LDS RZ, [RZ] ;  /* 0x00000000fffff984 */ /* 0x000fe20000000800 */
[----:B------:R-:W-:Y:S01]  /*d400*/  @!PT LDS RZ, [RZ] ;  /* 0x00000000fffff984 */ /* 0x000fe20000000800 */
[----:B------:R-:W-:Y:S01]  /*d410*/  @!PT LDS RZ, [RZ] ;  /* 0x00000000fffff984 */ /* 0x000fe20000000800 */
[----:B------:R1:W-:Y:S01]  /*d420*/  LDGSTS.E.BYPASS.LTC128B.128.ZFILL [R0+0x1000], [R8.64], P6 ;  /* 0x0100000008007fae */ /* 0x0003e2000b141d48 */
[----:B------:R-:W-:Y:S02]  /*d430*/  IADD3.X R7, RZ, R4, R14, P1, P0 ;  /* 0x00000004ff077210 */ /* 0x000fe40000fe040e */
[----:B------:R-:W-:Y:S04]  /*d440*/  IADD3 R2, P1, P0, R3, R2, R18 ;  /* 0x0000000203027210 */ /* 0x000fe8000783e012 */
[----:B------:R-:W-:Y:S01]  /*d450*/  IADD3.X R3, RZ, R4, R15, P1, P0 ;  /* 0x00000004ff037210 */ /* 0x000fe20000fe040f */
[----:B------:R1:W-:Y:S04]  /*d460*/  LDGSTS.E.BYPASS.LTC128B.128.ZFILL [R0+0x3000], [R6.64], P5 ;  /* 0x0300000006007fae */ /* 0x0003e8000a941d48 */
[----:B------:R1:W-:Y:S04]  /*d470*/  LDGSTS.E.BYPASS.LTC128B.128.ZFILL [R0+0x5000], [R2.64], P4 ;  /* 0x0500000002007fae */ /* 0x0003e8000a141d48 */
.L_x_2703:
[----:B------:R-:W-:Y:S05]  /*d480*/  BSYNC B0 ;  /* 0x0000000000007941 */ /* 0x000fea0003800000 */
.L_x_2702:
        /* <DEDUP_REMOVED lines=10> */
.L_x_2696:
[----:B------:R-:W-:Y:S05]  /*d530*/  BRA.DIV ~URZ, `(.L_x_2707) ;  /* 0x000069b27f007947 */ /* 0x000fea000b800000 */
[----:B------:R1:W2:Y:S02]  /*d540*/  SHFL.BFLY PT, R0, R204, 0x2, 0x1f ;  /* 0x0c401f00cc007f89 */ /* 0x0002a400000e0000 */
.L_x_2795:
[----:B--2---:R-:W-:Y:S01]  /*d550*/  FADD.FTZ R0, R0, R204 ;  /* 0x000000cc00007221 */ /* 0x004fe20000010000 */
[----:B------:R-:W-:Y:S05]  /*d560*/  BRA.DIV ~URZ, `(.L_x_2708) ;  /* 0x000069e27f007947 */ /* 0x000fea000b800000 */
[----:B------:R-:W2:Y:S04]  /*d570*/  SHFL.BFLY PT, R2, R203, 0x2, 0x1f ;  /* 0x0c401f00cb027f89 */ /* 0x000ea800000e0000 */
[----:B------:R-:W3:Y:S01]  /*d580*/  SHFL.BFLY PT, R5, R0, 0x1, 0x1f ;  /* 0x0c201f0000057f89 */ /* 0x000ee200000e0000 */
[----:B--2---:R-:W-:-:S02]  /*d590*/  FADD.FTZ R4, R2, R203 ;  /* 0x000000cb02047221 */ /* 0x004fc40000010000 */
[----:B---3--:R-:W-:-:S03]  /*d5a0*/  FADD.FTZ R0, R0, R5 ;  /* 0x0000000500007221 */ /* 0x008fc60000010000 */
[----:B------:R2:W3:Y:S04]  /*d5b0*/  SHFL.BFLY PT, R3, R4, 0x1, 0x1f ;  /* 0x0c201f0004037f89 */ /* 0x0004e800000e0000 */
.L_x_2796:
        /* <DEDUP_REMOVED lines=74> */
[C---:B------:R-:W-:Y:S02]  /*da60*/  FMUL.FTZ R123, R0.reuse, R127 ;  /* 0x0000007f007b7220 */ /* 0x040fe40000410000 */
[C---:B------:R-:W-:Y:S02]  /*da70*/  FMUL.FTZ R110, R0.reuse, R130 ;  /* 0x00000082006e7220 */ /* 0x040fe40000410000 */
[----:B------:R-:W-:Y:S02]  /*da80*/  FMUL.FTZ R111, R0, R131 ;  /* 0x00000083006f7220 */ /* 0x000fe40000410000 */
[----:B-----5:R-:W-:Y:S02]  /*da90*/  @P0 FMUL.FTZ R2, R2, 0.69314718246459960938 ;  /* 0x3f31721802020820 */ /* 0x020fe40000410000 */
        /* <DEDUP_REMOVED lines=39> */
.L_x_2661:
        /* <DEDUP_REMOVED lines=17> */
.L_x_2710:
[----:B------:R-:W-:Y:S05]  /*de20*/  BSYNC B0 ;  /* 0x0000000000007941 */ /* 0x000fea0003800000 */
.L_x_2709:
        /* <DEDUP_REMOVED lines=110> */
[----:B------:R2:W-:Y:S01]  /*e510*/  STS [R7+0x8400], R2 ;  /* 0x0084000207007388 */ /* 0x0005e20000000800 */
[----:B-1----:R-:W-:-:S05]  /*e520*/  F2FP.PACK_AB R0, R25, R24 ;  /* 0x000000181900723e */ /* 0x002fca00000000ff */
[----:B------:R-:W-:Y:S04]  /*e530*/  STS [R6+0x8000], R0 ;  /* 0x0080000006007388 */ /* 0x000fe80000000800 */
[----:B------:R1:W-:Y:S04]  /*e540*/  STS [R6+0x8400], R3 ;  /* 0x0084000306007388 */ /* 0x0003e80000000800 */
[----:B------:R-:W-:Y:S01]  /*e550*/  BAR.SYNC.DEFER_BLOCKING 0x1, 0x100 ;  /* 0x0044000000007b1d */ /* 0x000fe20000010000 */
[----:B--2---:R-:W-:Y:S01]  /*e560*/  IADD3 R2, P1, R233, c[0x0][0x500], RZ ;  /* 0x00014000e9027a10 */ /* 0x004fe20007f3e0ff */
[----:B-1----:R-:W-:-:S03]  /*e570*/  IMAD.MOV.U32 R6, RZ, RZ, RZ ;  /* 0x000000ffff067224 */ /* 0x002fc600078e00ff */
[----:B------:R-:W-:Y:S02]  /*e580*/  IADD3.X R3, R234, c[0x0][0x504], RZ, P1, !PT ;  /* 0x00014100ea037a10 */ /* 0x000fe40000ffe4ff */
        /* <DEDUP_REMOVED lines=9> */
.L_x_2713:
[----:B--2---:R-:W2:Y:S01]  /*e620*/  LDL R2, [R1+0x14] ;  /* 0x0000140001027983 */ /* 0x004ea20000100800 */
[----:B------:R-:W-:Y:S01]  /*e630*/  IMAD.MOV.U32 R9, RZ, RZ, 0x368 ;  /* 0x00000368ff097424 */ /* 0x000fe200078e00ff */
[----:B------:R-:W-:Y:S01]  /*e640*/  ISETP.GT.AND P3, PT, R4, 0x1, PT ;  /* 0x000000010400780c */ /* 0x000fe20003f64270 */
[----:B------:R-:W-:Y:S01]  /*e650*/  IMAD.MOV.U32 R0, RZ, RZ, c[0x0][0x4e8] ;  /* 0x00013a00ff007624 */ /* 0x000fe200078e00ff */
[----:B------:R-:W3:Y:S01]  /*e660*/  LDL R29, [R1+0x18] ;  /* 0x00001800011d7983 */ /* 0x000ee20000100800 */
[----:B------:R-:W-:-:S02]  /*e670*/  ISETP.NE.U32.AND P0, PT, RZ, c[0x0][0x500], PT ;  /* 0x00014000ff007a0c */ /* 0x000fc40003f05070 */
[----:B------:R-:W-:Y:S02]  /*e680*/  SEL R9, R9, 0x328, P3 ;  /* 0x0000032809097807 */ /* 0x000fe40001800000 */
[----:B------:R-:W-:Y:S02]  /*e690*/  ISETP.NE.AND P2, PT, R0, 0x1, PT ;  /* 0x000000010000780c */ /* 0x000fe40003f45270 */
[----:B------:R-:W1:Y:S01]  /*e6a0*/  LDC.64 R4, c[0x0][R9+0x170] ;  /* 0x00005c0009047b82 */ /* 0x000e620000000a00 */
[----:B------:R-:W-:-:S04]  /*e6b0*/  ISETP.NE.AND.EX P0, PT, RZ, c[0x0][0x504], PT, P0 ;  /* 0x00014100ff007a0c */ /* 0x000fc80003f05300 */
[----:B------:R-:W-:-:S03]  /*e6c0*/  SEL R7, R227, RZ, !P0 ;  /* 0x000000ffe3077207 */ /* 0x000fc60004000000 */
[----:B------:R-:W4:Y:S08]  /*e6d0*/  LDC.64 R14, c[0x0][R9+0x168] ;  /* 0x00005a00090e7b82 */ /* 0x000f300000000a00 */
[----:B------:R4:W2:Y:S08]  /*e6e0*/  LDC.64 R18, c[0x0][R9+0x178] ;  /* 0x00005e0009127b82 */ /* 0x0008b00000000a00 */
[----:B------:R4:W2:Y:S01]  /*e6f0*/  LDC.64 R20, c[0x0][R9+0x160] ;  /* 0x0000580009147b82 */ /* 0x0008a20000000a00 */
[----:B------:R-:W-:Y:S01]  /*e700*/  LOP3.LUT R11, R230, 0xffff, RZ, 0xc0, !PT ;  /* 0x0000ffffe60b7812 */ /* 0x000fe200078ec0ff */
[----:B------:R-:W4:Y:S01]  /*e710*/  S2R R30, SR_TID.X ;  /* 0x00000000001e7919 */ /* 0x000f220000002100 */
[----:B-1----:R-:W-:-:S03]  /*e720*/  IMAD R0, R5, R7, RZ ;  /* 0x0000000705007224 */ /* 0x002fc600078e02ff */
[----:B----4-:R-:W-:Y:S01]  /*e730*/  IMAD R9, R15, R11, RZ ;  /* 0x0000000b0f097224 */ /* 0x010fe200078e02ff */
[----:B------:R-:W-:-:S04]  /*e740*/  SHF.R.S32.HI R23, RZ, 0x1f, R30 ;  /* 0x0000001fff177819 */ /* 0x000fc8000001141e */
[----:B------:R-:W-:-:S04]  /*e750*/  LEA.HI R23, R23, R30, RZ, 0x5 ;  /* 0x0000001e17177211 */ /* 0x000fc800078f28ff */
[----:B------:R-:W-:-:S05]  /*e760*/  LOP3.LUT R23, R23, 0xffffffe0, RZ, 0xc0, !PT ;  /* 0xffffffe017177812 */ /* 0x000fca00078ec0ff */
[----:B------:R-:W-:Y:S02]  /*e770*/  IMAD.IADD R23, R30, 0x1, -R23 ;  /* 0x000000011e177824 */ /* 0x000fe400078e0a17 */
[----:B--2---:R-:W-:Y:S01]  /*e780*/  IMAD.IADD R13, R2, 0x1, R229 ;  /* 0x00000001020d7824 */ /* 0x004fe200078e02e5 */
[----:B------:R-:W-:-:S03]  /*e790*/  SEL R2, R238, RZ, !P0 ;  /* 0x000000ffee027207 */ /* 0x000fc60004000000 */
[----:B------:R-:W-:-:S04]  /*e7a0*/  @P2 IMAD.HI.U32 R8, R13, c[0x0][0x4ec], RZ ;  /* 0x00013b000d082a27 */ /* 0x000fc800078e00ff */
[C---:B------:R-:W-:Y:S02]  /*e7b0*/  IMAD R10, R4.reuse, R2, R0 ;  /* 0x00000002040a7224 */ /* 0x040fe400078e0200 */
[----:B------:R-:W-:-:S04]  /*e7c0*/  IMAD.WIDE.U32 R2, R4, R7, RZ ;  /* 0x0000000704027225 */ /* 0x000fc800078e00ff */
[----:B------:R-:W-:-:S04]  /*e7d0*/  IMAD.WIDE.U32 R4, R14, R11, RZ ;  /* 0x0000000b0e047225 */ /* 0x000fc800078e00ff */
[----:B------:R-:W-:Y:S01]  /*e7e0*/  IMAD.MOV.U32 R0, RZ, RZ, R13 ;  /* 0x000000ffff007224 */ /* 0x000fe200078e000d */
[----:B------:R-:W-:Y:S02]  /*e7f0*/  @P2 SHF.R.U32.HI R0, RZ, c[0x0][0x4f0], R8 ;  /* 0x00013c00ff002a19 */ /* 0x000fe40000011608 */
[----:B------:R-:W-:Y:S01]  /*e800*/  SEL R8, R237, RZ, P3 ;  /* 0x000000ffed087207 */ /* 0x000fe20001800000 */
[----:B------:R-:W-:Y:S01]  /*e810*/  IMAD.IADD R12, R3, 0x1, R10 ;  /* 0x00000001030c7824 */ /* 0x000fe200078e020a */
[--C-:B-----5:R-:W-:Y:S01]  /*e820*/  IADD3 R14, P1, P0, R2, R4, R6.reuse ;  /* 0x00000004020e7210 */ /* 0x120fe2000783e006 */
[----:B------:R-:W-:Y:S01]  /*e830*/  IMAD.IADD R2, R5, 0x1, R9 ;  /* 0x0000000105027824 */ /* 0x000fe200078e0209 */
[----:B------:R-:W-:Y:S01]  /*e840*/  SHF.R.S32.HI R9, RZ, 0x1f, R6 ;  /* 0x0000001fff097819 */ /* 0x000fe20000011406 */
[----:B------:R-:W-:Y:S02]  /*e850*/  IMAD R10, R19, R8, RZ ;  /* 0x00000008130a7224 */ /* 0x000fe400078e02ff */
[----:B------:R-:W-:-:S02]  /*e860*/  IMAD.MOV R3, RZ, RZ, -R0 ;  /* 0x000000ffff037224 */ /* 0x000fc400078e0a00 */
        /* <DEDUP_REMOVED lines=15> */
[----:B------:R-:W-:Y:S02]  /*e960*/  LEA R0, P0, R2, R4, 0x2 ;  /* 0x0000000402007211 */ /* 0x000fe400078010ff */
[----:B------:R-:W-:-:S04]  /*e970*/  SEL R5, R5, c[0x0][0x454], P3 ;  /* 0x0001150005057a07 */ /* 0x000fc80001800000 */
[----:B------:R-:W-:Y:S01]  /*e980*/  LEA.HI.X R3, R2, R5, R3, 0x2, P0 ;  /* 0x0000000502037211 */ /* 0x000fe200000f1403 */
[----:B------:R-:W-:Y:S04]  /*e990*/  SHFL.IDX PT, R4, R0, RZ, 0x1c1f ;  /* 0x001c1fff00047589 */ /* 0x000fe800000e0000 */
[----:B------:R-:W1:Y:S04]  /*e9a0*/  SHFL.IDX PT, R5, R3, RZ, 0x1c1f ;  /* 0x001c1fff03057589 */ /* 0x000e6800000e0000 */
[----:B------:R3:W-:Y:S04]  /*e9b0*/  SHFL.IDX PT, R2, R0, 0x1, 0x1c1f ;  /* 0x003c1f0000027f89 */ /* 0x0007e800000e0000 */
[----:B------:R-:W2:Y:S01]  /*e9c0*/  SHFL.IDX PT, R3, R3, 0x1, 0x1c1f ;  /* 0x003c1f0003037f89 */ /* 0x000ea200000e0000 */
[----:B------:R-:W-:Y:S01]  /*e9d0*/  IMAD R12, R16, c[0x0][0x4e8], RZ ;  /* 0x00013a00100c7a24 */ /* 0x000fe200078e02ff */
[----:B------:R-:W-:Y:S01]  /*e9e0*/  LOP3.LUT P0, RZ, R23, 0x3, RZ, 0xc0, !PT ;  /* 0x0000000317ff7812 */ /* 0x000fe2000780c0ff */
        /* <DEDUP_REMOVED lines=9> */
[----:B------:R-:W-:Y:S01]  /*ea80*/  IMAD R0, R9, c[0x0][0x3a0], RZ ;  /* 0x0000e80009007a24 */ /* 0x000fe200078e02ff */
[----:B-1----:R-:W-:Y:S01]  /*ea90*/  IADD3 R4, R208, R229, RZ ;  /* 0x000000e5d0047210 */ /* 0x002fe20007ffe0ff */
[C---:B------:R-:W-:Y:S01]  /*eaa0*/  IMAD.WIDE.U32 R2, R6.reuse, c[0x0][0x3a0], RZ ;  /* 0x0000e80006027a25 */ /* 0x040fe200078e00ff */
[----:B------:R-:W-:Y:S01]  /*eab0*/  SHF.R.S32.HI R5, RZ, 0x1f, R7 ;  /* 0x0000001fff057819 */ /* 0x000fe20000011407 */
[----:B------:R1:W2:Y:S02]  /*eac0*/  LDS.128 R24, [R210+0x80] ;  /* 0x00008000d2187984 */ /* 0x0002a40000000c00 */
[----:B------:R-:W-:Y:S01]  /*ead0*/  IMAD R6, R6, c[0x0][0x3a4], R0 ;  /* 0x0000e90006067a24 */ /* 0x000fe200078e0200 */
[----:B------:R-:W-:Y:S01]  /*eae0*/  MOV R0, R4 ;  /* 0x0000000400007202 */ /* 0x000fe20000000f00 */
[----:B------:R1:W3:Y:S01]  /*eaf0*/  LDS.128 R40, [R210+0x1080] ;  /* 0x00108000d2287984 */ /* 0x0002e20000000c00 */
[----:B------:R-:W-:-:S02]  /*eb00*/  IMAD R5, R5, c[0x0][0x3f0], RZ ;  /* 0x0000fc0005057a24 */ /* 0x000fc400078e02ff */
[----:B------:R-:W-:Y:S01]  /*eb10*/  IADD3 R3, R3, R6, RZ ;  /* 0x0000000603037210 */ /* 0x000fe20007ffe0ff */
[----:B------:R-:W-:Y:S01]  /*eb20*/  @P2 IMAD.HI.U32 R6, R4, c[0x0][0x4ec], RZ ;  /* 0x00013b0004062a27 */ /* 0x000fe200078e00ff */
[----:B------:R1:W4:Y:S03]  /*eb30*/  LDS.128 R52, [R210+0x2080] ;  /* 0x00208000d2347984 */ /* 0x0003260000000c00 */
        /* <DEDUP_REMOVED lines=31> */
.L_x_2797:
[----:B------:R-:W-:Y:S05]  /*ed30*/  BRA.DIV ~URZ, `(.L_x_2716) ;  /* 0x000053727f007947 */ /* 0x000fea000b800000 */
[----:B------:R4:W2:Y:S02]  /*ed40*/  SHFL.IDX PT, R0, R11, RZ, 0x181f ;  /* 0x00181fff0b007589 */ /* 0x0008a400000e0000 */
.L_x_2798:
        /* <DEDUP_REMOVED lines=19> */
.L_x_2718:
[----:B------:R-:W-:Y:S05]  /*ee80*/  BSYNC B0 ;  /* 0x0000000000007941 */ /* 0x000fea0003800000 */
.L_x_2717:
[----:B------:R-:W-:Y:S05]  /*ee90*/  BRA.DIV ~URZ, `(.L_x_2719) ;  /* 0x000052827f007947 */ /* 0x000fea000b800000 */
[----:B---3--:R3:W4:Y:S04]  /*eea0*/  SHFL.IDX PT, R8, R9, 0x1, 0x181f ;  /* 0x00381f0009087f89 */ /* 0x00872800000e0000 */
[----:B--2---:R3:W2:Y:S02]  /*eeb0*/  SHFL.IDX PT, R0, R11, 0x1, 0x181f ;  /* 0x00381f000b007f89 */ /* 0x0046a400000e0000 */
.L_x_2799:
        /* <DEDUP_REMOVED lines=19> */
.L_x_2721:
[----:B------:R-:W-:Y:S05]  /*eff0*/  BSYNC B0 ;  /* 0x0000000000007941 */ /* 0x000fea0003800000 */
.L_x_2720:
[----:B------:R-:W-:Y:S05]  /*f000*/  BRA.DIV ~URZ, `(.L_x_2722) ;  /* 0x000051e27f007947 */ /* 0x000fea000b800000 */
[----:B----4-:R4:W3:Y:S02]  /*f010*/  SHFL.IDX PT, R8, R9, 0x2, 0x181f ;  /* 0x00581f0009087f89 */ /* 0x0108e400000e0000 */
.L_x_2800:
[----:B------:R-:W-:Y:S05]  /*f020*/  BRA.DIV ~URZ, `(.L_x_2723) ;  /* 0x000052327f007947 */ /* 0x000fea000b800000 */
[----:B--2---:R2:W4:Y:S02]  /*f030*/  SHFL.IDX PT, R0, R11, 0x2, 0x181f ;  /* 0x00581f000b007f89 */ /* 0x00452400000e0000 */
.L_x_2801:
        /* <DEDUP_REMOVED lines=19> */
.L_x_2725:
[----:B------:R-:W-:Y:S05]  /*f170*/  BSYNC B0 ;  /* 0x0000000000007941 */ /* 0x000fea0003800000 */
.L_x_2724:
[----:B------:R-:W-:Y:S05]  /*f180*/  BRA.DIV ~URZ, `(.L_x_2726) ;  /* 0x000051427f007947 */ /* 0x000fea000b800000 */
[----:B---3--:R3:W2:Y:S04]  /*f190*/  SHFL.IDX PT, R6, R9, 0x3, 0x181f ;  /* 0x00781f0009067f89 */ /* 0x0086a800000e0000 */
[----:B----4-:R3:W4:Y:S02]  /*f1a0*/  SHFL.IDX PT, R0, R11, 0x3, 0x181f ;  /* 0x00781f000b007f89 */ /* 0x01072400000e0000 */
.L_x_2802:
        /* <DEDUP_REMOVED lines=20> */
.L_x_2714:
        /* <DEDUP_REMOVED lines=32> */
.L_x_2803:
[----:B------:R-:W-:Y:S05]  /*f4f0*/  BRA.DIV ~URZ, `(.L_x_2729) ;  /* 0x00004f127f007947 */ /* 0x000fea000b800000 */
[----:B------:R3:W4:Y:S02]  /*f500*/  SHFL.IDX PT, R0, R12, RZ, 0x1c1f ;  /* 0x001c1fff0c007589 */ /* 0x00072400000e0000 */
.L_x_2804:
        /* <DEDUP_REMOVED lines=8> */
[----:B------:R-:W-:Y:S02]  /*f590*/  IADD3 R11, R225, 0x8, RZ ;  /* 0x00000008e10b7810 */ /* 0x000fe40007ffe0ff */
[----:B------:R-:W-:Y:S01]  /*f5a0*/  ISETP.GE.AND P1, PT, R9, c[0x0][0x3c8], PT ;  /* 0x0000f20009007a0c */ /* 0x000fe20003f26270 */
[----:B----4-:R-:W-:Y:S01]  /*f5b0*/  @!P4 IMAD.MOV.U32 R6, RZ, RZ, R0 ;  /* 0x000000ffff06c224 */ /* 0x010fe200078e0000 */
[----:B------:R-:W-:Y:S01]  /*f5c0*/  SHF.R.S32.HI R11, RZ, 0x1f, R11 ;  /* 0x0000001fff0b7819 */ /* 0x000fe2000001140b */
[----:B--2---:R-:W-:Y:S01]  /*f5d0*/  @!P4 IMAD.MOV.U32 R7, RZ, RZ, R4 ;  /* 0x000000ffff07c224 */ /* 0x004fe200078e0004 */
[----:B------:R-:W-:Y:S02]  /*f5e0*/  @!P2 LEA R2, P3, R8, R0, 0x2 ;  /* 0x000000000802a211 */ /* 0x000fe400078610ff */
[C---:B------:R-:W-:Y:S01]  /*f5f0*/  IADD3 R10, R225.reuse, 0x20, RZ ;  /* 0x00000020e10a7810 */ /* 0x040fe20007ffe0ff */
[C---:B------:R-:W-:Y:S01]  /*f600*/  @!P4 IMAD.WIDE R6, R225.reuse, 0x4, R6 ;  /* 0x00000004e106c825 */ /* 0x040fe200078e0206 */
[----:B------:R-:W-:-:S02]  /*f610*/  IADD3 R14, R225, 0x10, RZ ;  /* 0x00000010e10e7810 */ /* 0x000fc40007ffe0ff */
[----:B------:R-:W-:Y:S02]  /*f620*/  @!P2 LEA.HI.X R3, R8, R4, R11, 0x2, P3 ;  /* 0x000000040803a211 */ /* 0x000fe400018f140b */
[----:B------:R2:W-:Y:S01]  /*f630*/  @!P4 ST.E.64 [R6.64], R136 ;  /* 0x000000880600c985 */ /* 0x0005e2000c101b08 */
[C---:B------:R-:W-:Y:S02]  /*f640*/  IADD3 R8, R225.reuse, 0x28, RZ ;  /* 0x00000028e1087810 */ /* 0x040fe40007ffe0ff */
[----:B------:R-:W-:Y:S01]  /*f650*/  ISETP.GE.AND P6, PT, R10, c[0x0][0x3c8], PT ;  /* 0x0000f2000a007a0c */ /* 0x000fe20003fc6270 */
[----:B------:R4:W-:Y:S01]  /*f660*/  @!P2 ST.E.64 [R2.64], R32 ;  /* 0x000000200200a985 */ /* 0x0009e2000c101b08 */
[----:B------:R-:W-:Y:S02]  /*f670*/  IADD3 R11, R225, 0x18, RZ ;  /* 0x00000018e10b7810 */ /* 0x000fe40007ffe0ff */
[----:B------:R-:W-:Y:S02]  /*f680*/  SHF.R.S32.HI R14, RZ, 0x1f, R14 ;  /* 0x0000001fff0e7819 */ /* 0x000fe4000001140e */
[----:B------:R-:W-:-:S02]  /*f690*/  ISETP.GE.AND P2, PT, R8, c[0x0][0x3c8], PT ;  /* 0x0000f20008007a0c */ /* 0x000fc40003f46270 */
[----:B------:R-:W-:Y:S02]  /*f6a0*/  SHF.R.S32.HI R11, RZ, 0x1f, R11 ;  /* 0x0000001fff0b7819 */ /* 0x000fe4000001140b */
[----:B------:R-:W-:Y:S02]  /*f6b0*/  SHF.R.S32.HI R15, RZ, 0x1f, R245 ;  /* 0x0000001fff0f7819 */ /* 0x000fe400000114f5 */
[-C--:B--2---:R-:W-:Y:S02]  /*f6c0*/  @!P5 LEA R6, P4, R13, R0.reuse, 0x2 ;  /* 0x000000000d06d211 */ /* 0x084fe400078810ff */
[----:B----4-:R-:W-:Y:S02]  /*f6d0*/  @!P1 LEA R2, P3, R9, R0, 0x2 ;  /* 0x0000000009029211 */ /* 0x010fe400078610ff */
        /* <DEDUP_REMOVED lines=12> */
[-C--:B--2---:R-:W-:Y:S02]  /*f7a0*/  @!P6 LEA R6, P4, R10, R0.reuse, 0x2 ;  /* 0x000000000a06e211 */ /* 0x084fe400078810ff */
[----:B----4-:R-:W-:Y:S02]  /*f7b0*/  @!P2 LEA R2, P3, R8, R0, 0x2 ;  /* 0x000000000802a211 */ /* 0x010fe400078610ff */
[----:B------:R-:W-:Y:S02]  /*f7c0*/  @!P6 LEA.HI.X R7, R10, R4, R14, 0x2, P4 ;  /* 0x000000040a07e211 */ /* 0x000fe400020f140e */
[----:B------:R-:W-:-:S02]  /*f7d0*/  IADD3 R10, R225, 0x40, RZ ;  /* 0x00000040e10a7810 */ /* 0x000fc40007ffe0ff */
[C---:B------:R-:W-:Y:S01]  /*f7e0*/  IADD3 R14, R225.reuse, 0x30, RZ ;  /* 0x00000030e10e7810 */ /* 0x040fe20007ffe0ff */
[----:B------:R2:W-:Y:S01]  /*f7f0*/  @!P6 ST.E.64 [R6.64], R104 ;  /* 0x000000680600e985 */ /* 0x0005e2000c101b08 */
[----:B------:R-:W-:Y:S02]  /*f800*/  @!P2 LEA.HI.X R3, R8, R4, R11, 0x2, P3 ;  /* 0x000000040803a211 */ /* 0x000fe400018f140b */
[C---:B------:R-:W-:Y:S02]  /*f810*/  IADD3 R8, R225.reuse, 0x48, RZ ;  /* 0x00000048e1087810 */ /* 0x040fe40007ffe0ff */
[----:B------:R-:W-:Y:S01]  /*f820*/  ISETP.GE.AND P6, PT, R10, c[0x0][0x3c8], PT ;  /* 0x0000f2000a007a0c */ /* 0x000fe20003fc6270 */
[----:B------:R4:W-:Y:S01]  /*f830*/  @!P2 ST.E.64 [R2.64], R108 ;  /* 0x0000006c0200a985 */ /* 0x0009e2000c101b08 */
[----:B------:R-:W-:Y:S02]  /*f840*/  IADD3 R11, R225, 0x38, RZ ;  /* 0x00000038e10b7810 */ /* 0x000fe40007ffe0ff */
[----:B------:R-:W-:-:S02]  /*f850*/  SHF.R.S32.HI R14, RZ, 0x1f, R14 ;  /* 0x0000001fff0e7819 */ /* 0x000fc4000001140e */
[----:B------:R-:W-:Y:S02]  /*f860*/  ISETP.GE.AND P2, PT, R8, c[0x0][0x3c8], PT ;  /* 0x0000f20008007a0c */ /* 0x000fe40003f46270 */
[----:B------:R-:W-:Y:S02]  /*f870*/  SHF.R.S32.HI R11, RZ, 0x1f, R11 ;  /* 0x0000001fff0b7819 */ /* 0x000fe4000001140b */
[----:B--2---:R-:W-:-:S04]  /*f880*/  @!P5 LEA R6, P4, R13, R0, 0x2 ;  /* 0x000000000d06d211 */ /* 0x004fc800078810ff */
[----:B------:R-:W-:Y:S02]  /*f890*/  @!P5 LEA.HI.X R7, R13, R4, R14, 0x2, P4 ;  /* 0x000000040d07d211 */ /* 0x000fe400020f140e */
[----:B----4-:R-:W-:Y:S02]  /*f8a0*/  @!P1 LEA R2, P3, R9, R0, 0x2 ;  /* 0x0000000009029211 */ /* 0x010fe400078610ff */
[----:B------:R-:W-:Y:S01]  /*f8b0*/  IADD3 R13, R225, 0x50, RZ ;  /* 0x00000050e10d7810 */ /* 0x000fe20007ffe0ff */
        /* <DEDUP_REMOVED lines=10> */
[----:B--2---:R-:W-:-:S04]  /*f960*/  @!P6 LEA R6, P4, R10, R0, 0x2 ;  /* 0x000000000a06e211 */ /* 0x004fc800078810ff */
[----:B------:R-:W-:Y:S02]  /*f970*/  @!P6 LEA.HI.X R7, R10, R4, R14, 0x2, P4 ;  /* 0x000000040a07e211 */ /* 0x000fe400020f140e */
[C---:B----4-:R-:W-:Y:S02]  /*f980*/  @!P2 LEA R2, P3, R8.reuse, R0, 0x2 ;  /* 0x000000000802a211 */ /* 0x050fe400078610ff */
[C---:B------:R-:W-:Y:S01]  /*f990*/  IADD3 R10, R225.reuse, 0x60, RZ ;  /* 0x00000060e10a7810 */ /* 0x040fe20007ffe0ff */
[----:B------:R2:W-:Y:S01]  /*f9a0*/  @!P6 ST.E.64 [R6.64], R36 ;  /* 0x000000240600e985 */ /* 0x0005e2000c101b08 */
[C---:B------:R-:W-:Y:S02]  /*f9b0*/  IADD3 R14, R225.reuse, 0x50, RZ ;  /* 0x00000050e10e7810 */ /* 0x040fe40007ffe0ff */
[----:B------:R-:W-:Y:S02]  /*f9c0*/  @!P2 LEA.HI.X R3, R8, R4, R11, 0x2, P3 ;  /* 0x000000040803a211 */ /* 0x000fe400018f140b */
[----:B------:R-:W-:-:S02]  /*f9d0*/  IADD3 R8, R225, 0x68, RZ ;  /* 0x00000068e1087810 */ /* 0x000fc40007ffe0ff */
[----:B------:R-:W-:Y:S01]  /*f9e0*/  ISETP.GE.AND P6, PT, R10, c[0x0][0x3c8], PT ;  /* 0x0000f2000a007a0c */ /* 0x000fe20003fc6270 */
[----:B------:R4:W-:Y:S01]  /*f9f0*/  @!P2 ST.E.64 [R2.64], R40 ;  /* 0x000000280200a985 */ /* 0x0009e2000c101b08 */
[----:B------:R-:W-:Y:S02]  /*fa00*/  IADD3 R11, R225, 0x58, RZ ;  /* 0x00000058e10b7810 */ /* 0x000fe40007ffe0ff */
[----:B------:R-:W-:Y:S02]  /*fa10*/  SHF.R.S32.HI R14, RZ, 0x1f, R14 ;  /* 0x0000001fff0e7819 */ /* 0x000fe4000001140e */
[----:B------:R-:W-:Y:S02]  /*fa20*/  SHF.R.S32.HI R11, RZ, 0x1f, R11 ;  /* 0x0000001fff0b7819 */ /* 0x000fe4000001140b */
[----:B------:R-:W-:Y:S02]  /*fa30*/  ISETP.GE.AND P2, PT, R8, c[0x0][0x3c8], PT ;  /* 0x0000f20008007a0c */ /* 0x000fe40003f46270 */
[----:B--2---:R-:W-:-:S04]  /*fa40*/  @!P5 LEA R6, P4, R13, R0, 0x2 ;  /* 0x000000000d06d211 */ /* 0x004fc800078810ff */
[----:B------:R-:W-:Y:S02]  /*fa50*/  @!P5 LEA.HI.X R7, R13, R4, R14, 0x2, P4 ;  /* 0x000000040d07d211 */ /* 0x000fe400020f140e */
[----:B------:R-:W-:Y:S02]  /*fa60*/  SHF.R.S32.HI R13, RZ, 0x1f, R246 ;  /* 0x0000001fff0d7819 */ /* 0x000fe400000114f6 */
[C---:B----4-:R-:W-:Y:S01]  /*fa70*/  @!P1 LEA R2, P3, R9.reuse, R0, 0x2 ;  /* 0x0000000009029211 */ /* 0x050fe200078610ff */
[----:B------:R2:W-:Y:S01]  /*fa80*/  @!P5 ST.E.64 [R6.64], R44 ;  /* 0x0000002c0600d985 */ /* 0x0005e2000c101b08 */
[----:B------:R-:W-:Y:S02]  /*fa90*/  ISETP.GE.AND P5, PT, R252, c[0x0][0x3c8], PT ;  /* 0x0000f200fc007a0c */ /* 0x000fe40003fa6270 */
[----:B------:R-:W-:Y:S02]  /*faa0*/  @!P1 LEA.HI.X R3, R9, R4, R11, 0x2, P3 ;  /* 0x0000000409039211 */ /* 0x000fe400018f140b */
[----:B------:R-:W-:-:S02]  /*fab0*/  IADD3 R11, R225, 0x60, RZ ;  /* 0x00000060e10b7810 */ /* 0x000fc40007ffe0ff */
[----:B------:R-:W-:Y:S01]  /*fac0*/  IADD3 R9, R225, 0x68, RZ ;  /* 0x00000068e1097810 */ /* 0x000fe20007ffe0ff */
[----:B------:R4:W-:Y:S01]  /*fad0*/  @!P1 ST.E.64 [R2.64], R48 ;  /* 0x0000003002009985 */ /* 0x0009e2000c101b08 */
[----:B------:R-:W-:Y:S02]  /*fae0*/  SHF.R.S32.HI R11, RZ, 0x1f, R11 ;  /* 0x0000001fff0b7819 */ /* 0x000fe4000001140b */
[----:B------:R-:W-:Y:S02]  /*faf0*/  ISETP.GE.AND P1, PT, R251, c[0x0][0x3c8], PT ;  /* 0x0000f200fb007a0c */ /* 0x000fe40003f26270 */
[----:B------:R-:W-:Y:S02]  /*fb00*/  SHF.R.S32.HI R9, RZ, 0x1f, R9 ;  /* 0x0000001fff097819 */ /* 0x000fe40000011409 */
[----:B------:R-:W-:Y:S02]  /*fb10*/  SHF.R.S32.HI R14, RZ, 0x1f, R244 ;  /* 0x0000001fff0e7819 */ /* 0x000fe400000114f4 */
[----:B--2---:R-:W-:-:S04]  /*fb20*/  @!P6 LEA R6, P4, R10, R0, 0x2 ;  /* 0x000000000a06e211 */ /* 0x004fc800078810ff */
[----:B------:R-:W-:Y:S02]  /*fb30*/  @!P6 LEA.HI.X R7, R10, R4, R11, 0x2, P4 ;  /* 0x000000040a07e211 */ /* 0x000fe400020f140b */
[----:B------:R-:W-:Y:S02]  /*fb40*/  ISETP.GE.AND P4, PT, R249, c[0x0][0x3c8], PT ;  /* 0x0000f200f9007a0c */ /* 0x000fe40003f86270 */
[----:B----4-:R-:W-:Y:S01]  /*fb50*/  @!P2 LEA R2, P3, R8, R0, 0x2 ;  /* 0x000000000802a211 */ /* 0x010fe200078610ff */
[----:B------:R2:W-:Y:S01]  /*fb60*/  @!P6 ST.E.64 [R6.64], R52 ;  /* 0x000000340600e985 */ /* 0x0005e2000c101b08 */
[----:B------:R-:W-:Y:S02]  /*fb70*/  ISETP.GE.AND P6, PT, R250, c[0x0][0x3c8], PT ;  /* 0x0000f200fa007a0c */ /* 0x000fe40003fc6270 */
[----:B------:R-:W-:Y:S02]  /*fb80*/  @!P2 LEA.HI.X R3, R8, R4, R9, 0x2, P3 ;  /* 0x000000040803a211 */ /* 0x000fe400018f1409 */
[----:B------:R-:W-:-:S02]  /*fb90*/  SHF.R.S32.HI R9, RZ, 0x1f, R252 ;  /* 0x0000001fff097819 */ /* 0x000fc400000114fc */
[----:B------:R-:W-:Y:S01]  /*fba0*/  SHF.R.S32.HI R8, RZ, 0x1f, R251 ;  /* 0x0000001fff087819 */ /* 0x000fe200000114fb */
[----:B------:R4:W-:Y:S01]  /*fbb0*/  @!P2 ST.E.64 [R2.64], R56 ;  /* 0x000000380200a985 */ /* 0x0009e2000c101b08 */
[----:B------:R-:W-:Y:S02]  /*fbc0*/  SHF.R.S32.HI R10, RZ, 0x1f, R250 ;  /* 0x0000001fff0a7819 */ /* 0x000fe400000114fa */
[----:B------:R-:W-:Y:S02]  /*fbd0*/  SHF.R.S32.HI R11, RZ, 0x1f, R249 ;  /* 0x0000001fff0b7819 */ /* 0x000fe400000114f9 */
[----:B--2---:R-:W-:-:S04]  /*fbe0*/  @!P5 LEA R6, P3, R252, R0, 0x2 ;  /* 0x00000000fc06d211 */ /* 0x004fc800078610ff */
[----:B------:R-:W-:Y:S02]  /*fbf0*/  @!P5 LEA.HI.X R7, R252, R4, R9, 0x2, P3 ;  /* 0x00000004fc07d211 */ /* 0x000fe400018f1409 */
[----:B------:R-:W-:Y:S02]  /*fc00*/  ISETP.GE.AND P3, PT, R248, c[0x0][0x3c8], PT ;  /* 0x0000f200f8007a0c */ /* 0x000fe40003f66270 */
[C---:B----4-:R-:W-:Y:S01]  /*fc10*/  @!P1 LEA R2, P2, R251.reuse, R0, 0x2 ;  /* 0x00000000fb029211 */ /* 0x050fe200078410ff */
[----:B------:R2:W-:Y:S03]  /*fc20*/  @!P5 ST.E.64 [R6.64], R60 ;  /* 0x0000003c0600d985 */ /* 0x0005e6000c101b08 */
[----:B------:R-:W-:Y:S02]  /*fc30*/  @!P1 LEA.HI.X R3, R251, R4, R8, 0x2, P2 ;  /* 0x00000004fb039211 */ /* 0x000fe400010f1408 */
[----:B------:R-:W-:-:S03]  /*fc40*/  @!P6 LEA R8, P2, R250, R0, 0x2 ;  /* 0x00000000fa08e211 */ /* 0x000fc600078410ff */
[----:B------:R4:W-:Y:S01]  /*fc50*/  @!P1 ST.E.64 [R2.64], R64 ;  /* 0x0000004002009985 */ /* 0x0009e2000c101b08 */
[----:B------:R-:W-:Y:S02]  /*fc60*/  ISETP.GE.AND P1, PT, R247, c[0x0][0x3c8], PT ;  /* 0x0000f200f7007a0c */ /* 0x000fe40003f26270 */
[----:B------:R-:W-:Y:S02]  /*fc70*/  @!P6 LEA.HI.X R9, R250, R4, R10, 0x2, P2 ;  /* 0x00000004fa09e211 */ /* 0x000fe400010f140a */
[----:B------:R-:W-:-:S03]  /*fc80*/  SHF.R.S32.HI R10, RZ, 0x1f, R248 ;  /* 0x0000001fff0a7819 */ /* 0x000fc600000114f8 */
[----:B------:R-:W-:Y:S01]  /*fc90*/  @!P6 ST.E.64 [R8.64], R120 ;  /* 0x000000780800e985 */ /* 0x000fe2000c101b08 */
[----:B------:R-:W-:Y:S02]  /*fca0*/  ISETP.GE.AND P6, PT, R246, c[0x0][0x3c8], PT ;  /* 0x0000f200f6007a0c */ /* 0x000fe40003fc6270 */
[----:B--2---:R-:W-:-:S04]  /*fcb0*/  @!P3 LEA R6, P2, R248, R0, 0x2 ;  /* 0x00000000f806b211 */ /* 0x004fc800078410ff */
[----:B------:R-:W-:Y:S02]  /*fcc0*/  @!P3 LEA.HI.X R7, R248, R4, R10, 0x2, P2 ;  /* 0x00000004f807b211 */ /* 0x000fe400010f140a */
[----:B------:R-:W-:Y:S02]  /*fcd0*/  SHF.R.S32.HI R10, RZ, 0x1f, R247 ;  /* 0x0000001fff0a7819 */ /* 0x000fe400000114f7 */
[----:B----4-:R-:W-:-:S04]  /*fce0*/  @!P4 LEA R2, P5, R249, R0, 0x2 ;  /* 0x00000000f902c211 */ /* 0x010fc800078a10ff */
[----:B------:R-:W-:Y:S02]  /*fcf0*/  @!P4 LEA.HI.X R3, R249, R4, R11, 0x2, P5 ;  /* 0x00000004f903c211 */ /* 0x000fe400028f140b */
[----:B------:R-:W-:-:S03]  /*fd00*/  ISETP.GE.AND P5, PT, R245, c[0x0][0x3c8], PT ;  /* 0x0000f200f5007a0c */ /* 0x000fc60003fa6270 */
        /* <DEDUP_REMOVED lines=20> */
.L_x_2731:
[----:B------:R-:W-:Y:S05]  /*fe50*/  BSYNC B0 ;  /* 0x0000000000007941 */ /* 0x000fea0003800000 */
.L_x_2730:
[----:B------:R-:W-:Y:S05]  /*fe60*/  BRA.DIV ~URZ, `(.L_x_2732) ;  /* 0x000046127f007947 */ /* 0x000fea000b800000 */
[----:B--2---:R2:W1:Y:S04]  /*fe70*/  SHFL.IDX PT, R4, R5, 0x1, 0x1c1f ;  /* 0x003c1f0005047f89 */ /* 0x00446800000e0000 */
[----:B----4-:R2:W4:Y:S02]  /*fe80*/  SHFL.IDX PT, R0, R12, 0x1, 0x1c1f ;  /* 0x003c1f000c007f89 */ /* 0x01052400000e0000 */
.L_x_2805:
[----:B------:R-:W-:Y:S05]  /*fe90*/  @P0 BRA `(.L_x_2727) ;  /* 0x000015c000000947 */ /* 0x000fea0003800000 */
[C---:B-12---:R-:W-:Y:S02]  /*fea0*/  IADD3 R5, R225.reuse, 0x8, RZ ;  /* 0x00000008e1057810 */ /* 0x046fe40007ffe0ff */
[----:B------:R-:W-:Y:S02]  /*feb0*/  IADD3 R13, R225, 0x10, RZ ;  /* 0x00000010e10d7810 */ /* 0x000fe40007ffe0ff */
[----:B------:R-:W-:Y:S02]  /*fec0*/  ISETP.GE.AND P3, PT, R5, c[0x0][0x3c8], PT ;  /* 0x0000f20005007a0c */ /* 0x000fe40003f66270 */
[----:B------:R-:W-:-:S02]  /*fed0*/  ISETP.GE.AND P4, PT, R225, c[0x0][0x3c8], PT ;  /* 0x0000f200e1007a0c */ /* 0x000fc40003f86270 */
[----:B------:R-:W-:Y:S02]  /*fee0*/  ISETP.GE.AND P2, PT, R13, c[0x0][0x3c8], PT ;  /* 0x0000f2000d007a0c */ /* 0x000fe40003f46270 */
[C---:B------:R-:W-:Y:S02]  /*fef0*/  IADD3 R8, R225.reuse, 0x8, RZ ;  /* 0x00000008e1087810 */ /* 0x040fe40007ffe0ff */
[----:B------:R-:W-:Y:S02]  /*ff00*/  IADD3 R14, R225, 0x18, RZ ;  /* 0x00000018e10e7810 */ /* 0x000fe40007ffe0ff */
[----:B------:R-:W-:Y:S02]  /*ff10*/  SHF.R.S32.HI R8, RZ, 0x1f, R8 ;  /* 0x0000001fff087819 */ /* 0x000fe40000011408 */
[----:B------:R-:W-:Y:S02]  /*ff20*/  ISETP.GE.AND P1, PT, R14, c[0x0][0x3c8], PT ;  /* 0x0000f2000e007a0c */ /* 0x000fe40003f26270 */
[----:B----4-:R-:W-:Y:S01]  /*ff30*/  @!P3 LEA R2, P5, R5, R0, 0x2 ;  /* 0x000000000502b211 */ /* 0x010fe200078a10ff */
[----:B------:R-:W-:Y:S01]  /*ff40*/  @!P4 IMAD.MOV.U32 R6, RZ, RZ, R0 ;  /* 0x000000ffff06c224 */ /* 0x000fe200078e0000 */
[C---:B------:R-:W-:Y:S01]  /*ff50*/  IADD3 R15, R225.reuse, 0x10, RZ ;  /* 0x00000010e10f7810 */ /* 0x040fe20007ffe0ff */
[----:B------:R-:W-:Y:S01]  /*ff60*/  @!P4 IMAD.MOV.U32 R7, RZ, RZ, R4 ;  /* 0x000000ffff07c224 */ /* 0x000fe200078e0004 */
[----:B---3--:R-:W-:-:S02]  /*ff70*/  IADD3 R12, R225, 0x20, RZ ;  /* 0x00000020e10c7810 */ /* 0x008fc40007ffe0ff */
[----:B------:R-:W-:Y:S01]  /*ff80*/  @!P3 LEA.HI.X R3, R5, R4, R8, 0x2, P5 ;  /* 0x000000040503b211 */ /* 0x000fe200028f1408 */
[----:B------:R-:W-:Y:S01]  /*ff90*/  @!P4 IMAD.WIDE R6, R225, 0x4, R6 ;  /* 0x00000004e106c825 */ /* 0x000fe200078e0206 */
[----:B------:R-:W-:Y:S02]  /*ffa0*/  @!P2 LEA R8, P6, R13, R0, 0x2 ;  /* 0x000000000d08a211 */ /* 0x000fe400078c10ff */
[----:B------:R-:W-:Y:S02]  /*ffb0*/  SHF.R.S32.HI R15, RZ, 0x1f, R15 ;  /* 0x0000001fff0f7819 */ /* 0x000fe4000001140f */
[----:B------:R-:W-:Y:S01]  /*ffc0*/  ISETP.GE.AND P0, PT, R12, c[0x0][0x3c8], PT ;  /* 0x0000f2000c007a0c */ /* 0x000fe20003f06270 */
[----:B------:R1:W-:Y:S01]  /*ffd0*/  @!P4 ST.E.64 [R6.64], R96 ;  /* 0x000000600600c985 */ /* 0x0003e2000c101b08 */
[----:B------:R-:W-:Y:S02]  /*ffe0*/  IADD3 R10, R225, 0x28, RZ ;  /* 0x00000028e10a7810 */ /* 0x000fe40007ffe0ff */
[----:B------:R-:W-:Y:S01]  /*fff0*/  @!P2 LEA.HI.X R9, R13, R4, R15, 0x2, P6 ;  /* 0x000000040d09a211 */ /* 0x000fe200030f140f */
[----:B------:R2:W-:Y:S01]  /*10000*/  @!P3 ST.E.64 [R2.64], R84 ;  /* 0x000000540200b985 */ /* 0x0005e2000c101b08 */
[----:B------:R-:W-:-:S02]  /*10010*/  IADD3 R15, R225, 0x18, RZ ;  /* 0x00000018e10f7810 */ /* 0x000fc40007ffe0ff */
[----:B------:R-:W-:Y:S01]  /*10020*/  ISETP.GE.AND P5, PT, R10, c[0x0][0x3c8], PT ;  /* 0x0000f2000a007a0c */ /* 0x000fe20003fa6270 */
[----:B------:R3:W-:Y:S01]  /*10030*/  @!P2 ST.E.64 [R8.64], R132 ;  /* 0x000000840800a985 */ /* 0x0007e2000c101b08 */
[----:B------:R-:W-:Y:S02]  /*10040*/  SHF.R.S32.HI R15, RZ, 0x1f, R15 ;  /* 0x0000001fff0f7819 */ /* 0x000fe4000001140f */
[C---:B------:R-:W-:Y:S02]  /*10050*/  IADD3 R11, R225.reuse, 0x30, RZ ;  /* 0x00000030e10b7810 */ /* 0x040fe40007ffe0ff */
[----:B------:R-:W-:Y:S02]  /*10060*/  IADD3 R13, R225, 0x20, RZ ;  /* 0x00000020e10d7810 */ /* 0x000fe40007ffe0ff */
[----:B------:R-:W-:Y:S02]  /*10070*/  ISETP.GE.AND P4, PT, R11, c[0x0][0x3c8], PT ;  /* 0x0000f2000b007a0c */ /* 0x000fe40003f86270 */
[----:B------:R-:W-:-:S02]  /*10080*/  IADD3 R5, R225, 0x38, RZ ;  /* 0x00000038e1057810 */ /* 0x000fc40007ffe0ff */
[----:B------:R-:W-:Y:S02]  /*10090*/  SHF.R.S32.HI R13, RZ, 0x1f, R13 ;  /* 0x0000001fff0d7819 */ /* 0x000fe4000001140d */
[----:B-1----:R-:W-:-:S04]  /*100a0*/  @!P1 LEA R6, P3, R14, R0, 0x2 ;  /* 0x000000000e069211 */ /* 0x002fc800078610ff */
[----:B------:R-:W-:Y:S02]  /*100b0*/  @!P1 LEA.HI.X R7, R14, R4, R15, 0x2, P3 ;  /* 0x000000040e079211 */ /* 0x000fe400018f140f */
[C---:B--2---:R-:W-:Y:S02]  /*100c0*/  @!P0 LEA R2, P6, R12.reuse, R0, 0x2 ;  /* 0x000000000c028211 */ /* 0x044fe400078c10ff */
[----:B------:R-:W-:Y:S01]  /*100d0*/  IADD3 R15, R225, 0x28, RZ ;  /* 0x00000028e10f7810 */ /* 0x000fe20007ffe0ff */
[----:B------:R1:W-:Y:S01]  /*100e0*/  @!P1 ST.E.64 [R6.64], R106 ;  /* 0x0000006a06009985 */ /* 0x0003e2000c101b08 */
[----:B------:R-:W-:Y:S02]  /*100f0*/  ISETP.GE.AND P3, PT, R5, c[0x0][0x3c8], PT ;  /* 0x0000f20005007a0c */ /* 0x000fe40003f66270 */
[----:B------:R-:W-:Y:S02]  /*10100*/  @!P0 LEA.HI.X R3, R12, R4, R13, 0x2, P6 ;  /* 0x000000040c038211 */ /* 0x000fe400030f140d */
[----:B---3--:R-:W-:-:S02]  /*10110*/  @!P5 LEA R8, P1, R10, R0, 0x2 ;  /* 0x000000000a08d211 */ /* 0x008fc400078210ff */
[----:B------:R-:W-:Y:S01]  /*10120*/  SHF.R.S32.HI R15, RZ, 0x1f, R15 ;  /* 0x0000001fff0f7819 */ /* 0x000fe2000001140f */
[----:B------:R2:W-:Y:S01]  /*10130*/  @!P0 ST.E.64 [R2.64], R88 ;  /* 0x0000005802008985 */ /* 0x0005e2000c101b08 */
[----:B------:R-:W-:Y:S02]  /*10140*/  IADD3 R13, R225, 0x40, RZ ;  /* 0x00000040e10d7810 */ /* 0x000fe40007ffe0ff */
[----:B------:R-:W-:Y:S02]  /*10150*/  @!P5 LEA.HI.X R9, R10, R4, R15, 0x2, P1 ;  /* 0x000000040a09d211 */ /* 0x000fe400008f140f */
[----:B------:R-:W-:Y:S02]  /*10160*/  ISETP.GE.AND P2, PT, R13, c[0x0][0x3c8], PT ;  /* 0x0000f2000d007a0c */ /* 0x000fe40003f46270 */
[C---:B------:R-:W-:Y:S01]  /*10170*/  IADD3 R15, R225.reuse, 0x30, RZ ;  /* 0x00000030e10f7810 */ /* 0x040fe20007ffe0ff */
[----:B------:R3:W-:Y:S01]  /*10180*/  @!P5 ST.E.64 [R8.64], R122 ;  /* 0x0000007a0800d985 */ /* 0x0007e2000c101b08 */
[----:B------:R-:W-:-:S02]  /*10190*/  IADD3 R10, R225, 0x38, RZ ;  /* 0x00000038e10a7810 */ /* 0x000fc40007ffe0ff */
[----:B------:R-:W-:Y:S02]  /*101a0*/  SHF.R.S32.HI R15, RZ, 0x1f, R15 ;  /* 0x0000001fff0f7819 */ /* 0x000fe4000001140f */
[C---:B------:R-:W-:Y:S02]  /*101b0*/  IADD3 R12, R225.reuse, 0x50, RZ ;  /* 0x00000050e10c7810 */ /* 0x040fe40007ffe0ff */
[----:B------:R-:W-:Y:S02]  /*101c0*/  SHF.R.S32.HI R10, RZ, 0x1f, R10 ;  /* 0x0000001fff0a7819 */ /* 0x000fe4000001140a */
[----:B------:R-:W-:Y:S02]  /*101d0*/  IADD3 R14, R225, 0x48, RZ ;  /* 0x00000048e10e7810 */ /* 0x000fe40007ffe0ff */
[----:B-1----:R-:W-:Y:S02]  /*101e0*/  @!P4 LEA R6, P0, R11, R0, 0x2 ;  /* 0x000000000b06c211 */ /* 0x002fe400078010ff */
[----:B------:R-:W-:-:S02]  /*101f0*/  ISETP.GE.AND P1, PT, R14, c[0x0][0x3c8], PT ;  /* 0x0000f2000e007a0c */ /* 0x000fc40003f26270 */
[----:B------:R-:W-:Y:S02]  /*10200*/  @!P4 LEA.HI.X R7, R11, R4, R15, 0x2, P0 ;  /* 0x000000040b07c211 */ /* 0x000fe400000f140f */
[----:B------:R-:W-:Y:S02]  /*10210*/  ISETP.GE.AND P0, PT, R12, c[0x0][0x3c8], PT ;  /* 0x0000f2000c007a0c */ /* 0x000fe40003f06270 */
[----:B--2---:R-:W-:Y:S01]  /*10220*/  @!P3 LEA R2, P6, R5, R0, 0x2 ;  /* 0x000000000502b211 */ /* 0x004fe200078c10ff */
[----:B------:R1:W-:Y:S01]  /*10230*/  @!P4 ST.E.64 [R6.64], R110 ;  /* 0x0000006e0600c985 */ /* 0x0003e2000c101b08 */
[----:B------:R-:W-:Y:S02]  /*10240*/  IADD3 R15, R225, 0x40, RZ ;  /* 0x00000040e10f7810 */ /* 0x000fe40007ffe0ff */
[----:B------:R-:W-:Y:S02]  /*10250*/  @!P3 LEA.HI.X R3, R5, R4, R10, 0x2, P6 ;  /* 0x000000040503b211 */ /* 0x000fe400030f140a */
[----:B------:R-:W-:-:S02]  /*10260*/  SHF.R.S32.HI R15, RZ, 0x1f, R15 ;  /* 0x0000001fff0f7819 */ /* 0x000fc4000001140f */
[----:B---3--:R-:W-:Y:S01]  /*10270*/  @!P2 LEA R8, P6, R13, R0, 0x2 ;  /* 0x000000000d08a211 */ /* 0x008fe200078c10ff */
        /* <DEDUP_REMOVED lines=8> */
[----:B------:R-:W-:Y:S02]  /*10300*/  IADD3 R15, R225, 0x48, RZ ;  /* 0x00000048e10f7810 */ /* 0x000fe40007ffe0ff */
[----:B------:R-:W-:Y:S02]  /*10310*/  ISETP.GE.AND P4, PT, R11, c[0x0][0x3c8], PT ;  /* 0x0000f2000b007a0c */ /* 0x000fe40003f86270 */
[----:B------:R-:W-:Y:S02]  /*10320*/  SHF.R.S32.HI R15, RZ, 0x1f, R15 ;  /* 0x0000001fff0f7819 */ /* 0x000fe4000001140f */
[----:B------:R-:W-:Y:S02]  /*10330*/  IADD3 R5, R225, 0x68, RZ ;  /* 0x00000068e1057810 */ /* 0x000fe40007ffe0ff */
[----:B-1----:R-:W-:-:S02]  /*10340*/  @!P1 LEA R6, P3, R14, R0, 0x2 ;  /* 0x000000000e069211 */ /* 0x002fc400078610ff */
[----:B------:R-:W-:Y:S02]  /*10350*/  ISETP.GE.AND P2, PT, R252, c[0x0][0x3c8], PT ;  /* 0x0000f200fc007a0c */ /* 0x000fe40003f46270 */
[----:B------:R-:W-:Y:S02]  /*10360*/  @!P1 LEA.HI.X R7, R14, R4, R15, 0x2, P3 ;  /* 0x000000040e079211 */ /* 0x000fe400018f140f */
[----:B------:R-:W-:Y:S02]  /*10370*/  ISETP.GE.AND P3, PT, R5, c[0x0][0x3c8], PT ;  /* 0x0000f20005007a0c */ /* 0x000fe40003f66270 */
[C---:B--2---:R-:W-:Y:S01]  /*10380*/  @!P0 LEA R2, P6, R12.reuse, R0, 0x2 ;  /* 0x000000000c028211 */ /* 0x044fe200078c10ff */
[----:B------:R1:W-:Y:S01]  /*10390*/  @!P1 ST.E.64 [R6.64], R114 ;  /* 0x0000007206009985 */ /* 0x0003e2000c101b08 */
[----:B------:R-:W-:Y:S02]  /*103a0*/  ISETP.GE.AND P1, PT, R251, c[0x0][0x3c8], PT ;  /* 0x0000f200fb007a0c */ /* 0x000fe40003f26270 */
[----:B------:R-:W-:-:S02]  /*103b0*/  @!P0 LEA.HI.X R3, R12, R4, R13, 0x2, P6 ;  /* 0x000000040c038211 */ /* 0x000fc400030f140d */
[C---:B------:R-:W-:Y:S02]  /*103c0*/  IADD3 R12, R225.reuse, 0x58, RZ ;  /* 0x00000058e10c7810 */ /* 0x040fe40007ffe0ff */
[C---:B---3--:R-:W-:Y:S01]  /*103d0*/  @!P5 LEA R8, P6, R10.reuse, R0, 0x2 ;  /* 0x000000000a08d211 */ /* 0x048fe200078c10ff */
[----:B------:R2:W-:Y:S01]  /*103e0*/  @!P0 ST.E.64 [R2.64], R46 ;  /* 0x0000002e02008985 */ /* 0x0005e2000c101b08 */
[----:B------:R-:W-:Y:S02]  /*103f0*/  SHF.R.S32.HI R12, RZ, 0x1f, R12 ;  /* 0x0000001fff0c7819 */ /* 0x000fe4000001140c */
[----:B------:R-:W-:Y:S02]  /*10400*/  SHF.R.S32.HI R13, RZ, 0x1f, R246 ;  /* 0x0000001fff0d7819 */ /* 0x000fe400000114f6 */
[----:B------:R-:W-:Y:S02]  /*10410*/  @!P5 LEA.HI.X R9, R10, R4, R12, 0x2, P6 ;  /* 0x000000040a09d211 */ /* 0x000fe400030f140c */
[----:B------:R-:W-:-:S02]  /*10420*/  IADD3 R12, R225, 0x60, RZ ;  /* 0x00000060e10c7810 */ /* 0x000fc40007ffe0ff */
[----:B------:R-:W-:Y:S01]  /*10430*/  IADD3 R10, R225, 0x68, RZ ;  /* 0x00000068e10a7810 */ /* 0x000fe20007ffe0ff */
[----:B------:R3:W-:Y:S01]  /*10440*/  @!P5 ST.E.64 [R8.64], R130 ;  /* 0x000000820800d985 */ /* 0x0007e2000c101b08 */
[----:B------:R-:W-:Y:S02]  /*10450*/  SHF.R.S32.HI R12, RZ, 0x1f, R12 ;  /* 0x0000001fff0c7819 */ /* 0x000fe4000001140c */
[----:B------:R-:W-:Y:S02]  /*10460*/  SHF.R.S32.HI R10, RZ, 0x1f, R10 ;  /* 0x0000001fff0a7819 */ /* 0x000fe4000001140a */
        /* <DEDUP_REMOVED lines=8> */
[----:B------:R-:W-:Y:S01]  /*104f0*/  SHF.R.S32.HI R10, RZ, 0x1f, R251 ;  /* 0x0000001fff0a7819 */ /* 0x000fe200000114fb */
[----:B------:R2:W-:Y:S01]  /*10500*/  @!P3 ST.E.64 [R2.64], R50 ;  /* 0x000000320200b985 */ /* 0x0005e2000c101b08 */
[C---:B---3--:R-:W-:Y:S02]  /*10510*/  @!P2 LEA R8, P5, R252.reuse, R0, 0x2 ;  /* 0x00000000fc08a211 */ /* 0x048fe400078a10ff */
[----:B------:R-:W-:Y:S02]  /*10520*/  SHF.R.S32.HI R5, RZ, 0x1f, R250 ;  /* 0x0000001fff057819 */ /* 0x000fe400000114fa */
[----:B------:R-:W-:Y:S02]  /*10530*/  @!P2 LEA.HI.X R9, R252, R4, R11, 0x2, P5 ;  /* 0x00000004fc09a211 */ /* 0x000fe400028f140b */
[----:B------:R-:W-:Y:S02]  /*10540*/  ISETP.GE.AND P5, PT, R248, c[0x0][0x3c8], PT ;  /* 0x0000f200f8007a0c */ /* 0x000fe40003fa6270 */
[----:B------:R-:W-:Y:S01]  /*10550*/  SHF.R.S32.HI R12, RZ, 0x1f, R245 ;  /* 0x0000001fff0c7819 */ /* 0x000fe200000114f5 */
[----:B------:R-:W-:Y:S01]  /*10560*/  @!P2 ST.E.64 [R8.64], R134 ;  /* 0x000000860800a985 */ /* 0x000fe2000c101b08 */
[----:B------:R-:W-:-:S02]  /*10570*/  ISETP.GE.AND P2, PT, R246, c[0x0][0x3c8], PT ;  /* 0x0000f200f6007a0c */ /* 0x000fc40003f46270 */
        /* <DEDUP_REMOVED lines=38> */
.L_x_2712:
        /* <DEDUP_REMOVED lines=19> */
.L_x_2733:
        /* <DEDUP_REMOVED lines=55> */
.L_x_2735:
[----:B------:R-:W-:Y:S05]  /*10c80*/  BSYNC B0 ;  /* 0x0000000000007941 */ /* 0x000fea0003800000 */
.L_x_2734:
        /* <DEDUP_REMOVED lines=34> */
.L_x_2806:
[----:B------:R-:W-:Y:S05]  /*10eb0*/  BRA.DIV ~URZ, `(.L_x_2737) ;  /* 0x000037027f007947 */ /* 0x000fea000b800000 */
[----:B------:R3:W4:Y:S02]  /*10ec0*/  SHFL.IDX PT, R0, R12, RZ, 0x181f ;  /* 0x00181fff0c007589 */ /* 0x00072400000e0000 */
.L_x_2807:
        /* <DEDUP_REMOVED lines=20> */
.L_x_2739:
[----:B------:R-:W-:Y:S05]  /*11010*/  BSYNC B0 ;  /* 0x0000000000007941 */ /* 0x000fea0003800000 */
.L_x_2738:
[----:B------:R-:W-:Y:S05]  /*11020*/  BRA.DIV ~URZ, `(.L_x_2740) ;  /* 0x000036027f007947 */ /* 0x000fea000b800000 */
[----:B--2---:R2:W1:Y:S04]  /*11030*/  SHFL.IDX PT, R8, R9, 0x1, 0x181f ;  /* 0x00381f0009087f89 */ /* 0x00446800000e0000 */
[----:B----4-:R2:W4:Y:S02]  /*11040*/  SHFL.IDX PT, R0, R12, 0x1, 0x181f ;  /* 0x00381f000c007f89 */ /* 0x01052400000e0000 */
.L_x_2808:
        /* <DEDUP_REMOVED lines=19> */
.L_x_2742:
[----:B------:R-:W-:Y:S05]  /*11180*/  BSYNC B0 ;  /* 0x0000000000007941 */ /* 0x000fea0003800000 */
.L_x_2741:
[----:B------:R-:W-:Y:S05]  /*11190*/  BRA.DIV ~URZ, `(.L_x_2743) ;  /* 0x000035627f007947 */ /* 0x000fea000b800000 */
[----:B-1----:R1:W2:Y:S02]  /*111a0*/  SHFL.IDX PT, R8, R9, 0x2, 0x181f ;  /* 0x00581f0009087f89 */ /* 0x0022a400000e0000 */
.L_x_2809:
[----:B------:R-:W-:Y:S05]  /*111b0*/  BRA.DIV ~URZ, `(.L_x_2744) ;  /* 0x000035b27f007947 */ /* 0x000fea000b800000 */
[----:B----4-:R4:W1:Y:S02]  /*111c0*/  SHFL.IDX PT, R0, R12, 0x2, 0x181f ;  /* 0x00581f000c007f89 */ /* 0x01086400000e0000 */
.L_x_2810:
        /* <DEDUP_REMOVED lines=19> */
.L_x_2746:
[----:B------:R-:W-:Y:S05]  /*11300*/  BSYNC B0 ;  /* 0x0000000000007941 */ /* 0x000fea0003800000 */
.L_x_2745:
[----:B------:R-:W-:Y:S05]  /*11310*/  BRA.DIV ~URZ, `(.L_x_2747) ;  /* 0x000034c27f007947 */ /* 0x000fea000b800000 */
[----:B--2---:R2:W3:Y:S04]  /*11320*/  SHFL.IDX PT, R8, R9, 0x3, 0x181f ;  /* 0x00781f0009087f89 */ /* 0x0044e800000e0000 */
[----:B-1----:R2:W1:Y:S02]  /*11330*/  SHFL.IDX PT, R0, R12, 0x3, 0x181f ;  /* 0x00781f000c007f89 */ /* 0x00246400000e0000 */
.L_x_2811:
        /* <DEDUP_REMOVED lines=18> */
.L_x_2727:
[----:B------:R-:W-:Y:S05]  /*11460*/  BSYNC B1 ;  /* 0x0000000000017941 */ /* 0x000fea0003800000 */
.L_x_2711:
[----:B------:R-:W-:-:S13]  /*11470*/  ISETP.NE.AND P0, PT, RZ, UR6, PT ;  /* 0x00000006ff007c0c */ /* 0x000fda000bf05270 */
[----:B------:R-:W-:Y:S01]  /*11480*/  @P0 WARPSYNC 0xffffffff ;  /* 0xffffffff00000948 */ /* 0x000fe20003800000 */
[----:B------:R-:W-:Y:S06]  /*11490*/  @P0 BAR.SYNC.DEFER_BLOCKING 0x5, 0x100 ;  /* 0x0144000000000b1d */ /* 0x000fec0000010000 */
[----:B------:R-:W4:Y:S04]  /*114a0*/  @P0 LDS.128 R228, [0x24100] ;  /* 0x02410000ffe40984 */ /* 0x000f280000000c00 */
[----:B------:R-:W-:Y:S06]  /*114b0*/  @P0 BAR.ARV 0x4, 0x100 ;  /* 0x0104000000000b1d */ /* 0x000fec0000002000 */
[----:B------:R-:W-:Y:S05]  /*114c0*/  @P0 BRA `(.L_x_2748) ;  /* 0x00000f7000000947 */ /* 0x000fea0003800000 */
[----:B-1--4-:R-:W1:Y:S01]  /*114d0*/  S2R R0, SR_TID.X ;  /* 0x0000000000007919 */ /* 0x012e620000002100 */
[----:B---3--:R-:W-:Y:S01]  /*114e0*/  IMAD.MOV.U32 R7, RZ, RZ, RZ ;  /* 0x000000ffff077224 */ /* 0x008fe200078e00ff */
[----:B-1----:R-:W-:-:S04]  /*114f0*/  LOP3.LUT R13, R0, 0x1f, RZ, 0xc0, !PT ;  /* 0x0000001f000d7812 */ /* 0x002fc800078ec0ff */
[----:B------:R-:W-:Y:S01]  /*11500*/  ISETP.NE.AND P5, PT, R13, 0x1f, PT ;  /* 0x0000001f0d00780c */ /* 0x000fe20003fa5270 */
[----:B------:R-:W-:Y:S10]  /*11510*/  BRA.DIV ~URZ, `(.L_x_2749) ;  /* 0x000033927f007947 */ /* 0x000ff4000b800000 */
[----:B--2---:R1:W2:Y:S02]  /*11520*/  SHFL.IDX PT, R9, R28, RZ, 0x1f ;  /* 0x00001fff1c097589 */ /* 0x0042a400000e0000 */
.L_x_2812:
[----:B------:R-:W-:Y:S05]  /*11530*/  BRA.DIV ~URZ, `(.L_x_2750) ;  /* 0x000033e27f007947 */ /* 0x000fea000b800000 */
[----:B------:R3:W4:Y:S02]  /*11540*/  SHFL.IDX PT, R8, R28, 0x1, 0x1f ;  /* 0x00201f001c087f89 */ /* 0x00072400000e0000 */
.L_x_2813:
        /* <DEDUP_REMOVED lines=18> */
.L_x_2814:
        /* <DEDUP_REMOVED lines=16> */
.L_x_2815:
[----:B---3--:R-:W-:Y:S01]  /*11770*/  IMAD R0, R0, c[0x0][0x538], RZ ;  /* 0x00014e0000007a24 */ /* 0x008fe200078e02ff */
[----:B------:R-:W-:Y:S04]  /*11780*/  BSSY B1, `(.L_x_2753) ;  /* 0x00000c6000017945 */ /* 0x000fe80003800000 */
[----:B----4-:R-:W-:-:S04]  /*11790*/  IADD3 R8, R0, R8, RZ ;  /* 0x0000000800087210 */ /* 0x010fc80007ffe0ff */
[----:B--2---:R-:W-:-:S13]  /*117a0*/  ISETP.GT.AND P6, PT, R8, R9, PT ;  /* 0x000000090800720c */ /* 0x004fda0003fc4270 */
[----:B------:R-:W-:Y:S05]  /*117b0*/  @P6 BRA `(.L_x_2754) ;  /* 0x0000024000006947 */ /* 0x000fea0003800000 */
.L_x_2758:
        /* <DEDUP_REMOVED lines=16> */
.L_x_2816:
        /* <DEDUP_REMOVED lines=16> */
.L_x_2817:
[----:B--2---:R-:W-:-:S05]  /*119c0*/  IMAD R0, R0, c[0x0][0x538], RZ ;  /* 0x00014e0000007a24 */ /* 0x004fca00078e02ff */
[----:B------:R-:W-:-:S04]  /*119d0*/  IADD3 R8, R0, R8, RZ ;  /* 0x0000000800087210 */ /* 0x000fc80007ffe0ff */
[----:B------:R-:W-:-:S13]  /*119e0*/  ISETP.GT.AND P6, PT, R8, R9, PT ;  /* 0x000000090800720c */ /* 0x000fda0003fc4270 */
[----:B-1----:R-:W-:Y:S05]  /*119f0*/  @!P6 BRA `(.L_x_2758) ;  /* 0xfffffdc00000e947 */ /* 0x002fea000383ffff */
.L_x_2754:
[----:B------:R-:W-:-:S05]  /*11a00*/  IADD3 R8, -R0, R8, RZ ;  /* 0x0000000800087210 */ /* 0x000fca0007ffe1ff */
[----:B------:R-:W-:-:S05]  /*11a10*/  IMAD R0, R4, c[0x0][0x538], R8 ;  /* 0x00014e0004007a24 */ /* 0x000fca00078e0208 */
[----:B------:R-:W-:Y:S01]  /*11a20*/  ISETP.GT.AND P0, PT, R0, R9, PT ;  /* 0x000000090000720c */ /* 0x000fe20003f04270 */
[----:B------:R-:W-:-:S12]  /*11a30*/  BRA.DIV ~URZ, `(.L_x_2759) ;  /* 0x000033427f007947 */ /* 0x000fd8000b800000 */
[----:B------:R-:W-:-:S04]  /*11a40*/  VOTE.ANY R5, PT, !P0 ;  /* 0x0000000000057806 */ /* 0x000fc800040e0100 */
.L_x_2818:
[----:B------:R-:W2:Y:S02]  /*11a50*/  POPC R0, R5 ;  /* 0x0000000500007309 */ /* 0x000ea40000000000 */
[----:B--2---:R-:W-:Y:S01]  /*11a60*/  IADD3 R231, R0, R231, RZ ;  /* 0x000000e700e77210 */ /* 0x004fe20007ffe0ff */
[----:B------:R-:W-:Y:S05]  /*11a70*/  BRA.DIV ~URZ, `(.L_x_2760) ;  /* 0x000033527f007947 */ /* 0x000fea000b800000 */
[----:B------:R2:W3:Y:S04]  /*11a80*/  SHFL.IDX PT, R11, R6, R0, 0x1f ;  /* 0x00001f00060b7589 */ /* 0x0004e800000e0000 */
[----:B------:R2:W4:Y:S02]  /*11a90*/  SHFL.IDX PT, R7, R7, R0, 0x1f ;  /* 0x00001f0007077589 */ /* 0x00052400000e0000 */
.L_x_2819:
[----:B------:R-:W-:Y:S01]  /*11aa0*/  ISETP.NE.AND P0, PT, R5, RZ, PT ;  /* 0x000000ff0500720c */ /* 0x000fe20003f05270 */
[----:B------:R-:W-:-:S12]  /*11ab0*/  BSSY B0, `(.L_x_2761) ;  /* 0x0000005000007945 */ /* 0x000fd80003800000 */
[----:B------:R-:W-:Y:S05]  /*11ac0*/  @!P0 BRA `(.L_x_2762) ;  /* 0x0000003000008947 */ /* 0x000fea0003800000 */
[----:B--2---:R-:W-:Y:S01]  /*11ad0*/  IADD3 R0, R0, -0x1, RZ ;  /* 0xffffffff00007810 */ /* 0x004fe20007ffe0ff */
[----:B------:R-:W-:Y:S05]  /*11ae0*/  BRA.DIV ~URZ, `(.L_x_2763) ;  /* 0x000033b27f007947 */ /* 0x000fea000b800000 */
[----:B------:R2:W1:Y:S02]  /*11af0*/  SHFL.IDX PT, R10, R4, R0, 0x1f ;  /* 0x00001f00040a7589 */ /* 0x00046400000e0000 */
.L_x_2762:
[----:B------:R-:W-:Y:S05]  /*11b00*/  BSYNC B0 ;  /* 0x0000000000007941 */ /* 0x000fea0003800000 */
.L_x_2761:
        /* <DEDUP_REMOVED lines=67> */
.L_x_2765:
        /* <DEDUP_REMOVED lines=66> */
.L_x_2766:
[----:B------:R-:W-:Y:S05]  /*12360*/  BSYNC B0 ;  /* 0x0000000000007941 */ /* 0x000fea0003800000 */
.L_x_2764:
[----:B------:R-:W-:-:S04]  /*12370*/  LOP3.LUT R0, RZ, R0, RZ, 0x33, !PT ;  /* 0x00000000ff007212 */ /* 0x000fc800078e33ff */
[----:B------:R-:W-:Y:S01]  /*12380*/  IADD3 R229, R0, R11, RZ ;  /* 0x0000000b00e57210 */ /* 0x000fe20007ffe0ff */
[----:B------:R-:W-:Y:S05]  /*12390*/  BRA `(.L_x_2767) ;  /* 0x0000004000007947 */ /* 0x000fea0003800000 */
.L_x_2755:
[----:B------:R-:W-:Y:S01]  /*123a0*/  IMAD.MOV.U32 R228, RZ, RZ, R9 ;  /* 0x000000ffffe47224 */ /* 0x000fe200078e0009 */
[----:B------:R-:W-:Y:S01]  /*123b0*/  MOV R230, RZ ;  /* 0x000000ff00e67202 */ /* 0x000fe20000000f00 */
[----:B------:R-:W-:Y:S01]  /*123c0*/  IMAD.MOV.U32 R229, RZ, RZ, RZ ;  /* 0x000000ffffe57224 */ /* 0x000fe200078e00ff */
[----:B------:R-:W-:Y:S02]  /*123d0*/  MOV R231, c[0x0][0x53c] ;  /* 0x00014f0000e77a02 */ /* 0x000fe40000000f00 */
.L_x_2767:
[----:B------:R-:W-:Y:S05]  /*123e0*/  BSYNC B1 ;  /* 0x0000000000017941 */ /* 0x000fea0003800000 */
.L_x_2753:
[----:B------:R-:W-:Y:S01]  /*123f0*/  WARPSYNC 0xffffffff ;  /* 0xffffffff00007948 */ /* 0x000fe20003800000 */
[----:B------:R-:W-:Y:S01]  /*12400*/  BAR.SYNC.DEFER_BLOCKING 0x4, 0x100 ;  /* 0x0104000000007b1d */ /* 0x000fe20000010000 */
[----:B------:R-:W-:-:S13]  /*12410*/  ISETP.NE.AND P0, PT, R13, RZ, PT ;  /* 0x000000ff0d00720c */ /* 0x000fda0003f05270 */
[----:B------:R2:W-:Y:S04]  /*12420*/  @!P0 STS.128 [0x24100], R228 ;  /* 0x024100e4ff008388 */ /* 0x0005e80000000c00 */
[----:B------:R-:W-:Y:S06]  /*12430*/  BAR.ARV 0x5, 0x100 ;  /* 0x0144000000007b1d */ /* 0x000fec0000002000 */
.L_x_2748:
[----:B----4-:R-:W-:-:S13]  /*12440*/  ISETP.GE.AND P0, PT, R231, c[0x0][0x53c], PT ;  /* 0x00014f00e7007a0c */ /* 0x010fda0003f06270 */
[----:B-123--:R-:W-:Y:S01]  /*12450*/  @P0 CALL.REL.NOINC `(.L_x_2768) ;  /* 0x0000001000000944 */ /* 0x00efe20003c00000 */
[----:B------:R-:W-:Y:S05]  /*12460*/  BRA `(.L_x_2769) ;  /* 0xfffef62000007947 */ /* 0x000fea000383ffff */
.L_x_2768:
[----:B------:R-:W-:Y:S05]  /*12470*/  EXIT ;  /* 0x000000000000794d */ /* 0x000fea0003800000 */
.L_x_2644:
[----:B------:R-:W-:Y:S01]  /*12480*/  IMAD.MOV.U32 R0, RZ, RZ, R5 ;  /* 0x000000ffff007224 */ /* 0x000fe200078e0005 */
[----:B------:R-:W-:Y:S02]  /*12490*/  MOV R2, 0x1 ;  /* 0x0000000100027802 */ /* 0x000fe40000000f00 */
[----:B------:R-:W-:Y:S02]  /*124a0*/  MOV R3, 0x124c0 ;  /* 0x000124c000037802 */ /* 0x000fe40000000f00 */
[----:B-1----:R-:W-:Y:S05]  /*124b0*/  CALL.REL.NOINC `($__internal_46_$__cuda_sm70_shflsync_up_p) ;  /* 0x00002af000007944 */ /* 0x002fea0003c00000 */
[----:B------:R-:W-:Y:S01]  /*124c0*/  MOV R0, R4 ;  /* 0x0000000400007202 */ /* 0x000fe20000000f00 */
[----:B------:R-:W-:Y:S05]  /*124d0*/  BRA `(.L_x_2770) ;  /* 0xfffedf6000007947 */ /* 0x000fea000383ffff */
.L_x_2645:
[----:B------:R-:W-:Y:S01]  /*124e0*/  IMAD.MOV.U32 R0, RZ, RZ, R5 ;  /* 0x000000ffff007224 */ /* 0x000fe200078e0005 */
[----:B------:R-:W-:Y:S02]  /*124f0*/  MOV R2, 0x2 ;  /* 0x0000000200027802 */ /* 0x000fe40000000f00 */
[----:B------:R-:W-:Y:S02]  /*12500*/  MOV R3, 0x12520 ;  /* 0x0001252000037802 */ /* 0x000fe40000000f00 */
[----:B-1----:R-:W-:Y:S05]  /*12510*/  CALL.REL.NOINC `($__internal_46_$__cuda_sm70_shflsync_up_p) ;  /* 0x00002a9000007944 */ /* 0x002fea0003c00000 */
[----:B------:R-:W-:Y:S01]  /*12520*/  SEL R0, R4, RZ, P4 ;  /* 0x000000ff04007207 */ /* 0x000fe20002000000 */
[----:B------:R-:W-:Y:S01]  /*12530*/  IMAD.MOV.U32 R2, RZ, RZ, 0x4 ;  /* 0x00000004ff027424 */ /* 0x000fe200078e00ff */
[----:B------:R-:W-:-:S03]  /*12540*/  MOV R3, 0x12570 ;  /* 0x0001257000037802 */ /* 0x000fc60000000f00 */
[----:B------:R-:W-:Y:S02]  /*12550*/  IMAD.IADD R0, R5, 0x1, R0 ;  /* 0x0000000105007824 */ /* 0x000fe400078e0200 */
[----:B------:R-:W-:Y:S05]  /*12560*/  CALL.REL.NOINC `($__internal_46_$__cuda_sm70_shflsync_up_p) ;  /* 0x00002a4000007944 */ /* 0x000fea0003c00000 */
        /* <DEDUP_REMOVED lines=12> */
[----:B------:R-:W-:Y:S02]  /*12630*/  MOV R29, 0x1f ;  /* 0x0000001f001d7802 */ /* 0x000fe40000000f00 */
[----:B------:R-:W-:Y:S01]  /*12640*/  MOV R3, 0x12680 ;  /* 0x0001268000037802 */ /* 0x000fe20000000f00 */
[----:B------:R-:W-:-:S04]  /*12650*/  IMAD.IADD R4, R0, 0x1, R4 ;  /* 0x0000000100047824 */ /* 0x000fc800078e0204 */
[----:B------:R-:W-:Y:S02]  /*12660*/  IMAD.MOV.U32 R30, RZ, RZ, R4 ;  /* 0x000000ffff1e7224 */ /* 0x000fe400078e0004 */
[----:B------:R-:W-:Y:S05]  /*12670*/  CALL.REL.NOINC `($__internal_45_$__cuda_sm70_shflsync_idx_p) ;  /* 0x000028d000007944 */ /* 0x000fea0003c00000 */
[----:B------:R-:W-:Y:S01]  /*12680*/  MOV R0, R29 ;  /* 0x0000001d00007202 */ /* 0x000fe20000000f00 */
[----:B------:R-:W-:Y:S05]  /*12690*/  BRA `(.L_x_2771) ;  /* 0xfffedea000007947 */ /* 0x000fea000383ffff */
.L_x_2647:
[----:B------:R-:W-:Y:S02]  /*126a0*/  SEL R0, RZ, 0x1, P0 ;  /* 0x00000001ff007807 */ /* 0x000fe40000000000 */
[----:B------:R-:W-:Y:S02]  /*126b0*/  MOV R2, 0x126d0 ;  /* 0x000126d000027802 */ /* 0x000fe40000000f00 */
[----:B-1----:R-:W-:Y:S05]  /*126c0*/  CALL.REL.NOINC `($__internal_47_$__cuda_sm70_votesync_ballot) ;  /* 0x0000295000007944 */ /* 0x002fea0003c00000 */
[----:B------:R-:W-:Y:S01]  /*126d0*/  MOV R6, R0 ;  /* 0x0000000000067202 */ /* 0x000fe20000000f00 */
[----:B------:R-:W-:Y:S05]  /*126e0*/  BRA `(.L_x_2772) ;  /* 0xfffedee000007947 */ /* 0x000fea000383ffff */
.L_x_2648:
[----:B------:R-:W-:Y:S01]  /*126f0*/  IMAD.MOV.U32 R30, RZ, RZ, R9 ;  /* 0x000000ffff1e7224 */ /* 0x000fe200078e0009 */
[----:B------:R-:W-:Y:S01]  /*12700*/  MOV R2, R0 ;  /* 0x0000000000027202 */ /* 0x000fe20000000f00 */
[----:B------:R-:W-:Y:S01]  /*12710*/  IMAD.MOV.U32 R29, RZ, RZ, 0x1f ;  /* 0x0000001fff1d7424 */ /* 0x000fe200078e00ff */
[----:B------:R-:W-:Y:S02]  /*12720*/  MOV R3, 0x12740 ;  /* 0x0001274000037802 */ /* 0x000fe40000000f00 */
[----:B------:R-:W-:Y:S05]  /*12730*/  CALL.REL.NOINC `($__internal_45_$__cuda_sm70_shflsync_idx_p) ;  /* 0x0000281000007944 */ /* 0x000fea0003c00000 */
[----:B------:R-:W-:Y:S01]  /*12740*/  IMAD.MOV.U32 R229, RZ, RZ, R29 ;  /* 0x000000ffffe57224 */ /* 0x000fe200078e001d */
[----:B------:R-:W-:Y:S01]  /*12750*/  MOV R30, R8 ;  /* 0x00000008001e7202 */ /* 0x000fe20000000f00 */
[----:B------:R-:W-:Y:S01]  /*12760*/  IMAD.MOV.U32 R5, RZ, RZ, RZ ;  /* 0x000000ffff057224 */ /* 0x000fe200078e00ff */
[----:B------:R-:W-:Y:S01]  /*12770*/  MOV R2, R0 ;  /* 0x0000000000027202 */ /* 0x000fe20000000f00 */
[----:B------:R-:W-:Y:S01]  /*12780*/  IMAD.MOV.U32 R29, RZ, RZ, 0x1f ;  /* 0x0000001fff1d7424 */ /* 0x000fe200078e00ff */
[----:B------:R-:W-:-:S02]  /*12790*/  MOV R3, 0x127b0 ;  /* 0x000127b000037802 */ /* 0x000fc40000000f00 */
[----:B------:R-:W-:Y:S05]  /*127a0*/  CALL.REL.NOINC `($__internal_45_$__cuda_sm70_shflsync_idx_p) ;  /* 0x000027a000007944 */ /* 0x000fea0003c00000 */
[----:B------:R-:W-:Y:S01]  /*127b0*/  MOV R9, R29 ;  /* 0x0000001d00097202 */ /* 0x000fe20000000f00 */
[----:B------:R-:W-:Y:S05]  /*127c0*/  BRA `(.L_x_2773) ;  /* 0xfffede6000007947 */ /* 0x000fea000383ffff */
.L_x_2651:
[----:B------:R-:W-:Y:S01]  /*127d0*/  IMAD.MOV.U32 R30, RZ, RZ, R4 ;  /* 0x000000ffff1e7224 */ /* 0x000fe200078e0004 */
[----:B------:R-:W-:-:S02]  /*127e0*/  MOV R29, 0x1f ;  /* 0x0000001f001d7802 */ /* 0x000fc40000000f00 */
[----:B------:R-:W-:Y:S02]  /*127f0*/  MOV R3, 0x12810 ;  /* 0x0001281000037802 */ /* 0x000fe40000000f00 */
[----:B-123--:R-:W-:Y:S05]  /*12800*/  CALL.REL.NOINC `($__internal_45_$__cuda_sm70_shflsync_idx_p) ;  /* 0x0000274000007944 */ /* 0x00efea0003c00000 */
[----:B------:R-:W-:Y:S01]  /*12810*/  MOV R5, R29 ;  /* 0x0000001d00057202 */ /* 0x000fe20000000f00 */
[----:B------:R-:W-:Y:S05]  /*12820*/  BRA `(.L_x_2650) ;  /* 0xfffede6000007947 */ /* 0x000fea000383ffff */
.L_x_2662:
[----:B------:R-:W-:Y:S01]  /*12830*/  IMAD.MOV.U32 R30, RZ, RZ, R9 ;  /* 0x000000ffff1e7224 */ /* 0x000fe200078e0009 */
[----:B------:R-:W-:Y:S01]  /*12840*/  MOV R2, RZ ;  /* 0x000000ff00027202 */ /* 0x000fe20000000f00 */
[----:B------:R-:W-:Y:S01]  /*12850*/  IMAD.MOV.U32 R29, RZ, RZ, 0x181f ;  /* 0x0000181fff1d7424 */ /* 0x000fe200078e00ff */
[----:B------:R-:W-:Y:S02]  /*12860*/  MOV R3, 0x12880 ;  /* 0x0001288000037802 */ /* 0x000fe40000000f00 */
[----:B-----5:R-:W-:Y:S05]  /*12870*/  CALL.REL.NOINC `($__internal_45_$__cuda_sm70_shflsync_idx_p) ;  /* 0x000026d000007944 */ /* 0x020fea0003c00000 */
[----:B------:R-:W-:Y:S01]  /*12880*/  MOV R8, R29 ;  /* 0x0000001d00087202 */ /* 0x000fe20000000f00 */
[----:B------:R-:W-:Y:S05]  /*12890*/  BRA `(.L_x_2774) ;  /* 0xfffefeb000007947 */ /* 0x000fea000383ffff */
.L_x_2663:
[----:B------:R-:W-:Y:S01]  /*128a0*/  IMAD.MOV.U32 R30, RZ, RZ, R12 ;  /* 0x000000ffff1e7224 */ /* 0x000fe200078e000c */
[----:B------:R-:W-:Y:S01]  /*128b0*/  MOV R2, RZ ;  /* 0x000000ff00027202 */ /* 0x000fe20000000f00 */
[----:B------:R-:W-:Y:S01]  /*128c0*/  IMAD.MOV.U32 R29, RZ, RZ, 0x181f ;  /* 0x0000181fff1d7424 */ /* 0x000fe200078e00ff */
[----:B------:R-:W-:Y:S02]  /*128d0*/  MOV R3, 0x128f0 ;  /* 0x000128f000037802 */ /* 0x000fe40000000f00 */
[----:B-12--5:R-:W-:Y:S05]  /*128e0*/  CALL.REL.NOINC `($__internal_45_$__cuda_sm70_shflsync_idx_p) ;  /* 0x0000266000007944 */ /* 0x026fea0003c00000 */
[----:B------:R-:W-:Y:S01]  /*128f0*/  MOV R0, R29 ;  /* 0x0000001d00007202 */ /* 0x000fe20000000f00 */
[----:B------:R-:W-:Y:S05]  /*12900*/  BRA `(.L_x_2775) ;  /* 0xfffefe6000007947 */ /* 0x000fea000383ffff */
.L_x_2666:
[----:B------:R-:W-:Y:S01]  /*12910*/  IMAD.MOV.U32 R30, RZ, RZ, R9 ;  /* 0x000000ffff1e7224 */ /* 0x000fe200078e0009 */
[----:B--2---:R-:W-:Y:S01]  /*12920*/  MOV R2, 0x1 ;  /* 0x0000000100027802 */ /* 0x004fe20000000f00 */
[----:B------:R-:W-:Y:S01]  /*12930*/  IMAD.MOV.U32 R29, RZ, RZ, 0x181f ;  /* 0x0000181fff1d7424 */ /* 0x000fe200078e00ff */
[----:B------:R-:W-:-:S02]  /*12940*/  MOV R3, 0x12960 ;  /* 0x0001296000037802 */ /* 0x000fc40000000f00 */
[----:B-1-345:R-:W-:Y:S05]  /*12950*/  CALL.REL.NOINC `($__internal_45_$__cuda_sm70_shflsync_idx_p) ;  /* 0x000025f000007944 */ /* 0x03afea0003c00000 */
[----:B------:R-:W-:Y:S01]  /*12960*/  IMAD.MOV.U32 R8, RZ, RZ, R29 ;  /* 0x000000ffff087224 */ /* 0x000fe200078e001d */
[----:B------:R-:W-:Y:S01]  /*12970*/  MOV R2, 0x1 ;  /* 0x0000000100027802 */ /* 0x000fe20000000f00 */
[----:B------:R-:W-:Y:S01]  /*12980*/  IMAD.MOV.U32 R30, RZ, RZ, R12 ;  /* 0x000000ffff1e7224 */ /* 0x000fe200078e000c */
[----:B------:R-:W-:-:S02]  /*12990*/  MOV R29, 0x181f ;  /* 0x0000181f001d7802 */ /* 0x000fc40000000f00 */
[----:B------:R-:W-:Y:S02]  /*129a0*/  MOV R3, 0x129c0 ;  /* 0x000129c000037802 */ /* 0x000fe40000000f00 */
[----:B------:R-:W-:Y:S05]  /*129b0*/  CALL.REL.NOINC `($__internal_45_$__cuda_sm70_shflsync_idx_p) ;  /* 0x0000259000007944 */ /* 0x000fea0003c00000 */
[----:B------:R-:W-:Y:S01]  /*129c0*/  MOV R0, R29 ;  /* 0x0000001d00007202 */ /* 0x000fe20000000f00 */
[----:B------:R-:W-:Y:S05]  /*129d0*/  BRA `(.L_x_2776) ;  /* 0xfffeff1000007947 */ /* 0x000fea000383ffff */
.L_x_2669:
[----:B------:R-:W-:Y:S01]  /*129e0*/  IMAD.MOV.U32 R30, RZ, RZ, R9 ;  /* 0x000000ffff1e7224 */ /* 0x000fe200078e0009 */
[----:B-1----:R-:W-:Y:S01]  /*129f0*/  MOV R2, 0x2 ;  /* 0x0000000200027802 */ /* 0x002fe20000000f00 */
[----:B------:R-:W-:Y:S01]  /*12a00*/  IMAD.MOV.U32 R29, RZ, RZ, 0x181f ;  /* 0x0000181fff1d7424 */ /* 0x000fe200078e00ff */
[----:B------:R-:W-:Y:S02]  /*12a10*/  MOV R3, 0x12a30 ;  /* 0x00012a3000037802 */ /* 0x000fe40000000f00 */
[----:B--2345:R-:W-:Y:S05]  /*12a20*/  CALL.REL.NOINC `($__internal_45_$__cuda_sm70_shflsync_idx_p) ;  /* 0x0000252000007944 */ /* 0x03cfea0003c00000 */
[----:B------:R-:W-:Y:S01]  /*12a30*/  MOV R8, R29 ;  /* 0x0000001d00087202 */ /* 0x000fe20000000f00 */
[----:B------:R-:W-:Y:S05]  /*12a40*/  BRA `(.L_x_2777) ;  /* 0xffff000000007947 */ /* 0x000fea000383ffff */
.L_x_2670:
[----:B------:R-:W-:Y:S01]  /*12a50*/  IMAD.MOV.U32 R30, RZ, RZ, R12 ;  /* 0x000000ffff1e7224 */ /* 0x000fe200078e000c */
[----:B------:R-:W-:Y:S01]  /*12a60*/  MOV R2, 0x2 ;  /* 0x0000000200027802 */ /* 0x000fe20000000f00 */
[----:B------:R-:W-:Y:S01]  /*12a70*/  IMAD.MOV.U32 R29, RZ, RZ, 0x181f ;  /* 0x0000181fff1d7424 */ /* 0x000fe200078e00ff */
[----:B------:R-:W-:Y:S02]  /*12a80*/  MOV R3, 0x12aa0 ;  /* 0x00012aa000037802 */ /* 0x000fe40000000f00 */
[----:B-12345:R-:W-:Y:S05]  /*12a90*/  CALL.REL.NOINC `($__internal_45_$__cuda_sm70_shflsync_idx_p) ;  /* 0x000024b000007944 */ /* 0x03efea0003c00000 */
[----:B------:R-:W-:Y:S01]  /*12aa0*/  MOV R0, R29 ;  /* 0x0000001d00007202 */ /* 0x000fe20000000f00 */
[----:B------:R-:W-:Y:S05]  /*12ab0*/  BRA `(.L_x_2778) ;  /* 0xfffeffb000007947 */ /* 0x000fea000383ffff */
.L_x_2673:
[----:B------:R-:W-:Y:S01]  /*12ac0*/  IMAD.MOV.U32 R30, RZ, RZ, R9 ;  /* 0x000000ffff1e7224 */ /* 0x000fe200078e0009 */
[----:B-1----:R-:W-:Y:S01]  /*12ad0*/  MOV R2, 0x3 ;  /* 0x0000000300027802 */ /* 0x002fe20000000f00 */
[----:B------:R-:W-:Y:S01]  /*12ae0*/  IMAD.MOV.U32 R29, RZ, RZ, 0x181f ;  /* 0x0000181fff1d7424 */ /* 0x000fe200078e00ff */
[----:B------:R-:W-:-:S02]  /*12af0*/  MOV R3, 0x12b10 ;  /* 0x00012b1000037802 */ /* 0x000fc40000000f00 */
[----:B--2345:R-:W-:Y:S05]  /*12b00*/  CALL.REL.NOINC `($__internal_45_$__cuda_sm70_shflsync_idx_p) ;  /* 0x0000244000007944 */ /* 0x03cfea0003c00000 */
        /* <DEDUP_REMOVED lines=8> */
.L_x_2676:
[----:B------:R-:W-:Y:S01]  /*12b90*/  IMAD.MOV.U32 R30, RZ, RZ, R9 ;  /* 0x000000ffff1e7224 */ /* 0x000fe200078e0009 */
[----:B------:R-:W-:Y:S01]  /*12ba0*/  MOV R2, RZ ;  /* 0x000000ff00027202 */ /* 0x000fe20000000f00 */
[----:B------:R-:W-:Y:S01]  /*12bb0*/  IMAD.MOV.U32 R29, RZ, RZ, 0x181f ;  /* 0x0000181fff1d7424 */ /* 0x000fe200078e00ff */
[----:B------:R-:W-:Y:S02]  /*12bc0*/  MOV R3, 0x12be0 ;  /* 0x00012be000037802 */ /* 0x000fe40000000f00 */
[----:B------:R-:W-:Y:S05]  /*12bd0*/  CALL.REL.NOINC `($__internal_45_$__cuda_sm70_shflsync_idx_p) ;  /* 0x0000237000007944 */ /* 0x000fea0003c00000 */
[----:B------:R-:W-:Y:S01]  /*12be0*/  MOV R8, R29 ;  /* 0x0000001d00087202 */ /* 0x000fe20000000f00 */
[----:B------:R-:W-:Y:S05]  /*12bf0*/  BRA `(.L_x_2780) ;  /* 0xffff0ab000007947 */ /* 0x000fea000383ffff */
.L_x_2677:
[----:B------:R-:W-:Y:S01]  /*12c00*/  IMAD.MOV.U32 R30, RZ, RZ, R12 ;  /* 0x000000ffff1e7224 */ /* 0x000fe200078e000c */
[----:B------:R-:W-:Y:S01]  /*12c10*/  MOV R2, RZ ;  /* 0x000000ff00027202 */ /* 0x000fe20000000f00 */
[----:B------:R-:W-:Y:S01]  /*12c20*/  IMAD.MOV.U32 R29, RZ, RZ, 0x181f ;  /* 0x0000181fff1d7424 */ /* 0x000fe200078e00ff */
[----:B------:R-:W-:Y:S02]  /*12c30*/  MOV R3, 0x12c50 ;  /* 0x00012c5000037802 */ /* 0x000fe40000000f00 */
[----:B-12---:R-:W-:Y:S05]  /*12c40*/  CALL.REL.NOINC `($__internal_45_$__cuda_sm70_shflsync_idx_p) ;  /* 0x0000230000007944 */ /* 0x006fea0003c00000 */
[C---:B------:R-:W-:Y:S01]  /*12c50*/  IADD3 R6, P6, R29.reuse, R17, RZ ;  /* 0x000000111d067210 */ /* 0x040fe20007fde0ff */
[----:B------:R-:W-:Y:S01]  /*12c60*/  IMAD.MOV.U32 R30, RZ, RZ, R9 ;  /* 0x000000ffff1e7224 */ /* 0x000fe200078e0009 */
[----:B------:R-:W-:-:S02]  /*12c70*/  IADD3 R4, P5, R29, R18, RZ ;  /* 0x000000121d047210 */ /* 0x000fc40007fbe0ff */
[----:B------:R-:W-:Y:S01]  /*12c80*/  IADD3 R2, P0, R29, R19, RZ ;  /* 0x000000131d027210 */ /* 0x000fe20007f1e0ff */
[C---:B------:R-:W-:Y:S01]  /*12c90*/  IMAD.X R7, R8.reuse, 0x1, R14, P6 ;  /* 0x0000000108077824 */ /* 0x040fe200030e060e */
[----:B------:R-:W-:Y:S01]  /*12ca0*/  ISETP.GE.AND P6, PT, R193, c[0x0][0x1d4], PT ;  /* 0x00007500c1007a0c */ /* 0x000fe20003fc6270 */
[C---:B------:R-:W-:Y:S01]  /*12cb0*/  IMAD.X R5, R8.reuse, 0x1, R16, P5 ;  /* 0x0000000108057824 */ /* 0x040fe200028e0610 */
        /* <DEDUP_REMOVED lines=15> */
[----:B-1----:R-:W-:Y:S05]  /*12db0*/  CALL.REL.NOINC `($__internal_45_$__cuda_sm70_shflsync_idx_p) ;  /* 0x0000219000007944 */ /* 0x002fea0003c00000 */
        /* <DEDUP_REMOVED lines=8> */
.L_x_2680:
[----:B------:R-:W-:Y:S01]  /*12e40*/  IMAD.MOV.U32 R30, RZ, RZ, R13 ;  /* 0x000000ffff1e7224 */ /* 0x000fe200078e000d */
[----:B------:R-:W-:Y:S01]  /*12e50*/  MOV R2, RZ ;  /* 0x000000ff00027202 */ /* 0x000fe20000000f00 */
[----:B------:R-:W-:Y:S01]  /*12e60*/  IMAD.MOV.U32 R29, RZ, RZ, 0x181f ;  /* 0x0000181fff1d7424 */ /* 0x000fe200078e00ff */
[----:B------:R-:W-:Y:S02]  /*12e70*/  MOV R3, 0x12e90 ;  /* 0x00012e9000037802 */ /* 0x000fe40000000f00 */
[----:B-1234-:R-:W-:Y:S05]  /*12e80*/  CALL.REL.NOINC `($__internal_45_$__cuda_sm70_shflsync_idx_p) ;  /* 0x000020c000007944 */ /* 0x01efea0003c00000 */
[----:B------:R-:W-:Y:S01]  /*12e90*/  MOV R12, R29 ;  /* 0x0000001d000c7202 */ /* 0x000fe20000000f00 */
[----:B------:R-:W-:Y:S05]  /*12ea0*/  BRA `(.L_x_2782) ;  /* 0xffff0d7000007947 */ /* 0x000fea000383ffff */
.L_x_2681:
[----:B------:R-:W-:Y:S01]  /*12eb0*/  IMAD.MOV.U32 R30, RZ, RZ, R20 ;  /* 0x000000ffff1e7224 */ /* 0x000fe200078e0014 */
[----:B------:R-:W-:Y:S01]  /*12ec0*/  MOV R2, RZ ;  /* 0x000000ff00027202 */ /* 0x000fe20000000f00 */
[----:B------:R-:W-:Y:S01]  /*12ed0*/  IMAD.MOV.U32 R29, RZ, RZ, 0x181f ;  /* 0x0000181fff1d7424 */ /* 0x000fe200078e00ff */
[----:B------:R-:W-:Y:S02]  /*12ee0*/  MOV R3, 0x12f00 ;  /* 0x00012f0000037802 */ /* 0x000fe40000000f00 */
[----:B-1234-:R-:W-:Y:S05]  /*12ef0*/  CALL.REL.NOINC `($__internal_45_$__cuda_sm70_shflsync_idx_p) ;  /* 0x0000205000007944 */ /* 0x01efea0003c00000 */
[C---:B------:R-:W-:Y:S01]  /*12f00*/  IADD3 R16, P0, R29.reuse, R24, RZ ;  /* 0x000000181d107210 */ /* 0x040fe20007f1e0ff */
[----:B------:R-:W-:Y:S01]  /*12f10*/  IMAD.MOV.U32 R30, RZ, RZ, R13 ;  /* 0x000000ffff1e7224 */ /* 0x000fe200078e000d */
[----:B------:R-:W-:-:S02]  /*12f20*/  IADD3 R14, P1, R29, R25, RZ ;  /* 0x000000191d0e7210 */ /* 0x000fc40007f3e0ff */
[----:B------:R-:W-:Y:S01]  /*12f30*/  ISETP.GE.AND P6, PT, R193, c[0x0][0x1d4], PT ;  /* 0x00007500c1007a0c */ /* 0x000fe20003fc6270 */
[C---:B------:R-:W-:Y:S01]  /*12f40*/  IMAD.X R17, R12.reuse, 0x1, R21, P0 ;  /* 0x000000010c117824 */ /* 0x040fe200000e0615 */
        /* <DEDUP_REMOVED lines=26> */
.L_x_2684:
[----:B------:R-:W-:Y:S01]  /*130f0*/  IMAD.MOV.U32 R30, RZ, RZ, R5 ;  /* 0x000000ffff1e7224 */ /* 0x000fe200078e0005 */
[----:B------:R-:W-:Y:S01]  /*13100*/  MOV R2, RZ ;  /* 0x000000ff00027202 */ /* 0x000fe20000000f00 */
[----:B------:R-:W-:Y:S01]  /*13110*/  IMAD.MOV.U32 R29, RZ, RZ, 0x181f ;  /* 0x0000181fff1d7424 */ /* 0x000fe200078e00ff */
[----:B------:R-:W-:Y:S02]  /*13120*/  MOV R3, 0x13140 ;  /* 0x0001314000037802 */ /* 0x000fe40000000f00 */
[----:B------:R-:W-:Y:S05]  /*13130*/  CALL.REL.NOINC `($__internal_45_$__cuda_sm70_shflsync_idx_p) ;  /* 0x00001e1000007944 */ /* 0x000fea0003c00000 */
[----:B------:R-:W-:Y:S01]  /*13140*/  MOV R4, R29 ;  /* 0x0000001d00047202 */ /* 0x000fe20000000f00 */
[----:B------:R-:W-:Y:S05]  /*13150*/  BRA `(.L_x_2784) ;  /* 0xffff35b000007947 */ /* 0x000fea000383ffff */
.L_x_2685:
[----:B------:R-:W-:Y:S01]  /*13160*/  IMAD.MOV.U32 R30, RZ, RZ, R12 ;  /* 0x000000ffff1e7224 */ /* 0x000fe200078e000c */
[----:B------:R-:W-:Y:S01]  /*13170*/  MOV R2, RZ ;  /* 0x000000ff00027202 */ /* 0x000fe20000000f00 */
[----:B------:R-:W-:Y:S01]  /*13180*/  IMAD.MOV.U32 R29, RZ, RZ, 0x181f ;  /* 0x0000181fff1d7424 */ /* 0x000fe200078e00ff */
[----:B------:R-:W-:Y:S02]  /*13190*/  MOV R3, 0x131b0 ;  /* 0x000131b000037802 */ /* 0x000fe40000000f00 */
[----:B-12---:R-:W-:Y:S05]  /*131a0*/  CALL.REL.NOINC `($__internal_45_$__cuda_sm70_shflsync_idx_p) ;  /* 0x00001da000007944 */ /* 0x006fea0003c00000 */
        /* <DEDUP_REMOVED lines=22> */
[----:B-1----:R-:W-:Y:S05]  /*13310*/  CALL.REL.NOINC `($__internal_45_$__cuda_sm70_shflsync_idx_p) ;  /* 0x00001c3000007944 */ /* 0x002fea0003c00000 */
[----:B------:R-:W-:Y:S01]  /*13320*/  IMAD.MOV.U32 R4, RZ, RZ, R29 ;  /* 0x000000ffff047224 */ /* 0x000fe200078e001d */
[----:B------:R-:W-:Y:S01]  /*13330*/  MOV R2, 0x1 ;  /* 0x0000000100027802 */ /* 0x000fe20000000f00 */
[----:B------:R-:W-:Y:S01]  /*13340*/  IMAD.MOV.U32 R30, RZ, RZ, R12 ;  /* 0x000000ffff1e7224 */ /* 0x000fe200078e000c */
[----:B------:R-:W-:Y:S02]  /*13350*/  MOV R29, 0x181f ;  /* 0x0000181f001d7802 */ /* 0x000fe40000000f00 */
[----:B------:R-:W-:Y:S02]  /*13360*/  MOV R3, 0x13380 ;  /* 0x0001338000037802 */ /* 0x000fe40000000f00 */
[----:B------:R-:W-:Y:S05]  /*13370*/  CALL.REL.NOINC `($__internal_45_$__cuda_sm70_shflsync_idx_p) ;  /* 0x00001bd000007944 */ /* 0x000fea0003c00000 */
[----:B------:R-:W-:Y:S01]  /*13380*/  MOV R0, R29 ;  /* 0x0000001d00007202 */ /* 0x000fe20000000f00 */
[----:B------:R-:W-:Y:S05]  /*13390*/  BRA `(.L_x_2785) ;  /* 0xffff34c000007947 */ /* 0x000fea000383ffff */
.L_x_2689:
[----:B------:R-:W-:Y:S01]  /*133a0*/  MOV R2, RZ ;  /* 0x000000ff00027202 */ /* 0x000fe20000000f00 */
[----:B------:R-:W-:Y:S01]  /*133b0*/  IMAD.MOV.U32 R30, RZ, RZ, R12 ;  /* 0x000000ffff1e7224 */ /* 0x000fe200078e000c */
[----:B------:R-:W-:Y:S01]  /*133c0*/  MOV R3, 0x133f0 ;  /* 0x000133f000037802 */ /* 0x000fe20000000f00 */
[----:B------:R-:W-:Y:S02]  /*133d0*/  IMAD.MOV.U32 R29, RZ, RZ, 0x181f ;  /* 0x0000181fff1d7424 */ /* 0x000fe400078e00ff */
[----:B-1234-:R-:W-:Y:S05]  /*133e0*/  CALL.REL.NOINC `($__internal_45_$__cuda_sm70_shflsync_idx_p) ;  /* 0x00001b6000007944 */ /* 0x01efea0003c00000 */
[----:B------:R-:W-:Y:S01]  /*133f0*/  MOV R5, R29 ;  /* 0x0000001d00057202 */ /* 0x000fe20000000f00 */
[----:B------:R-:W-:-:S05]  /*13400*/  BRA `(.L_x_2786) ;  /* 0xffff398000007947 */ /* 0x000fca000383ffff */
.L_x_2690:
[----:B------:R-:W-:Y:S01]  /*13410*/  MOV R2, RZ ;  /* 0x000000ff00027202 */ /* 0x000fe20000000f00 */
[----:B------:R-:W-:Y:S01]  /*13420*/  IMAD.MOV.U32 R30, RZ, RZ, R14 ;  /* 0x000000ffff1e7224 */ /* 0x000fe200078e000e */
[----:B------:R-:W-:Y:S01]  /*13430*/  MOV R3, 0x13460 ;  /* 0x0001346000037802 */ /* 0x000fe20000000f00 */
[----:B------:R-:W-:Y:S02]  /*13440*/  IMAD.MOV.U32 R29, RZ, RZ, 0x181f ;  /* 0x0000181fff1d7424 */ /* 0x000fe400078e00ff */
[----:B-1234-:R-:W-:Y:S05]  /*13450*/  CALL.REL.NOINC `($__internal_45_$__cuda_sm70_shflsync_idx_p) ;  /* 0x00001af000007944 */ /* 0x01efea0003c00000 */
[----:B------:R-:W-:Y:S01]  /*13460*/  ISETP.GE.AND P6, PT, R193, c[0x0][0x1d4], PT ;  /* 0x00007500c1007a0c */ /* 0x000fe20003fc6270 */
[----:B------:R-:W-:Y:S01]  /*13470*/  IMAD R4, R199, 0x6000, R223 ;  /* 0x00006000c7047824 */ /* 0x000fe200078e02df */
[----:B------:R-:W-:Y:S01]  /*13480*/  IADD3 R2, P0, R29, R22, RZ ;  /* 0x000000161d027210 */ /* 0x000fe20007f1e0ff */
[----:B------:R-:W-:Y:S01]  /*13490*/  IMAD.MOV.U32 R30, RZ, RZ, R12 ;  /* 0x000000ffff1e7224 */ /* 0x000fe200078e000c */
[----:B------:R-:W-:Y:S02]  /*134a0*/  ISETP.GE.AND P5, PT, R201, c[0x0][0x1d4], PT ;  /* 0x00007500c9007a0c */ /* 0x000fe40003fa6270 */
[----:B------:R-:W-:Y:S01]  /*134b0*/  IADD3 R6, P1, R29, R23, RZ ;  /* 0x000000171d067210 */ /* 0x000fe20007f3e0ff */
[C---:B------:R-:W-:Y:S01]  /*134c0*/  IMAD.X R3, R5.reuse, 0x1, R15, P0 ;  /* 0x0000000105037824 */ /* 0x040fe200000e060f */
        /* <DEDUP_REMOVED lines=16> */
[----:B------:R-:W-:Y:S05]  /*135d0*/  CALL.REL.NOINC `($__internal_45_$__cuda_sm70_shflsync_idx_p) ;  /* 0x0000197000007944 */ /* 0x000fea0003c00000 */
[----:B------:R-:W-:Y:S01]  /*135e0*/  MOV R2, 0x1 ;  /* 0x0000000100027802 */ /* 0x000fe20000000f00 */
[----:B------:R-:W-:Y:S01]  /*135f0*/  IMAD.MOV.U32 R5, RZ, RZ, R29 ;  /* 0x000000ffff057224 */ /* 0x000fe200078e001d */
[----:B------:R-:W-:Y:S01]  /*13600*/  MOV R29, 0x181f ;  /* 0x0000181f001d7802 */ /* 0x000fe20000000f00 */
[----:B------:R-:W-:Y:S01]  /*13610*/  IMAD.MOV.U32 R30, RZ, RZ, R14 ;  /* 0x000000ffff1e7224 */ /* 0x000fe200078e000e */
[----:B------:R-:W-:Y:S02]  /*13620*/  MOV R3, 0x13640 ;  /* 0x0001364000037802 */ /* 0x000fe40000000f00 */
[----:B------:R-:W-:Y:S05]  /*13630*/  CALL.REL.NOINC `($__internal_45_$__cuda_sm70_shflsync_idx_p) ;  /* 0x0000191000007944 */ /* 0x000fea0003c00000 */
[----:B------:R-:W-:Y:S01]  /*13640*/  MOV R2, R29 ;  /* 0x0000001d00027202 */ /* 0x000fe20000000f00 */
[----:B------:R-:W-:-:S05]  /*13650*/  BRA `(.L_x_2787) ;  /* 0xffff389000007947 */ /* 0x000fca000383ffff */
.L_x_2693:
[----:B------:R-:W-:Y:S01]  /*13660*/  MOV R2, RZ ;  /* 0x000000ff00027202 */ /* 0x000fe20000000f00 */
[----:B------:R-:W-:Y:S01]  /*13670*/  IMAD.MOV.U32 R30, RZ, RZ, R5 ;  /* 0x000000ffff1e7224 */ /* 0x000fe200078e0005 */
[----:B------:R-:W-:Y:S01]  /*13680*/  MOV R3, 0x136b0 ;  /* 0x000136b000037802 */ /* 0x000fe20000000f00 */
[----:B------:R-:W-:Y:S02]  /*13690*/  IMAD.MOV.U32 R29, RZ, RZ, 0x181f ;  /* 0x0000181fff1d7424 */ /* 0x000fe400078e00ff */
[----:B------:R-:W-:Y:S05]  /*136a0*/  CALL.REL.NOINC `($__internal_45_$__cuda_sm70_shflsync_idx_p) ;  /* 0x000018a000007944 */ /* 0x000fea0003c00000 */
[----:B------:R-:W-:Y:S01]  /*136b0*/  MOV R4, R29 ;  /* 0x0000001d00047202 */ /* 0x000fe20000000f00 */
[----:B------:R-:W-:-:S05]  /*136c0*/  BRA `(.L_x_2788) ;  /* 0xffff683000007947 */ /* 0x000fca000383ffff */
.L_x_2694:
[----:B------:R-:W-:Y:S01]  /*136d0*/  MOV R2, RZ ;  /* 0x000000ff00027202 */ /* 0x000fe20000000f00 */
[----:B------:R-:W-:Y:S01]  /*136e0*/  IMAD.MOV.U32 R30, RZ, RZ, R12 ;  /* 0x000000ffff1e7224 */ /* 0x000fe200078e000c */
[----:B------:R-:W-:Y:S01]  /*136f0*/  MOV R3, 0x13720 ;  /* 0x0001372000037802 */ /* 0x000fe20000000f00 */
[----:B------:R-:W-:Y:S02]  /*13700*/  IMAD.MOV.U32 R29, RZ, RZ, 0x181f ;  /* 0x0000181fff1d7424 */ /* 0x000fe400078e00ff */
[----:B-12---:R-:W-:Y:S05]  /*13710*/  CALL.REL.NOINC `($__internal_45_$__cuda_sm70_shflsync_idx_p) ;  /* 0x0000183000007944 */ /* 0x006fea0003c00000 */
[----:B------:R-:W-:Y:S01]  /*13720*/  ISETP.GE.AND P6, PT, R193, c[0x0][0x1d4], PT ;  /* 0x00007500c1007a0c */ /* 0x000fe20003fc6270 */
[----:B------:R-:W-:Y:S01]  /*13730*/  IMAD R0, R199, 0x6000, R224 ;  /* 0x00006000c7007824 */ /* 0x000fe200078e02e0 */
[----:B------:R-:W-:Y:S01]  /*13740*/  IADD3 R2, P0, R29, R16, RZ ;  /* 0x000000101d027210 */ /* 0x000fe20007f1e0ff */
[----:B------:R-:W-:Y:S01]  /*13750*/  IMAD.MOV.U32 R30, RZ, RZ, R5 ;  /* 0x000000ffff1e7224 */ /* 0x000fe200078e0005 */
[----:B------:R-:W-:Y:S02]  /*13760*/  ISETP.GE.AND P5, PT, R201, c[0x0][0x1d4], PT ;  /* 0x00007500c9007a0c */ /* 0x000fe40003fa6270 */
[C---:B------:R-:W-:Y:S01]  /*13770*/  IADD3 R6, P1, R29.reuse, R17, RZ ;  /* 0x000000111d067210 */ /* 0x040fe20007f3e0ff */
[----:B------:R-:W-:Y:S01]  /*13780*/  IMAD.X R3, R4, 0x1, R13, P0 ;  /* 0x0000000104037824 */ /* 0x000fe200000e060d */
        /* <DEDUP_REMOVED lines=16> */
[----:B--2---:R-:W-:Y:S05]  /*13890*/  CALL.REL.NOINC `($__internal_45_$__cuda_sm70_shflsync_idx_p) ;  /* 0x000016b000007944 */ /* 0x004fea0003c00000 */
        /* <DEDUP_REMOVED lines=8> */
.L_x_2699:
[----:B------:R-:W-:Y:S01]  /*13920*/  MOV R2, RZ ;  /* 0x000000ff00027202 */ /* 0x000fe20000000f00 */
[----:B------:R-:W-:Y:S01]  /*13930*/  IMAD.MOV.U32 R30, RZ, RZ, R12 ;  /* 0x000000ffff1e7224 */ /* 0x000fe200078e000c */
[----:B------:R-:W-:Y:S01]  /*13940*/  MOV R3, 0x13970 ;  /* 0x0001397000037802 */ /* 0x000fe20000000f00 */
[----:B------:R-:W-:Y:S02]  /*13950*/  IMAD.MOV.U32 R29, RZ, RZ, 0x181f ;  /* 0x0000181fff1d7424 */ /* 0x000fe400078e00ff */
[----:B-1234-:R-:W-:Y:S05]  /*13960*/  CALL.REL.NOINC `($__internal_45_$__cuda_sm70_shflsync_idx_p) ;  /* 0x000015e000007944 */ /* 0x01efea0003c00000 */
[----:B------:R-:W-:Y:S01]  /*13970*/  MOV R5, R29 ;  /* 0x0000001d00057202 */ /* 0x000fe20000000f00 */
[----:B------:R-:W-:-:S05]  /*13980*/  BRA `(.L_x_2790) ;  /* 0xffff6bd000007947 */ /* 0x000fca000383ffff */
.L_x_2700:
        /* <DEDUP_REMOVED lines=37> */
.L_x_2701:
[----:B------:R-:W-:Y:S02]  /*13be0*/  MOV R3, 0x2 ;  /* 0x0000000200037802 */ /* 0x000fe40000000f00 */
[----:B------:R-:W-:Y:S02]  /*13bf0*/  MOV R2, 0x13c10 ;  /* 0x00013c1000027802 */ /* 0x000fe40000000f00 */
[----:B------:R-:W-:Y:S05]  /*13c00*/  CALL.REL.NOINC `($__internal_44_$__cuda_sm70_shflsync_bfly_p) ;  /* 0x0000130000007944 */ /* 0x000fea0003c00000 */
[----:B------:R-:W-:Y:S01]  /*13c10*/  MOV R2, R16 ;  /* 0x0000001000027202 */ /* 0x000fe20000000f00 */
[----:B------:R-:W-:-:S05]  /*13c20*/  BRA `(.L_x_2792) ;  /* 0xffff7bc000007947 */ /* 0x000fca000383ffff */
.L_x_2704:
[----:B------:R-:W-:Y:S01]  /*13c30*/  MOV R2, RZ ;  /* 0x000000ff00027202 */ /* 0x000fe20000000f00 */
[----:B------:R-:W-:Y:S01]  /*13c40*/  IMAD.MOV.U32 R30, RZ, RZ, R5 ;  /* 0x000000ffff1e7224 */ /* 0x000fe200078e0005 */
[----:B------:R-:W-:Y:S01]  /*13c50*/  MOV R3, 0x13c80 ;  /* 0x00013c8000037802 */ /* 0x000fe20000000f00 */
[----:B------:R-:W-:Y:S02]  /*13c60*/  IMAD.MOV.U32 R29, RZ, RZ, 0x181f ;  /* 0x0000181fff1d7424 */ /* 0x000fe400078e00ff */
[----:B------:R-:W-:Y:S05]  /*13c70*/  CALL.REL.NOINC `($__internal_45_$__cuda_sm70_shflsync_idx_p) ;  /* 0x000012d000007944 */ /* 0x000fea0003c00000 */
[----:B------:R-:W-:Y:S01]  /*13c80*/  MOV R4, R29 ;  /* 0x0000001d00047202 */ /* 0x000fe20000000f00 */
[----:B------:R-:W-:-:S05]  /*13c90*/  BRA `(.L_x_2793) ;  /* 0xffff954000007947 */ /* 0x000fca000383ffff */
.L_x_2705:
        /* <DEDUP_REMOVED lines=37> */
.L_x_2707:
[----:B------:R-:W-:Y:S01]  /*13ef0*/  IMAD.MOV.U32 R4, RZ, RZ, R204 ;  /* 0x000000ffff047224 */ /* 0x000fe200078e00cc */
[----:B------:R-:W-:-:S02]  /*13f00*/  MOV R3, 0x2 ;  /* 0x0000000200037802 */ /* 0x000fc40000000f00 */
[----:B------:R-:W-:Y:S02]  /*13f10*/  MOV R2, 0x13f30 ;  /* 0x00013f3000027802 */ /* 0x000fe40000000f00 */
[----:B------:R-:W-:Y:S05]  /*13f20*/  CALL.REL.NOINC `($__internal_44_$__cuda_sm70_shflsync_bfly_p) ;  /* 0x00000fe000007944 */ /* 0x000fea0003c00000 */
[----:B------:R-:W-:Y:S01]  /*13f30*/  MOV R0, R16 ;  /* 0x0000001000007202 */ /* 0x000fe20000000f00 */
[----:B------:R-:W-:Y:S05]  /*13f40*/  BRA `(.L_x_2795) ;  /* 0xffff960000007947 */ /* 0x000fea000383ffff */
.L_x_2708:
[----:B------:R-:W-:Y:S01]  /*13f50*/  IMAD.MOV.U32 R4, RZ, RZ, R0 ;  /* 0x000000ffff047224 */ /* 0x000fe200078e0000 */
[----:B------:R-:W-:Y:S02]  /*13f60*/  MOV R3, 0x1 ;  /* 0x0000000100037802 */ /* 0x000fe40000000f00 */
[----:B------:R-:W-:Y:S02]  /*13f70*/  MOV R2, 0x13f90 ;  /* 0x00013f9000027802 */ /* 0x000fe40000000f00 */
[----:B-1----:R-:W-:Y:S05]  /*13f80*/  CALL.REL.NOINC `($__internal_44_$__cuda_sm70_shflsync_bfly_p) ;  /* 0x00000f8000007944 */ /* 0x002fea0003c00000 */
[----:B------:R-:W-:Y:S01]  /*13f90*/  FADD.FTZ R0, R0, R16 ;  /* 0x0000001000007221 */ /* 0x000fe20000010000 */
[----:B------:R-:W-:Y:S02]  /*13fa0*/  MOV R4, R203 ;  /* 0x000000cb00047202 */ /* 0x000fe40000000f00 */
[----:B------:R-:W-:Y:S02]  /*13fb0*/  MOV R3, 0x2 ;  /* 0x0000000200037802 */ /* 0x000fe40000000f00 */
[----:B------:R-:W-:Y:S02]  /*13fc0*/  MOV R2, 0x13fe0 ;  /* 0x00013fe000027802 */ /* 0x000fe40000000f00 */
[----:B------:R-:W-:Y:S05]  /*13fd0*/  CALL.REL.NOINC `($__internal_44_$__cuda_sm70_shflsync_bfly_p) ;  /* 0x00000f3000007944 */ /* 0x000fea0003c00000 */
[----:B------:R-:W-:Y:S01]  /*13fe0*/  FADD.FTZ R4, R203, R16 ;  /* 0x00000010cb047221 */ /* 0x000fe20000010000 */
[----:B------:R-:W-:-:S02]  /*13ff0*/  MOV R3, 0x1 ;  /* 0x0000000100037802 */ /* 0x000fc40000000f00 */
[----:B------:R-:W-:Y:S02]  /*14000*/  MOV R2, 0x14020 ;  /* 0x0001402000027802 */ /* 0x000fe40000000f00 */
[----:B------:R-:W-:Y:S05]  /*14010*/  CALL.REL.NOINC `($__internal_44_$__cuda_sm70_shflsync_bfly_p) ;  /* 0x00000ef000007944 */ /* 0x000fea0003c00000 */
[----:B------:R-:W-:Y:S01]  /*14020*/  MOV R3, R16 ;  /* 0x0000001000037202 */ /* 0x000fe20000000f00 */
[----:B------:R-:W-:Y:S05]  /*14030*/  BRA `(.L_x_2796) ;  /* 0xffff958000007947 */ /* 0x000fea000383ffff */
.L_x_2715:
[----:B--234-:R-:W-:Y:S01]  /*14040*/  IMAD.MOV.U32 R30, RZ, RZ, R9 ;  /* 0x000000ffff1e7224 */ /* 0x01cfe200078e0009 */
[----:B------:R-:W-:Y:S01]  /*14050*/  MOV R2, RZ ;  /* 0x000000ff00027202 */ /* 0x000fe20000000f00 */
[----:B------:R-:W-:Y:S01]  /*14060*/  IMAD.MOV.U32 R29, RZ, RZ, 0x181f ;  /* 0x0000181fff1d7424 */ /* 0x000fe200078e00ff */
[----:B------:R-:W-:Y:S02]  /*14070*/  MOV R3, 0x14090 ;  /* 0x0001409000037802 */ /* 0x000fe40000000f00 */
[----:B-1----:R-:W-:Y:S05]  /*14080*/  CALL.REL.NOINC `($__internal_45_$__cuda_sm70_shflsync_idx_p) ;  /* 0x00000ec000007944 */ /* 0x002fea0003c00000 */
[----:B------:R-:W-:Y:S01]  /*14090*/  MOV R8, R29 ;  /* 0x0000001d00087202 */ /* 0x000fe20000000f00 */
[----:B------:R-:W-:Y:S05]  /*140a0*/  BRA `(.L_x_2797) ;  /* 0xffffac8000007947 */ /* 0x000fea000383ffff */
.L_x_2716:
[----:B------:R-:W-:Y:S01]  /*140b0*/  IMAD.MOV.U32 R30, RZ, RZ, R11 ;  /* 0x000000ffff1e7224 */ /* 0x000fe200078e000b */
[----:B------:R-:W-:Y:S01]  /*140c0*/  MOV R2, RZ ;  /* 0x000000ff00027202 */ /* 0x000fe20000000f00 */
[----:B------:R-:W-:Y:S01]  /*140d0*/  IMAD.MOV.U32 R29, RZ, RZ, 0x181f ;  /* 0x0000181fff1d7424 */ /* 0x000fe200078e00ff */
[----:B------:R-:W-:Y:S02]  /*140e0*/  MOV R3, 0x14100 ;  /* 0x0001410000037802 */ /* 0x000fe40000000f00 */
[----:B-123--:R-:W-:Y:S05]  /*140f0*/  CALL.REL.NOINC `($__internal_45_$__cuda_sm70_shflsync_idx_p) ;  /* 0x00000e5000007944 */ /* 0x00efea0003c00000 */
[----:B------:R-:W-:Y:S01]  /*14100*/  MOV R0, R29 ;  /* 0x0000001d00007202 */ /* 0x000fe20000000f00 */
[----:B------:R-:W-:Y:S05]  /*14110*/  BRA `(.L_x_2798) ;  /* 0xffffac3000007947 */ /* 0x000fea000383ffff */
.L_x_2719:
[----:B------:R-:W-:Y:S01]  /*14120*/  IMAD.MOV.U32 R30, RZ, RZ, R9 ;  /* 0x000000ffff1e7224 */ /* 0x000fe200078e0009 */
[----:B--2---:R-:W-:Y:S01]  /*14130*/  MOV R2, 0x1 ;  /* 0x0000000100027802 */ /* 0x004fe20000000f00 */
[----:B------:R-:W-:Y:S01]  /*14140*/  IMAD.MOV.U32 R29, RZ, RZ, 0x181f ;  /* 0x0000181fff1d7424 */ /* 0x000fe200078e00ff */
[----:B------:R-:W-:-:S02]  /*14150*/  MOV R3, 0x14170 ;  /* 0x0001417000037802 */ /* 0x000fc40000000f00 */
[----:B-1-34-:R-:W-:Y:S05]  /*14160*/  CALL.REL.NOINC `($__internal_45_$__cuda_sm70_shflsync_idx_p) ;  /* 0x00000de000007944 */ /* 0x01afea0003c00000 */
        /* <DEDUP_REMOVED lines=8> */
.L_x_2722:
[----:B------:R-:W-:Y:S01]  /*141f0*/  IMAD.MOV.U32 R30, RZ, RZ, R9 ;  /* 0x000000ffff1e7224 */ /* 0x000fe200078e0009 */
[----:B--2---:R-:W-:Y:S01]  /*14200*/  MOV R2, 0x2 ;  /* 0x0000000200027802 */ /* 0x004fe20000000f00 */
[----:B------:R-:W-:Y:S01]  /*14210*/  IMAD.MOV.U32 R29, RZ, RZ, 0x181f ;  /* 0x0000181fff1d7424 */ /* 0x000fe200078e00ff */
[----:B------:R-:W-:Y:S02]  /*14220*/  MOV R3, 0x14240 ;  /* 0x0001424000037802 */ /* 0x000fe40000000f00 */
[----:B-1-34-:R-:W-:Y:S05]  /*14230*/  CALL.REL.NOINC `($__internal_45_$__cuda_sm70_shflsync_idx_p) ;  /* 0x00000d1000007944 */ /* 0x01afea0003c00000 */
[----:B------:R-:W-:Y:S01]  /*14240*/  MOV R8, R29 ;  /* 0x0000001d00087202 */ /* 0x000fe20000000f00 */
[----:B------:R-:W-:Y:S05]  /*14250*/  BRA `(.L_x_2800) ;  /* 0xffffadc000007947 */ /* 0x000fea000383ffff */
.L_x_2723:
[----:B------:R-:W-:Y:S01]  /*14260*/  IMAD.MOV.U32 R30, RZ, RZ, R11 ;  /* 0x000000ffff1e7224 */ /* 0x000fe200078e000b */
[----:B--2---:R-:W-:Y:S01]  /*14270*/  MOV R2, 0x2 ;  /* 0x0000000200027802 */ /* 0x004fe20000000f00 */
[----:B------:R-:W-:Y:S01]  /*14280*/  IMAD.MOV.U32 R29, RZ, RZ, 0x181f ;  /* 0x0000181fff1d7424 */ /* 0x000fe200078e00ff */
[----:B------:R-:W-:Y:S02]  /*14290*/  MOV R3, 0x142b0 ;  /* 0x000142b000037802 */ /* 0x000fe40000000f00 */
[----:B-1-34-:R-:W-:Y:S05]  /*142a0*/  CALL.REL.NOINC `($__internal_45_$__cuda_sm70_shflsync_idx_p) ;  /* 0x00000ca000007944 */ /* 0x01afea0003c00000 */
[----:B------:R-:W-:Y:S01]  /*142b0*/  MOV R0, R29 ;  /* 0x0000001d00007202 */ /* 0x000fe20000000f00 */
[----:B------:R-:W-:Y:S05]  /*142c0*/  BRA `(.L_x_2801) ;  /* 0xffffad7000007947 */ /* 0x000fea000383ffff */
.L_x_2726:
[----:B------:R-:W-:Y:S01]  /*142d0*/  IMAD.MOV.U32 R30, RZ, RZ, R9 ;  /* 0x000000ffff1e7224 */ /* 0x000fe200078e0009 */
[----:B---3--:R-:W-:Y:S01]  /*142e0*/  MOV R2, 0x3 ;  /* 0x0000000300027802 */ /* 0x008fe20000000f00 */
        /* <DEDUP_REMOVED lines=11> */
.L_x_2728:
[----:B------:R-:W-:Y:S01]  /*143a0*/  IMAD.MOV.U32 R30, RZ, RZ, R5 ;  /* 0x000000ffff1e7224 */ /* 0x000fe200078e0005 */
[----:B------:R-:W-:Y:S01]  /*143b0*/  MOV R2, RZ ;  /* 0x000000ff00027202 */ /* 0x000fe20000000f00 */
[----:B------:R-:W-:Y:S01]  /*143c0*/  IMAD.MOV.U32 R29, RZ, RZ, 0x1c1f ;  /* 0x00001c1fff1d7424 */ /* 0x000fe200078e00ff */
[----:B------:R-:W-:Y:S02]  /*143d0*/  MOV R3, 0x143f0 ;  /* 0x000143f000037802 */ /* 0x000fe40000000f00 */
[----:B------:R-:W-:Y:S05]  /*143e0*/  CALL.REL.NOINC `($__internal_45_$__cuda_sm70_shflsync_idx_p) ;  /* 0x00000b6000007944 */ /* 0x000fea0003c00000 */
[----:B------:R-:W-:Y:S01]  /*143f0*/  MOV R4, R29 ;  /* 0x0000001d00047202 */ /* 0x000fe20000000f00 */
[----:B------:R-:W-:Y:S05]  /*14400*/  BRA `(.L_x_2803) ;  /* 0xffffb0e000007947 */ /* 0x000fea000383ffff */
.L_x_2729:
[----:B------:R-:W-:Y:S01]  /*14410*/  IMAD.MOV.U32 R30, RZ, RZ, R12 ;  /* 0x000000ffff1e7224 */ /* 0x000fe200078e000c */
[----:B------:R-:W-:Y:S01]  /*14420*/  MOV R2, RZ ;  /* 0x000000ff00027202 */ /* 0x000fe20000000f00 */
[----:B------:R-:W-:Y:S01]  /*14430*/  IMAD.MOV.U32 R29, RZ, RZ, 0x1c1f ;  /* 0x00001c1fff1d7424 */ /* 0x000fe200078e00ff */
[----:B------:R-:W-:Y:S02]  /*14440*/  MOV R3, 0x14460 ;  /* 0x0001446000037802 */ /* 0x000fe40000000f00 */
[----:B-12---:R-:W-:Y:S05]  /*14450*/  CALL.REL.NOINC `($__internal_45_$__cuda_sm70_shflsync_idx_p) ;  /* 0x00000af000007944 */ /* 0x006fea0003c00000 */
[----:B------:R-:W-:Y:S01]  /*14460*/  MOV R0, R29 ;  /* 0x0000001d00007202 */ /* 0x000fe20000000f00 */
[----:B------:R-:W-:Y:S05]  /*14470*/  BRA `(.L_x_2804) ;  /* 0xffffb09000007947 */ /* 0x000fea000383ffff */
.L_x_2732:
[----:B------:R-:W-:Y:S01]  /*14480*/  IMAD.MOV.U32 R30, RZ, RZ, R5 ;  /* 0x000000ffff1e7224 */ /* 0x000fe200078e0005 */
[----:B----4-:R-:W-:Y:S01]  /*14490*/  MOV R2, 0x1 ;  /* 0x0000000100027802 */ /* 0x010fe20000000f00 */
[----:B------:R-:W-:Y:S01]  /*144a0*/  IMAD.MOV.U32 R29, RZ, RZ, 0x1c1f ;  /* 0x00001c1fff1d7424 */ /* 0x000fe200078e00ff */
[----:B------:R-:W-:-:S02]  /*144b0*/  MOV R3, 0x144d0 ;  /* 0x000144d000037802 */ /* 0x000fc40000000f00 */
[----:B-123--:R-:W-:Y:S05]  /*144c0*/  CALL.REL.NOINC `($__internal_45_$__cuda_sm70_shflsync_idx_p) ;  /* 0x00000a8000007944 */ /* 0x00efea0003c00000 */
        /* <DEDUP_REMOVED lines=8> */
.L_x_2736:
[----:B------:R-:W-:Y:S01]  /*14550*/  IMAD.MOV.U32 R30, RZ, RZ, R9 ;  /* 0x000000ffff1e7224 */ /* 0x000fe200078e0009 */
[----:B------:R-:W-:Y:S01]  /*14560*/  MOV R2, RZ ;  /* 0x000000ff00027202 */ /* 0x000fe20000000f00 */
[----:B------:R-:W-:Y:S01]  /*14570*/  IMAD.MOV.U32 R29, RZ, RZ, 0x181f ;  /* 0x0000181fff1d7424 */ /* 0x000fe200078e00ff */
[----:B------:R-:W-:Y:S02]  /*14580*/  MOV R3, 0x145a0 ;  /* 0x000145a000037802 */ /* 0x000fe40000000f00 */
[----:B------:R-:W-:Y:S05]  /*14590*/  CALL.REL.NOINC `($__internal_45_$__cuda_sm70_shflsync_idx_p) ;  /* 0x000009b000007944 */ /* 0x000fea0003c00000 */
[----:B------:R-:W-:Y:S01]  /*145a0*/  MOV R8, R29 ;  /* 0x0000001d00087202 */ /* 0x000fe20000000f00 */
[----:B------:R-:W-:Y:S05]  /*145b0*/  BRA `(.L_x_2806) ;  /* 0xffffc8f000007947 */ /* 0x000fea000383ffff */
.L_x_2737:
[----:B------:R-:W-:Y:S01]  /*145c0*/  IMAD.MOV.U32 R30, RZ, RZ, R12 ;  /* 0x000000ffff1e7224 */ /* 0x000fe200078e000c */
[----:B------:R-:W-:Y:S01]  /*145d0*/  MOV R2, RZ ;  /* 0x000000ff00027202 */ /* 0x000fe20000000f00 */
[----:B------:R-:W-:Y:S01]  /*145e0*/  IMAD.MOV.U32 R29, RZ, RZ, 0x181f ;  /* 0x0000181fff1d7424 */ /* 0x000fe200078e00ff */
[----:B------:R-:W-:Y:S02]  /*145f0*/  MOV R3, 0x14610 ;  /* 0x0001461000037802 */ /* 0x000fe40000000f00 */
[----:B-12---:R-:W-:Y:S05]  /*14600*/  CALL.REL.NOINC `($__internal_45_$__cuda_sm70_shflsync_idx_p) ;  /* 0x0000094000007944 */ /* 0x006fea0003c00000 */
[----:B------:R-:W-:Y:S01]  /*14610*/  MOV R0, R29 ;  /* 0x0000001d00007202 */ /* 0x000fe20000000f00 */
[----:B------:R-:W-:Y:S05]  /*14620*/  BRA `(.L_x_2807) ;  /* 0xffffc8a000007947 */ /* 0x000fea000383ffff */
.L_x_2740:
        /* <DEDUP_REMOVED lines=13> */
.L_x_2743:
[----:B------:R-:W-:Y:S01]  /*14700*/  IMAD.MOV.U32 R30, RZ, RZ, R9 ;  /* 0x000000ffff1e7224 */ /* 0x000fe200078e0009 */
[----:B-1----:R-:W-:Y:S01]  /*14710*/  MOV R2, 0x2 ;  /* 0x0000000200027802 */ /* 0x002fe20000000f00 */
[----:B------:R-:W-:Y:S01]  /*14720*/  IMAD.MOV.U32 R29, RZ, RZ, 0x181f ;  /* 0x0000181fff1d7424 */ /* 0x000fe200078e00ff */
[----:B------:R-:W-:Y:S02]  /*14730*/  MOV R3, 0x14750 ;  /* 0x0001475000037802 */ /* 0x000fe40000000f00 */
[----:B--234-:R-:W-:Y:S05]  /*14740*/  CALL.REL.NOINC `($__internal_45_$__cuda_sm70_shflsync_idx_p) ;  /* 0x0000080000007944 */ /* 0x01cfea0003c00000 */
[----:B------:R-:W-:Y:S01]  /*14750*/  MOV R8, R29 ;  /* 0x0000001d00087202 */ /* 0x000fe20000000f00 */
[----:B------:R-:W-:Y:S05]  /*14760*/  BRA `(.L_x_2809) ;  /* 0xffffca4000007947 */ /* 0x000fea000383ffff */
.L_x_2744:
[----:B------:R-:W-:Y:S01]  /*14770*/  IMAD.MOV.U32 R30, RZ, RZ, R12 ;  /* 0x000000ffff1e7224 */ /* 0x000fe200078e000c */
[----:B------:R-:W-:Y:S01]  /*14780*/  MOV R2, 0x2 ;  /* 0x0000000200027802 */ /* 0x000fe20000000f00 */
[----:B------:R-:W-:Y:S01]  /*14790*/  IMAD.MOV.U32 R29, RZ, RZ, 0x181f ;  /* 0x0000181fff1d7424 */ /* 0x000fe200078e00ff */
[----:B------:R-:W-:Y:S02]  /*147a0*/  MOV R3, 0x147c0 ;  /* 0x000147c000037802 */ /* 0x000fe40000000f00 */
[----:B-1234-:R-:W-:Y:S05]  /*147b0*/  CALL.REL.NOINC `($__internal_45_$__cuda_sm70_shflsync_idx_p) ;  /* 0x0000079000007944 */ /* 0x01efea0003c00000 */
[----:B------:R-:W-:Y:S01]  /*147c0*/  MOV R0, R29 ;  /* 0x0000001d00007202 */ /* 0x000fe20000000f00 */
[----:B------:R-:W-:Y:S05]  /*147d0*/  BRA `(.L_x_2810) ;  /* 0xffffc9f000007947 */ /* 0x000fea000383ffff */
.L_x_2747:
[----:B------:R-:W-:Y:S01]  /*147e0*/  IMAD.MOV.U32 R30, RZ, RZ, R9 ;  /* 0x000000ffff1e7224 */ /* 0x000fe200078e0009 */
[----:B-1----:R-:W-:Y:S01]  /*147f0*/  MOV R2, 0x3 ;  /* 0x0000000300027802 */ /* 0x002fe20000000f00 */
[----:B------:R-:W-:Y:S01]  /*14800*/  IMAD.MOV.U32 R29, RZ, RZ, 0x181f ;  /* 0x0000181fff1d7424 */ /* 0x000fe200078e00ff */
[----:B------:R-:W-:-:S02]  /*14810*/  MOV R3, 0x14830 ;  /* 0x0001483000037802 */ /* 0x000fc40000000f00 */
[----:B--234-:R-:W-:Y:S05]  /*14820*/  CALL.REL.NOINC `($__internal_45_$__cuda_sm70_shflsync_idx_p) ;  /* 0x0000072000007944 */ /* 0x01cfea0003c00000 */
        /* <DEDUP_REMOVED lines=8> */
.L_x_2749:
[----:B------:R-:W-:Y:S01]  /*148b0*/  IMAD.MOV.U32 R30, RZ, RZ, R28 ;  /* 0x000000ffff1e7224 */ /* 0x000fe200078e001c */
[----:B------:R-:W-:Y:S01]  /*148c0*/  MOV R2, RZ ;  /* 0x000000ff00027202 */ /* 0x000fe20000000f00 */
[----:B------:R-:W-:Y:S01]  /*148d0*/  IMAD.MOV.U32 R29, RZ, RZ, 0x1f ;  /* 0x0000001fff1d7424 */ /* 0x000fe200078e00ff */
[----:B------:R-:W-:Y:S02]  /*148e0*/  MOV R3, 0x14900 ;  /* 0x0001490000037802 */ /* 0x000fe40000000f00 */
[----:B--2---:R-:W-:Y:S05]  /*148f0*/  CALL.REL.NOINC `($__internal_45_$__cuda_sm70_shflsync_idx_p) ;  /* 0x0000065000007944 */ /* 0x004fea0003c00000 */
[----:B------:R-:W-:Y:S01]  /*14900*/  MOV R9, R29 ;  /* 0x0000001d00097202 */ /* 0x000fe20000000f00 */
[----:B------:R-:W-:Y:S05]  /*14910*/  BRA `(.L_x_2812) ;  /* 0xffffcc1000007947 */ /* 0x000fea000383ffff */
.L_x_2750:
[----:B------:R-:W-:Y:S01]  /*14920*/  IMAD.MOV.U32 R30, RZ, RZ, R28 ;  /* 0x000000ffff1e7224 */ /* 0x000fe200078e001c */
[----:B------:R-:W-:Y:S01]  /*14930*/  MOV R2, 0x1 ;  /* 0x0000000100027802 */ /* 0x000fe20000000f00 */
[----:B------:R-:W-:Y:S01]  /*14940*/  IMAD.MOV.U32 R29, RZ, RZ, 0x1f ;  /* 0x0000001fff1d7424 */ /* 0x000fe200078e00ff */
[----:B------:R-:W-:Y:S02]  /*14950*/  MOV R3, 0x14970 ;  /* 0x0001497000037802 */ /* 0x000fe40000000f00 */
[----:B-12---:R-:W-:Y:S05]  /*14960*/  CALL.REL.NOINC `($__internal_45_$__cuda_sm70_shflsync_idx_p) ;  /* 0x000005e000007944 */ /* 0x006fea0003c00000 */
[----:B------:R-:W-:Y:S01]  /*14970*/  MOV R8, R29 ;  /* 0x0000001d00087202 */ /* 0x000fe20000000f00 */
[----:B------:R-:W-:Y:S05]  /*14980*/  BRA `(.L_x_2813) ;  /* 0xffffcbc000007947 */ /* 0x000fea000383ffff */
.L_x_2751:
[----:B------:R-:W-:Y:S02]  /*14990*/  MOV R2, 0x1 ;  /* 0x0000000100027802 */ /* 0x000fe40000000f00 */
[----:B------:R-:W-:-:S02]  /*149a0*/  MOV R3, 0x149c0 ;  /* 0x000149c000037802 */ /* 0x000fc40000000f00 */
[----:B-1234-:R-:W-:Y:S05]  /*149b0*/  CALL.REL.NOINC `($__internal_46_$__cuda_sm70_shflsync_up_p) ;  /* 0x000005f000007944 */ /* 0x01efea0003c00000 */
[----:B------:R-:W-:Y:S05]  /*149c0*/  BRA `(.L_x_2814) ;  /* 0xffffcca000007947 */ /* 0x000fea000383ffff */
.L_x_2752:
[----:B------:R-:W-:Y:S02]  /*149d0*/  MOV R2, 0x2 ;  /* 0x0000000200027802 */ /* 0x000fe40000000f00 */
[----:B------:R-:W-:-:S02]  /*149e0*/  MOV R3, 0x14a00 ;  /* 0x00014a0000037802 */ /* 0x000fc40000000f00 */
[----:B--2-4-:R-:W-:Y:S05]  /*149f0*/  CALL.REL.NOINC `($__internal_46_$__cuda_sm70_shflsync_up_p) ;  /* 0x000005b000007944 */ /* 0x014fea0003c00000 */
        /* <DEDUP_REMOVED lines=24> */
.L_x_2756:
[----:B------:R-:W-:Y:S02]  /*14b80*/  MOV R2, 0x1 ;  /* 0x0000000100027802 */ /* 0x000fe40000000f00 */
[----:B------:R-:W-:Y:S02]  /*14b90*/  MOV R3, 0x14bb0 ;  /* 0x00014bb000037802 */ /* 0x000fe40000000f00 */
[----:B------:R-:W-:Y:S05]  /*14ba0*/  CALL.REL.NOINC `($__internal_46_$__cuda_sm70_shflsync_up_p) ;  /* 0x0000040000007944 */ /* 0x000fea0003c00000 */
[----:B------:R-:W-:Y:S01]  /*14bb0*/  MOV R2, R4 ;  /* 0x0000000400027202 */ /* 0x000fe20000000f00 */
[----:B------:R-:W-:Y:S05]  /*14bc0*/  BRA `(.L_x_2816) ;  /* 0xffffccf000007947 */ /* 0x000fea000383ffff */
.L_x_2757:
[----:B------:R-:W-:Y:S02]  /*14bd0*/  MOV R2, 0x2 ;  /* 0x0000000200027802 */ /* 0x000fe40000000f00 */
[----:B------:R-:W-:Y:S02]  /*14be0*/  MOV R3, 0x14c00 ;  /* 0x00014c0000037802 */ /* 0x000fe40000000f00 */
        /* <DEDUP_REMOVED lines=25> */
.L_x_2759:
[----:B------:R-:W-:Y:S02]  /*14d80*/  SEL R0, RZ, 0x1, P0 ;  /* 0x00000001ff007807 */ /* 0x000fe40000000000 */
[----:B------:R-:W-:Y:S02]  /*14d90*/  MOV R2, 0x14db0 ;  /* 0x00014db000027802 */ /* 0x000fe40000000f00 */
[----:B-1----:R-:W-:Y:S05]  /*14da0*/  CALL.REL.NOINC `($__internal_47_$__cuda_sm70_votesync_ballot) ;  /* 0x0000027000007944 */ /* 0x002fea0003c00000 */
[----:B------:R-:W-:Y:S01]  /*14db0*/  MOV R5, R0 ;  /* 0x0000000000057202 */ /* 0x000fe20000000f00 */
[----:B------:R-:W-:Y:S05]  /*14dc0*/  BRA `(.L_x_2818) ;  /* 0xffffcc8000007947 */ /* 0x000fea000383ffff */
.L_x_2760:
[----:B------:R-:W-:Y:S01]  /*14dd0*/  IMAD.MOV.U32 R30, RZ, RZ, R6 ;  /* 0x000000ffff1e7224 */ /* 0x000fe200078e0006 */
[----:B------:R-:W-:Y:S01]  /*14de0*/  MOV R2, R0 ;  /* 0x0000000000027202 */ /* 0x000fe20000000f00 */
[----:B------:R-:W-:Y:S01]  /*14df0*/  IMAD.MOV.U32 R29, RZ, RZ, 0x1f ;  /* 0x0000001fff1d7424 */ /* 0x000fe200078e00ff */
[----:B------:R-:W-:Y:S02]  /*14e00*/  MOV R3, 0x14e20 ;  /* 0x00014e2000037802 */ /* 0x000fe40000000f00 */
[----:B-1----:R-:W-:Y:S05]  /*14e10*/  CALL.REL.NOINC `($__internal_45_$__cuda_sm70_shflsync_idx_p) ;  /* 0x0000013000007944 */ /* 0x002fea0003c00000 */
[----:B------:R-:W-:Y:S01]  /*14e20*/  IMAD.MOV.U32 R11, RZ, RZ, R29 ;  /* 0x000000ffff0b7224 */ /* 0x000fe200078e001d */
[----:B------:R-:W-:Y:S01]  /*14e30*/  MOV R2, R0 ;  /* 0x0000000000027202 */ /* 0x000fe20000000f00 */
[----:B------:R-:W-:Y:S01]  /*14e40*/  IMAD.MOV.U32 R30, RZ, RZ, R7 ;  /* 0x000000ffff1e7224 */ /* 0x000fe200078e0007 */
[----:B------:R-:W-:-:S02]  /*14e50*/  MOV R29, 0x1f ;  /* 0x0000001f001d7802 */ /* 0x000fc40000000f00 */
[----:B------:R-:W-:Y:S02]  /*14e60*/  MOV R3, 0x14e80 ;  /* 0x00014e8000037802 */ /* 0x000fe40000000f00 */
[----:B------:R-:W-:Y:S05]  /*14e70*/  CALL.REL.NOINC `($__internal_45_$__cuda_sm70_shflsync_idx_p) ;  /* 0x000000d000007944 */ /* 0x000fea0003c00000 */
[----:B------:R-:W-:Y:S01]  /*14e80*/  MOV R7, R29 ;  /* 0x0000001d00077202 */ /* 0x000fe20000000f00 */
[----:B------:R-:W-:Y:S05]  /*14e90*/  BRA `(.L_x_2819) ;  /* 0xffffcc0000007947 */ /* 0x000fea000383ffff */
.L_x_2763:
[----:B------:R-:W-:Y:S01]  /*14ea0*/  IMAD.MOV.U32 R30, RZ, RZ, R4 ;  /* 0x000000ffff1e7224 */ /* 0x000fe200078e0004 */
[----:B------:R-:W-:Y:S01]  /*14eb0*/  MOV R2, R0 ;  /* 0x0000000000027202 */ /* 0x000fe20000000f00 */
[----:B------:R-:W-:Y:S01]  /*14ec0*/  IMAD.MOV.U32 R29, RZ, RZ, 0x1f ;  /* 0x0000001fff1d7424 */ /* 0x000fe200078e00ff */
[----:B------:R-:W-:Y:S02]  /*14ed0*/  MOV R3, 0x14ef0 ;  /* 0x00014ef000037802 */ /* 0x000fe40000000f00 */
[----:B-1-34-:R-:W-:Y:S05]  /*14ee0*/  CALL.REL.NOINC `($__internal_45_$__cuda_sm70_shflsync_idx_p) ;  /* 0x0000006000007944 */ /* 0x01afea0003c00000 */
[----:B------:R-:W-:Y:S01]  /*14ef0*/  MOV R10, R29 ;  /* 0x0000001d000a7202 */ /* 0x000fe20000000f00 */
[----:B------:R-:W-:Y:S05]  /*14f00*/  BRA `(.L_x_2762) ;  /* 0xffffcbf000007947 */ /* 0x000fea000383ffff */
        .weak           $__internal_44_$__cuda_sm70_shflsync_bfly_p
        .type           $__internal_44_$__cuda_sm70_shflsync_bfly_p,@function
        .size           $__internal_44_$__cuda_sm70_shflsync_bfly_p,($__internal_45_$__cuda_sm70_shflsync_idx_p - $__internal_44_$__cuda_sm70_shflsync_bfly_p)
$__internal_44_$__cuda_sm70_shflsync_bfly_p:
[----:B------:R-:W-:Y:S04]  /*14f10*/  WARPSYNC R180 ;  /* 0x000000b400007348 */ /* 0x000fe80003800000 */
[----:B------:R1:W2:Y:S02]  /*14f20*/  SHFL.BFLY PT, R16, R4, R3, R182 ;  /* 0x0c00000304107389 */ /* 0x0002a400000e00b6 */
[----:B-1----:R-:W-:-:S04]  /*14f30*/  MOV R3, 0x0 ;  /* 0x0000000000037802 */ /* 0x002fc80000000f00 */
[----:B--2---:R-:W-:Y:S05]  /*14f40*/  RET.REL.NODEC R2 `(_ZN7cutlass13device_kernelIN5flash19enable_sm80_to_sm89INS1_16FlashAttnFwdSm80INS1_25CollectiveMainloopFwdSm80ILi8ELi2ELb0EN4cute5tupleIJNS5_1CILi128EEENS7_ILi64EEENS7_ILi192EEEEEELi192ENS_6half_tEfNS_4arch4Sm80ELb1ELb0ELb1ELb1ELb1ELb0ELb1ELb1EEENS1_21CollectiveEpilogueFwdINS6_IJS8_SA_S9_EEENS6_IJNS7_ILi1EEESI_SI_EEESC_SE_Li256ELb1ELb1ELb1ELb0EEENS1_36VarlenDynamicPersistentTileSchedulerILi128ELi64ELi256ELi256ELb1ELb1ELb0ELb1ELb1ELb1EEEEEEEEEvNT_6ParamsE) ;  /* 0xfffeb0b002007950 */ /* 0x004fea0003c3ffff */
        .weak           $__internal_45_$__cuda_sm70_shflsync_idx_p
        .type           $__internal_45_$__cuda_sm70_shflsync_idx_p,@function
        .size           $__internal_45_$__cuda_sm70_shflsync_idx_p,($__internal_46_$__cuda_sm70_shflsync_up_p - $__internal_45_$__cuda_sm70_shflsync_idx_p)
$__internal_45_$__cuda_sm70_shflsync_idx_p:
[----:B------:R-:W-:-:S04]  /*14f50*/  MOV R31, 0xffffffff ;  /* 0xffffffff001f7802 */ /* 0x000fc80000000f00 */
[----:B------:R-:W-:Y:S04]  /*14f60*/  WARPSYNC R31 ;  /* 0x0000001f00007348 */ /* 0x000fe80003800000 */
[----:B------:R1:W2:Y:S02]  /*14f70*/  SHFL.IDX PT, R29, R30, R2, R29 ;  /* 0x000000021e1d7389 */ /* 0x0002a400000e001d */
[----:B-1----:R-:W-:Y:S02]  /*14f80*/  MOV R2, R3 ;  /* 0x0000000300027202 */ /* 0x002fe40000000f00 */
[----:B------:R-:W-:-:S04]  /*14f90*/  MOV R3, 0x0 ;  /* 0x0000000000037802 */ /* 0x000fc80000000f00 */
[----:B--2---:R-:W-:Y:S05]  /*14fa0*/  RET.REL.NODEC R2 `(_ZN7cutlass13device_kernelIN5flash19enable_sm80_to_sm89INS1_16FlashAttnFwdSm80INS1_25CollectiveMainloopFwdSm80ILi8ELi2ELb0EN4cute5tupleIJNS5_1CILi128EEENS7_ILi64EEENS7_ILi192EEEEEELi192ENS_6half_tEfNS_4arch4Sm80ELb1ELb0ELb1ELb1ELb1ELb0ELb1ELb1EEENS1_21CollectiveEpilogueFwdINS6_IJS8_SA_S9_EEENS6_IJNS7_ILi1EEESI_SI_EEESC_SE_Li256ELb1ELb1ELb1ELb0EEENS1_36VarlenDynamicPersistentTileSchedulerILi128ELi64ELi256ELi256ELb1ELb1ELb0ELb1ELb1ELb1EEEEEEEEEvNT_6ParamsE) ;  /* 0xfffeb05002007950 */ /* 0x004fea0003c3ffff */
        .weak           $__internal_46_$__cuda_sm70_shflsync_up_p
        .type           $__internal_46_$__cuda_sm70_shflsync_up_p,@function
        .size           $__internal_46_$__cuda_sm70_shflsync_up_p,($__internal_47_$__cuda_sm70_votesync_ballot - $__internal_46_$__cuda_sm70_shflsync_up_p)
$__internal_46_$__cuda_sm70_shflsync_up_p:
[----:B------:R-:W-:Y:S02]  /*14fb0*/  IMAD.MOV.U32 R4, RZ, RZ, RZ ;  /* 0x000000ffff047224 */ /* 0x000fe400078e00ff */
[----:B------:R-:W-:-:S04]  /*14fc0*/  IMAD.MOV.U32 R11, RZ, RZ, -0x1 ;  /* 0xffffffffff0b7424 */ /* 0x000fc800078e00ff */
[----:B------:R-:W-:Y:S04]  /*14fd0*/  WARPSYNC R11 ;  /* 0x0000000b00007348 */ /* 0x000fe80003800000 */
[----:B------:R1:W2:Y:S02]  /*14fe0*/  SHFL.UP PT, R4, R0, R2, R4 ;  /* 0x0400000200047389 */ /* 0x0002a400000e0004 */
[----:B-1----:R-:W-:Y:S02]  /*14ff0*/  MOV R2, R3 ;  /* 0x0000000300027202 */ /* 0x002fe40000000f00 */
[----:B------:R-:W-:-:S04]  /*15000*/  MOV R3, 0x0 ;  /* 0x0000000000037802 */ /* 0x000fc80000000f00 */
[----:B--2---:R-:W-:Y:S05]  /*15010*/  RET.REL.NODEC R2 `(_ZN7cutlass13device_kernelIN5flash19enable_sm80_to_sm89INS1_16FlashAttnFwdSm80INS1_25CollectiveMainloopFwdSm80ILi8ELi2ELb0EN4cute5tupleIJNS5_1CILi128EEENS7_ILi64EEENS7_ILi192EEEEEELi192ENS_6half_tEfNS_4arch4Sm80ELb1ELb0ELb1ELb1ELb1ELb0ELb1ELb1EEENS1_21CollectiveEpilogueFwdINS6_IJS8_SA_S9_EEENS6_IJNS7_ILi1EEESI_SI_EEESC_SE_Li256ELb1ELb1ELb1ELb0EEENS1_36VarlenDynamicPersistentTileSchedulerILi128ELi64ELi256ELi256ELb1ELb1ELb0ELb1ELb1ELb1EEEEEEEEEvNT_6ParamsE) ;  /* 0xfffeafe002007950 */ /* 0x004fea0003c3ffff */
        .weak           $__internal_47_$__cuda_sm70_votesync_ballot
        .type           $__internal_47_$__cuda_sm70_votesync_ballot,@function
        .size           $__internal_47_$__cuda_sm70_votesync_ballot,(.L_x_6230 - $__internal_47_$__cuda_sm70_votesync_ballot)
$__internal_47_$__cuda_sm70_votesync_ballot:
[----:B------:R-:W-:Y:S01]  /*15020*/  ISETP.NE.U32.AND P0, PT, R0, 0x1, PT ;  /* 0x000000010000780c */ /* 0x000fe20003f05070 */
[----:B------:R-:W-:-:S04]  /*15030*/  IMAD.MOV.U32 R3, RZ, RZ, -0x1 ;  /* 0xffffffffff037424 */ /* 0x000fc800078e00ff */
[----:B------:R-:W-:Y:S08]  /*15040*/  WARPSYNC R3 ;  /* 0x0000000300007348 */ /* 0x000ff00003800000 */
[----:B------:R-:W-:-:S04]  /*15050*/  VOTE.ANY R0, PT, !P0 ;  /* 0x0000000000007806 */ /* 0x000fc800040e0100 */
[----:B------:R-:W-:Y:S01]  /*15060*/  LOP3.LUT R0, R0, R3, RZ, 0xc0, !PT ;  /* 0x0000000300007212 */ /* 0x000fe200078ec0ff */
[----:B------:R-:W-:-:S04]  /*15070*/  IMAD.MOV.U32 R3, RZ, RZ, 0x0 ;  /* 0x00000000ff037424 */ /* 0x000fc800078e00ff */
[----:B------:R-:W-:Y:S05]  /*15080*/  RET.REL.NODEC R2 `(_ZN7cutlass13device_kernelIN5flash19enable_sm80_to_sm89INS1_16FlashAttnFwdSm80INS1_25CollectiveMainloopFwdSm80ILi8ELi2ELb0EN4cute5tupleIJNS5_1CILi128EEENS7_ILi64EEENS7_ILi192EEEEEELi192ENS_6half_tEfNS_4arch4Sm80ELb1ELb0ELb1ELb1ELb1ELb0ELb1ELb1EEENS1_21CollectiveEpilogueFwdINS6_IJS8_SA_S9_EEENS6_IJNS7_ILi1EEESI_SI_EEESC_SE_Li256ELb1ELb1ELb1ELb0EEENS1_36VarlenDynamicPersistentTileSchedulerILi128ELi64ELi256ELi256ELb1ELb1ELb0ELb1ELb1ELb1EEEEEEEEEvNT_6ParamsE) ;  /* 0xfffeaf7002007950 */ /* 0x000fea0003c3ffff */
.L_x_2820:
        /* <DEDUP_REMOVED lines=15> */
.L_x_6230:


//--------------------- .text._ZN7cutlass13device_kernelIN5flash19enable_sm80_to_sm89INS1_16FlashAttnFwdSm80INS1_25CollectiveMainloopFwdSm80ILi8ELi2ELb0EN4cute5tupleIJNS5_1CILi128EEENS7_ILi64EEENS7_ILi192EEEEEELi192ENS_6half_tEfNS_4arch4Sm80ELb1ELb0ELb1ELb1ELb1ELb1ELb1ELb1EEENS1_21CollectiveEpilogueFwdINS6_IJS8_SA_S9_EEENS6_IJNS7_ILi1EEESI_SI_EEESC_SE_Li256ELb1ELb1ELb1ELb0EEENS1_36VarlenDynamicPersistentTileSchedulerILi128ELi64ELi256ELi256ELb1ELb1ELb0ELb1ELb1ELb1EEEEEEEEEvNT_6ParamsE --------------------------
	.section	.text._ZN7cutlass13device_kernelIN5flash19enable_sm80_to_sm89INS1_16FlashAttnFwdSm80INS1_25CollectiveMainloopFwdSm80ILi8ELi2ELb0EN4cute5tupleIJNS5_1CILi128EEENS7_ILi64EEENS7_ILi192EEEEEELi192ENS_6half_tEfNS_4arch4Sm80ELb1ELb0ELb1ELb1ELb1ELb1ELb1ELb1EEENS1_21CollectiveEpilogueFwdINS6_IJS8_SA_S9_EEENS6_IJNS7_ILi1EEESI_SI_EEESC_SE_Li256ELb1ELb1ELb1ELb0EEENS1_36VarlenDynamicPersistentTileSchedulerILi128ELi64ELi256ELi256ELb1ELb1ELb0ELb1ELb1ELb1EEEEEEEEEvNT_6ParamsE,"ax",@progbits
	.sectioninfo	@"SHI_REGISTERS=255"
	.align	128
.text._ZN7cutlass13device_kernelIN5flash19enable_sm80_to_sm89INS1_16FlashAttnFwdSm80INS1_25CollectiveMainloopFwdSm80ILi8ELi2ELb0EN4cute5tupleIJNS5_1CILi128EEENS7_ILi64EEENS7_ILi192EEEEEELi192ENS_6half_tEfNS_4arch4Sm80ELb1ELb0ELb1ELb1ELb1ELb1ELb1ELb1EEENS1_21CollectiveEpilogueFwdINS6_IJS8_SA_S9_EEENS6_IJNS7_ILi1EEESI_SI_EEESC_SE_Li256ELb1ELb1ELb1ELb0EEENS1_36VarlenDynamicPersistentTileSchedulerILi128ELi64ELi256ELi256ELb1ELb1ELb0ELb1ELb1ELb1EEEEEEEEEvNT_6ParamsE:
        .type           _ZN7cutlass13device_kernelIN5flash19enable_sm80_to_sm89INS1_16FlashAttnFwdSm80INS1_25CollectiveMainloopFwdSm80ILi8ELi2ELb0EN4cute5tupleIJNS5_1CILi128EEENS7_ILi64EEENS7_ILi192EEEEEELi192ENS_6half_tEfNS_4arch4Sm80ELb1ELb0ELb1ELb1ELb1ELb1ELb1ELb1EEENS1_21CollectiveEpilogueFwdINS6_IJS8_SA_S9_EEENS6_IJNS7_ILi1EEESI_SI_EEESC_SE_Li256ELb1ELb1ELb1ELb0EEENS1_36VarlenDynamicPersistentTileSchedulerILi128ELi64ELi256ELi256ELb1ELb1ELb0ELb1ELb1ELb1EEEEEEEEEvNT_6ParamsE,@function
        .size           _ZN7cutlass13device_kernelIN5flash19enable_sm80_to_sm89INS1_16FlashAttnFwdSm80INS1_25CollectiveMainloopFwdSm80ILi8ELi2ELb0EN4cute5tupleIJNS5_1CILi128EEENS7_ILi64EEENS7_ILi192EEEEEELi192ENS_6half_tEfNS_4arch4Sm80ELb1ELb0ELb1ELb1ELb1ELb1ELb1ELb1EEENS1_21CollectiveEpilogueFwdINS6_IJS8_SA_S9_EEENS6_IJNS7_ILi1EEESI_SI_EEESC_SE_Li256ELb1ELb1ELb1ELb0EEENS1_36VarlenDynamicPersistentTileSchedulerILi128ELi64ELi256ELi256ELb1ELb1ELb0ELb1ELb1ELb1EEEEEEEEEvNT_6ParamsE,(.L_x_6235 - _ZN7cutlass13device_kernelIN5flash19enable_sm80_to_sm89INS1_16FlashAttnFwdSm80INS1_25CollectiveMainloopFwdSm80ILi8ELi2ELb0EN4cute5tupleIJNS5_1CILi128EEENS7_ILi64EEENS7_ILi192EEEEEELi192ENS_6half_tEfNS_4arch4Sm80ELb1ELb0ELb1ELb1ELb1ELb1ELb1ELb1EEENS1_21CollectiveEpilogueFwdINS6_IJS8_SA_S9_EEENS6_IJNS7_ILi1EEESI_SI_EEESC_SE_Li256ELb1ELb1ELb1ELb0EEENS1_36VarlenDynamicPersistentTileSchedulerILi128ELi64ELi256ELi256ELb1ELb1ELb0ELb1ELb1ELb1EEEEEEEEEvNT_6ParamsE)
        .other          _ZN7cutlass13device_kernelIN5flash19enable_sm80_to_sm89INS1_16FlashAttnFwdSm80INS1_25CollectiveMainloopFwdSm80ILi8ELi2ELb0EN4cute5tupleIJNS5_1CILi128EEENS7_ILi64EEENS7_ILi192EEEEEELi192ENS_6half_tEfNS_4arch4Sm80ELb1ELb0ELb1ELb1ELb1ELb1ELb1ELb1EEENS1_21CollectiveEpilogueFwdINS6_IJS8_SA_S9_EEENS6_IJNS7_ILi1EEESI_SI_EEESC_SE_Li256ELb1ELb1ELb1ELb0EEENS1_36VarlenDynamicPersistentTileSchedulerILi128ELi64ELi256ELi256ELb1ELb1ELb0ELb1ELb1ELb1EEEEEEEEEvNT_6ParamsE,@"STO_CUDA_ENTRY STV_DEFAULT"
_ZN7cutlass13device_kernelIN5flash19enable_sm80_to_sm89INS1_16FlashAttnFwdSm80INS1_25CollectiveMainloopFwdSm80ILi8ELi2ELb0EN4cute5tupleIJNS5_1CILi128EEENS7_ILi64EEENS7_ILi192EEEEEELi192ENS_6half_tEfNS_4arch4Sm80ELb1ELb0ELb1ELb1ELb1ELb1ELb1ELb1EEENS1_21CollectiveEpilogueFwdINS6_IJS8_SA_S9_EEENS6_IJNS7_ILi1EEESI_SI_EEESC_SE_Li256ELb1ELb1ELb1ELb0EEENS1_36VarlenDynamicPersistentTileSchedulerILi128ELi64ELi256ELi256ELb1ELb1ELb0ELb1ELb1ELb1EEEEEEEEEvNT_6ParamsE:
[----:B------:R-:W-:-:S03]  /*0000*/  MOV R1, c[0x0][0x28] ;  /* 0x00000a0000017a02 */ /* 0x000fc60000000f00 */
[----:B------:R-:W1:Y:S01]  /*0010*/  S2R R2, SR_TID.X ;  /* 0x0000000000027919 */ /* 0x000e620000002100 */
[----:B------:R-:W-:Y:S01]  /*0020*/  IADD3 R1, R1, -0x70, RZ ;  /* 0xffffff9001017810 */ /* 0x000fe20007ffe0ff */
[----:B------:R-:W-:Y:S01]  /*0030*/  ULDC.64 UR8, c[0x0][0x118] ;  /* 0x0000460000087ab9 */ /* 0x000fe20000000a00 */
[----:B-1----:R-:W-:-:S05]  /*0040*/  SHF.R.U32.HI R0, RZ, 0x5, R2 ;  /* 0x00000005ff007819 */ /* 0x002fca0000011602 */
[----:B------:R-:W1:Y:S02]  /*0050*/  SHFL.IDX PT, R3, R0, RZ, 0x1f ;  /* 0x00001fff00037589 */ /* 0x000e6400000e0000 */
[----:B-1----:R-:W-:Y:S02]  /*0060*/  ISETP.NE.AND P0, PT, R3, RZ, PT ;  /* 0x000000ff0300720c */ /* 0x002fe40003f05270 */
[----:B------:R-:W-:Y:S11]  /*0070*/  STL [R1+0x68], R3 ;  /* 0x0000680301007387 */ /* 0x000ff60000100800 */
[----:B------:R-:W-:Y:S06]  /*0080*/  @P0 BAR.SYNC.DEFER_BLOCKING 0x5, 0x100 ;  /* 0x0144000000000b1d */ /* 0x000fec0000010000 */
[----:B------:R-:W1:Y:S04]  /*0090*/  @P0 LDS.128 R4, [0x24100] ;  /* 0x02410000ff040984 */ /* 0x000e680000000c00 */
[----:B-1----:R1:W-:Y:S04]  /*00a0*/  @P0 STL.64 [R1], R4 ;  /* 0x0000000401000387 */ /* 0x0023e80000100a00 */
[----:B------:R1:W-:Y:S04]  /*00b0*/  @P0 STL.64 [R1+0x8], R6 ;  /* 0x0000080601000387 */ /* 0x0003e80000100a00 */
[----:B------:R-:W-:Y:S06]  /*00c0*/  @P0 BAR.ARV 0x4, 0x100 ;  /* 0x0104000000000b1d */ /* 0x000fec0000002000 */
[----:B------:R-:W-:Y:S05]  /*00d0*/  @P0 BRA `(.L_x_2821) ;  /* 0x00000fd000000947 */ /* 0x000fea0003800000 */
[----:B------:R-:W-:Y:S01]  /*00e0*/  LOP3.LUT R13, R2, 0x1f, RZ, 0xc0, !PT ;  /* 0x0000001f020d7812 */ /* 0x000fe200078ec0ff */
[----:B------:R-:W-:-:S03]  /*00f0*/  CS2R R8, SRZ ;  /* 0x0000000000087805 */ /* 0x000fc6000001ff00 */
[----:B------:R-:W-:-:S04]  /*0100*/  ISETP.NE.AND P6, PT, R13, 0x1f, PT ;  /* 0x0000001f0d00780c */ /* 0x000fc80003fc5270 */
[----:B------:R-:W-:-:S13]  /*0110*/  ISETP.GE.OR P0, PT, R13, c[0x0][0x53c], !P6 ;  /* 0x00014f000d007a0c */ /* 0x000fda0007706670 */
[----:B-1----:R-:W-:Y:S02]  /*0120*/  @!P0 IMAD.MOV.U32 R4, RZ, RZ, 0x4 ;  /* 0x00000004ff048424 */ /* 0x002fe400078e00ff */
[----:B------:R-:W-:Y:S02]  /*0130*/  @!P0 IMAD.MOV.U32 R2, RZ, RZ, 0x4 ;  /* 0x00000004ff028424 */ /* 0x000fe400078e00ff */
[----:B------:R-:W-:-:S04]  /*0140*/  @!P0 IMAD.WIDE.U32 R4, R13, R4, c[0x0][0x580] ;  /* 0x000160000d048625 */ /* 0x000fc800078e0004 */
[C---:B------:R-:W-:Y:S01]  /*0150*/  @!P0 IMAD.WIDE.U32 R2, R13.reuse, R2, c[0x0][0x578] ;  /* 0x00015e000d028625 */ /* 0x040fe200078e0002 */
[----:B------:R-:W2:Y:S04]  /*0160*/  @!P0 LDG.E R9, [R4.64] ;  /* 0x0000000804098981 */ /* 0x000ea8000c1e1900 */
[----:B------:R-:W2:Y:S01]  /*0170*/  @!P0 LDG.E R8, [R2.64] ;  /* 0x0000000802088981 */ /* 0x000ea2000c1e1900 */
[C---:B------:R-:W-:Y:S01]  /*0180*/  ISETP.NE.AND P5, PT, R13.reuse, RZ, PT ;  /* 0x000000ff0d00720c */ /* 0x040fe20003fa5270 */
[----:B------:R-:W1:Y:S01]  /*0190*/  S2UR UR4, SR_CTAID.X ;  /* 0x00000000000479c3 */ /* 0x000e620000002500 */
        /* <DEDUP_REMOVED lines=24> */
[----:B-1----:R-:W-:-:S13]  /*0320*/  ISETP.GT.AND P0, PT, R6, UR4, PT ;  /* 0x0000000406007c0c */ /* 0x002fda000bf04270 */
[----:B------:R-:W-:Y:S05]  /*0330*/  @P0 BRA `(.L_x_2822) ;  /* 0x0000026000000947 */ /* 0x000fea0003800000 */
[----:B------:R-:W-:Y:S02]  /*0340*/  MOV R6, R0 ;  /* 0x0000000000067202 */ /* 0x000fe40000000f00 */
[----:B------:R-:W-:-:S04]  /*0350*/  MOV R7, RZ ;  /* 0x000000ff00077202 */ /* 0x000fc80000000f00 */
.L_x_2826:
        /* <DEDUP_REMOVED lines=15> */
[----:B------:R1:W2:Y:S02]  /*0450*/  SHFL.UP PT, R0, R5, 0x1, RZ ;  /* 0x0420000005007989 */ /* 0x0002a400000e00ff */
.L_x_3028:
        /* <DEDUP_REMOVED lines=16> */
.L_x_3029:
[----:B--2---:R-:W-:-:S05]  /*0560*/  IMAD R0, R0, c[0x0][0x538], RZ ;  /* 0x00014e0000007a24 */ /* 0x004fca00078e02ff */
[----:B------:R-:W-:-:S04]  /*0570*/  IADD3 R6, R0, R6, RZ ;  /* 0x0000000600067210 */ /* 0x000fc80007ffe0ff */
[----:B------:R-:W-:-:S13]  /*0580*/  ISETP.GT.AND P0, PT, R6, UR4, PT ;  /* 0x0000000406007c0c */ /* 0x000fda000bf04270 */
[----:B-1----:R-:W-:Y:S05]  /*0590*/  @!P0 BRA `(.L_x_2826) ;  /* 0xfffffdc000008947 */ /* 0x002fea000383ffff */
.L_x_2822:
[----:B------:R-:W-:-:S05]  /*05a0*/  IADD3 R10, -R0, R6, RZ ;  /* 0x00000006000a7210 */ /* 0x000fca0007ffe1ff */
[----:B------:R-:W-:-:S05]  /*05b0*/  IMAD R0, R4, c[0x0][0x538], R10 ;  /* 0x00014e0004007a24 */ /* 0x000fca00078e020a */
[----:B------:R-:W-:Y:S01]  /*05c0*/  ISETP.GT.AND P0, PT, R0, UR4, PT ;  /* 0x0000000400007c0c */ /* 0x000fe2000bf04270 */
[----:B------:R-:W-:-:S12]  /*05d0*/  BRA.DIV ~URZ, `(.L_x_2827) ;  /* 0x0001f3727f007947 */ /* 0x000fd8000b800000 */
[----:B------:R-:W-:-:S04]  /*05e0*/  VOTE.ANY R6, PT, !P0 ;  /* 0x0000000000067806 */ /* 0x000fc800040e0100 */
.L_x_3030:
[----:B------:R-:W1:Y:S02]  /*05f0*/  POPC R0, R6 ;  /* 0x0000000600007309 */ /* 0x000e640000000000 */
[----:B-1----:R-:W-:-:S05]  /*0600*/  IADD3 R2, R0, R7, RZ ;  /* 0x0000000700027210 */ /* 0x002fca0007ffe0ff */
[----:B------:R1:W-:Y:S01]  /*0610*/  STL [R1+0xc], R2 ;  /* 0x00000c0201007387 */ /* 0x0003e20000100800 */
[----:B------:R-:W-:Y:S05]  /*0620*/  BRA.DIV ~URZ, `(.L_x_2828) ;  /* 0x0001f3727f007947 */ /* 0x000fea000b800000 */
[----:B------:R2:W3:Y:S01]  /*0630*/  SHFL.IDX PT, R12, R9, R0, 0x1f ;  /* 0x00001f00090c7589 */ /* 0x0004e200000e0000 */
[----:B------:R-:W-:-:S03]  /*0640*/  MOV R5, RZ ;  /* 0x000000ff00057202 */ /* 0x000fc60000000f00 */
[----:B------:R2:W4:Y:S04]  /*0650*/  SHFL.IDX PT, R9, R8, R0, 0x1f ;  /* 0x00001f0008097589 */ /* 0x00052800000e0000 */
.L_x_3031:
[----:B------:R-:W-:Y:S01]  /*0660*/  ISETP.NE.AND P0, PT, R6, RZ, PT ;  /* 0x000000ff0600720c */ /* 0x000fe20003f05270 */
[----:B------:R-:W-:-:S12]  /*0670*/  BSSY B0, `(.L_x_2829) ;  /* 0x0000005000007945 */ /* 0x000fd80003800000 */
[----:B------:R-:W-:Y:S05]  /*0680*/  @!P0 BRA `(.L_x_2830) ;  /* 0x0000003000008947 */ /* 0x000fea0003800000 */
[----:B-1----:R-:W-:Y:S01]  /*0690*/  IADD3 R2, R0, -0x1, RZ ;  /* 0xffffffff00027810 */ /* 0x002fe20007ffe0ff */
[----:B------:R-:W-:Y:S05]  /*06a0*/  BRA.DIV ~URZ, `(.L_x_2831) ;  /* 0x0001f3d27f007947 */ /* 0x000fea000b800000 */
[----:B------:R1:W2:Y:S02]  /*06b0*/  SHFL.IDX PT, R5, R4, R2, 0x1f ;  /* 0x00001f0204057589 */ /* 0x0002a400000e0000 */
.L_x_2830:
[----:B------:R-:W-:Y:S05]  /*06c0*/  BSYNC B0 ;  /* 0x0000000000007941 */ /* 0x000fea0003800000 */
.L_x_2829:
[----:B--2---:R-:W-:Y:S01]  /*06d0*/  IMAD R0, R5, c[0x0][0x538], R10 ;  /* 0x00014e0005007a24 */ /* 0x004fe200078e020a */
[----:B----4-:R-:W-:Y:S01]  /*06e0*/  ISETP.NE.AND P0, PT, R9, 0x1, PT ;  /* 0x000000010900780c */ /* 0x010fe20003f05270 */
[----:B------:R-:W-:Y:S03]  /*06f0*/  BSSY B0, `(.L_x_2832) ;  /* 0x0000089000007945 */ /* 0x000fe60003800000 */
[----:B------:R2:W-:Y:S01]  /*0700*/  STL [R1], R0 ;  /* 0x0000000001007387 */ /* 0x0005e20000100800 */
[----:B------:R-:W-:-:S08]  /*0710*/  IADD3 R11, -R0, UR4, RZ ;  /* 0x00000004000b7c10 */ /* 0x000fd0000fffe1ff */
[----:B------:R-:W-:Y:S05]  /*0720*/  @!P0 BRA `(.L_x_2833) ;  /* 0x000003f000008947 */ /* 0x000fea0003800000 */
[-C--:B--23--:R-:W-:Y:S02]  /*0730*/  IABS R0, R12.reuse ;  /* 0x0000000c00007213 */ /* 0x08cfe40000000000 */
[----:B------:R-:W-:-:S03]  /*0740*/  IABS R6, R12 ;  /* 0x0000000c00067213 */ /* 0x000fc60000000000 */
[----:B------:R-:W-:Y:S01]  /*0750*/  IMAD.MOV.U32 R5, RZ, RZ, R0 ;  /* 0x000000ffff057224 */ /* 0x000fe200078e0000 */
[----:B------:R-:W-:-:S03]  /*0760*/  IABS R0, R9 ;  /* 0x0000000900007213 */ /* 0x000fc60000000000 */
[----:B-1----:R-:W1:Y:S02]  /*0770*/  I2F.RP R2, R5 ;  /* 0x0000000500027306 */ /* 0x002e640000209400 */
        /* <DEDUP_REMOVED lines=55> */
[----:B------:R-:W-:-:S05]  /*0af0*/  IMAD R2, R3, 0x10000, R2 ;  /* 0x0001000003027824 */ /* 0x000fca00078e0202 */
[----:B------:R1:W-:Y:S01]  /*0b00*/  STL [R1+0x8], R2 ;  /* 0x0000080201007387 */ /* 0x0003e20000100800 */
[----:B------:R-:W-:Y:S05]  /*0b10*/  BRA `(.L_x_2834) ;  /* 0x0000046000007947 */ /* 0x000fea0003800000 */
.L_x_2833:
[----:B------:R-:W4:Y:S01]  /*0b20*/  LDL R3, [R1+0xc] ;  /* 0x00000c0001037983 */ /* 0x000f220000100800 */
[----:B-1----:R-:W-:-:S04]  /*0b30*/  IMAD.MOV.U32 R2, RZ, RZ, 0x4 ;  /* 0x00000004ff027424 */ /* 0x002fc800078e00ff */
[----:B----4-:R-:W-:-:S05]  /*0b40*/  IMAD.WIDE R2, R3, R2, c[0x0][0x590] ;  /* 0x0001640003027625 */ /* 0x010fca00078e0202 */
[----:B------:R-:W4:Y:S02]  /*0b50*/  LDG.E R7, [R2.64] ;  /* 0x0000000802077981 */ /* 0x000f24000c1e1900 */
[----:B---34-:R-:W-:-:S05]  /*0b60*/  IMAD R9, R7, R12, RZ ;  /* 0x0000000c07097224 */ /* 0x018fca00078e02ff */
[-C--:B--2---:R-:W-:Y:S02]  /*0b70*/  IABS R0, R9.reuse ;  /* 0x0000000900007213 */ /* 0x084fe40000000000 */
        /* <DEDUP_REMOVED lines=62> */
[----:B------:R-:W-:-:S05]  /*0f60*/  IMAD R2, R0, R2, R3 ;  /* 0x0000000200027224 */ /* 0x000fca00078e0203 */
[----:B------:R1:W-:Y:S02]  /*0f70*/  STL [R1+0x8], R2 ;  /* 0x0000080201007387 */ /* 0x0003e40000100800 */
.L_x_2834:
[----:B------:R-:W-:Y:S05]  /*0f80*/  BSYNC B0 ;  /* 0x0000000000007941 */ /* 0x000fea0003800000 */
.L_x_2832:
[----:B------:R-:W-:-:S04]  /*0f90*/  LOP3.LUT R0, RZ, R0, RZ, 0x33, !PT ;  /* 0x00000000ff007212 */ /* 0x000fc800078e33ff */
[----:B------:R-:W-:-:S05]  /*0fa0*/  IADD3 R0, R0, R12, RZ ;  /* 0x0000000c00007210 */ /* 0x000fca0007ffe0ff */
[----:B------:R2:W-:Y:S01]  /*0fb0*/  STL [R1+0x4], R0 ;  /* 0x0000040001007387 */ /* 0x0005e20000100800 */
[----:B------:R-:W-:Y:S05]  /*0fc0*/  BRA `(.L_x_2835) ;  /* 0x0000006000007947 */ /* 0x000fea0003800000 */
.L_x_2823:
[----:B------:R-:W-:Y:S01]  /*0fd0*/  MOV R0, UR4 ;  /* 0x0000000400007c02 */ /* 0x000fe20008000f00 */
[----:B------:R-:W-:Y:S04]  /*0fe0*/  STL [R1+0x4], RZ ;  /* 0x000004ff01007387 */ /* 0x000fe80000100800 */
[----:B------:R1:W-:Y:S04]  /*0ff0*/  STL [R1], R0 ;  /* 0x0000000001007387 */ /* 0x0003e80000100800 */
[----:B------:R2:W-:Y:S01]  /*1000*/  STL [R1+0x8], RZ ;  /* 0x000008ff01007387 */ /* 0x0005e20000100800 */
[----:B-1----:R-:W-:-:S05]  /*1010*/  MOV R0, c[0x0][0x53c] ;  /* 0x00014f0000007a02 */ /* 0x002fca0000000f00 */
[----:B------:R2:W-:Y:S02]  /*1020*/  STL [R1+0xc], R0 ;  /* 0x00000c0001007387 */ /* 0x0005e40000100800 */
.L_x_2835:
[----:B------:R-:W3:Y:S04]  /*1030*/  LDL R4, [R1] ;  /* 0x0000000001047983 */ /* 0x000ee80000100800 */
[----:B------:R-:W3:Y:S04]  /*1040*/  LDL R5, [R1+0x4] ;  /* 0x0000040001057983 */ /* 0x000ee80000100800 */
[----:B------:R-:W3:Y:S04]  /*1050*/  LDL R6, [R1+0x8] ;  /* 0x0000080001067983 */ /* 0x000ee80000100800 */
[----:B------:R-:W3:Y:S01]  /*1060*/  LDL R7, [R1+0xc] ;  /* 0x00000c0001077983 */ /* 0x000ee20000100800 */
[----:B------:R-:W-:Y:S01]  /*1070*/  ISETP.NE.AND P0, PT, R13, RZ, PT ;  /* 0x000000ff0d00720c */ /* 0x000fe20003f05270 */
[----:B------:R-:W-:-:S12]  /*1080*/  WARPSYNC 0xffffffff ;  /* 0xffffffff00007948 */ /* 0x000fd80003800000 */
[----:B---3--:R3:W-:Y:S04]  /*1090*/  @!P0 STS.128 [0x24100], R4 ;  /* 0x02410004ff008388 */ /* 0x0087e80000000c00 */
[----:B------:R-:W-:Y:S06]  /*10a0*/  BAR.ARV 0x5, 0x100 ;  /* 0x0144000000007b1d */ /* 0x000fec0000002000 */
.L_x_2821:
[----:B--2---:R-:W2:Y:S02]  /*10b0*/  LDL R0, [R1+0xc] ;  /* 0x00000c0001007983 */ /* 0x004ea40000100800 */
[----:B--2---:R-:W-:-:S13]  /*10c0*/  ISETP.GE.AND P0, PT, R0, c[0x0][0x53c], PT ;  /* 0x00014f0000007a0c */ /* 0x004fda0003f06270 */
[----:B------:R-:W-:Y:S05]  /*10d0*/  @P0 EXIT ;  /* 0x000000000000094d */ /* 0x000fea0003800000 */
[----:B------:R-:W2:Y:S01]  /*10e0*/  S2R R14, SR_TID.X ;  /* 0x00000000000e7919 */ /* 0x000ea20000002100 */
[----:B------:R-:W-:Y:S02]  /*10f0*/  ULDC UR4, c[0x0][0x2ac] ;  /* 0x0000ab0000047ab9 */ /* 0x000fe40000000800 */
[----:B------:R-:W-:Y:S02]  /*1100*/  ULDC UR6, c[0x0][0x1d0] ;  /* 0x0000740000067ab9 */ /* 0x000fe40000000800 */
[----:B------:R-:W-:Y:S01]  /*1110*/  UIMAD UR6, UR4, UR6, URZ ;  /* 0x00000006040672a4 */ /* 0x000fe2000f8e023f */
[----:B--2---:R-:W-:-:S04]  /*1120*/  SHF.R.S32.HI R12, RZ, 0x1f, R14 ;  /* 0x0000001fff0c7819 */ /* 0x004fc8000001140e */
[CC--:B-1----:R-:W-:Y:S02]  /*1130*/  LEA.HI R2, R12.reuse, R14.reuse, RZ, 0x4 ;  /* 0x0000000e0c027211 */ /* 0x0c2fe400078f20ff */
[-C--:B------:R-:W-:Y:S02]  /*1140*/  LEA.HI R11, R12, R14.reuse, RZ, 0x3 ;  /* 0x0000000e0c0b7211 */ /* 0x080fe400078f18ff */
[----:B------:R-:W-:Y:S02]  /*1150*/  LOP3.LUT R0, R2, 0xfffffff0, RZ, 0xc0, !PT ;  /* 0xfffffff002007812 */ /* 0x000fe400078ec0ff */
[----:B------:R-:W-:Y:S02]  /*1160*/  SHF.R.S32.HI R251, RZ, 0x3, R11 ;  /* 0x00000003fffb7819 */ /* 0x000fe4000001140b */
[----:B---3--:R-:W-:Y:S01]  /*1170*/  LOP3.LUT R4, R11, 0xfffffff8, RZ, 0xc0, !PT ;  /* 0xfffffff80b047812 */ /* 0x008fe200078ec0ff */
        /* <DEDUP_REMOVED lines=8> */
[----:B------:R-:W-:Y:S01]  /*1200*/  LEA.HI R13, R6, R0, RZ, 0x3 ;  /* 0x00000000060d7211 */ /* 0x000fe200078f18ff */
[----:B------:R-:W-:Y:S01]  /*1210*/  IMAD R231, R22, 0x20, R251 ;  /* 0x0000002016e77824 */ /* 0x000fe200078e02fb */
        /* <DEDUP_REMOVED lines=33> */
[--C-:B------:R-:W-:Y:S01]  /*1430*/  SHF.R.S32.HI R227, RZ, 0x2, R7.reuse ;  /* 0x00000002ffe37819 */ /* 0x100fe20000011407 */
[----:B------:R-:W-:Y:S01]  /*1440*/  IMAD.SHL.U32 R144, R144, 0x2, RZ ;  /* 0x0000000290907824 */ /* 0x000fe200078e00ff */
[----:B------:R-:W-:Y:S01]  /*1450*/  SHF.R.S32.HI R3, RZ, 0x1f, R7 ;  /* 0x0000001fff037819 */ /* 0x000fe20000011407 */
[----:B------:R-:W-:Y:S01]  /*1460*/  IMAD.IADD R21, R14, 0x1, -R2 ;  /* 0x000000010e157824 */ /* 0x000fe200078e0a02 */
[----:B------:R-:W-:Y:S01]  /*1470*/  LOP3.LUT R0, R0, 0x1c0, RZ, 0xc0, !PT ;  /* 0x000001c000007812 */ /* 0x000fe200078ec0ff */
[----:B------:R-:W-:Y:S01]  /*1480*/  STL [R1+0x6c], R18 ;  /* 0x00006c1201007387 */ /* 0x000fe20000100800 */
[----:B------:R-:W-:Y:S01]  /*1490*/  LEA.HI R3, R3, R227, RZ, 0x3 ;  /* 0x000000e303037211 */ /* 0x000fe200078f18ff */
[C---:B------:R-:W-:Y:S01]  /*14a0*/  IMAD.SHL.U32 R110, R21.reuse, 0x4, RZ ;  /* 0x00000004156e7824 */ /* 0x040fe200078e00ff */
[----:B------:R-:W-:Y:S01]  /*14b0*/  LOP3.LUT R5, R0, 0x8, R4, 0xf8, !PT ;  /* 0x0000000800057812 */ /* 0x000fe200078ef804 */
[----:B------:R-:W-:Y:S01]  /*14c0*/  IMAD.SHL.U32 R104, R21, 0x8, RZ ;  /* 0x0000000815687824 */ /* 0x000fe200078e00ff */
[----:B------:R-:W-:-:S02]  /*14d0*/  R2P PR, R6, 0x6 ;  /* 0x0000000606007804 */ /* 0x000fc40000000000 */
[----:B------:R-:W-:Y:S01]  /*14e0*/  SHF.R.U32.HI R4, RZ, 0x3, R0 ;  /* 0x00000003ff047819 */ /* 0x000fe20000011600 */
[----:B------:R-:W-:Y:S01]  /*14f0*/  IMAD R0, R9, 0x200, R8 ;  /* 0x0000020009007824 */ /* 0x000fe200078e0208 */
[----:B------:R-:W-:Y:S02]  /*1500*/  IADD3 R6, R227, 0x40, RZ ;  /* 0x00000040e3067810 */ /* 0x000fe40007ffe0ff */
[----:B------:R-:W-:Y:S02]  /*1510*/  LOP3.LUT R3, R3, 0xfffffff8, RZ, 0xc0, !PT ;  /* 0xfffffff803037812 */ /* 0x000fe400078ec0ff */
[----:B------:R-:W-:Y:S01]  /*1520*/  IADD3 R146, R110, 0x20, RZ ;  /* 0x000000206e927810 */ /* 0x000fe20007ffe0ff */
[----:B------:R-:W-:Y:S01]  /*1530*/  IMAD.SHL.U32 R2, R6, 0x40, RZ ;  /* 0x0000004006027824 */ /* 0x000fe200078e00ff */
[----:B------:R-:W-:Y:S01]  /*1540*/  LOP3.LUT R9, R5, R4, RZ, 0x3c, !PT ;  /* 0x0000000405097212 */ /* 0x000fe200078e3cff */
[----:B------:R-:W-:Y:S01]  /*1550*/  IMAD.IADD R5, R227, 0x1, -R3 ;  /* 0x00000001e3057824 */ /* 0x000fe200078e0a03 */
[----:B------:R-:W-:Y:S01]  /*1560*/  SHF.R.S32.HI R4, RZ, 0x1f, R6 ;  /* 0x0000001fff047819 */ /* 0x000fe20000011406 */
[----:B------:R-:W-:Y:S01]  /*1570*/  IMAD.IADD R109, R110, 0x1, R146 ;  /* 0x000000016e6d7824 */ /* 0x000fe200078e0292 */
[----:B------:R-:W-:-:S02]  /*1580*/  LOP3.LUT R20, R2, 0x1c0, RZ, 0xc0, !PT ;  /* 0x000001c002147812 */ /* 0x000fc400078ec0ff */
[----:B------:R-:W-:Y:S01]  /*1590*/  LEA.HI R3, R4, R6, RZ, 0x3 ;  /* 0x0000000604037211 */ /* 0x000fe200078f18ff */
[----:B------:R-:W-:Y:S01]  /*15a0*/  IMAD.SHL.U32 R4, R5, 0x40, RZ ;  /* 0x0000004005047824 */ /* 0x000fe200078e00ff */
[----:B------:R-:W-:Y:S01]  /*15b0*/  IADD3 R145, R110, 0x40, RZ ;  /* 0x000000406e917810 */ /* 0x000fe20007ffe0ff */
[----:B------:R1:W-:Y:S01]  /*15c0*/  STL [R1+0x10], R5 ;  /* 0x0000100501007387 */ /* 0x0003e20000100800 */
[----:B------:R-:W-:Y:S01]  /*15d0*/  SHF.R.S32.HI R2, RZ, 0x1f, R109 ;  /* 0x0000001fff027819 */ /* 0x000fe2000001146d */
[----:B------:R-:W-:Y:S01]  /*15e0*/  IMAD.SHL.U32 R3, R3, 0x40, RZ ;  /* 0x0000004003037824 */ /* 0x000fe200078e00ff */
[----:B------:R-:W-:Y:S01]  /*15f0*/  LOP3.LUT R233, R4, 0x1c0, RZ, 0xc0, !PT ;  /* 0x000001c004e97812 */ /* 0x000fe200078ec0ff */
[----:B------:R-:W-:Y:S01]  /*1600*/  IMAD.IADD R108, R110, 0x1, R145 ;  /* 0x000000016e6c7824 */ /* 0x000fe200078e0291 */
[CC--:B------:R-:W-:Y:S02]  /*1610*/  LEA.HI R4, R2.reuse, R109.reuse, RZ, 0x6 ;  /* 0x0000006d02047211 */ /* 0x0c0fe400078f30ff */
[----:B------:R-:W-:-:S02]  /*1620*/  LEA.HI R8, R2, R109, RZ, 0x3 ;  /* 0x0000006d02087211 */ /* 0x000fc400078f18ff */
[----:B------:R-:W-:Y:S01]  /*1630*/  LOP3.LUT R16, R3, 0xfffffe00, RZ, 0xc0, !PT ;  /* 0xfffffe0003107812 */ /* 0x000fe200078ec0ff */
[----:B------:R-:W-:Y:S01]  /*1640*/  IMAD.SHL.U32 R2, R4, 0x80, RZ ;  /* 0x0000008004027824 */ /* 0x000fe200078e00ff */
[----:B------:R-:W-:Y:S02]  /*1650*/  SHF.R.U32.HI R150, RZ, 0x3, R233 ;  /* 0x00000003ff967819 */ /* 0x000fe400000116e9 */
[----:B------:R-:W-:Y:S01]  /*1660*/  SHF.R.U32.HI R17, RZ, 0x3, R20 ;  /* 0x00000003ff117819 */ /* 0x000fe20000011614 */
[----:B------:R-:W-:Y:S01]  /*1670*/  STL [R1+0x34], R16 ;  /* 0x0000341001007387 */ /* 0x000fe20000100800 */
[----:B------:R-:W-:Y:S02]  /*1680*/  LOP3.LUT R4, R20, 0x38, R8, 0xf8, !PT ;  /* 0x0000003814047812 */ /* 0x000fe400078ef808 */
[----:B------:R-:W-:Y:S02]  /*1690*/  SHF.R.S32.HI R3, RZ, 0x1f, R108 ;  /* 0x0000001fff037819 */ /* 0x000fe4000001146c */
[----:B------:R-:W-:-:S02]  /*16a0*/  LOP3.LUT R2, R2, 0xffffe000, RZ, 0xc0, !PT ;  /* 0xffffe00002027812 */ /* 0x000fc400078ec0ff */
[----:B------:R-:W-:Y:S02]  /*16b0*/  LOP3.LUT R4, R4, R17, RZ, 0x3c, !PT ;  /* 0x0000001104047212 */ /* 0x000fe400078e3cff */
[----:B------:R-:W-:Y:S02]  /*16c0*/  LEA.HI R7, R3, R108, RZ, 0x3 ;  /* 0x0000006c03077211 */ /* 0x000fe400078f18ff */
[----:B-1----:R-:W-:Y:S02]  /*16d0*/  LOP3.LUT R5, R233, 0x38, R8, 0xf8, !PT ;  /* 0x00000038e9057812 */ /* 0x002fe400078ef808 */
[----:B------:R-:W-:Y:S02]  /*16e0*/  IADD3 R14, R4, R2, R16 ;  /* 0x00000002040e7210 */ /* 0x000fe40007ffe010 */
[----:B------:R-:W-:Y:S02]  /*16f0*/  LOP3.LUT R6, R5, R150, RZ, 0x3c, !PT ;  /* 0x0000009605067212 */ /* 0x000fe400078e3cff */
[----:B------:R-:W-:-:S02]  /*1700*/  LEA.HI R5, R3, R108, RZ, 0x6 ;  /* 0x0000006c03057211 */ /* 0x000fc400078f30ff */
[----:B------:R-:W-:Y:S01]  /*1710*/  IADD3 R15, R6, R2, R151 ;  /* 0x00000002060f7210 */ /* 0x000fe20007ffe097 */
[----:B------:R-:W-:Y:S01]  /*1720*/  IMAD.SHL.U32 R6, R13, 0x40, RZ ;  /* 0x000000400d067824 */ /* 0x000fe200078e00ff */
[--C-:B------:R-:W-:Y:S01]  /*1730*/  LOP3.LUT R4, R233, 0x38, R7.reuse, 0xf8, !PT ;  /* 0x00000038e9047812 */ /* 0x100fe200078ef807 */
[----:B------:R-:W-:Y:S01]  /*1740*/  IMAD.SHL.U32 R2, R5, 0x80, RZ ;  /* 0x0000008005027824 */ /* 0x000fe200078e00ff */
[----:B------:R-:W-:Y:S02]  /*1750*/  LOP3.LUT R3, R20, 0x38, R7, 0xf8, !PT ;  /* 0x0000003814037812 */ /* 0x000fe400078ef807 */
[----:B------:R-:W-:Y:S02]  /*1760*/  LOP3.LUT R5, R4, R150, RZ, 0x3c, !PT ;  /* 0x0000009604057212 */ /* 0x000fe400078e3cff */
[----:B------:R-:W-:Y:S02]  /*1770*/  LOP3.LUT R2, R2, 0xffffe000, RZ, 0xc0, !PT ;  /* 0xffffe00002027812 */ /* 0x000fe400078ec0ff */
[----:B------:R-:W-:-:S02]  /*1780*/  LOP3.LUT R4, R3, R17, RZ, 0x3c, !PT ;  /* 0x0000001103047212 */ /* 0x000fc400078e3cff */
[-C--:B------:R-:W-:Y:S02]  /*1790*/  IADD3 R13, R5, R2.reuse, R151 ;  /* 0x00000002050d7210 */ /* 0x080fe40007ffe097 */
[----:B------:R-:W-:Y:S02]  /*17a0*/  LEA.HI R5, R21, R21, RZ, 0x1 ;  /* 0x0000001515057211 */ /* 0x000fe400078f08ff */
[----:B------:R-:W-:Y:S02]  /*17b0*/  LOP3.LUT R3, R6, 0xfffffe00, RZ, 0xc0, !PT ;  /* 0xfffffe0006037812 */ /* 0x000fe400078ec0ff */
[----:B------:R-:W-:Y:S02]  /*17c0*/  LOP3.LUT R5, R5, 0x1ffffffe, RZ, 0xc0, !PT ;  /* 0x1ffffffe05057812 */ /* 0x000fe400078ec0ff */
[----:B------:R-:W-:Y:S01]  /*17d0*/  IADD3 R12, R4, R2, R16 ;  /* 0x00000002040c7210 */ /* 0x000fe20007ffe010 */
[----:B------:R-:W-:Y:S01]  /*17e0*/  IMAD.MOV.U32 R4, RZ, RZ, 0x20 ;  /* 0x00000020ff047424 */ /* 0x000fe200078e00ff */
[----:B------:R-:W-:Y:S01]  /*17f0*/  IADD3 R2, R9, R3, R10 ;  /* 0x0000000309027210 */ /* 0x000fe20007ffe00a */
[----:B------:R-:W-:Y:S01]  /*1800*/  IMAD.MOV.U32 R10, RZ, RZ, 0x40 ;  /* 0x00000040ff0a7424 */ /* 0x000fe200078e00ff */
[----:B------:R-:W-:-:S02]  /*1810*/  IADD3 R149, R110, 0x10, RZ ;  /* 0x000000106e957810 */ /* 0x000fc40007ffe0ff */
[----:B------:R-:W-:Y:S01]  /*1820*/  LOP3.LUT R3, R9, R3, RZ, 0xfc, !PT ;  /* 0x0000000309037212 */ /* 0x000fe200078efcff */
[----:B------:R-:W-:Y:S01]  /*1830*/  IMAD.IADD R9, R21, 0x1, -R5 ;  /* 0x0000000115097824 */ /* 0x000fe200078e0a05 */
[----:B------:R-:W-:Y:S02]  /*1840*/  LOP3.LUT R6, R11, 0x7ffffffc, RZ, 0xc0, !PT ;  /* 0x7ffffffc0b067812 */ /* 0x000fe400078ec0ff */
[----:B------:R-:W-:Y:S02]  /*1850*/  LOP3.LUT R5, R20, 0x38, R104, 0xf8, !PT ;  /* 0x0000003814057812 */ /* 0x000fe400078ef868 */
[----:B------:R-:W-:Y:S01]  /*1860*/  SHF.R.S32.HI R20, RZ, 0x1f, R149 ;  /* 0x0000001fff147819 */ /* 0x000fe20000011495 */
[----:B------:R-:W-:Y:S01]  /*1870*/  IMAD.IADD R6, R19, 0x1, -R6 ;  /* 0x0000000113067824 */ /* 0x000fe200078e0a06 */
[C---:B------:R-:W-:Y:S02]  /*1880*/  IADD3 R148, R110.reuse, 0x30, RZ ;  /* 0x000000306e947810 */ /* 0x040fe40007ffe0ff */
[----:B------:R-:W-:Y:S01]  /*1890*/  SHF.R.S32.HI R11, RZ, 0x1f, R146 ;  /* 0x0000001fff0b7819 */ /* 0x000fe20000011492 */
[----:B------:R1:W-:Y:S01]  /*18a0*/  STL [R1+0x48], R20 ;  /* 0x0000481401007387 */ /* 0x0003e20000100800 */
[----:B------:R-:W-:Y:S01]  /*18b0*/  IADD3 R147, R110, 0x50, RZ ;  /* 0x000000506e937810 */ /* 0x000fe20007ffe0ff */
[----:B------:R-:W-:Y:S01]  /*18c0*/  IMAD.SHL.U32 R252, R6, 0x2, RZ ;  /* 0x0000000206fc7824 */ /* 0x000fe200078e00ff */
[----:B------:R-:W-:Y:S01]  /*18d0*/  SHF.R.S32.HI R21, RZ, 0x1f, R148 ;  /* 0x0000001fff157819 */ /* 0x000fe20000011494 */
[----:B------:R2:W-:Y:S01]  /*18e0*/  STL [R1+0x44], R11 ;  /* 0x0000440b01007387 */ /* 0x0005e20000100800 */
[----:B------:R-:W-:Y:S01]  /*18f0*/  LOP3.LUT R5, R16, R5, R17, 0xf6, !PT ;  /* 0x0000000510057212 */ /* 0x000fe200078ef611 */
[----:B------:R-:W-:Y:S01]  /*1900*/  IMAD R6, R9, 0x8, R18 ;  /* 0x0000000809067824 */ /* 0x000fe200078e0212 */
[----:B------:R-:W-:Y:S01]  /*1910*/  IADD3 R34, R252, 0x8, RZ ;  /* 0x00000008fc227810 */ /* 0x000fe20007ffe0ff */
[----:B------:R-:W-:Y:S01]  /*1920*/  STL [R1+0x40], R21 ;  /* 0x0000401501007387 */ /* 0x000fe20000100800 */
[----:B------:R-:W-:-:S02]  /*1930*/  LEA R5, R5, 0x18100, 0x1 ;  /* 0x0001810005057811 */ /* 0x000fc400078e08ff */
[C---:B------:R-:W-:Y:S02]  /*1940*/  IADD3 R33, R252.reuse, 0x10, RZ ;  /* 0x00000010fc217810 */ /* 0x040fe40007ffe0ff */
[C---:B------:R-:W-:Y:S02]  /*1950*/  IADD3 R32, R252.reuse, 0x18, RZ ;  /* 0x00000018fc207810 */ /* 0x040fe40007ffe0ff */
[C---:B------:R-:W-:Y:S02]  /*1960*/  IADD3 R31, R252.reuse, 0x20, RZ ;  /* 0x00000020fc1f7810 */ /* 0x040fe40007ffe0ff */
[C---:B------:R-:W-:Y:S02]  /*1970*/  IADD3 R29, R252.reuse, 0x30, RZ ;  /* 0x00000030fc1d7810 */ /* 0x040fe40007ffe0ff */
[C---:B------:R-:W-:Y:S02]  /*1980*/  IADD3 R28, R252.reuse, 0x38, RZ ;  /* 0x00000038fc1c7810 */ /* 0x040fe40007ffe0ff */
[----:B------:R-:W-:-:S02]  /*1990*/  IADD3 R26, R252, 0x48, RZ ;  /* 0x00000048fc1a7810 */ /* 0x000fc40007ffe0ff */
[----:B------:R-:W-:Y:S02]  /*19a0*/  SEL R184, R4, 0xffffffe0, !P1 ;  /* 0xffffffe004b87807 */ /* 0x000fe40004800000 */
[----:B-1----:R-:W-:Y:S02]  /*19b0*/  SHF.R.S32.HI R20, RZ, 0x1f, R145 ;  /* 0x0000001fff147819 */ /* 0x002fe40000011491 */
[C---:B------:R-:W-:Y:S02]  /*19c0*/  IADD3 R25, R252.reuse, 0x50, RZ ;  /* 0x00000050fc197810 */ /* 0x040fe40007ffe0ff */
[----:B--2---:R-:W-:Y:S01]  /*19d0*/  SHF.R.S32.HI R11, RZ, 0x1f, R147 ;  /* 0x0000001fff0b7819 */ /* 0x004fe20000011493 */
[----:B------:R1:W-:Y:S01]  /*19e0*/  STL [R1+0x3c], R20 ;  /* 0x00003c1401007387 */ /* 0x0003e20000100800 */
[C---:B------:R-:W-:Y:S02]  /*19f0*/  IADD3 R23, R252.reuse, 0x60, RZ ;  /* 0x00000060fc177810 */ /* 0x040fe40007ffe0ff */
[----:B------:R-:W-:Y:S01]  /*1a00*/  IADD3 R22, R252, 0x68, RZ ;  /* 0x00000068fc167810 */ /* 0x000fe20007ffe0ff */
[----:B------:R-:W-:Y:S01]  /*1a10*/  STL [R1+0x38], R11 ;  /* 0x0000380b01007387 */ /* 0x000fe20000100800 */
[----:B------:R-:W-:-:S02]  /*1a20*/  SHF.R.S32.HI R4, RZ, 0x1f, R33 ;  /* 0x0000001fff047819 */ /* 0x000fc40000011421 */
[----:B------:R-:W-:Y:S01]  /*1a30*/  SHF.R.S32.HI R235, RZ, 0x3, R8 ;  /* 0x00000003ffeb7819 */ /* 0x000fe20000011408 */
[----:B------:R-:W-:Y:S01]  /*1a40*/  STL [R1+0x64], R6 ;  /* 0x0000640601007387 */ /* 0x000fe20000100800 */
[C---:B------:R-:W-:Y:S02]  /*1a50*/  IADD3 R19, R252.reuse, 0x80, RZ ;  /* 0x00000080fc137810 */ /* 0x040fe40007ffe0ff */
[C---:B------:R-:W-:Y:S01]  /*1a60*/  IADD3 R17, R252.reuse, 0x90, RZ ;  /* 0x00000090fc117810 */ /* 0x040fe20007ffe0ff */
[----:B------:R2:W-:Y:S01]  /*1a70*/  STL [R1+0x60], R5 ;  /* 0x0000600501007387 */ /* 0x0005e20000100800 */
[----:B------:R-:W-:Y:S02]  /*1a80*/  SHF.R.S32.HI R4, RZ, 0x1f, R31 ;  /* 0x0000001fff047819 */ /* 0x000fe4000001141f */
[----:B------:R-:W-:Y:S02]  /*1a90*/  SHF.R.S32.HI R234, RZ, 0x3, R7 ;  /* 0x00000003ffea7819 */ /* 0x000fe40000011407 */
[----:B------:R-:W-:-:S02]  /*1aa0*/  IADD3 R16, R252, 0x98, RZ ;  /* 0x00000098fc107810 */ /* 0x000fc40007ffe0ff */
[C---:B------:R-:W-:Y:S02]  /*1ab0*/  IADD3 R8, R252.reuse, 0xa8, RZ ;  /* 0x000000a8fc087810 */ /* 0x040fe40007ffe0ff */
[----:B------:R-:W-:Y:S02]  /*1ac0*/  SHF.R.S32.HI R4, RZ, 0x1f, R28 ;  /* 0x0000001fff047819 */ /* 0x000fe4000001141c */
[C---:B------:R-:W-:Y:S02]  /*1ad0*/  IADD3 R7, R252.reuse, 0xb0, RZ ;  /* 0x000000b0fc077810 */ /* 0x040fe40007ffe0ff */
[----:B-1----:R-:W-:Y:S02]  /*1ae0*/  IADD3 R20, R252, 0x78, RZ ;  /* 0x00000078fc147810 */ /* 0x002fe40007ffe0ff */
[----:B------:R-:W-:Y:S02]  /*1af0*/  SHF.R.S32.HI R4, RZ, 0x1f, R25 ;  /* 0x0000001fff047819 */ /* 0x000fe40000011419 */
[----:B------:R-:W-:-:S02]  /*1b00*/  SHF.R.S32.HI R4, RZ, 0x1f, R22 ;  /* 0x0000001fff047819 */ /* 0x000fc40000011416 */
[----:B------:R-:W-:Y:S02]  /*1b10*/  SHF.R.S32.HI R4, RZ, 0x1f, R19 ;  /* 0x0000001fff047819 */ /* 0x000fe40000011413 */
[----:B------:R-:W-:Y:S02]  /*1b20*/  SHF.R.S32.HI R4, RZ, 0x1f, R16 ;  /* 0x0000001fff047819 */ /* 0x000fe40000011410 */
[----:B------:R-:W-:Y:S02]  /*1b30*/  SHF.R.S32.HI R4, RZ, 0x1f, R7 ;  /* 0x0000001fff047819 */ /* 0x000fe40000011407 */
[----:B--2---:R-:W-:Y:S02]  /*1b40*/  SHF.R.S32.HI R5, RZ, 0x1f, R34 ;  /* 0x0000001fff057819 */ /* 0x004fe40000011422 */
        /* <DEDUP_REMOVED lines=8> */
[----:B------:R-:W-:Y:S02]  /*1bd0*/  LEA R4, R14, 0x18100, 0x1 ;  /* 0x000181000e047811 */ /* 0x000fe400078e08ff */
[----:B------:R-:W-:Y:S01]  /*1be0*/  LEA R180, R2, 0x18100, 0x1 ;  /* 0x0001810002b47811 */ /* 0x000fe200078e08ff */
[----:B------:R-:W-:Y:S01]  /*1bf0*/  STL [R1+0x5c], R5 ;  /* 0x00005c0501007387 */ /* 0x000fe20000100800 */
[----:B------:R-:W-:Y:S02]  /*1c00*/  LEA R2, R13, 0x18100, 0x1 ;  /* 0x000181000d027811 */ /* 0x000fe400078e08ff */
[----:B------:R-:W-:Y:S01]  /*1c10*/  LEA R186, R3, 0x100, 0x1 ;  /* 0x0000010003ba7811 */ /* 0x000fe200078e08ff */
[----:B------:R-:W-:Y:S01]  /*1c20*/  STL [R1+0x58], R4 ;  /* 0x0000580401007387 */ /* 0x000fe20000100800 */
[----:B------:R-:W-:Y:S01]  /*1c30*/  LEA R185, R0, 0xc100, 0x1 ;  /* 0x0000c10000b97811 */ /* 0x000fe200078e08ff */
[----:B------:R-:W-:Y:S01]  /*1c40*/  IMAD.IADD R181, R180, 0x1, R184 ;  /* 0x00000001b4b57824 */ /* 0x000fe200078e02b8 */
[----:B------:R-:W-:Y:S01]  /*1c50*/  SEL R0, R10, 0xffffffc0, !P2 ;  /* 0xffffffc00a007807 */ /* 0x000fe20005000000 */
[----:B------:R1:W-:Y:S01]  /*1c60*/  STL [R1+0x54], R2 ;  /* 0x0000540201007387 */ /* 0x0003e20000100800 */
[----:B------:R-:W-:-:S02]  /*1c70*/  LEA R3, R12, 0x18100, 0x1 ;  /* 0x000181000c037811 */ /* 0x000fc400078e08ff */
[----:B------:R-:W-:Y:S01]  /*1c80*/  IADD3 R218, R216, 0x40, RZ ;  /* 0x00000040d8da7810 */ /* 0x000fe20007ffe0ff */
[----:B------:R-:W-:Y:S01]  /*1c90*/  IMAD.IADD R187, R0, 0x1, R186 ;  /* 0x0000000100bb7824 */ /* 0x000fe200078e02ba */
[----:B------:R-:W-:Y:S01]  /*1ca0*/  IADD3 R219, R216, 0x80, RZ ;  /* 0x00000080d8db7810 */ /* 0x000fe20007ffe0ff */
[----:B------:R-:W-:Y:S01]  /*1cb0*/  STL [R1+0x50], R3 ;  /* 0x0000500301007387 */ /* 0x000fe20000100800 */
[--C-:B------:R-:W-:Y:S01]  /*1cc0*/  IMAD.IADD R183, R180, 0x1, R0.reuse ;  /* 0x00000001b4b77824 */ /* 0x100fe200078e0200 */
[C---:B------:R-:W-:Y:S01]  /*1cd0*/  IADD3 R224, R104.reuse, 0x60, RZ ;  /* 0x0000006068e07810 */ /* 0x040fe20007ffe0ff */
[----:B------:R-:W-:Y:S01]  /*1ce0*/  IMAD.IADD R182, R181, 0x1, R0 ;  /* 0x00000001b5b67824 */ /* 0x000fe200078e0200 */
[C---:B------:R-:W-:Y:S02]  /*1cf0*/  IADD3 R223, R104.reuse, 0x80, RZ ;  /* 0x0000008068df7810 */ /* 0x040fe40007ffe0ff */
[----:B------:R-:W-:Y:S02]  /*1d00*/  IADD3 R222, R104, 0xa0, RZ ;  /* 0x000000a068de7810 */ /* 0x000fe40007ffe0ff */
[----:B------:R-:W-:-:S02]  /*1d10*/  IADD3 R30, R252, 0x28, RZ ;  /* 0x00000028fc1e7810 */ /* 0x000fc40007ffe0ff */
[C---:B------:R-:W-:Y:S02]  /*1d20*/  IADD3 R27, R252.reuse, 0x40, RZ ;  /* 0x00000040fc1b7810 */ /* 0x040fe40007ffe0ff */
[C---:B------:R-:W-:Y:S02]  /*1d30*/  IADD3 R24, R252.reuse, 0x58, RZ ;  /* 0x00000058fc187810 */ /* 0x040fe40007ffe0ff */
[C---:B------:R-:W-:Y:S02]  /*1d40*/  IADD3 R21, R252.reuse, 0x70, RZ ;  /* 0x00000070fc157810 */ /* 0x040fe40007ffe0ff */
[C---:B------:R-:W-:Y:S02]  /*1d50*/  IADD3 R18, R252.reuse, 0x88, RZ ;  /* 0x00000088fc127810 */ /* 0x040fe40007ffe0ff */
[----:B------:R-:W-:Y:S01]  /*1d60*/  IADD3 R9, R252, 0xa0, RZ ;  /* 0x000000a0fc097810 */ /* 0x000fe20007ffe0ff */
[----:B-1----:R-:W-:Y:S01]  /*1d70*/  IMAD.IADD R2, R184, 0x1, R186 ;  /* 0x00000001b8027824 */ /* 0x002fe200078e02ba */
[----:B------:R-:W-:-:S02]  /*1d80*/  IADD3 R6, R252, 0xb8, RZ ;  /* 0x000000b8fc067810 */ /* 0x000fc40007ffe0ff */
[----:B------:R-:W-:Y:S02]  /*1d90*/  SHF.R.S32.HI R217, RZ, 0x1f, R216 ;  /* 0x0000001fffd97819 */ /* 0x000fe400000114d8 */
        /* <DEDUP_REMOVED lines=9> */
[----:B------:R-:W-:Y:S02]  /*1e30*/  SHF.R.S32.HI R30, RZ, 0x1f, R30 ;  /* 0x0000001fff1e7819 */ /* 0x000fe4000001141e */
[----:B------:R-:W-:Y:S02]  /*1e40*/  SHF.R.S32.HI R27, RZ, 0x1f, R27 ;  /* 0x0000001fff1b7819 */ /* 0x000fe4000001141b */
[----:B------:R-:W-:-:S02]  /*1e50*/  SHF.R.S32.HI R24, RZ, 0x1f, R24 ;  /* 0x0000001fff187819 */ /* 0x000fc40000011418 */
[----:B------:R-:W-:Y:S01]  /*1e60*/  SHF.R.S32.HI R21, RZ, 0x1f, R21 ;  /* 0x0000001fff157819 */ /* 0x000fe20000011415 */
[----:B-1----:R-:W-:Y:S01]  /*1e70*/  IMAD.IADD R2, R0, 0x1, R2 ;  /* 0x0000000100027824 */ /* 0x002fe200078e0202 */
[----:B------:R-:W-:Y:S01]  /*1e80*/  SHF.R.S32.HI R18, RZ, 0x1f, R18 ;  /* 0x0000001fff127819 */ /* 0x000fe20000011412 */
[----:B------:R-:W-:Y:S01]  /*1e90*/  IMAD.IADD R0, R184, 0x1, R187 ;  /* 0x00000001b8007824 */ /* 0x000fe200078e02bb */
[----:B------:R-:W-:Y:S02]  /*1ea0*/  SHF.R.S32.HI R9, RZ, 0x1f, R9 ;  /* 0x0000001fff097819 */ /* 0x000fe40000011409 */
[----:B------:R-:W-:Y:S02]  /*1eb0*/  SHF.R.S32.HI R6, RZ, 0x1f, R6 ;  /* 0x0000001fff067819 */ /* 0x000fe40000011406 */
[----:B------:R1:W-:Y:S04]  /*1ec0*/  STL [R1+0x24], R0 ;  /* 0x0000240001007387 */ /* 0x0003e80000100800 */
[----:B------:R1:W-:Y:S02]  /*1ed0*/  STL [R1+0x4c], R2 ;  /* 0x00004c0201007387 */ /* 0x0003e40000100800 */
.L_x_3027:
[----:B-1----:R-:W2:Y:S01]  /*1ee0*/  LDL R0, [R1+0xc] ;  /* 0x00000c0001007983 */ /* 0x002ea20000100800 */
[----:B------:R-:W-:Y:S01]  /*1ef0*/  IMAD.MOV.U32 R2, RZ, RZ, 0x4 ;  /* 0x00000004ff027424 */ /* 0x000fe200078e00ff */
[----:B------:R-:W-:-:S02]  /*1f00*/  ISETP.NE.U32.AND P0, PT, RZ, c[0x0][0x370], PT ;  /* 0x0000dc00ff007a0c */ /* 0x000fc40003f05070 */
[----:B------:R-:W-:Y:S02]  /*1f10*/  ISETP.NE.U32.AND P4, PT, RZ, c[0x0][0x360], PT ;  /* 0x0000d800ff007a0c */ /* 0x000fe40003f85070 */
[----:B------:R-:W-:Y:S01]  /*1f20*/  ISETP.NE.AND.EX P1, PT, RZ, c[0x0][0x374], PT, P0 ;  /* 0x0000dd00ff007a0c */ /* 0x000fe20003f25300 */
[----:B--2---:R-:W-:-:S05]  /*1f30*/  IMAD.WIDE R2, R0, R2, c[0x0][0x588] ;  /* 0x0001620000027625 */ /* 0x004fca00078e0202 */
[----:B------:R-:W2:Y:S01]  /*1f40*/  LDG.E R24, [R2.64] ;  /* 0x0000000802187981 */ /* 0x000ea2000c1e1900 */
[----:B------:R-:W-:Y:S01]  /*1f50*/  ISETP.NE.AND.EX P4, PT, RZ, c[0x0][0x364], PT, P4 ;  /* 0x0000d900ff007a0c */ /* 0x000fe20003f85340 */
[----:B------:R-:W-:Y:S01]  /*1f60*/  IMAD.MOV.U32 R248, RZ, RZ, RZ ;  /* 0x000000fffff87224 */ /* 0x000fe200078e00ff */
[----:B------:R-:W-:Y:S02]  /*1f70*/  ISETP.NE.U32.AND P3, PT, RZ, c[0x0][0x348], PT ;  /* 0x0000d200ff007a0c */ /* 0x000fe40003f65070 */
[----:B------:R-:W-:Y:S02]  /*1f80*/  ISETP.NE.U32.AND P5, PT, RZ, c[0x0][0x350], PT ;  /* 0x0000d400ff007a0c */ /* 0x000fe40003fa5070 */
[----:B------:R-:W-:Y:S02]  /*1f90*/  ISETP.NE.U32.AND P6, PT, RZ, c[0x0][0x358], PT ;  /* 0x0000d600ff007a0c */ /* 0x000fe40003fc5070 */
[----:B------:R-:W-:Y:S02]  /*1fa0*/  ISETP.NE.AND.EX P3, PT, RZ, c[0x0][0x34c], PT, P3 ;  /* 0x0000d300ff007a0c */ /* 0x000fe40003f65330 */
[----:B------:R-:W-:-:S02]  /*1fb0*/  ISETP.NE.AND.EX P5, PT, RZ, c[0x0][0x354], PT, P5 ;  /* 0x0000d500ff007a0c */ /* 0x000fc40003fa5350 */
[----:B------:R-:W-:Y:S01]  /*1fc0*/  ISETP.NE.AND.EX P6, PT, RZ, c[0x0][0x35c], PT, P6 ;  /* 0x0000d700ff007a0c */ /* 0x000fe20003fc5360 */
[----:B------:R-:W-:Y:S02]  /*1fd0*/  IMAD.MOV.U32 R139, RZ, RZ, RZ ;  /* 0x000000ffff8b7224 */ /* 0x000fe400078e00ff */
[----:B------:R-:W-:Y:S02]  /*1fe0*/  IMAD.MOV.U32 R20, RZ, RZ, RZ ;  /* 0x000000ffff147224 */ /* 0x000fe400078e00ff */
[----:B------:R-:W-:Y:S01]  /*1ff0*/  IMAD.MOV.U32 R13, RZ, RZ, RZ ;  /* 0x000000ffff0d7224 */ /* 0x000fe200078e00ff */
[----:B--2---:R-:W-:Y:S01]  /*2000*/  SHF.R.S32.HI R21, RZ, 0x1f, R24 ;  /* 0x0000001fff157819 */ /* 0x004fe20000011418 */
[C---:B------:R-:W-:Y:S01]  /*2010*/  IMAD.SHL.U32 R22, R24.reuse, 0x4, RZ ;  /* 0x0000000418167824 */ /* 0x040fe200078e00ff */
[C---:B------:R-:W-:Y:S01]  /*2020*/  @P1 LEA R4, P0, R24.reuse, c[0x0][0x370], 0x2 ;  /* 0x0000dc0018041a11 */ /* 0x040fe200078010ff */
[----:B------:R1:W-:Y:S01]  /*2030*/  STL [R1+0x1c], R24 ;  /* 0x00001c1801007387 */ /* 0x0003e20000100800 */
[----:B------:R-:W-:-:S02]  /*2040*/  SHF.L.U64.HI R16, R24, 0x2, R21 ;  /* 0x0000000218107819 */ /* 0x000fc40000010215 */
[----:B------:R-:W-:Y:S01]  /*2050*/  @P1 LEA.HI.X R5, R24, c[0x0][0x374], R21, 0x2, P0 ;  /* 0x0000dd0018051a11 */ /* 0x000fe200000f1415 */
[----:B------:R1:W-:Y:S01]  /*2060*/  STL [R1+0x28], R21 ;  /* 0x0000281501007387 */ /* 0x0003e20000100800 */
[C---:B------:R-:W-:Y:S02]  /*2070*/  @P4 IADD3 R2, P0, R22.reuse, c[0x0][0x360], RZ ;  /* 0x0000d80016024a10 */ /* 0x040fe40007f1e0ff */
[----:B------:R-:W-:Y:S01]  /*2080*/  IADD3 R6, P2, R22, c[0x0][0x348], RZ ;  /* 0x0000d20016067a10 */ /* 0x000fe20007f5e0ff */
[----:B------:R2:W5:Y:S01]  /*2090*/  @P1 LDG.E R248, [R4.64] ;  /* 0x0000000804f81981 */ /* 0x000562000c1e1900 */
[----:B------:R-:W-:-:S03]  /*20a0*/  @P4 IADD3.X R3, R16, c[0x0][0x364], RZ, P0, !PT ;  /* 0x0000d90010034a10 */ /* 0x000fc600007fe4ff */
[----:B------:R1:W-:Y:S04]  /*20b0*/  STL [R1+0x14], R22 ;  /* 0x0000141601007387 */ /* 0x0003e80000100800 */
[----:B------:R3:W5:Y:S01]  /*20c0*/  @P4 LDG.E R250, [R2.64] ;  /* 0x0000000802fa4981 */ /* 0x000762000c1e1900 */
[----:B------:R-:W-:-:S03]  /*20d0*/  IADD3.X R7, R16, c[0x0][0x34c], RZ, P2, !PT ;  /* 0x0000d30010077a10 */ /* 0x000fc600017fe4ff */
[----:B------:R1:W-:Y:S04]  /*20e0*/  STL [R1+0x18], R16 ;  /* 0x0000181001007387 */ /* 0x0003e80000100800 */
[----:B------:R1:W5:Y:S01]  /*20f0*/  @P3 LDG.E R139, [R6.64] ;  /* 0x00000008068b3981 */ /* 0x000362000c1e1900 */
[----:B--2---:R-:W-:-:S04]  /*2100*/  IADD3 R4, P1, R22, c[0x0][0x350], RZ ;  /* 0x0000d40016047a10 */ /* 0x004fc80007f3e0ff */
[----:B------:R-:W-:Y:S02]  /*2110*/  IADD3.X R5, R16, c[0x0][0x354], RZ, P1, !PT ;  /* 0x0000d50010057a10 */ /* 0x000fe40000ffe4ff */
[----:B---3--:R-:W-:-:S03]  /*2120*/  IADD3 R2, P0, R22, c[0x0][0x358], RZ ;  /* 0x0000d60016027a10 */ /* 0x008fc60007f1e0ff */
[----:B------:R1:W5:Y:S01]  /*2130*/  @P5 LDG.E R20, [R4.64] ;  /* 0x0000000804145981 */ /* 0x000362000c1e1900 */
[----:B------:R-:W-:-:S05]  /*2140*/  IADD3.X R3, R16, c[0x0][0x35c], RZ, P0, !PT ;  /* 0x0000d70010037a10 */ /* 0x000fca00007fe4ff */
[----:B------:R1:W5:Y:S01]  /*2150*/  @P6 LDG.E R13, [R2.64] ;  /* 0x00000008020d6981 */ /* 0x000362000c1e1900 */
[----:B------:R-:W-:Y:S01]  /*2160*/  YIELD ;  /* 0x0000000000007946 */ /* 0x000fe20003800000 */
[----:B------:R-:W-:Y:S05]  /*2170*/  @P4 BRA `(.L_x_2836) ;  /* 0x0000005000004947 */ /* 0x000fea0003800000 */
[----:B-----5:R-:W-:Y:S01]  /*2180*/  MOV R250, c[0x0][0x168] ;  /* 0x00005a0000fa7a02 */ /* 0x020fe20000000f00 */
[----:B------:R-:W-:Y:S05]  /*2190*/  @!P3 BRA `(.L_x_2836) ;  /* 0x000000300000b947 */ /* 0x000fea0003800000 */
[----:B------:R-:W2:Y:S04]  /*21a0*/  LDG.E R8, [R6.64] ;  /* 0x0000000806087981 */ /* 0x000ea8000c1e1900 */
[----:B------:R-:W2:Y:S02]  /*21b0*/  LDG.E R0, [R6.64+0x4] ;  /* 0x0000040806007981 */ /* 0x000ea4000c1e1900 */
[----:B--2---:R-:W-:Y:S02]  /*21c0*/  IADD3 R250, -R8, R0, RZ ;  /* 0x0000000008fa7210 */ /* 0x004fe40007ffe1ff */
.L_x_2836:
[----:B------:R-:W-:-:S04]  /*21d0*/  ISETP.NE.U32.AND P0, PT, RZ, c[0x0][0x368], PT ;  /* 0x0000da00ff007a0c */ /* 0x000fc80003f05070 */
[----:B------:R-:W-:-:S13]  /*21e0*/  ISETP.NE.AND.EX P0, PT, RZ, c[0x0][0x36c], PT, P0 ;  /* 0x0000db00ff007a0c */ /* 0x000fda0003f05300 */
[----:B------:R-:W-:Y:S05]  /*21f0*/  @!P0 BRA `(.L_x_2837) ;  /* 0x0000004000008947 */ /* 0x000fea0003800000 */
[----:B-1----:R-:W-:-:S04]  /*2200*/  IADD3 R4, P0, R22, c[0x0][0x368], RZ ;  /* 0x0000da0016047a10 */ /* 0x002fc80007f1e0ff */
[----:B------:R-:W-:-:S05]  /*2210*/  IADD3.X R5, R16, c[0x0][0x36c], RZ, P0, !PT ;  /* 0x0000db0010057a10 */ /* 0x000fca00007fe4ff */
[----:B------:R1:W5:Y:S01]  /*2220*/  LDG.E R15, [R4.64] ;  /* 0x00000008040f7981 */ /* 0x000362000c1e1900 */
[----:B------:R-:W-:Y:S05]  /*2230*/  BRA `(.L_x_2838) ;  /* 0x0000005000007947 */ /* 0x000fea0003800000 */
.L_x_2837:
[----:B------:R-:W-:Y:S01]  /*2240*/  MOV R15, UR6 ;  /* 0x00000006000f7c02 */ /* 0x000fe20008000f00 */
[----:B------:R-:W-:Y:S05]  /*2250*/  @!P5 BRA `(.L_x_2838) ;  /* 0x000000300000d947 */ /* 0x000fea0003800000 */
[----:B-1----:R-:W2:Y:S04]  /*2260*/  LDG.E R6, [R4.64] ;  /* 0x0000000804067981 */ /* 0x002ea8000c1e1900 */
[----:B------:R-:W2:Y:S02]  /*2270*/  LDG.E R0, [R4.64+0x4] ;  /* 0x0000040804007981 */ /* 0x000ea4000c1e1900 */
[----:B--2---:R-:W-:Y:S02]  /*2280*/  IADD3 R15, -R6, R0, RZ ;  /* 0x00000000060f7210 */ /* 0x004fe40007ffe1ff */
.L_x_2838:
[----:B------:R-:W2:Y:S04]  /*2290*/  LDL.LU R0, [R1+0x4] ;  /* 0x0000040001007983 */ /* 0x000ea80000300800 */
[----:B-1----:R1:W3:Y:S04]  /*22a0*/  @P6 LDG.E R5, [R2.64] ;  /* 0x0000000802056981 */ /* 0x0022e8000c1e1900 */
[----:B------:R1:W3:Y:S04]  /*22b0*/  @P6 LDG.E R4, [R2.64+0x4] ;  /* 0x0000040802046981 */ /* 0x0002e8000c1e1900 */
[----:B------:R-:W4:Y:S01]  /*22c0*/  LDL R14, [R1+0x8] ;  /* 0x00000800010e7983 */ /* 0x000f220000100800 */
[----:B------:R-:W-:-:S04]  /*22d0*/  ISETP.NE.U32.AND P0, PT, RZ, c[0x0][0x378], PT ;  /* 0x0000de00ff007a0c */ /* 0x000fc80003f05070 */
[----:B------:R-:W-:Y:S01]  /*22e0*/  ISETP.NE.AND.EX P1, PT, RZ, c[0x0][0x37c], PT, P0 ;  /* 0x0000df00ff007a0c */ /* 0x000fe20003f25300 */
[----:B------:R-:W-:-:S05]  /*22f0*/  IMAD.MOV.U32 R6, RZ, RZ, c[0x0][0x2c4] ;  /* 0x0000b100ff067624 */ /* 0x000fca00078e00ff */
[----:B------:R-:W-:Y:S01]  /*2300*/  ISETP.NE.AND P2, PT, R6, 0x1, PT ;  /* 0x000000010600780c */ /* 0x000fe20003f45270 */
[----:B-----5:R-:W-:Y:S02]  /*2310*/  IMAD.MOV.U32 R138, RZ, RZ, R15 ;  /* 0x000000ffff8a7224 */ /* 0x020fe400078e000f */
[----:B------:R-:W-:-:S04]  /*2320*/  IMAD.MOV.U32 R76, RZ, RZ, c[0x0][0x228] ;  /* 0x00008a00ff4c7624 */ /* 0x000fc800078e00ff */
[----:B-1----:R-:W-:Y:S01]  /*2330*/  @P1 IADD3 R2, P0, R22, c[0x0][0x378], RZ ;  /* 0x0000de0016021a10 */ /* 0x002fe20007f1e0ff */
[----:B------:R-:W-:-:S03]  /*2340*/  IMAD.IADD R7, R15, 0x1, -R248 ;  /* 0x000000010f077824 */ /* 0x000fc600078e0af8 */
[----:B------:R-:W-:-:S05]  /*2350*/  @P1 IADD3.X R3, R16, c[0x0][0x37c], RZ, P0, !PT ;  /* 0x0000df0010031a10 */ /* 0x000fca00007fe4ff */
[----:B------:R4:W5:Y:S01]  /*2360*/  @P1 LDG.E R138, [R2.64] ;  /* 0x00000008028a1981 */ /* 0x000962000c1e1900 */
[----:B------:R-:W-:Y:S01]  /*2370*/  LOP3.LUT R232, R232, 0xffffffbf, RZ, 0xc0, !PT ;  /* 0xffffffbfe8e87812 */ /* 0x000fe200078ec0ff */
[----:B------:R-:W-:Y:S03]  /*2380*/  BSSY B0, `(.L_x_2839) ;  /* 0x000003c000007945 */ /* 0x000fe60003800000 */
[----:B------:R-:W-:Y:S01]  /*2390*/  @P2 LOP3.LUT R232, R232, 0x40, RZ, 0xfc, !PT ;  /* 0x00000040e8e82812 */ /* 0x000fe200078efcff */
[----:B--2---:R-:W-:-:S05]  /*23a0*/  IMAD.SHL.U32 R0, R0, 0x80, RZ ;  /* 0x0000008000007824 */ /* 0x004fca00078e00ff */
[----:B------:R1:W-:Y:S01]  /*23b0*/  STL [R1+0x4], R0 ;  /* 0x0000040001007387 */ /* 0x0003e20000100800 */
[----:B---3--:R-:W-:-:S04]  /*23c0*/  @P6 IMAD.IADD R76, R4, 0x1, -R5 ;  /* 0x00000001044c6824 */ /* 0x008fc800078e0a05 */
[----:B------:R-:W-:Y:S01]  /*23d0*/  IMAD.IADD R249, R7, 0x1, R76 ;  /* 0x0000000107f97824 */ /* 0x000fe200078e024c */
[----:B----4-:R-:W-:-:S04]  /*23e0*/  LOP3.LUT R3, R14, 0xff000000, RZ, 0xc0, !PT ;  /* 0xff0000000e037812 */ /* 0x010fc800078ec0ff */
[----:B------:R-:W-:Y:S02]  /*23f0*/  IADD3 R128, R249, 0x40, -R250 ;  /* 0x00000040f9807810 */ /* 0x000fe40007ffe8fa */
[----:B-1----:R-:W-:-:S05]  /*2400*/  IADD3 R0, R0, 0x7f, RZ ;  /* 0x0000007f00007810 */ /* 0x002fca0007ffe0ff */
[----:B------:R-:W-:-:S05]  /*2410*/  @P2 IMAD.HI.U32 R2, R0, c[0x0][0x2c8], RZ ;  /* 0x0000b20000022a27 */ /* 0x000fca00078e00ff */
[----:B------:R-:W-:Y:S02]  /*2420*/  @P2 SHF.R.U32.HI R0, RZ, c[0x0][0x2cc], R2 ;  /* 0x0000b300ff002a19 */ /* 0x000fe40000011602 */
[----:B------:R-:W-:-:S03]  /*2430*/  IADD3 R2, R249, 0x3f, RZ ;  /* 0x0000003ff9027810 */ /* 0x000fc60007ffe0ff */
[----:B------:R-:W-:Y:S01]  /*2440*/  IMAD.IADD R0, R128, 0x1, R0 ;  /* 0x0000000180007824 */ /* 0x000fe200078e0200 */
[----:B------:R-:W-:Y:S02]  /*2450*/  SHF.R.S32.HI R4, RZ, 0x1f, R2 ;  /* 0x0000001fff047819 */ /* 0x000fe40000011402 */
[----:B------:R-:W-:Y:S02]  /*2460*/  LOP3.LUT R8, R14, 0xff0000, RZ, 0xc0, !PT ;  /* 0x00ff00000e087812 */ /* 0x000fe400078ec0ff */
[----:B------:R-:W-:Y:S02]  /*2470*/  SHF.R.U32.HI R6, RZ, 0x8, R3 ;  /* 0x00000008ff067819 */ /* 0x000fe40000011603 */
[----:B------:R-:W-:Y:S02]  /*2480*/  SHF.R.S32.HI R5, RZ, 0x1f, R0 ;  /* 0x0000001fff057819 */ /* 0x000fe40000011400 */
[----:B------:R-:W-:Y:S02]  /*2490*/  LEA.HI R3, R4, R2, RZ, 0x6 ;  /* 0x0000000204037211 */ /* 0x000fe400078f30ff */
[----:B------:R-:W-:-:S02]  /*24a0*/  LEA.HI R2, R8, R6, RZ, 0x10 ;  /* 0x0000000608027211 */ /* 0x000fc400078f80ff */
[----:B------:R-:W-:Y:S02]  /*24b0*/  LEA.HI R0, R5, R0, RZ, 0x6 ;  /* 0x0000000005007211 */ /* 0x000fe400078f30ff */
[----:B------:R-:W-:Y:S02]  /*24c0*/  SHF.R.U32.HI R9, RZ, 0x10, R2 ;  /* 0x00000010ff097819 */ /* 0x000fe40000011602 */
[----:B------:R-:W-:Y:S02]  /*24d0*/  LOP3.LUT R17, R2, 0xff, RZ, 0xc0, !PT ;  /* 0x000000ff02117812 */ /* 0x000fe400078ec0ff */
[----:B------:R-:W-:Y:S02]  /*24e0*/  SHF.R.S32.HI R127, RZ, 0x6, R3 ;  /* 0x00000006ff7f7819 */ /* 0x000fe40000011403 */
[----:B------:R-:W-:Y:S01]  /*24f0*/  SHF.R.S32.HI R0, RZ, 0x6, R0 ;  /* 0x00000006ff007819 */ /* 0x000fe20000011400 */
[----:B------:R1:W-:Y:S03]  /*2500*/  STL [R1+0x2c], R9 ;  /* 0x00002c0901007387 */ /* 0x0003e60000100800 */
[----:B------:R-:W-:Y:S01]  /*2510*/  IMNMX R6, R127, R0, PT ;  /* 0x000000007f067217 */ /* 0x000fe20003800200 */
[----:B------:R1:W-:Y:S03]  /*2520*/  STL [R1+0x30], R17 ;  /* 0x0000301101007387 */ /* 0x0003e60000100800 */
[----:B------:R-:W-:-:S02]  /*2530*/  ISETP.GE.AND P0, PT, R6, 0x1, PT ;  /* 0x000000010600780c */ /* 0x000fc40003f06270 */
[----:B------:R-:W-:Y:S01]  /*2540*/  ISETP.NE.AND P1, PT, R9, RZ, PT ;  /* 0x000000ff0900720c */ /* 0x000fe20003f25270 */
[----:B------:R-:W-:-:S03]  /*2550*/  IMAD.MOV.U32 R0, RZ, RZ, RZ ;  /* 0x000000ffff007224 */ /* 0x000fc600078e00ff */
[----:B------:R-:W-:-:S07]  /*2560*/  SEL R125, R9, c[0x0][0x338], P1 ;  /* 0x0000ce00097d7a07 */ /* 0x000fce0000800000 */
        /* <DEDUP_REMOVED lines=13> */
[----:B-1----:R-:W-:Y:S02]  /*2640*/  IMAD.MOV R9, RZ, RZ, -R0 ;  /* 0x000000ffff097224 */ /* 0x002fe400078e0a00 */
        /* <DEDUP_REMOVED lines=15> */
.L_x_2840:
[----:B------:R-:W-:Y:S05]  /*2740*/  BSYNC B0 ;  /* 0x0000000000007941 */ /* 0x000fea0003800000 */
.L_x_2839:
[----:B------:R-:W-:-:S04]  /*2750*/  IMAD R2, R17, R0, RZ ;  /* 0x0000000011027224 */ /* 0x000fc800078e02ff */
        /* <DEDUP_REMOVED lines=15> */
[----:B------:R-:W-:Y:S02]  /*2850*/  SHF.R.S32.HI R2, RZ, 0x1f, R13 ;  /* 0x0000001fff027819 */ /* 0x000fe4000001140d */
[C---:B------:R-:W-:Y:S01]  /*2860*/  IADD3 R0, P0, R251.reuse, R13, RZ ;  /* 0x0000000dfb007210 */ /* 0x040fe20007f1e0ff */
[----:B------:R-:W-:Y:S01]  /*2870*/  IMAD.MOV.U32 R13, RZ, RZ, c[0x0][0x238] ;  /* 0x00008e00ff0d7624 */ /* 0x000fe200078e00ff */
[----:B------:R-:W-:Y:S02]  /*2880*/  LOP3.LUT R23, R14, 0xffff, RZ, 0xc0, !PT ;  /* 0x0000ffff0e177812 */ /* 0x000fe400078ec0ff */
[----:B-1----:R-:W-:Y:S01]  /*2890*/  LEA.HI.X.SX32 R17, R251, R2, 0x1, P0 ;  /* 0x00000002fb117211 */ /* 0x002fe200000f0eff */
[----:B------:R-:W-:Y:S01]  /*28a0*/  IMAD.WIDE.U32 R2, R0, c[0x0][0x238], R216 ;  /* 0x00008e0000027a25 */ /* 0x000fe200078e00d8 */
[----:B------:R-:W-:Y:S02]  /*28b0*/  SEL R12, R21, RZ, !P6 ;  /* 0x000000ff150c7207 */ /* 0x000fe40007000000 */
[----:B------:R-:W-:Y:S01]  /*28c0*/  IADD3 R18, R8, -0x1, RZ ;  /* 0xffffffff08127810 */ /* 0x000fe20007ffe0ff */
[----:B------:R-:W-:Y:S01]  /*28d0*/  IMAD R4, R17, c[0x0][0x238], RZ ;  /* 0x00008e0011047a24 */ /* 0x000fe200078e02ff */
[----:B------:R-:W-:Y:S01]  /*28e0*/  SEL R9, R24, RZ, !P6 ;  /* 0x000000ff18097207 */ /* 0x000fe20007000000 */
[----:B------:R-:W-:Y:S01]  /*28f0*/  IMAD R5, R12, c[0x0][0x248], RZ ;  /* 0x000092000c057a24 */ /* 0x000fe200078e02ff */
[----:B------:R-:W-:Y:S01]  /*2900*/  MOV R130, 0x6 ;  /* 0x0000000600827802 */ /* 0x000fe20000000f00 */
[----:B------:R-:W-:Y:S01]  /*2910*/  IMAD R4, R0, c[0x0][0x23c], R4 ;  /* 0x00008f0000047a24 */ /* 0x000fe200078e0204 */
[----:B------:R-:W-:Y:S01]  /*2920*/  SHF.R.S32.HI R19, RZ, 0x1f, R18 ;  /* 0x0000001fff137819 */ /* 0x000fe20000011412 */
[----:B------:R-:W-:Y:S01]  /*2930*/  IMAD R5, R9, c[0x0][0x24c], R5 ;  /* 0x0000930009057a24 */ /* 0x000fe200078e0205 */
        /* <DEDUP_REMOVED lines=8> */
[----:B------:R-:W-:Y:S01]  /*29c0*/  IMAD R3, R23, c[0x0][0x244], R3 ;  /* 0x0000910017037a24 */ /* 0x000fe200078e0203 */
[----:B------:R-:W-:Y:S01]  /*29d0*/  P2R R14, PR, RZ, 0x10 ;  /* 0x00000010ff0e7803 */ /* 0x000fe20000000000 */
[----:B------:R-:W-:Y:S01]  /*29e0*/  IMAD R4, R18, -0x40, R4 ;  /* 0xffffffc012047824 */ /* 0x000fe200078e0204 */
[----:B------:R-:W-:Y:S01]  /*29f0*/  ISETP.GE.AND P6, PT, R216, c[0x0][0x1d4], PT ;  /* 0x00007500d8007a0c */ /* 0x000fe20003fc6270 */
[----:B------:R-:W-:Y:S01]  /*2a00*/  IMAD.WIDE.U32 R88, R9, c[0x0][0x248], R2 ;  /* 0x0000920009587a25 */ /* 0x000fe200078e0002 */
[----:B------:R-:W-:Y:S02]  /*2a10*/  ISETP.GE.AND P5, PT, R218, c[0x0][0x1d4], PT ;  /* 0x00007500da007a0c */ /* 0x000fe40003fa6270 */
[C---:B------:R-:W-:Y:S01]  /*2a20*/  ISETP.GE.AND P1, PT, R4.reuse, 0x21, PT ;  /* 0x000000210400780c */ /* 0x040fe20003f26270 */
[----:B------:R-:W-:Y:S01]  /*2a30*/  IMAD.SHL.U32 R135, R13, 0x40, RZ ;  /* 0x000000400d877824 */ /* 0x000fe200078e00ff */
[----:B------:R-:W-:Y:S01]  /*2a40*/  ISETP.GE.AND P2, PT, R4, 0x1, PT ;  /* 0x000000010400780c */ /* 0x000fe20003f46270 */
[----:B------:R-:W-:-:S02]  /*2a50*/  IMAD R3, R134, R18, RZ ;  /* 0x0000001286037224 */ /* 0x000fc400078e02ff */
[----:B------:R-:W-:Y:S02]  /*2a60*/  IMAD.IADD R85, R89, 0x1, R5 ;  /* 0x0000000159557824 */ /* 0x000fe400078e0205 */
[----:B------:R-:W-:Y:S02]  /*2a70*/  IMAD.MOV.U32 R84, RZ, RZ, R88 ;  /* 0x000000ffff547224 */ /* 0x000fe400078e0058 */
[-C--:B------:R-:W-:Y:S02]  /*2a80*/  IMAD R3, R19, R135.reuse, R3 ;  /* 0x0000008713037224 */ /* 0x080fe400078e0203 */
[----:B------:R-:W-:-:S04]  /*2a90*/  IMAD.WIDE.U32 R6, R18, R135, R84 ;  /* 0x0000008712067225 */ /* 0x000fc800078e0054 */
[----:B------:R-:W-:Y:S01]  /*2aa0*/  IMAD.SHL.U32 R136, R13, 0x20, RZ ;  /* 0x000000200d887824 */ /* 0x000fe200078e00ff */
[----:B------:R-:W-:Y:S02]  /*2ab0*/  IADD3 R3, R7, R3, RZ ;  /* 0x0000000307037210 */ /* 0x000fe40007ffe0ff */
[----:B------:R-:W-:Y:S02]  /*2ac0*/  @P2 LEA R4, P3, R6, c[0x0][0x220], 0x1 ;  /* 0x0000880006042a11 */ /* 0x000fe400078608ff */
[----:B------:R-:W-:Y:S02]  /*2ad0*/  @P1 IADD3 R7, P0, R136, R6, RZ ;  /* 0x0000000688071210 */ /* 0x000fe40007f1e0ff */
[----:B------:R-:W-:Y:S02]  /*2ae0*/  @P2 LEA.HI.X R5, R6, c[0x0][0x224], R3, 0x1, P3 ;  /* 0x0000890006052a11 */ /* 0x000fe400018f0c03 */
[----:B------:R-:W-:Y:S01]  /*2af0*/  @P4 IADD3 R6, P3, R22, c[0x0][0x340], RZ ;  /* 0x0000d00016064a10 */ /* 0x000fe20007f7e0ff */
[----:B------:R-:W-:Y:S01]  /*2b00*/  @P1 IMAD.X R13, R3, 0x1, R131, P0 ;  /* 0x00000001030d1824 */ /* 0x000fe200000e0683 */
[----:B------:R-:W-:Y:S01]  /*2b10*/  @P1 LEA R2, P0, R7, c[0x0][0x220], 0x1 ;  /* 0x0000880007021a11 */ /* 0x000fe200078008ff */
[----:B------:R-:W-:Y:S01]  /*2b20*/  @!PT LDS RZ, [RZ] ;  /* 0x00000000fffff984 */ /* 0x000fe20000000800 */
[----:B------:R-:W-:Y:S01]  /*2b30*/  @!PT LDS RZ, [RZ] ;  /* 0x00000000fffff984 */ /* 0x000fe20000000800 */
[----:B------:R-:W-:Y:S01]  /*2b40*/  @!PT LDS RZ, [RZ] ;  /* 0x00000000fffff984 */ /* 0x000fe20000000800 */
[----:B------:R1:W-:Y:S01]  /*2b50*/  @P2 LDGSTS.E.BYPASS.LTC128B.128 [R144+0xc100], [R4.64], !P6 ;  /* 0x0c10000004902fae */ /* 0x0003e2000f101d48 */
[----:B------:R-:W-:-:S02]  /*2b60*/  ISETP.GE.AND P4, PT, R219, c[0x0][0x1d4], PT ;  /* 0x00007500db007a0c */ /* 0x000fc40003f86270 */
[----:B------:R-:W-:Y:S01]  /*2b70*/  @P1 LEA.HI.X R3, R7, c[0x0][0x224], R13, 0x1, P0 ;  /* 0x0000890007031a11 */ /* 0x000fe200000f0c0d */
[----:B------:R1:W-:Y:S01]  /*2b80*/  @P2 LDGSTS.E.BYPASS.LTC128B.128 [R144+0xe100], [R4.64+0x80], !P5 ;  /* 0x0e10008004902fae */ /* 0x0003e2000e901d48 */
[----:B------:R-:W-:-:S09]  /*2b90*/  ISETP.NE.AND P0, PT, R14, RZ, PT ;  /* 0x000000ff0e00720c */ /* 0x000fd20003f05270 */
[----:B------:R1:W-:Y:S04]  /*2ba0*/  @P2 LDGSTS.E.BYPASS.LTC128B.128 [R144+0x10100], [R4.64+0x100], !P4 ;  /* 0x1010010004902fae */ /* 0x0003e8000e101d48 */
[----:B------:R-:W-:Y:S01]  /*2bb0*/  @P0 IADD3.X R7, R16, c[0x0][0x344], RZ, P3, !PT ;  /* 0x0000d10010070a10 */ /* 0x000fe20001ffe4ff */
[----:B------:R2:W-:Y:S04]  /*2bc0*/  @P1 LDGSTS.E.BYPASS.LTC128B.128 [R144+0xd100], [R2.64], !P6 ;  /* 0x0d10000002901fae */ /* 0x0005e8000f101d48 */
        /* <DEDUP_REMOVED lines=9> */
[C---:B------:R-:W-:Y:S01]  /*2c60*/  SHF.L.U64.HI R133, R142.reuse, R130, c[0x0][0x25c] ;  /* 0x000097008e857619 */ /* 0x040fe20000010282 */
[----:B-1----:R-:W-:Y:S01]  /*2c70*/  IMAD R4, R17, c[0x0][0x258], RZ ;  /* 0x0000960011047a24 */ /* 0x002fe200078e02ff */
[----:B------:R-:W-:Y:S01]  /*2c80*/  SHF.R.S32.HI R111, RZ, 0x1f, R110 ;  /* 0x0000001fff6f7819 */ /* 0x000fe2000001146e */
[C---:B------:R-:W-:Y:S01]  /*2c90*/  IMAD.SHL.U32 R141, R142.reuse, 0x40, RZ ;  /* 0x000000408e8d7824 */ /* 0x040fe200078e00ff */
[----:B------:R-:W-:Y:S01]  /*2ca0*/  SHF.L.U32 R142, R142, 0x5, RZ ;  /* 0x000000058e8e7819 */ /* 0x000fe200000006ff */
[----:B------:R-:W-:Y:S02]  /*2cb0*/  IMAD.SHL.U32 R126, R126, 0x2, RZ ;  /* 0x000000027e7e7824 */ /* 0x000fe400078e00ff */
[----:B------:R-:W-:Y:S02]  /*2cc0*/  IMAD.MOV.U32 R28, RZ, RZ, R18 ;  /* 0x000000ffff1c7224 */ /* 0x000fe400078e0012 */
[----:B------:R-:W-:Y:S02]  /*2cd0*/  IMAD R82, R23, c[0x0][0x1ec], R79 ;  /* 0x00007b0017527a24 */ /* 0x000fe400078e024f */
[----:B--2---:R-:W-:-:S04]  /*2ce0*/  IMAD.WIDE.U32 R2, R0, c[0x0][0x258], R216 ;  /* 0x0000960000027a25 */ /* 0x004fc800078e00d8 */
[----:B------:R-:W-:-:S04]  /*2cf0*/  IMAD R0, R0, c[0x0][0x25c], R4 ;  /* 0x0000970000007a24 */ /* 0x000fc800078e0204 */
[----:B------:R-:W-:Y:S02]  /*2d00*/  IMAD.IADD R3, R3, 0x1, R0 ;  /* 0x0000000103037824 */ /* 0x000fe400078e0200 */
[----:B------:R-:W-:Y:S01]  /*2d10*/  IMAD R0, R12, c[0x0][0x268], RZ ;  /* 0x00009a000c007a24 */ /* 0x000fe200078e02ff */
[----:B------:R-:W-:Y:S01]  /*2d20*/  SHF.R.S32.HI R12, RZ, 0x1f, R227 ;  /* 0x0000001fff0c7819 */ /* 0x000fe200000114e3 */
        /* <DEDUP_REMOVED lines=8> */
[----:B------:R-:W-:Y:S01]  /*2db0*/  IMAD R0, R133, R18, RZ ;  /* 0x0000001285007224 */ /* 0x000fe200078e02ff */
[----:B------:R-:W-:Y:S01]  /*2dc0*/  BAR.SYNC.DEFER_BLOCKING 0x0 ;  /* 0x0000000000007b1d */ /* 0x000fe20000010000 */
[----:B------:R-:W-:Y:S01]  /*2dd0*/  IMAD.MOV.U32 R2, RZ, RZ, R86 ;  /* 0x000000ffff027224 */ /* 0x000fe200078e0056 */
[----:B------:R-:W-:Y:S01]  /*2de0*/  ISETP.GE.AND P3, PT, R109, c[0x0][0x27c], PT ;  /* 0x00009f006d007a0c */ /* 0x000fe20003f66270 */
[----:B------:R-:W-:Y:S01]  /*2df0*/  IMAD.MOV.U32 R3, RZ, RZ, R83 ;  /* 0x000000ffff037224 */ /* 0x000fe200078e0053 */
[----:B------:R-:W-:Y:S01]  /*2e00*/  LOP3.LUT R232, R232, 0xfffffffd, RZ, 0xc0, !PT ;  /* 0xfffffffde8e87812 */ /* 0x000fe200078ec0ff */
[-C--:B------:R-:W-:Y:S01]  /*2e10*/  IMAD R0, R19, R141.reuse, R0 ;  /* 0x0000008d13007224 */ /* 0x080fe200078e0200 */
[----:B------:R-:W1:Y:S01]  /*2e20*/  S2R R25, SR_TID.X ;  /* 0x0000000000197919 */ /* 0x000e620000002100 */
[----:B------:R-:W-:Y:S01]  /*2e30*/  IMAD.WIDE.U32 R2, R18, R141, R2 ;  /* 0x0000008d12027225 */ /* 0x000fe200078e0002 */
[----:B------:R-:W-:-:S03]  /*2e40*/  ULDC.U8 UR5, c[0x0][0x298] ;  /* 0x0000a60000057ab9 */ /* 0x000fc60000000000 */
[----:B------:R-:W-:Y:S01]  /*2e50*/  IMAD.IADD R0, R3, 0x1, R0 ;  /* 0x0000000103007824 */ /* 0x000fe200078e0200 */
[----:B------:R-:W-:Y:S01]  /*2e60*/  @P2 LEA R6, P0, R2, c[0x0][0x250], 0x1 ;  /* 0x0000940002062a11 */ /* 0x000fe200078008ff */
[----:B------:R-:W-:Y:S02]  /*2e70*/  IMAD.IADD R123, R15, 0x1, R20 ;  /* 0x000000010f7b7824 */ /* 0x000fe400078e0214 */
[----:B------:R-:W-:Y:S01]  /*2e80*/  IMAD.WIDE.U32 R100, R16, c[0x0][0x2b0], RZ ;  /* 0x0000ac0010647a25 */ /* 0x000fe200078e00ff */
[----:B------:R-:W-:Y:S02]  /*2e90*/  @P2 LEA.HI.X R7, R2, c[0x0][0x254], R0, 0x1, P0 ;  /* 0x0000950002072a11 */ /* 0x000fe400000f0c00 */
[----:B------:R-:W-:Y:S01]  /*2ea0*/  @P1 IADD3 R2, P0, R142, R2, RZ ;  /* 0x000000028e021210 */ /* 0x000fe20007f1e0ff */
[----:B------:R-:W-:Y:S02]  /*2eb0*/  IMAD.MOV.U32 R140, RZ, RZ, c[0x0][0x290] ;  /* 0x0000a400ff8c7624 */ /* 0x000fe400078e00ff */
[----:B------:R-:W-:-:S02]  /*2ec0*/  IMAD.MOV.U32 R137, RZ, RZ, c[0x0][0x280] ;  /* 0x0000a000ff897624 */ /* 0x000fc400078e00ff */
[----:B------:R-:W-:Y:S01]  /*2ed0*/  @P1 IMAD.X R0, R0, 0x1, R132, P0 ;  /* 0x0000000100001824 */ /* 0x000fe200000e0684 */
[C---:B------:R-:W-:Y:S01]  /*2ee0*/  @P1 LEA R4, P0, R2.reuse, c[0x0][0x250], 0x1 ;  /* 0x0000940002041a11 */ /* 0x040fe200078008ff */
[----:B------:R-:W-:Y:S01]  /*2ef0*/  @!PT LDS RZ, [RZ] ;  /* 0x00000000fffff984 */ /* 0x000fe20000000800 */
[----:B------:R-:W-:Y:S01]  /*2f00*/  @!PT LDS RZ, [RZ] ;  /* 0x00000000fffff984 */ /* 0x000fe20000000800 */
[----:B------:R-:W-:Y:S01]  /*2f10*/  @!PT LDS RZ, [RZ] ;  /* 0x00000000fffff984 */ /* 0x000fe20000000800 */
[----:B------:R2:W-:Y:S03]  /*2f20*/  @P2 LDGSTS.E.BYPASS.LTC128B.128 [R144+0x100], [R6.64], !P6 ;  /* 0x0010000006902fae */ /* 0x0005e6000f101d48 */
[----:B------:R-:W-:Y:S01]  /*2f30*/  @P1 LEA.HI.X R5, R2, c[0x0][0x254], R0, 0x1, P0 ;  /* 0x0000950002051a11 */ /* 0x000fe200000f0c00 */
[----:B------:R2:W-:Y:S01]  /*2f40*/  @P2 LDGSTS.E.BYPASS.LTC128B.128 [R144+0x2100], [R6.64+0x80], !P5 ;  /* 0x0210008006902fae */ /* 0x0005e2000e901d48 */
[----:B------:R-:W-:Y:S01]  /*2f50*/  ISETP.GT.AND P0, PT, R28, R33, PT ;  /* 0x000000211c00720c */ /* 0x000fe20003f04270 */
[----:B------:R-:W-:Y:S01]  /*2f60*/  IMAD.MOV.U32 R152, RZ, RZ, 0x1 ;  /* 0x00000001ff987424 */ /* 0x000fe200078e00ff */
[----:B-1----:R-:W-:Y:S01]  /*2f70*/  SHF.R.S32.HI R24, RZ, 0x1f, R25 ;  /* 0x0000001fff187819 */ /* 0x002fe20000011419 */
[----:B------:R2:W-:Y:S03]  /*2f80*/  @P2 LDGSTS.E.BYPASS.LTC128B.128 [R144+0x4100], [R6.64+0x100], !P4 ;  /* 0x0410010006902fae */ /* 0x0005e6000e101d48 */
[----:B------:R-:W-:Y:S01]  /*2f90*/  LEA.HI R24, R24, R25, RZ, 0x2 ;  /* 0x0000001918187211 */ /* 0x000fe200078f10ff */
[----:B------:R1:W-:Y:S03]  /*2fa0*/  @P1 LDGSTS.E.BYPASS.LTC128B.128 [R144+0x1100], [R4.64], !P6 ;  /* 0x0110000004901fae */ /* 0x0003e6000f101d48 */
[----:B------:R-:W-:Y:S01]  /*2fb0*/  LOP3.LUT R24, R24, 0xfffffffc, RZ, 0xc0, !PT ;  /* 0xfffffffc18187812 */ /* 0x000fe200078ec0ff */
[----:B------:R1:W-:Y:S02]  /*2fc0*/  @P1 LDGSTS.E.BYPASS.LTC128B.128 [R144+0x3100], [R4.64+0x80], !P5 ;  /* 0x0310008004901fae */ /* 0x0003e4000e901d48 */
[----:B------:R-:W-:-:S02]  /*2fd0*/  @P0 IADD3 R0, R8, -0x2, RZ ;  /* 0xfffffffe08000810 */ /* 0x000fc40007ffe0ff */
[----:B------:R1:W-:Y:S01]  /*2fe0*/  @P1 LDGSTS.E.BYPASS.LTC128B.128 [R144+0x5100], [R4.64+0x100], !P4 ;  /* 0x0510010004901fae */ /* 0x0003e2000e101d48 */
[----:B------:R-:W-:Y:S01]  /*2ff0*/  IMAD.IADD R24, R25, 0x1, -R24 ;  /* 0x0000000119187824 */ /* 0x000fe200078e0a18 */
[----:B------:R-:W-:Y:S01]  /*3000*/  @P0 SHF.R.S32.HI R3, RZ, 0x1f, R0 ;  /* 0x0000001fff030819 */ /* 0x000fe20000011400 */
[----:B------:R-:W-:Y:S01]  /*3010*/  @P0 IMAD R2, R134, R0, RZ ;  /* 0x0000000086020224 */ /* 0x000fe200078e02ff */
[----:B------:R-:W0:Y:S01]  /*3020*/  LDGDEPBAR ;  /* 0x00000000000079af */ /* 0x000e220000000000 */
[----:B------:R-:W-:-:S04]  /*3030*/  @P0 IMAD.WIDE.U32 R8, R0, R135, R84 ;  /* 0x0000008700080225 */ /* 0x000fc800078e0054 */
[----:B------:R-:W-:Y:S01]  /*3040*/  @P0 IMAD R3, R3, R135, R2 ;  /* 0x0000008703030224 */ /* 0x000fe200078e0202 */
[----:B------:R-:W-:Y:S01]  /*3050*/  @P0 LEA R2, P2, R8, c[0x0][0x220], 0x1 ;  /* 0x0000880008020a11 */ /* 0x000fe200078408ff */
[----:B------:R-:W-:Y:S02]  /*3060*/  IMAD R0, R12, c[0x0][0x290], RZ ;  /* 0x0000a4000c007a24 */ /* 0x000fe400078e02ff */
[----:B------:R-:W-:Y:S02]  /*3070*/  @P0 IMAD.IADD R3, R9, 0x1, R3 ;  /* 0x0000000109030824 */ /* 0x000fe400078e0203 */
[----:B--2---:R-:W-:-:S03]  /*3080*/  IMAD.WIDE.U32 R6, R227, c[0x0][0x290], R104 ;  /* 0x0000a400e3067a25 */ /* 0x004fc600078e0068 */
[----:B------:R-:W-:Y:S01]  /*3090*/  @P0 LEA.HI.X R3, R8, c[0x0][0x224], R3, 0x1, P2 ;  /* 0x0000890008030a11 */ /* 0x000fe200010f0c03 */
[----:B------:R-:W-:Y:S01]  /*30a0*/  IMAD.MOV.U32 R8, RZ, RZ, R6 ;  /* 0x000000ffff087224 */ /* 0x000fe200078e0006 */
[----:B------:R-:W-:Y:S01]  /*30b0*/  ISETP.GE.AND P2, PT, R104, c[0x0][0x27c], PT ;  /* 0x00009f0068007a0c */ /* 0x000fe20003f46270 */
[----:B------:R-:W-:Y:S01]  /*30c0*/  IMAD R6, R12, c[0x0][0x280], RZ ;  /* 0x0000a0000c067a24 */ /* 0x000fe200078e02ff */
[----:B------:R-:W-:Y:S01]  /*30d0*/  SEL R12, RZ, c[0x0][0x27c], !P3 ;  /* 0x00009f00ff0c7a07 */ /* 0x000fe20005800000 */
[----:B------:R2:W-:Y:S01]  /*30e0*/  @P0 LDGSTS.E.BYPASS.LTC128B.128 [R144+0x12100], [R2.64], !P6 ;  /* 0x1210000002900fae */ /* 0x0005e2000f101d48 */
[C---:B------:R-:W-:Y:S02]  /*30f0*/  IMAD R0, R227.reuse, c[0x0][0x294], R0 ;  /* 0x0000a500e3007a24 */ /* 0x040fe400078e0200 */
[----:B------:R-:W-:Y:S01]  /*3100*/  IMAD R15, R227, c[0x0][0x284], R6 ;  /* 0x0000a100e30f7a24 */ /* 0x000fe200078e0206 */
[C---:B-1----:R-:W-:Y:S01]  /*3110*/  @P0 LEA R4, P1, R136.reuse, R2, 0x1 ;  /* 0x0000000288040211 */ /* 0x042fe200078208ff */
[----:B------:R2:W-:Y:S01]  /*3120*/  @P0 LDGSTS.E.BYPASS.LTC128B.128 [R144+0x14100], [R2.64+0x80], !P5 ;  /* 0x1410008002900fae */ /* 0x0005e2000e901d48 */
[----:B------:R-:W-:Y:S01]  /*3130*/  SEL R6, RZ, c[0x0][0x27c], !P2 ;  /* 0x00009f00ff067a07 */ /* 0x000fe20005000000 */
[----:B------:R-:W-:Y:S01]  /*3140*/  IMAD.IADD R9, R7, 0x1, R0 ;  /* 0x0000000107097824 */ /* 0x000fe200078e0200 */
[----:B------:R-:W-:Y:S01]  /*3150*/  @P0 LEA.HI.X R5, R136, R3, R131, 0x1, P1 ;  /* 0x0000000388050211 */ /* 0x000fe200008f0c83 */
[----:B------:R2:W-:Y:S01]  /*3160*/  @P0 LDGSTS.E.BYPASS.LTC128B.128 [R144+0x16100], [R2.64+0x100], !P4 ;  /* 0x1610010002900fae */ /* 0x0005e2000e101d48 */
[----:B------:R-:W-:Y:S01]  /*3170*/  IMAD.IADD R12, R109, 0x1, R12 ;  /* 0x000000016d0c7824 */ /* 0x000fe200078e020c */
[----:B------:R-:W-:Y:S01]  /*3180*/  @P2 LOP3.LUT R232, R232, 0x2, RZ, 0xfc, !PT ;  /* 0x00000002e8e82812 */ /* 0x000fe200078efcff */
[----:B------:R-:W-:Y:S01]  /*3190*/  IMAD.WIDE.U32 R98, R23, c[0x0][0x210], RZ ;  /* 0x0000840017627a25 */ /* 0x000fe200078e00ff */
[----:B------:R1:W-:Y:S02]  /*31a0*/  @P0 LDGSTS.E.BYPASS.LTC128B.128 [R144+0x13100], [R4.64], !P6 ;  /* 0x1310000004900fae */ /* 0x0003e4000f101d48 */
[----:B------:R-:W-:Y:S01]  /*31b0*/  SHF.R.S32.HI R18, RZ, 0x1f, R12 ;  /* 0x0000001fff127819 */ /* 0x000fe2000001140c */
[----:B------:R-:W-:Y:S01]  /*31c0*/  IMAD R143, R24, 0x40, R227 ;  /* 0x00000040188f7824 */ /* 0x000fe200078e02e3 */
[----:B------:R1:W-:Y:S01]  /*31d0*/  @P0 LDGSTS.E.BYPASS.LTC128B.128 [R144+0x15100], [R4.64+0x80], !P5 ;  /* 0x1510008004900fae */ /* 0x0003e2000e901d48 */
[----:B------:R-:W-:-:S02]  /*31e0*/  LOP3.LUT R232, R232, 0xfffffffe, RZ, 0xc0, !PT ;  /* 0xfffffffee8e87812 */ /* 0x000fc400078ec0ff */
[-C--:B------:R-:W-:Y:S01]  /*31f0*/  LEA.HI R13, R18, R12.reuse, RZ, 0x3 ;  /* 0x0000000c120d7211 */ /* 0x080fe200078f18ff */
[----:B------:R1:W-:Y:S01]  /*3200*/  @P0 LDGSTS.E.BYPASS.LTC128B.128 [R144+0x17100], [R4.64+0x100], !P4 ;  /* 0x1710010004900fae */ /* 0x0003e2000e101d48 */
[----:B------:R-:W-:Y:S02]  /*3210*/  ISETP.GE.AND P0, PT, R108, c[0x0][0x27c], PT ;  /* 0x00009f006c007a0c */ /* 0x000fe40003f06270 */
[----:B------:R-:W-:Y:S01]  /*3220*/  LEA.HI R18, R18, R12, RZ, 0x6 ;  /* 0x0000000c12127211 */ /* 0x000fe200078f30ff */
[----:B------:R-:W0:Y:S01]  /*3230*/  LDGDEPBAR ;  /* 0x00000000000079af */ /* 0x000e220000000000 */
[----:B------:R-:W-:-:S03]  /*3240*/  @P3 LOP3.LUT R232, R232, 0x1, RZ, 0xfc, !PT ;  /* 0x00000001e8e83812 */ /* 0x000fc600078efcff */
[----:B------:R-:W-:Y:S01]  /*3250*/  IMAD.SHL.U32 R18, R18, 0x40, RZ ;  /* 0x0000004012127824 */ /* 0x000fe200078e00ff */
[----:B------:R-:W-:-:S04]  /*3260*/  LOP3.LUT R232, R232, 0xfffffffb, RZ, 0xc0, !PT ;  /* 0xfffffffbe8e87812 */ /* 0x000fc800078ec0ff */
[----:B------:R-:W-:Y:S01]  /*3270*/  LOP3.LUT R18, R18, 0xfffff000, RZ, 0xc0, !PT ;  /* 0xfffff00012127812 */ /* 0x000fe200078ec0ff */
[----:B--2---:R-:W-:Y:S01]  /*3280*/  IMAD.WIDE.U32 R2, R227, c[0x0][0x280], R104 ;  /* 0x0000a000e3027a25 */ /* 0x004fe200078e0068 */
[----:B------:R-:W-:-:S03]  /*3290*/  @P0 LOP3.LUT R232, R232, 0x4, RZ, 0xfc, !PT ;  /* 0x00000004e8e80812 */ /* 0x000fc600078efcff */
[----:B------:R-:W-:Y:S02]  /*32a0*/  IMAD.IADD R7, R3, 0x1, R15 ;  /* 0x0000000103077824 */ /* 0x000fe400078e020f */
[----:B------:R-:W-:Y:S02]  /*32b0*/  IMAD.IADD R3, R104, 0x1, R6 ;  /* 0x0000000168037824 */ /* 0x000fe400078e0206 */
[----:B------:R-:W-:-:S03]  /*32c0*/  IMAD.MOV.U32 R6, RZ, RZ, R2 ;  /* 0x000000ffff067224 */ /* 0x000fc600078e0002 */
[----:B------:R-:W-:Y:S01]  /*32d0*/  SHF.R.S32.HI R2, RZ, 0x1f, R3 ;  /* 0x0000001fff027819 */ /* 0x000fe20000011403 */
[----:B-1----:R-:W-:-:S03]  /*32e0*/  IMAD.WIDE.U32 R4, R227, c[0x0][0x290], R110 ;  /* 0x0000a400e3047a25 */ /* 0x002fc600078e006e */
[-C--:B------:R-:W-:Y:S01]  /*32f0*/  LEA.HI R19, R2, R3.reuse, RZ, 0x6 ;  /* 0x0000000302137211 */ /* 0x080fe200078f30ff */
[----:B------:R-:W-:Y:S01]  /*3300*/  IMAD.IADD R5, R0, 0x1, R5 ;  /* 0x0000000100057824 */ /* 0x000fe200078e0205 */
[----:B------:R-:W-:Y:S02]  /*3310*/  SEL R0, RZ, c[0x0][0x27c], !P0 ;  /* 0x00009f00ff007a07 */ /* 0x000fe40004000000 */
[----:B------:R-:W-:Y:S01]  /*3320*/  LEA.HI R14, R2, R3, RZ, 0x3 ;  /* 0x00000003020e7211 */ /* 0x000fe200078f18ff */
[----:B------:R-:W-:-:S04]  /*3330*/  IMAD.WIDE.U32 R2, R227, c[0x0][0x280], R110 ;  /* 0x0000a000e3027a25 */ /* 0x000fc800078e006e */
[----:B------:R-:W-:Y:S02]  /*3340*/  IMAD.IADD R0, R108, 0x1, R0 ;  /* 0x000000016c007824 */ /* 0x000fe400078e0200 */
[----:B------:R-:W-:Y:S02]  /*3350*/  IMAD.SHL.U32 R19, R19, 0x40, RZ ;  /* 0x0000004013137824 */ /* 0x000fe400078e00ff */
[----:B------:R-:W-:Y:S01]  /*3360*/  IMAD.IADD R3, R15, 0x1, R3 ;  /* 0x000000010f037824 */ /* 0x000fe200078e0203 */
[----:B------:R-:W-:Y:S02]  /*3370*/  SHF.R.S32.HI R17, RZ, 0x1f, R0 ;  /* 0x0000001fff117819 */ /* 0x000fe40000011400 */
[----:B------:R-:W-:Y:S02]  /*3380*/  LOP3.LUT R15, R233, 0x38, R13, 0xf8, !PT ;  /* 0x00000038e90f7812 */ /* 0x000fe400078ef80d */
[CC--:B------:R-:W-:Y:S02]  /*3390*/  LEA.HI R12, R17.reuse, R0.reuse, RZ, 0x3 ;  /* 0x00000000110c7211 */ /* 0x0c0fe400078f18ff */
[----:B------:R-:W-:-:S02]  /*33a0*/  LEA.HI R0, R17, R0, RZ, 0x6 ;  /* 0x0000000011007211 */ /* 0x000fc400078f30ff */
[----:B------:R-:W-:Y:S02]  /*33b0*/  LOP3.LUT R17, R233, 0x38, R14, 0xf8, !PT ;  /* 0x00000038e9117812 */ /* 0x000fe400078ef80e */
[----:B------:R-:W-:Y:S01]  /*33c0*/  LOP3.LUT R21, R19, 0xfffff000, RZ, 0xc0, !PT ;  /* 0xfffff00013157812 */ /* 0x000fe200078ec0ff */
[----:B------:R-:W-:Y:S01]  /*33d0*/  IMAD.SHL.U32 R0, R0, 0x40, RZ ;  /* 0x0000004000007824 */ /* 0x000fe200078e00ff */
[-C--:B------:R-:W-:Y:S02]  /*33e0*/  LOP3.LUT R19, R17, R150.reuse, RZ, 0x3c, !PT ;  /* 0x0000009611137212 */ /* 0x080fe400078e3cff */
[----:B------:R-:W-:Y:S02]  /*33f0*/  LOP3.LUT R17, R15, R150, RZ, 0x3c, !PT ;  /* 0x000000960f117212 */ /* 0x000fe400078e3cff */
[----:B------:R-:W-:Y:S02]  /*3400*/  LOP3.LUT R20, R233, 0x38, R12, 0xf8, !PT ;  /* 0x00000038e9147812 */ /* 0x000fe400078ef80c */
[----:B------:R-:W-:-:S02]  /*3410*/  IADD3 R121, R17, R18, R151 ;  /* 0x0000001211797210 */ /* 0x000fc40007ffe097 */
[----:B------:R-:W2:Y:S01]  /*3420*/  LDL R18, [R1+0x10] ;  /* 0x0000100001127983 */ /* 0x000ea20000100800 */
[----:B------:R-:W-:Y:S02]  /*3430*/  LOP3.LUT R15, R0, 0xfffff000, RZ, 0xc0, !PT ;  /* 0xfffff000000f7812 */ /* 0x000fe400078ec0ff */
[----:B------:R-:W-:Y:S02]  /*3440*/  LOP3.LUT R232, R232, 0xfffffff7, RZ, 0xc0, !PT ;  /* 0xfffffff7e8e87812 */ /* 0x000fe400078ec0ff */
[----:B------:R-:W-:Y:S02]  /*3450*/  LOP3.LUT R0, R20, R150, RZ, 0x3c, !PT ;  /* 0x0000009614007212 */ /* 0x000fe400078e3cff */
[----:B------:R-:W-:Y:S02]  /*3460*/  ISETP.NE.AND P1, PT, R152, c[0x0][0x2b8], PT ;  /* 0x0000ae0098007a0c */ /* 0x000fe40003f25270 */
[----:B------:R-:W-:Y:S01]  /*3470*/  IADD3 R120, R0, R15, R151 ;  /* 0x0000000f00787210 */ /* 0x000fe20007ffe097 */
[----:B------:R-:W-:Y:S01]  /*3480*/  IMAD R0, R22, c[0x0][0x2b0], RZ ;  /* 0x0000ac0016007a24 */ /* 0x000fe200078e02ff */
[----:B-----5:R-:W-:Y:S01]  /*3490*/  SHF.R.S32.HI R15, RZ, 0x1f, R138 ;  /* 0x0000001fff0f7819 */ /* 0x020fe2000001148a */
[----:B------:R-:W-:Y:S01]  /*34a0*/  IMAD.WIDE.U32 R96, R138, c[0x0][0x290], R8 ;  /* 0x0000a4008a607a25 */ /* 0x000fe200078e0008 */
[----:B------:R-:W-:-:S02]  /*34b0*/  LOP3.LUT R81, R14, 0xfffffff8, RZ, 0xc0, !PT ;  /* 0xfffffff80e517812 */ /* 0x000fc400078ec0ff */
[----:B------:R-:W-:Y:S01]  /*34c0*/  LOP3.LUT R80, R13, 0xfffffff8, RZ, 0xc0, !PT ;  /* 0xfffffff80d507812 */ /* 0x000fe200078ec0ff */
[----:B------:R-:W-:Y:S01]  /*34d0*/  IMAD R17, R16, c[0x0][0x2b4], R0 ;  /* 0x0000ad0010117a24 */ /* 0x000fe200078e0200 */
[----:B------:R-:W-:Y:S01]  /*34e0*/  LOP3.LUT R0, R233, 0x18, R104, 0xf8, !PT ;  /* 0x00000018e9007812 */ /* 0x000fe200078ef868 */
[C---:B------:R-:W-:Y:S01]  /*34f0*/  IMAD R16, R15.reuse, c[0x0][0x290], RZ ;  /* 0x0000a4000f107a24 */ /* 0x040fe200078e02ff */
[----:B------:R-:W-:Y:S01]  /*3500*/  LOP3.LUT R77, R12, 0xfffffff8, RZ, 0xc0, !PT ;  /* 0xfffffff80c4d7812 */ /* 0x000fe200078ec0ff */
[----:B------:R-:W-:Y:S01]  /*3510*/  IMAD R15, R15, c[0x0][0x280], RZ ;  /* 0x0000a0000f0f7a24 */ /* 0x000fe200078e02ff */
[-C--:B------:R-:W-:Y:S01]  /*3520*/  SHF.L.U64.HI R129, R140, R130.reuse, c[0x0][0x294] ;  /* 0x0000a5008c817619 */ /* 0x080fe20000010282 */
[C---:B------:R-:W-:Y:S01]  /*3530*/  IMAD R16, R138.reuse, c[0x0][0x294], R16 ;  /* 0x0000a5008a107a24 */ /* 0x040fe200078e0210 */
[----:B------:R-:W-:Y:S01]  /*3540*/  IADD3 R122, R19, R21, R151 ;  /* 0x00000015137a7210 */ /* 0x000fe20007ffe097 */
[C---:B------:R-:W-:Y:S02]  /*3550*/  IMAD R15, R138.reuse, c[0x0][0x284], R15 ;  /* 0x0000a1008a0f7a24 */ /* 0x040fe400078e020f */
[----:B------:R-:W-:Y:S01]  /*3560*/  IMAD.WIDE.U32 R94, R138, c[0x0][0x280], R6 ;  /* 0x0000a0008a5e7a25 */ /* 0x000fe200078e0006 */
[----:B------:R-:W-:-:S03]  /*3570*/  SHF.L.U64.HI R130, R137, R130, c[0x0][0x284] ;  /* 0x0000a10089827619 */ /* 0x000fc60000010282 */
[----:B------:R-:W-:-:S04]  /*3580*/  IMAD.WIDE.U32 R92, R138, c[0x0][0x290], R4 ;  /* 0x0000a4008a5c7a25 */ /* 0x000fc800078e0004 */
[----:B------:R-:W-:Y:S01]  /*3590*/  IMAD.WIDE.U32 R90, R138, c[0x0][0x280], R2 ;  /* 0x0000a0008a5a7a25 */ /* 0x000fe200078e0002 */
[----:B------:R-:W-:Y:S02]  /*35a0*/  LOP3.LUT R0, R151, R0, R150, 0xf6, !PT ;  /* 0x0000000097007212 */ /* 0x000fe400078ef696 */
[----:B------:R-:W-:Y:S01]  /*35b0*/  SHF.R.S32.HI R117, RZ, 0x3, R14 ;  /* 0x00000003ff757819 */ /* 0x000fe2000001140e */
[----:B------:R-:W-:Y:S01]  /*35c0*/  IMAD.MOV.U32 R34, RZ, RZ, RZ ;  /* 0x000000ffff227224 */ /* 0x000fe200078e00ff */
[----:B------:R-:W-:Y:S01]  /*35d0*/  SHF.R.S32.HI R116, RZ, 0x3, R13 ;  /* 0x00000003ff747819 */ /* 0x000fe2000001140d */
[----:B------:R-:W-:Y:S01]  /*35e0*/  IMAD.MOV.U32 R38, RZ, RZ, 0x1 ;  /* 0x00000001ff267424 */ /* 0x000fe200078e00ff */
[----:B------:R-:W-:Y:S01]  /*35f0*/  SHF.R.S32.HI R115, RZ, 0x3, R12 ;  /* 0x00000003ff737819 */ /* 0x000fe2000001140c */
[----:B------:R-:W-:Y:S01]  /*3600*/  IMAD.SHL.U32 R140, R140, 0x40, RZ ;  /* 0x000000408c8c7824 */ /* 0x000fe200078e00ff */
[----:B------:R-:W-:Y:S01]  /*3610*/  SHF.R.S32.HI R107, RZ, 0x1f, R81 ;  /* 0x0000001fff6b7819 */ /* 0x000fe20000011451 */
[----:B------:R-:W-:Y:S01]  /*3620*/  IMAD.SHL.U32 R137, R137, 0x40, RZ ;  /* 0x0000004089897824 */ /* 0x000fe200078e00ff */
[----:B------:R-:W-:Y:S01]  /*3630*/  SHF.R.S32.HI R106, RZ, 0x1f, R80 ;  /* 0x0000001fff6a7819 */ /* 0x000fe20000011450 */
[----:B------:R-:W-:Y:S01]  /*3640*/  IMAD R119, R23, c[0x0][0x214], R99 ;  /* 0x0000850017777a24 */ /* 0x000fe200078e0263 */
[----:B------:R-:W-:Y:S01]  /*3650*/  SHF.R.S32.HI R103, RZ, 0x1f, R77 ;  /* 0x0000001fff677819 */ /* 0x000fe2000001144d */
[----:B------:R-:W-:-:S02]  /*3660*/  IMAD.IADD R118, R101, 0x1, R17 ;  /* 0x0000000165767824 */ /* 0x000fc400078e0211 */
[----:B------:R-:W-:Y:S02]  /*3670*/  IMAD.IADD R114, R97, 0x1, R16 ;  /* 0x0000000161727824 */ /* 0x000fe400078e0210 */
[----:B------:R-:W-:Y:S02]  /*3680*/  IMAD.IADD R112, R16, 0x1, R93 ;  /* 0x0000000110707824 */ /* 0x000fe400078e025d */
[----:B------:R-:W-:Y:S02]  /*3690*/  IMAD.IADD R113, R95, 0x1, R15 ;  /* 0x000000015f717824 */ /* 0x000fe400078e020f */
[----:B------:R-:W-:Y:S01]  /*36a0*/  IMAD.IADD R102, R15, 0x1, R91 ;  /* 0x000000010f667824 */ /* 0x000fe200078e025b */
[----:B--2---:R-:W-:-:S13]  /*36b0*/  LOP3.LUT P0, RZ, R18, 0x4, RZ, 0xc0, !PT ;  /* 0x0000000412ff7812 */ /* 0x004fda000780c0ff */
[----:B------:R-:W-:Y:S02]  /*36c0*/  @P0 LOP3.LUT R232, R232, 0x8, RZ, 0xfc, !PT ;  /* 0x00000008e8e80812 */ /* 0x000fe400078efcff */
[----:B------:R-:W-:Y:S02]  /*36d0*/  ISETP.LE.AND P0, PT, R152, c[0x0][0x27c], PT ;  /* 0x00009f0098007a0c */ /* 0x000fe40003f03270 */
[----:B------:R-:W-:-:S04]  /*36e0*/  LOP3.LUT R232, R232, 0xffffffdf, RZ, 0xc0, !PT ;  /* 0xffffffdfe8e87812 */ /* 0x000fc800078ec0ff */
[----:B------:R-:W-:-:S04]  /*36f0*/  LOP3.LUT R232, R232, 0xffffffef, RZ, 0xc0, !PT ;  /* 0xffffffefe8e87812 */ /* 0x000fc800078ec0ff */
[----:B------:R-:W-:-:S04]  /*3700*/  @P1 LOP3.LUT R232, R232, 0x10, RZ, 0xfc, !PT ;  /* 0x00000010e8e81812 */ /* 0x000fc800078efcff */
[----:B------:R-:W-:Y:S02]  /*3710*/  @P0 LOP3.LUT R232, R232, 0x20, RZ, 0xfc, !PT ;  /* 0x00000020e8e80812 */ /* 0x000fe400078efcff */
.L_x_2866:
[----:B------:R-:W-:Y:S01]  /*3720*/  ISETP.NE.AND P1, PT, R152, c[0x0][0x2b8], PT ;  /* 0x0000ae0098007a0c */ /* 0x000fe20003f25270 */
[----:B------:R-:W-:Y:S01]  /*3730*/  IMAD.SHL.U32 R8, R28, 0x40, RZ ;  /* 0x000000401c087824 */ /* 0x000fe200078e00ff */
[----:B------:R-:W2:Y:S01]  /*3740*/  LDL R9, [R1+0x10] ;  /* 0x0000100001097983 */ /* 0x000ea20000100800 */
        /* <DEDUP_REMOVED lines=20> */
[C---:B------:R-:W-:Y:S01]  /*3890*/  LEA R70, R2.reuse, 0x100, 0x1 ;  /* 0x0000010002467811 */ /* 0x040fe200078e08ff */
[----:B------:R-:W-:Y:S01]  /*38a0*/  BAR.SYNC.DEFER_BLOCKING 0x0 ;  /* 0x0000000000007b1d */ /* 0x000fe20000010000 */
[----:B--2---:R-:W-:Y:S11]  /*38b0*/  LOP3.LUT P2, RZ, R9, 0x4, RZ, 0xc0, !PT ;  /* 0x0000000409ff7812 */ /* 0x004ff6000784c0ff */
[----:B------:R-:W-:Y:S02]  /*38c0*/  @!UPT UIADD3 URZ, URZ, URZ, URZ ;  /* 0x0000003f3f3ff290 */ /* 0x000fe4000fffe03f */
[----:B------:R-:W-:Y:S02]  /*38d0*/  @P2 IADD3 R5, R2, -0x20, RZ ;  /* 0xffffffe002052810 */ /* 0x000fe40007ffe0ff */
[----:B------:R-:W-:Y:S02]  /*38e0*/  ISETP.LE.AND P2, PT, R152, c[0x0][0x27c], PT ;  /* 0x00009f0098007a0c */ /* 0x000fe40003f43270 */
[----:B------:R-:W-:Y:S11]  /*38f0*/  LEA R71, R5, 0x100, 0x1 ;  /* 0x0000010005477811 */ /* 0x000ff600078e08ff */
[----:B----4-:R-:W-:-:S05]  /*3900*/  @!P2 BRA `(.L_x_2843) ;  /* 0x00003b100000a947 */ /* 0x010fca0003800000 */
[----:B-1----:R-:W-:Y:S01]  /*3910*/  IMAD.WIDE.U32 R2, R72, c[0x0][0x1e0], RZ ;  /* 0x0000780048027a25 */ /* 0x002fe200078e00ff */
        /* <DEDUP_REMOVED lines=84> */
.L_x_2846:
[----:B------:R-:W-:Y:S05]  /*3e60*/  BSYNC B0 ;  /* 0x0000000000007941 */ /* 0x000fea0003800000 */
.L_x_2845:
        /* <DEDUP_REMOVED lines=42> */
[----:B------:R-:W-:Y:S01]  /*4110*/  @!P0 SHF.R.U64 R8, R4, 0x10, R5 ;  /* 0x0000001004088819 */ /* 0x000fe20000001205 */
[----:B-1----:R-:W-:Y:S01]  /*4120*/  @!P0 IMAD.MOV.U32 R4, RZ, RZ, R13 ;  /* 0x000000ffff048224 */ /* 0x002fe200078e000d */
[----:B------:R-:W-:Y:S05]  /*4130*/  @!P0 MOV R3, R12 ;  /* 0x0000000c00038202 */ /* 0x000fea0000000f00 */
[--C-:B------:R-:W-:Y:S02]  /*4140*/  @!P0 HADD2.F32 R9, -RZ, R3.reuse.H1_H1 ;  /* 0x30000003ff098230 */ /* 0x100fe40000004100 */
[----:B------:R-:W-:Y:S03]  /*4150*/  @!P0 HADD2.F32 R3, -RZ, R3.H0_H0 ;  /* 0x20000003ff038230 */ /* 0x000fe60000004100 */
[-C--:B------:R-:W-:Y:S02]  /*4160*/  @!P0 FMUL.FTZ R32, R9, R2.reuse ;  /* 0x0000000209208220 */ /* 0x080fe40000410000 */
[C---:B------:R-:W-:Y:S02]  /*4170*/  @!P0 FMUL.FTZ R2, R3.reuse, R2 ;  /* 0x0000000203028220 */ /* 0x040fe40000410000 */
[-C--:B------:R-:W-:Y:S01]  /*4180*/  @!P0 FFMA.FTZ R56, R3, R30.reuse, -R32 ;  /* 0x0000001e03388223 */ /* 0x080fe20000010820 */
[----:B------:R-:W-:Y:S01]  /*4190*/  @!P0 HADD2.F32 R3, -RZ, R8.H0_H0 ;  /* 0x20000008ff038230 */ /* 0x000fe20000004100 */
[----:B------:R-:W-:Y:S01]  /*41a0*/  @!P0 FFMA.FTZ R2, R9, R30, R2 ;  /* 0x0000001e09028223 */ /* 0x000fe20000010002 */
[----:B------:R-:W-:Y:S01]  /*41b0*/  @!P0 SHF.R.U64 R9, R36, 0x10, R37 ;  /* 0x0000001024098819 */ /* 0x000fe20000001225 */
[--C-:B------:R-:W-:Y:S02]  /*41c0*/  @!P0 HADD2.F32 R8, -RZ, R4.reuse.H1_H1 ;  /* 0x30000004ff088230 */ /* 0x100fe40000004100 */
[----:B------:R-:W-:Y:S02]  /*41d0*/  @!P0 HADD2.F32 R4, -RZ, R4.H0_H0 ;  /* 0x20000004ff048230 */ /* 0x000fe40000004100 */
[----:B------:R-:W-:Y:S01]  /*41e0*/  @!P0 HADD2.F32 R9, -RZ, R9.H0_H0 ;  /* 0x20000009ff098230 */ /* 0x000fe20000004100 */
[-C--:B------:R-:W-:Y:S02]  /*41f0*/  @!P0 FMUL.FTZ R30, R8, R3.reuse ;  /* 0x00000003081e8220 */ /* 0x080fe40000410000 */
[C---:B------:R-:W-:Y:S02]  /*4200*/  @!P0 FMUL.FTZ R3, R4.reuse, R3 ;  /* 0x0000000304038220 */ /* 0x040fe40000410000 */
[-C--:B------:R-:W-:Y:S01]  /*4210*/  @!P0 FFMA.FTZ R53, R4, R9.reuse, -R30 ;  /* 0x0000000904358223 */ /* 0x080fe2000001081e */
[----:B------:R-:W-:Y:S01]  /*4220*/  @!P0 MOV R4, R14 ;  /* 0x0000000e00048202 */ /* 0x000fe20000000f00 */
[----:B------:R-:W-:Y:S01]  /*4230*/  @!P0 FFMA.FTZ R3, R8, R9, R3 ;  /* 0x0000000908038223 */ /* 0x000fe20000010003 */
[----:B------:R-:W-:Y:S01]  /*4240*/  MOV R8, R5 ;  /* 0x0000000500087202 */ /* 0x000fe20000000f00 */
[----:B------:R-:W-:Y:S01]  /*4250*/  IMAD.MOV.U32 R30, RZ, RZ, R37 ;  /* 0x000000ffff1e7224 */ /* 0x000fe200078e0025 */
[----:B------:R-:W-:Y:S03]  /*4260*/  @!P0 SHF.R.U32.HI R9, RZ, 0x10, R5 ;  /* 0x00000010ff098819 */ /* 0x000fe60000011605 */
[----:B------:R-:W-:Y:S02]  /*4270*/  @!P0 HADD2.F32 R5, -RZ, R8.H0_H0 ;  /* 0x20000008ff058230 */ /* 0x000fe40000004100 */
[----:B------:R-:W-:Y:S02]  /*4280*/  @!P0 HADD2.F32 R8, -RZ, R4.H1_H1 ;  /* 0x30000004ff088230 */ /* 0x000fe40000004100 */
[----:B------:R-:W-:Y:S02]  /*4290*/  @!P0 HADD2.F32 R30, -RZ, R30.H0_H0 ;  /* 0x2000001eff1e8230 */ /* 0x000fe40000004100 */
[----:B------:R-:W-:Y:S01]  /*42a0*/  @!P0 HADD2.F32 R4, -RZ, R4.H0_H0 ;  /* 0x20000004ff048230 */ /* 0x000fe20000004100 */
[-C--:B------:R-:W-:Y:S01]  /*42b0*/  @!P0 FMUL.FTZ R32, R8, R5.reuse ;  /* 0x0000000508208220 */ /* 0x080fe20000410000 */
[----:B------:R-:W-:Y:S03]  /*42c0*/  @!P0 HADD2.F32 R9, -RZ, R9.H0_H0 ;  /* 0x20000009ff098230 */ /* 0x000fe60000004100 */
[CC--:B------:R-:W-:Y:S02]  /*42d0*/  @!P0 FFMA.FTZ R36, R4.reuse, R30.reuse, -R32 ;  /* 0x0000001e04248223 */ /* 0x0c0fe40000010820 */
[----:B------:R-:W-:Y:S01]  /*42e0*/  @!P0 FMUL.FTZ R4, R4, R5 ;  /* 0x0000000504048220 */ /* 0x000fe20000410000 */
[----:B------:R-:W-:Y:S03]  /*42f0*/  @!P0 MOV R5, R15 ;  /* 0x0000000f00058202 */ /* 0x000fe60000000f00 */
[----:B------:R-:W-:Y:S01]  /*4300*/  @!P0 FFMA.FTZ R4, R8, R30, R4 ;  /* 0x0000001e08048223 */ /* 0x000fe20000010004 */
[----:B------:R-:W-:Y:S01]  /*4310*/  @!P0 SHF.R.U32.HI R30, RZ, 0x10, R37 ;  /* 0x00000010ff1e8819 */ /* 0x000fe20000011625 */
[--C-:B------:R-:W-:Y:S02]  /*4320*/  @!P0 HADD2.F32 R8, -RZ, R5.reuse.H1_H1 ;  /* 0x30000005ff088230 */ /* 0x100fe40000004100 */
[----:B------:R-:W-:Y:S02]  /*4330*/  @!P0 HADD2.F32 R5, -RZ, R5.H0_H0 ;  /* 0x20000005ff058230 */ /* 0x000fe40000004100 */
[----:B------:R-:W-:Y:S01]  /*4340*/  @!P0 HADD2.F32 R30, -RZ, R30.H0_H0 ;  /* 0x2000001eff1e8230 */ /* 0x000fe20000004100 */
[-C--:B------:R-:W-:Y:S04]  /*4350*/  @!P0 FMUL.FTZ R32, R8, R9.reuse ;  /* 0x0000000908208220 */ /* 0x080fe80000410000 */
[C---:B------:R-:W-:Y:S01]  /*4360*/  @!P0 FFMA.FTZ R35, R5.reuse, R30, -R32 ;  /* 0x0000001e05238223 */ /* 0x040fe20000010820 */
[----:B------:R-:W-:Y:S01]  /*4370*/  @!P0 F2FP.PACK_AB R32, R2, R56 ;  /* 0x000000380220823e */ /* 0x000fe200000000ff */
[----:B------:R-:W-:Y:S03]  /*4380*/  @!P0 FMUL.FTZ R5, R5, R9 ;  /* 0x0000000905058220 */ /* 0x000fe60000410000 */
[----:B------:R-:W-:Y:S01]  /*4390*/  @!P0 MOV R12, R32 ;  /* 0x00000020000c8202 */ /* 0x000fe20000000f00 */
[----:B------:R-:W-:Y:S01]  /*43a0*/  @!P0 FFMA.FTZ R5, R8, R30, R5 ;  /* 0x0000001e08058223 */ /* 0x000fe20000010005 */
[----:B------:R-:W-:Y:S02]  /*43b0*/  @!P0 F2FP.PACK_AB R30, R3, R53 ;  /* 0x00000035031e823e */ /* 0x000fe400000000ff */
[----:B----4-:R-:W-:Y:S02]  /*43c0*/  LEA R8, P1, R104, R54, 0x1 ;  /* 0x0000003668087211 */ /* 0x010fe400078208ff */
[----:B------:R-:W-:Y:S01]  /*43d0*/  @!P0 F2FP.PACK_AB R3, R4, R36 ;  /* 0x000000240403823e */ /* 0x000fe200000000ff */
[----:B------:R-:W-:Y:S01]  /*43e0*/  @!P0 IMAD.MOV.U32 R13, RZ, RZ, R30 ;  /* 0x000000ffff0d8224 */ /* 0x000fe200078e001e */
[----:B------:R-:W-:Y:S02]  /*43f0*/  @!P0 F2FP.PACK_AB R2, R5, R35 ;  /* 0x000000230502823e */ /* 0x000fe400000000ff */
[----:B---3--:R-:W-:Y:S02]  /*4400*/  LEA.HI.X R9, R104, R55, R105, 0x1, P1 ;  /* 0x0000003768097211 */ /* 0x008fe400008f0c69 */
[----:B------:R-:W-:Y:S02]  /*4410*/  @!P0 MOV R14, R3 ;  /* 0x00000003000e8202 */ /* 0x000fe40000000f00 */
[----:B------:R-:W-:Y:S05]  /*4420*/  @!P0 MOV R15, R2 ;  /* 0x00000002000f8202 */ /* 0x000fea0000000f00 */
[----:B------:R1:W-:Y:S02]  /*4430*/  ST.E.128 [R8.64], R12 ;  /* 0x0000000c08007985 */ /* 0x0003e4000c101d08 */
.L_x_2849:
[----:B------:R-:W-:Y:S05]  /*4440*/  BSYNC B0 ;  /* 0x0000000000007941 */ /* 0x000fea0003800000 */
.L_x_2848:
[----:B------:R-:W-:Y:S01]  /*4450*/  ISETP.GE.AND P0, PT, R109, c[0x0][0x1d4], PT ;  /* 0x000075006d007a0c */ /* 0x000fe20003f06270 */
[----:B------:R-:W-:Y:S01]  /*4460*/  @!UPT UIADD3 URZ, URZ, URZ, URZ ;  /* 0x0000003f3f3ff290 */ /* 0x000fe2000fffe03f */
[----:B------:R-:W-:Y:S11]  /*4470*/  BSSY B0, `(.L_x_2850) ;  /* 0x0000039000007945 */ /* 0x000ff60003800000 */
[----:B------:R-:W-:-:S05]  /*4480*/  @P0 BRA `(.L_x_2851) ;  /* 0x0000037000000947 */ /* 0x000fca0003800000 */
[----:B-1----:R-:W1:Y:S01]  /*4490*/  LDS.128 R12, [R71+0xc000] ;  /* 0x00c00000470c7984 */ /* 0x002e620000000c00 */
        /* <DEDUP_REMOVED lines=27> */
[----:B------:R-:W-:Y:S01]  /*4650*/  @!P0 HADD2.F32 R7, -RZ, R6.H0_H0 ;  /* 0x20000006ff078230 */ /* 0x000fe20000004100 */
[-C--:B------:R-:W-:Y:S01]  /*4660*/  @!P0 FFMA.FTZ R40, R4, R30.reuse, -R32 ;  /* 0x0000001e04288223 */ /* 0x080fe20000010820 */
[----:B------:R-:W-:Y:S01]  /*4670*/  @!P0 HADD2.F32 R4, -RZ, R24.H1_H1 ;  /* 0x30000018ff048230 */ /* 0x000fe20000004100 */
[----:B------:R-:W-:Y:S01]  /*4680*/  @!P0 FFMA.FTZ R3, R9, R30, R3 ;  /* 0x0000001e09038223 */ /* 0x000fe20000010003 */
[----:B------:R-:W-:Y:S01]  /*4690*/  @!P0 F2FP.PACK_AB R9, R2, R41 ;  /* 0x000000290209823e */ /* 0x000fe200000000ff */
[----:B------:R-:W-:Y:S02]  /*46a0*/  @!P0 HADD2.F32 R24, -RZ, R6.H1_H1 ;  /* 0x30000006ff188230 */ /* 0x000fe40000004100 */
[--C-:B------:R-:W-:Y:S01]  /*46b0*/  @!P0 HADD2.F32 R6, -RZ, R5.reuse.H0_H0 ;  /* 0x20000005ff068230 */ /* 0x100fe20000004100 */
[----:B------:R-:W-:Y:S01]  /*46c0*/  @!P0 MOV R12, R9 ;  /* 0x00000009000c8202 */ /* 0x000fe20000000f00 */
[----:B------:R-:W-:Y:S01]  /*46d0*/  @!P0 HADD2.F32 R32, -RZ, R5.H1_H1 ;  /* 0x30000005ff208230 */ /* 0x000fe20000004100 */
[-C--:B------:R-:W-:Y:S02]  /*46e0*/  @!P0 FMUL.FTZ R37, R24, R4.reuse ;  /* 0x0000000418258220 */ /* 0x080fe40000410000 */
[----:B------:R-:W-:Y:S02]  /*46f0*/  @!P0 FMUL.FTZ R4, R7, R4 ;  /* 0x0000000407048220 */ /* 0x000fe40000410000 */
[-C--:B------:R-:W-:Y:S02]  /*4700*/  @!P0 FMUL.FTZ R5, R6, R8.reuse ;  /* 0x0000000806058220 */ /* 0x080fe40000410000 */
[----:B------:R-:W-:Y:S01]  /*4710*/  @!P0 FMUL.FTZ R36, R32, R8 ;  /* 0x0000000820248220 */ /* 0x000fe20000410000 */
[----:B------:R-:W-:Y:S01]  /*4720*/  @!P0 F2FP.PACK_AB R8, R3, R40 ;  /* 0x000000280308823e */ /* 0x000fe200000000ff */
[----:B------:R-:W-:Y:S02]  /*4730*/  @!P0 FFMA.FTZ R4, R24, R31, R4 ;  /* 0x0000001f18048223 */ /* 0x000fe40000010004 */
[----:B------:R-:W-:Y:S02]  /*4740*/  @!P0 FFMA.FTZ R36, R6, R35, -R36 ;  /* 0x0000002306248223 */ /* 0x000fe40000010824 */
[----:B------:R-:W-:Y:S01]  /*4750*/  @!P0 FFMA.FTZ R37, R7, R31, -R37 ;  /* 0x0000001f07258223 */ /* 0x000fe20000010825 */
[----:B------:R-:W-:Y:S01]  /*4760*/  SHF.L.U32 R7, R235, 0x3, RZ ;  /* 0x00000003eb077819 */ /* 0x000fe200000006ff */
[----:B------:R-:W-:Y:S02]  /*4770*/  @!P0 FFMA.FTZ R5, R32, R35, R5 ;  /* 0x0000002320058223 */ /* 0x000fe40000010005 */
[----:B------:R-:W-:Y:S01]  /*4780*/  @!P0 IMAD.MOV.U32 R13, RZ, RZ, R8 ;  /* 0x000000ffff0d8224 */ /* 0x000fe200078e0008 */
[----:B----4-:R-:W-:Y:S02]  /*4790*/  LEA R6, P1, R7, R54, 0x1 ;  /* 0x0000003607067211 */ /* 0x010fe400078208ff */
[----:B------:R-:W-:Y:S02]  /*47a0*/  @!P0 F2FP.PACK_AB R3, R4, R37 ;  /* 0x000000250403823e */ /* 0x000fe400000000ff */
[----:B------:R-:W-:Y:S02]  /*47b0*/  @!P0 F2FP.PACK_AB R2, R5, R36 ;  /* 0x000000240502823e */ /* 0x000fe400000000ff */
[----:B---3--:R-:W-:Y:S02]  /*47c0*/  LEA.HI.X.SX32 R7, R7, R55, 0x1, P1 ;  /* 0x0000003707077211 */ /* 0x008fe400008f0eff */
[----:B------:R-:W-:Y:S02]  /*47d0*/  @!P0 MOV R14, R3 ;  /* 0x00000003000e8202 */ /* 0x000fe40000000f00 */
[----:B------:R-:W-:Y:S05]  /*47e0*/  @!P0 MOV R15, R2 ;  /* 0x00000002000f8202 */ /* 0x000fea0000000f00 */
[----:B------:R1:W-:Y:S02]  /*47f0*/  ST.E.128 [R6.64], R12 ;  /* 0x0000000c06007985 */ /* 0x0003e4000c101d08 */
.L_x_2851:
[----:B------:R-:W-:Y:S05]  /*4800*/  BSYNC B0 ;  /* 0x0000000000007941 */ /* 0x000fea0003800000 */
.L_x_2850:
        /* <DEDUP_REMOVED lines=61> */
.L_x_2853:
[----:B------:R-:W-:Y:S05]  /*4be0*/  BSYNC B0 ;  /* 0x0000000000007941 */ /* 0x000fea0003800000 */
.L_x_2852:
        /* <DEDUP_REMOVED lines=58> */
.L_x_2855:
[----:B------:R-:W-:Y:S05]  /*4f90*/  BSYNC B0 ;  /* 0x0000000000007941 */ /* 0x000fea0003800000 */
.L_x_2854:
        /* <DEDUP_REMOVED lines=58> */
.L_x_2857:
[----:B------:R-:W-:Y:S05]  /*5340*/  BSYNC B0 ;  /* 0x0000000000007941 */ /* 0x000fea0003800000 */
.L_x_2856:
        /* <DEDUP_REMOVED lines=58> */
.L_x_2844:
        /* <DEDUP_REMOVED lines=47> */
.L_x_2859:
[----:B------:R-:W-:Y:S05]  /*59e0*/  BSYNC B0 ;  /* 0x0000000000007941 */ /* 0x000fea0003800000 */
.L_x_2858:
        /* <DEDUP_REMOVED lines=162> */
.L_x_2861:
[----:B------:R-:W-:Y:S05]  /*6410*/  BSYNC B0 ;  /* 0x0000000000007941 */ /* 0x000fea0003800000 */
.L_x_2860:
        /* <DEDUP_REMOVED lines=54> */
[-C--:B------:R-:W-:Y:S01]  /*6780*/  @!P0 FMUL.FTZ R5, R18, R8.reuse ;  /* 0x0000000812058220 */ /* 0x080fe20000410000 */
[----:B------:R-:W-:Y:S03]  /*6790*/  @!P0 SHF.R.U32.HI R35, RZ, 0x10, R47 ;  /* 0x00000010ff238819 */ /* 0x000fe6000001162f */
[C---:B------:R-:W-:Y:S02]  /*67a0*/  @!P0 FFMA.FTZ R20, R3.reuse, R19, -R5 ;  /* 0x0000001303148223 */ /* 0x040fe40000010805 */
[----:B------:R-:W-:Y:S01]  /*67b0*/  @!P0 FMUL.FTZ R5, R3, R8 ;  /* 0x0000000803058220 */ /* 0x000fe20000410000 */
[----:B------:R-:W-:Y:S01]  /*67c0*/  @!P0 HADD2.F32 R8, -RZ, R36.H0_H0 ;  /* 0x20000024ff088230 */ /* 0x000fe20000004100 */
[----:B------:R-:W-:Y:S01]  /*67d0*/  @!P0 SHF.R.U64 R36, R46, 0x10, R47 ;  /* 0x000000102e248819 */ /* 0x000fe2000000122f */
[----:B------:R-:W-:Y:S01]  /*67e0*/  @!P0 HADD2.F32 R3, -RZ, R6.H1_H1 ;  /* 0x30000006ff038230 */ /* 0x000fe20000004100 */
[----:B------:R-:W-:Y:S01]  /*67f0*/  @!P0 FMUL.FTZ R6, R9, R7 ;  /* 0x0000000709068220 */ /* 0x000fe20000410000 */
[----:B------:R-:W-:Y:S01]  /*6800*/  @!P0 F2FP.PACK_AB R44, R20, R21 ;  /* 0x00000015142c823e */ /* 0x000fe200000000ff */
[----:B------:R-:W-:Y:S02]  /*6810*/  @!P0 HADD2.F32 R21, -RZ, R57.H1_H1 ;  /* 0x30000039ff158230 */ /* 0x000fe40000004100 */
[CC--:B------:R-:W-:Y:S01]  /*6820*/  @!P0 FFMA.FTZ R20, R3.reuse, R8.reuse, -R6 ;  /* 0x0000000803148223 */ /* 0x0c0fe20000010806 */
[----:B------:R-:W-:Y:S01]  /*6830*/  @!P0 HADD2.F32 R6, -RZ, R30.H0_H0 ;  /* 0x2000001eff068230 */ /* 0x000fe20000004100 */
[----:B------:R-:W-:Y:S02]  /*6840*/  @!P0 FMUL.FTZ R3, R3, R7 ;  /* 0x0000000703038220 */ /* 0x000fe40000410000 */
        /* <DEDUP_REMOVED lines=9> */
[--C-:B------:R-:W-:Y:S01]  /*68e0*/  @!P0 SHF.R.U64 R18, R22, 0x10, R23.reuse ;  /* 0x0000001016128819 */ /* 0x100fe20000001217 */
[CC--:B------:R-:W-:Y:S01]  /*68f0*/  @!P0 FMUL.FTZ R19, R8.reuse, R6.reuse ;  /* 0x0000000608138220 */ /* 0x0c0fe20000410000 */
[----:B------:R-:W-:Y:S01]  /*6900*/  @!P0 HADD2.F32 R7, -RZ, R16.H0_H0 ;  /* 0x20000010ff078230 */ /* 0x000fe20000004100 */
[----:B------:R-:W-:Y:S02]  /*6910*/  @!P0 MOV R22, R43 ;  /* 0x0000002b00168202 */ /* 0x000fe40000000f00 */
[----:B------:R-:W-:Y:S02]  /*6920*/  @!P0 SHF.R.U32.HI R17, RZ, 0x10, R23 ;  /* 0x00000010ff118819 */ /* 0x000fe40000011617 */
[C---:B------:R-:W-:Y:S01]  /*6930*/  @!P0 FMUL.FTZ R6, R7.reuse, R6 ;  /* 0x0000000607068220 */ /* 0x040fe20000410000 */
[----:B------:R-:W-:Y:S01]  /*6940*/  @!P0 HADD2.F32 R20, -RZ, R22.H0_H0 ;  /* 0x20000016ff148230 */ /* 0x000fe20000004100 */
[-C--:B------:R-:W-:Y:S01]  /*6950*/  @!P0 FFMA.FTZ R45, R7, R9.reuse, -R19 ;  /* 0x00000009072d8223 */ /* 0x080fe20000010813 */
[----:B------:R-:W-:Y:S01]  /*6960*/  @!P0 HADD2.F32 R7, -RZ, R30.H1_H1 ;  /* 0x3000001eff078230 */ /* 0x000fe20000004100 */
[----:B------:R-:W-:Y:S01]  /*6970*/  @!P0 FFMA.FTZ R6, R8, R9, R6 ;  /* 0x0000000908068223 */ /* 0x000fe20000010006 */
[----:B------:R-:W-:Y:S01]  /*6980*/  @!P0 HADD2.F32 R19, -RZ, R17.H0_H0 ;  /* 0x20000011ff138230 */ /* 0x000fe20000004100 */
[----:B------:R-:W-:Y:S01]  /*6990*/  @!P0 IMAD.MOV.U32 R9, RZ, RZ, R15 ;  /* 0x000000ffff098224 */ /* 0x000fe200078e000f */
[----:B------:R-:W-:Y:S01]  /*69a0*/  @!P0 HADD2.F32 R22, -RZ, R22.H1_H1 ;  /* 0x30000016ff168230 */ /* 0x000fe20000004100 */
[----:B------:R-:W-:Y:S01]  /*69b0*/  @!P0 FMUL.FTZ R23, R20, R7 ;  /* 0x0000000714178220 */ /* 0x000fe20000410000 */
[----:B------:R-:W-:Y:S01]  /*69c0*/  @!P0 HADD2.F32 R17, -RZ, R18.H0_H0 ;  /* 0x20000012ff118230 */ /* 0x000fe20000004100 */
[----:B------:R-:W-:Y:S01]  /*69d0*/  @!P0 F2FP.PACK_AB R4, R5, R4 ;  /* 0x000000040504823e */ /* 0x000fe200000000ff */
[----:B------:R-:W-:Y:S02]  /*69e0*/  @!P0 HADD2.F32 R8, -RZ, R9.H0_H0 ;  /* 0x20000009ff088230 */ /* 0x000fe40000004100 */
[----:B------:R-:W-:Y:S02]  /*69f0*/  @!P0 HADD2.F32 R18, -RZ, R29.H1_H1 ;  /* 0x3000001dff128230 */ /* 0x000fe40000004100 */
[----:B------:R-:W-:Y:S02]  /*6a00*/  @!P0 IMAD.MOV.U32 R41, RZ, RZ, R4 ;  /* 0x000000ffff298224 */ /* 0x000fe400078e0004 */
[C---:B------:R-:W-:Y:S01]  /*6a10*/  @!P0 FFMA.FTZ R39, R8.reuse, R21, -R23 ;  /* 0x0000001508278223 */ /* 0x040fe20000010817 */
[----:B------:R-:W-:Y:S01]  /*6a20*/  @!P0 HADD2.F32 R23, -RZ, R35.H0_H0 ;  /* 0x20000023ff178230 */ /* 0x000fe20000004100 */
        /* <DEDUP_REMOVED lines=29> */
.L_x_2863:
[----:B------:R-:W-:Y:S05]  /*6c00*/  BSYNC B0 ;  /* 0x0000000000007941 */ /* 0x000fea0003800000 */
.L_x_2862:
        /* <DEDUP_REMOVED lines=129> */
.L_x_2843:
[----:B-1----:R-:W-:Y:S01]  /*7420*/  IMAD.WIDE.U32 R2, R72, c[0x0][0x1e0], RZ ;  /* 0x0000780048027a25 */ /* 0x002fe200078e00ff */
        /* <DEDUP_REMOVED lines=12> */
[----:B------:R-:W1:Y:S08]  /*74f0*/  SHFL.IDX PT, R2, R3, RZ, 0x1c1f ;  /* 0x001c1fff03027589 */ /* 0x000e7000000e0000 */
[----:B------:R2:W3:Y:S02]  /*7500*/  SHFL.IDX PT, R3, R4, RZ, 0x1c1f ;  /* 0x001c1fff04037589 */ /* 0x0004e400000e0000 */
[----:B--2---:R-:W-:Y:S05]  /*7510*/  IMAD.IADD R4, R76, 0x1, -R8 ;  /* 0x000000014c047824 */ /* 0x004fea00078e0a08 */
[----:B------:R-:W-:Y:S04]  /*7520*/  IMNMX R73, R4, 0x40, PT ;  /* 0x0000004004497817 */ /* 0x000fe80003800200 */
[----:B------:R-:W-:Y:S11]  /*7530*/  ISETP.GT.AND P0, PT, R73, R227, PT ;  /* 0x000000e34900720c */ /* 0x000ff60003f04270 */
[----:B------:R-:W-:Y:S02]  /*7540*/  @!UPT UIADD3 URZ, URZ, URZ, URZ ;  /* 0x0000003f3f3ff290 */ /* 0x000fe4000fffe03f */
[----:B------:R-:W-:-:S05]  /*7550*/  @!P0 BRA `(.L_x_2847) ;  /* 0x0000020000008947 */ /* 0x000fca0003800000 */
[----:B-1-3--:R-:W-:Y:S02]  /*7560*/  ISETP.GE.AND P1, PT, R104, c[0x0][0x1d4], PT ;  /* 0x0000750068007a0c */ /* 0x00afe40003f26270 */
[----:B------:R-:W-:Y:S02]  /*7570*/  ISETP.GE.AND P3, PT, R224, c[0x0][0x1d4], PT ;  /* 0x00007500e0007a0c */ /* 0x000fe40003f66270 */
[C---:B------:R-:W-:Y:S09]  /*7580*/  ISETP.GE.AND P2, PT, R223.reuse, c[0x0][0x1d4], PT ;  /* 0x00007500df007a0c */ /* 0x040ff20003f46270 */
[----:B------:R-:W1:Y:S01]  /*7590*/  @!P1 LDS.128 R12, [R70+0xc000] ;  /* 0x00c00000460c9984 */ /* 0x000e620000000c00 */
        /* <DEDUP_REMOVED lines=28> */
.L_x_2847:
[----:B-1-3--:R-:W-:Y:S05]  /*7760*/  BSYNC B1 ;  /* 0x0000000000017941 */ /* 0x00afea0003800000 */
.L_x_2842:
[----:B------:R-:W-:Y:S01]  /*7770*/  ISETP.GT.AND P0, PT, R28, R33, PT ;  /* 0x000000211c00720c */ /* 0x000fe20003f04270 */
[----:B------:R-:W-:Y:S01]  /*7780*/  IMAD R8, R75, c[0x0][0x218], RZ ;  /* 0x000086004b087a24 */ /* 0x000fe200078e02ff */
[C---:B------:R-:W-:Y:S01]  /*7790*/  ISETP.GE.AND P1, PT, R38.reuse, 0x1, PT ;  /* 0x000000012600780c */ /* 0x040fe20003f26270 */
[----:B------:R-:W-:Y:S01]  /*77a0*/  BSSY B0, `(.L_x_2864) ;  /* 0x000004a000007945 */ /* 0x000fe20003800000 */
[C---:B--2---:R-:W-:Y:S01]  /*77b0*/  IADD3 R3, R38.reuse, 0x1, RZ ;  /* 0x0000000126037810 */ /* 0x044fe20007ffe0ff */
        /* <DEDUP_REMOVED lines=36> */
[----:B------:R2:W3:Y:S01]  /*7a00*/  SHFL.IDX PT, R5, R3, RZ, 0x1c1f ;  /* 0x001c1fff03057589 */ /* 0x0004e200000e0000 */
[----:B------:R-:W-:Y:S04]  /*7a10*/  DEPBAR.LE SB0, 0x2 ;  /* 0x000080800000791a */ /* 0x000fe80000000000 */
[----:B------:R-:W-:Y:S06]  /*7a20*/  BAR.SYNC.DEFER_BLOCKING 0x0 ;  /* 0x0000000000007b1d */ /* 0x000fec0000010000 */
[----:B------:R-:W-:-:S05]  /*7a30*/  @!P0 BRA `(.L_x_2865) ;  /* 0x0000020000008947 */ /* 0x000fca0003800000 */
[----:B-123--:R-:W-:Y:S02]  /*7a40*/  ISETP.GE.AND P1, PT, R104, c[0x0][0x1d4], PT ;  /* 0x0000750068007a0c */ /* 0x00efe40003f26270 */
        /* <DEDUP_REMOVED lines=31> */
.L_x_2865:
[----:B-123--:R-:W-:Y:S05]  /*7c40*/  BSYNC B0 ;  /* 0x0000000000007941 */ /* 0x00efea0003800000 */
.L_x_2864:
        /* <DEDUP_REMOVED lines=33> */
.L_x_2841:
[----:B------:R-:W2:Y:S01]  /*7e60*/  LDL R16, [R1+0x4] ;  /* 0x0000040001107983 */ /* 0x000ea20000100800 */
[----:B------:R-:W-:-:S05]  /*7e70*/  IMAD.MOV.U32 R0, RZ, RZ, c[0x0][0x2c4] ;  /* 0x0000b100ff007624 */ /* 0x000fca00078e00ff */
[----:B------:R-:W-:Y:S01]  /*7e80*/  ISETP.NE.AND P3, PT, R0, 0x1, PT ;  /* 0x000000010000780c */ /* 0x000fe20003f65270 */
[----:B------:R-:W-:Y:S01]  /*7e90*/  BSSY B0, `(.L_x_2867) ;  /* 0x0000028000007945 */ /* 0x000fe20003800000 */
[----:B--2---:R-:W-:-:S11]  /*7ea0*/  IADD3 R0, R16, 0x7f, RZ ;  /* 0x0000007f10007810 */ /* 0x004fd60007ffe0ff */
[----:B-1----:R-:W-:-:S05]  /*7eb0*/  @P3 IMAD.HI.U32 R2, R0, c[0x0][0x2c8], RZ ;  /* 0x0000b20000023a27 */ /* 0x002fca00078e00ff */
[----:B------:R-:W-:-:S05]  /*7ec0*/  @P3 SHF.R.U32.HI R0, RZ, c[0x0][0x2cc], R2 ;  /* 0x0000b300ff003a19 */ /* 0x000fca0000011602 */
[----:B------:R-:W-:-:S05]  /*7ed0*/  IMAD.IADD R0, R128, 0x1, R0 ;  /* 0x0000000180007824 */ /* 0x000fca00078e0200 */
[----:B------:R-:W-:-:S04]  /*7ee0*/  SHF.R.S32.HI R2, RZ, 0x1f, R0 ;  /* 0x0000001fff027819 */ /* 0x000fc80000011400 */
[----:B------:R-:W-:-:S04]  /*7ef0*/  LEA.HI R0, R2, R0, RZ, 0x6 ;  /* 0x0000000002007211 */ /* 0x000fc800078f30ff */
[----:B------:R-:W-:-:S04]  /*7f00*/  SHF.R.S32.HI R0, RZ, 0x6, R0 ;  /* 0x00000006ff007819 */ /* 0x000fc80000011400 */
[----:B------:R-:W-:-:S04]  /*7f10*/  IMNMX R6, R127, R0, PT ;  /* 0x000000007f067217 */ /* 0x000fc80003800200 */
[----:B------:R-:W-:Y:S01]  /*7f20*/  ISETP.GE.AND P0, PT, R6, 0x1, PT ;  /* 0x000000010600780c */ /* 0x000fe20003f06270 */
[----:B------:R-:W-:-:S12]  /*7f30*/  IMAD.MOV.U32 R0, RZ, RZ, RZ ;  /* 0x000000ffff007224 */ /* 0x000fd800078e00ff */
        /* <DEDUP_REMOVED lines=29> */
.L_x_2868:
[----:B------:R-:W-:Y:S05]  /*8110*/  BSYNC B0 ;  /* 0x0000000000007941 */ /* 0x000fea0003800000 */
.L_x_2867:
[----:B------:R-:W2:Y:S01]  /*8120*/  LDL R2, [R1+0x30] ;  /* 0x0000300001027983 */ /* 0x000ea20000100800 */
[----:B------:R-:W-:Y:S01]  /*8130*/  MOV R17, RZ ;  /* 0x000000ff00117202 */ /* 0x000fe20000000f00 */
[----:B------:R-:W-:Y:S01]  /*8140*/  IMAD.MOV.U32 R22, RZ, RZ, RZ ;  /* 0x000000ffff167224 */ /* 0x000fe200078e00ff */
        /* <DEDUP_REMOVED lines=54> */
[----:B------:R-:W2:Y:S04]  /*84b0*/  LDL R3, [R1+0x14] ;  /* 0x0000140001037983 */ /* 0x000ea80000100800 */
[----:B------:R-:W3:Y:S04]  /*84c0*/  LDL R7, [R1+0x18] ;  /* 0x0000180001077983 */ /* 0x000ee80000100800 */
[----:B------:R-:W4:Y:S04]  /*84d0*/  LDL R4, [R1+0x8] ;  /* 0x0000080001047983 */ /* 0x000f280000100800 */
[----:B------:R-:W4:Y:S04]  /*84e0*/  LDL R5, [R1+0x28] ;  /* 0x0000280001057983 */ /* 0x000f280000100800 */
[----:B------:R-:W4:Y:S01]  /*84f0*/  LDL R8, [R1+0x1c] ;  /* 0x00001c0001087983 */ /* 0x000f220000100800 */
[----:B------:R-:W-:-:S04]  /*8500*/  ISETP.NE.U32.AND P0, PT, RZ, c[0x0][0x340], PT ;  /* 0x0000d000ff007a0c */ /* 0x000fc80003f05070 */
[----:B------:R-:W-:Y:S02]  /*8510*/  ISETP.NE.AND.EX P1, PT, RZ, c[0x0][0x344], PT, P0 ;  /* 0x0000d100ff007a0c */ /* 0x000fe40003f25300 */
[----:B------:R-:W-:-:S05]  /*8520*/  SHF.R.S32.HI R0, RZ, 0x1f, R139 ;  /* 0x0000001fff007819 */ /* 0x000fca000001148b */
[----:B------:R-:W-:-:S04]  /*8530*/  IMAD R0, R0, c[0x0][0x178], RZ ;  /* 0x00005e0000007a24 */ /* 0x000fc800078e02ff */
[----:B------:R-:W-:Y:S02]  /*8540*/  IMAD R0, R139, c[0x0][0x17c], R0 ;  /* 0x00005f008b007a24 */ /* 0x000fe400078e0200 */
[----:B--2---:R-:W-:-:S04]  /*8550*/  @P1 IADD3 R2, P0, R3, c[0x0][0x340], RZ ;  /* 0x0000d00003021a10 */ /* 0x004fc80007f1e0ff */
[----:B---3--:R-:W-:-:S05]  /*8560*/  @P1 IADD3.X R3, R7, c[0x0][0x344], RZ, P0, !PT ;  /* 0x0000d10007031a10 */ /* 0x008fca00007fe4ff */
[----:B------:R1:W5:Y:S01]  /*8570*/  @P1 LDG.E R14, [R2.64] ;  /* 0x00000008020e1981 */ /* 0x000362000c1e1900 */
[----:B------:R-:W-:Y:S02]  /*8580*/  ISETP.NE.U32.AND P0, PT, RZ, c[0x0][0x348], PT ;  /* 0x0000d200ff007a0c */ /* 0x000fe40003f05070 */
[----:B----4-:R-:W-:Y:S01]  /*8590*/  LOP3.LUT R15, R4, 0xffff, RZ, 0xc0, !PT ;  /* 0x0000ffff040f7812 */ /* 0x010fe200078ec0ff */
[----:B------:R-:W-:Y:S01]  /*85a0*/  IMAD.IADD R4, R231, 0x1, R16 ;  /* 0x00000001e7047824 */ /* 0x000fe200078e0210 */
[----:B------:R-:W-:Y:S02]  /*85b0*/  ISETP.NE.AND.EX P0, PT, RZ, c[0x0][0x34c], PT, P0 ;  /* 0x0000d300ff007a0c */ /* 0x000fe40003f05300 */
[----:B------:R-:W-:Y:S01]  /*85c0*/  ISETP.GE.AND P5, PT, R216, c[0x0][0x198], PT ;  /* 0x00006600d8007a0c */ /* 0x000fe20003fa6270 */
[----:B------:R-:W-:Y:S01]  /*85d0*/  @P3 IMAD.HI.U32 R7, R4, c[0x0][0x2c8], RZ ;  /* 0x0000b20004073a27 */ /* 0x000fe200078e00ff */
[----:B------:R-:W-:Y:S02]  /*85e0*/  SEL R6, R5, RZ, !P0 ;  /* 0x000000ff05067207 */ /* 0x000fe40004000000 */
[----:B------:R-:W-:-:S02]  /*85f0*/  SEL R5, R8, RZ, !P0 ;  /* 0x000000ff08057207 */ /* 0x000fc40004000000 */
        /* <DEDUP_REMOVED lines=8> */
[----:B------:R-:W-:Y:S01]  /*8680*/  IMAD.WIDE.U32 R2, R15, c[0x0][0x1b8], R2 ;  /* 0x00006e000f027a25 */ /* 0x000fe200078e0002 */
[----:B------:R-:W-:Y:S02]  /*8690*/  ISETP.GE.AND P3, PT, R219, c[0x0][0x198], PT ;  /* 0x00006600db007a0c */ /* 0x000fe40003f66270 */
        /* <DEDUP_REMOVED lines=21> */
.L_x_3032:
[----:B------:R-:W-:Y:S05]  /*87f0*/  BRA.DIV ~URZ, `(.L_x_2871) ;  /* 0x000173527f007947 */ /* 0x000fea000b800000 */
[----:B------:R3:W4:Y:S02]  /*8800*/  SHFL.IDX PT, R0, R13, RZ, 0x181f ;  /* 0x00181fff0d007589 */ /* 0x00072400000e0000 */
.L_x_3033:
        /* <DEDUP_REMOVED lines=16> */
.L_x_2873:
[----:B------:R-:W-:Y:S05]  /*8910*/  BSYNC B0 ;  /* 0x0000000000007941 */ /* 0x000fea0003800000 */
.L_x_2872:
[----:B------:R-:W-:Y:S05]  /*8920*/  BRA.DIV ~URZ, `(.L_x_2874) ;  /* 0x000172927f007947 */ /* 0x000fea000b800000 */
[----:B--2---:R2:W1:Y:S04]  /*8930*/  SHFL.IDX PT, R4, R12, 0x1, 0x181f ;  /* 0x00381f000c047f89 */ /* 0x00446800000e0000 */
[----:B----4-:R2:W4:Y:S02]  /*8940*/  SHFL.IDX PT, R0, R13, 0x1, 0x181f ;  /* 0x00381f000d007f89 */ /* 0x01052400000e0000 */
.L_x_3034:
        /* <DEDUP_REMOVED lines=16> */
.L_x_2876:
[----:B------:R-:W-:Y:S05]  /*8a50*/  BSYNC B0 ;  /* 0x0000000000007941 */ /* 0x000fea0003800000 */
.L_x_2875:
[----:B------:R-:W-:Y:S05]  /*8a60*/  BRA.DIV ~URZ, `(.L_x_2877) ;  /* 0x000172227f007947 */ /* 0x000fea000b800000 */
[----:B-1----:R1:W2:Y:S02]  /*8a70*/  SHFL.IDX PT, R4, R12, 0x2, 0x181f ;  /* 0x00581f000c047f89 */ /* 0x0022a400000e0000 */
.L_x_3035:
[----:B------:R-:W-:Y:S05]  /*8a80*/  BRA.DIV ~URZ, `(.L_x_2878) ;  /* 0x000172727f007947 */ /* 0x000fea000b800000 */
[----:B----4-:R4:W1:Y:S02]  /*8a90*/  SHFL.IDX PT, R0, R13, 0x2, 0x181f ;  /* 0x00581f000d007f89 */ /* 0x01086400000e0000 */
.L_x_3036:
        /* <DEDUP_REMOVED lines=16> */
.L_x_2880:
[----:B------:R-:W-:Y:S05]  /*8ba0*/  BSYNC B0 ;  /* 0x0000000000007941 */ /* 0x000fea0003800000 */
.L_x_2879:
[----:B------:R-:W-:Y:S05]  /*8bb0*/  BRA.DIV ~URZ, `(.L_x_2881) ;  /* 0x000171b27f007947 */ /* 0x000fea000b800000 */
[----:B--2---:R2:W3:Y:S04]  /*8bc0*/  SHFL.IDX PT, R4, R12, 0x3, 0x181f ;  /* 0x00781f000c047f89 */ /* 0x0044e800000e0000 */
[----:B-1----:R2:W1:Y:S02]  /*8bd0*/  SHFL.IDX PT, R0, R13, 0x3, 0x181f ;  /* 0x00781f000d007f89 */ /* 0x00246400000e0000 */
.L_x_3037:
[----:B------:R-:W-:Y:S01]  /*8be0*/  IADD3 R2, R5, 0x60, RZ ;  /* 0x0000006005027810 */ /* 0x000fe20007ffe0ff */
[----:B-----5:R-:W-:-:S03]  /*8bf0*/  IMAD.WIDE.U32 R238, R14, c[0x0][0x2b0], RZ ;  /* 0x0000ac000eee7a25 */ /* 0x020fc600078e00ff */
[----:B------:R-:W-:-:S13]  /*8c00*/  ISETP.GE.AND P0, PT, R2, R48, PT ;  /* 0x000000300200720c */ /* 0x000fda0003f06270 */
        /* <DEDUP_REMOVED lines=41> */
[----:B------:R-:W-:Y:S01]  /*8ea0*/  SHF.L.U64.HI R18, R219, 0x1, R229 ;  /* 0x00000001db127819 */ /* 0x000fe200000102e5 */
[----:B------:R-:W-:Y:S02]  /*8eb0*/  IMAD R208, R0, c[0x0][0x2b8], R2 ;  /* 0x0000ae0000d07a24 */ /* 0x000fe400078e0202 */
[----:B------:R-:W-:Y:S02]  /*8ec0*/  IMAD R242, R15, c[0x0][0x1ec], R237 ;  /* 0x00007b000ff27a24 */ /* 0x000fe400078e02ed */
[----:B------:R-:W-:-:S04]  /*8ed0*/  IMAD.WIDE.U32 R2, R208, c[0x0][0x1e0], RZ ;  /* 0x00007800d0027a25 */ /* 0x000fc800078e00ff */
[----:B------:R-:W-:Y:S02]  /*8ee0*/  IMAD R107, R106, -0x40, R249 ;  /* 0xffffffc06a6b7824 */ /* 0x000fe400078e02f9 */
        /* <DEDUP_REMOVED lines=8> */
[----:B------:R-:W-:-:S04]  /*8f70*/  IMAD R0, R208, c[0x0][0x1e4], R0 ;  /* 0x00007900d0007a24 */ /* 0x000fc800078e0200 */
[----:B------:R-:W-:Y:S02]  /*8f80*/  IMAD.IADD R3, R3, 0x1, R0 ;  /* 0x0000000103037824 */ /* 0x000fe400078e0200 */
        /* <DEDUP_REMOVED lines=8> */
[----:B--2-4-:R-:W-:-:S03]  /*9010*/  IMAD R13, R195, c[0x0][0x21c], R7 ;  /* 0x00008700c30d7a24 */ /* 0x014fc600078e0207 */
[----:B------:R-:W-:Y:S01]  /*9020*/  IADD3.X R2, R242, R3, R5, P0, !PT ;  /* 0x00000003f2027210 */ /* 0x000fe200007fe405 */
[----:B------:R-:W-:Y:S01]  /*9030*/  IMAD R5, R208, c[0x0][0x20c], R4 ;  /* 0x00008300d0057a24 */ /* 0x000fe200078e0204 */
[----:B------:R-:W-:-:S04]  /*9040*/  LEA R6, P0, R0, c[0x0][0x1c8], 0x1 ;  /* 0x0000720000067a11 */ /* 0x000fc800078008ff */
[----:B------:R-:W-:Y:S01]  /*9050*/  LEA.HI.X R12, R0, c[0x0][0x1cc], R2, 0x1, P0 ;  /* 0x00007300000c7a11 */ /* 0x000fe200000f0c02 */
[----:B------:R-:W-:Y:S01]  /*9060*/  IMAD.WIDE.U32 R2, R208, c[0x0][0x208], RZ ;  /* 0x00008200d0027a25 */ /* 0x000fe200078e00ff */
[----:B------:R-:W1:Y:S01]  /*9070*/  SHFL.IDX PT, R0, R6, RZ, 0x181f ;  /* 0x00181fff06007589 */ /* 0x000e6200000e0000 */
[C---:B------:R-:W-:Y:S02]  /*9080*/  @P1 ISETP.GE.AND P0, PT, R216.reuse, c[0x0][0x1d4], PT ;  /* 0x00007500d8001a0c */ /* 0x040fe40003f06270 */
[----:B------:R-:W-:Y:S01]  /*9090*/  IMAD.IADD R3, R3, 0x1, R5 ;  /* 0x0000000103037824 */ /* 0x000fe200078e0205 */
[----:B------:R-:W2:Y:S03]  /*90a0*/  SHFL.IDX PT, R8, R12, RZ, 0x181f ;  /* 0x00181fff0c087589 */ /* 0x000ea600000e0000 */
[----:B------:R-:W-:Y:S01]  /*90b0*/  IMAD.WIDE.U32 R2, R195, c[0x0][0x218], R2 ;  /* 0x00008600c3027a25 */ /* 0x000fe200078e0002 */
[----:B------:R3:W4:Y:S04]  /*90c0*/  SHFL.IDX PT, R9, R6, 0x1, 0x181f ;  /* 0x00381f0006097f89 */ /* 0x00072800000e0000 */
[----:B------:R-:W5:Y:S01]  /*90d0*/  SHFL.IDX PT, R12, R12, 0x1, 0x181f ;  /* 0x00381f000c0c7f89 */ /* 0x000f6200000e0000 */
[----:B-1----:R-:W-:-:S04]  /*90e0*/  @P1 LEA R4, P2, R216, R0, 0x1 ;  /* 0x00000000d8041211 */ /* 0x002fc800078408ff */
[----:B--2---:R-:W-:-:S05]  /*90f0*/  @P1 LEA.HI.X R5, R216, R8, R217, 0x1, P2 ;  /* 0x00000008d8051211 */ /* 0x004fca00010f0cd9 */
[----:B------:R1:W-:Y:S01]  /*9100*/  @P1 LDGSTS.E.BYPASS.LTC128B.128 [R144+0xc100], [R4.64], !P0 ;  /* 0x0c10000004901fae */ /* 0x0003e2000c101d48 */
[----:B---3--:R-:W-:-:S04]  /*9110*/  @P1 LEA R6, P0, R218, R0, 0x1 ;  /* 0x00000000da061211 */ /* 0x008fc800078008ff */
[----:B------:R-:W-:Y:S02]  /*9120*/  @P1 LEA.HI.X R7, R218, R8, R230, 0x1, P0 ;  /* 0x00000008da071211 */ /* 0x000fe400000f0ce6 */
[----:B------:R-:W-:-:S03]  /*9130*/  ISETP.GE.AND P0, PT, R14, 0x21, PT ;  /* 0x000000210e00780c */ /* 0x000fc60003f06270 */
[----:B------:R4:W-:Y:S01]  /*9140*/  @P1 LDGSTS.E.BYPASS.LTC128B.128 [R144+0xe100], [R6.64], !P5 ;  /* 0x0e10000006901fae */ /* 0x0009e2000e901d48 */
[C---:B-1----:R-:W-:Y:S02]  /*9150*/  @P1 LEA R4, P3, R219.reuse, R0, 0x1 ;  /* 0x00000000db041211 */ /* 0x042fe400078608ff */
[----:B------:R-:W-:Y:S02]  /*9160*/  IADD3 R0, P2, R2, R240, RZ ;  /* 0x000000f002007210 */ /* 0x000fe40007f5e0ff */
[----:B------:R-:W-:Y:S02]  /*9170*/  @P1 LEA.HI.X R5, R219, R8, R229, 0x1, P3 ;  /* 0x00000008db051211 */ /* 0x000fe400018f0ce5 */
[----:B------:R-:W-:Y:S02]  /*9180*/  IADD3.X R2, R247, R3, R13, P2, !PT ;  /* 0x00000003f7027210 */ /* 0x000fe400017fe40d */
[----:B------:R-:W-:Y:S01]  /*9190*/  LEA R15, P2, R0, c[0x0][0x1f8], 0x1 ;  /* 0x00007e00000f7a11 */ /* 0x000fe200078408ff */
[----:B------:R1:W-:Y:S01]  /*91a0*/  @P1 LDGSTS.E.BYPASS.LTC128B.128 [R144+0x10100], [R4.64], !P4 ;  /* 0x1010000004901fae */ /* 0x0003e2000e101d48 */
[----:B----4-:R-:W-:-:S02]  /*91b0*/  @P0 LEA R6, P1, R216, R9, 0x1 ;  /* 0x00000009d8060211 */ /* 0x010fc400078208ff */
[----:B------:R-:W-:Y:S01]  /*91c0*/  LEA.HI.X R17, R0, c[0x0][0x1fc], R2, 0x1, P2 ;  /* 0x00007f0000117a11 */ /* 0x000fe200010f0c02 */
[----:B------:R-:W2:Y:S01]  /*91d0*/  SHFL.IDX PT, R8, R15, RZ, 0x181f ;  /* 0x00181fff0f087589 */ /* 0x000ea200000e0000 */
[----:B------:R-:W-:Y:S02]  /*91e0*/  @P0 ISETP.GE.AND P4, PT, R216, c[0x0][0x1d4], PT ;  /* 0x00007500d8000a0c */ /* 0x000fe40003f86270 */
[----:B------:R-:W-:Y:S01]  /*91f0*/  @P0 ISETP.GE.AND P3, PT, R218, c[0x0][0x1d4], PT ;  /* 0x00007500da000a0c */ /* 0x000fe20003f66270 */
[----:B------:R-:W3:Y:S01]  /*9200*/  SHFL.IDX PT, R13, R17, RZ, 0x181f ;  /* 0x00181fff110d7589 */ /* 0x000ee200000e0000 */
[----:B-----5:R-:W-:Y:S02]  /*9210*/  @P0 LEA.HI.X R7, R216, R12, R217, 0x1, P1 ;  /* 0x0000000cd8070211 */ /* 0x020fe400008f0cd9 */
[----:B------:R-:W-:Y:S01]  /*9220*/  @P0 ISETP.GE.AND P2, PT, R219, c[0x0][0x1d4], PT ;  /* 0x00007500db000a0c */ /* 0x000fe20003f46270 */
[----:B------:R4:W5:Y:S06]  /*9230*/  SHFL.IDX PT, R0, R15, 0x1, 0x181f ;  /* 0x00381f000f007f89 */ /* 0x00096c00000e0000 */
[----:B------:R5:W-:Y:S01]  /*9240*/  @P0 LDGSTS.E.BYPASS.LTC128B.128 [R144+0xd100], [R6.64], !P4 ;  /* 0x0d10000006900fae */ /* 0x000be2000e101d48 */
[----:B------:R-:W-:-:S02]  /*9250*/  ISETP.GE.AND P4, PT, R218, c[0x0][0x1d4], PT ;  /* 0x00007500da007a0c */ /* 0x000fc40003f86270 */
[----:B-1----:R-:W-:-:S04]  /*9260*/  @P0 LEA R4, P1, R218, R9, 0x1 ;  /* 0x00000009da040211 */ /* 0x002fc800078208ff */
[-C--:B------:R-:W-:Y:S02]  /*9270*/  @P0 LEA.HI.X R5, R218, R12.reuse, R230, 0x1, P1 ;  /* 0x0000000cda050211 */ /* 0x080fe400008f0ce6 */
[C---:B------:R-:W-:Y:S01]  /*9280*/  @P0 LEA R2, P1, R219.reuse, R9, 0x1 ;  /* 0x00000009db020211 */ /* 0x040fe200078208ff */
[C---:B----4-:R-:W-:Y:S02]  /*9290*/  IMAD.SHL.U32 R15, R216.reuse, 0x2, RZ ;  /* 0x00000002d80f7824 */ /* 0x050fe400078e00ff */
        /* <DEDUP_REMOVED lines=10> */
[----:B------:R-:W-:Y:S02]  /*9340*/  ISETP.GT.AND P4, PT, R106, R226, PT ;  /* 0x000000e26a00720c */ /* 0x000fe40003f84270 */
[----:B--2---:R-:W-:Y:S01]  /*9350*/  IADD3 R4, P0, R8, R15, RZ ;  /* 0x0000000f08047210 */ /* 0x004fe20007f1e0ff */
[----:B-1----:R-:W-:-:S04]  /*9360*/  IMAD.SHL.U32 R17, R218, 0x2, RZ ;  /* 0x00000002da117824 */ /* 0x002fc800078e00ff */
[----:B---3--:R-:W-:Y:S01]  /*9370*/  IMAD.X R5, R13, 0x1, R16, P0 ;  /* 0x000000010d057824 */ /* 0x008fe200000e0610 */
[----:B----4-:R-:W-:-:S04]  /*9380*/  IADD3 R2, P0, R8, R17, RZ ;  /* 0x0000001108027210 */ /* 0x010fc80007f1e0ff */
[----:B------:R1:W-:Y:S01]  /*9390*/  LDGSTS.E.BYPASS.LTC128B.128 [R144+0x100], [R4.64], !P2 ;  /* 0x0010000004907fae */ /* 0x0003e2000d101d48 */
[----:B------:R-:W-:Y:S01]  /*93a0*/  ISETP.GE.AND P2, PT, R219, c[0x0][0x1d4], PT ;  /* 0x00007500db007a0c */ /* 0x000fe20003f46270 */
[----:B------:R-:W-:Y:S01]  /*93b0*/  IMAD.X R3, R13, 0x1, R20, P0 ;  /* 0x000000010d037824 */ /* 0x000fe200000e0614 */
[----:B-----5:R-:W-:Y:S02]  /*93c0*/  IADD3 R6, P0, R0, R15, RZ ;  /* 0x0000000f00067210 */ /* 0x020fe40007f1e0ff */
[----:B------:R-:W-:Y:S02]  /*93d0*/  ISETP.LT.OR P5, PT, R14, 0x1, P2 ;  /* 0x000000010e00780c */ /* 0x000fe400017a1670 */
[----:B------:R2:W-:Y:S01]  /*93e0*/  LDGSTS.E.BYPASS.LTC128B.128 [R144+0x2100], [R2.64], !P1 ;  /* 0x0210000002907fae */ /* 0x0005e2000c901d48 */
[----:B------:R-:W-:Y:S01]  /*93f0*/  IADD3 R8, P1, R8, R19, RZ ;  /* 0x0000001308087210 */ /* 0x000fe20007f3e0ff */
[----:B------:R-:W-:-:S04]  /*9400*/  IMAD.X R7, R12, 0x1, R16, P0 ;  /* 0x000000010c077824 */ /* 0x000fc800000e0610 */
[----:B------:R-:W-:Y:S01]  /*9410*/  IMAD.X R9, R13, 0x1, R18, P1 ;  /* 0x000000010d097824 */ /* 0x000fe200008e0612 */
[----:B------:R-:W-:-:S04]  /*9420*/  ISETP.LT.OR P1, PT, R14, 0x21, P2 ;  /* 0x000000210e00780c */ /* 0x000fc80001721670 */
[----:B------:R3:W-:Y:S04]  /*9430*/  LDGSTS.E.BYPASS.LTC128B.128 [R144+0x4100], [R8.64], !P5 ;  /* 0x0410000008907fae */ /* 0x0007e8000e901d48 */
[----:B------:R3:W-:Y:S01]  /*9440*/  LDGSTS.E.BYPASS.LTC128B.128 [R144+0x1100], [R6.64], !P6 ;  /* 0x0110000006907fae */ /* 0x0007e2000f101d48 */
[----:B------:R-:W-:Y:S02]  /*9450*/  ISETP.GT.AND P6, PT, R231, 0x3f, PT ;  /* 0x0000003fe700780c */ /* 0x000fe40003fc4270 */
[----:B-1----:R-:W-:-:S05]  /*9460*/  IADD3 R4, P0, R0, R17, RZ ;  /* 0x0000001100047210 */ /* 0x002fca0007f1e0ff */
[----:B------:R-:W-:Y:S01]  /*9470*/  IMAD.X R5, R12, 0x1, R20, P0 ;  /* 0x000000010c057824 */ /* 0x000fe200000e0614 */
[----:B--2---:R-:W-:-:S04]  /*9480*/  IADD3 R2, P0, R0, R19, RZ ;  /* 0x0000001300027210 */ /* 0x004fc80007f1e0ff */
[----:B------:R3:W-:Y:S01]  /*9490*/  LDGSTS.E.BYPASS.LTC128B.128 [R144+0x3100], [R4.64], !P3 ;  /* 0x0310000004907fae */ /* 0x0007e2000d901d48 */
[----:B------:R-:W-:-:S05]  /*94a0*/  IMAD.X R3, R12, 0x1, R18, P0 ;  /* 0x000000010c037824 */ /* 0x000fca00000e0612 */
[----:B------:R3:W-:Y:S04]  /*94b0*/  LDGSTS.E.BYPASS.LTC128B.128 [R144+0x5100], [R2.64], !P1 ;  /* 0x0510000002907fae */ /* 0x0007e8000c901d48 */
[----:B------:R-:W0:Y:S01]  /*94c0*/  LDGDEPBAR ;  /* 0x00000000000079af */ /* 0x000e220000000000 */
[----:B------:R-:W-:Y:S05]  /*94d0*/  @!P4 BRA `(.L_x_2883) ;  /* 0x000004600000c947 */ /* 0x000fea0003800000 */
[----:B------:R-:W-:Y:S01]  /*94e0*/  ISETP.NE.AND P2, PT, R21, 0x1, PT ;  /* 0x000000011500780c */ /* 0x000fe20003f45270 */
[----:B---3--:R-:W-:Y:S02]  /*94f0*/  IMAD R2, R106, 0x40, R248 ;  /* 0x000000406a027824 */ /* 0x008fe400078e02f8 */
        /* <DEDUP_REMOVED lines=27> */
.L_x_3038:
        /* <DEDUP_REMOVED lines=20> */
.L_x_3039:
        /* <DEDUP_REMOVED lines=21> */
.L_x_2883:
[----:B------:R-:W-:Y:S05]  /*9940*/  BSYNC B0 ;  /* 0x0000000000007941 */ /* 0x000fea0003800000 */
.L_x_2882:
[----:B------:R-:W-:Y:S01]  /*9950*/  ISETP.LT.AND P0, PT, RZ, c[0x0][0x27c], PT ;  /* 0x00009f00ff007a0c */ /* 0x000fe20003f01270 */
[----:B------:R-:W0:Y:S01]  /*9960*/  LDGDEPBAR ;  /* 0x00000000000079af */ /* 0x000e220000000000 */
[----:B------:R-:W-:Y:S11]  /*9970*/  BSSY B2, `(.L_x_2886) ;  /* 0x00006c2000027945 */ /* 0x000ff60003800000 */
[----:B------:R-:W-:Y:S05]  /*9980*/  @P0 BRA `(.L_x_2887) ;  /* 0x0000002000000947 */ /* 0x000fea0003800000 */
[----:B------:R-:W-:-:S04]  /*9990*/  DEPBAR.LE SB0, 0x3 ;  /* 0x000080c00000791a */ /* 0x000fc80000000000 */
[----:B------:R-:W-:Y:S05]  /*99a0*/  BRA `(.L_x_2888) ;  /* 0x00006be000007947 */ /* 0x000fea0003800000 */
.L_x_2887:
[----:B-1-3--:R-:W2:Y:S01]  /*99b0*/  LDL R2, [R1+0x4] ;  /* 0x0000040001027983 */ /* 0x00aea20000100800 */
[----:B------:R-:W-:Y:S01]  /*99c0*/  ULDC.U8 UR4, c[0x0][0x298] ;  /* 0x0000a60000047ab9 */ /* 0x000fe20000000000 */
[----:B------:R-:W-:Y:S01]  /*99d0*/  SHF.R.S32.HI R0, RZ, 0x1f, R138 ;  /* 0x0000001fff007819 */ /* 0x000fe2000001148a */
[----:B------:R-:W-:Y:S01]  /*99e0*/  IMAD.WIDE.U32 R4, R138, c[0x0][0x280], RZ ;  /* 0x0000a0008a047a25 */ /* 0x000fe200078e00ff */
[----:B------:R-:W1:Y:S01]  /*99f0*/  S2R R3, SR_TID.X ;  /* 0x0000000000037919 */ /* 0x000e620000002100 */
[----:B------:R-:W-:Y:S02]  /*9a00*/  ISETP.NE.AND P0, PT, RZ, UR4, PT ;  /* 0x00000004ff007c0c */ /* 0x000fe4000bf05270 */
[----:B-1----:R-:W-:-:S04]  /*9a10*/  SHF.R.S32.HI R8, RZ, 0x1f, R3 ;  /* 0x0000001fff087819 */ /* 0x002fc80000011403 */
[----:B------:R-:W-:-:S04]  /*9a20*/  LEA.HI R8, R8, R3, RZ, 0x2 ;  /* 0x0000000308087211 */ /* 0x000fc800078f10ff */
[----:B------:R-:W-:-:S04]  /*9a30*/  LOP3.LUT R8, R8, 0xfffffffc, RZ, 0xc0, !PT ;  /* 0xfffffffc08087812 */ /* 0x000fc800078ec0ff */
[----:B------:R-:W-:Y:S02]  /*9a40*/  IADD3 R8, -R8, R3, RZ ;  /* 0x0000000308087210 */ /* 0x000fe40007ffe1ff */
[----:B--2---:R-:W-:Y:S01]  /*9a50*/  IADD3 R35, R227, R2, RZ ;  /* 0x00000002e3237210 */ /* 0x004fe20007ffe0ff */
[C---:B------:R-:W-:Y:S02]  /*9a60*/  IMAD R2, R0.reuse, c[0x0][0x280], RZ ;  /* 0x0000a00000027a24 */ /* 0x040fe400078e02ff */
[----:B------:R-:W-:Y:S02]  /*9a70*/  IMAD R0, R0, c[0x0][0x290], RZ ;  /* 0x0000a40000007a24 */ /* 0x000fe400078e02ff */
[C---:B------:R-:W-:Y:S02]  /*9a80*/  IMAD R7, R138.reuse, c[0x0][0x284], R2 ;  /* 0x0000a1008a077a24 */ /* 0x040fe400078e0202 */
[C---:B------:R-:W-:Y:S02]  /*9a90*/  IMAD R6, R138.reuse, c[0x0][0x294], R0 ;  /* 0x0000a5008a067a24 */ /* 0x040fe400078e0200 */
[----:B------:R-:W-:Y:S01]  /*9aa0*/  IMAD.WIDE.U32 R2, R138, c[0x0][0x290], RZ ;  /* 0x0000a4008a027a25 */ /* 0x000fe200078e00ff */
[----:B------:R-:W-:-:S03]  /*9ab0*/  IADD3 R7, R7, R5, RZ ;  /* 0x0000000507077210 */ /* 0x000fc60007ffe0ff */
[----:B------:R-:W-:Y:S02]  /*9ac0*/  IMAD R0, R8, 0x40, R35 ;  /* 0x0000004008007824 */ /* 0x000fe400078e0223 */
[----:B------:R-:W-:Y:S01]  /*9ad0*/  IMAD.IADD R6, R6, 0x1, R3 ;  /* 0x0000000106067824 */ /* 0x000fe200078e0203 */
        /* <DEDUP_REMOVED lines=23> */
.L_x_3040:
[----:B------:R-:W-:Y:S05]  /*9c50*/  BRA.DIV ~URZ, `(.L_x_2891) ;  /* 0x000165027f007947 */ /* 0x000fea000b800000 */
[----:B------:R3:W4:Y:S04]  /*9c60*/  SHFL.IDX PT, R4, R43, RZ, 0x1c1f ;  /* 0x001c1fff2b047589 */ /* 0x00072800000e0000 */
[----:B------:R3:W1:Y:S04]  /*9c70*/  SHFL.IDX PT, R12, R13, RZ, 0x1c1f ;  /* 0x001c1fff0d0c7589 */ /* 0x00066800000e0000 */
[----:B------:R3:W2:Y:S02]  /*9c80*/  SHFL.IDX PT, R0, R44, RZ, 0x1c1f ;  /* 0x001c1fff2c007589 */ /* 0x0006a400000e0000 */
.L_x_3041:
        /* <DEDUP_REMOVED lines=19> */
[----:B------:R-:W-:-:S02]  /*9dc0*/  ISETP.GE.AND P0, PT, R149, c[0x0][0x27c], PT ;  /* 0x00009f0095007a0c */ /* 0x000fc40003f06270 */
[----:B------:R-:W-:Y:S01]  /*9dd0*/  ISETP.GE.AND P1, PT, R146, c[0x0][0x27c], PT ;  /* 0x00009f0092007a0c */ /* 0x000fe20003f26270 */
[----:B------:R-:W2:Y:S04]  /*9de0*/  LDL R9, [R1+0x3c] ;  /* 0x00003c0001097983 */ /* 0x000ea80000100800 */
[----:B------:R-:W2:Y:S06]  /*9df0*/  LDL R32, [R1+0x38] ;  /* 0x0000380001207983 */ /* 0x000eac0000100800 */
[----:B------:R-:W-:-:S05]  /*9e00*/  @!P0 IMAD.SHL.U32 R2, R149, 0x2, RZ ;  /* 0x0000000295028824 */ /* 0x000fca00078e00ff */
[----:B------:R-:W-:Y:S01]  /*9e10*/  @!P0 IADD3 R6, P2, R4, R2, RZ ;  /* 0x0000000204068210 */ /* 0x000fe20007f5e0ff */
[----:B------:R-:W-:Y:S01]  /*9e20*/  CS2R R24, SRZ ;  /* 0x0000000000187805 */ /* 0x000fe2000001ff00 */
[----:B------:R-:W-:Y:S01]  /*9e30*/  CS2R R22, SRZ ;  /* 0x0000000000167805 */ /* 0x000fe2000001ff00 */
[----:B------:R-:W-:Y:S01]  /*9e40*/  @!P1 IMAD.SHL.U32 R8, R146, 0x2, RZ ;  /* 0x0000000292089824 */ /* 0x000fe200078e00ff */
        /* <DEDUP_REMOVED lines=12> */
[----:B-1----:R-:W-:-:S05]  /*9f10*/  @!P0 IMAD.X R3, R12, 0x1, R3, P2 ;  /* 0x000000010c038824 */ /* 0x002fca00010e0603 */
[----:B------:R4:W5:Y:S01]  /*9f20*/  @!P0 LD.E.64 R22, [R2.64] ;  /* 0x0000000802168980 */ /* 0x000962000c101b00 */
[----:B------:R-:W-:Y:S02]  /*9f30*/  ISETP.GE.AND P0, PT, R148, c[0x0][0x27c], PT ;  /* 0x00009f0094007a0c */ /* 0x000fe40003f06270 */
[----:B---3--:R-:W-:Y:S02]  /*9f40*/  @!P1 IADD3 R6, P2, R4, R8, RZ ;  /* 0x0000000804069210 */ /* 0x008fe40007f5e0ff */
[----:B----4-:R-:W-:-:S05]  /*9f50*/  @!P1 SHF.L.U64.HI R3, R146, 0x1, R15 ;  /* 0x0000000192039819 */ /* 0x010fca000001020f */
[----:B------:R-:W-:Y:S01]  /*9f60*/  @!P1 IMAD.X R7, R5, 0x1, R3, P2 ;  /* 0x0000000105079824 */ /* 0x000fe200010e0603 */
[----:B------:R-:W-:-:S03]  /*9f70*/  @!P1 IADD3 R2, P2, R0, R8, RZ ;  /* 0x0000000800029210 */ /* 0x000fc60007f5e0ff */
[----:B------:R-:W-:Y:S01]  /*9f80*/  @!P0 IMAD.SHL.U32 R8, R148, 0x2, RZ ;  /* 0x0000000294088824 */ /* 0x000fe200078e00ff */
[----:B------:R1:W5:Y:S01]  /*9f90*/  @!P1 LD.E.64 R26, [R6.64] ;  /* 0x00000008061a9980 */ /* 0x000362000c101b00 */
[----:B------:R-:W-:Y:S01]  /*9fa0*/  @!P1 IMAD.X R3, R12, 0x1, R3, P2 ;  /* 0x000000010c039824 */ /* 0x000fe200010e0603 */
[----:B------:R-:W-:-:S04]  /*9fb0*/  ISETP.GE.AND P2, PT, R145, c[0x0][0x27c], PT ;  /* 0x00009f0091007a0c */ /* 0x000fc80003f46270 */
[----:B------:R2:W5:Y:S01]  /*9fc0*/  @!P1 LD.E.64 R28, [R2.64] ;  /* 0x00000008021c9980 */ /* 0x000562000c101b00 */
[----:B-1----:R-:W-:Y:S02]  /*9fd0*/  @!P0 IADD3 R6, P1, R4, R8, RZ ;  /* 0x0000000804068210 */ /* 0x002fe40007f3e0ff */
[----:B--2---:R-:W-:-:S05]  /*9fe0*/  @!P0 SHF.L.U64.HI R3, R148, 0x1, R14 ;  /* 0x0000000194038819 */ /* 0x004fca000001020e */
[----:B------:R-:W-:Y:S01]  /*9ff0*/  @!P0 IMAD.X R7, R5, 0x1, R3, P1 ;  /* 0x0000000105078824 */ /* 0x000fe200008e0603 */
[----:B------:R-:W-:Y:S01]  /*a000*/  @!P0 IADD3 R2, P1, R0, R8, RZ ;  /* 0x0000000800028210 */ /* 0x000fe20007f3e0ff */
[----:B------:R-:W-:-:S03]  /*a010*/  @!P2 IMAD.SHL.U32 R8, R145, 0x2, RZ ;  /* 0x000000029108a824 */ /* 0x000fc600078e00ff */
[----:B------:R1:W5:Y:S01]  /*a020*/  @!P0 LD.E.64 R30, [R6.64] ;  /* 0x00000008061e8980 */ /* 0x000362000c101b00 */
[----:B------:R-:W-:Y:S01]  /*a030*/  @!P0 IMAD.X R3, R12, 0x1, R3, P1 ;  /* 0x000000010c038824 */ /* 0x000fe200008e0603 */
[----:B------:R-:W-:-:S04]  /*a040*/  ISETP.GE.AND P1, PT, R110, c[0x0][0x27c], PT ;  /* 0x00009f006e007a0c */ /* 0x000fc80003f26270 */
[----:B------:R2:W5:Y:S01]  /*a050*/  @!P0 LD.E.64 R36, [R2.64] ;  /* 0x0000000802248980 */ /* 0x000562000c101b00 */
[-C--:B------:R-:W-:Y:S02]  /*a060*/  @!P2 IADD3 R14, P0, R0, R8.reuse, RZ ;  /* 0x00000008000ea210 */ /* 0x080fe40007f1e0ff */
[----:B------:R-:W-:Y:S02]  /*a070*/  @!P2 IADD3 R16, P3, R4, R8, RZ ;  /* 0x000000080410a210 */ /* 0x000fe40007f7e0ff */
[----:B-1----:R-:W-:-:S05]  /*a080*/  @!P2 SHF.L.U64.HI R6, R145, 0x1, R9 ;  /* 0x000000019106a819 */ /* 0x002fca0000010209 */
[----:B------:R-:W-:Y:S01]  /*a090*/  @!P2 IMAD.X R15, R12, 0x1, R6, P0 ;  /* 0x000000010c0fa824 */ /* 0x000fe200000e0606 */
[----:B------:R-:W-:Y:S01]  /*a0a0*/  ISETP.GE.AND P0, PT, R147, c[0x0][0x27c], PT ;  /* 0x00009f0093007a0c */ /* 0x000fe20003f06270 */
[----:B--2---:R-:W-:Y:S02]  /*a0b0*/  @!P1 IMAD.MOV.U32 R2, RZ, RZ, R4 ;  /* 0x000000ffff029224 */ /* 0x004fe400078e0004 */
[----:B------:R-:W-:Y:S02]  /*a0c0*/  @!P1 IMAD.MOV.U32 R3, RZ, RZ, R5 ;  /* 0x000000ffff039224 */ /* 0x000fe400078e0005 */
[----:B------:R-:W-:Y:S02]  /*a0d0*/  @!P1 IMAD.MOV.U32 R18, RZ, RZ, R0 ;  /* 0x000000ffff129224 */ /* 0x000fe400078e0000 */
[----:B------:R-:W-:Y:S01]  /*a0e0*/  @!P1 IMAD.MOV.U32 R19, RZ, RZ, R12 ;  /* 0x000000ffff139224 */ /* 0x000fe200078e000c */
[----:B------:R-:W-:Y:S01]  /*a0f0*/  CS2R R8, SRZ ;  /* 0x0000000000087805 */ /* 0x000fe2000001ff00 */
[----:B------:R-:W-:Y:S01]  /*a100*/  @!P2 IMAD.X R17, R5, 0x1, R6, P3 ;  /* 0x000000010511a824 */ /* 0x000fe200018e0606 */
[----:B------:R1:W5:Y:S01]  /*a110*/  @!P2 LD.E.64 R40, [R14.64] ;  /* 0x000000080e28a980 */ /* 0x000362000c101b00 */
[----:B------:R-:W-:Y:S01]  /*a120*/  CS2R R6, SRZ ;  /* 0x0000000000067805 */ /* 0x000fe2000001ff00 */
[----:B------:R-:W-:-:S02]  /*a130*/  @!P1 IMAD.WIDE R20, R110, 0x2, R2 ;  /* 0x000000026e149825 */ /* 0x000fc400078e0202 */
[----:B------:R1:W5:Y:S02]  /*a140*/  @!P2 LD.E.64 R38, [R16.64] ;  /* 0x000000081026a980 */ /* 0x000364000c101b00 */
[----:B------:R-:W-:Y:S01]  /*a150*/  @!P1 IMAD.WIDE R18, R110, 0x2, R18 ;  /* 0x000000026e129825 */ /* 0x000fe200078e0212 */
[C---:B------:R-:W-:Y:S01]  /*a160*/  @!P0 SHF.L.U64.HI R3, R147.reuse, 0x1, R32 ;  /* 0x0000000193038819 */ /* 0x040fe20000010220 */
[----:B------:R1:W5:Y:S02]  /*a170*/  @!P1 LD.E.64 R8, [R20.64] ;  /* 0x0000000814089980 */ /* 0x000364000c101b00 */
[----:B------:R-:W-:Y:S02]  /*a180*/  @!P0 IMAD.SHL.U32 R2, R147, 0x2, RZ ;  /* 0x0000000293028824 */ /* 0x000fe400078e00ff */
[----:B------:R1:W5:Y:S03]  /*a190*/  @!P1 LD.E.64 R6, [R18.64] ;  /* 0x0000000812069980 */ /* 0x000366000c101b00 */
[----:B------:R-:W-:-:S05]  /*a1a0*/  @!P0 IADD3 R4, P1, R4, R2, RZ ;  /* 0x0000000204048210 */ /* 0x000fca0007f3e0ff */
[----:B------:R-:W-:Y:S01]  /*a1b0*/  @!P0 IMAD.X R5, R5, 0x1, R3, P1 ;  /* 0x0000000105058824 */ /* 0x000fe200008e0603 */
[----:B------:R-:W-:-:S04]  /*a1c0*/  @!P0 IADD3 R2, P1, R0, R2, RZ ;  /* 0x0000000200028210 */ /* 0x000fc80007f3e0ff */
[----:B------:R1:W5:Y:S01]  /*a1d0*/  @!P0 LD.E.64 R46, [R4.64] ;  /* 0x00000008042e8980 */ /* 0x000362000c101b00 */
[----:B------:R-:W-:-:S05]  /*a1e0*/  @!P0 IMAD.X R3, R12, 0x1, R3, P1 ;  /* 0x000000010c038824 */ /* 0x000fca00008e0603 */
[----:B------:R1:W5:Y:S03]  /*a1f0*/  @!P0 LD.E.64 R50, [R2.64] ;  /* 0x0000000802328980 */ /* 0x000366000c101b00 */
.L_x_2893:
[----:B------:R-:W-:Y:S05]  /*a200*/  BSYNC B0 ;  /* 0x0000000000007941 */ /* 0x000fea0003800000 */
.L_x_2892:
        /* <DEDUP_REMOVED lines=30> */
[----:B------:R-:W-:-:S02]  /*a3f0*/  PRMT R80, R80, 0x5410, R3 ;  /* 0x0000541050507816 */ /* 0x000fc40000000003 */
        /* <DEDUP_REMOVED lines=14> */
.L_x_3042:
[----:B------:R-:W-:Y:S01]  /*a4e0*/  IADD3 R2, R35, 0x40, RZ ;  /* 0x0000004023027810 */ /* 0x000fe20007ffe0ff */
[----:B------:R-:W-:Y:S01]  /*a4f0*/  BSSY B0, `(.L_x_2895) ;  /* 0x0000055000007945 */ /* 0x000fe20003800000 */
[----:B------:R-:W-:Y:S01]  /*a500*/  CS2R R62, SRZ ;  /* 0x00000000003e7805 */ /* 0x000fe2000001ff00 */
[----:B------:R-:W-:Y:S01]  /*a510*/  CS2R R56, SRZ ;  /* 0x0000000000387805 */ /* 0x000fe2000001ff00 */
[----:B------:R-:W-:Y:S01]  /*a520*/  ISETP.GE.AND P0, PT, R2, R48, PT ;  /* 0x000000300200720c */ /* 0x000fe20003f06270 */
[----:B------:R-:W-:Y:S01]  /*a530*/  CS2R R52, SRZ ;  /* 0x0000000000347805 */ /* 0x000fe2000001ff00 */
[----:B-1-3--:R-:W-:Y:S01]  /*a540*/  CS2R R42, SRZ ;  /* 0x00000000002a7805 */ /* 0x00afe2000001ff00 */
        /* <DEDUP_REMOVED lines=8> */
[----:B------:R-:W3:Y:S04]  /*a5d0*/  LDL R3, [R1+0x48] ;  /* 0x0000480001037983 */ /* 0x000ee80000100800 */
[----:B----4-:R-:W4:Y:S04]  /*a5e0*/  LDL R18, [R1+0x44] ;  /* 0x0000440001127983 */ /* 0x010f280000100800 */
[----:B--2---:R-:W2:Y:S01]  /*a5f0*/  LDL R17, [R1+0x40] ;  /* 0x0000400001117983 */ /* 0x004ea20000100800 */
[C---:B------:R-:W-:Y:S02]  /*a600*/  ISETP.GE.AND P0, PT, R149.reuse, c[0x0][0x27c], PT ;  /* 0x00009f0095007a0c */ /* 0x040fe40003f06270 */
        /* <DEDUP_REMOVED lines=21> */
[----:B------:R-:W-:-:S05]  /*a760*/  @!P0 IMAD.X R3, R12, 0x1, R3, P2 ;  /* 0x000000010c038824 */ /* 0x000fca00010e0603 */
[----:B------:R4:W5:Y:S01]  /*a770*/  @!P0 LD.E.64 R44, [R2.64] ;  /* 0x00000008022c8980 */ /* 0x000962000c101b00 */
[----:B------:R-:W-:Y:S02]  /*a780*/  ISETP.GE.AND P0, PT, R148, c[0x0][0x27c], PT ;  /* 0x00009f0094007a0c */ /* 0x000fe40003f06270 */
[----:B-1----:R-:W-:Y:S02]  /*a790*/  @!P1 IADD3 R14, P2, R4, R13, RZ ;  /* 0x0000000d040e9210 */ /* 0x002fe40007f5e0ff */
        /* <DEDUP_REMOVED lines=15> */
[----:B------:R-:W-:Y:S02]  /*a890*/  @!P2 SHF.L.U64.HI R13, R145, 0x1, R16 ;  /* 0x00000001910da819 */ /* 0x000fe40000010210 */
[----:B------:R-:W-:Y:S02]  /*a8a0*/  ISETP.GE.AND P1, PT, R110, c[0x0][0x27c], PT ;  /* 0x00009f006e007a0c */ /* 0x000fe40003f26270 */
[----:B------:R2:W5:Y:S01]  /*a8b0*/  @!P0 LD.E.64 R58, [R2.64] ;  /* 0x00000008023a8980 */ /* 0x000562000c101b00 */
[-C--:B------:R-:W-:Y:S02]  /*a8c0*/  @!P2 IADD3 R16, P3, R4, R18.reuse, RZ ;  /* 0x000000120410a210 */ /* 0x080fe40007f7e0ff */
[----:B-1----:R-:W-:-:S05]  /*a8d0*/  @!P2 IADD3 R14, P0, R0, R18, RZ ;  /* 0x00000012000ea210 */ /* 0x002fca0007f1e0ff */
[----:B------:R-:W-:Y:S01]  /*a8e0*/  @!P2 IMAD.X R15, R12, 0x1, R13, P0 ;  /* 0x000000010c0fa824 */ /* 0x000fe200000e060d */
[----:B------:R-:W-:Y:S02]  /*a8f0*/  ISETP.GE.AND P0, PT, R147, c[0x0][0x27c], PT ;  /* 0x00009f0093007a0c */ /* 0x000fe40003f06270 */
[----:B--2---:R-:W-:Y:S02]  /*a900*/  @!P1 IMAD.MOV.U32 R2, RZ, RZ, R4 ;  /* 0x000000ffff029224 */ /* 0x004fe400078e0004 */
[----:B------:R-:W-:Y:S02]  /*a910*/  @!P1 IMAD.MOV.U32 R3, RZ, RZ, R5 ;  /* 0x000000ffff039224 */ /* 0x000fe400078e0005 */
[----:B------:R-:W-:Y:S02]  /*a920*/  @!P1 IMAD.MOV.U32 R18, RZ, RZ, R0 ;  /* 0x000000ffff129224 */ /* 0x000fe400078e0000 */
[----:B------:R-:W-:Y:S02]  /*a930*/  @!P1 IMAD.MOV.U32 R19, RZ, RZ, R12 ;  /* 0x000000ffff139224 */ /* 0x000fe400078e000c */
[----:B------:R-:W-:-:S04]  /*a940*/  @!P1 IMAD.WIDE R20, R110, 0x2, R2 ;  /* 0x000000026e149825 */ /* 0x000fc800078e0202 */
[----:B------:R-:W-:Y:S01]  /*a950*/  @!P1 IMAD.WIDE R18, R110, 0x2, R18 ;  /* 0x000000026e129825 */ /* 0x000fe200078e0212 */
[----:B------:R1:W5:Y:S03]  /*a960*/  @!P1 LD.E.64 R32, [R20.64] ;  /* 0x0000000814209980 */ /* 0x000366000c101b00 */
[C---:B------:R-:W-:Y:S01]  /*a970*/  @!P0 IMAD.SHL.U32 R2, R147.reuse, 0x2, RZ ;  /* 0x0000000293028824 */ /* 0x040fe200078e00ff */
[----:B------:R1:W5:Y:S01]  /*a980*/  @!P1 LD.E.64 R34, [R18.64] ;  /* 0x0000000812229980 */ /* 0x000362000c101b00 */
[----:B------:R-:W-:-:S03]  /*a990*/  @!P0 SHF.L.U64.HI R3, R147, 0x1, R60 ;  /* 0x0000000193038819 */ /* 0x000fc6000001023c */
[----:B------:R-:W-:Y:S01]  /*a9a0*/  @!P0 IADD3 R4, P1, R4, R2, RZ ;  /* 0x0000000204048210 */ /* 0x000fe20007f3e0ff */
[----:B------:R-:W-:-:S04]  /*a9b0*/  @!P2 IMAD.X R17, R5, 0x1, R13, P3 ;  /* 0x000000010511a824 */ /* 0x000fc800018e060d */
[--C-:B------:R-:W-:Y:S01]  /*a9c0*/  @!P0 IMAD.X R5, R5, 0x1, R3.reuse, P1 ;  /* 0x0000000105058824 */ /* 0x100fe200008e0603 */
[----:B------:R-:W-:Y:S01]  /*a9d0*/  @!P0 IADD3 R2, P1, R0, R2, RZ ;  /* 0x0000000200028210 */ /* 0x000fe20007f3e0ff */
[----:B------:R-:W-:Y:S01]  /*a9e0*/  CS2R R60, SRZ ;  /* 0x00000000003c7805 */ /* 0x000fe2000001ff00 */
[----:B------:R1:W5:Y:S03]  /*a9f0*/  @!P2 LD.E.64 R62, [R16.64] ;  /* 0x00000008103ea980 */ /* 0x000366000c101b00 */
[----:B------:R-:W-:Y:S01]  /*aa00*/  @!P0 IMAD.X R3, R12, 0x1, R3, P1 ;  /* 0x000000010c038824 */ /* 0x000fe200008e0603 */
[----:B------:R1:W5:Y:S04]  /*aa10*/  @!P0 LD.E.64 R66, [R4.64] ;  /* 0x0000000804428980 */ /* 0x000368000c101b00 */
[----:B------:R1:W5:Y:S04]  /*aa20*/  @!P2 LD.E.64 R60, [R14.64] ;  /* 0x000000080e3ca980 */ /* 0x000368000c101b00 */
[----:B------:R1:W5:Y:S02]  /*aa30*/  @!P0 LD.E.64 R64, [R2.64] ;  /* 0x0000000802408980 */ /* 0x000364000c101b00 */
.L_x_2896:
[----:B------:R-:W-:Y:S05]  /*aa40*/  BSYNC B0 ;  /* 0x0000000000007941 */ /* 0x000fea0003800000 */
.L_x_2895:
[----:B------:R-:W3:Y:S04]  /*aa50*/  LDL R12, [R1+0x4] ;  /* 0x00000400010c7983 */ /* 0x000ee80000100800 */
[----:B-12---:R-:W2:Y:S01]  /*aa60*/  LDL R5, [R1+0x10] ;  /* 0x0000100001057983 */ /* 0x006ea20000100800 */
[----:B----45:R-:W-:Y:S01]  /*aa70*/  IMAD.MOV.U32 R4, RZ, RZ, R66 ;  /* 0x000000ffff047224 */ /* 0x030fe200078e0042 */
[----:B------:R-:W-:-:S04]  /*aa80*/  DEPBAR.LE SB0, 0x3 ;  /* 0x000080c00000791a */ /* 0x000fc80000000000 */
        /* <DEDUP_REMOVED lines=9> */
[----:B------:R-:W-:-:S02]  /*ab20*/  IMAD.MOV.U32 R2, RZ, RZ, R52 ;  /* 0x000000ffff027224 */ /* 0x000fc400078e0034 */
        /* <DEDUP_REMOVED lines=19> */
[----:B------:R-:W-:Y:S02]  /*ac60*/  IMAD.MOV.U32 R2, RZ, RZ, R54 ;  /* 0x000000ffff027224 */ /* 0x000fe400078e0036 */
[----:B------:R-:W-:Y:S01]  /*ac70*/  IMAD.MOV.U32 R0, RZ, RZ, R55 ;  /* 0x000000ffff007224 */ /* 0x000fe200078e0037 */
[----:B------:R-:W-:Y:S01]  /*ac80*/  PRMT R85, R4, 0x5410, R3 ;  /* 0x0000541004557816 */ /* 0x000fe20000000003 */
[----:B------:R-:W-:-:S03]  /*ac90*/  IMAD.MOV.U32 R4, RZ, RZ, R45 ;  /* 0x000000ffff047224 */ /* 0x000fc600078e002d */
[----:B------:R-:W-:Y:S02]  /*aca0*/  PRMT R83, R2, 0x5410, R0 ;  /* 0x0000541002537816 */ /* 0x000fe40000000000 */
[----:B------:R-:W-:Y:S02]  /*acb0*/  LOP3.LUT R0, R233, 0x18, R104, 0xf8, !PT ;  /* 0x00000018e9007812 */ /* 0x000fe400078ef868 */
[----:B------:R-:W-:Y:S02]  /*acc0*/  MOV R2, R44 ;  /* 0x0000002c00027202 */ /* 0x000fe40000000f00 */
[----:B------:R-:W-:Y:S02]  /*acd0*/  LOP3.LUT R0, R151, R0, R150, 0xf6, !PT ;  /* 0x0000000097007212 */ /* 0x000fe400078ef696 */
[----:B------:R-:W-:Y:S01]  /*ace0*/  PRMT R79, R2, 0x7610, R79 ;  /* 0x00007610024f7816 */ /* 0x000fe2000000004f */
[----:B------:R-:W-:Y:S01]  /*acf0*/  IMAD.MOV.U32 R2, RZ, RZ, R34 ;  /* 0x000000ffff027224 */ /* 0x000fe200078e0022 */
[----:B------:R-:W-:Y:S01]  /*ad00*/  PRMT R80, R4, 0x7610, R80 ;  /* 0x0000761004507816 */ /* 0x000fe20000000050 */
[----:B------:R-:W-:-:S02]  /*ad10*/  IMAD.SHL.U32 R18, R0, 0x2, RZ ;  /* 0x0000000200127824 */ /* 0x000fc400078e00ff */
[----:B------:R-:W-:Y:S01]  /*ad20*/  IMAD.MOV.U32 R0, RZ, RZ, R35 ;  /* 0x000000ffff007224 */ /* 0x000fe200078e0023 */
[----:B------:R-:W-:Y:S02]  /*ad30*/  PRMT R75, R2, 0x7610, R75 ;  /* 0x00007610024b7816 */ /* 0x000fe4000000004b */
[----:B------:R-:W-:Y:S02]  /*ad40*/  IADD3 R20, R18, 0x18140, RZ ;  /* 0x0001814012147810 */ /* 0x000fe40007ffe0ff */
[----:B------:R-:W-:Y:S01]  /*ad50*/  PRMT R76, R0, 0x7610, R76 ;  /* 0x00007610004c7816 */ /* 0x000fe2000000004c */
[----:B------:R-:W-:Y:S01]  /*ad60*/  BAR.SYNC.DEFER_BLOCKING 0x0 ;  /* 0x0000000000007b1d */ /* 0x000fe20000010000 */
[----:B---3--:R-:W-:Y:S01]  /*ad70*/  IMAD.IADD R3, R48, 0x1, -R12 ;  /* 0x0000000130037824 */ /* 0x008fe200078e0a0c */
[----:B--2---:R-:W-:-:S04]  /*ad80*/  LOP3.LUT P0, RZ, R5, 0x4, RZ, 0xc0, !PT ;  /* 0x0000000405ff7812 */ /* 0x004fc8000780c0ff */
[----:B------:R-:W-:Y:S02]  /*ad90*/  IMNMX R48, R3, 0x80, PT ;  /* 0x0000008003307817 */ /* 0x000fe40003800200 */
[----:B------:R-:W-:Y:S02]  /*ada0*/  IADD3 R3, R18, 0x18100, RZ ;  /* 0x0001810012037810 */ /* 0x000fe40007ffe0ff */
[----:B------:R-:W-:-:S05]  /*adb0*/  ISETP.GE.AND P1, PT, R227, R48, PT ;  /* 0x00000030e300720c */ /* 0x000fca0003f26270 */
[----:B------:R-:W-:-:S08]  /*adc0*/  @P0 IADD3 R20, R3, -0x40, RZ ;  /* 0xffffffc003140810 */ /* 0x000fd00007ffe0ff */
        /* <DEDUP_REMOVED lines=8> */
[----:B------:R-:W-:Y:S01]  /*ae50*/  SHF.R.U32.HI R3, RZ, 0x10, R9 ;  /* 0x00000010ff037819 */ /* 0x000fe20000011609 */
[----:B------:R-:W-:-:S04]  /*ae60*/  HADD2.F32 R19, -RZ, R19.H0_H0 ;  /* 0x20000013ff137230 */ /* 0x000fc80000004100 */
        /* <DEDUP_REMOVED lines=10> */
[----:B------:R-:W-:Y:S01]  /*af10*/  HADD2.F32 R5, -RZ, R13.H1_H1 ;  /* 0x3000000dff057230 */ /* 0x000fe20000004100 */
        /* <DEDUP_REMOVED lines=11> */
[----:B------:R-:W-:-:S02]  /*afd0*/  FFMA.FTZ R15, R8, R3, -R15 ;  /* 0x00000003080f7223 */ /* 0x000fc4000001080f */
[-C--:B------:R-:W-:Y:S02]  /*afe0*/  FMUL.FTZ R3, R4, R0.reuse ;  /* 0x0000000004037220 */ /* 0x080fe40000410000 */
        /* <DEDUP_REMOVED lines=12> */
.L_x_2900:
[----:B------:R-:W-:Y:S05]  /*b0b0*/  BSYNC B0 ;  /* 0x0000000000007941 */ /* 0x000fea0003800000 */
.L_x_2899:
[----:B------:R-:W-:Y:S01]  /*b0c0*/  ISETP.GE.AND P0, PT, R149, c[0x0][0x27c], PT ;  /* 0x00009f0095007a0c */ /* 0x000fe20003f06270 */
[----:B------:R-:W-:-:S12]  /*b0d0*/  BSSY B0, `(.L_x_2901) ;  /* 0x000002c000007945 */ /* 0x000fd80003800000 */
[----:B------:R-:W-:Y:S05]  /*b0e0*/  @P0 BRA `(.L_x_2902) ;  /* 0x000002a000000947 */ /* 0x000fea0003800000 */
[----:B-1----:R-:W1:Y:S01]  /*b0f0*/  LDS.128 R4, [R20] ;  /* 0x0000000014047984 */ /* 0x002e620000000c00 */
        /* <DEDUP_REMOVED lines=19> */
[-C--:B------:R-:W-:Y:S02]  /*b230*/  FMUL.FTZ R15, R8, R0.reuse ;  /* 0x00000000080f7220 */ /* 0x080fe40000410000 */
        /* <DEDUP_REMOVED lines=21> */
.L_x_2902:
[----:B------:R-:W-:Y:S05]  /*b390*/  BSYNC B0 ;  /* 0x0000000000007941 */ /* 0x000fea0003800000 */
.L_x_2901:
        /* <DEDUP_REMOVED lines=45> */
.L_x_2904:
[----:B------:R-:W-:Y:S05]  /*b670*/  BSYNC B0 ;  /* 0x0000000000007941 */ /* 0x000fea0003800000 */
.L_x_2903:
        /* <DEDUP_REMOVED lines=45> */
.L_x_2906:
[----:B------:R-:W-:Y:S05]  /*b950*/  BSYNC B0 ;  /* 0x0000000000007941 */ /* 0x000fea0003800000 */
.L_x_2905:
        /* <DEDUP_REMOVED lines=45> */
.L_x_2908:
[----:B------:R-:W-:Y:S05]  /*bc30*/  BSYNC B0 ;  /* 0x0000000000007941 */ /* 0x000fea0003800000 */
.L_x_2907:
        /* <DEDUP_REMOVED lines=44> */
.L_x_2898:
[----:B------:R-:W-:Y:S05]  /*bf00*/  BSYNC B1 ;  /* 0x0000000000017941 */ /* 0x000fea0003800000 */
.L_x_2897:
        /* <DEDUP_REMOVED lines=48> */
.L_x_2910:
[----:B------:R-:W-:Y:S05]  /*c210*/  BSYNC B0 ;  /* 0x0000000000007941 */ /* 0x000fea0003800000 */
.L_x_2909:
        /* <DEDUP_REMOVED lines=45> */
.L_x_2912:
[----:B------:R-:W-:Y:S05]  /*c4f0*/  BSYNC B0 ;  /* 0x0000000000007941 */ /* 0x000fea0003800000 */
.L_x_2911:
        /* <DEDUP_REMOVED lines=45> */
.L_x_2914:
[----:B------:R-:W-:Y:S05]  /*c7d0*/  BSYNC B0 ;  /* 0x0000000000007941 */ /* 0x000fea0003800000 */
.L_x_2913:
        /* <DEDUP_REMOVED lines=45> */
.L_x_2916:
[----:B------:R-:W-:Y:S05]  /*cab0*/  BSYNC B0 ;  /* 0x0000000000007941 */ /* 0x000fea0003800000 */
.L_x_2915:
        /* <DEDUP_REMOVED lines=45> */
.L_x_2918:
[----:B------:R-:W-:Y:S05]  /*cd90*/  BSYNC B0 ;  /* 0x0000000000007941 */ /* 0x000fea0003800000 */
.L_x_2917:
        /* <DEDUP_REMOVED lines=45> */
.L_x_2889:
        /* <DEDUP_REMOVED lines=22> */
.L_x_3043:
[----:B------:R-:W-:Y:S05]  /*d1d0*/  BRA.DIV ~URZ, `(.L_x_2920) ;  /* 0x000132b27f007947 */ /* 0x000fea000b800000 */
[----:B------:R3:W4:Y:S01]  /*d1e0*/  SHFL.IDX PT, R8, R23, RZ, 0x1c1f ;  /* 0x001c1fff17087589 */ /* 0x00072200000e0000 */
[----:B--2---:R-:W-:-:S03]  /*d1f0*/  MOV R9, R0 ;  /* 0x0000000000097202 */ /* 0x004fc60000000f00 */
[----:B------:R3:W2:Y:S04]  /*d200*/  SHFL.IDX PT, R20, R21, RZ, 0x1c1f ;  /* 0x001c1fff15147589 */ /* 0x0006a800000e0000 */
[----:B------:R3:W1:Y:S02]  /*d210*/  SHFL.IDX PT, R3, R24, RZ, 0x1c1f ;  /* 0x001c1fff18037589 */ /* 0x00066400000e0000 */
.L_x_3044:
        /* <DEDUP_REMOVED lines=29> */
[----:B------:R-:W-:Y:S01]  /*d3f0*/  @!P2 IMAD.WIDE R12, R4, 0x2, R8 ;  /* 0x00000002040ca825 */ /* 0x000fe200078e0208 */
[----:B------:R-:W-:Y:S02]  /*d400*/  @!P0 IADD3.X R19, R9, R0, RZ, P1, !PT ;  /* 0x0000000009138210 */ /* 0x000fe40000ffe4ff */
[----:B------:R-:W-:Y:S01]  /*d410*/  ISETP.GE.AND P1, PT, R108, c[0x0][0x27c], PT ;  /* 0x00009f006c007a0c */ /* 0x000fe20003f26270 */
[----:B--2---:R-:W-:Y:S01]  /*d420*/  @!P0 IMAD.X R17, R20, 0x1, R0, P3 ;  /* 0x0000000114118824 */ /* 0x004fe200018e0600 */
[----:B------:R-:W-:Y:S01]  /*d430*/  MOV R2, R3 ;  /* 0x0000000300027202 */ /* 0x000fe20000000f00 */
[----:B------:R-:W-:Y:S01]  /*d440*/  IMAD.MOV.U32 R3, RZ, RZ, R20 ;  /* 0x000000ffff037224 */ /* 0x000fe200078e0014 */
[----:B------:R1:W5:Y:S03]  /*d450*/  @!P2 LD.E.128 R36, [R12.64] ;  /* 0x000000080c24a980 */ /* 0x000366000c101d00 */
[----:B------:R-:W-:Y:S01]  /*d460*/  @!P2 IMAD.WIDE R6, R4, 0x2, R2 ;  /* 0x000000020406a825 */ /* 0x000fe200078e0202 */
[----:B------:R-:W-:Y:S01]  /*d470*/  CS2R R42, SRZ ;  /* 0x00000000002a7805 */ /* 0x000fe2000001ff00 */
[----:B------:R-:W-:Y:S01]  /*d480*/  CS2R R40, SRZ ;  /* 0x0000000000287805 */ /* 0x000fe2000001ff00 */
[----:B------:R-:W-:-:S02]  /*d490*/  CS2R R14, SRZ ;  /* 0x00000000000e7805 */ /* 0x000fc4000001ff00 */
[----:B------:R2:W5:Y:S01]  /*d4a0*/  @!P2 LD.E.128 R28, [R6.64] ;  /* 0x00000008061ca980 */ /* 0x000562000c101d00 */
[----:B------:R-:W-:-:S04]  /*d4b0*/  @!P1 IMAD.SHL.U32 R0, R234, 0x8, RZ ;  /* 0x00000008ea009824 */ /* 0x000fc800078e00ff */
[----:B------:R-:W-:-:S04]  /*d4c0*/  @!P1 IMAD.WIDE R4, R0, 0x2, R8 ;  /* 0x0000000200049825 */ /* 0x000fc800078e0208 */
[----:B------:R-:W-:Y:S01]  /*d4d0*/  @!P1 IMAD.WIDE R2, R0, 0x2, R2 ;  /* 0x0000000200029825 */ /* 0x000fe200078e0202 */
[----:B------:R4:W5:Y:S04]  /*d4e0*/  @!P1 LD.E.128 R44, [R4.64] ;  /* 0x00000008042c9980 */ /* 0x000968000c101d00 */
[----:B------:R3:W5:Y:S01]  /*d4f0*/  @!P1 LD.E.128 R40, [R2.64] ;  /* 0x0000000802289980 */ /* 0x000762000c101d00 */
[----:B-1----:R-:W-:-:S06]  /*d500*/  CS2R R12, SRZ ;  /* 0x00000000000c7805 */ /* 0x002fcc000001ff00 */
[----:B------:R3:W5:Y:S01]  /*d510*/  @!P0 LD.E.128 R12, [R18.64] ;  /* 0x00000008120c8980 */ /* 0x000762000c101d00 */
[----:B--2---:R-:W-:Y:S01]  /*d520*/  CS2R R6, SRZ ;  /* 0x0000000000067805 */ /* 0x004fe2000001ff00 */
[----:B----4-:R-:W-:-:S06]  /*d530*/  CS2R R4, SRZ ;  /* 0x0000000000047805 */ /* 0x010fcc000001ff00 */
[----:B------:R3:W5:Y:S02]  /*d540*/  @!P0 LD.E.128 R4, [R16.64] ;  /* 0x0000000810048980 */ /* 0x000764000c101d00 */
.L_x_2922:
[----:B------:R-:W-:Y:S05]  /*d550*/  BSYNC B0 ;  /* 0x0000000000007941 */ /* 0x000fea0003800000 */
.L_x_2921:
[----:B----45:R-:W-:Y:S02]  /*d560*/  IMAD.MOV.U32 R8, RZ, RZ, R46 ;  /* 0x000000ffff087224 */ /* 0x030fe400078e002e */
[----:B-1-3--:R-:W-:Y:S02]  /*d570*/  IMAD.MOV.U32 R3, RZ, RZ, R47 ;  /* 0x000000ffff037224 */ /* 0x00afe400078e002f */
        /* <DEDUP_REMOVED lines=38> */
[----:B------:R-:W-:Y:S02]  /*d7e0*/  PRMT R76, R76, 0x5410, R3 ;  /* 0x000054104c4c7816 */ /* 0x000fe40000000003 */
[----:B------:R-:W-:Y:S01]  /*d7f0*/  PRMT R49, R0, 0x7610, R49 ;  /* 0x0000761000317816 */ /* 0x000fe20000000031 */
[----:B------:R-:W-:Y:S05]  /*d800*/  BRA.DIV ~URZ, `(.L_x_2923) ;  /* 0x00012dc27f007947 */ /* 0x000fea000b800000 */
[----:B------:R1:W3:Y:S04]  /*d810*/  SHFL.IDX PT, R9, R22, 0x1, 0x1c1f ;  /* 0x003c1f0016097f89 */ /* 0x0002e800000e0000 */
[----:B------:R1:W4:Y:S04]  /*d820*/  SHFL.IDX PT, R8, R23, 0x1, 0x1c1f ;  /* 0x003c1f0017087f89 */ /* 0x00032800000e0000 */
[----:B--2---:R1:W2:Y:S04]  /*d830*/  SHFL.IDX PT, R20, R21, 0x1, 0x1c1f ;  /* 0x003c1f0015147f89 */ /* 0x0042a800000e0000 */
[----:B------:R1:W1:Y:S02]  /*d840*/  SHFL.IDX PT, R2, R24, 0x1, 0x1c1f ;  /* 0x003c1f0018027f89 */ /* 0x00026400000e0000 */
.L_x_3045:
        /* <DEDUP_REMOVED lines=25> */
[-C--:B----4-:R-:W-:Y:S02]  /*d9e0*/  @!P0 IADD3 R18, P1, R8, R0.reuse, RZ ;  /* 0x0000000008128210 */ /* 0x090fe40007f3e0ff */
[----:B-1----:R-:W-:-:S03]  /*d9f0*/  @!P0 IADD3 R16, P3, R2, R0, RZ ;  /* 0x0000000002108210 */ /* 0x002fc60007f7e0ff */
[----:B---3--:R-:W-:Y:S01]  /*da00*/  @!P0 IMAD.X R19, R9, 0x1, R3, P1 ;  /* 0x0000000109138824 */ /* 0x008fe200008e0603 */
[----:B------:R-:W-:Y:S02]  /*da10*/  ISETP.GE.AND P1, PT, R108, c[0x0][0x27c], PT ;  /* 0x00009f006c007a0c */ /* 0x000fe40003f26270 */
[----:B--2---:R-:W-:Y:S01]  /*da20*/  @!P0 IADD3.X R17, R20, R3, RZ, P3, !PT ;  /* 0x0000000314118210 */ /* 0x004fe20001ffe4ff */
[----:B------:R-:W-:Y:S01]  /*da30*/  IMAD.MOV.U32 R3, RZ, RZ, R20 ;  /* 0x000000ffff037224 */ /* 0x000fe200078e0014 */
[----:B------:R-:W-:Y:S01]  /*da40*/  @!P2 SHF.L.U32 R20, R235, 0x3, RZ ;  /* 0x00000003eb14a819 */ /* 0x000fe200000006ff */
[----:B------:R-:W-:Y:S01]  /*da50*/  CS2R R70, SRZ ;  /* 0x0000000000467805 */ /* 0x000fe2000001ff00 */
[----:B------:R-:W-:Y:S01]  /*da60*/  CS2R R68, SRZ ;  /* 0x0000000000447805 */ /* 0x000fe2000001ff00 */
[----:B------:R-:W-:Y:S01]  /*da70*/  CS2R R54, SRZ ;  /* 0x0000000000367805 */ /* 0x000fe2000001ff00 */
[----:B------:R-:W-:Y:S01]  /*da80*/  CS2R R52, SRZ ;  /* 0x0000000000347805 */ /* 0x000fe2000001ff00 */
[----:B------:R-:W-:Y:S01]  /*da90*/  @!P2 IMAD.WIDE R22, R20, 0x2, R8 ;  /* 0x000000021416a825 */ /* 0x000fe200078e0208 */
[----:B------:R-:W-:-:S03]  /*daa0*/  CS2R R58, SRZ ;  /* 0x00000000003a7805 */ /* 0x000fc6000001ff00 */
[----:B------:R-:W-:Y:S01]  /*dab0*/  @!P1 IMAD.SHL.U32 R0, R234, 0x8, RZ ;  /* 0x00000008ea009824 */ /* 0x000fe200078e00ff */
[----:B------:R-:W-:Y:S01]  /*dac0*/  CS2R R56, SRZ ;  /* 0x0000000000387805 */ /* 0x000fe2000001ff00 */
[----:B------:R-:W-:Y:S01]  /*dad0*/  @!P2 IMAD.WIDE R20, R20, 0x2, R2 ;  /* 0x000000021414a825 */ /* 0x000fe200078e0202 */
[----:B------:R1:W5:Y:S03]  /*dae0*/  @!P2 LD.E.128 R60, [R22.64] ;  /* 0x00000008163ca980 */ /* 0x000366000c101d00 */
[C---:B------:R-:W-:Y:S01]  /*daf0*/  @!P1 IMAD.WIDE R8, R0.reuse, 0x2, R8 ;  /* 0x0000000200089825 */ /* 0x040fe200078e0208 */
[----:B------:R1:W5:Y:S03]  /*db00*/  @!P2 LD.E.128 R64, [R20.64] ;  /* 0x000000081440a980 */ /* 0x000366000c101d00 */
[----:B------:R-:W-:Y:S01]  /*db10*/  @!P1 IMAD.WIDE R2, R0, 0x2, R2 ;  /* 0x0000000200029825 */ /* 0x000fe200078e0202 */
[----:B------:R1:W5:Y:S04]  /*db20*/  @!P1 LD.E.128 R72, [R8.64] ;  /* 0x0000000808489980 */ /* 0x000368000c101d00 */
[----:B------:R1:W5:Y:S04]  /*db30*/  @!P1 LD.E.128 R68, [R2.64] ;  /* 0x0000000802449980 */ /* 0x000368000c101d00 */
[----:B------:R1:W5:Y:S04]  /*db40*/  @!P0 LD.E.128 R52, [R18.64] ;  /* 0x0000000812348980 */ /* 0x000368000c101d00 */
[----:B------:R1:W5:Y:S02]  /*db50*/  @!P0 LD.E.128 R56, [R16.64] ;  /* 0x0000000810388980 */ /* 0x000364000c101d00 */
.L_x_2925:
[----:B------:R-:W-:Y:S05]  /*db60*/  BSYNC B0 ;  /* 0x0000000000007941 */ /* 0x000fea0003800000 */
.L_x_2924:
[----:B-1-3--:R-:W3:Y:S01]  /*db70*/  LDL R9, [R1+0x4] ;  /* 0x0000040001097983 */ /* 0x00aee20000100800 */
[----:B-----5:R-:W-:Y:S01]  /*db80*/  IMAD.MOV.U32 R0, RZ, RZ, R74 ;  /* 0x000000ffff007224 */ /* 0x020fe200078e004a */
[----:B------:R-:W-:-:S04]  /*db90*/  DEPBAR.LE SB0, 0x3 ;  /* 0x000080c00000791a */ /* 0x000fc80000000000 */
[----:B----4-:R-:W-:Y:S01]  /*dba0*/  IMAD.MOV.U32 R8, RZ, RZ, R75 ;  /* 0x000000ffff087224 */ /* 0x010fe200078e004b */
        /* <DEDUP_REMOVED lines=33> */
[----:B------:R-:W-:Y:S02]  /*ddc0*/  IMAD.MOV.U32 R2, RZ, RZ, R64 ;  /* 0x000000ffff027224 */ /* 0x000fe400078e0040 */
        /* <DEDUP_REMOVED lines=9> */
[----:B------:R-:W-:Y:S01]  /*de60*/  BAR.SYNC.DEFER_BLOCKING 0x0 ;  /* 0x0000000000007b1d */ /* 0x000fe20000010000 */
[----:B---3--:R-:W-:-:S04]  /*de70*/  IADD3 R8, -R9, R48, RZ ;  /* 0x0000003009087210 */ /* 0x008fc80007ffe1ff */
[----:B------:R-:W-:Y:S01]  /*de80*/  IMNMX R78, R8, 0x80, PT ;  /* 0x00000080084e7817 */ /* 0x000fe20003800200 */
[----:B------:R-:W-:-:S03]  /*de90*/  IMAD.MOV.U32 R8, RZ, RZ, R58 ;  /* 0x000000ffff087224 */ /* 0x000fc600078e003a */
[----:B------:R-:W-:Y:S02]  /*dea0*/  ISETP.GE.AND P0, PT, R227, R78, PT ;  /* 0x0000004ee300720c */ /* 0x000fe40003f06270 */
[----:B------:R-:W-:-:S11]  /*deb0*/  PRMT R88, R88, 0x5410, R8 ;  /* 0x0000541058587816 */ /* 0x000fd60000000008 */
[----:B------:R-:W-:Y:S05]  /*dec0*/  @P0 BRA `(.L_x_2927) ;  /* 0x0000131000000947 */ /* 0x000fea0003800000 */
[----:B------:R-:W-:Y:S01]  /*ded0*/  ISETP.GE.AND P0, PT, R104, c[0x0][0x27c], PT ;  /* 0x00009f0068007a0c */ /* 0x000fe20003f06270 */
[----:B------:R-:W-:-:S12]  /*dee0*/  BSSY B0, `(.L_x_2928) ;  /* 0x0000069000007945 */ /* 0x000fd80003800000 */
[----:B------:R-:W-:Y:S05]  /*def0*/  @P0 BRA `(.L_x_2929) ;  /* 0x0000067000000947 */ /* 0x000fea0003800000 */
[----:B------:R-:W1:Y:S01]  /*df00*/  S2R R16, SR_TID.X ;  /* 0x0000000000107919 */ /* 0x000e620000002100 */
[----:B------:R-:W-:Y:S02]  /*df10*/  MOV R0, c[0x0][0x27c] ;  /* 0x00009f0000007a02 */ /* 0x000fe40000000f00 */
[----:B-1----:R-:W-:-:S04]  /*df20*/  SHF.R.S32.HI R9, RZ, 0x1f, R16 ;  /* 0x0000001fff097819 */ /* 0x002fc80000011410 */
[----:B------:R-:W-:-:S04]  /*df30*/  LEA.HI R9, R9, R16, RZ, 0x2 ;  /* 0x0000001009097211 */ /* 0x000fc800078f10ff */
[----:B------:R-:W-:-:S04]  /*df40*/  LOP3.LUT R9, R9, 0xfffffffc, RZ, 0xc0, !PT ;  /* 0xfffffffc09097812 */ /* 0x000fc800078ec0ff */
[----:B------:R-:W-:-:S04]  /*df50*/  IADD3 R9, -R9, R16, RZ ;  /* 0x0000001009097210 */ /* 0x000fc80007ffe1ff */
[----:B------:R-:W-:Y:S01]  /*df60*/  LEA.HI R0, R0, R9, RZ, 0x1d ;  /* 0x0000000900007211 */ /* 0x000fe200078fe8ff */
[----:B------:R-:W-:-:S03]  /*df70*/  HADD2.F32 R9, -RZ, R49.H1_H1 ;  /* 0x30000031ff097230 */ /* 0x000fc60000004100 */
[----:B------:R-:W-:Y:S02]  /*df80*/  SHF.R.S32.HI R3, RZ, 0x1f, R0 ;  /* 0x0000001fff037819 */ /* 0x000fe40000011400 */
[----:B------:R-:W-:Y:S02]  /*df90*/  SHF.L.U32 R2, R0, 0x3, RZ ;  /* 0x0000000300027819 */ /* 0x000fe400000006ff */
[----:B------:R-:W-:Y:S02]  /*dfa0*/  LEA.HI R0, R3, R0, RZ, 0x3 ;  /* 0x0000000003007211 */ /* 0x000fe400078f18ff */
[C---:B------:R-:W-:Y:S02]  /*dfb0*/  LOP3.LUT R2, R233.reuse, 0x38, R2, 0xf8, !PT ;  /* 0x00000038e9027812 */ /* 0x040fe400078ef802 */
[----:B------:R-:W-:Y:S02]  /*dfc0*/  SHF.L.U32 R0, R0, 0xa, RZ ;  /* 0x0000000a00007819 */ /* 0x000fe400000006ff */
[----:B------:R-:W-:-:S02]  /*dfd0*/  LOP3.LUT R3, R233, 0x38, R104, 0xf8, !PT ;  /* 0x00000038e9037812 */ /* 0x000fc400078ef868 */
[----:B------:R-:W-:Y:S02]  /*dfe0*/  LOP3.LUT R2, R2, R150, RZ, 0x3c, !PT ;  /* 0x0000009602027212 */ /* 0x000fe400078e3cff */
[----:B------:R-:W-:Y:S02]  /*dff0*/  LOP3.LUT R0, R0, 0x7fffe000, RZ, 0xc0, !PT ;  /* 0x7fffe00000007812 */ /* 0x000fe400078ec0ff */
[----:B------:R-:W-:Y:S02]  /*e000*/  LOP3.LUT R3, R151, R3, R150, 0xf6, !PT ;  /* 0x0000000397037212 */ /* 0x000fe400078ef696 */
[----:B------:R-:W-:Y:S02]  /*e010*/  IADD3 R0, R2, R0, R151 ;  /* 0x0000000002007210 */ /* 0x000fe40007ffe097 */
[----:B------:R-:W-:Y:S02]  /*e020*/  SHF.L.U32 R19, R3, 0x1, RZ ;  /* 0x0000000103137819 */ /* 0x000fe400000006ff */
[----:B------:R-:W-:Y:S01]  /*e030*/  SHF.L.U32 R18, R0, 0x1, RZ ;  /* 0x0000000100127819 */ /* 0x000fe200000006ff */
[----:B------:R-:W-:Y:S01]  /*e040*/  HADD2.F32 R0, -RZ, R49.H0_H0 ;  /* 0x20000031ff007230 */ /* 0x000fe20000004100 */
[----:B------:R-:W-:Y:S01]  /*e050*/  SHF.R.U32.HI R3, RZ, 0x10, R5 ;  /* 0x00000010ff037819 */ /* 0x000fe20000011605 */
[----:B--2---:R-:W1:Y:S04]  /*e060*/  LDS.128 R20, [R19+0x18100] ;  /* 0x0181000013147984 */ /* 0x004e680000000c00 */
[----:B------:R-:W2:Y:S01]  /*e070*/  LDS.128 R24, [R18+0x18100] ;  /* 0x0181000012187984 */ /* 0x000ea20000000c00 */
[----:B-1----:R-:W-:-:S02]  /*e080*/  HADD2.F32 R16, -RZ, R21.H0_H0 ;  /* 0x20000015ff107230 */ /* 0x002fc40000004100 */
[----:B--2---:R-:W-:-:S03]  /*e090*/  HADD2.F32 R2, -RZ, R25.H0_H0 ;  /* 0x20000019ff027230 */ /* 0x004fc60000004100 */
[-C--:B------:R-:W-:Y:S02]  /*e0a0*/  FMUL.FTZ R8, R16, R0.reuse ;  /* 0x0000000010087220 */ /* 0x080fe40000410000 */
[C---:B------:R-:W-:Y:S01]  /*e0b0*/  FMUL.FTZ R17, R2.reuse, R0 ;  /* 0x0000000002117220 */ /* 0x040fe20000410000 */
[----:B------:R-:W-:Y:S01]  /*e0c0*/  HADD2.F32 R0, -RZ, R3.H0_H0 ;  /* 0x20000003ff007230 */ /* 0x000fe20000004100 */
[-C--:B------:R-:W-:Y:S01]  /*e0d0*/  FFMA.FTZ R50, R2, R9.reuse, R8 ;  /* 0x0000000902327223 */ /* 0x080fe20000010008 */
[----:B------:R-:W-:Y:S01]  /*e0e0*/  SHF.R.U32.HI R2, RZ, 0x10, R13 ;  /* 0x00000010ff027819 */ /* 0x000fe2000001160d */
[----:B------:R-:W-:Y:S01]  /*e0f0*/  HADD2.F32 R8, -RZ, R21.H1_H1 ;  /* 0x30000015ff087230 */ /* 0x000fe20000004100 */
[----:B------:R-:W-:Y:S01]  /*e100*/  FFMA.FTZ R49, R16, R9, -R17 ;  /* 0x0000000910317223 */ /* 0x000fe20000010811 */
[----:B------:R-:W-:Y:S01]  /*e110*/  HADD2.F32 R3, -RZ, R25.H1_H1 ;  /* 0x30000019ff037230 */ /* 0x000fe20000004100 */
[----:B------:R-:W-:Y:S01]  /*e120*/  SHF.R.U64 R21, R12, 0x10, R13 ;  /* 0x000000100c157819 */ /* 0x000fe2000000120d */
[----:B------:R-:W-:Y:S01]  /*e130*/  HADD2.F32 R2, -RZ, R2.H0_H0 ;  /* 0x20000002ff027230 */ /* 0x000fe20000004100 */
[-C--:B------:R-:W-:Y:S01]  /*e140*/  FMUL.FTZ R9, R8, R0.reuse ;  /* 0x0000000008097220 */ /* 0x080fe20000410000 */
[----:B------:R-:W-:Y:S01]  /*e150*/  SHF.R.U64 R12, R4, 0x10, R5 ;  /* 0x00000010040c7819 */ /* 0x000fe20000001205 */
[C---:B------:R-:W-:Y:S01]  /*e160*/  FMUL.FTZ R0, R3.reuse, R0 ;  /* 0x0000000003007220 */ /* 0x040fe20000410000 */
[----:B------:R-:W-:Y:S01]  /*e170*/  SHF.R.U32.HI R5, RZ, 0x10, R7 ;  /* 0x00000010ff057819 */ /* 0x000fe20000011607 */
[-C--:B------:R-:W-:Y:S01]  /*e180*/  FFMA.FTZ R35, R3, R2.reuse, R9 ;  /* 0x0000000203237223 */ /* 0x080fe20000010009 */
[----:B------:R-:W-:Y:S01]  /*e190*/  HADD2.F32 R3, -RZ, R24.H0_H0 ;  /* 0x20000018ff037230 */ /* 0x000fe20000004100 */
[----:B------:R-:W-:Y:S01]  /*e1a0*/  FFMA.FTZ R48, R8, R2, -R0 ;  /* 0x0000000208307223 */ /* 0x000fe20000010800 */
[----:B------:R-:W-:Y:S01]  /*e1b0*/  HADD2.F32 R0, -RZ, R51.H0_H0 ;  /* 0x20000033ff007230 */ /* 0x000fe20000004100 */
[----:B------:R-:W-:Y:S01]  /*e1c0*/  SHF.R.U64 R7, R6, 0x10, R7 ;  /* 0x0000001006077819 */ /* 0x000fe20000001207 */
[----:B------:R-:W-:Y:S01]  /*e1d0*/  HADD2.F32 R8, -RZ, R20.H0_H0 ;  /* 0x20000014ff087230 */ /* 0x000fe20000004100 */
[----:B------:R-:W-:Y:S01]  /*e1e0*/  SHF.R.U64 R16, R14, 0x10, R15 ;  /* 0x000000100e107819 */ /* 0x000fe2000000120f */
[----:B------:R-:W-:-:S02]  /*e1f0*/  HADD2.F32 R2, -RZ, R76.H0_H0 ;  /* 0x2000004cff027230 */ /* 0x000fc40000004100 */
[----:B------:R-:W-:Y:S01]  /*e200*/  HADD2.F32 R6, -RZ, R5.H0_H0 ;  /* 0x20000005ff067230 */ /* 0x000fe20000004100 */
[CC--:B------:R-:W-:Y:S01]  /*e210*/  FMUL.FTZ R9, R8.reuse, R0.reuse ;  /* 0x0000000008097220 */ /* 0x0c0fe20000410000 */
[----:B------:R-:W-:Y:S01]  /*e220*/  HADD2.F32 R5, -RZ, R23.H1_H1 ;  /* 0x30000017ff057230 */ /* 0x000fe20000004100 */
[C---:B------:R-:W-:Y:S01]  /*e230*/  FMUL.FTZ R0, R3.reuse, R0 ;  /* 0x0000000003007220 */ /* 0x040fe20000410000 */
[----:B------:R-:W-:Y:S01]  /*e240*/  HADD2.F32 R21, -RZ, R21.H0_H0 ;  /* 0x20000015ff157230 */ /* 0x000fe20000004100 */
[-C--:B------:R-:W-:Y:S01]  /*e250*/  FFMA.FTZ R33, R3, R2.reuse, R9 ;  /* 0x0000000203217223 */ /* 0x080fe20000010009 */
[----:B------:R-:W-:Y:S01]  /*e260*/  HADD2.F32 R3, -RZ, R26.H0_H0 ;  /* 0x2000001aff037230 */ /* 0x000fe20000004100 */
[----:B------:R-:W-:Y:S01]  /*e270*/  FFMA.FTZ R34, R8, R2, -R0 ;  /* 0x0000000208227223 */ /* 0x000fe20000010800 */
[----:B------:R-:W-:Y:S01]  /*e280*/  HADD2.F32 R2, -RZ, R51.H1_H1 ;  /* 0x30000033ff027230 */ /* 0x000fe20000004100 */
[----:B------:R-:W-:Y:S01]  /*e290*/  SHF.R.U32.HI R9, RZ, 0x10, R15 ;  /* 0x00000010ff097819 */ /* 0x000fe2000001160f */
[----:B------:R-:W-:-:S02]  /*e2a0*/  HADD2.F32 R8, -RZ, R22.H0_H0 ;  /* 0x20000016ff087230 */ /* 0x000fc40000004100 */
[----:B------:R-:W-:Y:S02]  /*e2b0*/  HADD2.F32 R0, -RZ, R77.H0_H0 ;  /* 0x2000004dff007230 */ /* 0x000fe40000004100 */
[----:B------:R-:W-:Y:S01]  /*e2c0*/  HADD2.F32 R7, -RZ, R7.H0_H0 ;  /* 0x20000007ff077230 */ /* 0x000fe20000004100 */
[CC--:B------:R-:W-:Y:S02]  /*e2d0*/  FMUL.FTZ R4, R8.reuse, R2.reuse ;  /* 0x0000000208047220 */ /* 0x0c0fe40000410000 */
[C---:B------:R-:W-:Y:S02]  /*e2e0*/  FMUL.FTZ R2, R3.reuse, R2 ;  /* 0x0000000203027220 */ /* 0x040fe40000410000 */
[-C--:B------:R-:W-:Y:S01]  /*e2f0*/  FFMA.FTZ R32, R3, R0.reuse, R4 ;  /* 0x0000000003207223 */ /* 0x080fe20000010004 */
[----:B------:R-:W-:Y:S01]  /*e300*/  HADD2.F32 R4, -RZ, R77.H1_H1 ;  /* 0x3000004dff047230 */ /* 0x000fe20000004100 */
[----:B------:R-:W-:Y:S01]  /*e310*/  FFMA.FTZ R25, R8, R0, -R2 ;  /* 0x0000000008197223 */ /* 0x000fe20000010802 */
[----:B------:R-:W-:-:S02]  /*e320*/  HADD2.F32 R2, -RZ, R76.H1_H1 ;  /* 0x3000004cff027230 */ /* 0x000fc40000004100 */
[----:B------:R-:W-:Y:S02]  /*e330*/  HADD2.F32 R8, -RZ, R23.H0_H0 ;  /* 0x20000017ff087230 */ /* 0x000fe40000004100 */
[----:B------:R-:W-:Y:S02]  /*e340*/  HADD2.F32 R0, -RZ, R27.H0_H0 ;  /* 0x2000001bff007230 */ /* 0x000fe40000004100 */
[----:B------:R-:W-:Y:S01]  /*e350*/  HADD2.F32 R23, -RZ, R9.H0_H0 ;  /* 0x20000009ff177230 */ /* 0x000fe20000004100 */
[-C--:B------:R-:W-:Y:S01]  /*e360*/  FMUL.FTZ R3, R8, R2.reuse ;  /* 0x0000000208037220 */ /* 0x080fe20000410000 */
[----:B------:R-:W-:Y:S01]  /*e370*/  HADD2.F32 R9, -RZ, R12.H0_H0 ;  /* 0x2000000cff097230 */ /* 0x000fe20000004100 */
[C---:B------:R-:W-:Y:S02]  /*e380*/  FMUL.FTZ R15, R0.reuse, R2 ;  /* 0x00000002000f7220 */ /* 0x040fe40000410000 */
[----:B------:R-:W-:Y:S01]  /*e390*/  FFMA.FTZ R17, R0, R4, R3 ;  /* 0x0000000400117223 */ /* 0x000fe20000010003 */
[----:B------:R-:W-:Y:S01]  /*e3a0*/  HADD2.F32 R0, -RZ, R27.H1_H1 ;  /* 0x3000001bff007230 */ /* 0x000fe20000004100 */
[----:B------:R-:W-:Y:S01]  /*e3b0*/  FMUL.FTZ R2, R5, R6 ;  /* 0x0000000605027220 */ /* 0x000fe20000410000 */
[----:B------:R-:W-:-:S02]  /*e3c0*/  HADD2.F32 R3, -RZ, R20.H1_H1 ;  /* 0x30000014ff037230 */ /* 0x000fc40000004100 */
[----:B------:R-:W-:Y:S01]  /*e3d0*/  HADD2.F32 R20, -RZ, R16.H0_H0 ;  /* 0x20000010ff147230 */ /* 0x000fe20000004100 */
[C---:B------:R-:W-:Y:S02]  /*e3e0*/  FMUL.FTZ R13, R0.reuse, R6 ;  /* 0x00000006000d7220 */ /* 0x040fe40000410000 */
[----:B------:R-:W-:Y:S01]  /*e3f0*/  FFMA.FTZ R14, R0, R23, R2 ;  /* 0x00000017000e7223 */ /* 0x000fe20000010002 */
[----:B------:R-:W-:Y:S01]  /*e400*/  HADD2.F32 R0, -RZ, R24.H1_H1 ;  /* 0x30000018ff007230 */ /* 0x000fe20000004100 */
[----:B------:R-:W-:Y:S01]  /*e410*/  FMUL.FTZ R6, R3, R9 ;  /* 0x0000000903067220 */ /* 0x000fe20000410000 */
[----:B------:R-:W-:-:S03]  /*e420*/  HADD2.F32 R2, -RZ, R22.H1_H1 ;  /* 0x30000016ff027230 */ /* 0x000fc60000004100 */
[C---:B------:R-:W-:Y:S02]  /*e430*/  FMUL.FTZ R9, R0.reuse, R9 ;  /* 0x0000000900097220 */ /* 0x040fe40000410000 */
[----:B------:R-:W-:Y:S01]  /*e440*/  FFMA.FTZ R12, R0, R21, R6 ;  /* 0x00000015000c7223 */ /* 0x000fe20000010006 */
[----:B------:R-:W-:Y:S01]  /*e450*/  HADD2.F32 R0, -RZ, R26.H1_H1 ;  /* 0x3000001aff007230 */ /* 0x000fe20000004100 */
[----:B------:R-:W-:Y:S02]  /*e460*/  FMUL.FTZ R6, R2, R7 ;  /* 0x0000000702067220 */ /* 0x000fe40000410000 */
[----:B------:R-:W-:Y:S02]  /*e470*/  FFMA.FTZ R3, R3, R21, -R9 ;  /* 0x0000001503037223 */ /* 0x000fe40000010809 */
[C---:B------:R-:W-:Y:S02]  /*e480*/  FMUL.FTZ R7, R0.reuse, R7 ;  /* 0x0000000700077220 */ /* 0x040fe40000410000 */
[----:B------:R-:W-:-:S02]  /*e490*/  FFMA.FTZ R16, R0, R20, R6 ;  /* 0x0000001400107223 */ /* 0x000fc40000010006 */
[----:B------:R-:W-:Y:S01]  /*e4a0*/  FFMA.FTZ R6, R8, R4, -R15 ;  /* 0x0000000408067223 */ /* 0x000fe2000001080f */
[----:B------:R-:W-:Y:S01]  /*e4b0*/  F2FP.PACK_AB R4, R12, R33 ;  /* 0x000000210c04723e */ /* 0x000fe200000000ff */
[----:B------:R-:W-:Y:S01]  /*e4c0*/  FFMA.FTZ R0, R5, R23, -R13 ;  /* 0x0000001705007223 */ /* 0x000fe2000001080d */
[----:B------:R-:W-:Y:S01]  /*e4d0*/  F2FP.PACK_AB R13, R48, R49 ;  /* 0x00000031300d723e */ /* 0x000fe200000000ff */
[----:B------:R-:W-:Y:S01]  /*e4e0*/  FFMA.FTZ R2, R2, R20, -R7 ;  /* 0x0000001402027223 */ /* 0x000fe20000010807 */
[----:B------:R-:W-:Y:S02]  /*e4f0*/  F2FP.PACK_AB R7, R14, R17 ;  /* 0x000000110e07723e */ /* 0x000fe400000000ff */
[----:B------:R-:W-:Y:S02]  /*e500*/  F2FP.PACK_AB R15, R0, R6 ;  /* 0x00000006000f723e */ /* 0x000fe400000000ff */
[----:B------:R-:W-:Y:S02]  /*e510*/  F2FP.PACK_AB R12, R3, R34 ;  /* 0x00000022030c723e */ /* 0x000fe400000000ff */
[----:B------:R-:W-:-:S02]  /*e520*/  F2FP.PACK_AB R14, R2, R25 ;  /* 0x00000019020e723e */ /* 0x000fc400000000ff */
[----:B------:R-:W-:Y:S02]  /*e530*/  F2FP.PACK_AB R5, R35, R50 ;  /* 0x000000322305723e */ /* 0x000fe400000000ff */
[----:B------:R-:W-:Y:S01]  /*e540*/  F2FP.PACK_AB R6, R16, R32 ;  /* 0x000000201006723e */ /* 0x000fe200000000ff */
[----:B------:R1:W-:Y:S04]  /*e550*/  STS.128 [R19+0x18100], R12 ;  /* 0x0181000c13007388 */ /* 0x0003e80000000c00 */
[----:B------:R1:W-:Y:S02]  /*e560*/  STS.128 [R18+0x18100], R4 ;  /* 0x0181000412007388 */ /* 0x0003e40000000c00 */
.L_x_2929:
[----:B------:R-:W-:Y:S05]  /*e570*/  BSYNC B0 ;  /* 0x0000000000007941 */ /* 0x000fea0003800000 */
.L_x_2928:
[----:B------:R-:W-:Y:S01]  /*e580*/  ISETP.GE.AND P0, PT, R109, c[0x0][0x27c], PT ;  /* 0x00009f006d007a0c */ /* 0x000fe20003f06270 */
[----:B------:R-:W-:-:S12]  /*e590*/  BSSY B0, `(.L_x_2930) ;  /* 0x0000062000007945 */ /* 0x000fd80003800000 */
[----:B------:R-:W-:Y:S05]  /*e5a0*/  @P0 BRA `(.L_x_2931) ;  /* 0x0000060000000947 */ /* 0x000fea0003800000 */
[----:B------:R-:W3:Y:S01]  /*e5b0*/  LDL R77, [R1+0x5c] ;  /* 0x00005c00014d7983 */ /* 0x000ee20000100800 */
        /* <DEDUP_REMOVED lines=12> */
[----:B------:R-:W-:Y:S02]  /*e680*/  SHF.R.U64 R49, R38, 0x10, R39 ;  /* 0x0000001026317819 */ /* 0x000fe40000001227 */
[----:B------:R-:W-:-:S02]  /*e690*/  IADD3 R0, R2, R0, R151 ;  /* 0x0000000002007210 */ /* 0x000fc40007ffe097 */
[----:B------:R-:W-:Y:S02]  /*e6a0*/  SHF.R.U64 R50, R36, 0x10, R37 ;  /* 0x0000001024327819 */ /* 0x000fe40000001225 */
[----:B------:R-:W-:Y:S01]  /*e6b0*/  SHF.L.U32 R32, R0, 0x1, RZ ;  /* 0x0000000100207819 */ /* 0x000fe200000006ff */
[----:B------:R-:W-:Y:S01]  /*e6c0*/  HADD2.F32 R0, -RZ, R79.H0_H0 ;  /* 0x2000004fff007230 */ /* 0x000fe20000004100 */
[--C-:B------:R-:W-:Y:S01]  /*e6d0*/  SHF.R.U32.HI R26, RZ, 0x10, R31.reuse ;  /* 0x00000010ff1a7819 */ /* 0x100fe2000001161f */
[----:B------:R-:W-:Y:S01]  /*e6e0*/  HADD2.F32 R50, -RZ, R50.H0_H0 ;  /* 0x20000032ff327230 */ /* 0x000fe20000004100 */
[----:B------:R-:W-:Y:S01]  /*e6f0*/  SHF.R.U64 R30, R30, 0x10, R31 ;  /* 0x000000101e1e7819 */ /* 0x000fe2000000121f */
[----:B-1----:R-:W1:Y:S01]  /*e700*/  LDS.128 R12, [R32+0x18100] ;  /* 0x01810000200c7984 */ /* 0x002e620000000c00 */
[----:B------:R-:W-:Y:S02]  /*e710*/  SHF.R.U64 R48, R28, 0x10, R29 ;  /* 0x000000101c307819 */ /* 0x000fe4000000121d */
[----:B------:R-:W-:Y:S01]  /*e720*/  SHF.R.U32.HI R27, RZ, 0x10, R39 ;  /* 0x00000010ff1b7819 */ /* 0x000fe20000011627 */
[----:B------:R-:W-:-:S04]  /*e730*/  HADD2.F32 R39, -RZ, R49.H0_H0 ;  /* 0x20000031ff277230 */ /* 0x000fc80000004100 */
[----:B------:R-:W-:Y:S02]  /*e740*/  HADD2.F32 R51, -RZ, R27.H0_H0 ;  /* 0x2000001bff337230 */ /* 0x000fe40000004100 */
[----:B-1----:R-:W-:Y:S02]  /*e750*/  HADD2.F32 R3, -RZ, R13.H0_H0 ;  /* 0x2000000dff037230 */ /* 0x002fe40000004100 */
[----:B------:R-:W-:Y:S02]  /*e760*/  HADD2.F32 R9, -RZ, R15.H0_H0 ;  /* 0x2000000fff097230 */ /* 0x000fe40000004100 */
        /* <DEDUP_REMOVED lines=39> */
[-C--:B------:R-:W-:Y:S02]  /*e9e0*/  FMUL.FTZ R15, R18, R2.reuse ;  /* 0x00000002120f7220 */ /* 0x080fe40000410000 */
        /* <DEDUP_REMOVED lines=28> */
.L_x_2931:
[----:B------:R-:W-:Y:S05]  /*ebb0*/  BSYNC B0 ;  /* 0x0000000000007941 */ /* 0x000fea0003800000 */
.L_x_2930:
        /* <DEDUP_REMOVED lines=28> */
[----:B------:R-:W-:Y:S02]  /*ed80*/  HADD2.F32 R9, -RZ, R15.H0_H0 ;  /* 0x2000000fff097230 */ /* 0x000fe40000004100 */
        /* <DEDUP_REMOVED lines=69> */
.L_x_2927:
[----:B------:R-:W-:Y:S05]  /*f1e0*/  BSYNC B1 ;  /* 0x0000000000017941 */ /* 0x000fea0003800000 */
.L_x_2926:
        /* <DEDUP_REMOVED lines=14> */
[----:B------:R-:W4:Y:S04]  /*f2d0*/  LDL R44, [R1+0x60] ;  /* 0x00006000012c7983 */ /* 0x000f280000100800 */
[----:B------:R-:W1:Y:S02]  /*f2e0*/  S2R R0, SR_TID.X ;  /* 0x0000000000007919 */ /* 0x000e640000002100 */
[----:B-1----:R-:W-:-:S04]  /*f2f0*/  SHF.R.S32.HI R2, RZ, 0x1f, R0 ;  /* 0x0000001fff027819 */ /* 0x002fc80000011400 */
[----:B------:R-:W-:-:S04]  /*f300*/  LEA.HI R2, R2, R0, RZ, 0x2 ;  /* 0x0000000002027211 */ /* 0x000fc800078f10ff */
[----:B------:R-:W-:-:S04]  /*f310*/  LOP3.LUT R2, R2, 0xfffffffc, RZ, 0xc0, !PT ;  /* 0xfffffffc02027812 */ /* 0x000fc800078ec0ff */
[----:B------:R-:W-:Y:S02]  /*f320*/  IADD3 R2, -R2, R0, RZ ;  /* 0x0000000002027210 */ /* 0x000fe40007ffe1ff */
        /* <DEDUP_REMOVED lines=9> */
[----:B-----5:R-:W-:-:S04]  /*f3c0*/  IADD3 R0, R2, R0, R45 ;  /* 0x0000000002007210 */ /* 0x020fc80007ffe02d */
[----:B------:R-:W-:-:S05]  /*f3d0*/  SHF.L.U32 R29, R0, 0x1, RZ ;  /* 0x00000001001d7819 */ /* 0x000fca00000006ff */
[----:B------:R-:W1:Y:S01]  /*f3e0*/  LDS.128 R12, [R29+0x18100] ;  /* 0x018100001d0c7984 */ /* 0x000e620000000c00 */
[----:B------:R-:W-:Y:S01]  /*f3f0*/  SHF.R.U32.HI R24, RZ, 0x10, R57 ;  /* 0x00000010ff187819 */ /* 0x000fe20000011639 */
[----:B------:R-:W-:Y:S01]  /*f400*/  HADD2.F32 R0, -RZ, R85.H1_H1 ;  /* 0x30000055ff007230 */ /* 0x000fe20000004100 */
[----:B------:R-:W-:-:S05]  /*f410*/  SHF.R.U32.HI R25, RZ, 0x10, R53 ;  /* 0x00000010ff197819 */ /* 0x000fca0000011635 */
[----:B------:R-:W-:Y:S01]  /*f420*/  HADD2.F32 R43, -RZ, R25.H0_H0 ;  /* 0x20000019ff2b7230 */ /* 0x000fe20000004100 */
[----:B------:R-:W-:Y:S02]  /*f430*/  SHF.R.U32.HI R26, RZ, 0x10, R59 ;  /* 0x00000010ff1a7819 */ /* 0x000fe4000001163b */
[----:B------:R-:W-:Y:S02]  /*f440*/  SHF.R.U64 R31, R56, 0x10, R57 ;  /* 0x00000010381f7819 */ /* 0x000fe40000001239 */
[----:B------:R-:W-:Y:S02]  /*f450*/  SHF.R.U32.HI R27, RZ, 0x10, R55 ;  /* 0x00000010ff1b7819 */ /* 0x000fe40000011637 */
[----:B------:R-:W-:Y:S02]  /*f460*/  SHF.R.U64 R35, R58, 0x10, R59 ;  /* 0x000000103a237819 */ /* 0x000fe4000000123b */
[----:B------:R-:W-:Y:S01]  /*f470*/  SHF.R.U64 R38, R52, 0x10, R53 ;  /* 0x0000001034267819 */ /* 0x000fe20000001235 */
[----:B------:R-:W-:Y:S01]  /*f480*/  HADD2.F32 R42, -RZ, R27.H0_H0 ;  /* 0x2000001bff2a7230 */ /* 0x000fe20000004100 */
[----:B------:R-:W-:Y:S01]  /*f490*/  SHF.R.U64 R40, R54, 0x10, R55 ;  /* 0x0000001036287819 */ /* 0x000fe20000001237 */
[----:B-1----:R-:W-:-:S02]  /*f4a0*/  HADD2.F32 R3, -RZ, R13.H0_H0 ;  /* 0x2000000dff037230 */ /* 0x002fc40000004100 */
[----:B------:R-:W-:Y:S02]  /*f4b0*/  HADD2.F32 R9, -RZ, R15.H0_H0 ;  /* 0x2000000fff097230 */ /* 0x000fe40000004100 */
[----:B------:R-:W-:Y:S01]  /*f4c0*/  HADD2.F32 R2, -RZ, R13.H1_H1 ;  /* 0x3000000dff027230 */ /* 0x000fe20000004100 */
[----:B------:R-:W-:Y:S01]  /*f4d0*/  FMUL.FTZ R34, R3, R0 ;  /* 0x0000000003227220 */ /* 0x000fe20000410000 */
[--C-:B------:R-:W-:Y:S02]  /*f4e0*/  HADD2.F32 R8, -RZ, R12.reuse.H0_H0 ;  /* 0x2000000cff087230 */ /* 0x100fe40000004100 */
[----:B------:R-:W-:Y:S02]  /*f4f0*/  HADD2.F32 R13, -RZ, R12.H1_H1 ;  /* 0x3000000cff0d7230 */ /* 0x000fe40000004100 */
[--C-:B------:R-:W-:Y:S02]  /*f500*/  HADD2.F32 R12, -RZ, R14.reuse.H0_H0 ;  /* 0x2000000eff0c7230 */ /* 0x100fe40000004100 */
[----:B------:R-:W-:-:S02]  /*f510*/  HADD2.F32 R14, -RZ, R14.H1_H1 ;  /* 0x3000000eff0e7230 */ /* 0x000fc40000004100 */
[----:B------:R-:W-:Y:S01]  /*f520*/  HADD2.F32 R38, -RZ, R38.H0_H0 ;  /* 0x20000026ff267230 */ /* 0x000fe20000004100 */
[----:B----4-:R-:W1:Y:S02]  /*f530*/  LDS.128 R4, [R44] ;  /* 0x000000002c047984 */ /* 0x010e640000000c00 */
[----:B-1----:R-:W-:Y:S02]  /*f540*/  HADD2.F32 R22, -RZ, R5.H0_H0 ;  /* 0x20000005ff167230 */ /* 0x002fe40000004100 */
[--C-:B------:R-:W-:Y:S02]  /*f550*/  HADD2.F32 R17, -RZ, R7.reuse.H0_H0 ;  /* 0x20000007ff117230 */ /* 0x100fe40000004100 */
[----:B------:R-:W-:Y:S02]  /*f560*/  HADD2.F32 R16, -RZ, R7.H1_H1 ;  /* 0x30000007ff107230 */ /* 0x000fe40000004100 */
[----:B------:R-:W-:Y:S02]  /*f570*/  HADD2.F32 R7, -RZ, R15.H1_H1 ;  /* 0x3000000fff077230 */ /* 0x000fe40000004100 */
[----:B------:R-:W-:-:S02]  /*f580*/  HADD2.F32 R19, -RZ, R5.H1_H1 ;  /* 0x30000005ff137230 */ /* 0x000fc40000004100 */
[----:B------:R-:W-:Y:S02]  /*f590*/  HADD2.F32 R15, -RZ, R24.H0_H0 ;  /* 0x20000018ff0f7230 */ /* 0x000fe40000004100 */
[--C-:B------:R-:W-:Y:S02]  /*f5a0*/  HADD2.F32 R18, -RZ, R6.reuse.H0_H0 ;  /* 0x20000006ff127230 */ /* 0x100fe40000004100 */
[----:B------:R-:W-:Y:S01]  /*f5b0*/  HADD2.F32 R21, -RZ, R6.H1_H1 ;  /* 0x30000006ff157230 */ /* 0x000fe20000004100 */
[----:B------:R-:W-:Y:S01]  /*f5c0*/  FMUL.FTZ R5, R22, R0 ;  /* 0x0000000016057220 */ /* 0x000fe20000410000 */
[----:B------:R-:W-:Y:S02]  /*f5d0*/  HADD2.F32 R6, -RZ, R88.H0_H0 ;  /* 0x20000058ff067230 */ /* 0x000fe40000004100 */
[--C-:B--2---:R-:W-:Y:S02]  /*f5e0*/  HADD2.F32 R20, -RZ, R4.reuse.H0_H0 ;  /* 0x20000004ff147230 */ /* 0x104fe40000004100 */
[----:B------:R-:W-:Y:S01]  /*f5f0*/  HADD2.F32 R23, -RZ, R4.H1_H1 ;  /* 0x30000004ff177230 */ /* 0x000fe20000004100 */
[----:B------:R-:W-:Y:S01]  /*f600*/  FMUL.FTZ R0, R19, R15 ;  /* 0x0000000f13007220 */ /* 0x000fe20000410000 */
[----:B------:R-:W-:Y:S01]  /*f610*/  HADD2.F32 R4, -RZ, R86.H1_H1 ;  /* 0x30000056ff047230 */ /* 0x000fe20000004100 */
[----:B------:R-:W-:Y:S01]  /*f620*/  FFMA.FTZ R41, R3, R6, R5 ;  /* 0x0000000603297223 */ /* 0x000fe20000010005 */
[--C-:B------:R-:W-:Y:S01]  /*f630*/  HADD2.F32 R5, -RZ, R89.reuse.H1_H1 ;  /* 0x30000059ff057230 */ /* 0x100fe20000004100 */
[----:B------:R-:W-:Y:S01]  /*f640*/  FFMA.FTZ R39, R2, R43, R0 ;  /* 0x0000002b02277223 */ /* 0x000fe20000010000 */
[----:B------:R-:W-:Y:S01]  /*f650*/  HADD2.F32 R0, -RZ, R89.H0_H0 ;  /* 0x20000059ff007230 */ /* 0x000fe20000004100 */
[----:B------:R-:W-:-:S02]  /*f660*/  FMUL.FTZ R3, R20, R4 ;  /* 0x0000000414037220 */ /* 0x000fc40000410000 */
[C---:B------:R-:W-:Y:S02]  /*f670*/  FMUL.FTZ R32, R8.reuse, R4 ;  /* 0x0000000408207220 */ /* 0x040fe40000410000 */
[----:B------:R-:W-:Y:S01]  /*f680*/  FFMA.FTZ R36, R8, R5, R3 ;  /* 0x0000000508247223 */ /* 0x000fe20000010003 */
[----:B------:R-:W-:Y:S01]  /*f690*/  HADD2.F32 R3, -RZ, R90.H0_H0 ;  /* 0x2000005aff037230 */ /* 0x000fe20000004100 */
[-C--:B------:R-:W-:Y:S01]  /*f6a0*/  FMUL.FTZ R8, R17, R0.reuse ;  /* 0x0000000011087220 */ /* 0x080fe20000410000 */
[----:B------:R-:W-:Y:S01]  /*f6b0*/  HADD2.F32 R24, -RZ, R26.H0_H0 ;  /* 0x2000001aff187230 */ /* 0x000fe20000004100 */
[----:B------:R-:W-:Y:S01]  /*f6c0*/  FMUL.FTZ R33, R2, R15 ;  /* 0x0000000f02217220 */ /* 0x000fe20000410000 */
[----:B------:R-:W-:Y:S01]  /*f6d0*/  HADD2.F32 R2, -RZ, R88.H1_H1 ;  /* 0x30000058ff027230 */ /* 0x000fe20000004100 */
[C---:B------:R-:W-:Y:S01]  /*f6e0*/  FFMA.FTZ R28, R9.reuse, R3, R8 ;  /* 0x00000003091c7223 */ /* 0x040fe20000010008 */
[----:B------:R-:W-:Y:S01]  /*f6f0*/  HADD2.F32 R8, -RZ, R31.H0_H0 ;  /* 0x2000001fff087230 */ /* 0x000fe20000004100 */
[----:B------:R-:W-:Y:S01]  /*f700*/  FMUL.FTZ R26, R9, R0 ;  /* 0x00000000091a7220 */ /* 0x000fe20000410000 */
[----:B------:R-:W-:Y:S01]  /*f710*/  HADD2.F32 R4, -RZ, R90.H1_H1 ;  /* 0x3000005aff047230 */ /* 0x000fe20000004100 */
[----:B------:R-:W-:Y:S01]  /*f720*/  FMUL.FTZ R0, R16, R24 ;  /* 0x0000001810007220 */ /* 0x000fe20000410000 */
[----:B------:R-:W-:Y:S01]  /*f730*/  HADD2.F32 R9, -RZ, R35.H0_H0 ;  /* 0x20000023ff097230 */ /* 0x000fe20000004100 */
[-C--:B------:R-:W-:Y:S01]  /*f740*/  FMUL.FTZ R15, R18, R2.reuse ;  /* 0x00000002120f7220 */ /* 0x080fe20000410000 */
[----:B------:R-:W-:Y:S01]  /*f750*/  HADD2.F32 R35, -RZ, R40.H0_H0 ;  /* 0x20000028ff237230 */ /* 0x000fe20000004100 */
[----:B------:R-:W-:-:S02]  /*f760*/  FMUL.FTZ R30, R12, R2 ;  /* 0x000000020c1e7220 */ /* 0x000fc40000410000 */
[----:B------:R-:W-:Y:S02]  /*f770*/  FFMA.FTZ R25, R7, R42, R0 ;  /* 0x0000002a07197223 */ /* 0x000fe40000010000 */
[----:B------:R-:W-:Y:S02]  /*f780*/  FMUL.FTZ R2, R23, R8 ;  /* 0x0000000817027220 */ /* 0x000fe40000410000 */
[----:B------:R-:W-:Y:S02]  /*f790*/  FFMA.FTZ R37, R12, R4, R15 ;  /* 0x000000040c257223 */ /* 0x000fe4000001000f */
        /* <DEDUP_REMOVED lines=9> */
[----:B------:R-:W-:Y:S02]  /*f830*/  FFMA.FTZ R8, R18, R4, -R30 ;  /* 0x0000000412087223 */ /* 0x000fe4000001081e */
[----:B------:R-:W-:Y:S02]  /*f840*/  FFMA.FTZ R3, R17, R3, -R26 ;  /* 0x0000000311037223 */ /* 0x000fe4000001081a */
[----:B------:R-:W-:Y:S02]  /*f850*/  FFMA.FTZ R0, R16, R42, -R24 ;  /* 0x0000002a10007223 */ /* 0x000fe40000010818 */
[----:B------:R-:W-:Y:S02]  /*f860*/  FFMA.FTZ R2, R23, R38, -R15 ;  /* 0x0000002617027223 */ /* 0x000fe4000001080f */
[----:B------:R-:W-:Y:S01]  /*f870*/  FFMA.FTZ R6, R21, R35, -R7 ;  /* 0x0000002315067223 */ /* 0x000fe20000010807 */
[----:B------:R-:W-:Y:S02]  /*f880*/  F2FP.PACK_AB R13, R13, R12 ;  /* 0x0000000c0d0d723e */ /* 0x000fe400000000ff */
[----:B------:R-:W-:-:S02]  /*f890*/  F2FP.PACK_AB R15, R0, R3 ;  /* 0x00000003000f723e */ /* 0x000fc400000000ff */
[----:B------:R-:W-:Y:S02]  /*f8a0*/  F2FP.PACK_AB R12, R2, R9 ;  /* 0x00000009020c723e */ /* 0x000fe400000000ff */
[----:B------:R-:W-:Y:S02]  /*f8b0*/  F2FP.PACK_AB R14, R6, R8 ;  /* 0x00000008060e723e */ /* 0x000fe400000000ff */
[----:B------:R-:W-:Y:S02]  /*f8c0*/  F2FP.PACK_AB R7, R25, R28 ;  /* 0x0000001c1907723e */ /* 0x000fe400000000ff */
[----:B------:R-:W-:Y:S02]  /*f8d0*/  F2FP.PACK_AB R5, R39, R41 ;  /* 0x000000292705723e */ /* 0x000fe400000000ff */
[----:B------:R-:W-:Y:S02]  /*f8e0*/  F2FP.PACK_AB R4, R27, R36 ;  /* 0x000000241b04723e */ /* 0x000fe400000000ff */
[----:B------:R-:W-:Y:S01]  /*f8f0*/  F2FP.PACK_AB R6, R31, R37 ;  /* 0x000000251f06723e */ /* 0x000fe200000000ff */
[----:B------:R1:W-:Y:S04]  /*f900*/  STS.128 [R44], R12 ;  /* 0x0000000c2c007388 */ /* 0x0003e80000000c00 */
[----:B------:R1:W-:Y:S02]  /*f910*/  STS.128 [R29+0x18100], R4 ;  /* 0x018100041d007388 */ /* 0x0003e40000000c00 */
.L_x_2933:
[----:B------:R-:W-:Y:S05]  /*f920*/  BSYNC B0 ;  /* 0x0000000000007941 */ /* 0x000fea0003800000 */
.L_x_2932:
[----:B------:R-:W-:Y:S01]  /*f930*/  ISETP.GE.AND P0, PT, R109, c[0x0][0x27c], PT ;  /* 0x00009f006d007a0c */ /* 0x000fe20003f06270 */
[----:B------:R-:W-:-:S12]  /*f940*/  BSSY B0, `(.L_x_2934) ;  /* 0x0000062000007945 */ /* 0x000fd80003800000 */
[----:B------:R-:W-:Y:S05]  /*f950*/  @P0 BRA `(.L_x_2935) ;  /* 0x0000060000000947 */ /* 0x000fea0003800000 */
[----:B-1----:R-:W4:Y:S01]  /*f960*/  LDL R44, [R1+0x58] ;  /* 0x00005800012c7983 */ /* 0x002f220000100800 */
        /* <DEDUP_REMOVED lines=32> */
[----:B----4-:R-:W1:Y:S02]  /*fb70*/  LDS.128 R4, [R44] ;  /* 0x000000002c047984 */ /* 0x010e640000000c00 */
        /* <DEDUP_REMOVED lines=62> */
.L_x_2935:
[----:B------:R-:W-:Y:S05]  /*ff60*/  BSYNC B0 ;  /* 0x0000000000007941 */ /* 0x000fea0003800000 */
.L_x_2934:
[----:B------:R-:W-:-:S13]  /*ff70*/  ISETP.GE.AND P0, PT, R108, c[0x0][0x27c], PT ;  /* 0x00009f006c007a0c */ /* 0x000fda0003f06270 */
        /* <DEDUP_REMOVED lines=97> */
.L_x_2888:
[----:B------:R-:W-:Y:S05]  /*10590*/  BSYNC B2 ;  /* 0x0000000000027941 */ /* 0x000fea0003800000 */
.L_x_2886:
[----:B-1-3--:R-:W1:Y:S01]  /*105a0*/  S2R R2, SR_TID.X ;  /* 0x0000000000027919 */ /* 0x00ae620000002100 */
[----:B------:R-:W-:-:S04]  /*105b0*/  DEPBAR.LE SB0, 0x2 ;  /* 0x000080800000791a */ /* 0x000fc80000000000 */
[----:B------:R-:W-:Y:S01]  /*105c0*/  WARPSYNC 0xffffffff ;  /* 0xffffffff00007948 */ /* 0x000fe20003800000 */
[----:B------:R-:W-:Y:S06]  /*105d0*/  BAR.SYNC.DEFER_BLOCKING 0x0 ;  /* 0x0000000000007b1d */ /* 0x000fec0000010000 */
[----:B------:R-:W-:Y:S01]  /*105e0*/  BSSY B0, `(.L_x_2936) ;  /* 0x0000053000007945 */ /* 0x000fe20003800000 */
[----:B-1----:R-:W-:-:S04]  /*105f0*/  SHF.R.S32.HI R0, RZ, 0x1f, R2 ;  /* 0x0000001fff007819 */ /* 0x002fc80000011402 */
[----:B------:R-:W-:Y:S01]  /*10600*/  LEA.HI R0, R0, R2, RZ, 0x3 ;  /* 0x0000000200007211 */ /* 0x000fe200078f18ff */
[----:B--2---:R1:W2:Y:S03]  /*10610*/  LDSM.16.M88.4 R20, [R180] ;  /* 0x00000000b414783b */ /* 0x0042a60000000200 */
[----:B------:R-:W-:Y:S01]  /*10620*/  LOP3.LUT R0, R0, 0xfffffff8, RZ, 0xc0, !PT ;  /* 0xfffffff800007812 */ /* 0x000fe200078ec0ff */
[----:B------:R1:W3:Y:S04]  /*10630*/  LDSM.16.M88.4 R36, [R185] ;  /* 0x00000000b924783b */ /* 0x0002e80000000200 */
[----:B------:R-:W-:Y:S01]  /*10640*/  IMAD.IADD R0, R2, 0x1, -R0 ;  /* 0x0000000102007824 */ /* 0x000fe200078e0a00 */
[----:B------:R1:W4:Y:S04]  /*10650*/  LDSM.16.M88.4 R48, [R185+0x800] ;  /* 0x00080000b930783b */ /* 0x0003280000000200 */
[----:B------:R-:W-:Y:S01]  /*10660*/  LOP3.LUT P0, RZ, R0, 0x2, RZ, 0xc0, !PT ;  /* 0x0000000200ff7812 */ /* 0x000fe2000780c0ff */
[----:B------:R-:W-:Y:S01]  /*10670*/  IMAD.MOV.U32 R0, RZ, RZ, 0x20 ;  /* 0x00000020ff007424 */ /* 0x000fe200078e00ff */
[----:B------:R1:W1:Y:S04]  /*10680*/  LDSM.16.M88.4 R72, [R185+0x1000] ;  /* 0x00100000b948783b */ /* 0x0002680000000200 */
[----:B------:R-:W-:Y:S01]  /*10690*/  SEL R179, R0, 0xffffffe0, !P0 ;  /* 0xffffffe000b37807 */ /* 0x000fe20004000000 */
[----:B------:R1:W1:Y:S04]  /*106a0*/  LDSM.16.M88.4 R60, [R185+0x1800] ;  /* 0x00180000b93c783b */ /* 0x0002680000000200 */
[----:B------:R-:W-:Y:S01]  /*106b0*/  IMAD.IADD R4, R185, 0x1, R179 ;  /* 0x00000001b9047824 */ /* 0x000fe200078e02b3 */
[----:B------:R1:W1:Y:S04]  /*106c0*/  LDSM.16.M88.4 R16, [R181] ;  /* 0x00000000b510783b */ /* 0x0002680000000200 */
[----:B------:R1:W1:Y:S04]  /*106d0*/  LDSM.16.M88.4 R40, [R4] ;  /* 0x000000000428783b */ /* 0x0002680000000200 */
[----:B------:R1:W1:Y:S04]  /*106e0*/  LDSM.16.M88.4 R80, [R4+0x800] ;  /* 0x000800000450783b */ /* 0x0002680000000200 */
[----:B------:R1:W1:Y:S04]  /*106f0*/  LDSM.16.M88.4 R96, [R4+0x1000] ;  /* 0x001000000460783b */ /* 0x0002680000000200 */
[----:B------:R1:W1:Y:S01]  /*10700*/  LDSM.16.M88.4 R120, [R4+0x1800] ;  /* 0x001800000478783b */ /* 0x0002620000000200 */
[----:B------:R-:W-:Y:S05]  /*10710*/  @!P4 BRA `(.L_x_2937) ;  /* 0x000003f00000c947 */ /* 0x000fea0003800000 */
[----:B--2---:R-:W-:Y:S01]  /*10720*/  SHF.R.S32.HI R0, RZ, 0x1f, R208 ;  /* 0x0000001fff007819 */ /* 0x004fe200000114d0 */
        /* <DEDUP_REMOVED lines=19> */
[----:B------:R2:W4:Y:S02]  /*10860*/  SHFL.IDX PT, R5, R12, RZ, 0x181f ;  /* 0x00181fff0c057589 */ /* 0x00052400000e0000 */
.L_x_3046:
[----:B------:R-:W-:Y:S05]  /*10870*/  BRA.DIV ~URZ, `(.L_x_2939) ;  /* 0x0000ff627f007947 */ /* 0x000fea000b800000 */
[----:B------:R-:W2:Y:S01]  /*10880*/  SHFL.IDX PT, R0, R15, RZ, 0x181f ;  /* 0x00181fff0f007589 */ /* 0x000ea200000e0000 */
[----:B------:R-:W-:Y:S02]  /*10890*/  ISETP.GE.AND P2, PT, R216, c[0x0][0x1d4], PT ;  /* 0x00007500d8007a0c */ /* 0x000fe40003f46270 */
[----:B------:R-:W-:Y:S02]  /*108a0*/  ISETP.GE.AND P1, PT, R218, c[0x0][0x1d4], PT ;  /* 0x00007500da007a0c */ /* 0x000fe40003f26270 */
[----:B------:R-:W-:Y:S02]  /*108b0*/  SEL R14, RZ, 0x10, P2 ;  /* 0x00000010ff0e7807 */ /* 0x000fe40001000000 */
[----:B------:R-:W-:Y:S02]  /*108c0*/  SEL R13, RZ, 0x10, P1 ;  /* 0x00000010ff0d7807 */ /* 0x000fe40000800000 */
[----:B--2---:R-:W-:-:S02]  /*108d0*/  IADD3 R6, P0, R0, R24, RZ ;  /* 0x0000001800067210 */ /* 0x004fc40007f1e0ff */
[----:B------:R-:W-:-:S03]  /*108e0*/  IADD3 R2, P3, R0, R25, RZ ;  /* 0x0000001900027210 */ /* 0x000fc60007f7e0ff */
[----:B----4-:R-:W-:Y:S01]  /*108f0*/  IMAD.X R7, R5, 0x1, R26, P0 ;  /* 0x0000000105077824 */ /* 0x010fe200000e061a */
[----:B------:R-:W-:Y:S01]  /*10900*/  ISETP.GE.AND P0, PT, R219, c[0x0][0x1d4], PT ;  /* 0x00007500db007a0c */ /* 0x000fe20003f06270 */
[C---:B------:R-:W-:Y:S01]  /*10910*/  IMAD.X R3, R5.reuse, 0x1, R27, P3 ;  /* 0x0000000105037824 */ /* 0x040fe200018e061b */
[----:B------:R-:W-:Y:S02]  /*10920*/  IADD3 R8, P3, R0, R28, RZ ;  /* 0x0000001c00087210 */ /* 0x000fe40007f7e0ff */
[----:B------:R-:W-:Y:S01]  /*10930*/  @!PT LDS RZ, [RZ] ;  /* 0x00000000fffff984 */ /* 0x000fe20000000800 */
[----:B------:R-:W-:Y:S01]  /*10940*/  @!PT LDS RZ, [RZ] ;  /* 0x00000000fffff984 */ /* 0x000fe20000000800 */
[----:B------:R2:W-:Y:S03]  /*10950*/  LDGSTS.E.BYPASS.LTC128B.128 [R144+0x6100], [R6.64], !P2 ;  /* 0x0610000006907fae */ /* 0x0005e6000d101d48 */
[----:B------:R-:W-:Y:S01]  /*10960*/  IMAD.X R9, R5, 0x1, R29, P3 ;  /* 0x0000000105097824 */ /* 0x000fe200018e061d */
[----:B------:R2:W-:Y:S04]  /*10970*/  LDGSTS.E.BYPASS.LTC128B.128 [R144+0x8100], [R2.64], !P1 ;  /* 0x0810000002907fae */ /* 0x0005e8000c901d48 */
[----:B------:R-:W4:Y:S04]  /*10980*/  SHFL.IDX PT, R0, R15, 0x1, 0x181f ;  /* 0x00381f000f007f89 */ /* 0x000f2800000e0000 */
[----:B------:R2:W-:Y:S04]  /*10990*/  LDGSTS.E.BYPASS.LTC128B.128 [R144+0xa100], [R8.64], !P0 ;  /* 0x0a10000008907fae */ /* 0x0005e8000c101d48 */
[----:B------:R3:W1:Y:S02]  /*109a0*/  SHFL.IDX PT, R5, R12, 0x1, 0x181f ;  /* 0x00381f000c057f89 */ /* 0x00066400000e0000 */
[----:B---3--:R-:W-:-:S02]  /*109b0*/  SEL R12, RZ, 0x10, P0 ;  /* 0x00000010ff0c7807 */ /* 0x008fc40000000000 */
.L_x_3047:
[----:B--2-4-:R-:W-:Y:S02]  /*109c0*/  IADD3 R2, -R14, 0x10, RZ ;  /* 0x000000100e027810 */ /* 0x014fe40007ffe1ff */
[----:B------:R-:W-:-:S02]  /*109d0*/  IADD3 R3, -R13, 0x10, RZ ;  /* 0x000000100d037810 */ /* 0x000fc40007ffe1ff */
[----:B------:R-:W-:Y:S02]  /*109e0*/  LOP3.LUT R2, R2, 0xf, RZ, 0xc0, !PT ;  /* 0x0000000f02027812 */ /* 0x000fe400078ec0ff */
[----:B------:R-:W-:Y:S02]  /*109f0*/  IADD3 R6, -R12, 0x10, RZ ;  /* 0x000000100c067810 */ /* 0x000fe40007ffe1ff */
[----:B------:R-:W-:Y:S02]  /*10a00*/  LOP3.LUT R3, R3, 0xf, RZ, 0xc0, !PT ;  /* 0x0000000f03037812 */ /* 0x000fe400078ec0ff */
[-C--:B------:R-:W-:Y:S02]  /*10a10*/  IADD3 R8, P1, P0, R2, R0.reuse, R24 ;  /* 0x0000000002087210 */ /* 0x080fe4000783e018 */
[----:B------:R-:W-:Y:S02]  /*10a20*/  LOP3.LUT R2, R6, 0xf, RZ, 0xc0, !PT ;  /* 0x0000000f06027812 */ /* 0x000fe400078ec0ff */
[----:B------:R-:W-:-:S02]  /*10a30*/  IADD3 R6, P3, P2, R3, R0, R25 ;  /* 0x0000000003067210 */ /* 0x000fc40007a7e019 */
[-C--:B-1----:R-:W-:Y:S02]  /*10a40*/  IADD3.X R9, RZ, R5.reuse, R26, P1, P0 ;  /* 0x00000005ff097210 */ /* 0x082fe40000fe041a */
        /* <DEDUP_REMOVED lines=12> */
.L_x_2937:
[----:B--2---:R-:W-:Y:S05]  /*10b10*/  BSYNC B0 ;  /* 0x0000000000007941 */ /* 0x004fea0003800000 */
.L_x_2936:
[----:B-1----:R-:W1:Y:S04]  /*10b20*/  S2R R2, SR_TID.X ;  /* 0x0000000000027919 */ /* 0x002e680000002100 */
[----:B------:R-:W0:Y:S04]  /*10b30*/  LDGDEPBAR ;  /* 0x00000000000079af */ /* 0x000e280000000000 */
[----:B------:R-:W2:Y:S04]  /*10b40*/  LDL R9, [R1+0x4] ;  /* 0x0000040001097983 */ /* 0x000ea80000100800 */
[----:B------:R-:W2:Y:S04]  /*10b50*/  LDL R8, [R1+0x64] ;  /* 0x0000640001087983 */ /* 0x000ea80000100800 */
[----:B----4-:R-:W4:Y:S04]  /*10b60*/  LDL R177, [R1+0x20] ;  /* 0x0000200001b17983 */ /* 0x010f280000100800 */
[----:B---3--:R-:W3:Y:S01]  /*10b70*/  LDL R189, [R1+0x4c] ;  /* 0x00004c0001bd7983 */ /* 0x008ee20000100800 */
[----:B-1----:R-:W-:Y:S01]  /*10b80*/  SHF.R.S32.HI R0, RZ, 0x1f, R2 ;  /* 0x0000001fff007819 */ /* 0x002fe20000011402 */
[----:B------:R-:W-:-:S02]  /*10b90*/  IMAD.MOV.U32 R136, RZ, RZ, c[0x0][0x2c4] ;  /* 0x0000b100ff887624 */ /* 0x000fc400078e00ff */
[----:B------:R-:W2:Y:S01]  /*10ba0*/  LDL R176, [R1+0x24] ;  /* 0x0000240001b07983 */ /* 0x000ea20000100800 */
[----:B------:R-:W-:-:S04]  /*10bb0*/  LEA.HI R0, R0, R2, RZ, 0x3 ;  /* 0x0000000200007211 */ /* 0x000fc800078f18ff */
[----:B------:R-:W-:-:S05]  /*10bc0*/  LOP3.LUT R0, R0, 0xfffffff8, RZ, 0xc0, !PT ;  /* 0xfffffff800007812 */ /* 0x000fca00078ec0ff */
[----:B------:R-:W-:-:S05]  /*10bd0*/  IMAD.IADD R0, R2, 0x1, -R0 ;  /* 0x0000000102007824 */ /* 0x000fca00078e0a00 */
[----:B------:R-:W-:Y:S01]  /*10be0*/  LOP3.LUT P0, RZ, R0, 0x4, RZ, 0xc0, !PT ;  /* 0x0000000400ff7812 */ /* 0x000fe2000780c0ff */
[----:B------:R-:W-:Y:S01]  /*10bf0*/  IMAD.MOV.U32 R0, RZ, RZ, 0x40 ;  /* 0x00000040ff007424 */ /* 0x000fe200078e00ff */
[----:B------:R-:W-:Y:S01]  /*10c00*/  WARPSYNC 0xffffffff ;  /* 0xffffffff00007948 */ /* 0x000fe20003800000 */
[C---:B------:R-:W-:Y:S01]  /*10c10*/  HMMA.16816.F32 R24, R20.reuse, R36, RZ ;  /* 0x000000241418723c */ /* 0x040fe200000018ff */
[----:B------:R-:W-:Y:S02]  /*10c20*/  LDSM.16.M88.4 R12, [R183] ;  /* 0x00000000b70c783b */ /* 0x000fe40000000200 */
[----:B------:R-:W-:Y:S02]  /*10c30*/  SEL R178, R0, 0xffffffc0, !P0 ;  /* 0xffffffc000b27807 */ /* 0x000fe40004000000 */
[----:B------:R-:W-:Y:S03]  /*10c40*/  LDSM.16.M88.4 R84, [R185+0x2000] ;  /* 0x00200000b954783b */ /* 0x000fe60000000200 */
[----:B------:R-:W-:Y:S01]  /*10c50*/  IMAD.IADD R2, R185, 0x1, R178 ;  /* 0x00000001b9027824 */ /* 0x000fe200078e02b2 */
[----:B------:R-:W-:Y:S01]  /*10c60*/  HMMA.16816.F32 R68, R20, R60, RZ ;  /* 0x0000003c1444723c */ /* 0x000fe200000018ff */
[----:B------:R-:W-:Y:S04]  /*10c70*/  LDSM.16.M88.4 R112, [R4+0x2000] ;  /* 0x002000000470783b */ /* 0x000fe80000000200 */
[----:B-----5:R-:W1:Y:S01]  /*10c80*/  LDSM.16.M88.4 R44, [R2] ;  /* 0x00000000022c783b */ /* 0x020e620000000200 */
[----:B------:R-:W-:-:S02]  /*10c90*/  IADD3 R0, R178, R185, R179 ;  /* 0x000000b9b2007210 */ /* 0x000fc40007ffe0b3 */
[----:B------:R-:W-:Y:S01]  /*10ca0*/  HMMA.16816.F32 R32, R20, R38, RZ ;  /* 0x000000261420723c */ /* 0x000fe200000018ff */
[----:B------:R-:W-:Y:S04]  /*10cb0*/  LDSM.16.M88.4 R76, [R2+0x800] ;  /* 0x00080000024c783b */ /* 0x000fe80000000200 */
[----:B------:R-:W-:Y:S03]  /*10cc0*/  LDSM.16.M88.4 R64, [R0] ;  /* 0x000000000040783b */ /* 0x000fe60000000200 */
[----:B------:R-:W-:Y:S01]  /*10cd0*/  HMMA.16816.F32 R28, R16, R40, R24 ;  /* 0x00000028101c723c */ /* 0x000fe20000001818 */
[----:B------:R-:W1:Y:S04]  /*10ce0*/  LDSM.16.M88.4 R24, [R182] ;  /* 0x00000000b618783b */ /* 0x000e680000000200 */
[----:B------:R-:W-:Y:S03]  /*10cf0*/  LDSM.16.M88.4 R88, [R2+0x1000] ;  /* 0x001000000258783b */ /* 0x000fe60000000200 */
[C---:B------:R-:W-:Y:S01]  /*10d00*/  HMMA.16816.F32 R36, R20.reuse, R48, RZ ;  /* 0x000000301424723c */ /* 0x040fe200000018ff */
[----:B------:R-:W-:Y:S04]  /*10d10*/  LDSM.16.M88.4 R92, [R0+0x800] ;  /* 0x00080000005c783b */ /* 0x000fe80000000200 */
[----:B------:R-:W-:Y:S03]  /*10d20*/  LDSM.16.M88.4 R100, [R0+0x1000] ;  /* 0x001000000064783b */ /* 0x000fe60000000200 */
[----:B------:R-:W-:Y:S01]  /*10d30*/  HMMA.16816.F32 R60, R20, R62, RZ ;  /* 0x0000003e143c723c */ /* 0x000fe200000018ff */
[----:B------:R-:W-:Y:S04]  /*10d40*/  LDSM.16.M88.4 R116, [R185+0x2800] ;  /* 0x00280000b974783b */ /* 0x000fe80000000200 */
[----:B------:R-:W-:Y:S04]  /*10d50*/  LDSM.16.M88.4 R124, [R2+0x2000] ;  /* 0x00200000027c783b */ /* 0x000fe80000000200 */
[----:B------:R-:W-:Y:S01]  /*10d60*/  LDSM.16.M88.4 R132, [R0+0x2000] ;  /* 0x002000000084783b */ /* 0x000fe20000000200 */
[----:B-1----:R-:W-:Y:S03]  /*10d70*/  HMMA.16816.F32 R28, R12, R44, R28 ;  /* 0x0000002c0c1c723c */ /* 0x002fe6000000181c */
[----:B------:R-:W-:Y:S05]  /*10d80*/  LDSM.16.M88.4 R128, [R185+0x4000] ;  /* 0x00400000b980783b */ /* 0x000fea0000000200 */
[C---:B------:R-:W-:Y:S01]  /*10d90*/  HMMA.16816.F32 R40, R16.reuse, R42, R32 ;  /* 0x0000002a1028723c */ /* 0x040fe20000001820 */
[----:B------:R-:W1:Y:S07]  /*10da0*/  LDSM.16.M88.4 R32, [R180+0x4000] ;  /* 0x00400000b420783b */ /* 0x000e6e0000000200 */
[----:B------:R-:W-:Y:S08]  /*10db0*/  HMMA.16816.F32 R56, R16, R80, R36 ;  /* 0x000000501038723c */ /* 0x000ff00000001824 */
[----:B------:R-:W-:Y:S08]  /*10dc0*/  HMMA.16816.F32 R36, R20, R50, RZ ;  /* 0x000000321424723c */ /* 0x000ff000000018ff */
[----:B------:R-:W-:Y:S08]  /*10dd0*/  HMMA.16816.F32 R52, R24, R64, R28 ;  /* 0x000000401834723c */ /* 0x000ff0000000181c */
[----:B------:R-:W-:Y:S08]  /*10de0*/  HMMA.16816.F32 R28, R20, R72, RZ ;  /* 0x00000048141c723c */ /* 0x000ff000000018ff */
[----:B------:R-:W-:Y:S01]  /*10df0*/  HMMA.16816.F32 R44, R12, R46, R40 ;  /* 0x0000002e0c2c723c */ /* 0x000fe20000001828 */
[----:B------:R-:W1:Y:S07]  /*10e00*/  LDSM.16.M88.4 R40, [R181+0x4000] ;  /* 0x00400000b528783b */ /* 0x000e6e0000000200 */
[----:B------:R-:W-:Y:S08]  /*10e10*/  HMMA.16816.F32 R72, R20, R74, RZ ;  /* 0x0000004a1448723c */ /* 0x000ff000000018ff */
[C---:B------:R-:W-:Y:S01]  /*10e20*/  HMMA.16816.F32 R48, R16.reuse, R82, R36 ;  /* 0x000000521030723c */ /* 0x040fe20000001824 */
[----:B------:R-:W1:Y:S04]  /*10e30*/  LDSM.16.M88.4 R80, [R2+0x1800] ;  /* 0x001800000250783b */ /* 0x000e680000000200 */
[----:B------:R-:W4:Y:S03]  /*10e40*/  LDSM.16.M88.4 R36, [R183+0x4000] ;  /* 0x00400000b724783b */ /* 0x000f260000000200 */
[----:B------:R-:W-:Y:S08]  /*10e50*/  HMMA.16816.F32 R28, R16, R96, R28 ;  /* 0x00000060101c723c */ /* 0x000ff0000000181c */
[----:B------:R-:W-:Y:S08]  /*10e60*/  HMMA.16816.F32 R56, R12, R76, R56 ;  /* 0x0000004c0c38723c */ /* 0x000ff00000001838 */
[----:B------:R-:W-:Y:S08]  /*10e70*/  HMMA.16816.F32 R44, R24, R66, R44 ;  /* 0x00000042182c723c */ /* 0x000ff0000000182c */
[----:B-1----:R-:W-:Y:S08]  /*10e80*/  HMMA.16816.F32 R20, R32, R84, R52 ;  /* 0x000000542014723c */ /* 0x002ff00000001834 */
[C---:B------:R-:W-:Y:S01]  /*10e90*/  HMMA.16816.F32 R72, R16.reuse, R98, R72 ;  /* 0x000000621048723c */ /* 0x040fe20000001848 */
[----:B------:R-:W-:Y:S07]  /*10ea0*/  LDSM.16.M88.4 R96, [R185+0x3000] ;  /* 0x00300000b960783b */ /* 0x000fee0000000200 */
[C---:B------:R-:W-:Y:S01]  /*10eb0*/  HMMA.16816.F32 R64, R16.reuse, R120, R68 ;  /* 0x000000781040723c */ /* 0x040fe20000001844 */
[----:B------:R-:W-:Y:S07]  /*10ec0*/  LDSM.16.M88.4 R68, [R185+0x3800] ;  /* 0x00380000b944783b */ /* 0x000fee0000000200 */
[----:B------:R-:W-:Y:S01]  /*10ed0*/  HMMA.16816.F32 R60, R16, R122, R60 ;  /* 0x0000007a103c723c */ /* 0x000fe2000000183c */
[----:B------:R-:W-:Y:S07]  /*10ee0*/  LDSM.16.M88.4 R120, [R4+0x2800] ;  /* 0x002800000478783b */ /* 0x000fee0000000200 */
[C---:B------:R-:W-:Y:S01]  /*10ef0*/  HMMA.16816.F32 R52, R12.reuse, R78, R48 ;  /* 0x0000004e0c34723c */ /* 0x040fe20000001830 */
[----:B------:R-:W1:Y:S07]  /*10f00*/  LDSM.16.M88.4 R76, [R0+0x1800] ;  /* 0x00180000004c783b */ /* 0x000e6e0000000200 */
[----:B------:R-:W-:Y:S01]  /*10f10*/  HMMA.16816.F32 R48, R12, R88, R28 ;  /* 0x000000580c30723c */ /* 0x000fe2000000181c */
[----:B------:R-:W1:Y:S07]  /*10f20*/  LDSM.16.M88.4 R28, [R182+0x4000] ;  /* 0x00400000b61c783b */ /* 0x000e6e0000000200 */
[----:B------:R-:W-:Y:S08]  /*10f30*/  HMMA.16816.F32 R56, R24, R92, R56 ;  /* 0x0000005c1838723c */ /* 0x000ff00000001838 */
[----:B------:R-:W-:Y:S08]  /*10f40*/  HMMA.16816.F32 R16, R40, R112, R20 ;  /* 0x000000702810723c */ /* 0x000ff00000001814 */
[C---:B------:R-:W-:Y:S01]  /*10f50*/  HMMA.16816.F32 R72, R12.reuse, R90, R72 ;  /* 0x0000005a0c48723c */ /* 0x040fe20000001848 */
[----:B------:R-:W-:Y:S07]  /*10f60*/  LDSM.16.M88.4 R88, [R2+0x2800] ;  /* 0x002800000258783b */ /* 0x000fee0000000200 */
[----:B------:R-:W-:Y:S08]  /*10f70*/  HMMA.16816.F32 R64, R12, R80, R64 ;  /* 0x000000500c40723c */ /* 0x000ff00000001840 */
[----:B------:R-:W-:Y:S01]  /*10f80*/  HMMA.16816.F32 R20, R32, R86, R44 ;  /* 0x000000562014723c */ /* 0x000fe2000000182c */
[----:B------:R-:W1:Y:S07]  /*10f90*/  LDSM.16.M88.4 R84, [R4+0x3000] ;  /* 0x003000000454783b */ /* 0x000e6e0000000200 */
[----:B------:R-:W-:Y:S01]  /*10fa0*/  HMMA.16816.F32 R60, R12, R82, R60 ;  /* 0x000000520c3c723c */ /* 0x000fe2000000183c */
[----:B------:R-:W-:Y:S07]  /*10fb0*/  LDSM.16.M88.4 R80, [R2+0x3800] ;  /* 0x003800000250783b */ /* 0x000fee0000000200 */
[C---:B------:R-:W-:Y:S01]  /*10fc0*/  HMMA.16816.F32 R52, R24.reuse, R94, R52 ;  /* 0x0000005e1834723c */ /* 0x040fe20000001834 */
[----:B------:R-:W-:Y:S07]  /*10fd0*/  LDSM.16.M88.4 R92, [R0+0x3000] ;  /* 0x00300000005c783b */ /* 0x000fee0000000200 */
[----:B------:R-:W-:Y:S08]  /*10fe0*/  HMMA.16816.F32 R44, R24, R100, R48 ;  /* 0x00000064182c723c */ /* 0x000ff00000001830 */
[----:B------:R-:W-:Y:S08]  /*10ff0*/  HMMA.16816.F32 R56, R32, R116, R56 ;  /* 0x000000742038723c */ /* 0x000ff00000001838 */
[----:B----4-:R-:W-:Y:S08]  /*11000*/  HMMA.16816.F32 R12, R36, R124, R16 ;  /* 0x0000007c240c723c */ /* 0x010ff00000001810 */
[C---:B------:R-:W-:Y:S01]  /*11010*/  HMMA.16816.F32 R72, R24.reuse, R102, R72 ;  /* 0x000000661848723c */ /* 0x040fe20000001848 */
[----:B------:R-:W-:Y:S07]  /*11020*/  LDSM.16.M88.4 R100, [R2+0x3000] ;  /* 0x003000000264783b */ /* 0x000fee0000000200 */
[----:B-1----:R-:W-:Y:S08]  /*11030*/  HMMA.16816.F32 R64, R24, R76, R64 ;  /* 0x0000004c1840723c */ /* 0x002ff00000001840 */
[----:B------:R-:W-:Y:S01]  /*11040*/  HMMA.16816.F32 R16, R40, R114, R20 ;  /* 0x000000722810723c */ /* 0x000fe20000001814 */
[----:B------:R-:W-:Y:S04]  /*11050*/  LDSM.16.M88.4 R20, [R180+0x8000] ;  /* 0x00800000b414783b */ /* 0x000fe80000000200 */
[----:B------:R-:W-:Y:S03]  /*11060*/  LDSM.16.M88.4 R112, [R185+0x4800] ;  /* 0x00480000b970783b */ /* 0x000fe60000000200 */
[----:B------:R-:W-:Y:S01]  /*11070*/  HMMA.16816.F32 R60, R24, R78, R60 ;  /* 0x0000004e183c723c */ /* 0x000fe2000000183c */
[----:B------:R-:W1:Y:S07]  /*11080*/  LDSM.16.M88.4 R76, [R4+0x3800] ;  /* 0x00380000044c783b */ /* 0x000e6e0000000200 */
[C---:B------:R-:W-:Y:S01]  /*11090*/  HMMA.16816.F32 R48, R32.reuse, R118, R52 ;  /* 0x000000762030723c */ /* 0x040fe20000001834 */
[----:B------:R-:W4:Y:S07]  /*110a0*/  LDSM.16.M88.4 R116, [R0+0x2800] ;  /* 0x002800000074783b */ /* 0x000f2e0000000200 */
[----:B------:R-:W-:Y:S08]  /*110b0*/  HMMA.16816.F32 R44, R32, R96, R44 ;  /* 0x00000060202c723c */ /* 0x000ff0000000182c */
[----:B------:R-:W-:Y:S08]  /*110c0*/  HMMA.16816.F32 R56, R40, R120, R56 ;  /* 0x000000782838723c */ /* 0x000ff00000001838 */
[----:B------:R-:W-:Y:S08]  /*110d0*/  HMMA.16816.F32 R24, R28, R132, R12 ;  /* 0x000000841c18723c */ /* 0x000ff0000000180c */
[C---:B------:R-:W-:Y:S01]  /*110e0*/  HMMA.16816.F32 R72, R32.reuse, R98, R72 ;  /* 0x000000622048723c */ /* 0x040fe20000001848 */
[----:B------:R-:W-:Y:S07]  /*110f0*/  LDSM.16.M88.4 R96, [R0+0x4000] ;  /* 0x004000000060783b */ /* 0x000fee0000000200 */
[----:B------:R-:W-:Y:S08]  /*11100*/  HMMA.16816.F32 R64, R32, R68, R64 ;  /* 0x000000442040723c */ /* 0x000ff00000001840 */
[----:B------:R-:W-:Y:S01]  /*11110*/  HMMA.16816.F32 R12, R36, R126, R16 ;  /* 0x0000007e240c723c */ /* 0x000fe20000001810 */
[----:B------:R-:W-:Y:S04]  /*11120*/  LDSM.16.M88.4 R16, [R181+0x8000] ;  /* 0x00800000b510783b */ /* 0x000fe80000000200 */
[----:B------:R-:W1:Y:S03]  /*11130*/  LDSM.16.M88.4 R124, [R4+0x4000] ;  /* 0x00400000047c783b */ /* 0x000e660000000200 */
[----:B------:R-:W-:Y:S08]  /*11140*/  HMMA.16816.F32 R60, R32, R70, R60 ;  /* 0x00000046203c723c */ /* 0x000ff0000000183c */
[C---:B------:R-:W-:Y:S01]  /*11150*/  HMMA.16816.F32 R52, R40.reuse, R122, R48 ;  /* 0x0000007a2834723c */ /* 0x040fe20000001830 */
[----:B------:R-:W-:Y:S07]  /*11160*/  LDSM.16.M88.4 R120, [R2+0x4000] ;  /* 0x004000000278783b */ /* 0x000fee0000000200 */
[----:B------:R-:W-:Y:S08]  /*11170*/  HMMA.16816.F32 R48, R40, R84, R44 ;  /* 0x000000542830723c */ /* 0x000ff0000000182c */
[----:B------:R-:W-:Y:S08]  /*11180*/  HMMA.16816.F32 R44, R36, R88, R56 ;  /* 0x00000058242c723c */ /* 0x000ff00000001838 */
[C---:B------:R-:W-:Y:S01]  /*11190*/  HMMA.16816.F32 R72, R40.reuse, R86, R72 ;  /* 0x000000562848723c */ /* 0x040fe20000001848 */
[----:B------:R-:W-:Y:S07]  /*111a0*/  LDSM.16.M88.4 R84, [R185+0x5000] ;  /* 0x00500000b954783b */ /* 0x000fee0000000200 */
[----:B-1----:R-:W-:Y:S08]  /*111b0*/  HMMA.16816.F32 R68, R40, R76, R64 ;  /* 0x0000004c2844723c */ /* 0x002ff00000001840 */
[----:B------:R-:W-:Y:S08]  /*111c0*/  HMMA.16816.F32 R24, R20, R128, R24 ;  /* 0x000000801418723c */ /* 0x000ff00000001818 */
[----:B------:R-:W-:Y:S01]  /*111d0*/  HMMA.16816.F32 R32, R28, R134, R12 ;  /* 0x000000861c20723c */ /* 0x000fe2000000180c */
[----:B------:R-:W1:Y:S07]  /*111e0*/  LDSM.16.M88.4 R12, [R183+0x8000] ;  /* 0x00800000b70c783b */ /* 0x000e6e0000000200 */
[----:B------:R-:W-:Y:S01]  /*111f0*/  HMMA.16816.F32 R60, R40, R78, R60 ;  /* 0x0000004e283c723c */ /* 0x000fe2000000183c */
[----:B------:R-:W1:Y:S07]  /*11200*/  LDSM.16.M88.4 R76, [R0+0x3800] ;  /* 0x00380000004c783b */ /* 0x000e6e0000000200 */
[C---:B------:R-:W-:Y:S01]  /*11210*/  HMMA.16816.F32 R56, R36.reuse, R90, R52 ;  /* 0x0000005a2438723c */ /* 0x040fe20000001834 */
[----:B------:R-:W1:Y:S07]  /*11220*/  LDSM.16.M88.4 R88, [R4+0x4800] ;  /* 0x004800000458783b */ /* 0x000e6e0000000200 */
[----:B------:R-:W-:Y:S08]  /*11230*/  HMMA.16816.F32 R52, R36, R100, R48 ;  /* 0x000000642434723c */ /* 0x000ff00000001830 */
[----:B----4-:R-:W-:Y:S08]  /*11240*/  HMMA.16816.F32 R48, R28, R116, R44 ;  /* 0x000000741c30723c */ /* 0x010ff0000000182c */
[C---:B------:R-:W-:Y:S01]  /*11250*/  HMMA.16816.F32 R64, R36.reuse, R102, R72 ;  /* 0x000000662440723c */ /* 0x040fe20000001848 */
[----:B------:R-:W-:Y:S07]  /*11260*/  LDSM.16.M88.4 R72, [R2+0x4800] ;  /* 0x004800000248783b */ /* 0x000fee0000000200 */
[----:B------:R-:W-:Y:S08]  /*11270*/  HMMA.16816.F32 R68, R36, R80, R68 ;  /* 0x000000502444723c */ /* 0x000ff00000001844 */
[----:B------:R-:W-:Y:S01]  /*11280*/  HMMA.16816.F32 R44, R16, R124, R24 ;  /* 0x0000007c102c723c */ /* 0x000fe20000001818 */
[----:B------:R-:W4:Y:S07]  /*11290*/  LDSM.16.M88.4 R24, [R182+0x8000] ;  /* 0x00800000b618783b */ /* 0x000f2e0000000200 */
[----:B------:R-:W-:Y:S08]  /*112a0*/  HMMA.16816.F32 R40, R20, R130, R32 ;  /* 0x000000821428723c */ /* 0x000ff00000001820 */
[----:B------:R-:W-:Y:S01]  /*112b0*/  HMMA.16816.F32 R36, R36, R82, R60 ;  /* 0x000000522424723c */ /* 0x000fe2000000183c */
[----:B------:R-:W2:Y:S07]  /*112c0*/  LDSM.16.M88.4 R80, [R185+0x5800] ;  /* 0x00580000b950783b */ /* 0x000eae0000000200 */
[C---:B------:R-:W-:Y:S08]  /*112d0*/  HMMA.16816.F32 R32, R28.reuse, R118, R56 ;  /* 0x000000761c20723c */ /* 0x040ff00000001838 */
[----:B------:R-:W-:Y:S08]  /*112e0*/  HMMA.16816.F32 R52, R28, R92, R52 ;  /* 0x0000005c1c34723c */ /* 0x000ff00000001834 */
[----:B------:R-:W-:Y:S08]  /*112f0*/  HMMA.16816.F32 R48, R20, R112, R48 ;  /* 0x000000701430723c */ /* 0x000ff00000001830 */
[----:B------:R-:W-:Y:S08]  /*11300*/  HMMA.16816.F32 R56, R28, R94, R64 ;  /* 0x0000005e1c38723c */ /* 0x000ff00000001840 */
[----:B-1----:R-:W-:Y:S08]  /*11310*/  HMMA.16816.F32 R44, R12, R120, R44 ;  /* 0x000000780c2c723c */ /* 0x002ff0000000182c */
[----:B------:R-:W-:Y:S08]  /*11320*/  HMMA.16816.F32 R92, R28, R78, R36 ;  /* 0x0000004e1c5c723c */ /* 0x000ff00000001824 */
[----:B------:R-:W-:Y:S08]  /*11330*/  HMMA.16816.F32 R36, R20, R114, R32 ;  /* 0x000000721424723c */ /* 0x000ff00000001820 */
[----:B------:R-:W-:Y:S08]  /*11340*/  HMMA.16816.F32 R40, R16, R126, R40 ;  /* 0x0000007e1028723c */ /* 0x000ff00000001828 */
[----:B------:R-:W-:Y:S01]  /*11350*/  HMMA.16816.F32 R60, R20, R84, R52 ;  /* 0x00000054143c723c */ /* 0x000fe20000001834 */
[----:B------:R-:W1:Y:S07]  /*11360*/  LDSM.16.M88.4 R52, [R4+0x5000] ;  /* 0x005000000434783b */ /* 0x000e6e0000000200 */
[----:B------:R-:W-:Y:S08]  /*11370*/  HMMA.16816.F32 R32, R16, R88, R48 ;  /* 0x000000581020723c */ /* 0x000ff00000001830 */
[----:B------:R-:W-:Y:S01]  /*11380*/  HMMA.16816.F32 R64, R28, R76, R68 ;  /* 0x0000004c1c40723c */ /* 0x000fe20000001844 */
[----:B------:R-:W1:Y:S07]  /*11390*/  LDSM.16.M88.4 R68, [R0+0x4800] ;  /* 0x004800000044783b */ /* 0x000e6e0000000200 */
[----:B----4-:R-:W-:Y:S08]  /*113a0*/  HMMA.16816.F32 R48, R24, R96, R44 ;  /* 0x000000601830723c */ /* 0x010ff0000000182c */
[----:B------:R-:W-:Y:S08]  /*113b0*/  HMMA.16816.F32 R44, R16, R90, R36 ;  /* 0x0000005a102c723c */ /* 0x000ff00000001824 */
[C---:B------:R-:W-:Y:S08]  /*113c0*/  HMMA.16816.F32 R28, R12.reuse, R122, R40 ;  /* 0x0000007a0c1c723c */ /* 0x040ff00000001828 */
[----:B------:R-:W-:Y:S08]  /*113d0*/  HMMA.16816.F32 R40, R12, R72, R32 ;  /* 0x000000480c28723c */ /* 0x000ff00000001820 */
[C---:B------:R-:W-:Y:S08]  /*113e0*/  HMMA.16816.F32 R56, R20.reuse, R86, R56 ;  /* 0x000000561438723c */ /* 0x040ff00000001838 */
[----:B--2---:R-:W-:Y:S01]  /*113f0*/  HMMA.16816.F32 R76, R20, R80, R64 ;  /* 0x00000050144c723c */ /* 0x004fe20000001840 */
[----:B------:R-:W2:Y:S07]  /*11400*/  LDSM.16.M88.4 R64, [R2+0x5000] ;  /* 0x005000000240783b */ /* 0x000eae0000000200 */
[----:B-1----:R-:W-:Y:S01]  /*11410*/  HMMA.16816.F32 R36, R16, R52, R60 ;  /* 0x000000341024723c */ /* 0x002fe2000000183c */
[----:B------:R-:W1:Y:S01]  /*11420*/  LDSM.16.M88.4 R60, [R4+0x5800] ;  /* 0x00580000043c783b */ /* 0x000e620000000200 */
[----:B------:R-:W-:-:S06]  /*11430*/  FMUL.FTZ R3, R48, c[0x0][0x320] ;  /* 0x0000c80030037a20 */ /* 0x000fcc0000410000 */
[----:B------:R-:W-:Y:S01]  /*11440*/  HMMA.16816.F32 R32, R12, R74, R44 ;  /* 0x0000004a0c20723c */ /* 0x000fe2000000182c */
[----:B------:R4:W1:Y:S07]  /*11450*/  MUFU.TANH R73, R3 ;  /* 0x0000000300497308 */ /* 0x00086e0000002400 */
[C---:B------:R-:W-:Y:S08]  /*11460*/  HMMA.16816.F32 R40, R24.reuse, R68, R40 ;  /* 0x000000441828723c */ /* 0x040ff00000001828 */
[----:B------:R-:W-:Y:S01]  /*11470*/  HMMA.16816.F32 R28, R24, R98, R28 ;  /* 0x00000062181c723c */ /* 0x000fe2000000181c */
[----:B----4-:R-:W-:-:S07]  /*11480*/  FMUL.FTZ R3, R49, c[0x0][0x320] ;  /* 0x0000c80031037a20 */ /* 0x010fce0000410000 */
[----:B------:R-:W-:Y:S01]  /*11490*/  HMMA.16816.F32 R44, R16, R54, R56 ;  /* 0x00000036102c723c */ /* 0x000fe20000001838 */
[----:B------:R-:W4:Y:S01]  /*114a0*/  LDSM.16.M88.4 R52, [R0+0x5000] ;  /* 0x005000000034783b */ /* 0x000f220000000200 */
[----:B------:R1:W1:Y:S06]  /*114b0*/  MUFU.TANH R72, R3 ;  /* 0x0000000300487308 */ /* 0x00026c0000002400 */
[----:B------:R-:W-:Y:S01]  /*114c0*/  HMMA.16816.F32 R20, R20, R82, R92 ;  /* 0x000000521414723c */ /* 0x000fe2000000185c */
[----:B-1----:R-:W-:-:S04]  /*114d0*/  FMUL.FTZ R3, R50, c[0x0][0x320] ;  /* 0x0000c80032037a20 */ /* 0x002fc80000410000 */
[----:B------:R1:W-:Y:S03]  /*114e0*/  MUFU.TANH R80, R3 ;  /* 0x0000000300507308 */ /* 0x0003e60000002400 */
[----:B------:R-:W-:Y:S08]  /*114f0*/  HMMA.16816.F32 R32, R24, R70, R32 ;  /* 0x000000461820723c */ /* 0x000ff00000001820 */
[----:B--2---:R-:W-:Y:S01]  /*11500*/  HMMA.16816.F32 R36, R12, R64, R36 ;  /* 0x000000400c24723c */ /* 0x004fe20000001824 */
[----:B-1----:R-:W-:-:S02]  /*11510*/  FMUL.FTZ R3, R51, c[0x0][0x320] ;  /* 0x0000c80033037a20 */ /* 0x002fc40000410000 */
[----:B------:R1:W2:Y:S02]  /*11520*/  LDSM.16.M88.4 R48, [R2+0x5800] ;  /* 0x005800000230783b */ /* 0x0002a40000000200 */
[----:B------:R3:W-:Y:S03]  /*11530*/  MUFU.TANH R74, R3 ;  /* 0x00000003004a7308 */ /* 0x0007e60000002400 */
[----:B------:R-:W-:Y:S01]  /*11540*/  HMMA.16816.F32 R4, R16, R60, R76 ;  /* 0x0000003c1004723c */ /* 0x000fe2000000184c */
[----:B---3--:R-:W-:Y:S02]  /*11550*/  FMUL.FTZ R3, R28, c[0x0][0x320] ;  /* 0x0000c8001c037a20 */ /* 0x008fe40000410000 */
[----:B-1----:R-:W-:Y:S02]  /*11560*/  FMUL.FTZ R2, R40, c[0x0][0x320] ;  /* 0x0000c80028027a20 */ /* 0x002fe40000410000 */
[----:B------:R1:W3:Y:S08]  /*11570*/  MUFU.TANH R68, R3 ;  /* 0x0000000300447308 */ /* 0x0002f00000002400 */
[----:B------:R2:W-:Y:S01]  /*11580*/  MUFU.TANH R57, R2 ;  /* 0x0000000200397308 */ /* 0x0005e20000002400 */
[----:B-1----:R-:W-:-:S02]  /*11590*/  FMUL.FTZ R3, R29, c[0x0][0x320] ;  /* 0x0000c8001d037a20 */ /* 0x002fc40000410000 */
[----:B--2---:R-:W-:-:S05]  /*115a0*/  FMUL.FTZ R2, R41, c[0x0][0x320] ;  /* 0x0000c80029027a20 */ /* 0x004fca0000410000 */
[----:B------:R1:W2:Y:S01]  /*115b0*/  MUFU.TANH R58, R3 ;  /* 0x00000003003a7308 */ /* 0x0002a20000002400 */
[----:B------:R-:W-:Y:S01]  /*115c0*/  HMMA.16816.F32 R16, R16, R62, R20 ;  /* 0x0000003e1010723c */ /* 0x000fe20000001814 */
[----:B------:R2:W3:Y:S01]  /*115d0*/  LDSM.16.M88.4 R20, [R0+0x5800] ;  /* 0x005800000014783b */ /* 0x0004e20000000200 */
[----:B------:R-:W-:Y:S01]  /*115e0*/  ISETP.NE.AND P1, PT, R136, 0x1, PT ;  /* 0x000000018800780c */ /* 0x000fe20003f25270 */
[----:B------:R-:W-:Y:S01]  /*115f0*/  IMAD.IADD R225, R8, 0x1, R9 ;  /* 0x0000000108e17824 */ /* 0x000fe200078e0209 */
[----:B------:R-:W-:-:S04]  /*11600*/  DEPBAR.LE SB0, 0x2 ;  /* 0x000080800000791a */ /* 0x000fc80000000000 */
[----:B------:R2:W2:Y:S01]  /*11610*/  MUFU.TANH R56, R2 ;  /* 0x0000000200387308 */ /* 0x0004a20000002400 */
[----:B-1----:R-:W-:Y:S01]  /*11620*/  FMUL.FTZ R3, R30, c[0x0][0x320] ;  /* 0x0000c8001e037a20 */ /* 0x002fe20000410000 */
[----:B----4-:R-:W-:Y:S01]  /*11630*/  HMMA.16816.F32 R36, R24, R52, R36 ;  /* 0x000000341824723c */ /* 0x010fe20000001824 */
[----:B--2---:R-:W-:-:S07]  /*11640*/  FMUL.FTZ R0, R34, c[0x0][0x320] ;  /* 0x0000c80022007a20 */ /* 0x004fce0000410000 */
[----:B------:R-:W-:Y:S01]  /*11650*/  HMMA.16816.F32 R4, R12, R48, R4 ;  /* 0x000000300c04723c */ /* 0x000fe20000001804 */
[----:B------:R-:W-:Y:S01]  /*11660*/  FMUL.FTZ R2, R42, c[0x0][0x320] ;  /* 0x0000c8002a027a20 */ /* 0x000fe20000410000 */
[----:B------:R1:W-:Y:S01]  /*11670*/  MUFU.TANH R69, R3 ;  /* 0x0000000300457308 */ /* 0x0003e20000002400 */
[----:B------:R-:W-:Y:S01]  /*11680*/  IMAD.MOV.U32 R9, RZ, RZ, 0x1 ;  /* 0x00000001ff097424 */ /* 0x000fe200078e00ff */
[----:B------:R-:W-:Y:S06]  /*11690*/  BAR.SYNC.DEFER_BLOCKING 0x0 ;  /* 0x0000000000007b1d */ /* 0x000fec0000010000 */
[----:B------:R2:W-:Y:S01]  /*116a0*/  MUFU.TANH R59, R2 ;  /* 0x00000002003b7308 */ /* 0x0005e20000002400 */
[----:B-1----:R-:W-:-:S02]  /*116b0*/  FMUL.FTZ R3, R31, c[0x0][0x320] ;  /* 0x0000c8001f037a20 */ /* 0x002fc40000410000 */
[----:B------:R-:W-:Y:S01]  /*116c0*/  HMMA.16816.F32 R28, R12, R66, R44 ;  /* 0x000000420c1c723c */ /* 0x000fe2000000182c */
[----:B--2---:R-:W-:-:S07]  /*116d0*/  FMUL.FTZ R2, R43, c[0x0][0x320] ;  /* 0x0000c8002b027a20 */ /* 0x004fce0000410000 */
[----:B------:R-:W-:Y:S01]  /*116e0*/  HMMA.16816.F32 R16, R12, R50, R16 ;  /* 0x000000320c10723c */ /* 0x000fe20000001810 */
[----:B------:R-:W-:Y:S01]  /*116f0*/  LDSM.16.MT88.4 R60, [R176+0x800] ;  /* 0x00080000b03c783b */ /* 0x000fe20000004200 */
[----:B------:R1:W-:Y:S03]  /*11700*/  MUFU.TANH R44, R2 ;  /* 0x00000002002c7308 */ /* 0x0003e60000002400 */
[----:B------:R-:W-:Y:S01]  /*11710*/  LDSM.16.MT88.4 R76, [R186+0x2800] ;  /* 0x00280000ba4c783b */ /* 0x000fe20000004200 */
[----:B-1----:R-:W-:-:S04]  /*11720*/  FMUL.FTZ R2, R32, c[0x0][0x320] ;  /* 0x0000c80020027a20 */ /* 0x002fc80000410000 */
[----:B------:R1:W2:Y:S08]  /*11730*/  MUFU.TANH R41, R2 ;  /* 0x0000000200297308 */ /* 0x0002b00000002400 */
[----:B------:R4:W-:Y:S01]  /*11740*/  MUFU.TANH R43, R0 ;  /* 0x00000000002b7308 */ /* 0x0009e20000002400 */
[----:B-1----:R-:W-:-:S07]  /*11750*/  FMUL.FTZ R2, R33, c[0x0][0x320] ;  /* 0x0000c80021027a20 */ /* 0x002fce0000410000 */
[----:B------:R1:W-:Y:S01]  /*11760*/  MUFU.TANH R40, R2 ;  /* 0x0000000200287308 */ /* 0x0003e20000002400 */
[----:B----4-:R-:W-:Y:S02]  /*11770*/  IMAD.MOV.U32 R0, RZ, RZ, R225 ;  /* 0x000000ffff007224 */ /* 0x010fe400078e00e1 */
[----:B-1----:R-:W-:-:S05]  /*11780*/  @P1 IMAD.HI.U32 R2, R225, c[0x0][0x2c8], RZ ;  /* 0x0000b200e1021a27 */ /* 0x002fca00078e00ff */
[----:B------:R-:W-:-:S05]  /*11790*/  @P1 SHF.R.U32.HI R0, RZ, c[0x0][0x2cc], R2 ;  /* 0x0000b300ff001a19 */ /* 0x000fca0000011602 */
[----:B------:R-:W1:Y:S04]  /*117a0*/  SHFL.IDX PT, R2, R0, RZ, 0x1c1f ;  /* 0x001c1fff00027589 */ /* 0x000e6800000e0000 */
[----:B------:R4:W1:Y:S01]  /*117b0*/  SHFL.IDX PT, R8, R0, 0x1, 0x1c1f ;  /* 0x003c1f0000087f89 */ /* 0x00086200000e0000 */
[C---:B------:R-:W-:Y:S01]  /*117c0*/  HMMA.16816.F32 R28, R24.reuse, R54, R28 ;  /* 0x00000036181c723c */ /* 0x040fe2000000181c */
[----:B------:R2:W-:Y:S02]  /*117d0*/  MUFU.TANH R64, R3 ;  /* 0x0000000300407308 */ /* 0x0005e40000002400 */
[----:B------:R-:W-:Y:S05]  /*117e0*/  LDSM.16.MT88.4 R52, [R187] ;  /* 0x00000000bb34783b */ /* 0x000fea0000004200 */
[----:B---3--:R-:W-:Y:S01]  /*117f0*/  HMMA.16816.F32 R4, R24, R20, R4 ;  /* 0x000000141804723c */ /* 0x008fe20000001804 */
[----:B--2---:R-:W-:-:S02]  /*11800*/  FMUL.FTZ R3, R35, c[0x0][0x320] ;  /* 0x0000c80023037a20 */ /* 0x004fc40000410000 */
[----:B----4-:R-:W-:-:S04]  /*11810*/  FMUL.FTZ R0, R36, c[0x0][0x320] ;  /* 0x0000c80024007a20 */ /* 0x010fc80000410000 */
[----:B------:R2:W3:Y:S08]  /*11820*/  MUFU.TANH R33, R0 ;  /* 0x0000000000217308 */ /* 0x0004f00000002400 */
[----:B------:R4:W-:Y:S01]  /*11830*/  MUFU.TANH R42, R3 ;  /* 0x00000003002a7308 */ /* 0x0009e20000002400 */
[----:B--2---:R-:W-:-:S05]  /*11840*/  IMAD R0, R106, -0x40, R9 ;  /* 0xffffffc06a007824 */ /* 0x004fca00078e0209 */
[----:B------:R-:W-:Y:S01]  /*11850*/  IADD3 R0, -R252, R0, R249 ;  /* 0x00000000fc007210 */ /* 0x000fe20007ffe1f9 */
[----:B----4-:R-:W-:-:S04]  /*11860*/  FMUL.FTZ R3, R37, c[0x0][0x320] ;  /* 0x0000c80025037a20 */ /* 0x010fc80000410000 */
[----:B------:R-:W-:Y:S01]  /*11870*/  IMAD.IADD R0, R0, 0x1, -R250 ;  /* 0x0000000100007824 */ /* 0x000fe200078e0afa */
[----:B------:R2:W4:Y:S03]  /*11880*/  MUFU.TANH R32, R3 ;  /* 0x0000000300207308 */ /* 0x0005260000002400 */
[C---:B-1----:R-:W-:Y:S02]  /*11890*/  IMAD.IADD R2, R0.reuse, 0x1, R2 ;  /* 0x0000000100027824 */ /* 0x042fe400078e0202 */
[----:B------:R-:W-:Y:S01]  /*118a0*/  IMAD.IADD R0, R0, 0x1, R8 ;  /* 0x0000000100007824 */ /* 0x000fe200078e0208 */
[----:B------:R-:W-:Y:S01]  /*118b0*/  HMMA.16816.F32 R24, R24, R22, R16 ;  /* 0x000000161818723c */ /* 0x000fe20000001810 */
[----:B--2---:R-:W-:-:S04]  /*118c0*/  FMUL.FTZ R3, R38, c[0x0][0x320] ;  /* 0x0000c80026037a20 */ /* 0x004fc80000410000 */
[----:B------:R1:W-:Y:S02]  /*118d0*/  MUFU.TANH R35, R3 ;  /* 0x0000000300237308 */ /* 0x0003e40000002400 */
[----:B-1----:R-:W-:-:S05]  /*118e0*/  IMAD.IADD R3, R107, 0x1, -R252 ;  /* 0x000000016b037824 */ /* 0x002fca00078e0afc */
[C---:B------:R-:W-:Y:S02]  /*118f0*/  IMNMX R2, R3.reuse, R2, PT ;  /* 0x0000000203027217 */ /* 0x040fe40003800200 */
[----:B------:R-:W-:Y:S01]  /*11900*/  IMNMX R0, R3, R0, PT ;  /* 0x0000000003007217 */ /* 0x000fe20003800200 */
[----:B------:R-:W-:-:S04]  /*11910*/  FMUL.FTZ R3, R28, c[0x0][0x320] ;  /* 0x0000c8001c037a20 */ /* 0x000fc80000410000 */
[----:B------:R1:W2:Y:S01]  /*11920*/  MUFU.TANH R19, R3 ;  /* 0x0000000300137308 */ /* 0x0002a20000002400 */
[----:B------:R-:W-:Y:S01]  /*11930*/  FMUL.FTZ R9, R39, c[0x0][0x320] ;  /* 0x0000c80027097a20 */ /* 0x000fe20000410000 */
[C---:B------:R-:W-:Y:S02]  /*11940*/  ISETP.GT.AND P0, PT, R2.reuse, RZ, PT ;  /* 0x000000ff0200720c */ /* 0x040fe40003f04270 */
[----:B------:R-:W-:Y:S01]  /*11950*/  ISETP.GT.AND P1, PT, R2, 0x1, PT ;  /* 0x000000010200780c */ /* 0x000fe20003f24270 */
[----:B-1----:R-:W-:-:S04]  /*11960*/  FMUL.FTZ R3, R29, c[0x0][0x320] ;  /* 0x0000c8001d037a20 */ /* 0x002fc80000410000 */
[----:B------:R1:W-:Y:S01]  /*11970*/  MUFU.TANH R16, R3 ;  /* 0x0000000300107308 */ /* 0x0003e20000002400 */
[----:B------:R-:W-:Y:S02]  /*11980*/  ISETP.GT.AND P2, PT, R2, 0x8, PT ;  /* 0x000000080200780c */ /* 0x000fe40003f44270 */
[----:B------:R-:W-:Y:S02]  /*11990*/  FSEL R8, R73, -INF , P0 ;  /* 0xff80000049087808 */ /* 0x000fe40000000000 */
[----:B------:R-:W-:-:S03]  /*119a0*/  FSEL R12, R72, -INF , P1 ;  /* 0xff800000480c7808 */ /* 0x000fc60000800000 */
[----:B------:R-:W-:Y:S01]  /*119b0*/  MUFU.TANH R34, R9 ;  /* 0x0000000900227308 */ /* 0x000fe20000002400 */
[----:B-1----:R-:W-:-:S07]  /*119c0*/  FMUL.FTZ R3, R4, c[0x0][0x320] ;  /* 0x0000c80004037a20 */ /* 0x002fce0000410000 */
[----:B------:R1:W1:Y:S01]  /*119d0*/  MUFU.TANH R20, R3 ;  /* 0x0000000300147308 */ /* 0x0002620000002400 */
[----:B------:R-:W-:Y:S02]  /*119e0*/  ISETP.GT.AND P3, PT, R2, 0x9, PT ;  /* 0x000000090200780c */ /* 0x000fe40003f64270 */
[----:B------:R-:W-:Y:S01]  /*119f0*/  FSEL R13, R68, -INF , P2 ;  /* 0xff800000440d7808 */ /* 0x000fe20001000000 */
[----:B-1----:R-:W-:-:S04]  /*11a00*/  FMUL.FTZ R3, R5, c[0x0][0x320] ;  /* 0x0000c80005037a20 */ /* 0x002fc80000410000 */
[----:B------:R1:W1:Y:S01]  /*11a10*/  MUFU.TANH R9, R3 ;  /* 0x0000000300097308 */ /* 0x0002620000002400 */
[C---:B------:R-:W-:Y:S02]  /*11a20*/  ISETP.GT.AND P0, PT, R2.reuse, 0x10, PT ;  /* 0x000000100200780c */ /* 0x040fe40003f04270 */
[----:B------:R-:W-:Y:S02]  /*11a30*/  ISETP.GT.AND P1, PT, R2, 0x11, PT ;  /* 0x000000110200780c */ /* 0x000fe40003f24270 */
[----:B------:R-:W-:Y:S01]  /*11a40*/  FSEL R14, R58, -INF , P3 ;  /* 0xff8000003a0e7808 */ /* 0x000fe20001800000 */
[----:B-1----:R-:W-:-:S04]  /*11a50*/  FMUL.FTZ R3, R24, c[0x0][0x320] ;  /* 0x0000c80018037a20 */ /* 0x002fc80000410000 */
[----:B------:R1:W1:Y:S01]  /*11a60*/  MUFU.TANH R5, R3 ;  /* 0x0000000300057308 */ /* 0x0002620000002400 */
[----:B------:R-:W-:Y:S02]  /*11a70*/  ISETP.GT.AND P2, PT, R2, 0x18, PT ;  /* 0x000000180200780c */ /* 0x000fe40003f44270 */
[----:B------:R-:W-:Y:S02]  /*11a80*/  FSEL R15, R57, -INF , P0 ;  /* 0xff800000390f7808 */ /* 0x000fe40000000000 */
[----:B------:R-:W-:Y:S02]  /*11a90*/  FSEL R18, R56, -INF , P1 ;  /* 0xff80000038127808 */ /* 0x000fe40000800000 */
[C---:B------:R-:W-:Y:S02]  /*11aa0*/  ISETP.GT.AND P0, PT, R2.reuse, 0x20, PT ;  /* 0x000000200200780c */ /* 0x040fe40003f04270 */
[----:B------:R-:W-:Y:S02]  /*11ab0*/  ISETP.GT.AND P1, PT, R2, 0x21, PT ;  /* 0x000000210200780c */ /* 0x000fe40003f24270 */
[----:B-1----:R-:W-:-:S04]  /*11ac0*/  FMNMX.FTZ R3, R8, R12, !PT ;  /* 0x0000000c08037209 */ /* 0x002fc80007810000 */
[----:B------:R-:W-:Y:S02]  /*11ad0*/  FMNMX.FTZ R3, R13, R3, !PT ;  /* 0x000000030d037209 */ /* 0x000fe40007810000 */
[----:B------:R-:W-:Y:S02]  /*11ae0*/  ISETP.GT.AND P3, PT, R2, 0x19, PT ;  /* 0x000000190200780c */ /* 0x000fe40003f64270 */
[----:B------:R-:W-:Y:S02]  /*11af0*/  FMNMX.FTZ R3, R14, R3, !PT ;  /* 0x000000030e037209 */ /* 0x000fe40007810000 */
[----:B------:R-:W-:Y:S02]  /*11b00*/  FSEL R17, R41, -INF , P2 ;  /* 0xff80000029117808 */ /* 0x000fe40001000000 */
[----:B------:R-:W-:Y:S02]  /*11b10*/  ISETP.GT.AND P2, PT, R2, 0x28, PT ;  /* 0x000000280200780c */ /* 0x000fe40003f44270 */
[----:B---3--:R-:W-:-:S02]  /*11b20*/  FSEL R103, R33, -INF , P0 ;  /* 0xff80000021677808 */ /* 0x008fc40000000000 */
[----:B----4-:R-:W-:Y:S02]  /*11b30*/  FSEL R102, R32, -INF , P1 ;  /* 0xff80000020667808 */ /* 0x010fe40000800000 */
[C---:B------:R-:W-:Y:S02]  /*11b40*/  ISETP.GT.AND P0, PT, R2.reuse, 0x30, PT ;  /* 0x000000300200780c */ /* 0x040fe40003f04270 */
[----:B------:R-:W-:Y:S02]  /*11b50*/  ISETP.GT.AND P1, PT, R2, 0x31, PT ;  /* 0x000000310200780c */ /* 0x000fe40003f24270 */
[----:B------:R-:W-:Y:S02]  /*11b60*/  FMNMX.FTZ R3, R15, R3, !PT ;  /* 0x000000030f037209 */ /* 0x000fe40007810000 */
[----:B------:R-:W-:Y:S02]  /*11b70*/  FSEL R23, R40, -INF , P3 ;  /* 0xff80000028177808 */ /* 0x000fe40001800000 */
[----:B------:R-:W-:-:S02]  /*11b80*/  ISETP.GT.AND P3, PT, R2, 0x29, PT ;  /* 0x000000290200780c */ /* 0x000fc40003f64270 */
[----:B--2---:R-:W-:Y:S02]  /*11b90*/  FSEL R101, R19, -INF , P2 ;  /* 0xff80000013657808 */ /* 0x004fe40001000000 */
[----:B------:R-:W-:Y:S02]  /*11ba0*/  ISETP.GT.AND P2, PT, R2, 0x38, PT ;  /* 0x000000380200780c */ /* 0x000fe40003f44270 */
[----:B------:R-:W-:Y:S02]  /*11bb0*/  FSEL R94, R20, -INF , P0 ;  /* 0xff800000145e7808 */ /* 0x000fe40000000000 */
[----:B------:R-:W-:Y:S02]  /*11bc0*/  FSEL R92, R9, -INF , P1 ;  /* 0xff800000095c7808 */ /* 0x000fe40000800000 */
[----:B------:R-:W-:Y:S02]  /*11bd0*/  FMNMX.FTZ R3, R18, R3, !PT ;  /* 0x0000000312037209 */ /* 0x000fe40007810000 */
[----:B------:R-:W-:-:S02]  /*11be0*/  ISETP.GT.AND P0, PT, R0, RZ, PT ;  /* 0x000000ff0000720c */ /* 0x000fc40003f04270 */
[----:B------:R-:W-:Y:S02]  /*11bf0*/  ISETP.GT.AND P1, PT, R0, 0x1, PT ;  /* 0x000000010000780c */ /* 0x000fe40003f24270 */
[----:B------:R-:W-:Y:S01]  /*11c00*/  FSEL R100, R16, -INF , P3 ;  /* 0xff80000010647808 */ /* 0x000fe20001800000 */
[----:B------:R-:W-:Y:S01]  /*11c10*/  FMUL.FTZ R6, R6, c[0x0][0x320] ;  /* 0x0000c80006067a20 */ /* 0x000fe20000410000 */
[----:B------:R-:W-:Y:S01]  /*11c20*/  ISETP.GT.AND P3, PT, R2, 0x39, PT ;  /* 0x000000390200780c */ /* 0x000fe20003f64270 */
[----:B------:R-:W-:Y:S01]  /*11c30*/  FMUL.FTZ R2, R30, c[0x0][0x320] ;  /* 0x0000c8001e027a20 */ /* 0x000fe20000410000 */
[----:B------:R-:W-:Y:S01]  /*11c40*/  FSEL R89, R5, -INF , P2 ;  /* 0xff80000005597808 */ /* 0x000fe20001000000 */
[----:B------:R-:W-:Y:S01]  /*11c50*/  FMUL.FTZ R22, R7, c[0x0][0x320] ;  /* 0x0000c80007167a20 */ /* 0x000fe20000410000 */
[----:B------:R-:W-:Y:S02]  /*11c60*/  FMNMX.FTZ R3, R17, R3, !PT ;  /* 0x0000000311037209 */ /* 0x000fe40007810000 */
[----:B------:R-:W-:-:S02]  /*11c70*/  ISETP.GT.AND P2, PT, R0, 0x8, PT ;  /* 0x000000080000780c */ /* 0x000fc40003f44270 */
[----:B------:R-:W-:Y:S02]  /*11c80*/  FSEL R5, R80, -INF , P0 ;  /* 0xff80000050057808 */ /* 0x000fe40000000000 */
[----:B------:R-:W-:Y:S01]  /*11c90*/  FSEL R7, R74, -INF , P1 ;  /* 0xff8000004a077808 */ /* 0x000fe20000800000 */
[----:B------:R-:W-:Y:S01]  /*11ca0*/  FMUL.FTZ R19, R25, c[0x0][0x320] ;  /* 0x0000c80019137a20 */ /* 0x000fe20000410000 */
[----:B------:R1:W-:Y:S01]  /*11cb0*/  MUFU.TANH R28, R2 ;  /* 0x00000002001c7308 */ /* 0x0003e20000002400 */
[----:B------:R-:W-:Y:S02]  /*11cc0*/  FMNMX.FTZ R3, R23, R3, !PT ;  /* 0x0000000317037209 */ /* 0x000fe40007810000 */
[----:B------:R-:W-:-:S05]  /*11cd0*/  ISETP.GT.AND P0, PT, R0, 0x9, PT ;  /* 0x000000090000780c */ /* 0x000fca0003f04270 */
[----:B------:R2:W-:Y:S01]  /*11ce0*/  MUFU.TANH R25, R6 ;  /* 0x0000000600197308 */ /* 0x0005e20000002400 */
[----:B------:R-:W-:Y:S01]  /*11cf0*/  FMNMX.FTZ R3, R103, R3, !PT ;  /* 0x0000000367037209 */ /* 0x000fe20007810000 */
[----:B------:R-:W-:Y:S01]  /*11d00*/  FMUL.FTZ R4, R31, c[0x0][0x320] ;  /* 0x0000c8001f047a20 */ /* 0x000fe20000410000 */
[----:B------:R-:W-:Y:S02]  /*11d10*/  ISETP.GT.AND P1, PT, R0, 0x10, PT ;  /* 0x000000100000780c */ /* 0x000fe40003f24270 */
[----:B-1----:R-:W-:Y:S02]  /*11d20*/  FMNMX.FTZ R2, R5, R7, !PT ;  /* 0x0000000705027209 */ /* 0x002fe40007810000 */
[----:B------:R-:W-:Y:S02]  /*11d30*/  FSEL R16, R64, -INF , P0 ;  /* 0xff80000040107808 */ /* 0x000fe40000000000 */
[----:B--2---:R-:W-:Y:S01]  /*11d40*/  FSEL R6, R69, -INF , P2 ;  /* 0xff80000045067808 */ /* 0x004fe20001000000 */
[----:B------:R-:W-:Y:S01]  /*11d50*/  FMUL.FTZ R29, R26, c[0x0][0x320] ;  /* 0x0000c8001a1d7a20 */ /* 0x000fe20000410000 */
[----:B------:R-:W-:Y:S01]  /*11d60*/  FMNMX.FTZ R3, R102, R3, !PT ;  /* 0x0000000366037209 */ /* 0x000fe20007810000 */
[----:B------:R1:W-:Y:S01]  /*11d70*/  MUFU.TANH R24, R22 ;  /* 0x0000001600187308 */ /* 0x0003e20000002400 */
[----:B------:R-:W-:Y:S01]  /*11d80*/  FMNMX.FTZ R2, R6, R2, !PT ;  /* 0x0000000206027209 */ /* 0x000fe20007810000 */
[----:B------:R-:W-:Y:S01]  /*11d90*/  FMUL.FTZ R27, R27, c[0x0][0x320] ;  /* 0x0000c8001b1b7a20 */ /* 0x000fe20000410000 */
[----:B------:R-:W-:Y:S01]  /*11da0*/  ISETP.GT.AND P2, PT, R0, 0x11, PT ;  /* 0x000000110000780c */ /* 0x000fe20003f44270 */
[----:B------:R-:W-:Y:S01]  /*11db0*/  LDSM.16.MT88.4 R64, [R186+0x2000] ;  /* 0x00200000ba40783b */ /* 0x000fe20000004200 */
[----:B------:R-:W-:-:S02]  /*11dc0*/  FSEL R21, R59, -INF , P1 ;  /* 0xff8000003b157808 */ /* 0x000fc40000800000 */
[----:B------:R-:W-:Y:S01]  /*11dd0*/  FMNMX.FTZ R2, R16, R2, !PT ;  /* 0x0000000210027209 */ /* 0x000fe20007810000 */
[----:B------:R-:W-:Y:S01]  /*11de0*/  MUFU.TANH R26, R4 ;  /* 0x00000004001a7308 */ /* 0x000fe20000002400 */
[----:B------:R-:W-:Y:S01]  /*11df0*/  FMNMX.FTZ R3, R101, R3, !PT ;  /* 0x0000000365037209 */ /* 0x000fe20007810000 */
[----:B------:R-:W-:Y:S01]  /*11e00*/  LDSM.16.MT88.4 R56, [R187+0x800] ;  /* 0x00080000bb38783b */ /* 0x000fe20000004200 */
[----:B------:R-:W-:Y:S02]  /*11e10*/  ISETP.GT.AND P0, PT, R0, 0x18, PT ;  /* 0x000000180000780c */ /* 0x000fe40003f04270 */
[----:B------:R-:W-:Y:S02]  /*11e20*/  FSEL R20, R44, -INF , P2 ;  /* 0xff8000002c147808 */ /* 0x000fe40001000000 */
[----:B------:R-:W-:Y:S01]  /*11e30*/  FMNMX.FTZ R2, R21, R2, !PT ;  /* 0x0000000215027209 */ /* 0x000fe20007810000 */
[----:B------:R-:W2:Y:S01]  /*11e40*/  MUFU.TANH R4, R19 ;  /* 0x0000001300047308 */ /* 0x000ea20000002400 */
[----:B------:R-:W-:-:S02]  /*11e50*/  FMNMX.FTZ R3, R100, R3, !PT ;  /* 0x0000000364037209 */ /* 0x000fc40007810000 */
[----:B------:R-:W-:Y:S02]  /*11e60*/  ISETP.GT.AND P1, PT, R0, 0x19, PT ;  /* 0x000000190000780c */ /* 0x000fe40003f24270 */
[----:B-1----:R-:W-:Y:S02]  /*11e70*/  FSEL R22, R43, -INF , P0 ;  /* 0xff8000002b167808 */ /* 0x002fe40000000000 */
[----:B------:R-:W-:Y:S02]  /*11e80*/  FMNMX.FTZ R2, R20, R2, !PT ;  /* 0x0000000214027209 */ /* 0x000fe40007810000 */
[----:B------:R-:W-:Y:S02]  /*11e90*/  FMNMX.FTZ R3, R94, R3, !PT ;  /* 0x000000035e037209 */ /* 0x000fe40007810000 */
[----:B------:R-:W-:Y:S02]  /*11ea0*/  ISETP.GT.AND P2, PT, R0, 0x20, PT ;  /* 0x000000200000780c */ /* 0x000fe40003f44270 */
[----:B------:R-:W-:-:S02]  /*11eb0*/  FSEL R44, R42, -INF , P1 ;  /* 0xff8000002a2c7808 */ /* 0x000fc40000800000 */
[----:B------:R-:W-:Y:S01]  /*11ec0*/  FMNMX.FTZ R2, R22, R2, !PT ;  /* 0x0000000216027209 */ /* 0x000fe20007810000 */
[----:B------:R1:W3:Y:S01]  /*11ed0*/  MUFU.TANH R19, R29 ;  /* 0x0000001d00137308 */ /* 0x0002e20000002400 */
[----:B------:R-:W-:Y:S01]  /*11ee0*/  FMNMX.FTZ R3, R92, R3, !PT ;  /* 0x000000035c037209 */ /* 0x000fe20007810000 */
[----:B------:R-:W-:Y:S01]  /*11ef0*/  LDSM.16.MT88.4 R40, [R189] ;  /* 0x00000000bd28783b */ /* 0x000fe20000004200 */
[----:B------:R-:W-:Y:S02]  /*11f00*/  ISETP.GT.AND P0, PT, R0, 0x21, PT ;  /* 0x000000210000780c */ /* 0x000fe40003f04270 */
[----:B------:R-:W-:Y:S02]  /*11f10*/  FSEL R97, R35, -INF , P2 ;  /* 0xff80000023617808 */ /* 0x000fe40001000000 */
[----:B------:R-:W-:Y:S02]  /*11f20*/  FMNMX.FTZ R2, R44, R2, !PT ;  /* 0x000000022c027209 */ /* 0x000fe40007810000 */
[----:B--2---:R-:W-:-:S02]  /*11f30*/  FSEL R88, R4, -INF , P3 ;  /* 0xff80000004587808 */ /* 0x004fc40001800000 */
[----:B------:R-:W-:Y:S02]  /*11f40*/  FMNMX.FTZ R3, R89, R3, !PT ;  /* 0x0000000359037209 */ /* 0x000fe40007810000 */
[----:B------:R-:W-:Y:S02]  /*11f50*/  ISETP.GT.AND P1, PT, R0, 0x28, PT ;  /* 0x000000280000780c */ /* 0x000fe40003f24270 */
[----:B------:R-:W-:Y:S02]  /*11f60*/  FSEL R99, R34, -INF , P0 ;  /* 0xff80000022637808 */ /* 0x000fe40000000000 */
[----:B------:R-:W-:Y:S01]  /*11f70*/  FMNMX.FTZ R2, R97, R2, !PT ;  /* 0x0000000261027209 */ /* 0x000fe20007810000 */
[----:B------:R-:W2:Y:S01]  /*11f80*/  MUFU.TANH R9, R27 ;  /* 0x0000001b00097308 */ /* 0x000ea20000002400 */
[----:B------:R-:W-:Y:S01]  /*11f90*/  FMNMX.FTZ R3, R88, R3, !PT ;  /* 0x0000000358037209 */ /* 0x000fe20007810000 */
[----:B------:R-:W-:Y:S01]  /*11fa0*/  LDSM.16.MT88.4 R32, [R186+0x800] ;  /* 0x00080000ba20783b */ /* 0x000fe20000004200 */
[----:B------:R-:W-:-:S02]  /*11fb0*/  ISETP.GT.AND P0, PT, R0, 0x29, PT ;  /* 0x000000290000780c */ /* 0x000fc40003f04270 */
[----:B------:R-:W-:Y:S02]  /*11fc0*/  FSEL R93, R28, -INF , P1 ;  /* 0xff8000001c5d7808 */ /* 0x000fe40000800000 */
[----:B------:R-:W-:Y:S01]  /*11fd0*/  FMNMX.FTZ R2, R99, R2, !PT ;  /* 0x0000000263027209 */ /* 0x000fe20007810000 */
[----:B------:R-:W4:Y:S01]  /*11fe0*/  SHFL.BFLY PT, R4, R3, 0x2, 0x1f ;  /* 0x0c401f0003047f89 */ /* 0x000f2200000e0000 */
[----:B------:R-:W-:Y:S02]  /*11ff0*/  ISETP.GT.AND P1, PT, R0, 0x30, PT ;  /* 0x000000300000780c */ /* 0x000fe40003f24270 */
[----:B------:R-:W-:Y:S01]  /*12000*/  FSEL R98, R26, -INF , P0 ;  /* 0xff8000001a627808 */ /* 0x000fe20000000000 */
[----:B-1----:R-:W-:Y:S01]  /*12010*/  LDSM.16.MT88.4 R28, [R177+0x800] ;  /* 0x00080000b11c783b */ /* 0x002fe20000004200 */
        /* <DEDUP_REMOVED lines=8> */
[----:B---3--:R-:W-:Y:S02]  /*120a0*/  FSEL R91, R19, -INF , P1 ;  /* 0xff800000135b7808 */ /* 0x008fe40000800000 */
[----:B------:R-:W-:Y:S02]  /*120b0*/  FMNMX.FTZ R2, R95, R2, !PT ;  /* 0x000000025f027209 */ /* 0x000fe40007810000 */
[----:B--2---:R-:W-:Y:S02]  /*120c0*/  FSEL R90, R9, -INF , P0 ;  /* 0xff800000095a7808 */ /* 0x004fe40000000000 */
[----:B------:R-:W-:-:S04]  /*120d0*/  FMNMX.FTZ R2, R91, R2, !PT ;  /* 0x000000025b027209 */ /* 0x000fc80007810000 */
[----:B------:R-:W-:Y:S02]  /*120e0*/  FMNMX.FTZ R2, R90, R2, !PT ;  /* 0x000000025a027209 */ /* 0x000fe40007810000 */
[----:B----4-:R-:W-:-:S03]  /*120f0*/  FMNMX.FTZ R0, R3, R4, !PT ;  /* 0x0000000403007209 */ /* 0x010fc60007810000 */
        /* <DEDUP_REMOVED lines=11> */
[----:B--2---:R-:W-:-:S06]  /*121b0*/  FFMA.FTZ R0, R12, c[0x0][0x2d0], -R2 ;  /* 0x0000b4000c007a23 */ /* 0x004fcc0000010802 */
[----:B------:R1:W2:Y:S01]  /*121c0*/  MUFU.EX2 R70, R0 ;  /* 0x0000000000467308 */ /* 0x0002a20000000800 */
[--C-:B------:R-:W-:Y:S01]  /*121d0*/  FFMA.FTZ R3, R14, c[0x0][0x2d0], -R2.reuse ;  /* 0x0000b4000e037a23 */ /* 0x100fe20000010802 */
[----:B------:R-:W-:Y:S01]  /*121e0*/  FSETP.NEU.FTZ.AND P0, PT, R8, -INF , PT ;  /* 0xff8000000800780b */ /* 0x000fe20003f1d000 */
[----:B-1----:R-:W-:-:S05]  /*121f0*/  FFMA.FTZ R0, R13, c[0x0][0x2d0], -R2 ;  /* 0x0000b4000d007a23 */ /* 0x002fca0000010802 */
[----:B------:R1:W-:Y:S08]  /*12200*/  MUFU.EX2 R74, R0 ;  /* 0x00000000004a7308 */ /* 0x0003f00000000800 */
[----:B------:R3:W4:Y:S01]  /*12210*/  MUFU.EX2 R81, R3 ;  /* 0x0000000300517308 */ /* 0x0007220000000800 */
[----:B-1----:R-:W-:-:S05]  /*12220*/  FMUL.FTZ R0, R8, c[0x0][0x2d0] ;  /* 0x0000b40008007a20 */ /* 0x002fca0000410000 */
[----:B------:R-:W-:Y:S01]  /*12230*/  FSEL R0, R0, RZ, P0 ;  /* 0x000000ff00007208 */ /* 0x000fe20000000000 */
[----:B---3--:R-:W-:Y:S02]  /*12240*/  FFMA.FTZ R3, R15, c[0x0][0x2d0], -R2 ;  /* 0x0000b4000f037a23 */ /* 0x008fe40000010802 */
[----:B------:R-:W-:Y:S02]  /*12250*/  LDSM.16.MT88.4 R12, [R186] ;  /* 0x00000000ba0c783b */ /* 0x000fe40000004200 */
[----:B------:R1:W-:Y:S02]  /*12260*/  MUFU.EX2 R82, R3 ;  /* 0x0000000300527308 */ /* 0x0003e40000000800 */
[----:B-1----:R-:W-:-:S06]  /*12270*/  FFMA.FTZ R3, R5, c[0x0][0x2d0], -R0 ;  /* 0x0000b40005037a23 */ /* 0x002fcc0000010800 */
[----:B------:R1:W-:Y:S02]  /*12280*/  MUFU.EX2 R69, R3 ;  /* 0x0000000300457308 */ /* 0x0003e40000000800 */
[----:B-1----:R-:W-:-:S06]  /*12290*/  FFMA.FTZ R3, R7, c[0x0][0x2d0], -R0 ;  /* 0x0000b40007037a23 */ /* 0x002fcc0000010800 */
[----:B------:R1:W3:Y:S02]  /*122a0*/  MUFU.EX2 R68, R3 ;  /* 0x0000000300447308 */ /* 0x0002e40000000800 */
[--C-:B-1----:R-:W-:Y:S02]  /*122b0*/  FFMA.FTZ R3, R6, c[0x0][0x2d0], -R0.reuse ;  /* 0x0000b40006037a23 */ /* 0x102fe40000010800 */
[----:B------:R-:W1:Y:S04]  /*122c0*/  LDSM.16.MT88.4 R4, [R177] ;  /* 0x00000000b104783b */ /* 0x000e680000004200 */
[----:B------:R2:W-:Y:S02]  /*122d0*/  MUFU.EX2 R73, R3 ;  /* 0x0000000300497308 */ /* 0x0005e40000000800 */
[----:B--2---:R-:W-:-:S06]  /*122e0*/  FFMA.FTZ R3, R16, c[0x0][0x2d0], -R0 ;  /* 0x0000b40010037a23 */ /* 0x004fcc0000010800 */
[----:B------:R2:W1:Y:S02]  /*122f0*/  MUFU.EX2 R75, R3 ;  /* 0x00000003004b7308 */ /* 0x0004640000000800 */
[----:B--2---:R-:W-:-:S06]  /*12300*/  FFMA.FTZ R3, R18, c[0x0][0x2d0], -R2 ;  /* 0x0000b40012037a23 */ /* 0x004fcc0000010802 */
[----:B------:R2:W1:Y:S02]  /*12310*/  MUFU.EX2 R83, R3 ;  /* 0x0000000300537308 */ /* 0x0004640000000800 */
[----:B--2---:R-:W-:-:S06]  /*12320*/  FFMA.FTZ R3, R17, c[0x0][0x2d0], -R2 ;  /* 0x0000b40011037a23 */ /* 0x004fcc0000010802 */
[----:B------:R2:W-:Y:S02]  /*12330*/  MUFU.EX2 R86, R3 ;  /* 0x0000000300567308 */ /* 0x0005e40000000800 */
[----:B--2---:R-:W-:-:S06]  /*12340*/  FFMA.FTZ R3, R23, c[0x0][0x2d0], -R2 ;  /* 0x0000b40017037a23 */ /* 0x004fcc0000010802 */
[----:B------:R2:W-:Y:S01]  /*12350*/  MUFU.EX2 R87, R3 ;  /* 0x0000000300577308 */ /* 0x0005e20000000800 */
[----:B------:R-:W-:Y:S02]  /*12360*/  F2FP.PACK_AB R16, R70, R71 ;  /* 0x000000474610723e */ /* 0x000fe400000000ff */
[----:B----4-:R-:W-:Y:S02]  /*12370*/  F2FP.PACK_AB R18, R81, R74 ;  /* 0x0000004a5112723e */ /* 0x010fe400000000ff */
[----:B---3--:R-:W-:Y:S01]  /*12380*/  F2FP.PACK_AB R17, R68, R69 ;  /* 0x000000454411723e */ /* 0x008fe200000000ff */
[----:B--2---:R-:W-:-:S04]  /*12390*/  FFMA.FTZ R3, R21, c[0x0][0x2d0], -R0 ;  /* 0x0000b40015037a23 */ /* 0x004fc80000010800 */
[----:B------:R2:W-:Y:S01]  /*123a0*/  MUFU.EX2 R72, R3 ;  /* 0x0000000300487308 */ /* 0x0005e20000000800 */
[----:B-1----:R-:W-:Y:S01]  /*123b0*/  F2FP.PACK_AB R19, R75, R73 ;  /* 0x000000494b13723e */ /* 0x002fe200000000ff */
[----:B--2---:R-:W-:-:S06]  /*123c0*/  FFMA.FTZ R3, R20, c[0x0][0x2d0], -R0 ;  /* 0x0000b40014037a23 */ /* 0x004fcc0000010800 */
[----:B------:R1:W2:Y:S01]  /*123d0*/  MUFU.EX2 R80, R3 ;  /* 0x0000000300507308 */ /* 0x0002a20000000800 */
[----:B------:R-:W-:Y:S01]  /*123e0*/  HMMA.16816.F32 R24, R16, R4, RZ ;  /* 0x000000041018723c */ /* 0x000fe200000018ff */
[----:B-1----:R-:W-:-:S06]  /*123f0*/  FFMA.FTZ R3, R22, c[0x0][0x2d0], -R0 ;  /* 0x0000b40016037a23 */ /* 0x002fcc0000010800 */
[----:B------:R1:W-:Y:S01]  /*12400*/  MUFU.EX2 R85, R3 ;  /* 0x0000000300557308 */ /* 0x0003e20000000800 */
[----:B------:R-:W-:Y:S01]  /*12410*/  HMMA.16816.F32 R20, R16, R6, RZ ;  /* 0x000000061014723c */ /* 0x000fe200000018ff */
[----:B-1----:R-:W-:-:S07]  /*12420*/  FFMA.FTZ R3, R44, c[0x0][0x2d0], -R0 ;  /* 0x0000b4002c037a23 */ /* 0x002fce0000010800 */
[C---:B------:R-:W-:Y:S01]  /*12430*/  HMMA.16816.F32 R48, R16.reuse, R12, RZ ;  /* 0x0000000c1030723c */ /* 0x040fe200000018ff */
[----:B------:R-:W-:Y:S01]  /*12440*/  LDSM.16.MT88.4 R44, [R187+0x2000] ;  /* 0x00200000bb2c783b */ /* 0x000fe20000004200 */
[----:B------:R-:W1:Y:S05]  /*12450*/  MUFU.EX2 R84, R3 ;  /* 0x0000000300547308 */ /* 0x000e6a0000000800 */
[----:B------:R-:W-:Y:S01]  /*12460*/  F2FP.PACK_AB R12, R83, R82 ;  /* 0x00000052530c723e */ /* 0x000fe200000000ff */
[----:B------:R-:W-:Y:S01]  /*12470*/  HMMA.16816.F32 R36, R16, R14, RZ ;  /* 0x0000000e1024723c */ /* 0x000fe200000018ff */
[----:B--2---:R-:W-:-:S06]  /*12480*/  F2FP.PACK_AB R13, R80, R72 ;  /* 0x00000048500d723e */ /* 0x004fcc00000000ff */
[----:B------:R-:W-:Y:S02]  /*12490*/  F2FP.PACK_AB R14, R87, R86 ;  /* 0x00000056570e723e */ /* 0x000fe400000000ff */
[----:B-1----:R-:W-:-:S07]  /*124a0*/  F2FP.PACK_AB R15, R84, R85 ;  /* 0x00000055540f723e */ /* 0x002fce00000000ff */
[C---:B------:R-:W-:Y:S08]  /*124b0*/  HMMA.16816.F32 R172, R12.reuse, R28, R24 ;  /* 0x0000001c0cac723c */ /* 0x040ff00000001818 */
[----:B------:R-:W-:Y:S08]  /*124c0*/  HMMA.16816.F32 R128, R12, R30, R20 ;  /* 0x0000001e0c80723c */ /* 0x000ff00000001814 */
[C---:B------:R-:W-:Y:S08]  /*124d0*/  HMMA.16816.F32 R24, R16.reuse, R40, RZ ;  /* 0x000000281018723c */ /* 0x040ff000000018ff */
[C---:B------:R-:W-:Y:S01]  /*124e0*/  HMMA.16816.F32 R20, R16.reuse, R42, RZ ;  /* 0x0000002a1014723c */ /* 0x040fe200000018ff */
[----:B------:R-:W1:Y:S07]  /*124f0*/  LDSM.16.MT88.4 R40, [R177+0x2000] ;  /* 0x00200000b128783b */ /* 0x000e6e0000004200 */
[----:B------:R-:W-:Y:S08]  /*12500*/  HMMA.16816.F32 R4, R16, R52, RZ ;  /* 0x000000341004723c */ /* 0x000ff000000018ff */
[C---:B------:R-:W-:Y:S08]  /*12510*/  HMMA.16816.F32 R112, R12.reuse, R32, R48 ;  /* 0x000000200c70723c */ /* 0x040ff00000001830 */
[C---:B------:R-:W-:Y:S01]  /*12520*/  HMMA.16816.F32 R120, R12.reuse, R34, R36 ;  /* 0x000000220c78723c */ /* 0x040fe20000001824 */
[----:B------:R-:W2:Y:S04]  /*12530*/  LDSM.16.MT88.4 R32, [R177+0x2800] ;  /* 0x00280000b120783b */ /* 0x000ea80000004200 */
[----:B------:R-:W3:Y:S03]  /*12540*/  LDSM.16.MT88.4 R36, [R187+0x2800] ;  /* 0x00280000bb24783b */ /* 0x000ee60000004200 */
[----:B------:R-:W-:Y:S08]  /*12550*/  HMMA.16816.F32 R168, R12, R56, R4 ;  /* 0x000000380ca8723c */ /* 0x000ff00000001804 */
[C---:B------:R-:W-:Y:S08]  /*12560*/  HMMA.16816.F32 R4, R16.reuse, R64, RZ ;  /* 0x000000401004723c */ /* 0x040ff000000018ff */
[----:B------:R-:W-:Y:S08]  /*12570*/  HMMA.16816.F32 R28, R16, R54, RZ ;  /* 0x00000036101c723c */ /* 0x000ff000000018ff */
[C---:B------:R-:W-:Y:S08]  /*12580*/  HMMA.16816.F32 R164, R12.reuse, R60, R24 ;  /* 0x0000003c0ca4723c */ /* 0x040ff00000001818 */
[----:B------:R-:W-:Y:S08]  /*12590*/  HMMA.16816.F32 R156, R12, R62, R20 ;  /* 0x0000003e0c9c723c */ /* 0x000ff00000001814 */
[C---:B-1----:R-:W-:Y:S08]  /*125a0*/  HMMA.16816.F32 R24, R16.reuse, R40, RZ ;  /* 0x000000281018723c */ /* 0x042ff000000018ff */
[----:B------:R-:W-:Y:S01]  /*125b0*/  HMMA.16816.F32 R20, R16, R42, RZ ;  /* 0x0000002a1014723c */ /* 0x000fe200000018ff */
[----:B------:R-:W1:Y:S07]  /*125c0*/  LDSM.16.MT88.4 R40, [R176+0x2000] ;  /* 0x00200000b028783b */ /* 0x000e6e0000004200 */
[----:B------:R-:W-:Y:S08]  /*125d0*/  HMMA.16816.F32 R160, R12, R76, R4 ;  /* 0x0000004c0ca0723c */ /* 0x000ff00000001804 */
[----:B------:R-:W-:Y:S08]  /*125e0*/  HMMA.16816.F32 R4, R16, R44, RZ ;  /* 0x0000002c1004723c */ /* 0x000ff000000018ff */
[C---:B------:R-:W-:Y:S08]  /*125f0*/  HMMA.16816.F32 R136, R12.reuse, R58, R28 ;  /* 0x0000003a0c88723c */ /* 0x040ff0000000181c */
[----:B--2---:R-:W-:Y:S01]  /*12600*/  HMMA.16816.F32 R56, R12, R32, R24 ;  /* 0x000000200c38723c */ /* 0x004fe20000001818 */
[----:B------:R-:W2:Y:S07]  /*12610*/  LDSM.16.MT88.4 R24, [R176+0x2800] ;  /* 0x00280000b018783b */ /* 0x000eae0000004200 */
[----:B------:R-:W-:Y:S08]  /*12620*/  HMMA.16816.F32 R28, R16, R66, RZ ;  /* 0x00000042101c723c */ /* 0x000ff000000018ff */
[----:B---3--:R-:W-:Y:S08]  /*12630*/  HMMA.16816.F32 R64, R12, R36, R4 ;  /* 0x000000240c40723c */ /* 0x008ff00000001804 */
[----:B-1----:R-:W-:Y:S08]  /*12640*/  HMMA.16816.F32 R4, R16, R40, RZ ;  /* 0x000000281004723c */ /* 0x002ff000000018ff */
[C---:B------:R-:W-:Y:S01]  /*12650*/  HMMA.16816.F32 R48, R12.reuse, R78, R28 ;  /* 0x0000004e0c30723c */ /* 0x040fe2000000181c */
[----:B------:R-:W1:Y:S11]  /*12660*/  LDSM.16.MT88.4 R28, [R186+0x4000] ;  /* 0x00400000ba1c783b */ /* 0x000e760000004200 */
[----:B------:R-:W-:Y:S04]  /*12670*/  @!UPT UIADD3 URZ, URZ, URZ, URZ ;  /* 0x0000003f3f3ff290 */ /* 0x000fe8000fffe03f */
[----:B--2---:R-:W-:Y:S08]  /*12680*/  HMMA.16816.F32 R140, R12, R24, R4 ;  /* 0x000000180c8c723c */ /* 0x004ff00000001804 */
[----:B------:R-:W-:Y:S11]  /*12690*/  HMMA.16816.F32 R4, R16, R42, RZ ;  /* 0x0000002a1004723c */ /* 0x000ff600000018ff */
[----:B------:R-:W-:Y:S11]  /*126a0*/  @!UPT UIADD3 URZ, URZ, URZ, URZ ;  /* 0x0000003f3f3ff290 */ /* 0x000ff6000fffe03f */
[----:B------:R-:W-:Y:S02]  /*126b0*/  @!UPT UIADD3 URZ, URZ, URZ, URZ ;  /* 0x0000003f3f3ff290 */ /* 0x000fe4000fffe03f */
[----:B------:R-:W-:Y:S01]  /*126c0*/  HMMA.16816.F32 R132, R12, R26, R4 ;  /* 0x0000001a0c84723c */ /* 0x000fe20000001804 */
[----:B------:R-:W2:Y:S07]  /*126d0*/  LDSM.16.MT88.4 R24, [R186+0x4800] ;  /* 0x00480000ba18783b */ /* 0x000eae0000004200 */
[----:B-1----:R-:W-:Y:S08]  /*126e0*/  HMMA.16816.F32 R4, R16, R28, RZ ;  /* 0x0000001c1004723c */ /* 0x002ff000000018ff */
[----:B------:R-:W-:Y:S08]  /*126f0*/  HMMA.16816.F32 R60, R12, R34, R20 ;  /* 0x000000220c3c723c */ /* 0x000ff00000001814 */
[----:B------:R-:W-:Y:S01]  /*12700*/  HMMA.16816.F32 R20, R16, R46, RZ ;  /* 0x0000002e1014723c */ /* 0x000fe200000018ff */
[----:B------:R-:W-:-:S07]  /*12710*/  FADD.FTZ R3, R71, R70 ;  /* 0x0000004647037221 */ /* 0x000fce0000010000 */
[----:B--2---:R-:W-:Y:S08]  /*12720*/  HMMA.16816.F32 R124, R12, R24, R4 ;  /* 0x000000180c7c723c */ /* 0x004ff00000001804 */
[----:B------:R-:W-:Y:S01]  /*12730*/  HMMA.16816.F32 R4, R16, R30, RZ ;  /* 0x0000001e1004723c */ /* 0x000fe200000018ff */
[----:B------:R-:W-:-:S07]  /*12740*/  FADD.FTZ R3, R74, R3 ;  /* 0x000000034a037221 */ /* 0x000fce0000010000 */
[----:B------:R-:W-:Y:S07]  /*12750*/  HMMA.16816.F32 R76, R12, R38, R20 ;  /* 0x000000260c4c723c */ /* 0x000fee0000001814 */
[----:B------:R-:W-:Y:S02]  /*12760*/  FADD.FTZ R21, R69, R68 ;  /* 0x0000004445157221 */ /* 0x000fe40000010000 */
[----:B------:R-:W-:Y:S02]  /*12770*/  FADD.FTZ R20, R81, R3 ;  /* 0x0000000351147221 */ /* 0x000fe40000010000 */
[----:B------:R-:W-:-:S04]  /*12780*/  FADD.FTZ R21, R73, R21 ;  /* 0x0000001549157221 */ /* 0x000fc80000010000 */
[----:B------:R-:W-:Y:S01]  /*12790*/  FADD.FTZ R3, R75, R21 ;  /* 0x000000154b037221 */ /* 0x000fe20000010000 */
[----:B------:R-:W-:Y:S01]  /*127a0*/  HMMA.16816.F32 R116, R12, R26, R4 ;  /* 0x0000001a0c74723c */ /* 0x000fe20000001804 */
[----:B------:R-:W-:Y:S06]  /*127b0*/  LDSM.16.MT88.4 R24, [R177+0x4800] ;  /* 0x00480000b118783b */ /* 0x000fec0000004200 */
[----:B------:R-:W-:Y:S02]  /*127c0*/  FADD.FTZ R4, R82, R20 ;  /* 0x0000001452047221 */ /* 0x000fe40000010000 */
[----:B------:R-:W1:Y:S02]  /*127d0*/  LDSM.16.MT88.4 R20, [R177+0x4000] ;  /* 0x00400000b114783b */ /* 0x000e640000004200 */
[----:B------:R-:W-:-:S02]  /*127e0*/  FADD.FTZ R29, R83, R4 ;  /* 0x00000004531d7221 */ /* 0x000fc40000010000 */
[----:B-1----:R-:W-:Y:S01]  /*127f0*/  HMMA.16816.F32 R4, R16, R20, RZ ;  /* 0x000000141004723c */ /* 0x002fe200000018ff */
[----:B------:R-:W-:Y:S02]  /*12800*/  FADD.FTZ R3, R72, R3 ;  /* 0x0000000348037221 */ /* 0x000fe40000010000 */
[--C-:B------:R-:W-:Y:S11]  /*12810*/  FFMA.FTZ R28, R103, c[0x0][0x2d0], -R2.reuse ;  /* 0x0000b400671c7a23 */ /* 0x100ff60000010802 */
[----:B------:R-:W-:Y:S10]  /*12820*/  @!UPT UIADD3 URZ, URZ, URZ, URZ ;  /* 0x0000003f3f3ff290 */ /* 0x000ff4000fffe03f */
[----:B------:R-:W-:Y:S08]  /*12830*/  HMMA.16816.F32 R68, R12, R24, R4 ;  /* 0x000000180c44723c */ /* 0x000ff00000001804 */
[----:B------:R-:W-:Y:S01]  /*12840*/  HMMA.16816.F32 R4, R16, R22, RZ ;  /* 0x000000161004723c */ /* 0x000fe200000018ff */
[----:B------:R-:W-:Y:S02]  /*12850*/  FFMA.FTZ R30, R102, c[0x0][0x2d0], -R2 ;  /* 0x0000b400661e7a23 */ /* 0x000fe40000010802 */
[----:B------:R-:W-:-:S02]  /*12860*/  FADD.FTZ R31, R80, R3 ;  /* 0x00000003501f7221 */ /* 0x000fc40000010000 */
[--C-:B------:R-:W-:Y:S01]  /*12870*/  FFMA.FTZ R32, R101, c[0x0][0x2d0], -R2.reuse ;  /* 0x0000b40065207a23 */ /* 0x100fe20000010802 */
[----:B------:R-:W1:Y:S01]  /*12880*/  MUFU.EX2 R3, R28 ;  /* 0x0000001c00037308 */ /* 0x000e620000000800 */
[--C-:B------:R-:W-:Y:S02]  /*12890*/  FFMA.FTZ R33, R100, c[0x0][0x2d0], -R2.reuse ;  /* 0x0000b40064217a23 */ /* 0x100fe40000010802 */
[--C-:B------:R-:W-:Y:S02]  /*128a0*/  FFMA.FTZ R40, R94, c[0x0][0x2d0], -R2.reuse ;  /* 0x0000b4005e287a23 */ /* 0x100fe40000010802 */
[--C-:B------:R-:W-:Y:S02]  /*128b0*/  FFMA.FTZ R41, R92, c[0x0][0x2d0], -R2.reuse ;  /* 0x0000b4005c297a23 */ /* 0x100fe40000010802 */
[--C-:B------:R-:W-:Y:S02]  /*128c0*/  FFMA.FTZ R42, R89, c[0x0][0x2d0], -R2.reuse ;  /* 0x0000b400592a7a23 */ /* 0x100fe40000010802 */
[----:B------:R-:W-:-:S02]  /*128d0*/  FFMA.FTZ R43, R88, c[0x0][0x2d0], -R2 ;  /* 0x0000b400582b7a23 */ /* 0x000fc40000010802 */
[----:B------:R2:W-:Y:S07]  /*128e0*/  MUFU.EX2 R2, R30 ;  /* 0x0000001e00027308 */ /* 0x0005ee0000000800 */
[----:B------:R-:W-:Y:S01]  /*128f0*/  HMMA.16816.F32 R152, R12, R26, R4 ;  /* 0x0000001a0c98723c */ /* 0x000fe20000001804 */
[----:B------:R-:W-:Y:S01]  /*12900*/  MUFU.EX2 R20, R32 ;  /* 0x0000002000147308 */ /* 0x000fe20000000800 */
[----:B------:R-:W-:Y:S05]  /*12910*/  LDSM.16.MT88.4 R24, [R187+0x4800] ;  /* 0x00480000bb18783b */ /* 0x000fea0000004200 */
[----:B------:R-:W-:-:S02]  /*12920*/  FADD.FTZ R4, R86, R29 ;  /* 0x0000001d56047221 */ /* 0x000fc40000010000 */
[----:B------:R-:W-:Y:S02]  /*12930*/  FADD.FTZ R5, R85, R31 ;  /* 0x0000001f55057221 */ /* 0x000fe40000010000 */
[----:B--2---:R-:W2:Y:S01]  /*12940*/  LDSM.16.MT88.4 R28, [R187+0x4000] ;  /* 0x00400000bb1c783b */ /* 0x004ea20000004200 */
[--C-:B------:R-:W-:Y:S02]  /*12950*/  FFMA.FTZ R6, R97, c[0x0][0x2d0], -R0.reuse ;  /* 0x0000b40061067a23 */ /* 0x100fe40000010800 */
[----:B------:R-:W-:Y:S02]  /*12960*/  FADD.FTZ R22, R84, R5 ;  /* 0x0000000554167221 */ /* 0x000fe40000010000 */
[----:B------:R-:W-:Y:S02]  /*12970*/  FFMA.FTZ R5, R99, c[0x0][0x2d0], -R0 ;  /* 0x0000b40063057a23 */ /* 0x000fe40000010800 */
[----:B------:R-:W3:Y:S01]  /*12980*/  MUFU.EX2 R6, R6 ;  /* 0x0000000600067308 */ /* 0x000ee20000000800 */
[----:B------:R-:W-:-:S02]  /*12990*/  FADD.FTZ R4, R87, R4 ;  /* 0x0000000457047221 */ /* 0x000fc40000010000 */
[----:B------:R-:W-:Y:S01]  /*129a0*/  FFMA.FTZ R35, R93, c[0x0][0x2d0], -R0 ;  /* 0x0000b4005d237a23 */ /* 0x000fe20000010800 */
[----:B------:R-:W-:Y:S04]  /*129b0*/  LDSM.16.MT88.4 R84, [R177+0x5800] ;  /* 0x00580000b154783b */ /* 0x000fe80000004200 */
[----:B------:R-:W4:Y:S08]  /*129c0*/  MUFU.EX2 R5, R5 ;  /* 0x0000000500057308 */ /* 0x000f300000000800 */
[----:B------:R4:W2:Y:S01]  /*129d0*/  MUFU.EX2 R7, R33 ;  /* 0x0000002100077308 */ /* 0x0008a20000000800 */
[----:B-1----:R-:W-:-:S02]  /*129e0*/  FADD.FTZ R4, R3, R4 ;  /* 0x0000000403047221 */ /* 0x002fc40000010000 */
[--C-:B------:R-:W-:Y:S02]  /*129f0*/  FFMA.FTZ R34, R98, c[0x0][0x2d0], -R0.reuse ;  /* 0x0000b40062227a23 */ /* 0x100fe40000010800 */
[--C-:B------:R-:W-:Y:S02]  /*12a00*/  FFMA.FTZ R37, R96, c[0x0][0x2d0], -R0.reuse ;  /* 0x0000b40060257a23 */ /* 0x100fe40000010800 */
[--C-:B------:R-:W-:Y:S02]  /*12a10*/  FFMA.FTZ R36, R95, c[0x0][0x2d0], -R0.reuse ;  /* 0x0000b4005f247a23 */ /* 0x100fe40000010800 */
[--C-:B------:R-:W-:Y:S02]  /*12a20*/  FFMA.FTZ R39, R91, c[0x0][0x2d0], -R0.reuse ;  /* 0x0000b4005b277a23 */ /* 0x100fe40000010800 */
[----:B------:R-:W-:Y:S02]  /*12a30*/  FFMA.FTZ R38, R90, c[0x0][0x2d0], -R0 ;  /* 0x0000b4005a267a23 */ /* 0x000fe40000010800 */
[----:B---3--:R-:W-:-:S02]  /*12a40*/  FADD.FTZ R0, R6, R22 ;  /* 0x0000001606007221 */ /* 0x008fc40000010000 */
[C---:B------:R-:W-:Y:S01]  /*12a50*/  FADD.FTZ R21, R2.reuse, R4 ;  /* 0x0000000402157221 */ /* 0x040fe20000010000 */
[----:B------:R-:W-:Y:S01]  /*12a60*/  F2FP.PACK_AB R4, R2, R3 ;  /* 0x000000030204723e */ /* 0x000fe200000000ff */
[C---:B----4-:R-:W-:Y:S01]  /*12a70*/  FADD.FTZ R33, R5.reuse, R0 ;  /* 0x0000000005217221 */ /* 0x050fe20000010000 */
[----:B------:R-:W-:Y:S01]  /*12a80*/  F2FP.PACK_AB R5, R5, R6 ;  /* 0x000000060505723e */ /* 0x000fe200000000ff */
[----:B------:R-:W-:Y:S01]  /*12a90*/  FADD.FTZ R2, R20, R21 ;  /* 0x0000001514027221 */ /* 0x000fe20000010000 */
[C---:B--2---:R-:W-:Y:S02]  /*12aa0*/  F2FP.PACK_AB R6, R7.reuse, R20 ;  /* 0x000000140706723e */ /* 0x044fe400000000ff */
[C---:B------:R-:W-:Y:S01]  /*12ab0*/  HMMA.16816.F32 R20, R16.reuse, R28, RZ ;  /* 0x0000001c1014723c */ /* 0x040fe200000018ff */
[----:B------:R-:W-:Y:S02]  /*12ac0*/  FADD.FTZ R32, R7, R2 ;  /* 0x0000000207207221 */ /* 0x000fe40000010000 */
[----:B------:R-:W1:Y:S05]  /*12ad0*/  MUFU.EX2 R2, R35 ;  /* 0x0000002300027308 */ /* 0x000e6a0000000800 */
[----:B------:R-:W-:Y:S03]  /*12ae0*/  HMMA.16816.F32 R28, R16, R30, RZ ;  /* 0x0000001e101c723c */ /* 0x000fe600000018ff */
[----:B------:R-:W-:Y:S08]  /*12af0*/  MUFU.EX2 R0, R34 ;  /* 0x0000002200007308 */ /* 0x000ff00000000800 */
[----:B------:R-:W-:Y:S05]  /*12b00*/  MUFU.EX2 R3, R41 ;  /* 0x0000002900037308 */ /* 0x000fea0000000800 */
[----:B------:R-:W-:Y:S03]  /*12b10*/  HMMA.16816.F32 R52, R12, R24, R20 ;  /* 0x000000180c34723c */ /* 0x000fe60000001814 */
[----:B------:R-:W2:Y:S01]  /*12b20*/  MUFU.EX2 R20, R40 ;  /* 0x0000002800147308 */ /* 0x000ea20000000800 */
[----:B-1----:R-:W-:-:S07]  /*12b30*/  FADD.FTZ R7, R2, R33 ;  /* 0x0000002102077221 */ /* 0x002fce0000010000 */
[----:B------:R-:W-:Y:S08]  /*12b40*/  MUFU.EX2 R24, R42 ;  /* 0x0000002a00187308 */ /* 0x000ff00000000800 */
[----:B------:R-:W1:Y:S01]  /*12b50*/  MUFU.EX2 R22, R37 ;  /* 0x0000002500167308 */ /* 0x000e620000000800 */
[----:B--2---:R-:W-:Y:S01]  /*12b60*/  FADD.FTZ R25, R20, R32 ;  /* 0x0000002014197221 */ /* 0x004fe20000010000 */
[----:B------:R-:W-:Y:S06]  /*12b70*/  HMMA.16816.F32 R44, R12, R26, R28 ;  /* 0x0000001a0c2c723c */ /* 0x000fec000000181c */
[----:B------:R-:W2:Y:S01]  /*12b80*/  MUFU.EX2 R21, R36 ;  /* 0x0000002400157308 */ /* 0x000ea20000000800 */
[----:B------:R-:W-:-:S07]  /*12b90*/  FADD.FTZ R26, R0, R7 ;  /* 0x00000007001a7221 */ /* 0x000fce0000010000 */
[----:B------:R-:W3:Y:S01]  /*12ba0*/  MUFU.EX2 R23, R43 ;  /* 0x0000002b00177308 */ /* 0x000ee20000000800 */
[----:B------:R-:W-:Y:S01]  /*12bb0*/  F2FP.PACK_AB R7, R0, R2 ;  /* 0x000000020007723e */ /* 0x000fe200000000ff */
[C---:B------:R-:W-:Y:S02]  /*12bc0*/  FADD.FTZ R2, R3.reuse, R25 ;  /* 0x0000001903027221 */ /* 0x040fe40000010000 */
[----:B-1----:R-:W-:Y:S02]  /*12bd0*/  FADD.FTZ R0, R22, R26 ;  /* 0x0000001a16007221 */ /* 0x002fe40000010000 */
[----:B------:R-:W-:Y:S01]  /*12be0*/  FADD.FTZ R2, R24, R2 ;  /* 0x0000000218027221 */ /* 0x000fe20000010000 */
[----:B------:R-:W-:Y:S01]  /*12bf0*/  F2FP.PACK_AB R100, R3, R20 ;  /* 0x000000140364723e */ /* 0x000fe200000000ff */
[C---:B--2---:R-:W-:Y:S01]  /*12c00*/  FADD.FTZ R3, R21.reuse, R0 ;  /* 0x0000000015037221 */ /* 0x044fe20000010000 */
[----:B------:R-:W-:Y:S01]  /*12c10*/  F2FP.PACK_AB R101, R21, R22 ;  /* 0x000000161565723e */ /* 0x000fe200000000ff */
[C---:B---3--:R-:W-:Y:S01]  /*12c20*/  FADD.FTZ R221, R23.reuse, R2 ;  /* 0x0000000217dd7221 */ /* 0x048fe20000010000 */
[----:B------:R-:W-:-:S02]  /*12c30*/  F2FP.PACK_AB R102, R23, R24 ;  /* 0x000000181766723e */ /* 0x000fc400000000ff */
[----:B------:R-:W1:Y:S02]  /*12c40*/  LDSM.16.MT88.4 R20, [R189+0x4000] ;  /* 0x00400000bd14783b */ /* 0x000e640000004200 */
[C---:B-1----:R-:W-:Y:S08]  /*12c50*/  HMMA.16816.F32 R24, R16.reuse, R20, RZ ;  /* 0x000000141018723c */ /* 0x042ff000000018ff */
        /* <DEDUP_REMOVED lines=14> */
[----:B------:R-:W1:Y:S01]  /*12d40*/  LDSM.16.MT88.4 R12, [R176+0x1000] ;  /* 0x00100000b00c783b */ /* 0x000e620000004200 */
[----:B------:R-:W-:Y:S08]  /*12d50*/  MUFU.EX2 R2, R39 ;  /* 0x0000002700027308 */ /* 0x000ff00000000800 */
[----:B------:R2:W3:Y:S01]  /*12d60*/  MUFU.EX2 R0, R38 ;  /* 0x0000002600007308 */ /* 0x0004e20000000800 */
[C---:B-1----:R-:W-:Y:S08]  /*12d70*/  HMMA.16816.F32 R136, R4.reuse, R12, R164 ;  /* 0x0000000c0488723c */ /* 0x042ff000000018a4 */
[C---:B--2---:R-:W-:Y:S01]  /*12d80*/  HMMA.16816.F32 R36, R4.reuse, R14, R156 ;  /* 0x0000000e0424723c */ /* 0x044fe2000000189c */
        /* <DEDUP_REMOVED lines=11> */
[----:B---3--:R-:W-:Y:S01]  /*12e40*/  F2FP.PACK_AB R103, R0, R2 ;  /* 0x000000020067723e */ /* 0x008fe200000000ff */
[----:B------:R-:W-:Y:S06]  /*12e50*/  LDSM.16.MT88.4 R140, [R176+0x1800] ;  /* 0x00180000b08c783b */ /* 0x000fec0000004200 */
        /* <DEDUP_REMOVED lines=13> */
[----:B------:R-:W1:Y:S07]  /*12f30*/  LDSM.16.MT88.4 R44, [R186+0x3800] ;  /* 0x00380000ba2c783b */ /* 0x000e6e0000004200 */
[----:B------:R-:W-:Y:S01]  /*12f40*/  HMMA.16816.F32 R160, R4, R12, R52 ;  /* 0x0000000c04a0723c */ /* 0x000fe20000001834 */
[----:B------:R-:W2:Y:S04]  /*12f50*/  LDSM.16.MT88.4 R52, [R177+0x3800] ;  /* 0x00380000b134783b */ /* 0x000ea80000004200 */
[----:B------:R-:W-:Y:S03]  /*12f60*/  LDSM.16.MT88.4 R12, [R176+0x5000] ;  /* 0x00500000b00c783b */ /* 0x000fe60000004200 */
[C---:B-1----:R-:W-:Y:S08]  /*12f70*/  HMMA.16816.F32 R40, R100.reuse, R44, R40 ;  /* 0x0000002c6428723c */ /* 0x042ff00000001828 */
[C---:B------:R-:W-:Y:S08]  /*12f80*/  HMMA.16816.F32 R44, R100.reuse, R46, R48 ;  /* 0x0000002e642c723c */ /* 0x040ff00000001830 */
[C---:B--2---:R-:W-:Y:S08]  /*12f90*/  HMMA.16816.F32 R48, R100.reuse, R52, R56 ;  /* 0x000000346430723c */ /* 0x044ff00000001838 */
[C---:B------:R-:W-:Y:S01]  /*12fa0*/  HMMA.16816.F32 R52, R100.reuse, R54, R60 ;  /* 0x000000366434723c */ /* 0x040fe2000000183c */
[----:B------:R-:W1:Y:S07]  /*12fb0*/  LDSM.16.MT88.4 R60, [R187+0x3800] ;  /* 0x00380000bb3c783b */ /* 0x000e6e0000004200 */
[C---:B-1----:R-:W-:Y:S08]  /*12fc0*/  HMMA.16816.F32 R56, R100.reuse, R60, R64 ;  /* 0x0000003c6438723c */ /* 0x042ff00000001840 */
[C---:B------:R-:W-:Y:S01]  /*12fd0*/  HMMA.16816.F32 R64, R100.reuse, R68, R76 ;  /* 0x000000446440723c */ /* 0x040fe2000000184c */
[----:B------:R-:W1:Y:S07]  /*12fe0*/  LDSM.16.MT88.4 R76, [R186+0x5800] ;  /* 0x00580000ba4c783b */ /* 0x000e6e0000004200 */
[----:B------:R-:W-:Y:S08]  /*12ff0*/  HMMA.16816.F32 R60, R100, R62, R72 ;  /* 0x0000003e643c723c */ /* 0x000ff00000001848 */
[C---:B------:R-:W-:Y:S08]  /*13000*/  HMMA.16816.F32 R24, R4.reuse, R12, R24 ;  /* 0x0000000c0418723c */ /* 0x040ff00000001818 */
[----:B------:R-:W-:Y:S01]  /*13010*/  HMMA.16816.F32 R16, R4, R14, R16 ;  /* 0x0000000e0410723c */ /* 0x000fe20000001810 */
[----:B------:R-:W-:Y:S07]  /*13020*/  LDSM.16.MT88.4 R4, [R176+0x5800] ;  /* 0x00580000b004783b */ /* 0x000fee0000004200 */
[C---:B-1----:R-:W-:Y:S08]  /*13030*/  HMMA.16816.F32 R72, R100.reuse, R76, R88 ;  /* 0x0000004c6448723c */ /* 0x042ff00000001858 */
[----:B------:R-:W-:Y:S01]  /*13040*/  HMMA.16816.F32 R76, R100, R78, R92 ;  /* 0x0000004e644c723c */ /* 0x000fe2000000185c */
[----:B------:R-:W1:Y:S01]  /*13050*/  LDSM.16.MT88.4 R92, [R187+0x5800] ;  /* 0x00580000bb5c783b */ /* 0x000e620000004200 */
[----:B------:R-:W-:-:S04]  /*13060*/  FADD.FTZ R3, R2, R3 ;  /* 0x0000000302037221 */ /* 0x000fc80000010000 */
[----:B------:R-:W-:Y:S01]  /*13070*/  FADD.FTZ R220, R0, R3 ;  /* 0x0000000300dc7221 */ /* 0x000fe20000010000 */
[----:B------:R-:W-:-:S04]  /*13080*/  IADD3 R0, R188, -0x3, RZ ;  /* 0xfffffffdbc007810 */ /* 0x000fc80007ffe0ff */
[----:B------:R-:W-:Y:S01]  /*13090*/  ISETP.GE.AND P0, PT, R0, R226, PT ;  /* 0x000000e20000720c */ /* 0x000fe20003f06270 */
[C---:B------:R-:W-:Y:S01]  /*130a0*/  HMMA.16816.F32 R68, R100.reuse, R70, R80 ;  /* 0x000000466444723c */ /* 0x040fe20000001850 */
[----:B------:R-:W-:Y:S07]  /*130b0*/  BSSY B0, `(.L_x_2940) ;  /* 0x000005f000007945 */ /* 0x000fee0003800000 */
[C---:B------:R-:W-:Y:S08]  /*130c0*/  HMMA.16816.F32 R112, R100.reuse, R116, R112 ;  /* 0x000000746470723c */ /* 0x040ff00000001870 */
[C---:B------:R-:W-:Y:S08]  /*130d0*/  HMMA.16816.F32 R120, R100.reuse, R124, R120 ;  /* 0x0000007c6478723c */ /* 0x040ff00000001878 */
[C---:B------:R-:W-:Y:S08]  /*130e0*/  HMMA.16816.F32 R128, R100.reuse, R132, R128 ;  /* 0x000000846480723c */ /* 0x040ff00000001880 */
[C---:B------:R-:W-:Y:S08]  /*130f0*/  HMMA.16816.F32 R136, R100.reuse, R140, R136 ;  /* 0x0000008c6488723c */ /* 0x040ff00000001888 */
[C---:B------:R-:W-:Y:S08]  /*13100*/  HMMA.16816.F32 R80, R100.reuse, R84, R96 ;  /* 0x000000546450723c */ /* 0x040ff00000001860 */
[C---:B-1----:R-:W-:Y:S08]  /*13110*/  HMMA.16816.F32 R88, R100.reuse, R92, R160 ;  /* 0x0000005c6458723c */ /* 0x042ff000000018a0 */
        /* <DEDUP_REMOVED lines=14> */
[----:B------:R-:W-:-:S05]  /*13200*/  IADD3 R2, R2, -0x80, R231 ;  /* 0xffffff8002027810 */ /* 0x000fca0007ffe0e7 */
        /* <DEDUP_REMOVED lines=8> */
[----:B------:R-:W-:Y:S01]  /*13290*/  IADD3 R0, -R0, RZ, RZ ;  /* 0x000000ff00007210 */ /* 0x000fe20007ffe1ff */
[C---:B------:R-:W-:Y:S01]  /*132a0*/  IMAD.SHL.U32 R17, R219.reuse, 0x2, RZ ;  /* 0x00000002db117824 */ /* 0x040fe200078e00ff */
[----:B------:R-:W-:Y:S01]  /*132b0*/  SHF.L.U64.HI R18, R219, 0x1, R229 ;  /* 0x00000001db127819 */ /* 0x000fe200000102e5 */
[----:B------:R-:W-:Y:S01]  /*132c0*/  IMAD.SHL.U32 R13, R216, 0x2, RZ ;  /* 0x00000002d80d7824 */ /* 0x000fe200078e00ff */
[----:B------:R-:W-:Y:S01]  /*132d0*/  SHF.L.U64.HI R16, R218, 0x1, R230 ;  /* 0x00000001da107819 */ /* 0x000fe200000102e6 */
[----:B------:R-:W-:Y:S01]  /*132e0*/  IMAD R208, R0, c[0x0][0x2b8], R2 ;  /* 0x0000ae0000d07a24 */ /* 0x000fe200078e0202 */
[----:B------:R-:W-:Y:S02]  /*132f0*/  SHF.L.U32 R15, R218, 0x1, RZ ;  /* 0x00000001da0f7819 */ /* 0x000fe400000006ff */
[----:B------:R-:W-:Y:S01]  /*13300*/  SHF.L.U64.HI R14, R216, 0x1, R217 ;  /* 0x00000001d80e7819 */ /* 0x000fe200000102d9 */
        /* <DEDUP_REMOVED lines=15> */
.L_x_3048:
[----:B------:R-:W-:Y:S05]  /*13400*/  BRA.DIV ~URZ, `(.L_x_2943) ;  /* 0x0000d6827f007947 */ /* 0x000fea000b800000 */
[----:B------:R-:W3:Y:S01]  /*13410*/  SHFL.IDX PT, R0, R12, RZ, 0x181f ;  /* 0x00181fff0c007589 */ /* 0x000ee200000e0000 */
[----:B------:R-:W-:Y:S02]  /*13420*/  ISETP.GE.AND P2, PT, R216, c[0x0][0x1d4], PT ;  /* 0x00007500d8007a0c */ /* 0x000fe40003f46270 */
[----:B------:R-:W-:-:S04]  /*13430*/  ISETP.GE.AND P1, PT, R218, c[0x0][0x1d4], PT ;  /* 0x00007500da007a0c */ /* 0x000fc80003f26270 */
[----:B------:R-:W-:Y:S02]  /*13440*/  SEL R7, RZ, 0x10, P1 ;  /* 0x00000010ff077807 */ /* 0x000fe40000800000 */
[----:B---3--:R-:W-:-:S05]  /*13450*/  IADD3 R2, P0, R0, R13, RZ ;  /* 0x0000000d00027210 */ /* 0x008fca0007f1e0ff */
[----:B--2---:R-:W-:-:S05]  /*13460*/  IMAD.X R3, R4, 0x1, R14, P0 ;  /* 0x0000000104037824 */ /* 0x004fca00000e060e */
[----:B------:R-:W-:Y:S01]  /*13470*/  @!PT LDS RZ, [RZ] ;  /* 0x00000000fffff984 */ /* 0x000fe20000000800 */
[----:B------:R-:W-:Y:S01]  /*13480*/  @!PT LDS RZ, [RZ] ;  /* 0x00000000fffff984 */ /* 0x000fe20000000800 */
[----:B------:R2:W-:Y:S02]  /*13490*/  LDGSTS.E.BYPASS.LTC128B.128 [R144+0xc100], [R2.64], !P2 ;  /* 0x0c10000002907fae */ /* 0x0005e4000d101d48 */
[----:B--2---:R-:W-:-:S05]  /*134a0*/  IADD3 R2, P0, R0, R15, RZ ;  /* 0x0000000f00027210 */ /* 0x004fca0007f1e0ff */
[----:B------:R-:W-:Y:S01]  /*134b0*/  IMAD.X R3, R4, 0x1, R16, P0 ;  /* 0x0000000104037824 */ /* 0x000fe200000e0610 */
[----:B------:R-:W-:-:S04]  /*134c0*/  ISETP.GE.AND P0, PT, R219, c[0x0][0x1d4], PT ;  /* 0x00007500db007a0c */ /* 0x000fc80003f06270 */
[----:B------:R2:W-:Y:S01]  /*134d0*/  LDGSTS.E.BYPASS.LTC128B.128 [R144+0xe100], [R2.64], !P1 ;  /* 0x0e10000002907fae */ /* 0x0005e2000c901d48 */
[----:B------:R-:W-:Y:S02]  /*134e0*/  SEL R6, RZ, 0x10, P0 ;  /* 0x00000010ff067807 */ /* 0x000fe40000000000 */
[----:B--2---:R-:W-:Y:S02]  /*134f0*/  IADD3 R2, P3, R0, R17, RZ ;  /* 0x0000001100027210 */ /* 0x004fe40007f7e0ff */
[----:B------:R-:W2:Y:S03]  /*13500*/  SHFL.IDX PT, R0, R12, 0x1, 0x181f ;  /* 0x00381f000c007f89 */ /* 0x000ea600000e0000 */
[----:B------:R-:W-:Y:S02]  /*13510*/  IMAD.X R3, R4, 0x1, R18, P3 ;  /* 0x0000000104037824 */ /* 0x000fe400018e0612 */
[----:B------:R3:W4:Y:S04]  /*13520*/  SHFL.IDX PT, R4, R5, 0x1, 0x181f ;  /* 0x00381f0005047f89 */ /* 0x00072800000e0000 */
[----:B------:R1:W-:Y:S02]  /*13530*/  LDGSTS.E.BYPASS.LTC128B.128 [R144+0x10100], [R2.64], !P0 ;  /* 0x1010000002907fae */ /* 0x0003e4000c101d48 */
[----:B-1-3--:R-:W-:-:S04]  /*13540*/  SEL R5, RZ, 0x10, P2 ;  /* 0x00000010ff057807 */ /* 0x00afc80001000000 */
.L_x_3049:
[C---:B--2---:R-:W-:Y:S02]  /*13550*/  IADD3 R2, -R5.reuse, 0x10, RZ ;  /* 0x0000001005027810 */ /* 0x044fe40007ffe1ff */
[----:B------:R-:W-:-:S02]  /*13560*/  ISETP.NE.U32.AND P2, PT, R5, RZ, PT ;  /* 0x000000ff0500720c */ /* 0x000fc40003f45070 */
[----:B------:R-:W-:Y:S02]  /*13570*/  LOP3.LUT R2, R2, 0xf, RZ, 0xc0, !PT ;  /* 0x0000000f02027812 */ /* 0x000fe400078ec0ff */
[----:B------:R-:W-:Y:S02]  /*13580*/  ISETP.NE.U32.AND P3, PT, R7, RZ, PT ;  /* 0x000000ff0700720c */ /* 0x000fe40003f65070 */
[----:B------:R-:W-:-:S04]  /*13590*/  IADD3 R2, P1, P0, R2, R0, R13 ;  /* 0x0000000002027210 */ /* 0x000fc8000783e00d */
[----:B----4-:R-:W-:-:S05]  /*135a0*/  IADD3.X R3, RZ, R4, R14, P1, P0 ;  /* 0x00000004ff037210 */ /* 0x010fca0000fe040e */
[----:B------:R-:W-:Y:S01]  /*135b0*/  @!PT LDS RZ, [RZ] ;  /* 0x00000000fffff984 */ /* 0x000fe20000000800 */
[----:B------:R-:W-:Y:S01]  /*135c0*/  @!PT LDS RZ, [RZ] ;  /* 0x00000000fffff984 */ /* 0x000fe20000000800 */
[----:B------:R-:W-:Y:S01]  /*135d0*/  @!PT LDS RZ, [RZ] ;  /* 0x00000000fffff984 */ /* 0x000fe20000000800 */
[----:B------:R1:W-:Y:S01]  /*135e0*/  LDGSTS.E.BYPASS.LTC128B.128.ZFILL [R144+0xd100], [R2.64], P2 ;  /* 0x0d10000002907fae */ /* 0x0003e20009141d48 */
[----:B------:R-:W-:Y:S02]  /*135f0*/  ISETP.NE.U32.AND P2, PT, R6, RZ, PT ;  /* 0x000000ff0600720c */ /* 0x000fe40003f45070 */
[----:B-1----:R-:W-:-:S04]  /*13600*/  IADD3 R2, -R7, 0x10, RZ ;  /* 0x0000001007027810 */ /* 0x002fc80007ffe1ff */
[----:B------:R-:W-:Y:S02]  /*13610*/  LOP3.LUT R3, R2, 0xf, RZ, 0xc0, !PT ;  /* 0x0000000f02037812 */ /* 0x000fe400078ec0ff */
[----:B------:R-:W-:Y:S02]  /*13620*/  IADD3 R2, -R6, 0x10, RZ ;  /* 0x0000001006027810 */ /* 0x000fe40007ffe1ff */
[----:B------:R-:W-:Y:S02]  /*13630*/  IADD3 R6, P1, P0, R3, R0, R15 ;  /* 0x0000000003067210 */ /* 0x000fe4000783e00f */
[----:B------:R-:W-:Y:S02]  /*13640*/  LOP3.LUT R2, R2, 0xf, RZ, 0xc0, !PT ;  /* 0x0000000f02027812 */ /* 0x000fe400078ec0ff */
[----:B------:R-:W-:Y:S02]  /*13650*/  IADD3.X R7, RZ, R4, R16, P1, P0 ;  /* 0x00000004ff077210 */ /* 0x000fe40000fe0410 */
[----:B------:R-:W-:-:S03]  /*13660*/  IADD3 R2, P1, P0, R2, R0, R17 ;  /* 0x0000000002027210 */ /* 0x000fc6000783e011 */
[----:B------:R1:W-:Y:S01]  /*13670*/  LDGSTS.E.BYPASS.LTC128B.128.ZFILL [R144+0xf100], [R6.64], P3 ;  /* 0x0f10000006907fae */ /* 0x0003e20009941d48 */
[----:B------:R-:W-:-:S05]  /*13680*/  IADD3.X R3, RZ, R4, R18, P1, P0 ;  /* 0x00000004ff037210 */ /* 0x000fca0000fe0412 */
[----:B------:R1:W-:Y:S04]  /*13690*/  LDGSTS.E.BYPASS.LTC128B.128.ZFILL [R144+0x11100], [R2.64], P2 ;  /* 0x1110000002907fae */ /* 0x0003e80009141d48 */
.L_x_2941:
[----:B------:R-:W-:Y:S05]  /*136a0*/  BSYNC B0 ;  /* 0x0000000000007941 */ /* 0x000fea0003800000 */
.L_x_2940:
[----:B------:R-:W2:Y:S01]  /*136b0*/  LDL R0, [R1+0x4] ;  /* 0x0000040001007983 */ /* 0x000ea20000100800 */
[----:B-1----:R-:W-:-:S03]  /*136c0*/  IMAD.MOV.U32 R2, RZ, RZ, c[0x0][0x2c4] ;  /* 0x0000b100ff027624 */ /* 0x002fc600078e00ff */
[----:B------:R-:W0:Y:S02]  /*136d0*/  LDGDEPBAR ;  /* 0x00000000000079af */ /* 0x000e240000000000 */
[----:B------:R-:W-:Y:S02]  /*136e0*/  ISETP.NE.AND P0, PT, R2, 0x1, PT ;  /* 0x000000010200780c */ /* 0x000fe40003f05270 */
[----:B------:R-:W-:Y:S01]  /*136f0*/  IADD3 R188, R188, -0x2, RZ ;  /* 0xfffffffebcbc7810 */ /* 0x000fe20007ffe0ff */
[----:B------:R-:W-:Y:S02]  /*13700*/  IMAD.MOV.U32 R177, RZ, RZ, 0x1 ;  /* 0x00000001ffb17424 */ /* 0x000fe400078e00ff */
[----:B------:R-:W-:-:S08]  /*13710*/  IMAD.MOV.U32 R214, RZ, RZ, RZ ;  /* 0x000000ffffd67224 */ /* 0x000fd000078e00ff */
[----:B--2---:R-:W-:-:S05]  /*13720*/  @P0 IMAD.HI.U32 R2, R0, c[0x0][0x2c8], RZ ;  /* 0x0000b20000020a27 */ /* 0x004fca00078e00ff */
[----:B------:R-:W-:-:S04]  /*13730*/  @P0 SHF.R.U32.HI R0, RZ, c[0x0][0x2cc], R2 ;  /* 0x0000b300ff000a19 */ /* 0x000fc80000011602 */
        /* <DEDUP_REMOVED lines=11> */
.L_x_2953:
        /* <DEDUP_REMOVED lines=40> */
.L_x_3050:
        /* <DEDUP_REMOVED lines=22> */
.L_x_3051:
[C---:B------:R-:W-:Y:S02]  /*13bd0*/  IADD3 R3, -R6.reuse, 0x10, RZ ;  /* 0x0000001006037810 */ /* 0x040fe40007ffe1ff */
[----:B------:R-:W-:Y:S02]  /*13be0*/  ISETP.NE.U32.AND P2, PT, R6, RZ, PT ;  /* 0x000000ff0600720c */ /* 0x000fe40003f45070 */
[----:B------:R-:W-:Y:S02]  /*13bf0*/  LOP3.LUT R3, R3, 0xf, RZ, 0xc0, !PT ;  /* 0x0000000f03037812 */ /* 0x000fe400078ec0ff */
[C---:B------:R-:W-:Y:S02]  /*13c00*/  ISETP.NE.U32.AND P3, PT, R16.reuse, RZ, PT ;  /* 0x000000ff1000720c */ /* 0x040fe40003f65070 */
        /* <DEDUP_REMOVED lines=17> */
.L_x_2946:
[----:B------:R-:W-:Y:S05]  /*13d20*/  BSYNC B0 ;  /* 0x0000000000007941 */ /* 0x000fea0003800000 */
.L_x_2945:
[----:B------:R-:W0:Y:S01]  /*13d30*/  LDGDEPBAR ;  /* 0x00000000000079af */ /* 0x000e220000000000 */
[----:B------:R-:W-:Y:S01]  /*13d40*/  WARPSYNC 0xffffffff ;  /* 0xffffffff00007948 */ /* 0x000fe20003800000 */
[C---:B--23--:R-:W-:Y:S01]  /*13d50*/  HMMA.16816.F32 R4, R36.reuse, R12, RZ ;  /* 0x0000000c2404723c */ /* 0x04cfe200000018ff */
[----:B------:R-:W-:Y:S01]  /*13d60*/  MOV R189, c[0x0][0x2c4] ;  /* 0x0000b10000bd7a02 */ /* 0x000fe20000000f00 */
[----:B------:R-:W-:Y:S02]  /*13d70*/  BSSY B0, `(.L_x_2949) ;  /* 0x0000314000007945 */ /* 0x000fe40003800000 */
[-C--:B------:R-:W-:Y:S02]  /*13d80*/  IADD3 R2, R178, R0.reuse, RZ ;  /* 0x00000000b2027210 */ /* 0x080fe40007ffe0ff */
[CC--:B------:R-:W-:Y:S02]  /*13d90*/  IADD3 R8, R179.reuse, R0.reuse, RZ ;  /* 0x00000000b3087210 */ /* 0x0c0fe40007ffe0ff */
[C---:B------:R-:W-:Y:S01]  /*13da0*/  HMMA.16816.F32 R12, R36.reuse, R14, RZ ;  /* 0x0000000e240c723c */ /* 0x040fe200000018ff */
[----:B------:R-:W-:Y:S02]  /*13db0*/  IADD3 R3, R179, R0, R178 ;  /* 0x00000000b3037210 */ /* 0x000fe40007ffe0b2 */
[----:B------:R-:W-:Y:S02]  /*13dc0*/  ISETP.NE.AND P0, PT, R189, 0x1, PT ;  /* 0x00000001bd00780c */ /* 0x000fe40003f05270 */
[----:B------:R-:W-:Y:S03]  /*13dd0*/  SHF.L.U32 R215, R188, 0x6, RZ ;  /* 0x00000006bcd77819 */ /* 0x000fe600000006ff */
        /* <DEDUP_REMOVED lines=142> */
[----:B------:R2:W-:Y:S01]  /*146c0*/  MUFU.TANH R162, R2 ;  /* 0x0000000200a27308 */ /* 0x0005e20000002400 */
[----:B-1----:R-:W-:Y:S09]  /*146d0*/  FMUL.FTZ R0, R5, c[0x0][0x320] ;  /* 0x0000c80005007a20 */ /* 0x002ff20000410000 */
[----:B------:R1:W3:Y:S01]  /*146e0*/  MUFU.TANH R169, R0 ;  /* 0x0000000000a97308 */ /* 0x0002e20000002400 */
[----:B--2---:R-:W-:Y:S04]  /*146f0*/  @P0 IMAD.HI.U32 R2, R225, c[0x0][0x2c8], RZ ;  /* 0x0000b200e1020a27 */ /* 0x004fe800078e00ff */
[----:B-1----:R-:W-:Y:S05]  /*14700*/  FMUL.FTZ R0, R6, c[0x0][0x320] ;  /* 0x0000c80006007a20 */ /* 0x002fea0000410000 */
[----:B------:R1:W-:Y:S02]  /*14710*/  MUFU.TANH R168, R0 ;  /* 0x0000000000a87308 */ /* 0x0003e40000002400 */
[----:B-1----:R-:W-:Y:S02]  /*14720*/  FMUL.FTZ R0, R7, c[0x0][0x320] ;  /* 0x0000c80007007a20 */ /* 0x002fe40000410000 */
[----:B------:R-:W1:Y:S06]  /*14730*/  LDSM.16.M88.4 R4, [R3+0x5000] ;  /* 0x005000000304783b */ /* 0x000e6c0000000200 */
[----:B------:R2:W-:Y:S02]  /*14740*/  MUFU.TANH R163, R0 ;  /* 0x0000000000a37308 */ /* 0x0005e40000002400 */
[----:B--2---:R-:W-:Y:S08]  /*14750*/  FMUL.FTZ R0, R13, c[0x0][0x320] ;  /* 0x0000c8000d007a20 */ /* 0x004ff00000410000 */
[----:B------:R2:W-:Y:S01]  /*14760*/  MUFU.TANH R161, R0 ;  /* 0x0000000000a17308 */ /* 0x0005e20000002400 */
[C---:B-1----:R-:W-:Y:S08]  /*14770*/  HMMA.16816.F32 R24, R164.reuse, R4, R24 ;  /* 0x00000004a418723c */ /* 0x042ff00000001818 */
[C---:B------:R-:W-:Y:S04]  /*14780*/  HMMA.16816.F32 R28, R164.reuse, R6, R28 ;  /* 0x00000006a41c723c */ /* 0x040fe8000000181c */
[----:B--2---:R-:W-:Y:S04]  /*14790*/  FMUL.FTZ R0, R14, c[0x0][0x320] ;  /* 0x0000c8000e007a20 */ /* 0x004fe80000410000 */
[----:B------:R1:W-:Y:S11]  /*147a0*/  MUFU.TANH R160, R0 ;  /* 0x0000000000a07308 */ /* 0x0003f60000002400 */
[----:B------:R-:W-:Y:S05]  /*147b0*/  @!UPT UIADD3 URZ, URZ, URZ, URZ ;  /* 0x0000003f3f3ff290 */ /* 0x000fea000fffe03f */
[----:B------:R-:W-:Y:S02]  /*147c0*/  FMUL.FTZ R4, R29, c[0x0][0x320] ;  /* 0x0000c8001d047a20 */ /* 0x000fe40000410000 */
[----:B------:R-:W-:Y:S02]  /*147d0*/  FMUL.FTZ R6, R31, c[0x0][0x320] ;  /* 0x0000c8001f067a20 */ /* 0x000fe40000410000 */
[----:B-1----:R-:W-:Y:S02]  /*147e0*/  FMUL.FTZ R0, R15, c[0x0][0x320] ;  /* 0x0000c8000f007a20 */ /* 0x002fe40000410000 */
[----:B------:R1:W2:Y:S01]  /*147f0*/  LDSM.16.M88.4 R12, [R3+0x5800] ;  /* 0x00580000030c783b */ /* 0x0002a20000000200 */
[----:B------:R-:W-:Y:S04]  /*14800*/  DEPBAR.LE SB0, 0x2 ;  /* 0x000080800000791a */ /* 0x000fe80000000000 */
[----:B------:R4:W5:Y:S03]  /*14810*/  MUFU.TANH R158, R0 ;  /* 0x00000000009e7308 */ /* 0x0009660000002400 */
[----:B------:R-:W-:Y:S01]  /*14820*/  BAR.SYNC.DEFER_BLOCKING 0x0 ;  /* 0x0000000000007b1d */ /* 0x000fe20000010000 */
[----:B-1----:R-:W-:Y:S02]  /*14830*/  FMUL.FTZ R3, R25, c[0x0][0x320] ;  /* 0x0000c80019037a20 */ /* 0x002fe40000410000 */
[----:B----4-:R-:W-:Y:S04]  /*14840*/  FMUL.FTZ R0, R16, c[0x0][0x320] ;  /* 0x0000c80010007a20 */ /* 0x010fe80000410000 */
[----:B------:R1:W-:Y:S01]  /*14850*/  MUFU.TANH R159, R0 ;  /* 0x00000000009f7308 */ /* 0x0003e20000002400 */
[C---:B--2---:R-:W-:Y:S08]  /*14860*/  HMMA.16816.F32 R32, R164.reuse, R12, R32 ;  /* 0x0000000ca420723c */ /* 0x044ff00000001820 */
[----:B------:R-:W-:Y:S04]  /*14870*/  HMMA.16816.F32 R36, R164, R14, R36 ;  /* 0x0000000ea424723c */ /* 0x000fe80000001824 */
[----:B-1----:R-:W-:Y:S02]  /*14880*/  FMUL.FTZ R0, R17, c[0x0][0x320] ;  /* 0x0000c80011007a20 */ /* 0x002fe40000410000 */
[----:B------:R1:W-:Y:S10]  /*14890*/  MUFU.TANH R17, R3 ;  /* 0x0000000300117308 */ /* 0x0003f40000002400 */
[----:B------:R-:W-:Y:S02]  /*148a0*/  FMUL.FTZ R8, R33, c[0x0][0x320] ;  /* 0x0000c80021087a20 */ /* 0x000fe40000410000 */
[----:B------:R-:W-:Y:S01]  /*148b0*/  FMUL.FTZ R9, R34, c[0x0][0x320] ;  /* 0x0000c80022097a20 */ /* 0x000fe20000410000 */
[----:B------:R2:W-:Y:S01]  /*148c0*/  MUFU.TANH R157, R0 ;  /* 0x00000000009d7308 */ /* 0x0005e20000002400 */
[----:B-1----:R-:W-:Y:S09]  /*148d0*/  FMUL.FTZ R3, R26, c[0x0][0x320] ;  /* 0x0000c8001a037a20 */ /* 0x002ff20000410000 */
[----:B------:R-:W-:Y:S01]  /*148e0*/  MUFU.TANH R26, R3 ;  /* 0x00000003001a7308 */ /* 0x000fe20000002400 */
[----:B--2---:R-:W-:Y:S09]  /*148f0*/  FMUL.FTZ R0, R18, c[0x0][0x320] ;  /* 0x0000c80012007a20 */ /* 0x004ff20000410000 */
[----:B------:R1:W-:Y:S02]  /*14900*/  MUFU.TANH R156, R0 ;  /* 0x00000000009c7308 */ /* 0x0003e40000002400 */
[----:B-1----:R-:W-:Y:S02]  /*14910*/  FMUL.FTZ R0, R19, c[0x0][0x320] ;  /* 0x0000c80013007a20 */ /* 0x002fe40000410000 */
[----:B------:R-:W-:Y:S06]  /*14920*/  FMUL.FTZ R19, R35, c[0x0][0x320] ;  /* 0x0000c80023137a20 */ /* 0x000fec0000410000 */
[----:B------:R1:W2:Y:S10]  /*14930*/  MUFU.TANH R155, R0 ;  /* 0x00000000009b7308 */ /* 0x0002b40000002400 */
[----:B------:R-:W-:Y:S01]  /*14940*/  MUFU.TANH R19, R19 ;  /* 0x0000001300137308 */ /* 0x000fe20000002400 */
[----:B-1----:R-:W-:Y:S09]  /*14950*/  FMUL.FTZ R0, R20, c[0x0][0x320] ;  /* 0x0000c80014007a20 */ /* 0x002ff20000410000 */
[----:B------:R1:W-:Y:S10]  /*14960*/  MUFU.TANH R20, R8 ;  /* 0x0000000800147308 */ /* 0x0003f40000002400 */
[----:B------:R4:W-:Y:S01]  /*14970*/  MUFU.TANH R154, R0 ;  /* 0x00000000009a7308 */ /* 0x0009e20000002400 */
[----:B-1----:R-:W-:Y:S02]  /*14980*/  FMUL.FTZ R8, R36, c[0x0][0x320] ;  /* 0x0000c80024087a20 */ /* 0x002fe40000410000 */
[----:B----4-:R-:W-:Y:S07]  /*14990*/  FMUL.FTZ R0, R21, c[0x0][0x320] ;  /* 0x0000c80015007a20 */ /* 0x010fee0000410000 */
[----:B------:R1:W-:Y:S02]  /*149a0*/  MUFU.TANH R21, R0 ;  /* 0x0000000000157308 */ /* 0x0003e40000002400 */
[----:B-1----:R-:W-:Y:S08]  /*149b0*/  FMUL.FTZ R0, R22, c[0x0][0x320] ;  /* 0x0000c80016007a20 */ /* 0x002ff00000410000 */
[----:B------:R-:W-:Y:S10]  /*149c0*/  MUFU.TANH R22, R6 ;  /* 0x0000000600167308 */ /* 0x000ff40000002400 */
[----:B------:R1:W-:Y:S02]  /*149d0*/  MUFU.TANH R152, R0 ;  /* 0x0000000000987308 */ /* 0x0003e40000002400 */
[----:B-1----:R-:W-:Y:S08]  /*149e0*/  FMUL.FTZ R0, R23, c[0x0][0x320] ;  /* 0x0000c80017007a20 */ /* 0x002ff00000410000 */
[----:B------:R1:W-:Y:S10]  /*149f0*/  MUFU.TANH R23, R4 ;  /* 0x0000000400177308 */ /* 0x0003f40000002400 */
[----:B------:R4:W2:Y:S01]  /*14a00*/  MUFU.TANH R18, R0 ;  /* 0x0000000000127308 */ /* 0x0008a20000002400 */
[----:B-1----:R-:W-:Y:S02]  /*14a10*/  FMUL.FTZ R4, R30, c[0x0][0x320] ;  /* 0x0000c8001e047a20 */ /* 0x002fe40000410000 */
[----:B----4-:R-:W-:Y:S07]  /*14a20*/  FMUL.FTZ R0, R24, c[0x0][0x320] ;  /* 0x0000c80018007a20 */ /* 0x010fee0000410000 */
[----:B------:R-:W-:Y:S10]  /*14a30*/  MUFU.TANH R24, R4 ;  /* 0x0000000400187308 */ /* 0x000ff40000002400 */
[----:B------:R1:W4:Y:S02]  /*14a40*/  MUFU.TANH R153, R0 ;  /* 0x0000000000997308 */ /* 0x0003240000002400 */
        /* <DEDUP_REMOVED lines=13> */
[C---:B------:R-:W-:Y:S02]  /*14b20*/  ISETP.GT.AND P1, PT, R2.reuse, 0x1, PT ;  /* 0x000000010200780c */ /* 0x040fe40003f24270 */
[----:B------:R-:W-:Y:S01]  /*14b30*/  ISETP.GT.AND P2, PT, R2, RZ, PT ;  /* 0x000000ff0200720c */ /* 0x000fe20003f44270 */
[----:B------:R1:W2:Y:S01]  /*14b40*/  MUFU.TANH R16, R3 ;  /* 0x0000000300107308 */ /* 0x0002a20000002400 */
[----:B---3--:R-:W-:Y:S02]  /*14b50*/  FSEL R4, R169, -INF , P1 ;  /* 0xff800000a9047808 */ /* 0x008fe40000800000 */
[----:B------:R-:W-:Y:S02]  /*14b60*/  ISETP.GT.AND P1, PT, R0, 0x9, PT ;  /* 0x000000090000780c */ /* 0x000fe40003f24270 */
[----:B------:R-:W-:Y:S02]  /*14b70*/  FSEL R5, R170, -INF , P2 ;  /* 0xff800000aa057808 */ /* 0x000fe40001000000 */
[----:B------:R-:W-:Y:S02]  /*14b80*/  ISETP.GT.AND P0, PT, R0, RZ, PT ;  /* 0x000000ff0000720c */ /* 0x000fe40003f04270 */
[----:B------:R-:W-:Y:S02]  /*14b90*/  ISETP.GT.AND P2, PT, R2, 0x9, PT ;  /* 0x000000090200780c */ /* 0x000fe40003f44270 */
[----:B-----5:R-:W-:Y:S02]  /*14ba0*/  FSEL R15, R158, -INF , P1 ;  /* 0xff8000009e0f7808 */ /* 0x020fe40000800000 */
[----:B------:R-:W-:Y:S02]  /*14bb0*/  ISETP.GT.AND P4, PT, R2, 0x8, PT ;  /* 0x000000080200780c */ /* 0x000fe40003f84270 */
[----:B------:R-:W-:Y:S02]  /*14bc0*/  ISETP.GT.AND P1, PT, R0, 0x11, PT ;  /* 0x000000110000780c */ /* 0x000fe40003f24270 */
[----:B------:R-:W-:Y:S02]  /*14bd0*/  FSEL R14, R168, -INF , P0 ;  /* 0xff800000a80e7808 */ /* 0x000fe40000000000 */
[----:B------:R-:W-:Y:S02]  /*14be0*/  FSEL R6, R161, -INF , P2 ;  /* 0xff800000a1067808 */ /* 0x000fe40001000000 */
[----:B------:R-:W-:Y:S02]  /*14bf0*/  ISETP.GT.AND P0, PT, R0, 0x8, PT ;  /* 0x000000080000780c */ /* 0x000fe40003f04270 */
[----:B------:R-:W-:Y:S02]  /*14c00*/  ISETP.GT.AND P2, PT, R2, 0x11, PT ;  /* 0x000000110200780c */ /* 0x000fe40003f44270 */
[----:B------:R-:W-:Y:S02]  /*14c10*/  FSEL R7, R162, -INF , P4 ;  /* 0xff800000a2077808 */ /* 0x000fe40002000000 */
[----:B------:R-:W-:Y:S02]  /*14c20*/  FSEL R162, R155, -INF , P1 ;  /* 0xff8000009ba27808 */ /* 0x000fe40000800000 */
[----:B------:R-:W-:Y:S02]  /*14c30*/  ISETP.GT.AND P1, PT, R0, 0x19, PT ;  /* 0x000000190000780c */ /* 0x000fe40003f24270 */
[----:B------:R-:W-:Y:S02]  /*14c40*/  FSEL R12, R160, -INF , P0 ;  /* 0xff800000a00c7808 */ /* 0x000fe40000000000 */
[----:B------:R-:W-:Y:S02]  /*14c50*/  FSEL R160, R157, -INF , P2 ;  /* 0xff8000009da07808 */ /* 0x000fe40001000000 */
[----:B------:R-:W-:Y:S02]  /*14c60*/  ISETP.GT.AND P2, PT, R2, 0x19, PT ;  /* 0x000000190200780c */ /* 0x000fe40003f44270 */
[----:B------:R-:W-:Y:S02]  /*14c70*/  FSEL R166, R18, -INF , P1 ;  /* 0xff80000012a67808 */ /* 0x000fe40000800000 */
[----:B-1----:R-:W-:Y:S01]  /*14c80*/  FMNMX.FTZ R3, R5, R106, !PT ;  /* 0x0000006a05037209 */ /* 0x002fe20007810000 */
[----:B------:R1:W3:Y:S01]  /*14c90*/  MUFU.TANH R18, R8 ;  /* 0x0000000800127308 */ /* 0x0002e20000002400 */
[----:B------:R-:W-:Y:S02]  /*14ca0*/  FSEL R164, R21, -INF , P2 ;  /* 0xff80000015a47808 */ /* 0x000fe40001000000 */
[----:B------:R-:W-:Y:S02]  /*14cb0*/  FMNMX.FTZ R3, R4, R3, !PT ;  /* 0x0000000304037209 */ /* 0x000fe40007810000 */
[----:B------:R-:W-:Y:S02]  /*14cc0*/  ISETP.GT.AND P3, PT, R0, 0x1, PT ;  /* 0x000000010000780c */ /* 0x000fe40003f64270 */
[----:B------:R-:W-:Y:S02]  /*14cd0*/  FMNMX.FTZ R3, R7, R3, !PT ;  /* 0x0000000307037209 */ /* 0x000fe40007810000 */
[----:B------:R-:W-:Y:S01]  /*14ce0*/  FSEL R13, R163, -INF , P3 ;  /* 0xff800000a30d7808 */ /* 0x000fe20001800000 */
[----:B------:R5:W-:Y:S01]  /*14cf0*/  MUFU.TANH R21, R9 ;  /* 0x0000000900157308 */ /* 0x000be20000002400 */
[----:B------:R-:W-:Y:S02]  /*14d00*/  ISETP.GT.AND P3, PT, R2, 0x10, PT ;  /* 0x000000100200780c */ /* 0x000fe40003f64270 */
[----:B------:R-:W-:Y:S02]  /*14d10*/  FMNMX.FTZ R3, R6, R3, !PT ;  /* 0x0000000306037209 */ /* 0x000fe40007810000 */
[----:B------:R-:W-:Y:S02]  /*14d20*/  FSEL R159, R159, -INF , P3 ;  /* 0xff8000009f9f7808 */ /* 0x000fe40001800000 */
[----:B------:R-:W-:Y:S02]  /*14d30*/  ISETP.GT.AND P3, PT, R2, 0x18, PT ;  /* 0x000000180200780c */ /* 0x000fe40003f64270 */
[----:B------:R-:W-:Y:S02]  /*14d40*/  FMNMX.FTZ R3, R159, R3, !PT ;  /* 0x000000039f037209 */ /* 0x000fe40007810000 */
[----:B------:R-:W-:Y:S02]  /*14d50*/  FSEL R163, R154, -INF , P3 ;  /* 0xff8000009aa37808 */ /* 0x000fe40001800000 */
[----:B------:R-:W-:Y:S02]  /*14d60*/  FMNMX.FTZ R3, R160, R3, !PT ;  /* 0x00000003a0037209 */ /* 0x000fe40007810000 */
[----:B------:R-:W-:Y:S02]  /*14d70*/  ISETP.GT.AND P3, PT, R2, 0x20, PT ;  /* 0x000000200200780c */ /* 0x000fe40003f64270 */
[----:B------:R-:W-:Y:S02]  /*14d80*/  FMNMX.FTZ R3, R163, R3, !PT ;  /* 0x00000003a3037209 */ /* 0x000fe40007810000 */
[----:B-1----:R-:W-:Y:S02]  /*14d90*/  FMNMX.FTZ R8, R14, R107, !PT ;  /* 0x0000006b0e087209 */ /* 0x002fe40007810000 */
[----:B------:R-:W-:Y:S02]  /*14da0*/  ISETP.GT.AND P2, PT, R2, 0x21, PT ;  /* 0x000000210200780c */ /* 0x000fe40003f44270 */
[----:B----4-:R-:W-:Y:S01]  /*14db0*/  FSEL R167, R153, -INF , P3 ;  /* 0xff80000099a77808 */ /* 0x010fe20001800000 */
[----:B-----5:R-:W-:Y:S01]  /*14dc0*/  FMUL.FTZ R9, R37, c[0x0][0x320] ;  /* 0x0000c80025097a20 */ /* 0x020fe20000410000 */
[----:B------:R-:W-:Y:S02]  /*14dd0*/  FMNMX.FTZ R3, R164, R3, !PT ;  /* 0x00000003a4037209 */ /* 0x000fe40007810000 */
[----:B------:R-:W-:Y:S02]  /*14de0*/  FMNMX.FTZ R8, R13, R8, !PT ;  /* 0x000000080d087209 */ /* 0x000fe40007810000 */
[----:B------:R-:W-:Y:S02]  /*14df0*/  FSEL R169, R17, -INF , P2 ;  /* 0xff80000011a97808 */ /* 0x000fe40001000000 */
[----:B------:R1:W4:Y:S01]  /*14e00*/  MUFU.TANH R17, R9 ;  /* 0x0000000900117308 */ /* 0x0003220000002400 */
[----:B------:R-:W-:Y:S02]  /*14e10*/  ISETP.GT.AND P1, PT, R2, 0x28, PT ;  /* 0x000000280200780c */ /* 0x000fe40003f24270 */
[----:B------:R-:W-:Y:S02]  /*14e20*/  FMNMX.FTZ R3, R167, R3, !PT ;  /* 0x00000003a7037209 */ /* 0x000fe40007810000 */
[----:B------:R-:W-:Y:S02]  /*14e30*/  FMNMX.FTZ R8, R12, R8, !PT ;  /* 0x000000080c087209 */ /* 0x000fe40007810000 */
[C---:B------:R-:W-:Y:S02]  /*14e40*/  ISETP.GT.AND P4, PT, R2.reuse, 0x30, PT ;  /* 0x000000300200780c */ /* 0x040fe40003f84270 */
[----:B------:R-:W-:Y:S02]  /*14e50*/  FSEL R175, R25, -INF , P1 ;  /* 0xff80000019af7808 */ /* 0x000fe40000800000 */
[C---:B------:R-:W-:Y:S02]  /*14e60*/  ISETP.GT.AND P5, PT, R2.reuse, 0x29, PT ;  /* 0x000000290200780c */ /* 0x040fe40003fa4270 */
[----:B------:R-:W-:Y:S02]  /*14e70*/  FMNMX.FTZ R3, R169, R3, !PT ;  /* 0x00000003a9037209 */ /* 0x000fe40007810000 */
[C---:B------:R-:W-:Y:S02]  /*14e80*/  ISETP.GT.AND P2, PT, R2.reuse, 0x38, PT ;  /* 0x000000380200780c */ /* 0x040fe40003f44270 */
[C---:B------:R-:W-:Y:S02]  /*14e90*/  ISETP.GT.AND P1, PT, R2.reuse, 0x39, PT ;  /* 0x000000390200780c */ /* 0x040fe40003f24270 */
[----:B------:R-:W-:Y:S02]  /*14ea0*/  ISETP.GT.AND P3, PT, R2, 0x31, PT ;  /* 0x000000310200780c */ /* 0x000fe40003f64270 */
[----:B------:R-:W-:Y:S01]  /*14eb0*/  FMNMX.FTZ R2, R15, R8, !PT ;  /* 0x000000080f027209 */ /* 0x000fe20007810000 */
[----:B------:R-:W-:Y:S01]  /*14ec0*/  FMUL.FTZ R8, R38, c[0x0][0x320] ;  /* 0x0000c80026087a20 */ /* 0x000fe20000410000 */
[----:B--2---:R-:W-:Y:S01]  /*14ed0*/  FSEL R204, R16, -INF , P4 ;  /* 0xff80000010cc7808 */ /* 0x004fe20002000000 */
[----:B-1----:R-:W-:Y:S01]  /*14ee0*/  FMUL.FTZ R9, R39, c[0x0][0x320] ;  /* 0x0000c80027097a20 */ /* 0x002fe20000410000 */
[----:B------:R-:W-:Y:S01]  /*14ef0*/  FSEL R171, R23, -INF , P5 ;  /* 0xff80000017ab7808 */ /* 0x000fe20002800000 */
[----:B------:R1:W2:Y:S01]  /*14f00*/  MUFU.TANH R16, R8 ;  /* 0x0000000800107308 */ /* 0x0002a20000002400 */
[----:B------:R-:W-:Y:S02]  /*14f10*/  FMNMX.FTZ R3, R175, R3, !PT ;  /* 0x00000003af037209 */ /* 0x000fe40007810000 */
[----:B------:R-:W-:Y:S02]  /*14f20*/  FSEL R201, R20, -INF , P3 ;  /* 0xff80000014c97808 */ /* 0x000fe40001800000 */
[----:B------:R-:W-:Y:S02]  /*14f30*/  FMNMX.FTZ R3, R171, R3, !PT ;  /* 0x00000003ab037209 */ /* 0x000fe40007810000 */
[----:B---3--:R-:W-:Y:S02]  /*14f40*/  FSEL R200, R18, -INF , P2 ;  /* 0xff80000012c87808 */ /* 0x008fe40001000000 */
[----:B------:R-:W-:Y:S01]  /*14f50*/  FMNMX.FTZ R3, R204, R3, !PT ;  /* 0x00000003cc037209 */ /* 0x000fe20007810000 */
[----:B------:R-:W3:Y:S01]  /*14f60*/  MUFU.TANH R9, R9 ;  /* 0x0000000900097308 */ /* 0x000ee20000002400 */
[----:B----4-:R-:W-:Y:S02]  /*14f70*/  FSEL R197, R17, -INF , P1 ;  /* 0xff80000011c57808 */ /* 0x010fe40000800000 */
[----:B------:R-:W-:Y:S02]  /*14f80*/  FMNMX.FTZ R3, R201, R3, !PT ;  /* 0x00000003c9037209 */ /* 0x000fe40007810000 */
[----:B------:R-:W-:Y:S02]  /*14f90*/  ISETP.GT.AND P0, PT, R0, 0x10, PT ;  /* 0x000000100000780c */ /* 0x000fe40003f04270 */
[----:B------:R-:W-:Y:S02]  /*14fa0*/  FMNMX.FTZ R3, R200, R3, !PT ;  /* 0x00000003c8037209 */ /* 0x000fe40007810000 */
[----:B------:R-:W-:Y:S02]  /*14fb0*/  FSEL R161, R156, -INF , P0 ;  /* 0xff8000009ca17808 */ /* 0x000fe40000000000 */
[----:B------:R-:W-:Y:S02]  /*14fc0*/  FMNMX.FTZ R3, R197, R3, !PT ;  /* 0x00000003c5037209 */ /* 0x000fe40007810000 */
[C---:B------:R-:W-:Y:S02]  /*14fd0*/  ISETP.GT.AND P0, PT, R0.reuse, 0x18, PT ;  /* 0x000000180000780c */ /* 0x040fe40003f04270 */
[----:B------:R-:W-:Y:S01]  /*14fe0*/  ISETP.GT.AND P1, PT, R0, 0x30, PT ;  /* 0x000000300000780c */ /* 0x000fe20003f24270 */
[----:B-1----:R-:W1:Y:S01]  /*14ff0*/  SHFL.BFLY PT, R8, R3, 0x2, 0x1f ;  /* 0x0c401f0003087f89 */ /* 0x002e6200000e0000 */
[----:B------:R-:W-:Y:S02]  /*15000*/  FSEL R165, R152, -INF , P0 ;  /* 0xff80000098a57808 */ /* 0x000fe40000000000 */
[C---:B------:R-:W-:Y:S02]  /*15010*/  ISETP.GT.AND P0, PT, R0.reuse, 0x20, PT ;  /* 0x000000200000780c */ /* 0x040fe40003f04270 */
[----:B------:R-:W-:Y:S02]  /*15020*/  ISETP.GT.AND P3, PT, R0, 0x28, PT ;  /* 0x000000280000780c */ /* 0x000fe40003f64270 */
[----:B------:R-:W-:Y:S02]  /*15030*/  FSEL R170, R26, -INF , P0 ;  /* 0xff8000001aaa7808 */ /* 0x000fe40000000000 */
[C---:B------:R-:W-:Y:S02]  /*15040*/  ISETP.GT.AND P0, PT, R0.reuse, 0x21, PT ;  /* 0x000000210000780c */ /* 0x040fe40003f04270 */
[----:B------:R-:W-:Y:S02]  /*15050*/  FSEL R199, R21, -INF , P1 ;  /* 0xff80000015c77808 */ /* 0x000fe40000800000 */
[----:B------:R-:W-:Y:S02]  /*15060*/  FSEL R168, R27, -INF , P0 ;  /* 0xff8000001ba87808 */ /* 0x000fe40000000000 */
[C---:B------:R-:W-:Y:S02]  /*15070*/  ISETP.GT.AND P0, PT, R0.reuse, 0x29, PT ;  /* 0x000000290000780c */ /* 0x040fe40003f04270 */
[----:B------:R-:W-:Y:S02]  /*15080*/  ISETP.GT.AND P1, PT, R0, 0x38, PT ;  /* 0x000000380000780c */ /* 0x000fe40003f24270 */
[----:B------:R-:W-:Y:S02]  /*15090*/  FSEL R174, R22, -INF , P0 ;  /* 0xff80000016ae7808 */ /* 0x000fe40000000000 */
[----:B------:R-:W-:Y:S02]  /*150a0*/  ISETP.GT.AND P0, PT, R0, 0x31, PT ;  /* 0x000000310000780c */ /* 0x000fe40003f04270 */
[----:B--2---:R-:W-:Y:S02]  /*150b0*/  FSEL R202, R16, -INF , P1 ;  /* 0xff80000010ca7808 */ /* 0x004fe40000800000 */
[----:B------:R-:W-:Y:S02]  /*150c0*/  FSEL R198, R19, -INF , P0 ;  /* 0xff80000013c67808 */ /* 0x000fe40000000000 */
[----:B------:R-:W-:Y:S02]  /*150d0*/  ISETP.GT.AND P0, PT, R0, 0x39, PT ;  /* 0x000000390000780c */ /* 0x000fe40003f04270 */
[----:B-1----:R-:W-:Y:S02]  /*150e0*/  FMNMX.FTZ R0, R3, R8, !PT ;  /* 0x0000000803007209 */ /* 0x002fe40007810000 */
[----:B---3--:R-:W-:Y:S02]  /*150f0*/  FSEL R207, R9, -INF , P0 ;  /* 0xff80000009cf7808 */ /* 0x008fe40000000000 */
[----:B------:R-:W-:Y:S01]  /*15100*/  FMNMX.FTZ R2, R161, R2, !PT ;  /* 0x00000002a1027209 */ /* 0x000fe20007810000 */
[----:B------:R-:W1:Y:S01]  /*15110*/  SHFL.BFLY PT, R9, R0, 0x1, 0x1f ;  /* 0x0c201f0000097f89 */ /* 0x000e6200000e0000 */
[----:B------:R-:W-:Y:S02]  /*15120*/  FSEL R173, R24, -INF , P3 ;  /* 0xff80000018ad7808 */ /* 0x000fe40001800000 */
[----:B------:R-:W-:Y:S02]  /*15130*/  FMNMX.FTZ R2, R162, R2, !PT ;  /* 0x00000002a2027209 */ /* 0x000fe40007810000 */
[----:B------:R-:W-:Y:S02]  /*15140*/  IADD3 R156, R187, R176, RZ ;  /* 0x000000b0bb9c7210 */ /* 0x000fe40007ffe0ff */
[----:B------:R-:W-:Y:S03]  /*15150*/  FMNMX.FTZ R2, R165, R2, !PT ;  /* 0x00000002a5027209 */ /* 0x000fe60007810000 */
[----:B------:R-:W-:Y:S01]  /*15160*/  LDSM.16.MT88.4 R32, [R156] ;  /* 0x000000009c20783b */ /* 0x000fe20000004200 */
[----:B------:R-:W-:Y:S04]  /*15170*/  FMNMX.FTZ R2, R166, R2, !PT ;  /* 0x00000002a6027209 */ /* 0x000fe80007810000 */
[----:B------:R-:W-:Y:S04]  /*15180*/  FMNMX.FTZ R2, R170, R2, !PT ;  /* 0x00000002aa027209 */ /* 0x000fe80007810000 */
[----:B------:R-:W-:Y:S04]  /*15190*/  FMNMX.FTZ R2, R168, R2, !PT ;  /* 0x00000002a8027209 */ /* 0x000fe80007810000 */
[----:B------:R-:W-:Y:S02]  /*151a0*/  FMNMX.FTZ R2, R173, R2, !PT ;  /* 0x00000002ad027209 */ /* 0x000fe40007810000 */
[----:B-1----:R-:W-:Y:S02]  /*151b0*/  FMNMX.FTZ R9, R0, R9, !PT ;  /* 0x0000000900097209 */ /* 0x002fe40007810000 */
[----:B------:R-:W-:Y:S02]  /*151c0*/  FMNMX.FTZ R2, R174, R2, !PT ;  /* 0x00000002ae027209 */ /* 0x000fe40007810000 */
[C---:B------:R-:W-:Y:S01]  /*151d0*/  FSETP.NEU.FTZ.AND P1, PT, R9.reuse, -INF , PT ;  /* 0xff8000000900780b */ /* 0x040fe20003f3d000 */
[----:B------:R-:W-:Y:S01]  /*151e0*/  FMUL.FTZ R0, R9, c[0x0][0x2d0] ;  /* 0x0000b40009007a20 */ /* 0x000fe20000410000 */
[----:B------:R-:W-:Y:S04]  /*151f0*/  FMNMX.FTZ R2, R199, R2, !PT ;  /* 0x00000002c7027209 */ /* 0x000fe80007810000 */
[----:B------:R-:W-:Y:S02]  /*15200*/  FSEL R157, R0, RZ, P1 ;  /* 0x000000ff009d7208 */ /* 0x000fe40000800000 */
[----:B------:R-:W-:Y:S03]  /*15210*/  FMNMX.FTZ R2, R198, R2, !PT ;  /* 0x00000002c6027209 */ /* 0x000fe60007810000 */
[--C-:B------:R-:W-:Y:S01]  /*15220*/  FFMA.FTZ R0, R5, c[0x0][0x2d0], -R157.reuse ;  /* 0x0000b40005007a23 */ /* 0x100fe2000001089d */
[----:B------:R-:W-:Y:S03]  /*15230*/  FMNMX.FTZ R2, R202, R2, !PT ;  /* 0x00000002ca027209 */ /* 0x000fe60007810000 */
[----:B------:R1:W-:Y:S01]  /*15240*/  MUFU.EX2 R206, R0 ;  /* 0x0000000000ce7308 */ /* 0x0003e20000000800 */
[----:B------:R-:W-:Y:S05]  /*15250*/  FMNMX.FTZ R2, R207, R2, !PT ;  /* 0x00000002cf027209 */ /* 0x000fea0007810000 */
[----:B------:R-:W2:Y:S01]  /*15260*/  SHFL.BFLY PT, R3, R2, 0x2, 0x1f ;  /* 0x0c401f0002037f89 */ /* 0x000ea200000e0000 */
[--C-:B-1----:R-:W-:Y:S04]  /*15270*/  FFMA.FTZ R0, R4, c[0x0][0x2d0], -R157.reuse ;  /* 0x0000b40004007a23 */ /* 0x102fe8000001089d */
[----:B------:R1:W3:Y:S01]  /*15280*/  MUFU.EX2 R205, R0 ;  /* 0x0000000000cd7308 */ /* 0x0002e20000000800 */
[----:B--2---:R-:W-:Y:S05]  /*15290*/  FMNMX.FTZ R2, R2, R3, !PT ;  /* 0x0000000302027209 */ /* 0x004fea0007810000 */
[----:B------:R-:W2:Y:S01]  /*152a0*/  SHFL.BFLY PT, R3, R2, 0x1, 0x1f ;  /* 0x0c201f0002037f89 */ /* 0x000ea200000e0000 */
[--C-:B-1----:R-:W-:Y:S01]  /*152b0*/  FFMA.FTZ R0, R7, c[0x0][0x2d0], -R157.reuse ;  /* 0x0000b40007007a23 */ /* 0x102fe2000001089d */
[----:B---3--:R-:W-:Y:S03]  /*152c0*/  F2FP.PACK_AB R152, R205, R206 ;  /* 0x000000cecd98723e */ /* 0x008fe600000000ff */
[----:B------:R1:W-:Y:S01]  /*152d0*/  MUFU.EX2 R213, R0 ;  /* 0x0000000000d57308 */ /* 0x0003e20000000800 */
[----:B--2---:R-:W-:Y:S04]  /*152e0*/  FMNMX.FTZ R8, R2, R3, !PT ;  /* 0x0000000302087209 */ /* 0x004fe80007810000 */
[C---:B------:R-:W-:Y:S01]  /*152f0*/  FSETP.NEU.FTZ.AND P0, PT, R8.reuse, -INF , PT ;  /* 0xff8000000800780b */ /* 0x040fe20003f1d000 */
[----:B------:R-:W-:Y:S05]  /*15300*/  FMUL.FTZ R2, R8, c[0x0][0x2d0] ;  /* 0x0000b40008027a20 */ /* 0x000fea0000410000 */
[----:B------:R-:W-:Y:S02]  /*15310*/  FSEL R158, R2, RZ, P0 ;  /* 0x000000ff029e7208 */ /* 0x000fe40000000000 */
[----:B------:R-:W-:Y:S02]  /*15320*/  FSEL R2, R9, RZ, P1 ;  /* 0x000000ff09027208 */ /* 0x000fe40000800000 */
[----:B------:R-:W-:Y:S01]  /*15330*/  ISETP.GE.AND P1, PT, R214, 0x1, PT ;  /* 0x00000001d600780c */ /* 0x000fe20003f26270 */
[----:B------:R-:W-:Y:S02]  /*15340*/  FFMA.FTZ R3, R15, c[0x0][0x2d0], -R158 ;  /* 0x0000b4000f037a23 */ /* 0x000fe4000001089e */
[----:B------:R-:W-:Y:S02]  /*15350*/  FADD.FTZ R2, -R2, R106 ;  /* 0x0000006a02027221 */ /* 0x000fe40000010100 */
[----:B------:R2:W-:Y:S01]  /*15360*/  MUFU.EX2 R209, R3 ;  /* 0x0000000300d17308 */ /* 0x0005e20000000800 */
[----:B-1----:R-:W-:Y:S02]  /*15370*/  FFMA.FTZ R0, R6, c[0x0][0x2d0], -R157 ;  /* 0x0000b40006007a23 */ /* 0x002fe4000001089d */
[----:B------:R-:W-:Y:S07]  /*15380*/  FMUL.FTZ R2, R2, c[0x0][0x2d0] ;  /* 0x0000b40002027a20 */ /* 0x000fee0000410000 */
[----:B------:R1:W3:Y:S10]  /*15390*/  MUFU.EX2 R212, R0 ;  /* 0x0000000000d47308 */ /* 0x0002f40000000800 */
[----:B------:R-:W4:Y:S01]  /*153a0*/  MUFU.EX2 R2, R2 ;  /* 0x0000000200027308 */ /* 0x000f220000000800 */
[----:B--2---:R-:W-:Y:S04]  /*153b0*/  IADD3 R3, R186, R176, RZ ;  /* 0x000000b0ba037210 */ /* 0x004fe80007ffe0ff */
[----:B------:R-:W-:Y:S01]  /*153c0*/  IADD3 R106, R184, R3, RZ ;  /* 0x00000003b86a7210 */ /* 0x000fe20007ffe0ff */
[----:B------:R-:W2:Y:S01]  /*153d0*/  LDSM.16.MT88.4 R16, [R3] ;  /* 0x000000000310783b */ /* 0x000ea20000004200 */
[--C-:B-1----:R-:W-:Y:S01]  /*153e0*/  FFMA.FTZ R0, R14, c[0x0][0x2d0], -R158.reuse ;  /* 0x0000b4000e007a23 */ /* 0x102fe2000001089e */
[----:B---3--:R-:W-:Y:S06]  /*153f0*/  F2FP.PACK_AB R154, R212, R213 ;  /* 0x000000d5d49a723e */ /* 0x008fec00000000ff */
[----:B------:R-:W1:Y:S01]  /*15400*/  LDSM.16.MT88.4 R24, [R106] ;  /* 0x000000006a18783b */ /* 0x000e620000004200 */
[----:B------:R3:W-:Y:S01]  /*15410*/  MUFU.EX2 R203, R0 ;  /* 0x0000000000cb7308 */ /* 0x0007e20000000800 */
[C---:B----4-:R-:W-:Y:S02]  /*15420*/  FMUL.FTZ R4, R2.reuse, R112 ;  /* 0x0000007002047220 */ /* 0x050fe40000410000 */
        /* <DEDUP_REMOVED lines=8> */
[--C-:B---3--:R-:W-:Y:S02]  /*154b0*/  FFMA.FTZ R0, R13, c[0x0][0x2d0], -R158.reuse ;  /* 0x0000b4000d007a23 */ /* 0x108fe4000001089e */
[C---:B------:R-:W-:Y:S02]  /*154c0*/  FMUL.FTZ R13, R2.reuse, R117 ;  /* 0x00000075020d7220 */ /* 0x040fe40000410000 */
[----:B------:R-:W3:Y:S01]  /*154d0*/  MUFU.EX2 R211, R0 ;  /* 0x0000000000d37308 */ /* 0x000ee20000000800 */
        /* <DEDUP_REMOVED lines=12> */
[----:B---3--:R-:W-:Y:S01]  /*155a0*/  F2FP.PACK_AB R153, R211, R203 ;  /* 0x000000cbd399723e */ /* 0x008fe200000000ff */
[--C-:B------:R-:W-:Y:S02]  /*155b0*/  FFMA.FTZ R0, R12, c[0x0][0x2d0], -R158.reuse ;  /* 0x0000b4000c007a23 */ /* 0x100fe4000001089e */
[C---:B------:R-:W-:Y:S02]  /*155c0*/  FMUL.FTZ R12, R2.reuse, R116 ;  /* 0x00000074020c7220 */ /* 0x040fe40000410000 */
[----:B------:R3:W4:Y:S01]  /*155d0*/  MUFU.EX2 R210, R0 ;  /* 0x0000000000d27308 */ /* 0x0007220000000800 */
        /* <DEDUP_REMOVED lines=12> */
[----:B---3--:R-:W-:Y:S01]  /*156a0*/  FSEL R0, R8, RZ, P0 ;  /* 0x000000ff08007208 */ /* 0x008fe20000000000 */
[C---:B------:R-:W-:Y:S01]  /*156b0*/  FMUL.FTZ R89, R2.reuse, R89 ;  /* 0x0000005902597220 */ /* 0x040fe20000410000 */
[----:B----4-:R-:W-:Y:S01]  /*156c0*/  F2FP.PACK_AB R155, R209, R210 ;  /* 0x000000d2d19b723e */ /* 0x010fe200000000ff */
[----:B------:R-:W-:Y:S02]  /*156d0*/  FMUL.FTZ R92, R2, R92 ;  /* 0x0000005c025c7220 */ /* 0x000fe40000410000 */
[----:B------:R-:W-:Y:S01]  /*156e0*/  FADD.FTZ R0, -R0, R107 ;  /* 0x0000006b00007221 */ /* 0x000fe20000010100 */
[----:B------:R-:W-:Y:S01]  /*156f0*/  IADD3 R107, R184, R156, RZ ;  /* 0x0000009cb86b7210 */ /* 0x000fe20007ffe0ff */
[----:B------:R-:W-:Y:S02]  /*15700*/  FMUL.FTZ R93, R2, R93 ;  /* 0x0000005d025d7220 */ /* 0x000fe40000410000 */
[----:B------:R-:W-:Y:S02]  /*15710*/  FMUL.FTZ R0, R0, c[0x0][0x2d0] ;  /* 0x0000b40000007a20 */ /* 0x000fe40000410000 */
[C---:B------:R-:W-:Y:S02]  /*15720*/  FMUL.FTZ R96, R2.reuse, R96 ;  /* 0x0000006002607220 */ /* 0x040fe40000410000 */
[C---:B------:R-:W-:Y:S02]  /*15730*/  FMUL.FTZ R97, R2.reuse, R97 ;  /* 0x0000006102617220 */ /* 0x040fe40000410000 */
[----:B------:R-:W3:Y:S01]  /*15740*/  MUFU.EX2 R0, R0 ;  /* 0x0000000000007308 */ /* 0x000ee20000000800 */
[C---:B------:R-:W-:Y:S02]  /*15750*/  FMUL.FTZ R100, R2.reuse, R100 ;  /* 0x0000006402647220 */ /* 0x040fe40000410000 */
[----:B------:R-:W-:Y:S02]  /*15760*/  FMUL.FTZ R101, R2, R101 ;  /* 0x0000006502657220 */ /* 0x000fe40000410000 */
[--C-:B------:R-:W-:Y:S05]  /*15770*/  FFMA.FTZ R124, R169, c[0x0][0x2d0], -R157.reuse ;  /* 0x0000b400a97c7a23 */ /* 0x100fea000001089d */
[----:B------:R4:W-:Y:S01]  /*15780*/  MUFU.EX2 R169, R124 ;  /* 0x0000007c00a97308 */ /* 0x0009e20000000800 */
[C---:B---3--:R-:W-:Y:S02]  /*15790*/  FMUL.FTZ R6, R0.reuse, R114 ;  /* 0x0000007200067220 */ /* 0x048fe40000410000 */
[C---:B------:R-:W-:Y:S02]  /*157a0*/  FMUL.FTZ R7, R0.reuse, R115 ;  /* 0x0000007300077220 */ /* 0x040fe40000410000 */
[----:B------:R-:W3:Y:S01]  /*157b0*/  LDSM.16.MT88.4 R112, [R107] ;  /* 0x000000006b70783b */ /* 0x000ee20000004200 */
        /* <DEDUP_REMOVED lines=14> */
[C---:B-1----:R-:W-:Y:S03]  /*158a0*/  HMMA.16816.F32 R16, R152.reuse, R24, R16 ;  /* 0x000000189810723c */ /* 0x042fe60000001810 */
        /* <DEDUP_REMOVED lines=11> */
[C---:B------:R-:W-:Y:S03]  /*15960*/  HMMA.16816.F32 R24, R152.reuse, R32, R24 ;  /* 0x000000209818723c */ /* 0x040fe60000001818 */
        /* <DEDUP_REMOVED lines=11> */
[C---:B---3--:R-:W-:Y:S03]  /*15a20*/  HMMA.16816.F32 R32, R152.reuse, R112, R32 ;  /* 0x000000709820723c */ /* 0x048fe60000001820 */
        /* <DEDUP_REMOVED lines=35> */
[----:B------:R-:W5:Y:S03]  /*15c60*/  LDSM.16.MT88.4 R116, [R3+0x4000] ;  /* 0x004000000374783b */ /* 0x000f660000004200 */
[C---:B------:R-:W-:Y:S02]  /*15c70*/  FMUL.FTZ R102, R0.reuse, R102 ;  /* 0x0000006600667220 */ /* 0x040fe40000410000 */
[----:B------:R-:W-:Y:S02]  /*15c80*/  FMUL.FTZ R103, R0, R103 ;  /* 0x0000006700677220 */ /* 0x000fe40000410000 */
[----:B----4-:R-:W-:Y:S04]  /*15c90*/  FFMA.FTZ R124, R170, c[0x0][0x2d0], -R158 ;  /* 0x0000b400aa7c7a23 */ /* 0x010fe8000001089e */
[----:B------:R-:W-:Y:S02]  /*15ca0*/  FFMA.FTZ R2, R2, R221, R206 ;  /* 0x000000dd02027223 */ /* 0x000fe400000100ce */
[----:B------:R-:W-:Y:S02]  /*15cb0*/  FFMA.FTZ R0, R0, R220, R203 ;  /* 0x000000dc00007223 */ /* 0x000fe400000100cb */
[----:B------:R-:W-:Y:S02]  /*15cc0*/  FADD.FTZ R2, R205, R2 ;  /* 0x00000002cd027221 */ /* 0x000fe40000010000 */
[----:B--2---:R-:W-:Y:S02]  /*15cd0*/  FFMA.FTZ R120, R161, c[0x0][0x2d0], -R158 ;  /* 0x0000b400a1787a23 */ /* 0x004fe4000001089e */
[----:B------:R-:W-:Y:S02]  /*15ce0*/  FADD.FTZ R0, R211, R0 ;  /* 0x00000000d3007221 */ /* 0x000fe40000010000 */
[----:B------:R2:W4:Y:S01]  /*15cf0*/  MUFU.EX2 R193, R120 ;  /* 0x0000007800c17308 */ /* 0x0005220000000800 */
[----:B------:R-:W-:Y:S01]  /*15d00*/  FADD.FTZ R2, R213, R2 ;  /* 0x00000002d5027221 */ /* 0x000fe20000010000 */
[C---:B-1----:R-:W-:Y:S03]  /*15d10*/  HMMA.16816.F32 R64, R152.reuse, R112, R64 ;  /* 0x000000709840723c */ /* 0x042fe60000001840 */
[----:B------:R-:W-:Y:S02]  /*15d20*/  FADD.FTZ R0, R210, R0 ;  /* 0x00000000d2007221 */ /* 0x000fe40000010000 */
[----:B------:R-:W-:Y:S02]  /*15d30*/  FADD.FTZ R2, R212, R2 ;  /* 0x00000002d4027221 */ /* 0x000fe40000010000 */
[----:B------:R-:W-:Y:S01]  /*15d40*/  FADD.FTZ R0, R209, R0 ;  /* 0x00000000d1007221 */ /* 0x000fe20000010000 */
[C---:B------:R-:W-:Y:S01]  /*15d50*/  HMMA.16816.F32 R68, R152.reuse, R114, R68 ;  /* 0x000000729844723c */ /* 0x040fe20000001844 */
[----:B------:R-:W1:Y:S03]  /*15d60*/  LDSM.16.MT88.4 R112, [R106+0x4000] ;  /* 0x004000006a70783b */ /* 0x000e660000004200 */
[----:B---3--:R-:W-:Y:S04]  /*15d70*/  FADD.FTZ R2, R196, R2 ;  /* 0x00000002c4027221 */ /* 0x008fe80000010000 */
[C---:B-----5:R-:W-:Y:S04]  /*15d80*/  HMMA.16816.F32 R72, R152.reuse, R116, R72 ;  /* 0x000000749848723c */ /* 0x060fe80000001848 */
[----:B--2---:R-:W-:Y:S02]  /*15d90*/  FFMA.FTZ R120, R162, c[0x0][0x2d0], -R158 ;  /* 0x0000b400a2787a23 */ /* 0x004fe4000001089e */
[----:B------:R-:W-:Y:S02]  /*15da0*/  MUFU.EX2 R162, R129 ;  /* 0x0000008100a27308 */ /* 0x000fe40000000800 */
[C---:B------:R-:W-:Y:S01]  /*15db0*/  HMMA.16816.F32 R76, R152.reuse, R118, R76 ;  /* 0x00000076984c723c */ /* 0x040fe2000000184c */
[----:B------:R-:W2:Y:S03]  /*15dc0*/  LDSM.16.MT88.4 R116, [R156+0x4000] ;  /* 0x004000009c74783b */ /* 0x000ea60000004200 */
[----:B----4-:R-:W-:Y:S04]  /*15dd0*/  FADD.FTZ R0, R193, R0 ;  /* 0x00000000c1007221 */ /* 0x010fe80000010000 */
        /* <DEDUP_REMOVED lines=158> */
[----:B------:R1:W5:Y:S07]  /*167c0*/  LDSM.16.MT88.4 R4, [R3+0x5800] ;  /* 0x005800000304783b */ /* 0x00036e0000004200 */
[C---:B--2---:R-:W-:Y:S08]  /*167d0*/  HMMA.16816.F32 R48, R152.reuse, R12, R48 ;  /* 0x0000000c9830723c */ /* 0x044ff00000001830 */
[C---:B------:R-:W-:Y:S01]  /*167e0*/  HMMA.16816.F32 R52, R152.reuse, R14, R52 ;  /* 0x0000000e9834723c */ /* 0x040fe20000001834 */
[----:B------:R-:W2:Y:S07]  /*167f0*/  LDSM.16.MT88.4 R12, [R156+0x5800] ;  /* 0x005800009c0c783b */ /* 0x000eae0000004200 */
[C---:B---3--:R-:W-:Y:S04]  /*16800*/  HMMA.16816.F32 R56, R152.reuse, R16, R56 ;  /* 0x000000109838723c */ /* 0x048fe80000001838 */
[----:B-1----:R-:W-:Y:S02]  /*16810*/  FADD.FTZ R3, R165, R0 ;  /* 0x00000000a5037221 */ /* 0x002fe40000010000 */
[----:B------:R-:W-:Y:S02]  /*16820*/  FADD.FTZ R0, R160, R2 ;  /* 0x00000002a0007221 */ /* 0x000fe40000010000 */
[C---:B------:R-:W-:Y:S04]  /*16830*/  HMMA.16816.F32 R60, R152.reuse, R18, R60 ;  /* 0x00000012983c723c */ /* 0x040fe8000000183c */
[----:B------:R-:W-:Y:S02]  /*16840*/  FADD.FTZ R3, R159, R3 ;  /* 0x000000039f037221 */ /* 0x000fe40000010000 */
[----:B------:R-:W-:Y:S02]  /*16850*/  FADD.FTZ R2, R163, R0 ;  /* 0x00000000a3027221 */ /* 0x000fe40000010000 */
[C---:B----4-:R-:W-:Y:S04]  /*16860*/  HMMA.16816.F32 R64, R152.reuse, R20, R64 ;  /* 0x000000149840723c */ /* 0x050fe80000001840 */
[----:B------:R-:W-:Y:S02]  /*16870*/  FADD.FTZ R0, R161, R3 ;  /* 0x00000003a1007221 */ /* 0x000fe40000010000 */
[----:B------:R-:W-:Y:S01]  /*16880*/  FADD.FTZ R3, R162, R2 ;  /* 0x00000002a2037221 */ /* 0x000fe20000010000 */
[----:B------:R-:W-:Y:S01]  /*16890*/  IADD3 R2, R214, 0x1, RZ ;  /* 0x00000001d6027810 */ /* 0x000fe20007ffe0ff */
[C---:B------:R-:W-:Y:S04]  /*168a0*/  HMMA.16816.F32 R68, R152.reuse, R22, R68 ;  /* 0x000000169844723c */ /* 0x040fe80000001844 */
[----:B------:R-:W-:Y:S01]  /*168b0*/  FADD.FTZ R0, R157, R0 ;  /* 0x000000009d007221 */ /* 0x000fe20000010000 */
[----:B------:R-:W-:Y:S01]  /*168c0*/  SEL R214, R2, RZ, !P1 ;  /* 0x000000ff02d67207 */ /* 0x000fe20004800000 */
[----:B------:R-:W-:Y:S02]  /*168d0*/  FADD.FTZ R221, R164, R3 ;  /* 0x00000003a4dd7221 */ /* 0x000fe40000010000 */
[C---:B-----5:R-:W-:Y:S04]  /*168e0*/  HMMA.16816.F32 R72, R152.reuse, R4, R72 ;  /* 0x000000049848723c */ /* 0x060fe80000001848 */
[----:B------:R-:W-:Y:S04]  /*168f0*/  FADD.FTZ R220, R158, R0 ;  /* 0x000000009edc7221 */ /* 0x000fe80000010000 */
[C---:B------:R-:W-:Y:S01]  /*16900*/  HMMA.16816.F32 R76, R152.reuse, R6, R76 ;  /* 0x00000006984c723c */ /* 0x040fe2000000184c */
[----:B------:R-:W1:Y:S07]  /*16910*/  LDSM.16.MT88.4 R4, [R107+0x5800] ;  /* 0x005800006b04783b */ /* 0x000e6e0000004200 */
[C---:B------:R-:W-:Y:S08]  /*16920*/  HMMA.16816.F32 R80, R152.reuse, R24, R80 ;  /* 0x000000189850723c */ /* 0x040ff00000001850 */
[C---:B------:R-:W-:Y:S08]  /*16930*/  HMMA.16816.F32 R84, R152.reuse, R26, R84 ;  /* 0x0000001a9854723c */ /* 0x040ff00000001854 */
[C---:B--2---:R-:W-:Y:S08]  /*16940*/  HMMA.16816.F32 R88, R152.reuse, R12, R88 ;  /* 0x0000000c9858723c */ /* 0x044ff00000001858 */
[C---:B------:R-:W-:Y:S08]  /*16950*/  HMMA.16816.F32 R92, R152.reuse, R14, R92 ;  /* 0x0000000e985c723c */ /* 0x040ff0000000185c */
[C---:B-1----:R-:W-:Y:S07]  /*16960*/  HMMA.16816.F32 R96, R152.reuse, R4, R96 ;  /* 0x000000049860723c */ /* 0x042fee0000001860 */
[----:B------:R-:W-:Y:S01]  /*16970*/  IADD3 R4, R188, -0x2, RZ ;  /* 0xfffffffebc047810 */ /* 0x000fe20007ffe0ff */
[----:B------:R-:W-:Y:S03]  /*16980*/  HMMA.16816.F32 R100, R152, R6, R100 ;  /* 0x000000069864723c */ /* 0x000fe60000001864 */
[----:B------:R-:W-:Y:S11]  /*16990*/  ISETP.GE.AND P0, PT, R4, R226, PT ;  /* 0x000000e20400720c */ /* 0x000ff60003f06270 */
[----:B------:R-:W-:Y:S02]  /*169a0*/  @!UPT UIADD3 URZ, URZ, URZ, URZ ;  /* 0x0000003f3f3ff290 */ /* 0x000fe4000fffe03f */
[----:B------:R-:W-:-:S05]  /*169b0*/  @!P0 BRA `(.L_x_2950) ;  /* 0x000004f000008947 */ /* 0x000fca0003800000 */
[----:B------:R-:W-:Y:S01]  /*169c0*/  IMAD.MOV.U32 R175, RZ, RZ, c[0x0][0x2b8] ;  /* 0x0000ae00ffaf7624 */ /* 0x000fe200078e00ff */
[----:B------:R-:W-:Y:S01]  /*169d0*/  IADD3 R2, R231, R215, R248 ;  /* 0x000000d7e7027210 */ /* 0x000fe20007ffe0f8 */
[----:B------:R-:W-:Y:S01]  /*169e0*/  IMAD.MOV.U32 R195, RZ, RZ, RZ ;  /* 0x000000ffffc37224 */ /* 0x000fe200078e00ff */
[C---:B------:R-:W-:Y:S01]  /*169f0*/  SHF.L.U64.HI R20, R219.reuse, 0x1, R229 ;  /* 0x00000001db147819 */ /* 0x040fe200000102e5 */
[----:B------:R-:W-:Y:S01]  /*16a00*/  IMAD.SHL.U32 R19, R219, 0x2, RZ ;  /* 0x00000002db137824 */ /* 0x000fe200078e00ff */
[----:B------:R-:W-:Y:S01]  /*16a10*/  ISETP.NE.AND P5, PT, R175, 0x1, PT ;  /* 0x00000001af00780c */ /* 0x000fe20003fa5270 */
[----:B------:R-:W-:Y:S01]  /*16a20*/  IMAD.SHL.U32 R17, R218, 0x2, RZ ;  /* 0x00000002da117824 */ /* 0x000fe200078e00ff */
[----:B------:R-:W-:Y:S01]  /*16a30*/  IADD3 R2, R2, -0x80, RZ ;  /* 0xffffff8002027810 */ /* 0x000fe20007ffe0ff */
[----:B------:R-:W-:Y:S01]  /*16a40*/  IMAD.SHL.U32 R15, R216, 0x2, RZ ;  /* 0x00000002d80f7824 */ /* 0x000fe200078e00ff */
[----:B------:R-:W-:Y:S02]  /*16a50*/  SHF.L.U64.HI R18, R218, 0x1, R230 ;  /* 0x00000001da127819 */ /* 0x000fe400000102e6 */
        /* <DEDUP_REMOVED lines=26> */
.L_x_3052:
[----:B------:R-:W-:-:S05]  /*16c00*/  BRA.DIV ~URZ, `(.L_x_2952) ;  /* 0x0000a3f27f007947 */ /* 0x000fca000b800000 */
[----:B------:R-:W3:Y:S01]  /*16c10*/  SHFL.IDX PT, R2, R14, RZ, 0x181f ;  /* 0x00181fff0e027589 */ /* 0x000ee200000e0000 */
[----:B------:R-:W-:Y:S01]  /*16c20*/  ISETP.GE.AND P3, PT, R216, c[0x0][0x1d4], PT ;  /* 0x00007500d8007a0c */ /* 0x000fe20003f66270 */
[----:B------:R-:W-:Y:S01]  /*16c30*/  IMAD R0, R214, 0x6000, R11 ;  /* 0x00006000d6007824 */ /* 0x000fe200078e020b */
[----:B------:R-:W-:Y:S04]  /*16c40*/  ISETP.GE.AND P1, PT, R218, c[0x0][0x1d4], PT ;  /* 0x00007500da007a0c */ /* 0x000fe80003f26270 */
[----:B------:R-:W-:Y:S02]  /*16c50*/  SEL R13, RZ, 0x10, P1 ;  /* 0x00000010ff0d7807 */ /* 0x000fe40000800000 */
[----:B---3--:R-:W-:Y:S05]  /*16c60*/  IADD3 R6, P0, R2, R15, RZ ;  /* 0x0000000f02067210 */ /* 0x008fea0007f1e0ff */
[----:B--2---:R-:W-:Y:S01]  /*16c70*/  IMAD.X R7, R4, 0x1, R16, P0 ;  /* 0x0000000104077824 */ /* 0x004fe200000e0610 */
[----:B------:R-:W-:Y:S04]  /*16c80*/  ISETP.GE.AND P0, PT, R219, c[0x0][0x1d4], PT ;  /* 0x00007500db007a0c */ /* 0x000fe80003f06270 */
[----:B------:R-:W-:Y:S01]  /*16c90*/  @!PT LDS RZ, [RZ] ;  /* 0x00000000fffff984 */ /* 0x000fe20000000800 */
[----:B------:R-:W-:Y:S01]  /*16ca0*/  @!PT LDS RZ, [RZ] ;  /* 0x00000000fffff984 */ /* 0x000fe20000000800 */
[----:B------:R2:W-:Y:S01]  /*16cb0*/  LDGSTS.E.BYPASS.LTC128B.128 [R0], [R6.64], !P3 ;  /* 0x0000000006007fae */ /* 0x0005e2000d901d48 */
[----:B------:R-:W-:Y:S02]  /*16cc0*/  SEL R12, RZ, 0x10, P0 ;  /* 0x00000010ff0c7807 */ /* 0x000fe40000000000 */
        /* <DEDUP_REMOVED lines=9> */
.L_x_3053:
[C---:B----4-:R-:W-:Y:S02]  /*16d60*/  IADD3 R3, -R5.reuse, 0x10, RZ ;  /* 0x0000001005037810 */ /* 0x050fe40007ffe1ff */
[----:B------:R-:W-:Y:S02]  /*16d70*/  ISETP.NE.U32.AND P2, PT, R5, RZ, PT ;  /* 0x000000ff0500720c */ /* 0x000fe40003f45070 */
[----:B------:R-:W-:Y:S02]  /*16d80*/  LOP3.LUT R3, R3, 0xf, RZ, 0xc0, !PT ;  /* 0x0000000f03037812 */ /* 0x000fe400078ec0ff */
[----:B------:R-:W-:Y:S02]  /*16d90*/  ISETP.NE.U32.AND P3, PT, R13, RZ, PT ;  /* 0x000000ff0d00720c */ /* 0x000fe40003f65070 */
        /* <DEDUP_REMOVED lines=8> */
[C---:B------:R-:W-:Y:S02]  /*16e20*/  ISETP.NE.U32.AND P2, PT, R12.reuse, RZ, PT ;  /* 0x000000ff0c00720c */ /* 0x040fe40003f45070 */
[----:B-1----:R-:W-:Y:S02]  /*16e30*/  IADD3 R6, P1, P0, R3, R2, R17 ;  /* 0x0000000203067210 */ /* 0x002fe4000783e011 */
[----:B------:R-:W-:Y:S02]  /*16e40*/  IADD3 R3, -R12, 0x10, RZ ;  /* 0x000000100c037810 */ /* 0x000fe40007ffe1ff */
[----:B------:R-:W-:Y:S02]  /*16e50*/  IADD3.X R7, RZ, R4, R18, P1, P0 ;  /* 0x00000004ff077210 */ /* 0x000fe40000fe0412 */
[----:B------:R-:W-:Y:S03]  /*16e60*/  LOP3.LUT R3, R3, 0xf, RZ, 0xc0, !PT ;  /* 0x0000000f03037812 */ /* 0x000fe600078ec0ff */
[----:B------:R1:W-:Y:S01]  /*16e70*/  LDGSTS.E.BYPASS.LTC128B.128.ZFILL [R0+0x3000], [R6.64], P3 ;  /* 0x0300000006007fae */ /* 0x0003e20009941d48 */
[----:B------:R-:W-:Y:S04]  /*16e80*/  IADD3 R2, P1, P0, R3, R2, R19 ;  /* 0x0000000203027210 */ /* 0x000fe8000783e013 */
[----:B------:R-:W-:Y:S05]  /*16e90*/  IADD3.X R3, RZ, R4, R20, P1, P0 ;  /* 0x00000004ff037210 */ /* 0x000fea0000fe0414 */
[----:B------:R1:W-:Y:S04]  /*16ea0*/  LDGSTS.E.BYPASS.LTC128B.128.ZFILL [R0+0x5000], [R2.64], P2 ;  /* 0x0500000002007fae */ /* 0x0003e80009141d48 */
.L_x_2950:
[----:B------:R-:W-:Y:S05]  /*16eb0*/  BSYNC B0 ;  /* 0x0000000000007941 */ /* 0x000fea0003800000 */
.L_x_2949:
        /* <DEDUP_REMOVED lines=9> */
.L_x_2944:
[----:B------:R-:W-:Y:S01]  /*16f50*/  ISETP.GE.AND P0, PT, R188, R226, PT ;  /* 0x000000e2bc00720c */ /* 0x000fe20003f06270 */
[----:B------:R-:W-:Y:S01]  /*16f60*/  IMAD.MOV.U32 R197, RZ, RZ, 0x1f ;  /* 0x0000001fffc57424 */ /* 0x000fe200078e00ff */
[----:B------:R-:W-:-:S11]  /*16f70*/  MOV R196, 0xffffffff ;  /* 0xffffffff00c47802 */ /* 0x000fd60000000f00 */
[----:B------:R-:W-:Y:S05]  /*16f80*/  @!P0 BRA `(.L_x_2954) ;  /* 0x0000326000008947 */ /* 0x000fea0003800000 */
[----:B------:R-:W-:Y:S02]  /*16f90*/  MOV R106, R8 ;  /* 0x00000008006a7202 */ /* 0x000fe40000000f00 */
[----:B------:R-:W-:Y:S02]  /*16fa0*/  MOV R0, R9 ;  /* 0x0000000900007202 */ /* 0x000fe40000000f00 */
.L_x_2964:
        /* <DEDUP_REMOVED lines=40> */
.L_x_3054:
        /* <DEDUP_REMOVED lines=22> */
.L_x_3055:
        /* <DEDUP_REMOVED lines=12> */
[----:B------:R-:W-:Y:S02]  /*17450*/  ISETP.NE.U32.AND P2, PT, R9, RZ, PT ;  /* 0x000000ff0900720c */ /* 0x000fe40003f45070 */
        /* <DEDUP_REMOVED lines=8> */
.L_x_2956:
[----:B------:R-:W-:Y:S05]  /*174e0*/  BSYNC B0 ;  /* 0x0000000000007941 */ /* 0x000fea0003800000 */
.L_x_2955:
        /* <DEDUP_REMOVED lines=253> */
.L_x_3056:
        /* <DEDUP_REMOVED lines=42> */
[----:B------:R3:W-:Y:S01]  /*18760*/  MUFU.EX2 R19, R29 ;  /* 0x0000001d00137308 */ /* 0x0007e20000000800 */
[C---:B------:R-:W-:Y:S02]  /*18770*/  FMUL.FTZ R49, R2.reuse, R49 ;  /* 0x0000003102317220 */ /* 0x040fe40000410000 */
[C---:B------:R-:W-:Y:S01]  /*18780*/  FMUL.FTZ R52, R2.reuse, R52 ;  /* 0x0000003402347220 */ /* 0x040fe20000410000 */
[C---:B-1----:R-:W-:Y:S01]  /*18790*/  F2FP.PACK_AB R152, R3.reuse, R7 ;  /* 0x000000070398723e */ /* 0x042fe200000000ff */
[----:B------:R-:W-:Y:S02]  /*187a0*/  FADD.FTZ R6, R3, R0 ;  /* 0x0000000003067221 */ /* 0x000fe40000010000 */
[----:B------:R-:W1:Y:S01]  /*187b0*/  SHFL.BFLY PT, R0, R5, 0x2, 0x1f ;  /* 0x0c401f0005007f89 */ /* 0x000e6200000e0000 */
[C---:B------:R-:W-:Y:S02]  /*187c0*/  FMUL.FTZ R53, R2.reuse, R53 ;  /* 0x0000003502357220 */ /* 0x040fe40000410000 */
[----:B------:R-:W4:Y:S01]  /*187d0*/  MUFU.EX2 R13, R27 ;  /* 0x0000001b000d7308 */ /* 0x000f220000000800 */
[C---:B------:R-:W-:Y:S02]  /*187e0*/  FMUL.FTZ R56, R2.reuse, R56 ;  /* 0x0000003802387220 */ /* 0x040fe40000410000 */
[C---:B------:R-:W-:Y:S02]  /*187f0*/  FMUL.FTZ R57, R2.reuse, R57 ;  /* 0x0000003902397220 */ /* 0x040fe40000410000 */
[C---:B--2---:R-:W-:Y:S02]  /*18800*/  FMUL.FTZ R28, R2.reuse, R132 ;  /* 0x00000084021c7220 */ /* 0x044fe40000410000 */
        /* <DEDUP_REMOVED lines=8> */
[----:B-1----:R-:W-:Y:S01]  /*18890*/  FMNMX.FTZ R0, R5, R0, !PT ;  /* 0x0000000005007209 */ /* 0x002fe20007810000 */
[C---:B------:R-:W-:Y:S01]  /*188a0*/  FMUL.FTZ R72, R2.reuse, R72 ;  /* 0x0000004802487220 */ /* 0x040fe20000410000 */
[----:B----4-:R-:W-:Y:S01]  /*188b0*/  F2FP.PACK_AB R154, R13, R17 ;  /* 0x000000110d9a723e */ /* 0x010fe200000000ff */
[C---:B------:R-:W-:Y:S02]  /*188c0*/  FMUL.FTZ R73, R2.reuse, R73 ;  /* 0x0000004902497220 */ /* 0x040fe40000410000 */
        /* <DEDUP_REMOVED lines=41> */
[----:B------:R1:W-:Y:S01]  /*18b60*/  MUFU.EX2 R132, R7 ;  /* 0x0000000700847308 */ /* 0x0003e20000000800 */
[C---:B------:R-:W-:Y:S01]  /*18b70*/  FMUL.FTZ R12, R2.reuse, R116 ;  /* 0x00000074020c7220 */ /* 0x040fe20000410000 */
[----:B------:R-:W-:Y:S01]  /*18b80*/  F2FP.PACK_AB R116, R19, R23 ;  /* 0x000000171374723e */ /* 0x000fe200000000ff */
[----:B------:R-:W-:Y:S01]  /*18b90*/  FMUL.FTZ R16, R2, R120 ;  /* 0x0000007802107220 */ /* 0x000fe20000410000 */
[----:B--2---:R-:W-:Y:S01]  /*18ba0*/  F2FP.PACK_AB R153, R14, R15 ;  /* 0x0000000f0e99723e */ /* 0x004fe200000000ff */
[C---:B------:R-:W-:Y:S02]  /*18bb0*/  FMUL.FTZ R5, R2.reuse, R113 ;  /* 0x0000007102057220 */ /* 0x040fe40000410000 */
[C---:B------:R-:W-:Y:S02]  /*18bc0*/  FMUL.FTZ R17, R2.reuse, R121 ;  /* 0x0000007902117220 */ /* 0x040fe40000410000 */
[C---:B------:R-:W-:Y:S01]  /*18bd0*/  FMUL.FTZ R20, R2.reuse, R124 ;  /* 0x0000007c02147220 */ /* 0x040fe20000410000 */
[----:B------:R-:W2:Y:S01]  /*18be0*/  MUFU.EX2 R133, R18 ;  /* 0x0000001200857308 */ /* 0x000ea20000000800 */
[C---:B------:R-:W-:Y:S02]  /*18bf0*/  FMUL.FTZ R24, R2.reuse, R128 ;  /* 0x0000008002187220 */ /* 0x040fe40000410000 */
[----:B------:R-:W-:Y:S02]  /*18c00*/  FADD.FTZ R3, R13, R3 ;  /* 0x000000030d037221 */ /* 0x000fe40000010000 */
[----:B------:R-:W-:Y:S01]  /*18c10*/  FMUL.FTZ R13, R2, R117 ;  /* 0x00000075020d7220 */ /* 0x000fe20000410000 */
[----:B------:R-:W-:Y:S01]  /*18c20*/  IADD3 R2, R186, R176, RZ ;  /* 0x000000b0ba027210 */ /* 0x000fe20007ffe0ff */
[----:B------:R-:W-:Y:S02]  /*18c30*/  FADD.FTZ R3, R23, R3 ;  /* 0x0000000317037221 */ /* 0x000fe40000010000 */
[----:B---3--:R-:W-:Y:S01]  /*18c40*/  FFMA.FTZ R6, R0, R220, R15 ;  /* 0x000000dc00067223 */ /* 0x008fe2000001000f */
[----:B------:R-:W-:Y:S01]  /*18c50*/  MUFU.EX2 R117, R165 ;  /* 0x000000a500757308 */ /* 0x000fe20000000800 */
[----:B------:R-:W3:Y:S01]  /*18c60*/  LDSM.16.MT88.4 R156, [R2] ;  /* 0x00000000029c783b */ /* 0x000ee20000004200 */
[----:B------:R-:W-:Y:S01]  /*18c70*/  FADD.FTZ R107, R19, R3 ;  /* 0x00000003136b7221 */ /* 0x000fe20000010000 */
[----:B------:R-:W-:Y:S01]  /*18c80*/  IADD3 R3, R184, R2, RZ ;  /* 0x00000002b8037210 */ /* 0x000fe20007ffe0ff */
[----:B-1----:R-:W-:Y:S02]  /*18c90*/  FMUL.FTZ R7, R0, R115 ;  /* 0x0000007300077220 */ /* 0x002fe40000410000 */
[----:B------:R-:W-:Y:S02]  /*18ca0*/  FADD.FTZ R128, R14, R6 ;  /* 0x000000060e807221 */ /* 0x000fe40000010000 */
[C---:B------:R-:W-:Y:S02]  /*18cb0*/  FMUL.FTZ R6, R0.reuse, R114 ;  /* 0x0000007200067220 */ /* 0x040fe40000410000 */
[----:B------:R-:W1:Y:S01]  /*18cc0*/  LDSM.16.MT88.4 R112, [R3] ;  /* 0x000000000370783b */ /* 0x000e620000004200 */
[C---:B------:R-:W-:Y:S01]  /*18cd0*/  FMUL.FTZ R14, R0.reuse, R118 ;  /* 0x00000076000e7220 */ /* 0x040fe20000410000 */
[----:B------:R-:W-:Y:S01]  /*18ce0*/  MUFU.EX2 R129, R161 ;  /* 0x000000a100817308 */ /* 0x000fe20000000800 */
[C---:B------:R-:W-:Y:S01]  /*18cf0*/  FMUL.FTZ R15, R0.reuse, R119 ;  /* 0x00000077000f7220 */ /* 0x040fe20000410000 */
[----:B--2---:R-:W-:Y:S01]  /*18d00*/  F2FP.PACK_AB R155, R133, R132 ;  /* 0x00000084859b723e */ /* 0x004fe200000000ff */
[C---:B------:R-:W-:Y:S02]  /*18d10*/  FMUL.FTZ R18, R0.reuse, R122 ;  /* 0x0000007a00127220 */ /* 0x040fe40000410000 */
[C---:B------:R-:W-:Y:S02]  /*18d20*/  FMUL.FTZ R19, R0.reuse, R123 ;  /* 0x0000007b00137220 */ /* 0x040fe40000410000 */
[C---:B------:R-:W-:Y:S02]  /*18d30*/  FMUL.FTZ R30, R0.reuse, R134 ;  /* 0x00000086001e7220 */ /* 0x040fe40000410000 */
[C---:B------:R-:W-:Y:S01]  /*18d40*/  FMUL.FTZ R31, R0.reuse, R135 ;  /* 0x00000087001f7220 */ /* 0x040fe20000410000 */
[----:B------:R-:W-:Y:S01]  /*18d50*/  MUFU.EX2 R121, R174 ;  /* 0x000000ae00797308 */ /* 0x000fe20000000800 */
[C---:B------:R-:W-:Y:S02]  /*18d60*/  FMUL.FTZ R38, R0.reuse, R142 ;  /* 0x0000008e00267220 */ /* 0x040fe40000410000 */
[----:B------:R-:W-:Y:S02]  /*18d70*/  FMUL.FTZ R39, R0, R143 ;  /* 0x0000008f00277220 */ /* 0x000fe40000410000 */
[----:B------:R-:W-:Y:S02]  /*18d80*/  FADD.FTZ R128, R132, R128 ;  /* 0x0000008084807221 */ /* 0x000fe40000010000 */
[C---:B------:R-:W-:Y:S02]  /*18d90*/  FMUL.FTZ R22, R0.reuse, R126 ;  /* 0x0000007e00167220 */ /* 0x040fe40000410000 */
[C---:B------:R-:W-:Y:S01]  /*18da0*/  FMUL.FTZ R23, R0.reuse, R127 ;  /* 0x0000007f00177220 */ /* 0x040fe20000410000 */
[----:B------:R-:W-:Y:S01]  /*18db0*/  MUFU.EX2 R120, R173 ;  /* 0x000000ad00787308 */ /* 0x000fe20000000800 */
[C---:B------:R-:W-:Y:S02]  /*18dc0*/  FMUL.FTZ R26, R0.reuse, R130 ;  /* 0x00000082001a7220 */ /* 0x040fe40000410000 */
[C---:B------:R-:W-:Y:S02]  /*18dd0*/  FMUL.FTZ R27, R0.reuse, R131 ;  /* 0x00000083001b7220 */ /* 0x040fe40000410000 */
[C---:B------:R-:W-:Y:S02]  /*18de0*/  FMUL.FTZ R34, R0.reuse, R138 ;  /* 0x0000008a00227220 */ /* 0x040fe40000410000 */
[C---:B------:R-:W-:Y:S01]  /*18df0*/  FMUL.FTZ R35, R0.reuse, R139 ;  /* 0x0000008b00237220 */ /* 0x040fe20000410000 */
[C---:B---3--:R-:W-:Y:S02]  /*18e00*/  HMMA.16816.F32 R4, R152.reuse, R156, R4 ;  /* 0x0000009c9804723c */ /* 0x048fe40000001804 */
[----:B------:R-:W-:Y:S03]  /*18e10*/  MUFU.EX2 R127, R189 ;  /* 0x000000bd007f7308 */ /* 0x000fe60000000800 */
[C---:B------:R-:W-:Y:S02]  /*18e20*/  FMUL.FTZ R42, R0.reuse, R42 ;  /* 0x0000002a002a7220 */ /* 0x040fe40000410000 */
[C---:B------:R-:W-:Y:S01]  /*18e30*/  FMUL.FTZ R43, R0.reuse, R43 ;  /* 0x0000002b002b7220 */ /* 0x040fe20000410000 */
[C---:B------:R-:W-:Y:S04]  /*18e40*/  HMMA.16816.F32 R12, R152.reuse, R158, R12 ;  /* 0x0000009e980c723c */ /* 0x040fe8000000180c */
[----:B------:R-:W-:Y:S01]  /*18e50*/  MUFU.EX2 R126, R193 ;  /* 0x000000c1007e7308 */ /* 0x000fe20000000800 */
[C---:B------:R-:W-:Y:S02]  /*18e60*/  FMUL.FTZ R46, R0.reuse, R46 ;  /* 0x0000002e002e7220 */ /* 0x040fe40000410000 */
[C---:B------:R-:W-:Y:S01]  /*18e70*/  FMUL.FTZ R47, R0.reuse, R47 ;  /* 0x0000002f002f7220 */ /* 0x040fe20000410000 */
[C---:B-1----:R-:W-:Y:S04]  /*18e80*/  HMMA.16816.F32 R16, R152.reuse, R112, R16 ;  /* 0x000000709810723c */ /* 0x042fe80000001810 */
[C---:B------:R-:W-:Y:S02]  /*18e90*/  FMUL.FTZ R50, R0.reuse, R50 ;  /* 0x0000003200327220 */ /* 0x040fe40000410000 */
[----:B------:R-:W-:Y:S01]  /*18ea0*/  MUFU.EX2 R118, R164 ;  /* 0x000000a400767308 */ /* 0x000fe20000000800 */
[C---:B------:R-:W-:Y:S01]  /*18eb0*/  FMUL.FTZ R51, R0.reuse, R51 ;  /* 0x0000003300337220 */ /* 0x040fe20000410000 */
[C---:B------:R-:W-:Y:S01]  /*18ec0*/  HMMA.16816.F32 R20, R152.reuse, R114, R20 ;  /* 0x000000729814723c */ /* 0x040fe20000001814 */
[----:B------:R-:W1:Y:S03]  /*18ed0*/  LDSM.16.MT88.4 R112, [R106] ;  /* 0x000000006a70783b */ /* 0x000e660000004200 */
[C---:B------:R-:W-:Y:S02]  /*18ee0*/  FMUL.FTZ R54, R0.reuse, R54 ;  /* 0x0000003600367220 */ /* 0x040fe40000410000 */
[C---:B------:R-:W-:Y:S02]  /*18ef0*/  FMUL.FTZ R55, R0.reuse, R55 ;  /* 0x0000003700377220 */ /* 0x040fe40000410000 */
[----:B------:R-:W-:Y:S01]  /*18f00*/  MUFU.EX2 R131, R160 ;  /* 0x000000a000837308 */ /* 0x000fe20000000800 */
[C---:B------:R-:W-:Y:S03]  /*18f10*/  FMUL.FTZ R58, R0.reuse, R58 ;  /* 0x0000003a003a7220 */ /* 0x040fe60000410000 */
[C---:B------:R-:W-:Y:S02]  /*18f20*/  FMUL.FTZ R59, R0.reuse, R59 ;  /* 0x0000003b003b7220 */ /* 0x040fe40000410000 */
[C---:B------:R-:W-:Y:S02]  /*18f30*/  FMUL.FTZ R62, R0.reuse, R62 ;  /* 0x0000003e003e7220 */ /* 0x040fe40000410000 */
[C---:B------:R-:W-:Y:S02]  /*18f40*/  FMUL.FTZ R63, R0.reuse, R63 ;  /* 0x0000003f003f7220 */ /* 0x040fe40000410000 */
        /* <DEDUP_REMOVED lines=15> */
[C---:B-1----:R-:W-:Y:S03]  /*19040*/  HMMA.16816.F32 R24, R152.reuse, R112, R24 ;  /* 0x000000709818723c */ /* 0x042fe60000001818 */
[C---:B------:R-:W-:Y:S02]  /*19050*/  FMUL.FTZ R90, R0.reuse, R90 ;  /* 0x0000005a005a7220 */ /* 0x040fe40000410000 */
[C---:B------:R-:W-:Y:S01]  /*19060*/  FMUL.FTZ R91, R0.reuse, R91 ;  /* 0x0000005b005b7220 */ /* 0x040fe20000410000 */
[----:B------:R-:W-:Y:S01]  /*19070*/  MUFU.EX2 R162, R167 ;  /* 0x000000a700a27308 */ /* 0x000fe20000000800 */
[C---:B------:R-:W-:Y:S01]  /*19080*/  FMUL.FTZ R94, R0.reuse, R94 ;  /* 0x0000005e005e7220 */ /* 0x040fe20000410000 */
[C---:B------:R-:W-:Y:S04]  /*19090*/  HMMA.16816.F32 R28, R152.reuse, R114, R28 ;  /* 0x00000072981c723c */ /* 0x040fe8000000181c */
[----:B------:R-:W-:Y:S01]  /*190a0*/  FMUL.FTZ R95, R0, R95 ;  /* 0x0000005f005f7220 */ /* 0x000fe20000410000 */
[----:B--2---:R-:W-:Y:S01]  /*190b0*/  F2FP.PACK_AB R119, R164, R130 ;  /* 0x00000082a477723e */ /* 0x004fe200000000ff */
[C---:B------:R-:W-:Y:S02]  /*190c0*/  FMUL.FTZ R98, R0.reuse, R98 ;  /* 0x0000006200627220 */ /* 0x040fe40000410000 */
[C---:B------:R-:W-:Y:S01]  /*190d0*/  FMUL.FTZ R99, R0.reuse, R99 ;  /* 0x0000006300637220 */ /* 0x040fe20000410000 */
[----:B------:R-:W-:Y:S03]  /*190e0*/  MUFU.EX2 R163, R166 ;  /* 0x000000a600a37308 */ /* 0x000fe60000000800 */
[C---:B------:R-:W-:Y:S02]  /*190f0*/  FMUL.FTZ R102, R0.reuse, R102 ;  /* 0x0000006600667220 */ /* 0x040fe40000410000 */
[----:B------:R-:W-:Y:S01]  /*19100*/  FMUL.FTZ R103, R0, R103 ;  /* 0x0000006700677220 */ /* 0x000fe20000410000 */
[----:B------:R-:W-:Y:S01]  /*19110*/  IADD3 R0, R184, R106, RZ ;  /* 0x0000006ab8007210 */ /* 0x000fe20007ffe0ff */
[----:B------:R-:W-:Y:S03]  /*19120*/  FADD.FTZ R107, R117, R107 ;  /* 0x0000006b756b7221 */ /* 0x000fe60000010000 */
[----:B------:R-:W-:Y:S01]  /*19130*/  MUFU.EX2 R160, R168 ;  /* 0x000000a800a07308 */ /* 0x000fe20000000800 */
[----:B------:R-:W1:Y:S01]  /*19140*/  LDSM.16.MT88.4 R112, [R0] ;  /* 0x000000000070783b */ /* 0x000e620000004200 */
[C---:B------:R-:W-:Y:S01]  /*19150*/  FADD.FTZ R107, R118.reuse, R107 ;  /* 0x0000006b766b7221 */ /* 0x040fe20000010000 */
[----:B------:R-:W-:Y:S02]  /*19160*/  F2FP.PACK_AB R118, R118, R117 ;  /* 0x000000757676723e */ /* 0x000fe400000000ff */
[----:B------:R-:W-:Y:S01]  /*19170*/  F2FP.PACK_AB R117, R131, R129 ;  /* 0x000000818375723e */ /* 0x000fe200000000ff */
[----:B------:R-:W-:Y:S03]  /*19180*/  FADD.FTZ R107, R121, R107 ;  /* 0x0000006b796b7221 */ /* 0x000fe60000010000 */
[----:B------:R-:W-:Y:S01]  /*19190*/  LDSM.16.MT88.4 R140, [R0+0x1800] ;  /* 0x00180000008c783b */ /* 0x000fe20000004200 */
[----:B------:R-:W-:Y:S01]  /*191a0*/  FADD.FTZ R107, R120, R107 ;  /* 0x0000006b786b7221 */ /* 0x000fe20000010000 */
[----:B------:R-:W-:Y:S03]  /*191b0*/  MUFU.EX2 R161, R169 ;  /* 0x000000a900a17308 */ /* 0x000fe60000000800 */
[----:B------:R-:W-:Y:S04]  /*191c0*/  FADD.FTZ R107, R125, R107 ;  /* 0x0000006b7d6b7221 */ /* 0x000fe80000010000 */
[----:B---3--:R-:W-:Y:S03]  /*191d0*/  FADD.FTZ R107, R124, R107 ;  /* 0x0000006b7c6b7221 */ /* 0x008fe60000010000 */
[----:B------:R-:W-:Y:S01]  /*191e0*/  MUFU.EX2 R159, R170 ;  /* 0x000000aa009f7308 */ /* 0x000fe20000000800 */
[----:B------:R-:W-:Y:S09]  /*191f0*/  FADD.FTZ R107, R127, R107 ;  /* 0x0000006b7f6b7221 */ /* 0x000ff20000010000 */
[----:B------:R-:W2:Y:S01]  /*19200*/  MUFU.EX2 R158, R175 ;  /* 0x000000af009e7308 */ /* 0x000ea20000000800 */
[C---:B-1----:R-:W-:Y:S09]  /*19210*/  HMMA.16816.F32 R32, R152.reuse, R112, R32 ;  /* 0x000000709820723c */ /* 0x042ff20000001820 */
[----:B------:R-:W-:Y:S01]  /*19220*/  MUFU.EX2 R157, R190 ;  /* 0x000000be009d7308 */ /* 0x000fe20000000800 */
[C---:B------:R-:W-:Y:S01]  /*19230*/  HMMA.16816.F32 R36, R152.reuse, R114, R36 ;  /* 0x000000729824723c */ /* 0x040fe20000001824 */
[----:B------:R-:W1:Y:S08]  /*19240*/  LDSM.16.MT88.4 R112, [R2+0x2000] ;  /* 0x002000000270783b */ /* 0x000e700000004200 */
        /* <DEDUP_REMOVED lines=134> */
[----:B------:R2:W4:Y:S07]  /*19ab0*/  LDSM.16.MT88.4 R12, [R2+0x5800] ;  /* 0x00580000020c783b */ /* 0x00052e0000004200 */
[C---:B---3--:R-:W-:Y:S08]  /*19ac0*/  HMMA.16816.F32 R56, R152.reuse, R16, R56 ;  /* 0x000000109838723c */ /* 0x048ff00000001838 */
[C---:B------:R-:W-:Y:S01]  /*19ad0*/  HMMA.16816.F32 R60, R152.reuse, R18, R60 ;  /* 0x00000012983c723c */ /* 0x040fe2000000183c */
[----:B------:R3:W5:Y:S03]  /*19ae0*/  LDSM.16.MT88.4 R16, [R0+0x5800] ;  /* 0x005800000010783b */ /* 0x0007660000004200 */
[----:B--2---:R-:W-:Y:S04]  /*19af0*/  IADD3 R2, R188, -0x2, RZ ;  /* 0xfffffffebc027810 */ /* 0x004fe80007ffe0ff */
[C---:B-1----:R-:W-:Y:S03]  /*19b00*/  HMMA.16816.F32 R64, R152.reuse, R4, R64 ;  /* 0x000000049840723c */ /* 0x042fe60000001840 */
[----:B------:R-:W-:Y:S05]  /*19b10*/  ISETP.GE.AND P0, PT, R2, R226, PT ;  /* 0x000000e20200720c */ /* 0x000fea0003f06270 */
[C---:B------:R-:W-:Y:S04]  /*19b20*/  HMMA.16816.F32 R68, R152.reuse, R6, R68 ;  /* 0x000000069844723c */ /* 0x040fe80000001844 */
[----:B---3--:R-:W-:Y:S04]  /*19b30*/  FADD.FTZ R0, R164, R107 ;  /* 0x0000006ba4007221 */ /* 0x008fe80000010000 */
        /* <DEDUP_REMOVED lines=53> */
.L_x_3057:
        /* <DEDUP_REMOVED lines=22> */
.L_x_3058:
        /* <DEDUP_REMOVED lines=21> */
.L_x_2961:
[----:B------:R-:W-:Y:S05]  /*1a140*/  BSYNC B0 ;  /* 0x0000000000007941 */ /* 0x000fea0003800000 */
.L_x_2960:
        /* <DEDUP_REMOVED lines=10> */
.L_x_2954:
[----:B------:R-:W-:Y:S05]  /*1a1f0*/  BRA.DIV ~URZ, `(.L_x_2965) ;  /* 0x000076227f007947 */ /* 0x000fea000b800000 */
[----:B------:R1:W2:Y:S02]  /*1a200*/  SHFL.BFLY PT, R0, R221, 0x2, 0x1f ;  /* 0x0c401f00dd007f89 */ /* 0x0002a400000e0000 */
.L_x_3059:
[----:B--2---:R-:W-:Y:S01]  /*1a210*/  FADD.FTZ R0, R0, R221 ;  /* 0x000000dd00007221 */ /* 0x004fe20000010000 */
[----:B------:R-:W-:Y:S05]  /*1a220*/  BRA.DIV ~URZ, `(.L_x_2966) ;  /* 0x000076527f007947 */ /* 0x000fea000b800000 */
[----:B------:R-:W2:Y:S04]  /*1a230*/  SHFL.BFLY PT, R2, R220, 0x2, 0x1f ;  /* 0x0c401f00dc027f89 */ /* 0x000ea800000e0000 */
[----:B------:R-:W3:Y:S01]  /*1a240*/  SHFL.BFLY PT, R5, R0, 0x1, 0x1f ;  /* 0x0c201f0000057f89 */ /* 0x000ee200000e0000 */
[----:B--2---:R-:W-:-:S02]  /*1a250*/  FADD.FTZ R4, R2, R220 ;  /* 0x000000dc02047221 */ /* 0x004fc40000010000 */
[----:B---3--:R-:W-:-:S03]  /*1a260*/  FADD.FTZ R0, R0, R5 ;  /* 0x0000000500007221 */ /* 0x008fc60000010000 */
[----:B------:R2:W3:Y:S04]  /*1a270*/  SHFL.BFLY PT, R3, R4, 0x1, 0x1f ;  /* 0x0c201f0004037f89 */ /* 0x0004e800000e0000 */
.L_x_3060:
        /* <DEDUP_REMOVED lines=117> */
.L_x_2869:
[----:B------:R2:W5:Y:S01]  /*1a9d0*/  LDL R7, [R1] ;  /* 0x0000000001077983 */ /* 0x0005620000100800 */
[----:B------:R-:W-:Y:S03]  /*1a9e0*/  BSSY B0, `(.L_x_2967) ;  /* 0x0000012000007945 */ /* 0x000fe60003800000 */
[----:B------:R-:W3:Y:S02]  /*1a9f0*/  S2R R6, SR_TID.X ;  /* 0x0000000000067919 */ /* 0x000ee40000002100 */
[----:B---3--:R-:W-:-:S13]  /*1aa00*/  LOP3.LUT P0, RZ, R6, 0xff, RZ, 0xc0, !PT ;  /* 0x000000ff06ff7812 */ /* 0x008fda000780c0ff */
[----:B------:R-:W-:Y:S05]  /*1aa10*/  @P0 BRA `(.L_x_2968) ;  /* 0x000000e000000947 */ /* 0x000fea0003800000 */
[----:B--2---:R-:W2:Y:S01]  /*1aa20*/  S2R R4, SR_LANEID ;  /* 0x0000000000047919 */ /* 0x004ea20000000000 */
        /* <DEDUP_REMOVED lines=11> */
[----:B---3-5:R-:W-:-:S05]  /*1aae0*/  IADD3 R7, R3, c[0x0][0xc], R2 ;  /* 0x0000030003077a10 */ /* 0x028fca0007ffe002 */
[----:B------:R2:W-:Y:S02]  /*1aaf0*/  STL [R1], R7 ;  /* 0x0000000701007387 */ /* 0x0005e40000100800 */
.L_x_2968:
[----:B--2---:R-:W-:Y:S05]  /*1ab00*/  BSYNC B0 ;  /* 0x0000000000007941 */ /* 0x004fea0003800000 */
.L_x_2967:
[----:B------:R-:W-:Y:S01]  /*1ab10*/  PRMT R0, R0, 0x9910, RZ ;  /* 0x0000991000007816 */ /* 0x000fe200000000ff */
[----:B------:R-:W-:Y:S01]  /*1ab20*/  BSSY B1, `(.L_x_2969) ;  /* 0x00003ad000017945 */ /* 0x000fe20003800000 */
[----:B-----5:R-:W-:Y:S02]  /*1ab30*/  IMAD.MOV.U32 R35, RZ, RZ, R7 ;  /* 0x000000ffff237224 */ /* 0x020fe400078e0007 */
[----:B------:R-:W-:-:S13]  /*1ab40*/  ISETP.NE.AND P0, PT, R0, RZ, PT ;  /* 0x000000ff0000720c */ /* 0x000fda0003f05270 */
[----:B------:R-:W-:Y:S05]  /*1ab50*/  @!P0 BRA `(.L_x_2970) ;  /* 0x00002e4000008947 */ /* 0x000fea0003800000 */
[----:B------:R-:W2:Y:S01]  /*1ab60*/  LDL R4, [R1+0x10] ;  /* 0x0000100001047983 */ /* 0x000ea20000100800 */
[--C-:B------:R-:W-:Y:S02]  /*1ab70*/  SHF.R.S32.HI R2, RZ, 0x1f, R6.reuse ;  /* 0x0000001fff027819 */ /* 0x100fe40000011406 */
[----:B------:R-:W-:Y:S01]  /*1ab80*/  SHF.R.S32.HI R3, RZ, 0x1f, R6 ;  /* 0x0000001fff037819 */ /* 0x000fe20000011406 */
[----:B------:R-:W3:Y:S01]  /*1ab90*/  LDL.LU R15, [R1+0x14] ;  /* 0x00001400010f7983 */ /* 0x000ee20000300800 */
[-C--:B------:R-:W-:Y:S02]  /*1aba0*/  LEA.HI R2, R2, R6.reuse, RZ, 0x2 ;  /* 0x0000000602027211 */ /* 0x080fe400078f10ff */
[----:B------:R-:W-:Y:S01]  /*1abb0*/  LEA.HI R3, R3, R6, RZ, 0x5 ;  /* 0x0000000603037211 */ /* 0x000fe200078f28ff */
[----:B------:R-:W4:Y:S01]  /*1abc0*/  LDL.LU R14, [R1+0x18] ;  /* 0x00001800010e7983 */ /* 0x000f220000300800 */
[----:B------:R-:W-:Y:S02]  /*1abd0*/  LOP3.LUT R2, R2, 0xfffffffc, RZ, 0xc0, !PT ;  /* 0xfffffffc02027812 */ /* 0x000fe400078ec0ff */
[----:B------:R-:W-:Y:S01]  /*1abe0*/  SHF.R.S32.HI R3, RZ, 0x5, R3 ;  /* 0x00000005ff037819 */ /* 0x000fe20000011403 */
[----:B------:R-:W-:Y:S01]  /*1abf0*/  WARPSYNC 0xffffffff ;  /* 0xffffffff00007948 */ /* 0x000fe20003800000 */
[----:B------:R-:W-:Y:S01]  /*1ac00*/  LOP3.LUT R0, R150, R233, RZ, 0xfc, !PT ;  /* 0x000000e996007212 */ /* 0x000fe200078efcff */
[----:B------:R-:W-:-:S02]  /*1ac10*/  IMAD.IADD R2, R6, 0x1, -R2 ;  /* 0x0000000106027824 */ /* 0x000fc400078e0a02 */
[----:B------:R-:W-:Y:S01]  /*1ac20*/  IMAD.MOV.U32 R7, RZ, RZ, 0x20 ;  /* 0x00000020ff077424 */ /* 0x000fe200078e00ff */
[----:B------:R-:W-:Y:S01]  /*1ac30*/  F2FP.PACK_AB R5, R89, R88 ;  /* 0x000000585905723e */ /* 0x000fe200000000ff */
[----:B------:R-:W-:Y:S02]  /*1ac40*/  IMAD.SHL.U32 R3, R3, 0x400, RZ ;  /* 0x0000040003037824 */ /* 0x000fe400078e00ff */
[----:B------:R-:W-:Y:S01]  /*1ac50*/  IMAD.MOV.U32 R9, RZ, RZ, 0x40 ;  /* 0x00000040ff097424 */ /* 0x000fe200078e00ff */
[----:B------:R-:W-:Y:S01]  /*1ac60*/  F2FP.PACK_AB R8, R115, R114 ;  /* 0x000000727308723e */ /* 0x000fe200000000ff */
[----:B------:R-:W-:Y:S01]  /*1ac70*/  IMAD R3, R2, 0x2, R3 ;  /* 0x0000000202037824 */ /* 0x000fe200078e0203 */
[----:B------:R-:W3:Y:S03]  /*1ac80*/  LDL.LU R13, [R1+0x2c] ;  /* 0x00002c00010d7983 */ /* 0x000ee60000300800 */
[----:B------:R-:W-:-:S04]  /*1ac90*/  IMAD.IADD R0, R3, 0x1, R0 ;  /* 0x0000000103007824 */ /* 0x000fc800078e0200 */
[----:B------:R-:W-:-:S05]  /*1aca0*/  IMAD.SHL.U32 R0, R0, 0x2, RZ ;  /* 0x0000000200007824 */ /* 0x000fca00078e00ff */
[----:B------:R-:W-:Y:S02]  /*1acb0*/  IADD3 R3, R0, 0x80, RZ ;  /* 0x0000008000037810 */ /* 0x000fe40007ffe0ff */
[----:B------:R-:W-:Y:S01]  /*1acc0*/  F2FP.PACK_AB R6, R27, R26 ;  /* 0x0000001a1b06723e */ /* 0x000fe200000000ff */
[----:B------:R-:W-:Y:S01]  /*1acd0*/  IMAD.MOV.U32 R16, RZ, RZ, c[0x0][0x388] ;  /* 0x0000e200ff107624 */ /* 0x000fe200078e00ff */
[----:B------:R-:W-:Y:S01]  /*1ace0*/  BAR.SYNC.DEFER_BLOCKING 0x1, 0x100 ;  /* 0x0044000000007b1d */ /* 0x000fe20000010000 */
[----:B--2---:R-:W-:-:S04]  /*1acf0*/  LOP3.LUT R2, R4, 0x1, RZ, 0xc0, !PT ;  /* 0x0000000104027812 */ /* 0x004fc800078ec0ff */
[----:B------:R-:W-:-:S04]  /*1ad00*/  ISETP.NE.U32.AND P0, PT, R2, 0x1, PT ;  /* 0x000000010200780c */ /* 0x000fc80003f05070 */
[----:B------:R-:W-:Y:S02]  /*1ad10*/  R2P PR, R4, 0x6 ;  /* 0x0000000604007804 */ /* 0x000fe40000000000 */
[----:B------:R-:W-:Y:S02]  /*1ad20*/  F2FP.PACK_AB R4, R153, R152 ;  /* 0x000000989904723e */ /* 0x000fe400000000ff */
[----:B------:R-:W-:-:S03]  /*1ad30*/  IADD3 R2, R0, 0x70, RZ ;  /* 0x0000007000027810 */ /* 0x000fc60007ffe0ff */
[----:B------:R2:W-:Y:S02]  /*1ad40*/  STS [R0+0x80], R4 ;  /* 0x0000800400007388 */ /* 0x0005e40000000800 */
[----:B------:R-:W-:Y:S02]  /*1ad50*/  @P0 IADD3 R2, R3, 0x10, RZ ;  /* 0x0000001003020810 */ /* 0x000fe40007ffe0ff */
[----:B------:R-:W-:-:S05]  /*1ad60*/  F2FP.PACK_AB R3, R97, R96 ;  /* 0x000000606103723e */ /* 0x000fca00000000ff */
[----:B------:R1:W-:Y:S01]  /*1ad70*/  STS [R0+0x480], R3 ;  /* 0x0004800300007388 */ /* 0x0003e20000000800 */
[----:B------:R-:W-:-:S03]  /*1ad80*/  SEL R9, R9, 0xffffffc0, !P2 ;  /* 0xffffffc009097807 */ /* 0x000fc60005000000 */
[----:B------:R3:W-:Y:S04]  /*1ad90*/  STS [R2], R6 ;  /* 0x0000000602007388 */ /* 0x0007e80000000800 */
[----:B------:R4:W-:Y:S01]  /*1ada0*/  STS [R2+0x400], R5 ;  /* 0x0004000502007388 */ /* 0x0009e20000000800 */
[----:B--2---:R-:W-:Y:S02]  /*1adb0*/  SEL R4, R7, 0xffffffe0, !P1 ;  /* 0xffffffe007047807 */ /* 0x004fe40004800000 */
[----:B------:R-:W-:-:S03]  /*1adc0*/  F2FP.PACK_AB R7, R29, R28 ;  /* 0x0000001c1d07723e */ /* 0x000fc600000000ff */
[----:B-1----:R-:W-:Y:S02]  /*1add0*/  IMAD.IADD R3, R0, 0x1, R4 ;  /* 0x0000000100037824 */ /* 0x002fe400078e0204 */
[--C-:B------:R-:W-:Y:S01]  /*1ade0*/  IMAD.IADD R4, R4, 0x1, R2.reuse ;  /* 0x0000000104047824 */ /* 0x100fe200078e0202 */
[----:B---3--:R-:W-:Y:S02]  /*1adf0*/  F2FP.PACK_AB R6, R123, R122 ;  /* 0x0000007a7b06723e */ /* 0x008fe400000000ff */
[----:B----4-:R-:W-:Y:S01]  /*1ae00*/  F2FP.PACK_AB R5, R31, R30 ;  /* 0x0000001e1f05723e */ /* 0x010fe200000000ff */
[----:B------:R1:W-:Y:S04]  /*1ae10*/  STS [R3+0x80], R7 ;  /* 0x0000800703007388 */ /* 0x0003e80000000800 */
[----:B------:R2:W-:Y:S04]  /*1ae20*/  STS [R3+0x480], R6 ;  /* 0x0004800603007388 */ /* 0x0005e80000000800 */
[----:B------:R3:W-:Y:S01]  /*1ae30*/  STS [R4], R5 ;  /* 0x0000000504007388 */ /* 0x0007e20000000800 */
[----:B------:R-:W-:-:S03]  /*1ae40*/  IMAD.IADD R12, R9, 0x1, R2 ;  /* 0x00000001090c7824 */ /* 0x000fc600078e0202 */
[----:B------:R4:W-:Y:S01]  /*1ae50*/  STS [R4+0x400], R8 ;  /* 0x0004000804007388 */ /* 0x0009e20000000800 */
[----:B-1----:R-:W-:Y:S01]  /*1ae60*/  F2FP.PACK_AB R7, R37, R36 ;  /* 0x000000242507723e */ /* 0x002fe200000000ff */
[----:B--2---:R-:W-:Y:S01]  /*1ae70*/  IMAD.IADD R6, R0, 0x1, R9 ;  /* 0x0000000100067824 */ /* 0x004fe200078e0209 */
[----:B---3--:R-:W-:-:S04]  /*1ae80*/  F2FP.PACK_AB R5, R93, R92 ;  /* 0x0000005c5d05723e */ /* 0x008fc800000000ff */
[----:B------:R1:W-:Y:S04]  /*1ae90*/  STS [R6+0x80], R7 ;  /* 0x0000800706007388 */ /* 0x0003e80000000800 */
[----:B------:R2:W-:Y:S01]  /*1aea0*/  STS [R6+0x480], R5 ;  /* 0x0004800506007388 */ /* 0x0005e20000000800 */
[----:B----4-:R-:W-:Y:S02]  /*1aeb0*/  F2FP.PACK_AB R8, R107, R106 ;  /* 0x0000006a6b08723e */ /* 0x010fe400000000ff */
[----:B-1----:R-:W-:Y:S02]  /*1aec0*/  F2FP.PACK_AB R7, R39, R38 ;  /* 0x000000262707723e */ /* 0x002fe400000000ff */
[----:B--2---:R-:W-:-:S03]  /*1aed0*/  F2FP.PACK_AB R5, R129, R128 ;  /* 0x000000808105723e */ /* 0x004fc600000000ff */
[----:B------:R1:W-:Y:S04]  /*1aee0*/  STS [R12], R7 ;  /* 0x000000070c007388 */ /* 0x0003e80000000800 */
[----:B------:R2:W-:Y:S01]  /*1aef0*/  STS [R12+0x400], R5 ;  /* 0x000400050c007388 */ /* 0x0005e20000000800 */
[----:B-1----:R-:W-:Y:S01]  /*1af00*/  F2FP.PACK_AB R7, R119, R118 ;  /* 0x000000767707723e */ /* 0x002fe200000000ff */
[----:B--2---:R-:W-:-:S05]  /*1af10*/  IMAD.IADD R5, R9, 0x1, R3 ;  /* 0x0000000109057824 */ /* 0x004fca00078e0203 */
[----:B------:R1:W-:Y:S04]  /*1af20*/  STS [R5+0x480], R7 ;  /* 0x0004800705007388 */ /* 0x0003e80000000800 */
[----:B------:R2:W-:Y:S01]  /*1af30*/  STS [R5+0x80], R8 ;  /* 0x0000800805007388 */ /* 0x0005e20000000800 */
[----:B-1----:R-:W-:Y:S01]  /*1af40*/  IMAD.IADD R7, R4, 0x1, R9 ;  /* 0x0000000104077824 */ /* 0x002fe200078e0209 */
[----:B------:R-:W-:Y:S02]  /*1af50*/  F2FP.PACK_AB R9, R113, R112 ;  /* 0x000000707109723e */ /* 0x000fe400000000ff */
        /* <DEDUP_REMOVED lines=37> */
[----:B------:R-:W-:Y:S04]  /*1b1b0*/  STS [R0+0x8080], R9 ;  /* 0x0080800900007388 */ /* 0x000fe80000000800 */
[----:B------:R1:W-:Y:S02]  /*1b1c0*/  STS [R0+0x8480], R8 ;  /* 0x0084800800007388 */ /* 0x0003e40000000800 */
[----:B-1----:R-:W-:Y:S02]  /*1b1d0*/  F2FP.PACK_AB R0, R63, R62 ;  /* 0x0000003e3f00723e */ /* 0x002fe400000000ff */
[----:B------:R-:W-:-:S03]  /*1b1e0*/  F2FP.PACK_AB R8, R73, R72 ;  /* 0x000000484908723e */ /* 0x000fc600000000ff */
        /* <DEDUP_REMOVED lines=8> */
[----:B------:R1:W-:Y:S01]  /*1b270*/  STS [R4+0x8400], R0 ;  /* 0x0084000004007388 */ /* 0x0003e20000000800 */
[----:B------:R-:W-:-:S03]  /*1b280*/  F2FP.PACK_AB R3, R125, R124 ;  /* 0x0000007c7d03723e */ /* 0x000fc600000000ff */
[----:B------:R2:W-:Y:S04]  /*1b290*/  STS [R4+0x8000], R2 ;  /* 0x0080000204007388 */ /* 0x0005e80000000800 */
[----:B------:R3:W-:Y:S01]  /*1b2a0*/  STS [R6+0x8080], R3 ;  /* 0x0080800306007388 */ /* 0x0007e20000000800 */
[----:B------:R-:W-:Y:S02]  /*1b2b0*/  ISETP.NE.U32.AND P0, PT, RZ, c[0x0][0x508], PT ;  /* 0x00014200ff007a0c */ /* 0x000fe40003f05070 */
[----:B-1----:R-:W-:Y:S02]  /*1b2c0*/  F2FP.PACK_AB R0, R79, R78 ;  /* 0x0000004e4f00723e */ /* 0x002fe400000000ff */
[----:B--2---:R-:W-:-:S03]  /*1b2d0*/  F2FP.PACK_AB R2, R75, R74 ;  /* 0x0000004a4b02723e */ /* 0x004fc600000000ff */
[----:B------:R1:W-:Y:S01]  /*1b2e0*/  STS [R6+0x8480], R0 ;  /* 0x0084800006007388 */ /* 0x0003e20000000800 */
[----:B---3--:R-:W-:-:S03]  /*1b2f0*/  F2FP.PACK_AB R3, R121, R120 ;  /* 0x000000787903723e */ /* 0x008fc600000000ff */
[----:B------:R2:W-:Y:S04]  /*1b300*/  STS [R12+0x8400], R2 ;  /* 0x008400020c007388 */ /* 0x0005e80000000800 */
[----:B------:R3:W-:Y:S01]  /*1b310*/  STS [R12+0x8000], R3 ;  /* 0x008000030c007388 */ /* 0x0007e20000000800 */
[----:B------:R-:W-:Y:S02]  /*1b320*/  ISETP.NE.AND.EX P2, PT, RZ, c[0x0][0x50c], PT, P0 ;  /* 0x00014300ff007a0c */ /* 0x000fe40003f45300 */
[----:B-1----:R-:W-:Y:S02]  /*1b330*/  F2FP.PACK_AB R0, R85, R84 ;  /* 0x000000545500723e */ /* 0x002fe400000000ff */
[----:B--2---:R-:W-:-:S03]  /*1b340*/  F2FP.PACK_AB R2, R59, R58 ;  /* 0x0000003a3b02723e */ /* 0x004fc600000000ff */
[----:B------:R1:W-:Y:S01]  /*1b350*/  STS [R5+0x8080], R0 ;  /* 0x0080800005007388 */ /* 0x0003e20000000800 */
[----:B---3--:R-:W-:-:S03]  /*1b360*/  F2FP.PACK_AB R3, R55, R54 ;  /* 0x000000363703723e */ /* 0x008fc600000000ff */
[----:B------:R2:W-:Y:S04]  /*1b370*/  STS [R5+0x8480], R2 ;  /* 0x0084800205007388 */ /* 0x0005e80000000800 */
[----:B------:R-:W-:Y:S01]  /*1b380*/  STS [R7+0x8400], R3 ;  /* 0x0084000307007388 */ /* 0x000fe20000000800 */
[----:B------:R-:W-:Y:S02]  /*1b390*/  ISETP.NE.U32.AND P3, PT, RZ, c[0x0][0x500], PT ;  /* 0x00014000ff007a0c */ /* 0x000fe40003f65070 */
[----:B-1----:R-:W-:-:S05]  /*1b3a0*/  F2FP.PACK_AB R0, R25, R24 ;  /* 0x000000181900723e */ /* 0x002fca00000000ff */
[----:B------:R1:W-:Y:S04]  /*1b3b0*/  STS [R7+0x8000], R0 ;  /* 0x0080000007007388 */ /* 0x0003e80000000800 */
[----:B------:R-:W-:Y:S01]  /*1b3c0*/  BAR.SYNC.DEFER_BLOCKING 0x1, 0x100 ;  /* 0x0044000000007b1d */ /* 0x000fe20000010000 */
[----:B------:R-:W-:Y:S02]  /*1b3d0*/  ISETP.NE.AND.EX P3, PT, RZ, c[0x0][0x504], PT, P3 ;  /* 0x00014100ff007a0c */ /* 0x000fe40003f65330 */
[C---:B------:R-:W-:Y:S02]  /*1b3e0*/  @P2 IADD3 R8, P0, R15.reuse, c[0x0][0x508], RZ ;  /* 0x000142000f082a10 */ /* 0x040fe40007f1e0ff */
[----:B------:R-:W-:Y:S01]  /*1b3f0*/  IADD3 R4, P1, R15, c[0x0][0x500], RZ ;  /* 0x000140000f047a10 */ /* 0x000fe20007f3e0ff */
[----:B--2---:R-:W-:Y:S01]  /*1b400*/  IMAD.MOV.U32 R2, RZ, RZ, RZ ;  /* 0x000000ffff027224 */ /* 0x004fe200078e00ff */
[----:B------:R-:W-:-:S02]  /*1b410*/  @P2 IADD3.X R9, R14, c[0x0][0x50c], RZ, P0, !PT ;  /* 0x000143000e092a10 */ /* 0x000fc400007fe4ff */
[----:B------:R-:W-:-:S03]  /*1b420*/  IADD3.X R5, R14, c[0x0][0x504], RZ, P1, !PT ;  /* 0x000141000e057a10 */ /* 0x000fc60000ffe4ff */
[----:B------:R2:W5:Y:S04]  /*1b430*/  @P2 LDG.E R16, [R8.64] ;  /* 0x0000000808102981 */ /* 0x000568000c1e1900 */
[----:B------:R2:W5:Y:S01]  /*1b440*/  @P3 LDG.E R2, [R4.64] ;  /* 0x0000000804023981 */ /* 0x000562000c1e1900 */
[----:B------:R-:W-:-:S04]  /*1b450*/  ISETP.NE.AND P0, PT, R13, RZ, PT ;  /* 0x000000ff0d00720c */ /* 0x000fc80003f05270 */
[----:B-1----:R-:W-:Y:S01]  /*1b460*/  SEL R0, R13, c[0x0][0x3d4], P0 ;  /* 0x0000f5000d007a07 */ /* 0x002fe20000000000 */
[----:B------:R-:W-:Y:S05]  /*1b470*/  @P2 BRA `(.L_x_2971) ;  /* 0x0000004000002947 */ /* 0x000fea0003800000 */
[----:B------:R-:W-:Y:S05]  /*1b480*/  @!P3 BRA `(.L_x_2971) ;  /* 0x000000300000b947 */ /* 0x000fea0003800000 */
[----:B-----5:R1:W3:Y:S04]  /*1b490*/  LDG.E R16, [R4.64] ;  /* 0x0000000804107981 */ /* 0x0202e8000c1e1900 */
[----:B-12---:R-:W3:Y:S02]  /*1b4a0*/  LDG.E R4, [R4.64+0x4] ;  /* 0x0000040804047981 */ /* 0x006ee4000c1e1900 */
[----:B---3--:R-:W-:Y:S02]  /*1b4b0*/  IADD3 R16, -R16, R4, RZ ;  /* 0x0000000410107210 */ /* 0x008fe40007ffe1ff */
.L_x_2971:
[----:B--2---:R-:W2:Y:S04]  /*1b4c0*/  LDL.LU R5, [R1+0x1c] ;  /* 0x00001c0001057983 */ /* 0x004ea80000300800 */
[----:B------:R-:W3:Y:S04]  /*1b4d0*/  LDL.LU R4, [R1+0x8] ;  /* 0x0000080001047983 */ /* 0x000ee80000300800 */
[----:B------:R-:W4:Y:S04]  /*1b4e0*/  LDL.LU R3, [R1+0x28] ;  /* 0x0000280001037983 */ /* 0x000f280000300800 */
[----:B------:R-:W4:Y:S04]  /*1b4f0*/  LDL R13, [R1+0x64] ;  /* 0x00006400010d7983 */ /* 0x000f280000100800 */
[----:B------:R-:W4:Y:S04]  /*1b500*/  LDL R32, [R1+0x4] ;  /* 0x0000040001207983 */ /* 0x000f280000100800 */
[----:B------:R-:W4:Y:S04]  /*1b510*/  LDL R23, [R1+0x30] ;  /* 0x0000300001177983 */ /* 0x000f280000100800 */
[----:B------:R-:W4:Y:S01]  /*1b520*/  LDL R33, [R1+0x6c] ;  /* 0x00006c0001217983 */ /* 0x000f220000100800 */
[----:B------:R-:W-:Y:S01]  /*1b530*/  IMAD.MOV.U32 R12, RZ, RZ, 0x368 ;  /* 0x00000368ff0c7424 */ /* 0x000fe200078e00ff */
[----:B------:R-:W-:-:S04]  /*1b540*/  ISETP.GT.AND P2, PT, R0, 0x1, PT ;  /* 0x000000010000780c */ /* 0x000fc80003f44270 */
[----:B------:R-:W-:-:S04]  /*1b550*/  SEL R12, R12, 0x328, P2 ;  /* 0x000003280c0c7807 */ /* 0x000fc80001000000 */
[----:B------:R1:W2:Y:S08]  /*1b560*/  LDC.64 R6, c[0x0][R12+0x170] ;  /* 0x00005c000c067b82 */ /* 0x0002b00000000a00 */
[----:B------:R1:W2:Y:S08]  /*1b570*/  LDC.64 R8, c[0x0][R12+0x168] ;  /* 0x00005a000c087b82 */ /* 0x0002b00000000a00 */
[----:B------:R1:W2:Y:S01]  /*1b580*/  LDC.64 R18, c[0x0][R12+0x178] ;  /* 0x00005e000c127b82 */ /* 0x0002a20000000a00 */
[----:B------:R-:W-:-:S07]  /*1b590*/  ISETP.NE.U32.AND P0, PT, RZ, c[0x0][0x500], PT ;  /* 0x00014000ff007a0c */ /* 0x000fce0003f05070 */
[----:B------:R1:W2:Y:S01]  /*1b5a0*/  LDC.64 R20, c[0x0][R12+0x160] ;  /* 0x000058000c147b82 */ /* 0x0002a20000000a00 */
[----:B------:R-:W-:Y:S01]  /*1b5b0*/  ISETP.NE.AND.EX P0, PT, RZ, c[0x0][0x504], PT, P0 ;  /* 0x00014100ff007a0c */ /* 0x000fe20003f05300 */
[----:B-1----:R-:W-:-:S05]  /*1b5c0*/  IMAD.MOV.U32 R12, RZ, RZ, c[0x0][0x4e8] ;  /* 0x00013a00ff0c7624 */ /* 0x002fca00078e00ff */
[----:B------:R-:W-:Y:S01]  /*1b5d0*/  ISETP.NE.AND P5, PT, R12, 0x1, PT ;  /* 0x000000010c00780c */ /* 0x000fe20003fa5270 */
[----:B------:R-:W1:Y:S01]  /*1b5e0*/  S2R R86, SR_TID.X ;  /* 0x0000000000567919 */ /* 0x000e620000002100 */
[----:B--2---:R-:W-:Y:S02]  /*1b5f0*/  SEL R0, R5, RZ, !P0 ;  /* 0x000000ff05007207 */ /* 0x004fe40004000000 */
[----:B---3--:R-:W-:Y:S02]  /*1b600*/  LOP3.LUT R5, R4, 0xffff, RZ, 0xc0, !PT ;  /* 0x0000ffff04057812 */ /* 0x008fe400078ec0ff */
[----:B----4-:R-:W-:Y:S01]  /*1b610*/  SEL R4, R3, RZ, !P0 ;  /* 0x000000ff03047207 */ /* 0x010fe20004000000 */
[----:B------:R-:W-:-:S04]  /*1b620*/  IMAD R3, R7, R0, RZ ;  /* 0x0000000007037224 */ /* 0x000fc800078e02ff */
[----:B------:R-:W-:Y:S02]  /*1b630*/  IMAD R4, R6, R4, R3 ;  /* 0x0000000406047224 */ /* 0x000fe400078e0203 */
[-C--:B------:R-:W-:Y:S02]  /*1b640*/  IMAD R3, R9, R5.reuse, RZ ;  /* 0x0000000509037224 */ /* 0x080fe400078e02ff */
[----:B------:R-:W-:-:S04]  /*1b650*/  IMAD.WIDE.U32 R8, R8, R5, RZ ;  /* 0x0000000508087225 */ /* 0x000fc800078e00ff */
[----:B------:R-:W-:-:S04]  /*1b660*/  IMAD.WIDE.U32 R6, R6, R0, RZ ;  /* 0x0000000006067225 */ /* 0x000fc800078e00ff */
[----:B------:R-:W-:Y:S02]  /*1b670*/  IMAD.IADD R14, R9, 0x1, R3 ;  /* 0x00000001090e7824 */ /* 0x000fe400078e0203 */
[----:B------:R-:W-:Y:S01]  /*1b680*/  IMAD.IADD R3, R13, 0x1, R32 ;  /* 0x000000010d037824 */ /* 0x000fe200078e0220 */
[----:B-----5:R-:W-:Y:S02]  /*1b690*/  IADD3 R12, P4, P3, R6, R8, R2 ;  /* 0x00000008060c7210 */ /* 0x020fe40007b9e002 */
[----:B------:R-:W-:Y:S01]  /*1b6a0*/  SEL R6, R23, RZ, P2 ;  /* 0x000000ff17067207 */ /* 0x000fe20001000000 */
[----:B------:R-:W-:-:S04]  /*1b6b0*/  @P5 IMAD.HI.U32 R8, R3, c[0x0][0x4ec], RZ ;  /* 0x00013b0003085a27 */ /* 0x000fc800078e00ff */
[----:B------:R-:W-:Y:S02]  /*1b6c0*/  IMAD.IADD R15, R7, 0x1, R4 ;  /* 0x00000001070f7824 */ /* 0x000fe400078e0204 */
[-C--:B------:R-:W-:Y:S02]  /*1b6d0*/  IMAD R9, R19, R6.reuse, RZ ;  /* 0x0000000613097224 */ /* 0x080fe400078e02ff */
[----:B------:R-:W-:Y:S01]  /*1b6e0*/  IMAD.MOV.U32 R4, RZ, RZ, R3 ;  /* 0x000000ffff047224 */ /* 0x000fe200078e0003 */
[----:B------:R-:W-:Y:S01]  /*1b6f0*/  @P5 SHF.R.U32.HI R4, RZ, c[0x0][0x4f0], R8 ;  /* 0x00013c00ff045a19 */ /* 0x000fe20000011608 */
[----:B------:R-:W-:Y:S01]  /*1b700*/  IMAD.WIDE.U32 R6, R18, R6, RZ ;  /* 0x0000000612067225 */ /* 0x000fe200078e00ff */
[----:B------:R-:W-:-:S03]  /*1b710*/  SHF.R.S32.HI R8, RZ, 0x1f, R2 ;  /* 0x0000001fff087819 */ /* 0x000fc60000011402 */
[----:B------:R-:W-:Y:S02]  /*1b720*/  IMAD.IADD R13, R7, 0x1, R9 ;  /* 0x00000001070d7824 */ /* 0x000fe400078e0209 */
[----:B------:R-:W-:Y:S01]  /*1b730*/  IMAD.MOV R7, RZ, RZ, -R4 ;  /* 0x000000ffff077224 */ /* 0x000fe200078e0a04 */
[----:B------:R-:W-:Y:S02]  /*1b740*/  IADD3 R6, P1, P0, R4, R12, R6 ;  /* 0x0000000c04067210 */ /* 0x000fe4000783e006 */
[----:B------:R-:W-:Y:S01]  /*1b750*/  SHF.R.S32.HI R9, RZ, 0x1f, R4 ;  /* 0x0000001fff097819 */ /* 0x000fe20000011404 */
[----:B------:R-:W-:Y:S01]  /*1b760*/  IMAD R4, R7, c[0x0][0x4e8], R3 ;  /* 0x00013a0007047a24 */ /* 0x000fe200078e0203 */
[----:B------:R-:W-:-:S04]  /*1b770*/  IADD3.X R12, R15, R14, R8, P4, P3 ;  /* 0x0000000e0f0c7210 */ /* 0x000fc800027e6408 */
[----:B------:R-:W-:Y:S01]  /*1b780*/  IADD3.X R7, R9, R12, R13, P1, P0 ;  /* 0x0000000c09077210 */ /* 0x000fe20000fe040d */
[----:B------:R-:W-:Y:S01]  /*1b790*/  IMAD R9, R21, R4, RZ ;  /* 0x0000000415097224 */ /* 0x000fe200078e02ff */
[----:B------:R-:W-:-:S05]  /*1b7a0*/  SHF.R.S32.HI R12, RZ, 0x1f, R4 ;  /* 0x0000001fff0c7819 */ /* 0x000fca0000011404 */
[C---:B------:R-:W-:Y:S02]  /*1b7b0*/  IMAD R9, R20.reuse, R12, R9 ;  /* 0x0000000c14097224 */ /* 0x040fe400078e0209 */
[----:B------:R-:W-:Y:S02]  /*1b7c0*/  IMAD.MOV.U32 R12, RZ, RZ, c[0x0][0x4a8] ;  /* 0x00012a00ff0c7624 */ /* 0x000fe400078e00ff */
[----:B------:R-:W-:Y:S01]  /*1b7d0*/  IMAD.WIDE.U32 R6, R20, R4, R6 ;  /* 0x0000000414067225 */ /* 0x000fe200078e0006 */
[----:B-1----:R-:W-:Y:S02]  /*1b7e0*/  SHF.R.S32.HI R23, RZ, 0x1f, R86 ;  /* 0x0000001fff177819 */ /* 0x002fe40000011456 */
        /* <DEDUP_REMOVED lines=29> */
[-C--:B--2---:R-:W-:Y:S02]  /*1b9c0*/  IADD3 R12, R251, R32.reuse, RZ ;  /* 0x00000020fb0c7210 */ /* 0x084fe40007ffe0ff */
        /* <DEDUP_REMOVED lines=40> */
.L_x_3061:
[----:B------:R-:W-:Y:S05]  /*1bc50*/  BRA.DIV ~URZ, `(.L_x_2974) ;  /* 0x00005d827f007947 */ /* 0x000fea000b800000 */
[----:B------:R4:W2:Y:S02]  /*1bc60*/  SHFL.IDX PT, R0, R14, RZ, 0x181f ;  /* 0x00181fff0e007589 */ /* 0x0008a400000e0000 */
.L_x_3062:
        /* <DEDUP_REMOVED lines=15> */
.L_x_2976:
[----:B------:R-:W-:Y:S05]  /*1bd60*/  BSYNC B0 ;  /* 0x0000000000007941 */ /* 0x000fea0003800000 */
.L_x_2975:
[----:B------:R-:W-:Y:S05]  /*1bd70*/  BRA.DIV ~URZ, `(.L_x_2977) ;  /* 0x00005cd27f007947 */ /* 0x000fea000b800000 */
[----:B---3--:R3:W4:Y:S04]  /*1bd80*/  SHFL.IDX PT, R5, R13, 0x1, 0x181f ;  /* 0x00381f000d057f89 */ /* 0x00872800000e0000 */
[----:B--2---:R3:W2:Y:S02]  /*1bd90*/  SHFL.IDX PT, R0, R14, 0x1, 0x181f ;  /* 0x00381f000e007f89 */ /* 0x0046a400000e0000 */
.L_x_3063:
        /* <DEDUP_REMOVED lines=16> */
.L_x_2979:
[----:B------:R-:W-:Y:S05]  /*1bea0*/  BSYNC B0 ;  /* 0x0000000000007941 */ /* 0x000fea0003800000 */
.L_x_2978:
[----:B------:R-:W-:Y:S05]  /*1beb0*/  BRA.DIV ~URZ, `(.L_x_2980) ;  /* 0x00005c627f007947 */ /* 0x000fea000b800000 */
[----:B----4-:R4:W3:Y:S02]  /*1bec0*/  SHFL.IDX PT, R5, R13, 0x2, 0x181f ;  /* 0x00581f000d057f89 */ /* 0x0108e400000e0000 */
.L_x_3064:
[----:B------:R-:W-:Y:S05]  /*1bed0*/  BRA.DIV ~URZ, `(.L_x_2981) ;  /* 0x00005cb27f007947 */ /* 0x000fea000b800000 */
[----:B--2---:R2:W4:Y:S02]  /*1bee0*/  SHFL.IDX PT, R0, R14, 0x2, 0x181f ;  /* 0x00581f000e007f89 */ /* 0x00452400000e0000 */
.L_x_3065:
        /* <DEDUP_REMOVED lines=16> */
.L_x_2983:
[----:B------:R-:W-:Y:S05]  /*1bff0*/  BSYNC B0 ;  /* 0x0000000000007941 */ /* 0x000fea0003800000 */
.L_x_2982:
[----:B------:R-:W-:Y:S05]  /*1c000*/  BRA.DIV ~URZ, `(.L_x_2984) ;  /* 0x00005bf27f007947 */ /* 0x000fea000b800000 */
[----:B---3--:R3:W2:Y:S04]  /*1c010*/  SHFL.IDX PT, R6, R13, 0x3, 0x181f ;  /* 0x00781f000d067f89 */ /* 0x0086a800000e0000 */
[----:B----4-:R3:W4:Y:S02]  /*1c020*/  SHFL.IDX PT, R0, R14, 0x3, 0x181f ;  /* 0x00781f000e007f89 */ /* 0x01072400000e0000 */
.L_x_3066:
        /* <DEDUP_REMOVED lines=17> */
.L_x_2972:
[----:B------:R-:W3:Y:S01]  /*1c140*/  LDL.LU R9, [R1+0x30] ;  /* 0x0000300001097983 */ /* 0x000ee20000300800 */
        /* <DEDUP_REMOVED lines=16> */
[----:B------:R-:W-:-:S03]  /*1c250*/  IADD3 R6, -R0, RZ, RZ ;  /* 0x000000ff00067210 */ /* 0x000fc60007ffe1ff */
[----:B------:R-:W-:Y:S02]  /*1c260*/  IMAD R2, R2, c[0x0][0x430], RZ ;  /* 0x00010c0002027a24 */ /* 0x000fe400078e02ff */
[----:B------:R-:W-:Y:S02]  /*1c270*/  IMAD R6, R6, c[0x0][0x4e8], R3 ;  /* 0x00013a0006067a24 */ /* 0x000fe400078e0203 */
[----:B------:R-:W-:Y:S02]  /*1c280*/  IMAD R7, R0, c[0x0][0x434], R2 ;  /* 0x00010d0000077a24 */ /* 0x000fe400078e0202 */
[----:B---3--:R-:W-:-:S04]  /*1c290*/  IMAD.WIDE.U32 R4, R9, c[0x0][0x448], R4 ;  /* 0x0001120009047a25 */ /* 0x008fc800078e0004 */
        /* <DEDUP_REMOVED lines=12> */
.L_x_3067:
[----:B------:R-:W-:Y:S05]  /*1c360*/  BRA.DIV ~URZ, `(.L_x_2987) ;  /* 0x000059d27f007947 */ /* 0x000fea000b800000 */
[----:B------:R4:W1:Y:S02]  /*1c370*/  SHFL.IDX PT, R0, R14, RZ, 0x1c1f ;  /* 0x001c1fff0e007589 */ /* 0x00086400000e0000 */
.L_x_3068:
[----:B------:R-:W-:Y:S01]  /*1c380*/  BSSY B0, `(.L_x_2988) ;  /* 0x00000a8000007945 */ /* 0x000fe20003800000 */
[----:B------:R-:W-:Y:S05]  /*1c390*/  @P0 BRA `(.L_x_2989) ;  /* 0x00000a6000000947 */ /* 0x000fea0003800000 */
[C---:B------:R-:W-:Y:S02]  /*1c3a0*/  IADD3 R9, R252.reuse, 0x8, RZ ;  /* 0x00000008fc097810 */ /* 0x040fe40007ffe0ff */
[C---:B------:R-:W-:Y:S02]  /*1c3b0*/  ISETP.GE.AND P1, PT, R252.reuse, c[0x0][0x3c8], PT ;  /* 0x0000f200fc007a0c */ /* 0x040fe40003f26270 */
[----:B------:R-:W-:Y:S02]  /*1c3c0*/  ISETP.GE.AND P0, PT, R9, c[0x0][0x3c8], PT ;  /* 0x0000f20009007a0c */ /* 0x000fe40003f06270 */
[C---:B--2---:R-:W-:Y:S02]  /*1c3d0*/  IADD3 R12, R252.reuse, 0x10, RZ ;  /* 0x00000010fc0c7810 */ /* 0x044fe40007ffe0ff */
[----:B------:R-:W-:-:S02]  /*1c3e0*/  IADD3 R8, R252, 0x18, RZ ;  /* 0x00000018fc087810 */ /* 0x000fc40007ffe0ff */
[----:B------:R-:W-:Y:S02]  /*1c3f0*/  IADD3 R13, R252, 0x8, RZ ;  /* 0x00000008fc0d7810 */ /* 0x000fe40007ffe0ff */
[----:B------:R-:W-:Y:S02]  /*1c400*/  ISETP.GE.AND P3, PT, R12, c[0x0][0x3c8], PT ;  /* 0x0000f2000c007a0c */ /* 0x000fe40003f66270 */
        /* <DEDUP_REMOVED lines=12> */
[----:B------:R-:W-:Y:S01]  /*1c4d0*/  IADD3 R13, R252, 0x18, RZ ;  /* 0x00000018fc0d7810 */ /* 0x000fe20007ffe0ff */
[----:B------:R2:W-:Y:S01]  /*1c4e0*/  @!P0 ST.E.64 [R2.64], R26 ;  /* 0x0000001a02008985 */ /* 0x0005e2000c101b08 */
[----:B------:R-:W-:Y:S02]  /*1c4f0*/  ISETP.GE.AND P1, PT, R9, c[0x0][0x3c8], PT ;  /* 0x0000f20009007a0c */ /* 0x000fe40003f26270 */
[----:B------:R-:W-:-:S02]  /*1c500*/  SHF.R.S32.HI R17, RZ, 0x1f, R17 ;  /* 0x0000001fff117819 */ /* 0x000fc40000011411 */
[----:B------:R-:W-:Y:S02]  /*1c510*/  SHF.R.S32.HI R13, RZ, 0x1f, R13 ;  /* 0x0000001fff0d7819 */ /* 0x000fe4000001140d */
[C---:B------:R-:W-:Y:S02]  /*1c520*/  IADD3 R18, R252.reuse, 0x60, RZ ;  /* 0x00000060fc127810 */ /* 0x040fe40007ffe0ff */
[C---:B------:R-:W-:Y:S02]  /*1c530*/  IADD3 R19, R252.reuse, 0x80, RZ ;  /* 0x00000080fc137810 */ /* 0x040fe40007ffe0ff */
[----:B------:R-:W-:Y:S02]  /*1c540*/  SHF.R.S32.HI R18, RZ, 0x1f, R18 ;  /* 0x0000001fff127819 */ /* 0x000fe40000011412 */
[----:B------:R-:W-:Y:S02]  /*1c550*/  SHF.R.S32.HI R19, RZ, 0x1f, R19 ;  /* 0x0000001fff137819 */ /* 0x000fe40000011413 */
[----:B------:R-:W-:-:S02]  /*1c560*/  IADD3 R20, R252, 0xa8, RZ ;  /* 0x000000a8fc147810 */ /* 0x000fc40007ffe0ff */
[----:B------:R-:W-:-:S04]  /*1c570*/  IADD3 R21, R252, 0xa8, RZ ;  /* 0x000000a8fc157810 */ /* 0x000fc80007ffe0ff */
[----:B------:R-:W-:Y:S02]  /*1c580*/  SHF.R.S32.HI R21, RZ, 0x1f, R21 ;  /* 0x0000001fff157819 */ /* 0x000fe40000011415 */
        /* <DEDUP_REMOVED lines=11> */
[----:B------:R-:W-:Y:S02]  /*1c640*/  SHF.R.S32.HI R17, RZ, 0x1f, R17 ;  /* 0x0000001fff117819 */ /* 0x000fe40000011411 */
[----:B------:R-:W-:Y:S02]  /*1c650*/  ISETP.GE.AND P4, PT, R8, c[0x0][0x3c8], PT ;  /* 0x0000f20008007a0c */ /* 0x000fe40003f86270 */
        /* <DEDUP_REMOVED lines=11> */
[----:B------:R-:W-:Y:S02]  /*1c710*/  IADD3 R13, R252, 0x38, RZ ;  /* 0x00000038fc0d7810 */ /* 0x000fe40007ffe0ff */
[----:B------:R-:W-:Y:S02]  /*1c720*/  ISETP.GE.AND P1, PT, R9, c[0x0][0x3c8], PT ;  /* 0x0000f20009007a0c */ /* 0x000fe40003f26270 */
[----:B------:R-:W-:Y:S02]  /*1c730*/  SHF.R.S32.HI R17, RZ, 0x1f, R17 ;  /* 0x0000001fff117819 */ /* 0x000fe40000011411 */
[----:B------:R-:W-:-:S02]  /*1c740*/  SHF.R.S32.HI R13, RZ, 0x1f, R13 ;  /* 0x0000001fff0d7819 */ /* 0x000fc4000001140d */
        /* <DEDUP_REMOVED lines=40> */
[----:B------:R-:W-:Y:S02]  /*1c9d0*/  IADD3 R17, R252, 0x80, RZ ;  /* 0x00000080fc117810 */ /* 0x000fe40007ffe0ff */
[----:B-1----:R-:W-:-:S02]  /*1c9e0*/  @!P2 LEA R6, P5, R16, R0, 0x2 ;  /* 0x000000001006a211 */ /* 0x002fc400078a10ff */
[C---:B--2---:R-:W-:Y:S02]  /*1c9f0*/  @!P1 LEA R2, P0, R9.reuse, R0, 0x2 ;  /* 0x0000000009029211 */ /* 0x044fe400078010ff */
[-C--:B------:R-:W-:Y:S02]  /*1ca00*/  @!P2 LEA.HI.X R7, R16, R4.reuse, R18, 0x2, P5 ;  /* 0x000000041007a211 */ /* 0x080fe400028f1412 */
[----:B------:R-:W-:Y:S02]  /*1ca10*/  @!P1 LEA.HI.X R3, R9, R4, R13, 0x2, P0 ;  /* 0x0000000409039211 */ /* 0x000fe400000f140d */
[C---:B------:R-:W-:Y:S01]  /*1ca20*/  IADD3 R16, R252.reuse, 0x88, RZ ;  /* 0x00000088fc107810 */ /* 0x040fe20007ffe0ff */
[----:B------:R1:W-:Y:S01]  /*1ca30*/  @!P2 ST.E.64 [R6.64], R56 ;  /* 0x000000380600a985 */ /* 0x0003e2000c101b08 */
[C---:B------:R-:W-:Y:S02]  /*1ca40*/  IADD3 R18, R252.reuse, 0x70, RZ ;  /* 0x00000070fc127810 */ /* 0x040fe40007ffe0ff */
[----:B------:R-:W-:Y:S01]  /*1ca50*/  IADD3 R9, R252, 0x78, RZ ;  /* 0x00000078fc097810 */ /* 0x000fe20007ffe0ff */
[----:B------:R2:W-:Y:S01]  /*1ca60*/  @!P1 ST.E.64 [R2.64], R60 ;  /* 0x0000003c02009985 */ /* 0x0005e2000c101b08 */
[----:B------:R-:W-:-:S02]  /*1ca70*/  ISETP.GE.AND P1, PT, R16, c[0x0][0x3c8], PT ;  /* 0x0000f20010007a0c */ /* 0x000fc40003f26270 */
[----:B------:R-:W-:Y:S02]  /*1ca80*/  ISETP.GE.AND P2, PT, R17, c[0x0][0x3c8], PT ;  /* 0x0000f20011007a0c */ /* 0x000fe40003f46270 */
[----:B------:R-:W-:Y:S02]  /*1ca90*/  SHF.R.S32.HI R18, RZ, 0x1f, R18 ;  /* 0x0000001fff127819 */ /* 0x000fe40000011412 */
[----:B------:R-:W-:Y:S02]  /*1caa0*/  SHF.R.S32.HI R9, RZ, 0x1f, R9 ;  /* 0x0000001fff097819 */ /* 0x000fe40000011409 */
[----:B------:R-:W-:-:S04]  /*1cab0*/  IADD3 R13, R252, 0x90, RZ ;  /* 0x00000090fc0d7810 */ /* 0x000fc80007ffe0ff */
[----:B------:R-:W-:Y:S02]  /*1cac0*/  ISETP.GE.AND P6, PT, R13, c[0x0][0x3c8], PT ;  /* 0x0000f2000d007a0c */ /* 0x000fe40003fc6270 */
[-C--:B-1----:R-:W-:Y:S02]  /*1cad0*/  @!P3 LEA R6, P5, R12, R0.reuse, 0x2 ;  /* 0x000000000c06b211 */ /* 0x082fe400078a10ff */
[----:B--2---:R-:W-:Y:S02]  /*1cae0*/  @!P4 LEA R2, P0, R8, R0, 0x2 ;  /* 0x000000000802c211 */ /* 0x004fe400078010ff */
[-C--:B------:R-:W-:Y:S02]  /*1caf0*/  @!P3 LEA.HI.X R7, R12, R4.reuse, R18, 0x2, P5 ;  /* 0x000000040c07b211 */ /* 0x080fe400028f1412 */
[----:B------:R-:W-:Y:S02]  /*1cb00*/  @!P4 LEA.HI.X R3, R8, R4, R9, 0x2, P0 ;  /* 0x000000040803c211 */ /* 0x000fe400000f1409 */
[C---:B------:R-:W-:Y:S01]  /*1cb10*/  IADD3 R18, R252.reuse, 0x88, RZ ;  /* 0x00000088fc127810 */ /* 0x040fe20007ffe0ff */
[----:B------:R1:W-:Y:S01]  /*1cb20*/  @!P3 ST.E.64 [R6.64], R64 ;  /* 0x000000400600b985 */ /* 0x0003e2000c101b08 */
[----:B------:R-:W-:-:S02]  /*1cb30*/  IADD3 R12, R252, 0x98, RZ ;  /* 0x00000098fc0c7810 */ /* 0x000fc40007ffe0ff */
[----:B------:R-:W-:Y:S01]  /*1cb40*/  SHF.R.S32.HI R18, RZ, 0x1f, R18 ;  /* 0x0000001fff127819 */ /* 0x000fe20000011412 */
[----:B------:R2:W-:Y:S01]  /*1cb50*/  @!P4 ST.E.64 [R2.64], R68 ;  /* 0x000000440200c985 */ /* 0x0005e2000c101b08 */
[C---:B------:R-:W-:Y:S02]  /*1cb60*/  @!P2 LEA R8, P0, R17.reuse, R0, 0x2 ;  /* 0x000000001108a211 */ /* 0x040fe400078010ff */
[----:B------:R-:W-:Y:S02]  /*1cb70*/  ISETP.GE.AND P5, PT, R12, c[0x0][0x3c8], PT ;  /* 0x0000f2000c007a0c */ /* 0x000fe40003fa6270 */
[----:B------:R-:W-:Y:S02]  /*1cb80*/  @!P2 LEA.HI.X R9, R17, R4, R19, 0x2, P0 ;  /* 0x000000041109a211 */ /* 0x000fe400000f1413 */
[C---:B------:R-:W-:Y:S02]  /*1cb90*/  IADD3 R17, R252.reuse, 0xa0, RZ ;  /* 0x000000a0fc117810 */ /* 0x040fe40007ffe0ff */
[----:B------:R-:W-:Y:S01]  /*1cba0*/  IADD3 R19, R252, 0xa0, RZ ;  /* 0x000000a0fc137810 */ /* 0x000fe20007ffe0ff */
[----:B------:R-:W-:Y:S01]  /*1cbb0*/  @!P2 ST.E.64 [R8.64], R116 ;  /* 0x000000740800a985 */ /* 0x000fe2000c101b08 */
[----:B------:R-:W-:-:S02]  /*1cbc0*/  ISETP.GE.AND P4, PT, R17, c[0x0][0x3c8], PT ;  /* 0x0000f20011007a0c */ /* 0x000fc40003f86270 */
[----:B------:R-:W-:Y:S02]  /*1cbd0*/  ISETP.GE.AND P2, PT, R20, c[0x0][0x3c8], PT ;  /* 0x0000f20014007a0c */ /* 0x000fe40003f46270 */
[----:B------:R-:W-:Y:S02]  /*1cbe0*/  SHF.R.S32.HI R19, RZ, 0x1f, R19 ;  /* 0x0000001fff137819 */ /* 0x000fe40000011413 */
[-C--:B-1----:R-:W-:Y:S02]  /*1cbf0*/  @!P6 LEA R6, P0, R13, R0.reuse, 0x2 ;  /* 0x000000000d06e211 */ /* 0x082fe400078010ff */
[----:B--2---:R-:W-:-:S04]  /*1cc00*/  @!P1 LEA R2, P3, R16, R0, 0x2 ;  /* 0x0000000010029211 */ /* 0x004fc800078610ff */
        /* <DEDUP_REMOVED lines=31> */
.L_x_2989:
[----:B------:R-:W-:Y:S05]  /*1ce00*/  BSYNC B0 ;  /* 0x0000000000007941 */ /* 0x000fea0003800000 */
.L_x_2988:
[----:B------:R-:W-:Y:S05]  /*1ce10*/  BRA.DIV ~URZ, `(.L_x_2990) ;  /* 0x00004f927f007947 */ /* 0x000fea000b800000 */
[----:B---3--:R3:W2:Y:S04]  /*1ce20*/  SHFL.IDX PT, R4, R5, 0x1, 0x1c1f ;  /* 0x003c1f0005047f89 */ /* 0x0086a800000e0000 */
[----:B-1----:R3:W1:Y:S02]  /*1ce30*/  SHFL.IDX PT, R0, R14, 0x1, 0x1c1f ;  /* 0x003c1f000e007f89 */ /* 0x00266400000e0000 */
.L_x_3069:
        /* <DEDUP_REMOVED lines=182> */
.L_x_2970:
[----:B------:R-:W2:Y:S04]  /*1d9a0*/  LDL.LU R0, [R1+0x14] ;  /* 0x0000140001007983 */ /* 0x000ea80000300800 */
[----:B------:R-:W3:Y:S01]  /*1d9b0*/  LDL.LU R7, [R1+0x18] ;  /* 0x0000180001077983 */ /* 0x000ee20000300800 */
[----:B------:R-:W-:Y:S02]  /*1d9c0*/  ISETP.NE.U32.AND P0, PT, RZ, c[0x0][0x508], PT ;  /* 0x00014200ff007a0c */ /* 0x000fe40003f05070 */
[----:B------:R-:W-:Y:S01]  /*1d9d0*/  ISETP.NE.U32.AND P3, PT, RZ, c[0x0][0x500], PT ;  /* 0x00014000ff007a0c */ /* 0x000fe20003f65070 */
[----:B------:R-:W4:Y:S01]  /*1d9e0*/  LDL.LU R6, [R1+0x2c] ;  /* 0x00002c0001067983 */ /* 0x000f220000300800 */
[----:B------:R-:W-:Y:S01]  /*1d9f0*/  ISETP.NE.AND.EX P2, PT, RZ, c[0x0][0x50c], PT, P0 ;  /* 0x00014300ff007a0c */ /* 0x000fe20003f45300 */
[----:B------:R-:W-:Y:S01]  /*1da00*/  IMAD.MOV.U32 R20, RZ, RZ, c[0x0][0x388] ;  /* 0x0000e200ff147624 */ /* 0x000fe200078e00ff */
[----:B------:R-:W-:-:S02]  /*1da10*/  ISETP.NE.AND.EX P3, PT, RZ, c[0x0][0x504], PT, P3 ;  /* 0x00014100ff007a0c */ /* 0x000fc40003f65330 */
[----:B--2---:R-:W-:-:S09]  /*1da20*/  IADD3 R2, P1, R0, c[0x0][0x500], RZ ;  /* 0x0001400000027a10 */ /* 0x004fd20007f3e0ff */
[----:B------:R-:W-:Y:S01]  /*1da30*/  @P2 IADD3 R4, P0, R0, c[0x0][0x508], RZ ;  /* 0x0001420000042a10 */ /* 0x000fe20007f1e0ff */
[----:B------:R-:W-:Y:S01]  /*1da40*/  IMAD.MOV.U32 R0, RZ, RZ, RZ ;  /* 0x000000ffff007224 */ /* 0x000fe200078e00ff */
[C---:B---3--:R-:W-:Y:S02]  /*1da50*/  IADD3.X R3, R7.reuse, c[0x0][0x504], RZ, P1, !PT ;  /* 0x0001410007037a10 */ /* 0x048fe40000ffe4ff */
[----:B------:R-:W-:-:S03]  /*1da60*/  @P2 IADD3.X R5, R7, c[0x0][0x50c], RZ, P0, !PT ;  /* 0x0001430007052a10 */ /* 0x000fc600007fe4ff */
[----:B------:R2:W5:Y:S04]  /*1da70*/  @P3 LDG.E R0, [R2.64] ;  /* 0x0000000802003981 */ /* 0x000568000c1e1900 */
[----:B------:R2:W5:Y:S01]  /*1da80*/  @P2 LDG.E R20, [R4.64] ;  /* 0x0000000804142981 */ /* 0x000562000c1e1900 */
[----:B----4-:R-:W-:-:S04]  /*1da90*/  ISETP.NE.AND P0, PT, R6, RZ, PT ;  /* 0x000000ff0600720c */ /* 0x010fc80003f05270 */
[----:B------:R-:W-:Y:S01]  /*1daa0*/  SEL R21, R6, c[0x0][0x3d4], P0 ;  /* 0x0000f50006157a07 */ /* 0x000fe20000000000 */
[----:B------:R-:W-:Y:S05]  /*1dab0*/  @P2 BRA `(.L_x_2991) ;  /* 0x0000004000002947 */ /* 0x000fea0003800000 */
[----:B------:R-:W-:Y:S05]  /*1dac0*/  @!P3 BRA `(.L_x_2991) ;  /* 0x000000300000b947 */ /* 0x000fea0003800000 */
[----:B--2---:R2:W3:Y:S04]  /*1dad0*/  LDG.E R4, [R2.64] ;  /* 0x0000000802047981 */ /* 0x0044e8000c1e1900 */
[----:B--2---:R-:W3:Y:S02]  /*1dae0*/  LDG.E R2, [R2.64+0x4] ;  /* 0x0000040802027981 */ /* 0x004ee4000c1e1900 */
[----:B---3-5:R-:W-:Y:S02]  /*1daf0*/  IADD3 R20, -R4, R2, RZ ;  /* 0x0000000204147210 */ /* 0x028fe40007ffe1ff */
.L_x_2991:
[----:B--2---:R-:W2:Y:S04]  /*1db00*/  LDL.LU R5, [R1+0x8] ;  /* 0x0000080001057983 */ /* 0x004ea80000300800 */
[----:B------:R-:W3:Y:S04]  /*1db10*/  LDL.LU R3, [R1+0x1c] ;  /* 0x00001c0001037983 */ /* 0x000ee80000300800 */
[----:B------:R-:W4:Y:S01]  /*1db20*/  LDL.LU R2, [R1+0x28] ;  /* 0x0000280001027983 */ /* 0x000f220000300800 */
[----:B------:R-:W-:Y:S01]  /*1db30*/  BSSY B0, `(.L_x_2992) ;  /* 0x0000039000007945 */ /* 0x000fe20003800000 */
[----:B-----5:R-:W-:-:S02]  /*1db40*/  SHF.R.S32.HI R19, RZ, 0x1f, R0 ;  /* 0x0000001fff137819 */ /* 0x020fc40000011400 */
[----:B------:R-:W1:Y:S02]  /*1db50*/  S2R R4, SR_TID.X ;  /* 0x0000000000047919 */ /* 0x000e640000002100 */
[----:B-1----:R-:W-:Y:S02]  /*1db60*/  ISETP.GT.AND P0, PT, R4, 0x7f, PT ;  /* 0x0000007f0400780c */ /* 0x002fe40003f04270 */
[----:B--2---:R-:W-:Y:S02]  /*1db70*/  LOP3.LUT R8, R5, 0xffff, RZ, 0xc0, !PT ;  /* 0x0000ffff05087812 */ /* 0x004fe400078ec0ff */
[----:B---3--:R-:W-:Y:S02]  /*1db80*/  SEL R9, R3, RZ, !P3 ;  /* 0x000000ff03097207 */ /* 0x008fe40005800000 */
[----:B----4-:R-:W-:-:S07]  /*1db90*/  SEL R23, R2, RZ, !P3 ;  /* 0x000000ff02177207 */ /* 0x010fce0005800000 */
[----:B------:R-:W-:Y:S05]  /*1dba0*/  @P0 BRA `(.L_x_2993) ;  /* 0x0000031000000947 */ /* 0x000fea0003800000 */
[----:B------:R-:W2:Y:S01]  /*1dbb0*/  LDL R3, [R1+0x4] ;  /* 0x0000040001037983 */ /* 0x000ea20000100800 */
[----:B------:R-:W-:Y:S01]  /*1dbc0*/  IMAD R2, R20, c[0x0][0x4e8], RZ ;  /* 0x00013a0014027a24 */ /* 0x000fe200078e02ff */
[----:B--2---:R-:W-:-:S04]  /*1dbd0*/  IADD3 R18, R3, R4, RZ ;  /* 0x0000000403127210 */ /* 0x004fc80007ffe0ff */
[----:B------:R-:W-:-:S13]  /*1dbe0*/  ISETP.GE.AND P0, PT, R18, R2, PT ;  /* 0x000000021200720c */ /* 0x000fda0003f06270 */
[----:B------:R-:W-:Y:S05]  /*1dbf0*/  @P0 BRA `(.L_x_2993) ;  /* 0x000002c000000947 */ /* 0x000fea0003800000 */
[----:B------:R-:W2:Y:S01]  /*1dc00*/  LDL.LU R24, [R1+0x30] ;  /* 0x0000300001187983 */ /* 0x000ea20000300800 */
        /* <DEDUP_REMOVED lines=12> */
[----:B------:R-:W-:Y:S02]  /*1dcd0*/  IMAD R12, R12, R23, R3 ;  /* 0x000000170c0c7224 */ /* 0x000fe400078e0203 */
[-C--:B----4-:R-:W-:Y:S02]  /*1dce0*/  IMAD R13, R7, R8.reuse, RZ ;  /* 0x00000008070d7224 */ /* 0x090fe400078e02ff */
[----:B------:R-:W-:-:S04]  /*1dcf0*/  IMAD.WIDE.U32 R6, R6, R8, RZ ;  /* 0x0000000806067225 */ /* 0x000fc800078e00ff */
[----:B------:R-:W-:Y:S01]  /*1dd00*/  IMAD.IADD R13, R7, 0x1, R13 ;  /* 0x00000001070d7824 */ /* 0x000fe200078e020d */
[----:B------:R-:W-:Y:S01]  /*1dd10*/  IADD3 R7, R5, R12, RZ ;  /* 0x0000000c05077210 */ /* 0x000fe20007ffe0ff */
[----:B------:R-:W-:-:S05]  /*1dd20*/  @P0 IMAD.HI.U32 R22, R18, c[0x0][0x4ec], RZ ;  /* 0x00013b0012160a27 */ /* 0x000fca00078e00ff */
[----:B------:R-:W-:Y:S02]  /*1dd30*/  @P0 SHF.R.U32.HI R2, RZ, c[0x0][0x4f0], R22 ;  /* 0x00013c00ff020a19 */ /* 0x000fe40000011616 */
[----:B------:R-:W-:-:S03]  /*1dd40*/  IADD3 R22, P1, P0, R4, R6, R0 ;  /* 0x0000000604167210 */ /* 0x000fc6000783e000 */
[----:B------:R-:W-:Y:S01]  /*1dd50*/  IMAD.MOV R6, RZ, RZ, -R2 ;  /* 0x000000ffff067224 */ /* 0x000fe200078e0a02 */
[----:B------:R-:W-:Y:S02]  /*1dd60*/  IADD3.X R13, R7, R13, R19, P1, P0 ;  /* 0x0000000d070d7210 */ /* 0x000fe40000fe0413 */
[----:B--2---:R-:W-:-:S05]  /*1dd70*/  SEL R3, R24, RZ, P2 ;  /* 0x000000ff18037207 */ /* 0x004fca0001000000 */
[-C--:B-----5:R-:W-:Y:S02]  /*1dd80*/  IMAD R12, R17, R3.reuse, RZ ;  /* 0x00000003110c7224 */ /* 0x0a0fe400078e02ff */
[----:B------:R-:W-:-:S04]  /*1dd90*/  IMAD.WIDE.U32 R4, R16, R3, RZ ;  /* 0x0000000310047225 */ /* 0x000fc800078e00ff */
[----:B------:R-:W-:Y:S01]  /*1dda0*/  IMAD R3, R6, c[0x0][0x4e8], R18 ;  /* 0x00013a0006037a24 */ /* 0x000fe200078e0212 */
[----:B------:R-:W-:Y:S02]  /*1ddb0*/  IADD3 R7, R5, R12, RZ ;  /* 0x0000000c05077210 */ /* 0x000fe40007ffe0ff */
[----:B------:R-:W-:Y:S02]  /*1ddc0*/  IADD3 R4, P1, P0, R2, R22, R4 ;  /* 0x0000001602047210 */ /* 0x000fe4000783e004 */
[----:B------:R-:W-:Y:S01]  /*1ddd0*/  SHF.R.S32.HI R5, RZ, 0x1f, R2 ;  /* 0x0000001fff057819 */ /* 0x000fe20000011402 */
[----:B------:R-:W-:Y:S01]  /*1dde0*/  IMAD R2, R15, R3, RZ ;  /* 0x000000030f027224 */ /* 0x000fe200078e02ff */
[----:B------:R-:W-:Y:S02]  /*1ddf0*/  SHF.R.S32.HI R6, RZ, 0x1f, R3 ;  /* 0x0000001fff067819 */ /* 0x000fe40000011403 */
[----:B------:R-:W-:Y:S01]  /*1de00*/  IADD3.X R5, R5, R13, R7, P1, P0 ;  /* 0x0000000d05057210 */ /* 0x000fe20000fe0407 */
[----:B------:R-:W-:-:S02]  /*1de10*/  IMAD.MOV.U32 R7, RZ, RZ, c[0x0][0x4a8] ;  /* 0x00012a00ff077624 */ /* 0x000fc400078e00ff */
        /* <DEDUP_REMOVED lines=10> */
.L_x_2993:
[----:B------:R-:W-:Y:S05]  /*1dec0*/  BSYNC B0 ;  /* 0x0000000000007941 */ /* 0x000fea0003800000 */
.L_x_2992:
[----:B------:R-:W-:-:S13]  /*1ded0*/  ISETP.GT.AND P0, PT, R21, 0x1, PT ;  /* 0x000000011500780c */ /* 0x000fda0003f04270 */
[----:B------:R-:W-:Y:S05]  /*1dee0*/  @P0 BRA `(.L_x_2985) ;  /* 0x0000070000000947 */ /* 0x000fea0003800000 */
[----:B------:R-:W2:Y:S01]  /*1def0*/  LDL.LU R12, [R1+0x4] ;  /* 0x00000400010c7983 */ /* 0x000ea20000300800 */
[----:B-1----:R-:W-:Y:S01]  /*1df00*/  MOV R2, c[0x0][0x4e8] ;  /* 0x00013a0000027a02 */ /* 0x002fe20000000f00 */
[----:B------:R-:W-:Y:S02]  /*1df10*/  IMAD R4, R19, c[0x0][0x3a0], RZ ;  /* 0x0000e80013047a24 */ /* 0x000fe400078e02ff */
[----:B------:R-:W-:Y:S01]  /*1df20*/  IMAD R5, R23, c[0x0][0x3f0], RZ ;  /* 0x0000fc0017057a24 */ /* 0x000fe200078e02ff */
[----:B------:R-:W-:Y:S01]  /*1df30*/  ISETP.NE.AND P0, PT, R2, 0x1, PT ;  /* 0x000000010200780c */ /* 0x000fe20003f05270 */
[----:B------:R-:W-:-:S04]  /*1df40*/  IMAD.WIDE.U32 R2, R0, c[0x0][0x3a0], RZ ;  /* 0x0000e80000027a25 */ /* 0x000fc800078e00ff */
[----:B------:R-:W-:Y:S02]  /*1df50*/  IMAD R0, R0, c[0x0][0x3a4], R4 ;  /* 0x0000e90000007a24 */ /* 0x000fe400078e0204 */
[----:B------:R-:W-:-:S03]  /*1df60*/  IMAD R7, R9, c[0x0][0x3f4], R5 ;  /* 0x0000fd0009077a24 */ /* 0x000fc600078e0205 */
[----:B------:R-:W-:-:S05]  /*1df70*/  IADD3 R3, R3, R0, RZ ;  /* 0x0000000003037210 */ /* 0x000fca0007ffe0ff */
[----:B------:R-:W-:-:S04]  /*1df80*/  IMAD.WIDE.U32 R2, R8, c[0x0][0x3e8], R2 ;  /* 0x0000fa0008027a25 */ /* 0x000fc800078e0002 */
[----:B------:R-:W-:-:S04]  /*1df90*/  IMAD R3, R8, c[0x0][0x3ec], R3 ;  /* 0x0000fb0008037a24 */ /* 0x000fc800078e0203 */
[----:B------:R-:W-:-:S05]  /*1dfa0*/  IMAD.WIDE.U32 R2, R9, c[0x0][0x3f0], R2 ;  /* 0x0000fc0009027a25 */ /* 0x000fca00078e0002 */
[----:B------:R-:W-:Y:S02]  /*1dfb0*/  IADD3 R3, R3, R7, RZ ;  /* 0x0000000703037210 */ /* 0x000fe40007ffe0ff */
[-C--:B--2---:R-:W-:Y:S02]  /*1dfc0*/  IADD3 R4, R231, R12.reuse, RZ ;  /* 0x0000000ce7047210 */ /* 0x084fe40007ffe0ff */
[----:B------:R-:W-:Y:S02]  /*1dfd0*/  IADD3 R13, R251, R12, RZ ;  /* 0x0000000cfb0d7210 */ /* 0x000fe40007ffe0ff */
[----:B------:R-:W-:Y:S01]  /*1dfe0*/  MOV R0, R4 ;  /* 0x0000000400007202 */ /* 0x000fe20000000f00 */
[----:B------:R-:W-:-:S05]  /*1dff0*/  @P0 IMAD.HI.U32 R6, R4, c[0x0][0x4ec], RZ ;  /* 0x00013b0004060a27 */ /* 0x000fca00078e00ff */
[----:B------:R-:W-:-:S04]  /*1e000*/  @P0 SHF.R.U32.HI R0, RZ, c[0x0][0x4f0], R6 ;  /* 0x00013c00ff000a19 */ /* 0x000fc80000011606 */
[----:B------:R-:W-:Y:S01]  /*1e010*/  SHF.R.S32.HI R6, RZ, 0x1f, R0 ;  /* 0x0000001fff067819 */ /* 0x000fe20000011400 */
[C---:B------:R-:W-:Y:S01]  /*1e020*/  IMAD.WIDE.U32 R2, R0.reuse, c[0x0][0x3e0], R2 ;  /* 0x0000f80000027a25 */ /* 0x040fe200078e0002 */
[----:B------:R-:W-:-:S03]  /*1e030*/  IADD3 R5, -R0, RZ, RZ ;  /* 0x000000ff00057210 */ /* 0x000fc60007ffe1ff */
[----:B------:R-:W-:Y:S02]  /*1e040*/  IMAD R6, R6, c[0x0][0x3e0], RZ ;  /* 0x0000f80006067a24 */ /* 0x000fe400078e02ff */
[----:B------:R-:W-:Y:S02]  /*1e050*/  IMAD R4, R5, c[0x0][0x4e8], R4 ;  /* 0x00013a0005047a24 */ /* 0x000fe400078e0204 */
[----:B------:R-:W-:-:S03]  /*1e060*/  IMAD R6, R0, c[0x0][0x3e4], R6 ;  /* 0x0000f90000067a24 */ /* 0x000fc600078e0206 */
[----:B------:R-:W-:Y:S02]  /*1e070*/  SHF.R.S32.HI R0, RZ, 0x1f, R4 ;  /* 0x0000001fff007819 */ /* 0x000fe40000011404 */
[----:B------:R-:W-:-:S03]  /*1e080*/  IADD3 R3, R3, R6, RZ ;  /* 0x0000000603037210 */ /* 0x000fc60007ffe0ff */
[----:B------:R-:W-:Y:S02]  /*1e090*/  IMAD R0, R0, c[0x0][0x3d8], RZ ;  /* 0x0000f60000007a24 */ /* 0x000fe400078e02ff */
[----:B------:R-:W-:-:S04]  /*1e0a0*/  IMAD.WIDE.U32 R2, R4, c[0x0][0x3d8], R2 ;  /* 0x0000f60004027a25 */ /* 0x000fc800078e0002 */
[----:B------:R-:W-:Y:S01]  /*1e0b0*/  IMAD R4, R4, c[0x0][0x3dc], R0 ;  /* 0x0000f70004047a24 */ /* 0x000fe200078e0200 */
[----:B------:R-:W-:-:S04]  /*1e0c0*/  LEA R14, P0, R2, c[0x0][0x380], 0x1 ;  /* 0x0000e000020e7a11 */ /* 0x000fc800078008ff */
[----:B------:R-:W-:-:S04]  /*1e0d0*/  IADD3 R4, R3, R4, RZ ;  /* 0x0000000403047210 */ /* 0x000fc80007ffe0ff */
[----:B------:R-:W-:Y:S01]  /*1e0e0*/  LEA.HI.X R5, R2, c[0x0][0x384], R4, 0x1, P0 ;  /* 0x0000e10002057a11 */ /* 0x000fe200000f0c04 */
[----:B------:R-:W-:Y:S05]  /*1e0f0*/  BRA.DIV ~URZ, `(.L_x_2994) ;  /* 0x00003d827f007947 */ /* 0x000fea000b800000 */
[----:B------:R1:W2:Y:S02]  /*1e100*/  SHFL.IDX PT, R4, R5, RZ, 0x181f ;  /* 0x00181fff05047589 */ /* 0x0002a400000e0000 */
.L_x_3070:
[----:B------:R-:W-:Y:S05]  /*1e110*/  BRA.DIV ~URZ, `(.L_x_2995) ;  /* 0x00003dd27f007947 */ /* 0x000fea000b800000 */
[----:B------:R3:W4:Y:S02]  /*1e120*/  SHFL.IDX PT, R0, R14, RZ, 0x181f ;  /* 0x00181fff0e007589 */ /* 0x00072400000e0000 */
.L_x_3071:
        /* <DEDUP_REMOVED lines=16> */
.L_x_2997:
[----:B------:R-:W-:Y:S05]  /*1e230*/  BSYNC B0 ;  /* 0x0000000000007941 */ /* 0x000fea0003800000 */
.L_x_2996:
[----:B------:R-:W-:Y:S05]  /*1e240*/  BRA.DIV ~URZ, `(.L_x_2998) ;  /* 0x00003d127f007947 */ /* 0x000fea000b800000 */
[----:B--2---:R2:W1:Y:S04]  /*1e250*/  SHFL.IDX PT, R4, R5, 0x1, 0x181f ;  /* 0x00381f0005047f89 */ /* 0x00446800000e0000 */
[----:B----4-:R2:W4:Y:S02]  /*1e260*/  SHFL.IDX PT, R0, R14, 0x1, 0x181f ;  /* 0x00381f000e007f89 */ /* 0x01052400000e0000 */
.L_x_3072:
        /* <DEDUP_REMOVED lines=16> */
.L_x_3000:
[----:B------:R-:W-:Y:S05]  /*1e370*/  BSYNC B0 ;  /* 0x0000000000007941 */ /* 0x000fea0003800000 */
.L_x_2999:
[----:B------:R-:W-:Y:S05]  /*1e380*/  BRA.DIV ~URZ, `(.L_x_3001) ;  /* 0x00003ca27f007947 */ /* 0x000fea000b800000 */
[----:B-1----:R1:W2:Y:S02]  /*1e390*/  SHFL.IDX PT, R4, R5, 0x2, 0x181f ;  /* 0x00581f0005047f89 */ /* 0x0022a400000e0000 */
.L_x_3073:
[----:B------:R-:W-:Y:S05]  /*1e3a0*/  BRA.DIV ~URZ, `(.L_x_3002) ;  /* 0x00003cf27f007947 */ /* 0x000fea000b800000 */
[----:B----4-:R4:W1:Y:S02]  /*1e3b0*/  SHFL.IDX PT, R0, R14, 0x2, 0x181f ;  /* 0x00581f000e007f89 */ /* 0x01086400000e0000 */
.L_x_3074:
        /* <DEDUP_REMOVED lines=16> */
.L_x_3004:
[----:B------:R-:W-:Y:S05]  /*1e4c0*/  BSYNC B0 ;  /* 0x0000000000007941 */ /* 0x000fea0003800000 */
.L_x_3003:
[----:B------:R-:W-:Y:S05]  /*1e4d0*/  BRA.DIV ~URZ, `(.L_x_3005) ;  /* 0x00003c327f007947 */ /* 0x000fea000b800000 */
[----:B--2---:R2:W3:Y:S04]  /*1e4e0*/  SHFL.IDX PT, R4, R5, 0x3, 0x181f ;  /* 0x00781f0005047f89 */ /* 0x0044e800000e0000 */
[----:B-1----:R2:W1:Y:S02]  /*1e4f0*/  SHFL.IDX PT, R0, R14, 0x3, 0x181f ;  /* 0x00781f000e007f89 */ /* 0x00246400000e0000 */
.L_x_3075:
        /* <DEDUP_REMOVED lines=15> */
.L_x_2985:
[----:B------:R-:W-:Y:S05]  /*1e5f0*/  BSYNC B1 ;  /* 0x0000000000017941 */ /* 0x000fea0003800000 */
.L_x_2969:
[----:B-1--4-:R-:W4:Y:S02]  /*1e600*/  LDL R0, [R1+0x68] ;  /* 0x0000680001007983 */ /* 0x012f240000100800 */
[----:B----4-:R-:W-:-:S13]  /*1e610*/  ISETP.NE.AND P0, PT, R0, RZ, PT ;  /* 0x000000ff0000720c */ /* 0x010fda0003f05270 */
[----:B------:R-:W-:Y:S01]  /*1e620*/  @P0 WARPSYNC 0xffffffff ;  /* 0xffffffff00000948 */ /* 0x000fe20003800000 */
[----:B------:R-:W-:Y:S06]  /*1e630*/  @P0 BAR.SYNC.DEFER_BLOCKING 0x5, 0x100 ;  /* 0x0144000000000b1d */ /* 0x000fec0000010000 */
[----:B--23--:R-:W1:Y:S04]  /*1e640*/  @P0 LDS.128 R4, [0x24100] ;  /* 0x02410000ff040984 */ /* 0x00ce680000000c00 */
[----:B-1----:R1:W-:Y:S04]  /*1e650*/  @P0 STL.64 [R1], R4 ;  /* 0x0000000401000387 */ /* 0x0023e80000100a00 */
[----:B------:R1:W-:Y:S04]  /*1e660*/  @P0 STL.64 [R1+0x8], R6 ;  /* 0x0000080601000387 */ /* 0x0003e80000100a00 */
[----:B------:R-:W-:Y:S06]  /*1e670*/  @P0 BAR.ARV 0x4, 0x100 ;  /* 0x0104000000000b1d */ /* 0x000fec0000002000 */
[----:B------:R-:W-:Y:S05]  /*1e680*/  @P0 BRA `(.L_x_3006) ;  /* 0x0000105000000947 */ /* 0x000fea0003800000 */
[----:B------:R-:W2:Y:S01]  /*1e690*/  S2R R0, SR_TID.X ;  /* 0x0000000000007919 */ /* 0x000ea20000002100 */
[----:B------:R-:W-:Y:S01]  /*1e6a0*/  IMAD.MOV.U32 R8, RZ, RZ, RZ ;  /* 0x000000ffff087224 */ /* 0x000fe200078e00ff */
[----:B--2---:R-:W-:-:S04]  /*1e6b0*/  LOP3.LUT R15, R0, 0x1f, RZ, 0xc0, !PT ;  /* 0x0000001f000f7812 */ /* 0x004fc800078ec0ff */
[----:B------:R-:W-:Y:S01]  /*1e6c0*/  ISETP.NE.AND P6, PT, R15, 0x1f, PT ;  /* 0x0000001f0f00780c */ /* 0x000fe20003fc5270 */
[----:B------:R-:W-:Y:S10]  /*1e6d0*/  BRA.DIV ~URZ, `(.L_x_3007) ;  /* 0x00003b027f007947 */ /* 0x000ff4000b800000 */
[----:B------:R2:W3:Y:S02]  /*1e6e0*/  SHFL.IDX PT, R9, R35, RZ, 0x1f ;  /* 0x00001fff23097589 */ /* 0x0004e400000e0000 */
.L_x_3076:
[----:B------:R-:W-:Y:S05]  /*1e6f0*/  BRA.DIV ~URZ, `(.L_x_3008) ;  /* 0x00003b527f007947 */ /* 0x000fea000b800000 */
[----:B-1----:R1:W4:Y:S02]  /*1e700*/  SHFL.IDX PT, R6, R35, 0x1, 0x1f ;  /* 0x00201f0023067f89 */ /* 0x00232400000e0000 */
.L_x_3077:
[----:B------:R-:W5:Y:S01]  /*1e710*/  LDL R0, [R1+0xc] ;  /* 0x00000c0001007983 */ /* 0x000f620000100800 */
[----:B------:R-:W-:Y:S02]  /*1e720*/  IMAD.MOV.U32 R7, RZ, RZ, RZ ;  /* 0x000000ffff077224 */ /* 0x000fe400078e00ff */
[----:B-----5:R-:W-:-:S05]  /*1e730*/  IMAD.IADD R0, R0, 0x1, R15 ;  /* 0x0000000100007824 */ /* 0x020fca00078e020f */
[----:B------:R-:W-:-:S13]  /*1e740*/  ISETP.GE.OR P0, PT, R0, c[0x0][0x53c], !P6 ;  /* 0x00014f0000007a0c */ /* 0x000fda0007706670 */
[----:B------:R-:W-:Y:S01]  /*1e750*/  @!P0 MOV R2, 0x4 ;  /* 0x0000000400028802 */ /* 0x000fe20000000f00 */
[----:B------:R-:W-:-:S04]  /*1e760*/  @!P0 IMAD.MOV.U32 R4, RZ, RZ, 0x4 ;  /* 0x00000004ff048424 */ /* 0x000fc800078e00ff */
        /* <DEDUP_REMOVED lines=12> */
[----:B------:R1:W2:Y:S02]  /*1e830*/  SHFL.UP PT, R4, R0, 0x1, RZ ;  /* 0x0420000000047989 */ /* 0x0002a400000e00ff */
.L_x_3078:
        /* <DEDUP_REMOVED lines=16> */
.L_x_3079:
[----:B--2---:R-:W-:Y:S01]  /*1e940*/  IMAD R0, R0, c[0x0][0x538], RZ ;  /* 0x00014e0000007a24 */ /* 0x004fe200078e02ff */
[----:B------:R-:W-:Y:S04]  /*1e950*/  BSSY B1, `(.L_x_3011) ;  /* 0x00000cf000017945 */ /* 0x000fe80003800000 */
[----:B----4-:R-:W-:-:S04]  /*1e960*/  IADD3 R6, R0, R6, RZ ;  /* 0x0000000600067210 */ /* 0x010fc80007ffe0ff */
[----:B---3--:R-:W-:-:S13]  /*1e970*/  ISETP.GT.AND P0, PT, R6, R9, PT ;  /* 0x000000090600720c */ /* 0x008fda0003f04270 */
[----:B------:R-:W-:Y:S05]  /*1e980*/  @P0 BRA `(.L_x_3012) ;  /* 0x0000026000000947 */ /* 0x000fea0003800000 */
.L_x_3016:
[----:B------:R-:W2:Y:S02]  /*1e990*/  LDL.LU R0, [R1+0xc] ;  /* 0x00000c0001007983 */ /* 0x000ea40000300800 */
[----:B--2---:R-:W-:-:S04]  /*1e9a0*/  IADD3 R0, R0, 0x1f, RZ ;  /* 0x0000001f00007810 */ /* 0x004fc80007ffe0ff */
[----:B------:R-:W-:-:S13]  /*1e9b0*/  ISETP.GE.AND P0, PT, R0, c[0x0][0x53c], PT ;  /* 0x00014f0000007a0c */ /* 0x000fda0003f06270 */
[----:B------:R-:W-:Y:S05]  /*1e9c0*/  @P0 BRA `(.L_x_3013) ;  /* 0x00000c2000000947 */ /* 0x000fea0003800000 */
[----:B------:R2:W-:Y:S01]  /*1e9d0*/  STL [R1+0xc], R0 ;  /* 0x00000c0001007387 */ /* 0x0005e20000100800 */
[----:B------:R-:W-:Y:S02]  /*1e9e0*/  MOV R7, RZ ;  /* 0x000000ff00077202 */ /* 0x000fe40000000f00 */
[----:B------:R-:W-:Y:S02]  /*1e9f0*/  MOV R8, RZ ;  /* 0x000000ff00087202 */ /* 0x000fe40000000f00 */
[----:B--2---:R-:W-:-:S04]  /*1ea00*/  IADD3 R0, R0, R15, RZ ;  /* 0x0000000f00007210 */ /* 0x004fc80007ffe0ff */
[----:B------:R-:W-:-:S13]  /*1ea10*/  ISETP.GE.OR P0, PT, R0, c[0x0][0x53c], !P6 ;  /* 0x00014f0000007a0c */ /* 0x000fda0007706670 */
[----:B-1----:R-:W-:Y:S02]  /*1ea20*/  @!P0 MOV R4, 0x4 ;  /* 0x0000000400048802 */ /* 0x002fe40000000f00 */
        /* <DEDUP_REMOVED lines=8> */
.L_x_3080:
        /* <DEDUP_REMOVED lines=16> */
.L_x_3081:
[----:B--2---:R-:W-:-:S05]  /*1ebb0*/  IMAD R0, R0, c[0x0][0x538], RZ ;  /* 0x00014e0000007a24 */ /* 0x004fca00078e02ff */
[----:B------:R-:W-:-:S04]  /*1ebc0*/  IADD3 R6, R0, R6, RZ ;  /* 0x0000000600067210 */ /* 0x000fc80007ffe0ff */
[----:B------:R-:W-:-:S13]  /*1ebd0*/  ISETP.GT.AND P0, PT, R6, R9, PT ;  /* 0x000000090600720c */ /* 0x000fda0003f04270 */
[----:B-1----:R-:W-:Y:S05]  /*1ebe0*/  @!P0 BRA `(.L_x_3016) ;  /* 0xfffffda000008947 */ /* 0x002fea000383ffff */
.L_x_3012:
[----:B------:R-:W-:-:S05]  /*1ebf0*/  IADD3 R13, -R0, R6, RZ ;  /* 0x00000006000d7210 */ /* 0x000fca0007ffe1ff */
[----:B------:R-:W-:-:S05]  /*1ec00*/  IMAD R0, R4, c[0x0][0x538], R13 ;  /* 0x00014e0004007a24 */ /* 0x000fca00078e020d */
[----:B------:R-:W-:Y:S01]  /*1ec10*/  ISETP.GT.AND P0, PT, R0, R9, PT ;  /* 0x000000090000720c */ /* 0x000fe20003f04270 */
[----:B------:R-:W-:-:S12]  /*1ec20*/  BRA.DIV ~URZ, `(.L_x_3017) ;  /* 0x00003a827f007947 */ /* 0x000fd8000b800000 */
[----:B------:R-:W-:-:S03]  /*1ec30*/  VOTE.ANY R6, PT, !P0 ;  /* 0x0000000000067806 */ /* 0x000fc600040e0100 */
.L_x_3082:
[----:B------:R-:W2:Y:S01]  /*1ec40*/  LDL.LU R2, [R1+0xc] ;  /* 0x00000c0001027983 */ /* 0x000ea20000300800 */
[----:B------:R-:W2:Y:S02]  /*1ec50*/  POPC R0, R6 ;  /* 0x0000000600007309 */ /* 0x000ea40000000000 */
[----:B--2---:R-:W-:-:S05]  /*1ec60*/  IADD3 R2, R0, R2, RZ ;  /* 0x0000000200027210 */ /* 0x004fca0007ffe0ff */
[----:B------:R2:W-:Y:S01]  /*1ec70*/  STL [R1+0xc], R2 ;  /* 0x00000c0201007387 */ /* 0x0005e20000100800 */
[----:B------:R-:W-:Y:S05]  /*1ec80*/  BRA.DIV ~URZ, `(.L_x_3018) ;  /* 0x00003a727f007947 */ /* 0x000fea000b800000 */
[----:B------:R3:W4:Y:S04]  /*1ec90*/  SHFL.IDX PT, R12, R7, R0, 0x1f ;  /* 0x00001f00070c7589 */ /* 0x00072800000e0000 */
[----:B------:R3:W1:Y:S02]  /*1eca0*/  SHFL.IDX PT, R5, R8, R0, 0x1f ;  /* 0x00001f0008057589 */ /* 0x00066400000e0000 */
.L_x_3083:
[----:B------:R-:W-:Y:S01]  /*1ecb0*/  ISETP.NE.AND P0, PT, R6, RZ, PT ;  /* 0x000000ff0600720c */ /* 0x000fe20003f05270 */
[----:B------:R-:W-:-:S12]  /*1ecc0*/  BSSY B0, `(.L_x_3019) ;  /* 0x0000005000007945 */ /* 0x000fd80003800000 */
[----:B------:R-:W-:Y:S05]  /*1ecd0*/  @!P0 BRA `(.L_x_3020) ;  /* 0x0000003000008947 */ /* 0x000fea0003800000 */
[----:B---3--:R-:W-:Y:S01]  /*1ece0*/  IADD3 R0, R0, -0x1, RZ ;  /* 0xffffffff00007810 */ /* 0x008fe20007ffe0ff */
[----:B------:R-:W-:Y:S05]  /*1ecf0*/  BRA.DIV ~URZ, `(.L_x_3021) ;  /* 0x00003ad27f007947 */ /* 0x000fea000b800000 */
[----:B------:R3:W2:Y:S02]  /*1ed00*/  SHFL.IDX PT, R14, R4, R0, 0x1f ;  /* 0x00001f00040e7589 */ /* 0x0006a400000e0000 */
.L_x_3020:
[----:B------:R-:W-:Y:S05]  /*1ed10*/  BSYNC B0 ;  /* 0x0000000000007941 */ /* 0x000fea0003800000 */
.L_x_3019:
[----:B--23--:R-:W-:Y:S01]  /*1ed20*/  IMAD R0, R14, c[0x0][0x538], R13 ;  /* 0x00014e000e007a24 */ /* 0x00cfe200078e020d */
[----:B-1----:R-:W-:Y:S01]  /*1ed30*/  ISETP.NE.AND P0, PT, R5, 0x1, PT ;  /* 0x000000010500780c */ /* 0x002fe20003f05270 */
[----:B------:R-:W-:Y:S03]  /*1ed40*/  BSSY B0, `(.L_x_3022) ;  /* 0x0000086000007945 */ /* 0x000fe60003800000 */
[----:B------:R1:W-:Y:S01]  /*1ed50*/  STL [R1], R0 ;  /* 0x0000000001007387 */ /* 0x0003e20000100800 */
[----:B------:R-:W-:-:S08]  /*1ed60*/  IADD3 R8, -R0, R9, RZ ;  /* 0x0000000900087210 */ /* 0x000fd00007ffe1ff */
[----:B------:R-:W-:Y:S05]  /*1ed70*/  @!P0 BRA `(.L_x_3023) ;  /* 0x000003e000008947 */ /* 0x000fea0003800000 */
[-C--:B----4-:R-:W-:Y:S02]  /*1ed80*/  IABS R2, R12.reuse ;  /* 0x0000000c00027213 */ /* 0x090fe40000000000 */
[----:B------:R-:W-:Y:S02]  /*1ed90*/  IABS R9, R12 ;  /* 0x0000000c00097213 */ /* 0x000fe40000000000 */
[----:B-1----:R-:W1:Y:S08]  /*1eda0*/  I2F.RP R0, R2 ;  /* 0x0000000200007306 */ /* 0x002e700000209400 */
        /* <DEDUP_REMOVED lines=56> */
[----:B------:R-:W-:-:S05]  /*1f130*/  IMAD R0, R3, 0x10000, R0 ;  /* 0x0001000003007824 */ /* 0x000fca00078e0200 */
[----:B------:R1:W-:Y:S01]  /*1f140*/  STL [R1+0x8], R0 ;  /* 0x0000080001007387 */ /* 0x0003e20000100800 */
[----:B------:R-:W-:Y:S05]  /*1f150*/  BRA `(.L_x_3024) ;  /* 0x0000044000007947 */ /* 0x000fea0003800000 */
.L_x_3023:
[----:B-1----:R-:W2:Y:S01]  /*1f160*/  LDL R0, [R1+0xc] ;  /* 0x00000c0001007983 */ /* 0x002ea20000100800 */
[----:B------:R-:W-:-:S04]  /*1f170*/  IMAD.MOV.U32 R2, RZ, RZ, 0x4 ;  /* 0x00000004ff027424 */ /* 0x000fc800078e00ff */
[----:B--2---:R-:W-:-:S05]  /*1f180*/  IMAD.WIDE R2, R0, R2, c[0x0][0x590] ;  /* 0x0001640000027625 */ /* 0x004fca00078e0202 */
[----:B------:R-:W2:Y:S02]  /*1f190*/  LDG.E R4, [R2.64] ;  /* 0x0000000802047981 */ /* 0x000ea4000c1e1900 */
        /* <DEDUP_REMOVED lines=62> */
[----:B------:R-:W-:-:S05]  /*1f580*/  IMAD R0, R2, R3, R6 ;  /* 0x0000000302007224 */ /* 0x000fca00078e0206 */
[----:B------:R1:W-:Y:S02]  /*1f590*/  STL [R1+0x8], R0 ;  /* 0x0000080001007387 */ /* 0x0003e40000100800 */
.L_x_3024:
[----:B------:R-:W-:Y:S05]  /*1f5a0*/  BSYNC B0 ;  /* 0x0000000000007941 */ /* 0x000fea0003800000 */
.L_x_3022:
[----:B------:R-:W-:-:S04]  /*1f5b0*/  LOP3.LUT R2, RZ, R2, RZ, 0x33, !PT ;  /* 0x00000002ff027212 */ /* 0x000fc800078e33ff */
[----:B-1----:R-:W-:-:S05]  /*1f5c0*/  IADD3 R0, R2, R12, RZ ;  /* 0x0000000c02007210 */ /* 0x002fca0007ffe0ff */
[----:B------:R1:W-:Y:S01]  /*1f5d0*/  STL [R1+0x4], R0 ;  /* 0x0000040001007387 */ /* 0x0003e20000100800 */
[----:B------:R-:W-:Y:S05]  /*1f5e0*/  BRA `(.L_x_3025) ;  /* 0x0000005000007947 */ /* 0x000fea0003800000 */
.L_x_3013:
[----:B------:R-:W-:Y:S01]  /*1f5f0*/  MOV R0, c[0x0][0x53c] ;  /* 0x00014f0000007a02 */ /* 0x000fe20000000f00 */
[----:B------:R2:W-:Y:S04]  /*1f600*/  STL [R1], R9 ;  /* 0x0000000901007387 */ /* 0x0005e80000100800 */
[----:B------:R2:W-:Y:S04]  /*1f610*/  STL [R1+0x4], RZ ;  /* 0x000004ff01007387 */ /* 0x0005e80000100800 */
[----:B------:R2:W-:Y:S04]  /*1f620*/  STL [R1+0x8], RZ ;  /* 0x000008ff01007387 */ /* 0x0005e80000100800 */
[----:B------:R2:W-:Y:S02]  /*1f630*/  STL [R1+0xc], R0 ;  /* 0x00000c0001007387 */ /* 0x0005e40000100800 */
.L_x_3025:
[----:B------:R-:W-:Y:S05]  /*1f640*/  BSYNC B1 ;  /* 0x0000000000017941 */ /* 0x000fea0003800000 */
.L_x_3011:
[----:B-1----:R-:W3:Y:S04]  /*1f650*/  LDL R4, [R1] ;  /* 0x0000000001047983 */ /* 0x002ee80000100800 */
[----:B------:R-:W3:Y:S04]  /*1f660*/  LDL R5, [R1+0x4] ;  /* 0x0000040001057983 */ /* 0x000ee80000100800 */
[----:B------:R-:W3:Y:S04]  /*1f670*/  LDL R6, [R1+0x8] ;  /* 0x0000080001067983 */ /* 0x000ee80000100800 */
[----:B------:R-:W3:Y:S01]  /*1f680*/  LDL R7, [R1+0xc] ;  /* 0x00000c0001077983 */ /* 0x000ee20000100800 */
[----:B------:R-:W-:Y:S03]  /*1f690*/  WARPSYNC 0xffffffff ;  /* 0xffffffff00007948 */ /* 0x000fe60003800000 */
[----:B------:R-:W-:Y:S01]  /*1f6a0*/  BAR.SYNC.DEFER_BLOCKING 0x4, 0x100 ;  /* 0x0104000000007b1d */ /* 0x000fe20000010000 */
[----:B------:R-:W-:-:S13]  /*1f6b0*/  ISETP.NE.AND P0, PT, R15, RZ, PT ;  /* 0x000000ff0f00720c */ /* 0x000fda0003f05270 */
[----:B---3--:R1:W-:Y:S04]  /*1f6c0*/  @!P0 STS.128 [0x24100], R4 ;  /* 0x02410004ff008388 */ /* 0x0083e80000000c00 */
[----:B------:R-:W-:Y:S06]  /*1f6d0*/  BAR.ARV 0x5, 0x100 ;  /* 0x0144000000007b1d */ /* 0x000fec0000002000 */
.L_x_3006:
[----:B--2---:R-:W2:Y:S02]  /*1f6e0*/  LDL R0, [R1+0xc] ;  /* 0x00000c0001007983 */ /* 0x004ea40000100800 */
[----:B--2---:R-:W-:-:S13]  /*1f6f0*/  ISETP.GE.AND P0, PT, R0, c[0x0][0x53c], PT ;  /* 0x00014f0000007a0c */ /* 0x004fda0003f06270 */
[----:B-1----:R-:W-:Y:S01]  /*1f700*/  @P0 CALL.REL.NOINC `(.L_x_3026) ;  /* 0x0000001000000944 */ /* 0x002fe20003c00000 */
[----:B------:R-:W-:Y:S05]  /*1f710*/  BRA `(.L_x_3027) ;  /* 0xfffe27c000007947 */ /* 0x000fea000383ffff */
.L_x_3026:
[----:B------:R-:W-:Y:S05]  /*1f720*/  EXIT ;  /* 0x000000000000794d */ /* 0x000fea0003800000 */
.L_x_2824:
[----:B------:R-:W-:Y:S01]  /*1f730*/  IMAD.MOV.U32 R0, RZ, RZ, R5 ;  /* 0x000000ffff007224 */ /* 0x000fe200078e0005 */
[----:B------:R-:W-:Y:S02]  /*1f740*/  MOV R3, 0x1 ;  /* 0x0000000100037802 */ /* 0x000fe40000000f00 */
[----:B------:R-:W-:Y:S02]  /*1f750*/  MOV R2, 0x1f770 ;  /* 0x0001f77000027802 */ /* 0x000fe40000000f00 */
[----:B------:R-:W-:Y:S05]  /*1f760*/  CALL.REL.NOINC `($__internal_50_$__cuda_sm70_shflsync_up_p) ;  /* 0x0000317000007944 */ /* 0x000fea0003c00000 */
[----:B------:R-:W-:Y:S01]  /*1f770*/  MOV R0, R4 ;  /* 0x0000000400007202 */ /* 0x000fe20000000f00 */
[----:B------:R-:W-:Y:S05]  /*1f780*/  BRA `(.L_x_3028) ;  /* 0xfffe0cd000007947 */ /* 0x000fea000383ffff */
.L_x_2825:
[----:B------:R-:W-:Y:S01]  /*1f790*/  IMAD.MOV.U32 R0, RZ, RZ, R5 ;  /* 0x000000ffff007224 */ /* 0x000fe200078e0005 */
[----:B------:R-:W-:Y:S02]  /*1f7a0*/  MOV R3, 0x2 ;  /* 0x0000000200037802 */ /* 0x000fe40000000f00 */
[----:B------:R-:W-:Y:S02]  /*1f7b0*/  MOV R2, 0x1f7d0 ;  /* 0x0001f7d000027802 */ /* 0x000fe40000000f00 */
[----:B------:R-:W-:Y:S05]  /*1f7c0*/  CALL.REL.NOINC `($__internal_50_$__cuda_sm70_shflsync_up_p) ;  /* 0x0000311000007944 */ /* 0x000fea0003c00000 */
[----:B------:R-:W-:Y:S01]  /*1f7d0*/  SEL R4, R4, RZ, P4 ;  /* 0x000000ff04047207 */ /* 0x000fe20002000000 */
[----:B------:R-:W-:Y:S01]  /*1f7e0*/  IMAD.MOV.U32 R3, RZ, RZ, 0x4 ;  /* 0x00000004ff037424 */ /* 0x000fe200078e00ff */
[----:B------:R-:W-:-:S03]  /*1f7f0*/  MOV R2, 0x1f820 ;  /* 0x0001f82000027802 */ /* 0x000fc60000000f00 */
[----:B------:R-:W-:Y:S02]  /*1f800*/  IMAD.IADD R0, R5, 0x1, R4 ;  /* 0x0000000105007824 */ /* 0x000fe400078e0204 */
        /* <DEDUP_REMOVED lines=13> */
[----:B------:R-:W-:Y:S02]  /*1f8e0*/  MOV R32, 0x1f ;  /* 0x0000001f00207802 */ /* 0x000fe40000000f00 */
[----:B------:R-:W-:Y:S01]  /*1f8f0*/  MOV R3, 0x1f930 ;  /* 0x0001f93000037802 */ /* 0x000fe20000000f00 */
[----:B------:R-:W-:-:S04]  /*1f900*/  IMAD.IADD R4, R0, 0x1, R4 ;  /* 0x0000000100047824 */ /* 0x000fc800078e0204 */
[----:B------:R-:W-:Y:S02]  /*1f910*/  IMAD.MOV.U32 R33, RZ, RZ, R4 ;  /* 0x000000ffff217224 */ /* 0x000fe400078e0004 */
[----:B------:R-:W-:Y:S05]  /*1f920*/  CALL.REL.NOINC `($__internal_49_$__cuda_sm70_shflsync_idx_p) ;  /* 0x00002f5000007944 */ /* 0x000fea0003c00000 */
[----:B------:R-:W-:Y:S01]  /*1f930*/  MOV R0, R34 ;  /* 0x0000002200007202 */ /* 0x000fe20000000f00 */
[----:B------:R-:W-:Y:S05]  /*1f940*/  BRA `(.L_x_3029) ;  /* 0xfffe0c1000007947 */ /* 0x000fea000383ffff */
.L_x_2827:
[----:B------:R-:W-:Y:S02]  /*1f950*/  SEL R0, RZ, 0x1, P0 ;  /* 0x00000001ff007807 */ /* 0x000fe40000000000 */
[----:B------:R-:W-:Y:S02]  /*1f960*/  MOV R2, 0x1f980 ;  /* 0x0001f98000027802 */ /* 0x000fe40000000f00 */
[----:B------:R-:W-:Y:S05]  /*1f970*/  CALL.REL.NOINC `($__internal_51_$__cuda_sm70_votesync_ballot) ;  /* 0x00002fc000007944 */ /* 0x000fea0003c00000 */
[----:B------:R-:W-:Y:S01]  /*1f980*/  MOV R6, R0 ;  /* 0x0000000000067202 */ /* 0x000fe20000000f00 */
[----:B------:R-:W-:Y:S05]  /*1f990*/  BRA `(.L_x_3030) ;  /* 0xfffe0c5000007947 */ /* 0x000fea000383ffff */
.L_x_2828:
[----:B------:R-:W-:Y:S01]  /*1f9a0*/  IMAD.MOV.U32 R33, RZ, RZ, R9 ;  /* 0x000000ffff217224 */ /* 0x000fe200078e0009 */
[----:B-1----:R-:W-:Y:S01]  /*1f9b0*/  MOV R2, R0 ;  /* 0x0000000000027202 */ /* 0x002fe20000000f00 */
[----:B------:R-:W-:Y:S01]  /*1f9c0*/  IMAD.MOV.U32 R32, RZ, RZ, 0x1f ;  /* 0x0000001fff207424 */ /* 0x000fe200078e00ff */
[----:B------:R-:W-:Y:S02]  /*1f9d0*/  MOV R3, 0x1f9f0 ;  /* 0x0001f9f000037802 */ /* 0x000fe40000000f00 */
[----:B------:R-:W-:Y:S05]  /*1f9e0*/  CALL.REL.NOINC `($__internal_49_$__cuda_sm70_shflsync_idx_p) ;  /* 0x00002e9000007944 */ /* 0x000fea0003c00000 */
[----:B------:R-:W-:Y:S01]  /*1f9f0*/  IMAD.MOV.U32 R12, RZ, RZ, R34 ;  /* 0x000000ffff0c7224 */ /* 0x000fe200078e0022 */
[----:B------:R-:W-:Y:S01]  /*1fa00*/  MOV R33, R8 ;  /* 0x0000000800217202 */ /* 0x000fe20000000f00 */
[----:B------:R-:W-:Y:S01]  /*1fa10*/  IMAD.MOV.U32 R5, RZ, RZ, RZ ;  /* 0x000000ffff057224 */ /* 0x000fe200078e00ff */
[----:B------:R-:W-:Y:S01]  /*1fa20*/  MOV R2, R0 ;  /* 0x0000000000027202 */ /* 0x000fe20000000f00 */
[----:B------:R-:W-:Y:S01]  /*1fa30*/  IMAD.MOV.U32 R32, RZ, RZ, 0x1f ;  /* 0x0000001fff207424 */ /* 0x000fe200078e00ff */
[----:B------:R-:W-:-:S02]  /*1fa40*/  MOV R3, 0x1fa60 ;  /* 0x0001fa6000037802 */ /* 0x000fc40000000f00 */
[----:B------:R-:W-:Y:S05]  /*1fa50*/  CALL.REL.NOINC `($__internal_49_$__cuda_sm70_shflsync_idx_p) ;  /* 0x00002e2000007944 */ /* 0x000fea0003c00000 */
[----:B------:R-:W-:Y:S01]  /*1fa60*/  MOV R9, R34 ;  /* 0x0000002200097202 */ /* 0x000fe20000000f00 */
[----:B------:R-:W-:Y:S05]  /*1fa70*/  BRA `(.L_x_3031) ;  /* 0xfffe0be000007947 */ /* 0x000fea000383ffff */
.L_x_2831:
[----:B------:R-:W-:Y:S01]  /*1fa80*/  IMAD.MOV.U32 R33, RZ, RZ, R4 ;  /* 0x000000ffff217224 */ /* 0x000fe200078e0004 */
[----:B------:R-:W-:-:S02]  /*1fa90*/  MOV R32, 0x1f ;  /* 0x0000001f00207802 */ /* 0x000fc40000000f00 */
[----:B------:R-:W-:Y:S02]  /*1faa0*/  MOV R3, 0x1fac0 ;  /* 0x0001fac000037802 */ /* 0x000fe40000000f00 */
[----:B--234-:R-:W-:Y:S05]  /*1fab0*/  CALL.REL.NOINC `($__internal_49_$__cuda_sm70_shflsync_idx_p) ;  /* 0x00002dc000007944 */ /* 0x01cfea0003c00000 */
[----:B------:R-:W-:Y:S01]  /*1fac0*/  MOV R5, R34 ;  /* 0x0000002200057202 */ /* 0x000fe20000000f00 */
[----:B------:R-:W-:Y:S05]  /*1fad0*/  BRA `(.L_x_2830) ;  /* 0xfffe0be000007947 */ /* 0x000fea000383ffff */
.L_x_2870:
[----:B------:R-:W-:Y:S01]  /*1fae0*/  IMAD.MOV.U32 R33, RZ, RZ, R12 ;  /* 0x000000ffff217224 */ /* 0x000fe200078e000c */
[----:B------:R-:W-:Y:S01]  /*1faf0*/  MOV R2, RZ ;  /* 0x000000ff00027202 */ /* 0x000fe20000000f00 */
[----:B------:R-:W-:Y:S01]  /*1fb00*/  IMAD.MOV.U32 R32, RZ, RZ, 0x181f ;  /* 0x0000181fff207424 */ /* 0x000fe200078e00ff */
[----:B------:R-:W-:Y:S02]  /*1fb10*/  MOV R3, 0x1fb30 ;  /* 0x0001fb3000037802 */ /* 0x000fe40000000f00 */
[----:B-----5:R-:W-:Y:S05]  /*1fb20*/  CALL.REL.NOINC `($__internal_49_$__cuda_sm70_shflsync_idx_p) ;  /* 0x00002d5000007944 */ /* 0x020fea0003c00000 */
[----:B------:R-:W-:Y:S01]  /*1fb30*/  MOV R4, R34 ;  /* 0x0000002200047202 */ /* 0x000fe20000000f00 */
[----:B------:R-:W-:Y:S05]  /*1fb40*/  BRA `(.L_x_3032) ;  /* 0xfffe8ca000007947 */ /* 0x000fea000383ffff */
.L_x_2871:
[----:B------:R-:W-:Y:S01]  /*1fb50*/  IMAD.MOV.U32 R33, RZ, RZ, R13 ;  /* 0x000000ffff217224 */ /* 0x000fe200078e000d */
[----:B------:R-:W-:Y:S01]  /*1fb60*/  MOV R2, RZ ;  /* 0x000000ff00027202 */ /* 0x000fe20000000f00 */
[----:B------:R-:W-:Y:S01]  /*1fb70*/  IMAD.MOV.U32 R32, RZ, RZ, 0x181f ;  /* 0x0000181fff207424 */ /* 0x000fe200078e00ff */
[----:B------:R-:W-:Y:S02]  /*1fb80*/  MOV R3, 0x1fba0 ;  /* 0x0001fba000037802 */ /* 0x000fe40000000f00 */
[----:B-12--5:R-:W-:Y:S05]  /*1fb90*/  CALL.REL.NOINC `($__internal_49_$__cuda_sm70_shflsync_idx_p) ;  /* 0x00002ce000007944 */ /* 0x026fea0003c00000 */
[----:B------:R-:W-:Y:S01]  /*1fba0*/  MOV R0, R34 ;  /* 0x0000002200007202 */ /* 0x000fe20000000f00 */
[----:B------:R-:W-:Y:S05]  /*1fbb0*/  BRA `(.L_x_3033) ;  /* 0xfffe8c5000007947 */ /* 0x000fea000383ffff */
.L_x_2874:
[----:B------:R-:W-:Y:S01]  /*1fbc0*/  IMAD.MOV.U32 R33, RZ, RZ, R12 ;  /* 0x000000ffff217224 */ /* 0x000fe200078e000c */
[----:B--2---:R-:W-:Y:S01]  /*1fbd0*/  MOV R2, 0x1 ;  /* 0x0000000100027802 */ /* 0x004fe20000000f00 */
[----:B------:R-:W-:Y:S01]  /*1fbe0*/  IMAD.MOV.U32 R32, RZ, RZ, 0x181f ;  /* 0x0000181fff207424 */ /* 0x000fe200078e00ff */
[----:B------:R-:W-:-:S02]  /*1fbf0*/  MOV R3, 0x1fc10 ;  /* 0x0001fc1000037802 */ /* 0x000fc40000000f00 */
[----:B-1-345:R-:W-:Y:S05]  /*1fc00*/  CALL.REL.NOINC `($__internal_49_$__cuda_sm70_shflsync_idx_p) ;  /* 0x00002c7000007944 */ /* 0x03afea0003c00000 */
[----:B------:R-:W-:Y:S01]  /*1fc10*/  IMAD.MOV.U32 R4, RZ, RZ, R34 ;  /* 0x000000ffff047224 */ /* 0x000fe200078e0022 */
[----:B------:R-:W-:Y:S01]  /*1fc20*/  MOV R2, 0x1 ;  /* 0x0000000100027802 */ /* 0x000fe20000000f00 */
[----:B------:R-:W-:Y:S01]  /*1fc30*/  IMAD.MOV.U32 R33, RZ, RZ, R13 ;  /* 0x000000ffff217224 */ /* 0x000fe200078e000d */
[----:B------:R-:W-:-:S02]  /*1fc40*/  MOV R32, 0x181f ;  /* 0x0000181f00207802 */ /* 0x000fc40000000f00 */
[----:B------:R-:W-:Y:S02]  /*1fc50*/  MOV R3, 0x1fc70 ;  /* 0x0001fc7000037802 */ /* 0x000fe40000000f00 */
[----:B------:R-:W-:Y:S05]  /*1fc60*/  CALL.REL.NOINC `($__internal_49_$__cuda_sm70_shflsync_idx_p) ;  /* 0x00002c1000007944 */ /* 0x000fea0003c00000 */
[----:B------:R-:W-:Y:S01]  /*1fc70*/  MOV R0, R34 ;  /* 0x0000002200007202 */ /* 0x000fe20000000f00 */
[----:B------:R-:W-:Y:S05]  /*1fc80*/  BRA `(.L_x_3034) ;  /* 0xfffe8cc000007947 */ /* 0x000fea000383ffff */
.L_x_2877:
[----:B------:R-:W-:Y:S01]  /*1fc90*/  IMAD.MOV.U32 R33, RZ, RZ, R12 ;  /* 0x000000ffff217224 */ /* 0x000fe200078e000c */
[----:B-1----:R-:W-:Y:S01]  /*1fca0*/  MOV R2, 0x2 ;  /* 0x0000000200027802 */ /* 0x002fe20000000f00 */
[----:B------:R-:W-:Y:S01]  /*1fcb0*/  IMAD.MOV.U32 R32, RZ, RZ, 0x181f ;  /* 0x0000181fff207424 */ /* 0x000fe200078e00ff */
[----:B------:R-:W-:Y:S02]  /*1fcc0*/  MOV R3, 0x1fce0 ;  /* 0x0001fce000037802 */ /* 0x000fe40000000f00 */
[----:B--2345:R-:W-:Y:S05]  /*1fcd0*/  CALL.REL.NOINC `($__internal_49_$__cuda_sm70_shflsync_idx_p) ;  /* 0x00002ba000007944 */ /* 0x03cfea0003c00000 */
[----:B------:R-:W-:Y:S01]  /*1fce0*/  MOV R4, R34 ;  /* 0x0000002200047202 */ /* 0x000fe20000000f00 */
[----:B------:R-:W-:Y:S05]  /*1fcf0*/  BRA `(.L_x_3035) ;  /* 0xfffe8d8000007947 */ /* 0x000fea000383ffff */
.L_x_2878:
[----:B------:R-:W-:Y:S01]  /*1fd00*/  IMAD.MOV.U32 R33, RZ, RZ, R13 ;  /* 0x000000ffff217224 */ /* 0x000fe200078e000d */
[----:B------:R-:W-:Y:S01]  /*1fd10*/  MOV R2, 0x2 ;  /* 0x0000000200027802 */ /* 0x000fe20000000f00 */
[----:B------:R-:W-:Y:S01]  /*1fd20*/  IMAD.MOV.U32 R32, RZ, RZ, 0x181f ;  /* 0x0000181fff207424 */ /* 0x000fe200078e00ff */
[----:B------:R-:W-:Y:S02]  /*1fd30*/  MOV R3, 0x1fd50 ;  /* 0x0001fd5000037802 */ /* 0x000fe40000000f00 */
[----:B-12345:R-:W-:Y:S05]  /*1fd40*/  CALL.REL.NOINC `($__internal_49_$__cuda_sm70_shflsync_idx_p) ;  /* 0x00002b3000007944 */ /* 0x03efea0003c00000 */
[----:B------:R-:W-:Y:S01]  /*1fd50*/  MOV R0, R34 ;  /* 0x0000002200007202 */ /* 0x000fe20000000f00 */
[----:B------:R-:W-:Y:S05]  /*1fd60*/  BRA `(.L_x_3036) ;  /* 0xfffe8d3000007947 */ /* 0x000fea000383ffff */
.L_x_2881:
[----:B------:R-:W-:Y:S01]  /*1fd70*/  IMAD.MOV.U32 R33, RZ, RZ, R12 ;  /* 0x000000ffff217224 */ /* 0x000fe200078e000c */
[----:B-1----:R-:W-:Y:S01]  /*1fd80*/  MOV R2, 0x3 ;  /* 0x0000000300027802 */ /* 0x002fe20000000f00 */
[----:B------:R-:W-:Y:S01]  /*1fd90*/  IMAD.MOV.U32 R32, RZ, RZ, 0x181f ;  /* 0x0000181fff207424 */ /* 0x000fe200078e00ff */
[----:B------:R-:W-:-:S02]  /*1fda0*/  MOV R3, 0x1fdc0 ;  /* 0x0001fdc000037802 */ /* 0x000fc40000000f00 */
[----:B--2345:R-:W-:Y:S05]  /*1fdb0*/  CALL.REL.NOINC `($__internal_49_$__cuda_sm70_shflsync_idx_p) ;  /* 0x00002ac000007944 */ /* 0x03cfea0003c00000 */
        /* <DEDUP_REMOVED lines=8> */
.L_x_2884:
[----:B------:R-:W-:Y:S01]  /*1fe40*/  IMAD.MOV.U32 R33, RZ, RZ, R5 ;  /* 0x000000ffff217224 */ /* 0x000fe200078e0005 */
[----:B------:R-:W-:Y:S01]  /*1fe50*/  MOV R2, RZ ;  /* 0x000000ff00027202 */ /* 0x000fe20000000f00 */
[----:B------:R-:W-:Y:S01]  /*1fe60*/  IMAD.MOV.U32 R32, RZ, RZ, 0x181f ;  /* 0x0000181fff207424 */ /* 0x000fe200078e00ff */
[----:B------:R-:W-:Y:S02]  /*1fe70*/  MOV R3, 0x1fe90 ;  /* 0x0001fe9000037802 */ /* 0x000fe40000000f00 */
[----:B------:R-:W-:Y:S05]  /*1fe80*/  CALL.REL.NOINC `($__internal_49_$__cuda_sm70_shflsync_idx_p) ;  /* 0x000029f000007944 */ /* 0x000fea0003c00000 */
[----:B------:R-:W-:Y:S01]  /*1fe90*/  MOV R4, R34 ;  /* 0x0000002200047202 */ /* 0x000fe20000000f00 */
[----:B------:R-:W-:Y:S05]  /*1fea0*/  BRA `(.L_x_3038) ;  /* 0xfffe980000007947 */ /* 0x000fea000383ffff */
.L_x_2885:
[----:B------:R-:W-:Y:S01]  /*1feb0*/  IMAD.MOV.U32 R33, RZ, RZ, R14 ;  /* 0x000000ffff217224 */ /* 0x000fe200078e000e */
[----:B------:R-:W-:Y:S01]  /*1fec0*/  MOV R2, RZ ;  /* 0x000000ff00027202 */ /* 0x000fe20000000f00 */
[----:B------:R-:W-:Y:S01]  /*1fed0*/  IMAD.MOV.U32 R32, RZ, RZ, 0x181f ;  /* 0x0000181fff207424 */ /* 0x000fe200078e00ff */
[----:B------:R-:W-:Y:S02]  /*1fee0*/  MOV R3, 0x1ff00 ;  /* 0x0001ff0000037802 */ /* 0x000fe40000000f00 */
[----:B-12---:R-:W-:Y:S05]  /*1fef0*/  CALL.REL.NOINC `($__internal_49_$__cuda_sm70_shflsync_idx_p) ;  /* 0x0000298000007944 */ /* 0x006fea0003c00000 */
[C---:B------:R-:W-:Y:S01]  /*1ff00*/  IADD3 R6, P1, R34.reuse, R17, RZ ;  /* 0x0000001122067210 */ /* 0x040fe20007f3e0ff */
[----:B------:R-:W-:Y:S01]  /*1ff10*/  IMAD.MOV.U32 R33, RZ, RZ, R5 ;  /* 0x000000ffff217224 */ /* 0x000fe200078e0005 */
[----:B------:R-:W-:Y:S01]  /*1ff20*/  IADD3 R8, P0, R34, R15, RZ ;  /* 0x0000000f22087210 */ /* 0x000fe20007f1e0ff */
[----:B------:R-:W-:Y:S01]  /*1ff30*/  IMAD.MOV.U32 R32, RZ, RZ, 0x181f ;  /* 0x0000181fff207424 */ /* 0x000fe200078e00ff */
[----:B------:R-:W-:Y:S01]  /*1ff40*/  ISETP.GE.AND P2, PT, R216, c[0x0][0x1d4], PT ;  /* 0x00007500d8007a0c */ /* 0x000fe20003f46270 */
[----:B------:R-:W-:Y:S01]  /*1ff50*/  IMAD.X R7, R4, 0x1, R20, P1 ;  /* 0x0000000104077824 */ /* 0x000fe200008e0614 */
[----:B------:R-:W-:Y:S01]  /*1ff60*/  ISETP.GE.AND P1, PT, R218, c[0x0][0x1d4], PT ;  /* 0x00007500da007a0c */ /* 0x000fe20003f26270 */
[----:B------:R-:W-:Y:S01]  /*1ff70*/  IMAD.X R9, R4, 0x1, R16, P0 ;  /* 0x0000000104097824 */ /* 0x000fe200000e0610 */
[----:B------:R-:W-:-:S02]  /*1ff80*/  ISETP.GE.AND P0, PT, R219, c[0x0][0x1d4], PT ;  /* 0x00007500db007a0c */ /* 0x000fc40003f06270 */
[----:B------:R-:W-:Y:S02]  /*1ff90*/  IADD3 R2, P3, R34, R19, RZ ;  /* 0x0000001322027210 */ /* 0x000fe40007f7e0ff */
        /* <DEDUP_REMOVED lines=12> */
[----:B-1----:R-:W-:Y:S05]  /*20060*/  CALL.REL.NOINC `($__internal_49_$__cuda_sm70_shflsync_idx_p) ;  /* 0x0000281000007944 */ /* 0x002fea0003c00000 */
        /* <DEDUP_REMOVED lines=8> */
.L_x_2890:
[----:B------:R-:W-:Y:S01]  /*200f0*/  IMAD.MOV.U32 R33, RZ, RZ, R42 ;  /* 0x000000ffff217224 */ /* 0x000fe200078e002a */
[----:B------:R-:W-:Y:S01]  /*20100*/  MOV R2, RZ ;  /* 0x000000ff00027202 */ /* 0x000fe20000000f00 */
[----:B------:R-:W-:Y:S01]  /*20110*/  IMAD.MOV.U32 R32, RZ, RZ, 0x1c1f ;  /* 0x00001c1fff207424 */ /* 0x000fe200078e00ff */
[----:B------:R-:W-:Y:S02]  /*20120*/  MOV R3, 0x20140 ;  /* 0x0002014000037802 */ /* 0x000fe40000000f00 */
[----:B------:R-:W-:Y:S05]  /*20130*/  CALL.REL.NOINC `($__internal_49_$__cuda_sm70_shflsync_idx_p) ;  /* 0x0000274000007944 */ /* 0x000fea0003c00000 */
[----:B------:R-:W-:Y:S01]  /*20140*/  MOV R5, R34 ;  /* 0x0000002200057202 */ /* 0x000fe20000000f00 */
[----:B------:R-:W-:Y:S05]  /*20150*/  BRA `(.L_x_3040) ;  /* 0xfffe9af000007947 */ /* 0x000fea000383ffff */
.L_x_2891:
[----:B------:R-:W-:Y:S01]  /*20160*/  IMAD.MOV.U32 R33, RZ, RZ, R43 ;  /* 0x000000ffff217224 */ /* 0x000fe200078e002b */
[----:B------:R-:W-:Y:S01]  /*20170*/  MOV R2, RZ ;  /* 0x000000ff00027202 */ /* 0x000fe20000000f00 */
[----:B------:R-:W-:Y:S01]  /*20180*/  IMAD.MOV.U32 R32, RZ, RZ, 0x1c1f ;  /* 0x00001c1fff207424 */ /* 0x000fe200078e00ff */
[----:B------:R-:W-:Y:S02]  /*20190*/  MOV R3, 0x201b0 ;  /* 0x000201b000037802 */ /* 0x000fe40000000f00 */
[----:B-12---:R-:W-:Y:S05]  /*201a0*/  CALL.REL.NOINC `($__internal_49_$__cuda_sm70_shflsync_idx_p) ;  /* 0x000026d000007944 */ /* 0x006fea0003c00000 */
[----:B------:R-:W-:Y:S01]  /*201b0*/  IMAD.MOV.U32 R33, RZ, RZ, R13 ;  /* 0x000000ffff217224 */ /* 0x000fe200078e000d */
[----:B------:R-:W-:Y:S01]  /*201c0*/  MOV R32, 0x1c1f ;  /* 0x00001c1f00207802 */ /* 0x000fe20000000f00 */
[----:B------:R-:W-:Y:S01]  /*201d0*/  IMAD.MOV.U32 R2, RZ, RZ, RZ ;  /* 0x000000ffff027224 */ /* 0x000fe200078e00ff */
[----:B------:R-:W-:-:S02]  /*201e0*/  MOV R4, R34 ;  /* 0x0000002200047202 */ /* 0x000fc40000000f00 */
[----:B------:R-:W-:Y:S02]  /*201f0*/  MOV R3, 0x20210 ;  /* 0x0002021000037802 */ /* 0x000fe40000000f00 */
[----:B------:R-:W-:Y:S05]  /*20200*/  CALL.REL.NOINC `($__internal_49_$__cuda_sm70_shflsync_idx_p) ;  /* 0x0000267000007944 */ /* 0x000fea0003c00000 */
[----:B------:R-:W-:Y:S01]  /*20210*/  IMAD.MOV.U32 R12, RZ, RZ, R34 ;  /* 0x000000ffff0c7224 */ /* 0x000fe200078e0022 */
[----:B------:R-:W-:Y:S01]  /*20220*/  MOV R2, RZ ;  /* 0x000000ff00027202 */ /* 0x000fe20000000f00 */
[----:B------:R-:W-:Y:S01]  /*20230*/  IMAD.MOV.U32 R33, RZ, RZ, R44 ;  /* 0x000000ffff217224 */ /* 0x000fe200078e002c */
[----:B------:R-:W-:Y:S02]  /*20240*/  MOV R32, 0x1c1f ;  /* 0x00001c1f00207802 */ /* 0x000fe40000000f00 */
[----:B------:R-:W-:Y:S02]  /*20250*/  MOV R3, 0x20270 ;  /* 0x0002027000037802 */ /* 0x000fe40000000f00 */
[----:B------:R-:W-:Y:S05]  /*20260*/  CALL.REL.NOINC `($__internal_49_$__cuda_sm70_shflsync_idx_p) ;  /* 0x0000261000007944 */ /* 0x000fea0003c00000 */
[----:B------:R-:W-:Y:S01]  /*20270*/  MOV R0, R34 ;  /* 0x0000002200007202 */ /* 0x000fe20000000f00 */
[----:B------:R-:W-:Y:S05]  /*20280*/  BRA `(.L_x_3041) ;  /* 0xfffe9a0000007947 */ /* 0x000fea000383ffff */
.L_x_2894:
[----:B------:R-:W-:Y:S01]  /*20290*/  IMAD.MOV.U32 R33, RZ, RZ, R42 ;  /* 0x000000ffff217224 */ /* 0x000fe200078e002a */
[----:B------:R-:W-:Y:S01]  /*202a0*/  MOV R2, 0x1 ;  /* 0x0000000100027802 */ /* 0x000fe20000000f00 */
[----:B------:R-:W-:Y:S01]  /*202b0*/  IMAD.MOV.U32 R32, RZ, RZ, 0x1c1f ;  /* 0x00001c1fff207424 */ /* 0x000fe200078e00ff */
[----:B------:R-:W-:Y:S02]  /*202c0*/  MOV R3, 0x202e0 ;  /* 0x000202e000037802 */ /* 0x000fe40000000f00 */
[----:B---3--:R-:W-:Y:S05]  /*202d0*/  CALL.REL.NOINC `($__internal_49_$__cuda_sm70_shflsync_idx_p) ;  /* 0x000025a000007944 */ /* 0x008fea0003c00000 */
[----:B------:R-:W-:Y:S01]  /*202e0*/  IMAD.MOV.U32 R5, RZ, RZ, R34 ;  /* 0x000000ffff057224 */ /* 0x000fe200078e0022 */
[----:B------:R-:W-:Y:S01]  /*202f0*/  MOV R2, 0x1 ;  /* 0x0000000100027802 */ /* 0x000fe20000000f00 */
[----:B------:R-:W-:Y:S01]  /*20300*/  IMAD.MOV.U32 R33, RZ, RZ, R43 ;  /* 0x000000ffff217224 */ /* 0x000fe200078e002b */
[----:B------:R-:W-:-:S02]  /*20310*/  MOV R32, 0x1c1f ;  /* 0x00001c1f00207802 */ /* 0x000fc40000000f00 */
[----:B------:R-:W-:Y:S02]  /*20320*/  MOV R3, 0x20340 ;  /* 0x0002034000037802 */ /* 0x000fe40000000f00 */
[----:B------:R-:W-:Y:S05]  /*20330*/  CALL.REL.NOINC `($__internal_49_$__cuda_sm70_shflsync_idx_p) ;  /* 0x0000254000007944 */ /* 0x000fea0003c00000 */
[----:B------:R-:W-:Y:S01]  /*20340*/  IMAD.MOV.U32 R33, RZ, RZ, R13 ;  /* 0x000000ffff217224 */ /* 0x000fe200078e000d */
[----:B------:R-:W-:Y:S01]  /*20350*/  MOV R32, 0x1c1f ;  /* 0x00001c1f00207802 */ /* 0x000fe20000000f00 */
[----:B------:R-:W-:Y:S01]  /*20360*/  IMAD.MOV.U32 R2, RZ, RZ, 0x1 ;  /* 0x00000001ff027424 */ /* 0x000fe200078e00ff */
[----:B------:R-:W-:Y:S02]  /*20370*/  MOV R4, R34 ;  /* 0x0000002200047202 */ /* 0x000fe40000000f00 */
[----:B------:R-:W-:Y:S02]  /*20380*/  MOV R3, 0x203a0 ;  /* 0x000203a000037802 */ /* 0x000fe40000000f00 */
[----:B------:R-:W-:Y:S05]  /*20390*/  CALL.REL.NOINC `($__internal_49_$__cuda_sm70_shflsync_idx_p) ;  /* 0x000024e000007944 */ /* 0x000fea0003c00000 */
[----:B------:R-:W-:Y:S01]  /*203a0*/  IMAD.MOV.U32 R12, RZ, RZ, R34 ;  /* 0x000000ffff0c7224 */ /* 0x000fe200078e0022 */
[----:B------:R-:W-:Y:S01]  /*203b0*/  MOV R2, 0x1 ;  /* 0x0000000100027802 */ /* 0x000fe20000000f00 */
[----:B------:R-:W-:Y:S01]  /*203c0*/  IMAD.MOV.U32 R33, RZ, RZ, R44 ;  /* 0x000000ffff217224 */ /* 0x000fe200078e002c */
[----:B------:R-:W-:Y:S02]  /*203d0*/  MOV R32, 0x1c1f ;  /* 0x00001c1f00207802 */ /* 0x000fe40000000f00 */
[----:B------:R-:W-:-:S02]  /*203e0*/  MOV R3, 0x20400 ;  /* 0x0002040000037802 */ /* 0x000fc40000000f00 */
[----:B------:R-:W-:Y:S05]  /*203f0*/  CALL.REL.NOINC `($__internal_49_$__cuda_sm70_shflsync_idx_p) ;  /* 0x0000248000007944 */ /* 0x000fea0003c00000 */
[----:B------:R-:W-:Y:S01]  /*20400*/  MOV R0, R34 ;  /* 0x0000002200007202 */ /* 0x000fe20000000f00 */
[----:B------:R-:W-:Y:S05]  /*20410*/  BRA `(.L_x_3042) ;  /* 0xfffea0c000007947 */ /* 0x000fea000383ffff */
.L_x_2919:
[----:B------:R-:W-:Y:S01]  /*20420*/  IMAD.MOV.U32 R33, RZ, RZ, R22 ;  /* 0x000000ffff217224 */ /* 0x000fe200078e0016 */
[----:B------:R-:W-:Y:S01]  /*20430*/  MOV R2, RZ ;  /* 0x000000ff00027202 */ /* 0x000fe20000000f00 */
[----:B------:R-:W-:Y:S01]  /*20440*/  IMAD.MOV.U32 R32, RZ, RZ, 0x1c1f ;  /* 0x00001c1fff207424 */ /* 0x000fe200078e00ff */
[----:B------:R-:W-:-:S02]  /*20450*/  MOV R3, 0x20470 ;  /* 0x0002047000037802 */ /* 0x000fc40000000f00 */
[----:B------:R-:W-:Y:S05]  /*20460*/  CALL.REL.NOINC `($__internal_49_$__cuda_sm70_shflsync_idx_p) ;  /* 0x0000241000007944 */ /* 0x000fea0003c00000 */
[----:B------:R-:W-:Y:S01]  /*20470*/  MOV R0, R34 ;  /* 0x0000002200007202 */ /* 0x000fe20000000f00 */
[----:B------:R-:W-:Y:S05]  /*20480*/  BRA `(.L_x_3043) ;  /* 0xfffecd4000007947 */ /* 0x000fea000383ffff */
.L_x_2920:
[----:B------:R-:W-:Y:S01]  /*20490*/  IMAD.MOV.U32 R33, RZ, RZ, R23 ;  /* 0x000000ffff217224 */ /* 0x000fe200078e0017 */
[----:B------:R-:W-:Y:S01]  /*204a0*/  MOV R2, RZ ;  /* 0x000000ff00027202 */ /* 0x000fe20000000f00 */
[----:B------:R-:W-:Y:S01]  /*204b0*/  IMAD.MOV.U32 R32, RZ, RZ, 0x1c1f ;  /* 0x00001c1fff207424 */ /* 0x000fe200078e00ff */
[----:B------:R-:W-:-:S02]  /*204c0*/  MOV R3, 0x204e0 ;  /* 0x000204e000037802 */ /* 0x000fc40000000f00 */
[----:B-12---:R-:W-:Y:S05]  /*204d0*/  CALL.REL.NOINC `($__internal_49_$__cuda_sm70_shflsync_idx_p) ;  /* 0x000023a000007944 */ /* 0x006fea0003c00000 */
[----:B------:R-:W-:Y:S01]  /*204e0*/  IMAD.MOV.U32 R33, RZ, RZ, R21 ;  /* 0x000000ffff217224 */ /* 0x000fe200078e0015 */
[----:B------:R-:W-:Y:S01]  /*204f0*/  MOV R2, RZ ;  /* 0x000000ff00027202 */ /* 0x000fe20000000f00 */
[----:B------:R-:W-:Y:S01]  /*20500*/  IMAD.MOV.U32 R32, RZ, RZ, 0x1c1f ;  /* 0x00001c1fff207424 */ /* 0x000fe200078e00ff */
[----:B------:R-:W-:Y:S01]  /*20510*/  MOV R8, R34 ;  /* 0x0000002200087202 */ /* 0x000fe20000000f00 */
[----:B------:R-:W-:Y:S01]  /*20520*/  IMAD.MOV.U32 R9, RZ, RZ, R0 ;  /* 0x000000ffff097224 */ /* 0x000fe200078e0000 */
[----:B------:R-:W-:-:S02]  /*20530*/  MOV R3, 0x20550 ;  /* 0x0002055000037802 */ /* 0x000fc40000000f00 */
[----:B------:R-:W-:Y:S05]  /*20540*/  CALL.REL.NOINC `($__internal_49_$__cuda_sm70_shflsync_idx_p) ;  /* 0x0000233000007944 */ /* 0x000fea0003c00000 */
[----:B------:R-:W-:Y:S01]  /*20550*/  IMAD.MOV.U32 R20, RZ, RZ, R34 ;  /* 0x000000ffff147224 */ /* 0x000fe200078e0022 */
[----:B------:R-:W-:Y:S01]  /*20560*/  MOV R2, RZ ;  /* 0x000000ff00027202 */ /* 0x000fe20000000f00 */
[----:B------:R-:W-:Y:S01]  /*20570*/  IMAD.MOV.U32 R33, RZ, RZ, R24 ;  /* 0x000000ffff217224 */ /* 0x000fe200078e0018 */
[----:B------:R-:W-:-:S02]  /*20580*/  MOV R32, 0x1c1f ;  /* 0x00001c1f00207802 */ /* 0x000fc40000000f00 */
[----:B------:R-:W-:Y:S02]  /*20590*/  MOV R3, 0x205b0 ;  /* 0x000205b000037802 */ /* 0x000fe40000000f00 */
[----:B------:R-:W-:Y:S05]  /*205a0*/  CALL.REL.NOINC `($__internal_49_$__cuda_sm70_shflsync_idx_p) ;  /* 0x000022d000007944 */ /* 0x000fea0003c00000 */
[----:B------:R-:W-:Y:S01]  /*205b0*/  MOV R3, R34 ;  /* 0x0000002200037202 */ /* 0x000fe20000000f00 */
[----:B------:R-:W-:Y:S05]  /*205c0*/  BRA `(.L_x_3044) ;  /* 0xfffecc5000007947 */ /* 0x000fea000383ffff */
.L_x_2923:
[----:B------:R-:W-:Y:S01]  /*205d0*/  IMAD.MOV.U32 R33, RZ, RZ, R22 ;  /* 0x000000ffff217224 */ /* 0x000fe200078e0016 */
[----:B------:R-:W-:Y:S01]  /*205e0*/  MOV R2, 0x1 ;  /* 0x0000000100027802 */ /* 0x000fe20000000f00 */
[----:B------:R-:W-:Y:S01]  /*205f0*/  IMAD.MOV.U32 R32, RZ, RZ, 0x1c1f ;  /* 0x00001c1fff207424 */ /* 0x000fe200078e00ff */
[----:B------:R-:W-:Y:S02]  /*20600*/  MOV R3, 0x20620 ;  /* 0x0002062000037802 */ /* 0x000fe40000000f00 */
[----:B--2---:R-:W-:Y:S05]  /*20610*/  CALL.REL.NOINC `($__internal_49_$__cuda_sm70_shflsync_idx_p) ;  /* 0x0000226000007944 */ /* 0x004fea0003c00000 */
[----:B------:R-:W-:Y:S01]  /*20620*/  IMAD.MOV.U32 R0, RZ, RZ, R34 ;  /* 0x000000ffff007224 */ /* 0x000fe200078e0022 */
[----:B------:R-:W-:Y:S01]  /*20630*/  MOV R2, 0x1 ;  /* 0x0000000100027802 */ /* 0x000fe20000000f00 */
[----:B------:R-:W-:Y:S01]  /*20640*/  IMAD.MOV.U32 R33, RZ, RZ, R23 ;  /* 0x000000ffff217224 */ /* 0x000fe200078e0017 */
[----:B------:R-:W-:Y:S02]  /*20650*/  MOV R32, 0x1c1f ;  /* 0x00001c1f00207802 */ /* 0x000fe40000000f00 */
[----:B------:R-:W-:Y:S02]  /*20660*/  MOV R3, 0x20680 ;  /* 0x0002068000037802 */ /* 0x000fe40000000f00 */
[----:B------:R-:W-:Y:S05]  /*20670*/  CALL.REL.NOINC `($__internal_49_$__cuda_sm70_shflsync_idx_p) ;  /* 0x0000220000007944 */ /* 0x000fea0003c00000 */
[----:B------:R-:W-:Y:S01]  /*20680*/  IMAD.MOV.U32 R33, RZ, RZ, R21 ;  /* 0x000000ffff217224 */ /* 0x000fe200078e0015 */
[----:B------:R-:W-:Y:S01]  /*20690*/  MOV R2, 0x1 ;  /* 0x0000000100027802 */ /* 0x000fe20000000f00 */
[----:B------:R-:W-:Y:S01]  /*206a0*/  IMAD.MOV.U32 R32, RZ, RZ, 0x1c1f ;  /* 0x00001c1fff207424 */ /* 0x000fe200078e00ff */
[----:B------:R-:W-:Y:S01]  /*206b0*/  MOV R8, R34 ;  /* 0x0000002200087202 */ /* 0x000fe20000000f00 */
[----:B------:R-:W-:Y:S01]  /*206c0*/  IMAD.MOV.U32 R9, RZ, RZ, R0 ;  /* 0x000000ffff097224 */ /* 0x000fe200078e0000 */
[----:B------:R-:W-:-:S02]  /*206d0*/  MOV R3, 0x206f0 ;  /* 0x000206f000037802 */ /* 0x000fc40000000f00 */
[----:B------:R-:W-:Y:S05]  /*206e0*/  CALL.REL.NOINC `($__internal_49_$__cuda_sm70_shflsync_idx_p) ;  /* 0x0000219000007944 */ /* 0x000fea0003c00000 */
        /* <DEDUP_REMOVED lines=8> */
.L_x_2938:
[----:B------:R-:W-:Y:S01]  /*20770*/  IMAD.MOV.U32 R33, RZ, RZ, R12 ;  /* 0x000000ffff217224 */ /* 0x000fe200078e000c */
[----:B------:R-:W-:Y:S01]  /*20780*/  MOV R2, RZ ;  /* 0x000000ff00027202 */ /* 0x000fe20000000f00 */
[----:B------:R-:W-:Y:S01]  /*20790*/  IMAD.MOV.U32 R32, RZ, RZ, 0x181f ;  /* 0x0000181fff207424 */ /* 0x000fe200078e00ff */
[----:B------:R-:W-:Y:S02]  /*207a0*/  MOV R3, 0x207c0 ;  /* 0x000207c000037802 */ /* 0x000fe40000000f00 */
[----:B-1-345:R-:W-:Y:S05]  /*207b0*/  CALL.REL.NOINC `($__internal_49_$__cuda_sm70_shflsync_idx_p) ;  /* 0x000020c000007944 */ /* 0x03afea0003c00000 */
[----:B------:R-:W-:Y:S01]  /*207c0*/  MOV R5, R34 ;  /* 0x0000002200057202 */ /* 0x000fe20000000f00 */
[----:B------:R-:W-:Y:S05]  /*207d0*/  BRA `(.L_x_3046) ;  /* 0xffff009000007947 */ /* 0x000fea000383ffff */
.L_x_2939:
[----:B------:R-:W-:Y:S01]  /*207e0*/  IMAD.MOV.U32 R33, RZ, RZ, R15 ;  /* 0x000000ffff217224 */ /* 0x000fe200078e000f */
[----:B------:R-:W-:Y:S01]  /*207f0*/  MOV R2, RZ ;  /* 0x000000ff00027202 */ /* 0x000fe20000000f00 */
[----:B------:R-:W-:Y:S01]  /*20800*/  IMAD.MOV.U32 R32, RZ, RZ, 0x181f ;  /* 0x0000181fff207424 */ /* 0x000fe200078e00ff */
[----:B------:R-:W-:Y:S02]  /*20810*/  MOV R3, 0x20830 ;  /* 0x0002083000037802 */ /* 0x000fe40000000f00 */
[----:B-12345:R-:W-:Y:S05]  /*20820*/  CALL.REL.NOINC `($__internal_49_$__cuda_sm70_shflsync_idx_p) ;  /* 0x0000205000007944 */ /* 0x03efea0003c00000 */
[----:B------:R-:W-:Y:S01]  /*20830*/  ISETP.GE.AND P2, PT, R216, c[0x0][0x1d4], PT ;  /* 0x00007500d8007a0c */ /* 0x000fe20003f46270 */
[----:B------:R-:W-:Y:S01]  /*20840*/  IMAD.MOV.U32 R33, RZ, RZ, R12 ;  /* 0x000000ffff217224 */ /* 0x000fe200078e000c */
[C---:B------:R-:W-:Y:S01]  /*20850*/  IADD3 R2, P0, R34.reuse, R24, RZ ;  /* 0x0000001822027210 */ /* 0x040fe20007f1e0ff */
[----:B------:R-:W-:Y:S01]  /*20860*/  IMAD.MOV.U32 R32, RZ, RZ, 0x181f ;  /* 0x0000181fff207424 */ /* 0x000fe200078e00ff */
[----:B------:R-:W-:-:S02]  /*20870*/  IADD3 R6, P3, R34, R25, RZ ;  /* 0x0000001922067210 */ /* 0x000fc40007f7e0ff */
[----:B------:R-:W-:Y:S01]  /*20880*/  ISETP.GE.AND P1, PT, R218, c[0x0][0x1d4], PT ;  /* 0x00007500da007a0c */ /* 0x000fe20003f26270 */
[----:B------:R-:W-:Y:S01]  /*20890*/  IMAD.X R3, R5, 0x1, R26, P0 ;  /* 0x0000000105037824 */ /* 0x000fe200000e061a */
[----:B------:R-:W-:Y:S01]  /*208a0*/  ISETP.GE.AND P0, PT, R219, c[0x0][0x1d4], PT ;  /* 0x00007500db007a0c */ /* 0x000fe20003f06270 */
[----:B------:R-:W-:Y:S01]  /*208b0*/  IMAD.X R7, R5, 0x1, R27, P3 ;  /* 0x0000000105077824 */ /* 0x000fe200018e061b */
[----:B------:R-:W-:Y:S02]  /*208c0*/  SEL R14, RZ, 0x10, P2 ;  /* 0x00000010ff0e7807 */ /* 0x000fe40001000000 */
[----:B------:R-:W-:Y:S01]  /*208d0*/  SEL R13, RZ, 0x10, P1 ;  /* 0x00000010ff0d7807 */ /* 0x000fe20000800000 */
[----:B------:R-:W-:Y:S01]  /*208e0*/  @!PT LDS RZ, [RZ] ;  /* 0x00000000fffff984 */ /* 0x000fe20000000800 */
[----:B------:R-:W-:Y:S01]  /*208f0*/  @!PT LDS RZ, [RZ] ;  /* 0x00000000fffff984 */ /* 0x000fe20000000800 */
[----:B------:R-:W-:Y:S01]  /*20900*/  @!PT LDS RZ, [RZ] ;  /* 0x00000000fffff984 */ /* 0x000fe20000000800 */
[----:B------:R1:W-:Y:S01]  /*20910*/  LDGSTS.E.BYPASS.LTC128B.128 [R144+0x6100], [R2.64], !P2 ;  /* 0x0610000002907fae */ /* 0x0003e2000d101d48 */
[----:B------:R-:W-:-:S05]  /*20920*/  SEL R12, RZ, 0x10, P0 ;  /* 0x00000010ff0c7807 */ /* 0x000fca0000000000 */
[----:B------:R2:W-:Y:S01]  /*20930*/  LDGSTS.E.BYPASS.LTC128B.128 [R144+0x8100], [R6.64], !P1 ;  /* 0x0810000006907fae */ /* 0x0005e2000c901d48 */
[----:B-1----:R-:W-:-:S05]  /*20940*/  IADD3 R2, P3, R34, R28, RZ ;  /* 0x0000001c22027210 */ /* 0x002fca0007f7e0ff */
[----:B------:R-:W-:-:S05]  /*20950*/  IMAD.X R3, R5, 0x1, R29, P3 ;  /* 0x0000000105037824 */ /* 0x000fca00018e061d */
[----:B------:R1:W-:Y:S02]  /*20960*/  LDGSTS.E.BYPASS.LTC128B.128 [R144+0xa100], [R2.64], !P0 ;  /* 0x0a10000002907fae */ /* 0x0003e4000c101d48 */
[----:B-1----:R-:W-:Y:S01]  /*20970*/  IMAD.MOV.U32 R2, RZ, RZ, 0x1 ;  /* 0x00000001ff027424 */ /* 0x002fe200078e00ff */
        /* <DEDUP_REMOVED lines=8> */
[----:B------:R-:W-:Y:S01]  /*20a00*/  MOV R0, R34 ;  /* 0x0000002200007202 */ /* 0x000fe20000000f00 */
[----:B------:R-:W-:Y:S05]  /*20a10*/  BRA `(.L_x_3047) ;  /* 0xfffeffa000007947 */ /* 0x000fea000383ffff */
.L_x_2942:
[----:B------:R-:W-:Y:S01]  /*20a20*/  IMAD.MOV.U32 R33, RZ, RZ, R5 ;  /* 0x000000ffff217224 */ /* 0x000fe200078e0005 */
[----:B------:R-:W-:Y:S01]  /*20a30*/  MOV R2, RZ ;  /* 0x000000ff00027202 */ /* 0x000fe20000000f00 */
[----:B------:R-:W-:Y:S01]  /*20a40*/  IMAD.MOV.U32 R32, RZ, RZ, 0x181f ;  /* 0x0000181fff207424 */ /* 0x000fe200078e00ff */
[----:B------:R-:W-:-:S02]  /*20a50*/  MOV R3, 0x20a70 ;  /* 0x00020a7000037802 */ /* 0x000fc40000000f00 */
[----:B------:R-:W-:Y:S05]  /*20a60*/  CALL.REL.NOINC `($__internal_49_$__cuda_sm70_shflsync_idx_p) ;  /* 0x00001e1000007944 */ /* 0x000fea0003c00000 */
[----:B------:R-:W-:Y:S01]  /*20a70*/  MOV R4, R34 ;  /* 0x0000002200047202 */ /* 0x000fe20000000f00 */
[----:B------:R-:W-:Y:S05]  /*20a80*/  BRA `(.L_x_3048) ;  /* 0xffff297000007947 */ /* 0x000fea000383ffff */
.L_x_2943:
[----:B------:R-:W-:Y:S01]  /*20a90*/  IMAD.MOV.U32 R33, RZ, RZ, R12 ;  /* 0x000000ffff217224 */ /* 0x000fe200078e000c */
[----:B------:R-:W-:Y:S01]  /*20aa0*/  MOV R2, RZ ;  /* 0x000000ff00027202 */ /* 0x000fe20000000f00 */
[----:B------:R-:W-:Y:S01]  /*20ab0*/  IMAD.MOV.U32 R32, RZ, RZ, 0x181f ;  /* 0x0000181fff207424 */ /* 0x000fe200078e00ff */
[----:B------:R-:W-:-:S02]  /*20ac0*/  MOV R3, 0x20ae0 ;  /* 0x00020ae000037802 */ /* 0x000fc40000000f00 */
[----:B-12---:R-:W-:Y:S05]  /*20ad0*/  CALL.REL.NOINC `($__internal_49_$__cuda_sm70_shflsync_idx_p) ;  /* 0x00001da000007944 */ /* 0x006fea0003c00000 */
        /* <DEDUP_REMOVED lines=17> */
[----:B-1----:R-:W-:-:S05]  /*20bf0*/  IADD3 R2, P3, R34, R17, RZ ;  /* 0x0000001122027210 */ /* 0x002fca0007f7e0ff */
[----:B------:R-:W-:-:S05]  /*20c00*/  IMAD.X R3, R4, 0x1, R18, P3 ;  /* 0x0000000104037824 */ /* 0x000fca00018e0612 */
[----:B------:R1:W-:Y:S02]  /*20c10*/  LDGSTS.E.BYPASS.LTC128B.128 [R144+0x10100], [R2.64], !P0 ;  /* 0x1010000002907fae */ /* 0x0003e4000c101d48 */
[----:B-1----:R-:W-:Y:S01]  /*20c20*/  IMAD.MOV.U32 R2, RZ, RZ, 0x1 ;  /* 0x00000001ff027424 */ /* 0x002fe200078e00ff */
[----:B------:R-:W-:Y:S02]  /*20c30*/  MOV R3, 0x20c50 ;  /* 0x00020c5000037802 */ /* 0x000fe40000000f00 */
[----:B------:R-:W-:Y:S05]  /*20c40*/  CALL.REL.NOINC `($__internal_49_$__cuda_sm70_shflsync_idx_p) ;  /* 0x00001c3000007944 */ /* 0x000fea0003c00000 */
        /* <DEDUP_REMOVED lines=8> */
.L_x_2947:
[----:B------:R-:W-:Y:S01]  /*20cd0*/  MOV R2, RZ ;  /* 0x000000ff00027202 */ /* 0x000fe20000000f00 */
[----:B------:R-:W-:Y:S01]  /*20ce0*/  IMAD.MOV.U32 R33, RZ, RZ, R8 ;  /* 0x000000ffff217224 */ /* 0x000fe200078e0008 */
[----:B------:R-:W-:Y:S01]  /*20cf0*/  MOV R3, 0x20d20 ;  /* 0x00020d2000037802 */ /* 0x000fe20000000f00 */
[----:B------:R-:W-:Y:S02]  /*20d00*/  IMAD.MOV.U32 R32, RZ, RZ, 0x181f ;  /* 0x0000181fff207424 */ /* 0x000fe400078e00ff */
[----:B-1234-:R-:W-:Y:S05]  /*20d10*/  CALL.REL.NOINC `($__internal_49_$__cuda_sm70_shflsync_idx_p) ;  /* 0x00001b6000007944 */ /* 0x01efea0003c00000 */
[----:B------:R-:W-:Y:S01]  /*20d20*/  MOV R5, R34 ;  /* 0x0000002200057202 */ /* 0x000fe20000000f00 */
[----:B------:R-:W-:-:S05]  /*20d30*/  BRA `(.L_x_3050) ;  /* 0xffff2d3000007947 */ /* 0x000fca000383ffff */
.L_x_2948:
[----:B------:R-:W-:Y:S01]  /*20d40*/  MOV R2, RZ ;  /* 0x000000ff00027202 */ /* 0x000fe20000000f00 */
[----:B------:R-:W-:Y:S01]  /*20d50*/  IMAD.MOV.U32 R33, RZ, RZ, R17 ;  /* 0x000000ffff217224 */ /* 0x000fe200078e0011 */
[----:B------:R-:W-:Y:S01]  /*20d60*/  MOV R3, 0x20d90 ;  /* 0x00020d9000037802 */ /* 0x000fe20000000f00 */
[----:B------:R-:W-:Y:S02]  /*20d70*/  IMAD.MOV.U32 R32, RZ, RZ, 0x181f ;  /* 0x0000181fff207424 */ /* 0x000fe400078e00ff */
[----:B-1234-:R-:W-:Y:S05]  /*20d80*/  CALL.REL.NOINC `($__internal_49_$__cuda_sm70_shflsync_idx_p) ;  /* 0x00001af000007944 */ /* 0x01efea0003c00000 */
[----:B------:R-:W-:Y:S01]  /*20d90*/  ISETP.GE.AND P2, PT, R216, c[0x0][0x1d4], PT ;  /* 0x00007500d8007a0c */ /* 0x000fe20003f46270 */
[----:B------:R-:W-:Y:S01]  /*20da0*/  IMAD R4, R214, 0x6000, R10 ;  /* 0x00006000d6047824 */ /* 0x000fe200078e020a */
[----:B------:R-:W-:Y:S01]  /*20db0*/  IADD3 R2, P0, R34, R18, RZ ;  /* 0x0000001222027210 */ /* 0x000fe20007f1e0ff */
[----:B------:R-:W-:Y:S01]  /*20dc0*/  IMAD.MOV.U32 R33, RZ, RZ, R8 ;  /* 0x000000ffff217224 */ /* 0x000fe200078e0008 */
[----:B------:R-:W-:Y:S01]  /*20dd0*/  ISETP.GE.AND P1, PT, R218, c[0x0][0x1d4], PT ;  /* 0x00007500da007a0c */ /* 0x000fe20003f26270 */
[----:B------:R-:W-:Y:S01]  /*20de0*/  IMAD.MOV.U32 R32, RZ, RZ, 0x181f ;  /* 0x0000181fff207424 */ /* 0x000fe200078e00ff */
        /* <DEDUP_REMOVED lines=11> */
[----:B-1----:R-:W-:Y:S02]  /*20ea0*/  IADD3 R2, P3, R34, R26, RZ ;  /* 0x0000001a22027210 */ /* 0x002fe40007f7e0ff */
[----:B--2---:R-:W-:Y:S03]  /*20eb0*/  SEL R6, RZ, 0x10, P2 ;  /* 0x00000010ff067807 */ /* 0x004fe60001000000 */
[----:B------:R-:W-:Y:S05]  /*20ec0*/  IMAD.X R3, R5, 0x1, R27, P3 ;  /* 0x0000000105037824 */ /* 0x000fea00018e061b */
[----:B------:R1:W-:Y:S02]  /*20ed0*/  LDGSTS.E.BYPASS.LTC128B.128 [R4+0x4000], [R2.64], !P0 ;  /* 0x0400000002047fae */ /* 0x0003e4000c101d48 */
[----:B-1----:R-:W-:Y:S01]  /*20ee0*/  MOV R3, 0x20f10 ;  /* 0x00020f1000037802 */ /* 0x002fe20000000f00 */
[----:B------:R-:W-:Y:S02]  /*20ef0*/  IMAD.MOV.U32 R2, RZ, RZ, 0x1 ;  /* 0x00000001ff027424 */ /* 0x000fe400078e00ff */
[----:B------:R-:W-:Y:S05]  /*20f00*/  CALL.REL.NOINC `($__internal_49_$__cuda_sm70_shflsync_idx_p) ;  /* 0x0000197000007944 */ /* 0x000fea0003c00000 */
[----:B------:R-:W-:Y:S01]  /*20f10*/  MOV R2, 0x1 ;  /* 0x0000000100027802 */ /* 0x000fe20000000f00 */
[----:B------:R-:W-:Y:S01]  /*20f20*/  IMAD.MOV.U32 R5, RZ, RZ, R34 ;  /* 0x000000ffff057224 */ /* 0x000fe200078e0022 */
[----:B------:R-:W-:Y:S01]  /*20f30*/  MOV R32, 0x181f ;  /* 0x0000181f00207802 */ /* 0x000fe20000000f00 */
[----:B------:R-:W-:Y:S01]  /*20f40*/  IMAD.MOV.U32 R33, RZ, RZ, R17 ;  /* 0x000000ffff217224 */ /* 0x000fe200078e0011 */
[----:B------:R-:W-:Y:S02]  /*20f50*/  MOV R3, 0x20f70 ;  /* 0x00020f7000037802 */ /* 0x000fe40000000f00 */
[----:B------:R-:W-:Y:S05]  /*20f60*/  CALL.REL.NOINC `($__internal_49_$__cuda_sm70_shflsync_idx_p) ;  /* 0x0000191000007944 */ /* 0x000fea0003c00000 */
[----:B------:R-:W-:Y:S01]  /*20f70*/  MOV R2, R34 ;  /* 0x0000002200027202 */ /* 0x000fe20000000f00 */
[----:B------:R-:W-:-:S05]  /*20f80*/  BRA `(.L_x_3051) ;  /* 0xffff2c4000007947 */ /* 0x000fca000383ffff */
.L_x_2951:
[----:B------:R-:W-:Y:S01]  /*20f90*/  MOV R2, RZ ;  /* 0x000000ff00027202 */ /* 0x000fe20000000f00 */
[----:B------:R-:W-:Y:S01]  /*20fa0*/  IMAD.MOV.U32 R33, RZ, RZ, R5 ;  /* 0x000000ffff217224 */ /* 0x000fe200078e0005 */
[----:B------:R-:W-:Y:S01]  /*20fb0*/  MOV R3, 0x20fe0 ;  /* 0x00020fe000037802 */ /* 0x000fe20000000f00 */
[----:B------:R-:W-:Y:S02]  /*20fc0*/  IMAD.MOV.U32 R32, RZ, RZ, 0x181f ;  /* 0x0000181fff207424 */ /* 0x000fe400078e00ff */
[----:B------:R-:W-:Y:S05]  /*20fd0*/  CALL.REL.NOINC `($__internal_49_$__cuda_sm70_shflsync_idx_p) ;  /* 0x000018a000007944 */ /* 0x000fea0003c00000 */
[----:B------:R-:W-:Y:S01]  /*20fe0*/  MOV R4, R34 ;  /* 0x0000002200047202 */ /* 0x000fe20000000f00 */
[----:B------:R-:W-:-:S05]  /*20ff0*/  BRA `(.L_x_3052) ;  /* 0xffff5c0000007947 */ /* 0x000fca000383ffff */
.L_x_2952:
[----:B------:R-:W-:Y:S01]  /*21000*/  MOV R2, RZ ;  /* 0x000000ff00027202 */ /* 0x000fe20000000f00 */
[----:B------:R-:W-:Y:S01]  /*21010*/  IMAD.MOV.U32 R33, RZ, RZ, R14 ;  /* 0x000000ffff217224 */ /* 0x000fe200078e000e */
[----:B------:R-:W-:Y:S01]  /*21020*/  MOV R3, 0x21050 ;  /* 0x0002105000037802 */ /* 0x000fe20000000f00 */
[----:B------:R-:W-:Y:S02]  /*21030*/  IMAD.MOV.U32 R32, RZ, RZ, 0x181f ;  /* 0x0000181fff207424 */ /* 0x000fe400078e00ff */
[----:B-12---:R-:W-:Y:S05]  /*21040*/  CALL.REL.NOINC `($__internal_49_$__cuda_sm70_shflsync_idx_p) ;  /* 0x0000183000007944 */ /* 0x006fea0003c00000 */
[----:B------:R-:W-:Y:S01]  /*21050*/  ISETP.GE.AND P2, PT, R216, c[0x0][0x1d4], PT ;  /* 0x00007500d8007a0c */ /* 0x000fe20003f46270 */
[----:B------:R-:W-:Y:S01]  /*21060*/  IMAD R0, R214, 0x6000, R11 ;  /* 0x00006000d6007824 */ /* 0x000fe200078e020b */
[----:B------:R-:W-:Y:S01]  /*21070*/  IADD3 R2, P0, R34, R15, RZ ;  /* 0x0000000f22027210 */ /* 0x000fe20007f1e0ff */
[----:B------:R-:W-:Y:S01]  /*21080*/  IMAD.MOV.U32 R33, RZ, RZ, R5 ;  /* 0x000000ffff217224 */ /* 0x000fe200078e0005 */
[----:B------:R-:W-:Y:S01]  /*21090*/  ISETP.GE.AND P1, PT, R218, c[0x0][0x1d4], PT ;  /* 0x00007500da007a0c */ /* 0x000fe20003f26270 */
[----:B------:R-:W-:Y:S01]  /*210a0*/  IMAD.MOV.U32 R32, RZ, RZ, 0x181f ;  /* 0x0000181fff207424 */ /* 0x000fe200078e00ff */
        /* <DEDUP_REMOVED lines=9> */
[----:B------:R1:W-:Y:S01]  /*21140*/  LDGSTS.E.BYPASS.LTC128B.128 [R0], [R2.64], !P2 ;  /* 0x0000000002007fae */ /* 0x0003e2000d101d48 */
[----:B------:R-:W-:Y:S03]  /*21150*/  SEL R12, RZ, 0x10, P0 ;  /* 0x00000010ff0c7807 */ /* 0x000fe60000000000 */
[----:B------:R2:W-:Y:S01]  /*21160*/  LDGSTS.E.BYPASS.LTC128B.128 [R0+0x2000], [R6.64], !P1 ;  /* 0x0200000006007fae */ /* 0x0005e2000c901d48 */
[----:B-1----:R-:W-:Y:S05]  /*21170*/  IADD3 R2, P3, R34, R19, RZ ;  /* 0x0000001322027210 */ /* 0x002fea0007f7e0ff */
[----:B------:R-:W-:Y:S05]  /*21180*/  IMAD.X R3, R4, 0x1, R20, P3 ;  /* 0x0000000104037824 */ /* 0x000fea00018e0614 */
[----:B------:R1:W-:Y:S02]  /*21190*/  LDGSTS.E.BYPASS.LTC128B.128 [R0+0x4000], [R2.64], !P0 ;  /* 0x0400000002007fae */ /* 0x0003e4000c101d48 */
[----:B-1----:R-:W-:Y:S01]  /*211a0*/  MOV R3, 0x211d0 ;  /* 0x000211d000037802 */ /* 0x002fe20000000f00 */
[----:B------:R-:W-:Y:S02]  /*211b0*/  IMAD.MOV.U32 R2, RZ, RZ, 0x1 ;  /* 0x00000001ff027424 */ /* 0x000fe400078e00ff */
[----:B--2---:R-:W-:Y:S05]  /*211c0*/  CALL.REL.NOINC `($__internal_49_$__cuda_sm70_shflsync_idx_p) ;  /* 0x000016b000007944 */ /* 0x004fea0003c00000 */
        /* <DEDUP_REMOVED lines=8> */
.L_x_2957:
[----:B------:R-:W-:Y:S01]  /*21250*/  MOV R2, RZ ;  /* 0x000000ff00027202 */ /* 0x000fe20000000f00 */
[----:B------:R-:W-:Y:S01]  /*21260*/  IMAD.MOV.U32 R33, RZ, RZ, R9 ;  /* 0x000000ffff217224 */ /* 0x000fe200078e0009 */
[----:B------:R-:W-:Y:S01]  /*21270*/  MOV R3, 0x212a0 ;  /* 0x000212a000037802 */ /* 0x000fe20000000f00 */
[----:B------:R-:W-:Y:S02]  /*21280*/  IMAD.MOV.U32 R32, RZ, RZ, 0x181f ;  /* 0x0000181fff207424 */ /* 0x000fe400078e00ff */
[----:B-1234-:R-:W-:Y:S05]  /*21290*/  CALL.REL.NOINC `($__internal_49_$__cuda_sm70_shflsync_idx_p) ;  /* 0x000015e000007944 */ /* 0x01efea0003c00000 */
[----:B------:R-:W-:Y:S01]  /*212a0*/  MOV R5, R34 ;  /* 0x0000002200057202 */ /* 0x000fe20000000f00 */
[----:B------:R-:W-:-:S05]  /*212b0*/  BRA `(.L_x_3054) ;  /* 0xffff5f7000007947 */ /* 0x000fca000383ffff */
.L_x_2958:
        /* <DEDUP_REMOVED lines=37> */
.L_x_2959:
[----:B------:R-:W-:Y:S02]  /*21510*/  MOV R3, 0x2 ;  /* 0x0000000200037802 */ /* 0x000fe40000000f00 */
[----:B------:R-:W-:Y:S02]  /*21520*/  MOV R2, 0x21540 ;  /* 0x0002154000027802 */ /* 0x000fe40000000f00 */
[----:B------:R-:W-:Y:S05]  /*21530*/  CALL.REL.NOINC `($__internal_48_$__cuda_sm70_shflsync_bfly_p) ;  /* 0x0000130000007944 */ /* 0x000fea0003c00000 */
[----:B------:R-:W-:Y:S01]  /*21540*/  MOV R2, R23 ;  /* 0x0000001700027202 */ /* 0x000fe20000000f00 */
[----:B------:R-:W-:-:S05]  /*21550*/  BRA `(.L_x_3056) ;  /* 0xffff6f6000007947 */ /* 0x000fca000383ffff */
.L_x_2962:
[----:B------:R-:W-:Y:S01]  /*21560*/  MOV R2, RZ ;  /* 0x000000ff00027202 */ /* 0x000fe20000000f00 */
[----:B------:R-:W-:Y:S01]  /*21570*/  IMAD.MOV.U32 R33, RZ, RZ, R5 ;  /* 0x000000ffff217224 */ /* 0x000fe200078e0005 */
[----:B------:R-:W-:Y:S01]  /*21580*/  MOV R3, 0x215b0 ;  /* 0x000215b000037802 */ /* 0x000fe20000000f00 */
[----:B------:R-:W-:Y:S02]  /*21590*/  IMAD.MOV.U32 R32, RZ, RZ, 0x181f ;  /* 0x0000181fff207424 */ /* 0x000fe400078e00ff */
[----:B------:R-:W-:Y:S05]  /*215a0*/  CALL.REL.NOINC `($__internal_49_$__cuda_sm70_shflsync_idx_p) ;  /* 0x000012d000007944 */ /* 0x000fea0003c00000 */
[----:B------:R-:W-:Y:S01]  /*215b0*/  MOV R4, R34 ;  /* 0x0000002200047202 */ /* 0x000fe20000000f00 */
[----:B------:R-:W-:-:S05]  /*215c0*/  BRA `(.L_x_3057) ;  /* 0xffff88c000007947 */ /* 0x000fca000383ffff */
.L_x_2963:
        /* <DEDUP_REMOVED lines=37> */
.L_x_2965:
[----:B------:R-:W-:Y:S01]  /*21820*/  IMAD.MOV.U32 R4, RZ, RZ, R221 ;  /* 0x000000ffff047224 */ /* 0x000fe200078e00dd */
[----:B------:R-:W-:-:S02]  /*21830*/  MOV R3, 0x2 ;  /* 0x0000000200037802 */ /* 0x000fc40000000f00 */
[----:B------:R-:W-:Y:S02]  /*21840*/  MOV R2, 0x21860 ;  /* 0x0002186000027802 */ /* 0x000fe40000000f00 */
[----:B------:R-:W-:Y:S05]  /*21850*/  CALL.REL.NOINC `($__internal_48_$__cuda_sm70_shflsync_bfly_p) ;  /* 0x00000fe000007944 */ /* 0x000fea0003c00000 */
[----:B------:R-:W-:Y:S01]  /*21860*/  MOV R0, R23 ;  /* 0x0000001700007202 */ /* 0x000fe20000000f00 */
[----:B------:R-:W-:Y:S05]  /*21870*/  BRA `(.L_x_3059) ;  /* 0xffff899000007947 */ /* 0x000fea000383ffff */
.L_x_2966:
[----:B------:R-:W-:Y:S01]  /*21880*/  IMAD.MOV.U32 R4, RZ, RZ, R0 ;  /* 0x000000ffff047224 */ /* 0x000fe200078e0000 */
[----:B------:R-:W-:Y:S02]  /*21890*/  MOV R3, 0x1 ;  /* 0x0000000100037802 */ /* 0x000fe40000000f00 */
[----:B------:R-:W-:Y:S02]  /*218a0*/  MOV R2, 0x218c0 ;  /* 0x000218c000027802 */ /* 0x000fe40000000f00 */
[----:B-1----:R-:W-:Y:S05]  /*218b0*/  CALL.REL.NOINC `($__internal_48_$__cuda_sm70_shflsync_bfly_p) ;  /* 0x00000f8000007944 */ /* 0x002fea0003c00000 */
[----:B------:R-:W-:Y:S01]  /*218c0*/  FADD.FTZ R0, R0, R23 ;  /* 0x0000001700007221 */ /* 0x000fe20000010000 */
[----:B------:R-:W-:Y:S02]  /*218d0*/  MOV R4, R220 ;  /* 0x000000dc00047202 */ /* 0x000fe40000000f00 */
[----:B------:R-:W-:Y:S02]  /*218e0*/  MOV R3, 0x2 ;  /* 0x0000000200037802 */ /* 0x000fe40000000f00 */
[----:B------:R-:W-:Y:S02]  /*218f0*/  MOV R2, 0x21910 ;  /* 0x0002191000027802 */ /* 0x000fe40000000f00 */
[----:B------:R-:W-:Y:S05]  /*21900*/  CALL.REL.NOINC `($__internal_48_$__cuda_sm70_shflsync_bfly_p) ;  /* 0x00000f3000007944 */ /* 0x000fea0003c00000 */
[----:B------:R-:W-:Y:S01]  /*21910*/  FADD.FTZ R4, R220, R23 ;  /* 0x00000017dc047221 */ /* 0x000fe20000010000 */
[----:B------:R-:W-:-:S02]  /*21920*/  MOV R3, 0x1 ;  /* 0x0000000100037802 */ /* 0x000fc40000000f00 */
[----:B------:R-:W-:Y:S02]  /*21930*/  MOV R2, 0x21950 ;  /* 0x0002195000027802 */ /* 0x000fe40000000f00 */
[----:B------:R-:W-:Y:S05]  /*21940*/  CALL.REL.NOINC `($__internal_48_$__cuda_sm70_shflsync_bfly_p) ;  /* 0x00000ef000007944 */ /* 0x000fea0003c00000 */
[----:B------:R-:W-:Y:S01]  /*21950*/  MOV R3, R23 ;  /* 0x0000001700037202 */ /* 0x000fe20000000f00 */
[----:B------:R-:W-:Y:S05]  /*21960*/  BRA `(.L_x_3060) ;  /* 0xffff891000007947 */ /* 0x000fea000383ffff */
.L_x_2973:
[----:B--234-:R-:W-:Y:S01]  /*21970*/  IMAD.MOV.U32 R33, RZ, RZ, R13 ;  /* 0x000000ffff217224 */ /* 0x01cfe200078e000d */
[----:B------:R-:W-:Y:S01]  /*21980*/  MOV R2, RZ ;  /* 0x000000ff00027202 */ /* 0x000fe20000000f00 */
[----:B------:R-:W-:Y:S01]  /*21990*/  IMAD.MOV.U32 R32, RZ, RZ, 0x181f ;  /* 0x0000181fff207424 */ /* 0x000fe200078e00ff */
[----:B------:R-:W-:Y:S02]  /*219a0*/  MOV R3, 0x219c0 ;  /* 0x000219c000037802 */ /* 0x000fe40000000f00 */
[----:B-1----:R-:W-:Y:S05]  /*219b0*/  CALL.REL.NOINC `($__internal_49_$__cuda_sm70_shflsync_idx_p) ;  /* 0x00000ec000007944 */ /* 0x002fea0003c00000 */
[----:B------:R-:W-:Y:S01]  /*219c0*/  MOV R5, R34 ;  /* 0x0000002200057202 */ /* 0x000fe20000000f00 */
[----:B------:R-:W-:Y:S05]  /*219d0*/  BRA `(.L_x_3061) ;  /* 0xffffa27000007947 */ /* 0x000fea000383ffff */
.L_x_2974:
[----:B------:R-:W-:Y:S01]  /*219e0*/  IMAD.MOV.U32 R33, RZ, RZ, R14 ;  /* 0x000000ffff217224 */ /* 0x000fe200078e000e */
[----:B------:R-:W-:Y:S01]  /*219f0*/  MOV R2, RZ ;  /* 0x000000ff00027202 */ /* 0x000fe20000000f00 */
[----:B------:R-:W-:Y:S01]  /*21a00*/  IMAD.MOV.U32 R32, RZ, RZ, 0x181f ;  /* 0x0000181fff207424 */ /* 0x000fe200078e00ff */
[----:B------:R-:W-:Y:S02]  /*21a10*/  MOV R3, 0x21a30 ;  /* 0x00021a3000037802 */ /* 0x000fe40000000f00 */
[----:B-123--:R-:W-:Y:S05]  /*21a20*/  CALL.REL.NOINC `($__internal_49_$__cuda_sm70_shflsync_idx_p) ;  /* 0x00000e5000007944 */ /* 0x00efea0003c00000 */
[----:B------:R-:W-:Y:S01]  /*21a30*/  MOV R0, R34 ;  /* 0x0000002200007202 */ /* 0x000fe20000000f00 */
[----:B------:R-:W-:Y:S05]  /*21a40*/  BRA `(.L_x_3062) ;  /* 0xffffa22000007947 */ /* 0x000fea000383ffff */
.L_x_2977:
[----:B------:R-:W-:Y:S01]  /*21a50*/  IMAD.MOV.U32 R33, RZ, RZ, R13 ;  /* 0x000000ffff217224 */ /* 0x000fe200078e000d */
[----:B--2---:R-:W-:Y:S01]  /*21a60*/  MOV R2, 0x1 ;  /* 0x0000000100027802 */ /* 0x004fe20000000f00 */
[----:B------:R-:W-:Y:S01]  /*21a70*/  IMAD.MOV.U32 R32, RZ, RZ, 0x181f ;  /* 0x0000181fff207424 */ /* 0x000fe200078e00ff */
[----:B------:R-:W-:-:S02]  /*21a80*/  MOV R3, 0x21aa0 ;  /* 0x00021aa000037802 */ /* 0x000fc40000000f00 */
[----:B-1-34-:R-:W-:Y:S05]  /*21a90*/  CALL.REL.NOINC `($__internal_49_$__cuda_sm70_shflsync_idx_p) ;  /* 0x00000de000007944 */ /* 0x01afea0003c00000 */
        /* <DEDUP_REMOVED lines=8> */
.L_x_2980:
[----:B------:R-:W-:Y:S01]  /*21b20*/  IMAD.MOV.U32 R33, RZ, RZ, R13 ;  /* 0x000000ffff217224 */ /* 0x000fe200078e000d */
[----:B--2---:R-:W-:Y:S01]  /*21b30*/  MOV R2, 0x2 ;  /* 0x0000000200027802 */ /* 0x004fe20000000f00 */
[----:B------:R-:W-:Y:S01]  /*21b40*/  IMAD.MOV.U32 R32, RZ, RZ, 0x181f ;  /* 0x0000181fff207424 */ /* 0x000fe200078e00ff */
[----:B------:R-:W-:Y:S02]  /*21b50*/  MOV R3, 0x21b70 ;  /* 0x00021b7000037802 */ /* 0x000fe40000000f00 */
[----:B-1-34-:R-:W-:Y:S05]  /*21b60*/  CALL.REL.NOINC `($__internal_49_$__cuda_sm70_shflsync_idx_p) ;  /* 0x00000d1000007944 */ /* 0x01afea0003c00000 */
[----:B------:R-:W-:Y:S01]  /*21b70*/  MOV R5, R34 ;  /* 0x0000002200057202 */ /* 0x000fe20000000f00 */
[----:B------:R-:W-:Y:S05]  /*21b80*/  BRA `(.L_x_3064) ;  /* 0xffffa34000007947 */ /* 0x000fea000383ffff */
.L_x_2981:
[----:B------:R-:W-:Y:S01]  /*21b90*/  IMAD.MOV.U32 R33, RZ, RZ, R14 ;  /* 0x000000ffff217224 */ /* 0x000fe200078e000e */
[----:B--2---:R-:W-:Y:S01]  /*21ba0*/  MOV R2, 0x2 ;  /* 0x0000000200027802 */ /* 0x004fe20000000f00 */
[----:B------:R-:W-:Y:S01]  /*21bb0*/  IMAD.MOV.U32 R32, RZ, RZ, 0x181f ;  /* 0x0000181fff207424 */ /* 0x000fe200078e00ff */
[----:B------:R-:W-:Y:S02]  /*21bc0*/  MOV R3, 0x21be0 ;  /* 0x00021be000037802 */ /* 0x000fe40000000f00 */
[----:B-1-34-:R-:W-:Y:S05]  /*21bd0*/  CALL.REL.NOINC `($__internal_49_$__cuda_sm70_shflsync_idx_p) ;  /* 0x00000ca000007944 */ /* 0x01afea0003c00000 */
[----:B------:R-:W-:Y:S01]  /*21be0*/  MOV R0, R34 ;  /* 0x0000002200007202 */ /* 0x000fe20000000f00 */
[----:B------:R-:W-:Y:S05]  /*21bf0*/  BRA `(.L_x_3065) ;  /* 0xffffa2f000007947 */ /* 0x000fea000383ffff */
.L_x_2984:
[----:B------:R-:W-:Y:S01]  /*21c00*/  IMAD.MOV.U32 R33, RZ, RZ, R13 ;  /* 0x000000ffff217224 */ /* 0x000fe200078e000d */
[----:B---3--:R-:W-:Y:S01]  /*21c10*/  MOV R2, 0x3 ;  /* 0x0000000300027802 */ /* 0x008fe20000000f00 */
        /* <DEDUP_REMOVED lines=11> */
.L_x_2986:
[----:B------:R-:W-:Y:S01]  /*21cd0*/  IMAD.MOV.U32 R33, RZ, RZ, R5 ;  /* 0x000000ffff217224 */ /* 0x000fe200078e0005 */
[----:B------:R-:W-:Y:S01]  /*21ce0*/  MOV R2, RZ ;  /* 0x000000ff00027202 */ /* 0x000fe20000000f00 */
[----:B------:R-:W-:Y:S01]  /*21cf0*/  IMAD.MOV.U32 R32, RZ, RZ, 0x1c1f ;  /* 0x00001c1fff207424 */ /* 0x000fe200078e00ff */
[----:B------:R-:W-:Y:S02]  /*21d00*/  MOV R3, 0x21d20 ;  /* 0x00021d2000037802 */ /* 0x000fe40000000f00 */
[----:B--2---:R-:W-:Y:S05]  /*21d10*/  CALL.REL.NOINC `($__internal_49_$__cuda_sm70_shflsync_idx_p) ;  /* 0x00000b6000007944 */ /* 0x004fea0003c00000 */
[----:B------:R-:W-:Y:S01]  /*21d20*/  MOV R4, R34 ;  /* 0x0000002200047202 */ /* 0x000fe20000000f00 */
[----:B------:R-:W-:Y:S05]  /*21d30*/  BRA `(.L_x_3067) ;  /* 0xffffa62000007947 */ /* 0x000fea000383ffff */
.L_x_2987:
[----:B------:R-:W-:Y:S01]  /*21d40*/  IMAD.MOV.U32 R33, RZ, RZ, R14 ;  /* 0x000000ffff217224 */ /* 0x000fe200078e000e */
[----:B------:R-:W-:Y:S01]  /*21d50*/  MOV R2, RZ ;  /* 0x000000ff00027202 */ /* 0x000fe20000000f00 */
[----:B------:R-:W-:Y:S01]  /*21d60*/  IMAD.MOV.U32 R32, RZ, RZ, 0x1c1f ;  /* 0x00001c1fff207424 */ /* 0x000fe200078e00ff */
[----:B------:R-:W-:Y:S02]  /*21d70*/  MOV R3, 0x21d90 ;  /* 0x00021d9000037802 */ /* 0x000fe40000000f00 */
[----:B-123--:R-:W-:Y:S05]  /*21d80*/  CALL.REL.NOINC `($__internal_49_$__cuda_sm70_shflsync_idx_p) ;  /* 0x00000af000007944 */ /* 0x00efea0003c00000 */
[----:B------:R-:W-:Y:S01]  /*21d90*/  MOV R0, R34 ;  /* 0x0000002200007202 */ /* 0x000fe20000000f00 */
[----:B------:R-:W-:Y:S05]  /*21da0*/  BRA `(.L_x_3068) ;  /* 0xffffa5d000007947 */ /* 0x000fea000383ffff */
.L_x_2990:
        /* <DEDUP_REMOVED lines=13> */
.L_x_2994:
[----:B------:R-:W-:Y:S01]  /*21e80*/  IMAD.MOV.U32 R33, RZ, RZ, R5 ;  /* 0x000000ffff217224 */ /* 0x000fe200078e0005 */
[----:B------:R-:W-:Y:S01]  /*21e90*/  MOV R2, RZ ;  /* 0x000000ff00027202 */ /* 0x000fe20000000f00 */
[----:B------:R-:W-:Y:S01]  /*21ea0*/  IMAD.MOV.U32 R32, RZ, RZ, 0x181f ;  /* 0x0000181fff207424 */ /* 0x000fe200078e00ff */
[----:B------:R-:W-:Y:S02]  /*21eb0*/  MOV R3, 0x21ed0 ;  /* 0x00021ed000037802 */ /* 0x000fe40000000f00 */
[----:B------:R-:W-:Y:S05]  /*21ec0*/  CALL.REL.NOINC `($__internal_49_$__cuda_sm70_shflsync_idx_p) ;  /* 0x000009b000007944 */ /* 0x000fea0003c00000 */
[----:B------:R-:W-:Y:S01]  /*21ed0*/  MOV R4, R34 ;  /* 0x0000002200047202 */ /* 0x000fe20000000f00 */
[----:B------:R-:W-:Y:S05]  /*21ee0*/  BRA `(.L_x_3070) ;  /* 0xffffc22000007947 */ /* 0x000fea000383ffff */
.L_x_2995:
[----:B------:R-:W-:Y:S01]  /*21ef0*/  IMAD.MOV.U32 R33, RZ, RZ, R14 ;  /* 0x000000ffff217224 */ /* 0x000fe200078e000e */
[----:B------:R-:W-:Y:S01]  /*21f00*/  MOV R2, RZ ;  /* 0x000000ff00027202 */ /* 0x000fe20000000f00 */
[----:B------:R-:W-:Y:S01]  /*21f10*/  IMAD.MOV.U32 R32, RZ, RZ, 0x181f ;  /* 0x0000181fff207424 */ /* 0x000fe200078e00ff */
[----:B------:R-:W-:Y:S02]  /*21f20*/  MOV R3, 0x21f40 ;  /* 0x00021f4000037802 */ /* 0x000fe40000000f00 */
[----:B-12---:R-:W-:Y:S05]  /*21f30*/  CALL.REL.NOINC `($__internal_49_$__cuda_sm70_shflsync_idx_p) ;  /* 0x0000094000007944 */ /* 0x006fea0003c00000 */
[----:B------:R-:W-:Y:S01]  /*21f40*/  MOV R0, R34 ;  /* 0x0000002200007202 */ /* 0x000fe20000000f00 */
[----:B------:R-:W-:Y:S05]  /*21f50*/  BRA `(.L_x_3071) ;  /* 0xffffc1d000007947 */ /* 0x000fea000383ffff */
.L_x_2998:
        /* <DEDUP_REMOVED lines=13> */
.L_x_3001:
[----:B------:R-:W-:Y:S01]  /*22030*/  IMAD.MOV.U32 R33, RZ, RZ, R5 ;  /* 0x000000ffff217224 */ /* 0x000fe200078e0005 */
[----:B-1----:R-:W-:Y:S01]  /*22040*/  MOV R2, 0x2 ;  /* 0x0000000200027802 */ /* 0x002fe20000000f00 */
[----:B------:R-:W-:Y:S01]  /*22050*/  IMAD.MOV.U32 R32, RZ, RZ, 0x181f ;  /* 0x0000181fff207424 */ /* 0x000fe200078e00ff */
[----:B------:R-:W-:Y:S02]  /*22060*/  MOV R3, 0x22080 ;  /* 0x0002208000037802 */ /* 0x000fe40000000f00 */
[----:B--234-:R-:W-:Y:S05]  /*22070*/  CALL.REL.NOINC `($__internal_49_$__cuda_sm70_shflsync_idx_p) ;  /* 0x0000080000007944 */ /* 0x01cfea0003c00000 */
[----:B------:R-:W-:Y:S01]  /*22080*/  MOV R4, R34 ;  /* 0x0000002200047202 */ /* 0x000fe20000000f00 */
[----:B------:R-:W-:Y:S05]  /*22090*/  BRA `(.L_x_3073) ;  /* 0xffffc30000007947 */ /* 0x000fea000383ffff */
.L_x_3002:
[----:B------:R-:W-:Y:S01]  /*220a0*/  IMAD.MOV.U32 R33, RZ, RZ, R14 ;  /* 0x000000ffff217224 */ /* 0x000fe200078e000e */
[----:B------:R-:W-:Y:S01]  /*220b0*/  MOV R2, 0x2 ;  /* 0x0000000200027802 */ /* 0x000fe20000000f00 */
[----:B------:R-:W-:Y:S01]  /*220c0*/  IMAD.MOV.U32 R32, RZ, RZ, 0x181f ;  /* 0x0000181fff207424 */ /* 0x000fe200078e00ff */
[----:B------:R-:W-:Y:S02]  /*220d0*/  MOV R3, 0x220f0 ;  /* 0x000220f000037802 */ /* 0x000fe40000000f00 */
[----:B-1234-:R-:W-:Y:S05]  /*220e0*/  CALL.REL.NOINC `($__internal_49_$__cuda_sm70_shflsync_idx_p) ;  /* 0x0000079000007944 */ /* 0x01efea0003c00000 */
[----:B------:R-:W-:Y:S01]  /*220f0*/  MOV R0, R34 ;  /* 0x0000002200007202 */ /* 0x000fe20000000f00 */
[----:B------:R-:W-:Y:S05]  /*22100*/  BRA `(.L_x_3074) ;  /* 0xffffc2b000007947 */ /* 0x000fea000383ffff */
.L_x_3005:
[----:B------:R-:W-:Y:S01]  /*22110*/  IMAD.MOV.U32 R33, RZ, RZ, R5 ;  /* 0x000000ffff217224 */ /* 0x000fe200078e0005 */
[----:B-1----:R-:W-:Y:S01]  /*22120*/  MOV R2, 0x3 ;  /* 0x0000000300027802 */ /* 0x002fe20000000f00 */
[----:B------:R-:W-:Y:S01]  /*22130*/  IMAD.MOV.U32 R32, RZ, RZ, 0x181f ;  /* 0x0000181fff207424 */ /* 0x000fe200078e00ff */
[----:B------:R-:W-:-:S02]  /*22140*/  MOV R3, 0x22160 ;  /* 0x0002216000037802 */ /* 0x000fc40000000f00 */
[----:B--234-:R-:W-:Y:S05]  /*22150*/  CALL.REL.NOINC `($__internal_49_$__cuda_sm70_shflsync_idx_p) ;  /* 0x0000072000007944 */ /* 0x01cfea0003c00000 */
        /* <DEDUP_REMOVED lines=8> */
.L_x_3007:
[----:B------:R-:W-:Y:S01]  /*221e0*/  IMAD.MOV.U32 R33, RZ, RZ, R35 ;  /* 0x000000ffff217224 */ /* 0x000fe200078e0023 */
[----:B------:R-:W-:Y:S01]  /*221f0*/  MOV R2, RZ ;  /* 0x000000ff00027202 */ /* 0x000fe20000000f00 */
[----:B------:R-:W-:Y:S01]  /*22200*/  IMAD.MOV.U32 R32, RZ, RZ, 0x1f ;  /* 0x0000001fff207424 */ /* 0x000fe200078e00ff */
[----:B------:R-:W-:Y:S02]  /*22210*/  MOV R3, 0x22230 ;  /* 0x0002223000037802 */ /* 0x000fe40000000f00 */
[----:B-1----:R-:W-:Y:S05]  /*22220*/  CALL.REL.NOINC `($__internal_49_$__cuda_sm70_shflsync_idx_p) ;  /* 0x0000065000007944 */ /* 0x002fea0003c00000 */
[----:B------:R-:W-:Y:S01]  /*22230*/  MOV R9, R34 ;  /* 0x0000002200097202 */ /* 0x000fe20000000f00 */
[----:B------:R-:W-:Y:S05]  /*22240*/  BRA `(.L_x_3076) ;  /* 0xffffc4a000007947 */ /* 0x000fea000383ffff */
.L_x_3008:
[----:B------:R-:W-:Y:S01]  /*22250*/  IMAD.MOV.U32 R33, RZ, RZ, R35 ;  /* 0x000000ffff217224 */ /* 0x000fe200078e0023 */
[----:B------:R-:W-:Y:S01]  /*22260*/  MOV R2, 0x1 ;  /* 0x0000000100027802 */ /* 0x000fe20000000f00 */
[----:B------:R-:W-:Y:S01]  /*22270*/  IMAD.MOV.U32 R32, RZ, RZ, 0x1f ;  /* 0x0000001fff207424 */ /* 0x000fe200078e00ff */
[----:B------:R-:W-:Y:S02]  /*22280*/  MOV R3, 0x222a0 ;  /* 0x000222a000037802 */ /* 0x000fe40000000f00 */
[----:B-123--:R-:W-:Y:S05]  /*22290*/  CALL.REL.NOINC `($__internal_49_$__cuda_sm70_shflsync_idx_p) ;  /* 0x000005e000007944 */ /* 0x00efea0003c00000 */
[----:B------:R-:W-:Y:S01]  /*222a0*/  MOV R6, R34 ;  /* 0x0000002200067202 */ /* 0x000fe20000000f00 */
[----:B------:R-:W-:Y:S05]  /*222b0*/  BRA `(.L_x_3077) ;  /* 0xffffc45000007947 */ /* 0x000fea000383ffff */
.L_x_3009:
[----:B------:R-:W-:Y:S02]  /*222c0*/  MOV R3, 0x1 ;  /* 0x0000000100037802 */ /* 0x000fe40000000f00 */
[----:B------:R-:W-:-:S02]  /*222d0*/  MOV R2, 0x222f0 ;  /* 0x000222f000027802 */ /* 0x000fc40000000f00 */
[----:B-1234-:R-:W-:Y:S05]  /*222e0*/  CALL.REL.NOINC `($__internal_50_$__cuda_sm70_shflsync_up_p) ;  /* 0x000005f000007944 */ /* 0x01efea0003c00000 */
[----:B------:R-:W-:Y:S05]  /*222f0*/  BRA `(.L_x_3078) ;  /* 0xffffc54000007947 */ /* 0x000fea000383ffff */
.L_x_3010:
[----:B------:R-:W-:Y:S02]  /*22300*/  MOV R3, 0x2 ;  /* 0x0000000200037802 */ /* 0x000fe40000000f00 */
[----:B------:R-:W-:-:S02]  /*22310*/  MOV R2, 0x22330 ;  /* 0x0002233000027802 */ /* 0x000fc40000000f00 */
[----:B---34-:R-:W-:Y:S05]  /*22320*/  CALL.REL.NOINC `($__internal_50_$__cuda_sm70_shflsync_up_p) ;  /* 0x000005b000007944 */ /* 0x018fea0003c00000 */
        /* <DEDUP_REMOVED lines=24> */
.L_x_3014:
[----:B------:R-:W-:Y:S02]  /*224b0*/  MOV R3, 0x1 ;  /* 0x0000000100037802 */ /* 0x000fe40000000f00 */
[----:B------:R-:W-:Y:S02]  /*224c0*/  MOV R2, 0x224e0 ;  /* 0x000224e000027802 */ /* 0x000fe40000000f00 */
[----:B------:R-:W-:Y:S05]  /*224d0*/  CALL.REL.NOINC `($__internal_50_$__cuda_sm70_shflsync_up_p) ;  /* 0x0000040000007944 */ /* 0x000fea0003c00000 */
[----:B------:R-:W-:Y:S01]  /*224e0*/  MOV R2, R4 ;  /* 0x0000000400027202 */ /* 0x000fe20000000f00 */
[----:B------:R-:W-:Y:S05]  /*224f0*/  BRA `(.L_x_3080) ;  /* 0xffffc5b000007947 */ /* 0x000fea000383ffff */
.L_x_3015:
        /* <DEDUP_REMOVED lines=27> */
.L_x_3017:
[----:B------:R-:W-:Y:S02]  /*226b0*/  SEL R0, RZ, 0x1, P0 ;  /* 0x00000001ff007807 */ /* 0x000fe40000000000 */
[----:B------:R-:W-:Y:S02]  /*226c0*/  MOV R2, 0x226e0 ;  /* 0x000226e000027802 */ /* 0x000fe40000000f00 */
[----:B-1----:R-:W-:Y:S05]  /*226d0*/  CALL.REL.NOINC `($__internal_51_$__cuda_sm70_votesync_ballot) ;  /* 0x0000026000007944 */ /* 0x002fea0003c00000 */
[----:B------:R-:W-:Y:S01]  /*226e0*/  MOV R6, R0 ;  /* 0x0000000000067202 */ /* 0x000fe20000000f00 */
[----:B------:R-:W-:Y:S05]  /*226f0*/  BRA `(.L_x_3082) ;  /* 0xffffc54000007947 */ /* 0x000fea000383ffff */
.L_x_3018:
[----:B------:R-:W-:Y:S01]  /*22700*/  IMAD.MOV.U32 R33, RZ, RZ, R7 ;  /* 0x000000ffff217224 */ /* 0x000fe200078e0007 */
[----:B--2---:R-:W-:Y:S01]  /*22710*/  MOV R2, R0 ;  /* 0x0000000000027202 */ /* 0x004fe20000000f00 */
[----:B------:R-:W-:Y:S01]  /*22720*/  IMAD.MOV.U32 R32, RZ, RZ, 0x1f ;  /* 0x0000001fff207424 */ /* 0x000fe200078e00ff */
[----:B------:R-:W-:Y:S02]  /*22730*/  MOV R3, 0x22750 ;  /* 0x0002275000037802 */ /* 0x000fe40000000f00 */
[----:B-1----:R-:W-:Y:S05]  /*22740*/  CALL.REL.NOINC `($__internal_49_$__cuda_sm70_shflsync_idx_p) ;  /* 0x0000013000007944 */ /* 0x002fea0003c00000 */
[----:B------:R-:W-:Y:S01]  /*22750*/  IMAD.MOV.U32 R12, RZ, RZ, R34 ;  /* 0x000000ffff0c7224 */ /* 0x000fe200078e0022 */
[----:B------:R-:W-:Y:S01]  /*22760*/  MOV R2, R0 ;  /* 0x0000000000027202 */ /* 0x000fe20000000f00 */
[----:B------:R-:W-:Y:S01]  /*22770*/  IMAD.MOV.U32 R33, RZ, RZ, R8 ;  /* 0x000000ffff217224 */ /* 0x000fe200078e0008 */
[----:B------:R-:W-:-:S02]  /*22780*/  MOV R32, 0x1f ;  /* 0x0000001f00207802 */ /* 0x000fc40000000f00 */
[----:B------:R-:W-:Y:S02]  /*22790*/  MOV R3, 0x227b0 ;  /* 0x000227b000037802 */ /* 0x000fe40000000f00 */
[----:B------:R-:W-:Y:S05]  /*227a0*/  CALL.REL.NOINC `($__internal_49_$__cuda_sm70_shflsync_idx_p) ;  /* 0x000000d000007944 */ /* 0x000fea0003c00000 */
[----:B------:R-:W-:Y:S01]  /*227b0*/  MOV R5, R34 ;  /* 0x0000002200057202 */ /* 0x000fe20000000f00 */
[----:B------:R-:W-:Y:S05]  /*227c0*/  BRA `(.L_x_3083) ;  /* 0xffffc4e000007947 */ /* 0x000fea000383ffff */
.L_x_3021:
[----:B------:R-:W-:Y:S01]  /*227d0*/  IMAD.MOV.U32 R33, RZ, RZ, R4 ;  /* 0x000000ffff217224 */ /* 0x000fe200078e0004 */
[----:B--2---:R-:W-:Y:S01]  /*227e0*/  MOV R2, R0 ;  /* 0x0000000000027202 */ /* 0x004fe20000000f00 */
[----:B------:R-:W-:Y:S01]  /*227f0*/  IMAD.MOV.U32 R32, RZ, RZ, 0x1f ;  /* 0x0000001fff207424 */ /* 0x000fe200078e00ff */
[----:B------:R-:W-:Y:S02]  /*22800*/  MOV R3, 0x22820 ;  /* 0x0002282000037802 */ /* 0x000fe40000000f00 */
[----:B-1--4-:R-:W-:Y:S05]  /*22810*/  CALL.REL.NOINC `($__internal_49_$__cuda_sm70_shflsync_idx_p) ;  /* 0x0000006000007944 */ /* 0x012fea0003c00000 */
[----:B------:R-:W-:Y:S01]  /*22820*/  MOV R14, R34 ;  /* 0x00000022000e7202 */ /* 0x000fe20000000f00 */
[----:B------:R-:W-:Y:S05]  /*22830*/  BRA `(.L_x_3020) ;  /* 0xffffc4d000007947 */ /* 0x000fea000383ffff */
        .weak           $__internal_48_$__cuda_sm70_shflsync_bfly_p
        .type           $__internal_48_$__cuda_sm70_shflsync_bfly_p,@function
        .size           $__internal_48_$__cuda_sm70_shflsync_bfly_p,($__internal_49_$__cuda_sm70_shflsync_idx_p - $__internal_48_$__cuda_sm70_shflsync_bfly_p)
$__internal_48_$__cuda_sm70_shflsync_bfly_p:
[----:B------:R-:W-:Y:S04]  /*22840*/  WARPSYNC R196 ;  /* 0x000000c400007348 */ /* 0x000fe80003800000 */
[----:B------:R1:W2:Y:S02]  /*22850*/  SHFL.BFLY PT, R23, R4, R3, R197 ;  /* 0x0c00000304177389 */ /* 0x0002a400000e00c5 */
[----:B-1----:R-:W-:-:S04]  /*22860*/  MOV R3, 0x0 ;  /* 0x0000000000037802 */ /* 0x002fc80000000f00 */
[----:B--2---:R-:W-:Y:S05]  /*22870*/  RET.REL.NODEC R2 `(_ZN7cutlass13device_kernelIN5flash19enable_sm80_to_sm89INS1_16FlashAttnFwdSm80INS1_25CollectiveMainloopFwdSm80ILi8ELi2ELb0EN4cute5tupleIJNS5_1CILi128EEENS7_ILi64EEENS7_ILi192EEEEEELi192ENS_6half_tEfNS_4arch4Sm80ELb1ELb0ELb1ELb1ELb1ELb1ELb1ELb1EEENS1_21CollectiveEpilogueFwdINS6_IJS8_SA_S9_EEENS6_IJNS7_ILi1EEESI_SI_EEESC_SE_Li256ELb1ELb1ELb1ELb0EEENS1_36VarlenDynamicPersistentTileSchedulerILi128ELi64ELi256ELi256ELb1ELb1ELb0ELb1ELb1ELb1EEEEEEEEEvNT_6ParamsE) ;  /* 0xfffdd78002007950 */ /* 0x004fea0003c3ffff */
        .weak           $__internal_49_$__cuda_sm70_shflsync_idx_p
        .type           $__internal_49_$__cuda_sm70_shflsync_idx_p,@function
        .size           $__internal_49_$__cuda_sm70_shflsync_idx_p,($__internal_50_$__cuda_sm70_shflsync_up_p - $__internal_49_$__cuda_sm70_shflsync_idx_p)
$__internal_49_$__cuda_sm70_shflsync_idx_p:
[----:B------:R-:W-:-:S04]  /*22880*/  MOV R34, 0xffffffff ;  /* 0xffffffff00227802 */ /* 0x000fc80000000f00 */
[----:B------:R-:W-:Y:S04]  /*22890*/  WARPSYNC R34 ;  /* 0x0000002200007348 */ /* 0x000fe80003800000 */
[----:B------:R1:W2:Y:S02]  /*228a0*/  SHFL.IDX PT, R34, R33, R2, R32 ;  /* 0x0000000221227389 */ /* 0x0002a400000e0020 */
[----:B-1----:R-:W-:Y:S02]  /*228b0*/  MOV R2, R3 ;  /* 0x0000000300027202 */ /* 0x002fe40000000f00 */
[----:B------:R-:W-:-:S04]  /*228c0*/  MOV R3, 0x0 ;  /* 0x0000000000037802 */ /* 0x000fc80000000f00 */
[----:B--2---:R-:W-:Y:S05]  /*228d0*/  RET.REL.NODEC R2 `(_ZN7cutlass13device_kernelIN5flash19enable_sm80_to_sm89INS1_16FlashAttnFwdSm80INS1_25CollectiveMainloopFwdSm80ILi8ELi2ELb0EN4cute5tupleIJNS5_1CILi128EEENS7_ILi64EEENS7_ILi192EEEEEELi192ENS_6half_tEfNS_4arch4Sm80ELb1ELb0ELb1ELb1ELb1ELb1ELb1ELb1EEENS1_21CollectiveEpilogueFwdINS6_IJS8_SA_S9_EEENS6_IJNS7_ILi1EEESI_SI_EEESC_SE_Li256ELb1ELb1ELb1ELb0EEENS1_36VarlenDynamicPersistentTileSchedulerILi128ELi64ELi256ELi256ELb1ELb1ELb0ELb1ELb1ELb1EEEEEEEEEvNT_6ParamsE) ;  /* 0xfffdd72002007950 */ /* 0x004fea0003c3ffff */
        .weak           $__internal_50_$__cuda_sm70_shflsync_up_p
        .type           $__internal_50_$__cuda_sm70_shflsync_up_p,@function
        .size           $__internal_50_$__cuda_sm70_shflsync_up_p,($__internal_51_$__cuda_sm70_votesync_ballot - $__internal_50_$__cuda_sm70_shflsync_up_p)
$__internal_50_$__cuda_sm70_shflsync_up_p:
[----:B------:R-:W-:Y:S02]  /*228e0*/  MOV R4, RZ ;  /* 0x000000ff00047202 */ /* 0x000fe40000000f00 */
[----:B------:R-:W-:-:S04]  /*228f0*/  MOV R12, 0xffffffff ;  /* 0xffffffff000c7802 */ /* 0x000fc80000000f00 */
[----:B------:R-:W-:Y:S04]  /*22900*/  WARPSYNC R12 ;  /* 0x0000000c00007348 */ /* 0x000fe80003800000 */
[----:B------:R1:W2:Y:S02]  /*22910*/  SHFL.UP PT, R4, R0, R3, R4 ;  /* 0x0400000300047389 */ /* 0x0002a400000e0004 */
[----:B-1----:R-:W-:-:S04]  /*22920*/  MOV R3, 0x0 ;  /* 0x0000000000037802 */ /* 0x002fc80000000f00 */
[----:B--2---:R-:W-:Y:S05]  /*22930*/  RET.REL.NODEC R2 `(_ZN7cutlass13device_kernelIN5flash19enable_sm80_to_sm89INS1_16FlashAttnFwdSm80INS1_25CollectiveMainloopFwdSm80ILi8ELi2ELb0EN4cute5tupleIJNS5_1CILi128EEENS7_ILi64EEENS7_ILi192EEEEEELi192ENS_6half_tEfNS_4arch4Sm80ELb1ELb0ELb1ELb1ELb1ELb1ELb1ELb1EEENS1_21CollectiveEpilogueFwdINS6_IJS8_SA_S9_EEENS6_IJNS7_ILi1EEESI_SI_EEESC_SE_Li256ELb1ELb1ELb1ELb0EEENS1_36VarlenDynamicPersistentTileSchedulerILi128ELi64ELi256ELi256ELb1ELb1ELb0ELb1ELb1ELb1EEEEEEEEEvNT_6ParamsE) ;  /* 0xfffdd6c002007950 */ /* 0x004fea0003c3ffff */
        .weak           $__internal_51_$__cuda_sm70_votesync_ballot
        .type           $__internal_51_$__cuda_sm70_votesync_ballot,@function
        .size           $__internal_51_$__cuda_sm70_votesync_ballot,(.L_x_6235 - $__internal_51_$__cuda_sm70_votesync_ballot)
$__internal_51_$__cuda_sm70_votesync_ballot:
[----:B------:R-:W-:Y:S01]  /*22940*/  ISETP.NE.U32.AND P0, PT, R0, 0x1, PT ;  /* 0x000000010000780c */ /* 0x000fe20003f05070 */
[----:B------:R-:W-:-:S04]  /*22950*/  IMAD.MOV.U32 R3, RZ, RZ, -0x1 ;  /* 0xffffffffff037424 */ /* 0x000fc800078e00ff */
[----:B------:R-:W-:Y:S08]  /*22960*/  WARPSYNC R3 ;  /* 0x0000000300007348 */ /* 0x000ff00003800000 */
[----:B------:R-:W-:-:S04]  /*22970*/  VOTE.ANY R0, PT, !P0 ;  /* 0x0000000000007806 */ /* 0x000fc800040e0100 */
[----:B------:R-:W-:Y:S01]  /*22980*/  LOP3.LUT R0, R0, R3, RZ, 0xc0, !PT ;  /* 0x0000000300007212 */ /* 0x000fe200078ec0ff */
[----:B------:R-:W-:-:S04]  /*22990*/  IMAD.MOV.U32 R3, RZ, RZ, 0x0 ;  /* 0x00000000ff037424 */ /* 0x000fc800078e00ff */
[----:B------:R-:W-:Y:S05]  /*229a0*/  RET.REL.NODEC R2 `(_ZN7cutlass13device_kernelIN5flash19enable_sm80_to_sm89INS1_16FlashAttnFwdSm80INS1_25CollectiveMainloopFwdSm80ILi8ELi2ELb0EN4cute5tupleIJNS5_1CILi128EEENS7_ILi64EEENS7_ILi192EEEEEELi192ENS_6half_tEfNS_4arch4Sm80ELb1ELb0ELb1ELb1ELb1ELb1ELb1ELb1EEENS1_21CollectiveEpilogueFwdINS6_IJS8_SA_S9_EEENS6_IJNS7_ILi1EEESI_SI_EEESC_SE_Li256ELb1ELb1ELb1ELb0EEENS1_36VarlenDynamicPersistentTileSchedulerILi128ELi64ELi256ELi256ELb1ELb1ELb0ELb1ELb1ELb1EEEEEEEEEvNT_6ParamsE) ;  /* 0xfffdd65002007950 */ /* 0x000fea0003c3ffff */
.L_x_3084:
        /* <DEDUP_REMOVED lines=13> */
.L_x_6235:


//--------------------- .text._ZN7cutlass13device_kernelIN5flash19enable_sm80_to_sm89INS1_16FlashAttnFwdSm80INS1_25CollectiveMainloopFwdSm80ILi8ELi1ELb0EN4cute5tupleIJNS5_1CILi128EEENS7_ILi64EEENS7_ILi192EEEEEELi192ENS_6half_tEfNS_4arch4Sm80ELb0ELb0ELb0ELb0ELb1ELb0ELb1ELb1EEENS1_21CollectiveEpilogueFwdINS6_IJS8_SA_S9_EEENS6_IJNS7_ILi1EEESI_SI_EEESC_SE_Li256ELb0ELb1ELb1ELb0EEENS1_19SingleTileSchedulerILb0ELb1ELb1ELi128EEEEEEEEEvNT_6ParamsE --------------------------
	.section	.text._ZN7cutlass13device_kernelIN5flash19enable_sm80_to_sm89INS1_16FlashAttnFwdSm80INS1_25CollectiveMainloopFwdSm80ILi8ELi1ELb0EN4cute5tupleIJNS5_1CILi128EEENS7_ILi64EEENS7_ILi192EEEEEELi192ENS_6half_tEfNS_4arch4Sm80ELb0ELb0ELb0ELb0ELb1ELb0ELb1ELb1EEENS1_21CollectiveEpilogueFwdINS6_IJS8_SA_S9_EEENS6_IJNS7_ILi1EEESI_SI_EEESC_SE_Li256ELb0ELb1ELb1ELb0EEENS1_19SingleTileSchedulerILb0ELb1ELb1ELi128EEEEEEEEEvNT_6ParamsE,"ax",@progbits
	.sectioninfo	@"SHI_REGISTERS=226"
	.align	128
.text._ZN7cutlass13device_kernelIN5flash19enable_sm80_to_sm89INS1_16FlashAttnFwdSm80INS1_25CollectiveMainloopFwdSm80ILi8ELi1ELb0EN4cute5tupleIJNS5_1CILi128EEENS7_ILi64EEENS7_ILi192EEEEEELi192ENS_6half_tEfNS_4arch4Sm80ELb0ELb0ELb0ELb0ELb1ELb0ELb1ELb1EEENS1_21CollectiveEpilogueFwdINS6_IJS8_SA_S9_EEENS6_IJNS7_ILi1EEESI_SI_EEESC_SE_Li256ELb0ELb1ELb1ELb0EEENS1_19SingleTileSchedulerILb0ELb1ELb1ELi128EEEEEEEEEvNT_6ParamsE:
        .type           _ZN7cutlass13device_kernelIN5flash19enable_sm80_to_sm89INS1_16FlashAttnFwdSm80INS1_25CollectiveMainloopFwdSm80ILi8ELi1ELb0EN4cute5tupleIJNS5_1CILi128EEENS7_ILi64EEENS7_ILi192EEEEEELi192ENS_6half_tEfNS_4arch4Sm80ELb0ELb0ELb0ELb0ELb1ELb0ELb1ELb1EEENS1_21CollectiveEpilogueFwdINS6_IJS8_SA_S9_EEENS6_IJNS7_ILi1EEESI_SI_EEESC_SE_Li256ELb0ELb1ELb1ELb0EEENS1_19SingleTileSchedulerILb0ELb1ELb1ELi128EEEEEEEEEvNT_6ParamsE,@function
        .size           _ZN7cutlass13device_kernelIN5flash19enable_sm80_to_sm89INS1_16FlashAttnFwdSm80INS1_25CollectiveMainloopFwdSm80ILi8ELi1ELb0EN4cute5tupleIJNS5_1CILi128EEENS7_ILi64EEENS7_ILi192EEEEEELi192ENS_6half_tEfNS_4arch4Sm80ELb0ELb0ELb0ELb0ELb1ELb0ELb1ELb1EEENS1_21CollectiveEpilogueFwdINS6_IJS8_SA_S9_EEENS6_IJNS7_ILi1EEESI_SI_EEESC_SE_Li256ELb0ELb1ELb1ELb0EEENS1_19SingleTileSchedulerILb0ELb1ELb1ELi128EEEEEEEEEvNT_6ParamsE,(.L_x_6240 - _ZN7cutlass13device_kernelIN5flash19enable_sm80_to_sm89INS1_16FlashAttnFwdSm80INS1_25CollectiveMainloopFwdSm80ILi8ELi1ELb0EN4cute5tupleIJNS5_1CILi128EEENS7_ILi64EEENS7_ILi192EEEEEELi192ENS_6half_tEfNS_4arch4Sm80ELb0ELb0ELb0ELb0ELb1ELb0ELb1ELb1EEENS1_21CollectiveEpilogueFwdINS6_IJS8_SA_S9_EEENS6_IJNS7_ILi1EEESI_SI_EEESC_SE_Li256ELb0ELb1ELb1ELb0EEENS1_19SingleTileSchedulerILb0ELb1ELb1ELi128EEEEEEEEEvNT_6ParamsE)
        .other          _ZN7cutlass13device_kernelIN5flash19enable_sm80_to_sm89INS1_16FlashAttnFwdSm80INS1_25CollectiveMainloopFwdSm80ILi8ELi1ELb0EN4cute5tupleIJNS5_1CILi128EEENS7_ILi64EEENS7_ILi192EEEEEELi192ENS_6half_tEfNS_4arch4Sm80ELb0ELb0ELb0ELb0ELb1ELb0ELb1ELb1EEENS1_21CollectiveEpilogueFwdINS6_IJS8_SA_S9_EEENS6_IJNS7_ILi1EEESI_SI_EEESC_SE_Li256ELb0ELb1ELb1ELb0EEENS1_19SingleTileSchedulerILb0ELb1ELb1ELi128EEEEEEEEEvNT_6ParamsE,@"STO_CUDA_ENTRY STV_DEFAULT"
_ZN7cutlass13device_kernelIN5flash19enable_sm80_to_sm89INS1_16FlashAttnFwdSm80INS1_25CollectiveMainloopFwdSm80ILi8ELi1ELb0EN4cute5tupleIJNS5_1CILi128EEENS7_ILi64EEENS7_ILi192EEEEEELi192ENS_6half_tEfNS_4arch4Sm80ELb0ELb0ELb0ELb0ELb1ELb0ELb1ELb1EEENS1_21CollectiveEpilogueFwdINS6_IJS8_SA_S9_EEENS6_IJNS7_ILi1EEESI_SI_EEESC_SE_Li256ELb0ELb1ELb1ELb0EEENS1_19SingleTileSchedulerILb0ELb1ELb1ELi128EEEEEEEEEvNT_6ParamsE:
        /* <DEDUP_REMOVED lines=17> */
.L_x_3085:
[----:B------:R-:W-:Y:S02]  /*0110*/  ULDC.64 UR4, c[0x0][0x550] ;  /* 0x0001540000047ab9 */ /* 0x000fe40000000a00 */
[----:B------:R-:W-:Y:S02]  /*0120*/  UISETP.NE.AND UP0, UPT, UR4, 0x1, UPT ;  /* 0x000000010400788c */ /* 0x000fe4000bf05270 */
[----:B------:R-:W-:-:S02]  /*0130*/  UIMAD.WIDE.U32 UR8, UR6, UR5, URZ ;  /* 0x00000005060872a5 */ /* 0x000fc4000f8e003f */
[----:B------:R-:W-:Y:S02]  /*0140*/  ULDC UR4, c[0x0][0x558] ;  /* 0x0001560000047ab9 */ /* 0x000fe40000000800 */
[----:B------:R-:W-:-:S05]  /*0150*/  UMOV UR10, UR6 ;  /* 0x00000006000a7c82 */ /* 0x000fca0008000000 */
[----:B------:R-:W-:-:S03]  /*0160*/  @UP0 USHF.R.U32.HI UR10, URZ, UR4, UR9 ;  /* 0x000000043f0a0299 */ /* 0x000fc60008011609 */
.L_x_3086:
        /* <DEDUP_REMOVED lines=65> */
.L_x_3087:
        /* <DEDUP_REMOVED lines=94> */
[----:B------:R-:W-:Y:S01]  /*0b60*/  ISETP.GE.AND P5, PT, R144, c[0x0][0x198], PT ;  /* 0x0000660090007a0c */ /* 0x000fe20003fa6270 */
[----:B------:R-:W-:Y:S01]  /*0b70*/  ULDC UR4, c[0x0][0x168] ;  /* 0x00005a0000047ab9 */ /* 0x000fe20000000800 */
[----:B---3--:R-:W-:Y:S01]  /*0b80*/  IMAD R9, R12, 0x80, R202 ;  /* 0x000000800c097824 */ /* 0x008fe200078e02ca */
[----:B------:R-:W-:Y:S01]  /*0b90*/  UIADD3 UR5, UR17, UR5, URZ ;  /* 0x0000000511057290 */ /* 0x000fe2000fffe03f */
[----:B------:R-:W-:-:S02]  /*0ba0*/  IMAD.U32 R15, RZ, RZ, UR17 ;  /* 0x00000011ff0f7e24 */ /* 0x000fc4000f8e00ff */
[----:B------:R-:W-:-:S04]  /*0bb0*/  @P1 IMAD.HI.U32 R0, R9, c[0x0][0x2c8], RZ ;  /* 0x0000b20009001a27 */ /* 0x000fc800078e00ff */
        /* <DEDUP_REMOVED lines=9> */
[----:B------:R-:W-:Y:S01]  /*0c50*/  IMAD R0, R0, c[0x0][0x2c4], R9 ;  /* 0x0000b10000007a24 */ /* 0x000fe200078e0209 */
[----:B------:R-:W-:Y:S01]  /*0c60*/  IADD3 R9, R144, 0x40, RZ ;  /* 0x0000004090097810 */ /* 0x000fe20007ffe0ff */
[----:B------:R-:W-:Y:S02]  /*0c70*/  IMAD R4, R4, c[0x0][0x1b0], RZ ;  /* 0x00006c0004047a24 */ /* 0x000fe400078e02ff */
[----:B------:R-:W-:Y:S01]  /*0c80*/  IMAD R12, R12, 0x80, R7 ;  /* 0x000000800c0c7824 */ /* 0x000fe200078e0207 */
[----:B------:R-:W-:Y:S01]  /*0c90*/  SHF.R.S32.HI R11, RZ, 0x1f, R0 ;  /* 0x0000001fff0b7819 */ /* 0x000fe20000011400 */
[----:B------:R-:W-:Y:S01]  /*0ca0*/  IMAD R5, R5, c[0x0][0x1b4], R4 ;  /* 0x00006d0005057a24 */ /* 0x000fe200078e0204 */
[----:B------:R-:W-:-:S03]  /*0cb0*/  ISETP.GE.AND P4, PT, R9, c[0x0][0x198], PT ;  /* 0x0000660009007a0c */ /* 0x000fc60003f86270 */
        /* <DEDUP_REMOVED lines=14> */
[----:B------:R-:W-:Y:S01]  /*0da0*/  LOP3.LUT R199, R199, 0x38, R144, 0xf8, !PT ;  /* 0x00000038c7c77812 */ /* 0x000fe200078ef890 */
[----:B------:R1:W2:Y:S01]  /*0db0*/  SHFL.IDX PT, R21, R11, RZ, 0x181f ;  /* 0x00181fff0b157589 */ /* 0x0002a200000e0000 */
[----:B------:R-:W-:Y:S02]  /*0dc0*/  LEA.HI R4, R4, R5, RZ, 0x3 ;  /* 0x0000000504047211 */ /* 0x000fe400078f18ff */
[----:B------:R-:W-:Y:S01]  /*0dd0*/  LOP3.LUT R199, R199, R0, RZ, 0x3c, !PT ;  /* 0x00000000c7c77212 */ /* 0x000fe200078e3cff */
[----:B------:R-:W-:Y:S01]  /*0de0*/  IMAD.MOV.U32 R0, RZ, RZ, 0x10 ;  /* 0x00000010ff007424 */ /* 0x000fe200078e00ff */
[----:B------:R-:W-:Y:S02]  /*0df0*/  LOP3.LUT R6, R4, 0xfffffff8, RZ, 0xc0, !PT ;  /* 0xfffffff804067812 */ /* 0x000fe400078ec0ff */
[----:B------:R-:W-:-:S03]  /*0e00*/  LOP3.LUT R199, R199, 0xfffffe00, R14, 0xf8, !PT ;  /* 0xfffffe00c7c77812 */ /* 0x000fc600078ef80e */
        /* <DEDUP_REMOVED lines=25> */
.L_x_3090:
[----:B-123--:R-:W-:Y:S05]  /*0fa0*/  BSYNC B0 ;  /* 0x0000000000007941 */ /* 0x00efea0003800000 */
.L_x_3089:
        /* <DEDUP_REMOVED lines=20> */
.L_x_3092:
[----:B------:R-:W-:Y:S05]  /*10f0*/  BSYNC B0 ;  /* 0x0000000000007941 */ /* 0x000fea0003800000 */
.L_x_3091:
        /* <DEDUP_REMOVED lines=20> */
.L_x_3094:
[----:B------:R-:W-:Y:S05]  /*1240*/  BSYNC B0 ;  /* 0x0000000000007941 */ /* 0x000fea0003800000 */
.L_x_3093:
[----:B------:R-:W-:Y:S01]  /*1250*/  UIADD3 UR11, UR6, -0x1, URZ ;  /* 0xffffffff060b7890 */ /* 0x000fe2000fffe03f */
[----:B---3--:R-:W-:Y:S01]  /*1260*/  SHFL.IDX PT, R16, R18, 0x3, 0x181f ;  /* 0x00781f0012107f89 */ /* 0x008fe200000e0000 */
[----:B------:R-:W-:Y:S01]  /*1270*/  IADD3 R12, R12, 0x60, RZ ;  /* 0x000000600c0c7810 */ /* 0x000fe20007ffe0ff */
[----:B------:R-:W-:Y:S01]  /*1280*/  IMAD.MOV.U32 R14, RZ, RZ, c[0x0][0x2b8] ;  /* 0x0000ae00ff0e7624 */ /* 0x000fe200078e00ff */
[----:B------:R-:W-:Y:S01]  /*1290*/  USHF.R.S32.HI UR15, URZ, 0x1f, UR14 ;  /* 0x0000001f3f0f7899 */ /* 0x000fe2000801140e */
[----:B------:R3:W5:Y:S01]  /*12a0*/  SHFL.IDX PT, R17, R11, 0x3, 0x181f ;  /* 0x00781f000b117f89 */ /* 0x00076200000e0000 */
[----:B------:R-:W-:Y:S01]  /*12b0*/  IMAD.U32 R15, RZ, RZ, UR11 ;  /* 0x0000000bff0f7e24 */ /* 0x000fe2000f8e00ff */
[----:B------:R-:W-:Y:S01]  /*12c0*/  ISETP.GE.AND P2, PT, R12, UR4, PT ;  /* 0x000000040c007c0c */ /* 0x000fe2000bf46270 */
[----:B------:R-:W-:Y:S01]  /*12d0*/  IMAD.SHL.U32 R199, R199, 0x2, RZ ;  /* 0x00000002c7c77824 */ /* 0x000fe200078e00ff */
[----:B------:R-:W-:Y:S01]  /*12e0*/  SHF.R.S32.HI R12, RZ, 0x1f, R9 ;  /* 0x0000001fff0c7819 */ /* 0x000fe20000011409 */
[----:B------:R-:W-:Y:S01]  /*12f0*/  IMAD R15, R15, 0x40, R202 ;  /* 0x000000400f0f7824 */ /* 0x000fe200078e02ca */
[----:B------:R-:W-:Y:S01]  /*1300*/  ISETP.NE.AND P0, PT, R14, 0x1, PT ;  /* 0x000000010e00780c */ /* 0x000fe20003f05270 */
[----:B------:R-:W-:Y:S01]  /*1310*/  ULDC.64 UR4, c[0x0][0x2b0] ;  /* 0x0000ac0000047ab9 */ /* 0x000fe20000000a00 */
[----:B------:R-:W-:Y:S01]  /*1320*/  LEA.HI R133, R12, R9, RZ, 0x3 ;  /* 0x000000090c857211 */ /* 0x000fe200078f18ff */
[----:B------:R-:W-:Y:S01]  /*1330*/  UIMAD UR15, UR15, UR4, URZ ;  /* 0x000000040f0f72a4 */ /* 0x000fe2000f8e023f */
[C---:B------:R-:W-:Y:S01]  /*1340*/  IADD3 R201, R15.reuse, UR8, RZ ;  /* 0x000000080fc97c10 */ /* 0x040fe2000fffe0ff */
[----:B------:R-:W-:Y:S01]  /*1350*/  UIMAD.WIDE.U32 UR16, UR14, UR4, URZ ;  /* 0x000000040e1072a5 */ /* 0x000fe2000f8e003f */
[----:B------:R-:W-:Y:S01]  /*1360*/  ISETP.GE.AND P6, PT, R15, UR9, PT ;  /* 0x000000090f007c0c */ /* 0x000fe2000bfc6270 */
[----:B------:R-:W-:Y:S01]  /*1370*/  UIMAD UR15, UR14, UR5, UR15 ;  /* 0x000000050e0f72a4 */ /* 0x000fe2000f8e020f */
[----:B------:R-:W-:Y:S01]  /*1380*/  SHF.R.S32.HI R15, RZ, 0x1f, R8 ;  /* 0x0000001fff0f7819 */ /* 0x000fe20000011408 */
[----:B------:R-:W-:Y:S01]  /*1390*/  IMAD.MOV.U32 R200, RZ, RZ, RZ ;  /* 0x000000ffffc87224 */ /* 0x000fe200078e00ff */
[----:B------:R-:W-:Y:S01]  /*13a0*/  LOP3.LUT R133, R133, 0xfffffff8, RZ, 0xc0, !PT ;  /* 0xfffffff885857812 */ /* 0x000fe200078ec0ff */
[----:B------:R-:W-:Y:S01]  /*13b0*/  UIADD3 UR15, UR17, UR15, URZ ;  /* 0x0000000f110f7290 */ /* 0x000fe2000fffe03f */
[----:B------:R-:W-:Y:S01]  /*13c0*/  LEA.HI R134, R15, R8, RZ, 0x3 ;  /* 0x000000080f867211 */ /* 0x000fe200078f18ff */
[----:B------:R-:W-:Y:S01]  /*13d0*/  @P0 IMAD.HI.U32 R14, R201, c[0x0][0x2bc], RZ ;  /* 0x0000af00c90e0a27 */ /* 0x000fe200078e00ff */
[----:B------:R-:W-:-:S03]  /*13e0*/  ISETP.GT.OR P6, PT, R202, 0x3f, P6 ;  /* 0x0000003fca00780c */ /* 0x000fc600037c4670 */
[----:B-123--:R-:W-:Y:S01]  /*13f0*/  IMAD.MOV.U32 R11, RZ, RZ, R201 ;  /* 0x000000ffff0b7224 */ /* 0x00efe200078e00c9 */
[----:B------:R-:W-:Y:S01]  /*1400*/  LOP3.LUT R134, R134, 0xfffffff8, RZ, 0xc0, !PT ;  /* 0xfffffff886867812 */ /* 0x000fe200078ec0ff */
[----:B----45:R-:W-:Y:S01]  /*1410*/  @!P2 IMAD.WIDE R20, R144, 0x2, R16 ;  /* 0x000000029014a825 */ /* 0x030fe200078e0210 */
[----:B------:R-:W-:Y:S01]  /*1420*/  @P0 SHF.R.U32.HI R11, RZ, c[0x0][0x2c0], R14 ;  /* 0x0000b000ff0b0a19 */ /* 0x000fe2000001160e */
[----:B------:R-:W-:Y:S02]  /*1430*/  USHF.R.S32.HI UR14, URZ, 0x1f, UR10 ;  /* 0x0000001f3f0e7899 */ /* 0x000fe4000801140a */
[--C-:B------:R-:W-:Y:S01]  /*1440*/  @!P2 IMAD.WIDE R18, R133, 0x2, R16.reuse ;  /* 0x000000028512a825 */ /* 0x100fe200078e0210 */
[----:B------:R-:W-:Y:S01]  /*1450*/  @!PT LDS RZ, [RZ] ;  /* 0x00000000fffff984 */ /* 0x000fe20000000800 */
[----:B------:R1:W-:Y:S01]  /*1460*/  @!P2 LDGSTS.E.BYPASS.LTC128B.128 [R199+0xf100], [R20.64], !P5 ;  /* 0x0f10000014c7afae */ /* 0x0003e2000e901d4c */
[----:B------:R-:W-:Y:S02]  /*1470*/  ULDC.64 UR4, c[0x0][0x1e8] ;  /* 0x00007a0000047ab9 */ /* 0x000fe40000000a00 */
[----:B------:R-:W-:Y:S01]  /*1480*/  @!P2 IMAD.WIDE R16, R134, 0x2, R16 ;  /* 0x000000028610a825 */ /* 0x000fe200078e0210 */
[----:B------:R2:W-:Y:S01]  /*1490*/  @!P2 LDGSTS.E.BYPASS.LTC128B.128 [R199+0x13100], [R18.64], !P4 ;  /* 0x1310000012c7afae */ /* 0x0005e2000e101d4c */
[----:B------:R-:W-:-:S03]  /*14a0*/  @!P6 IADD3 R15, P1, R11, UR16, RZ ;  /* 0x000000100b0fec10 */ /* 0x000fc6000ff3e0ff */
[----:B------:R3:W-:Y:S01]  /*14b0*/  @!P2 LDGSTS.E.BYPASS.LTC128B.128 [R199+0x17100], [R16.64], !P3 ;  /* 0x1710000010c7afae */ /* 0x0007e2000d901d4c */
[----:B------:R-:W-:Y:S02]  /*14c0*/  @!P6 LEA.HI.X.SX32 R12, R11, UR15, 0x1, P1 ;  /* 0x0000000f0b0cec11 */ /* 0x000fe400088f0eff */
[C---:B------:R-:W-:Y:S01]  /*14d0*/  @!P6 LEA R14, P1, R15.reuse, c[0x0][0x2a0], 0x2 ;  /* 0x0000a8000f0eea11 */ /* 0x040fe200078210ff */
[----:B------:R-:W0:Y:S03]  /*14e0*/  LDGDEPBAR ;  /* 0x00000000000079af */ /* 0x000e260000000000 */
[----:B------:R-:W-:Y:S01]  /*14f0*/  @!P6 LEA.HI.X R15, R15, c[0x0][0x2a4], R12, 0x2, P1 ;  /* 0x0000a9000f0fea11 */ /* 0x000fe200008f140c */
[----:B------:R-:W-:Y:S06]  /*1500*/  BAR.SYNC.DEFER_BLOCKING 0x0 ;  /* 0x0000000000007b1d */ /* 0x000fec0000010000 */
[----:B------:R4:W5:Y:S01]  /*1510*/  @!P6 LDG.E R200, [R14.64] ;  /* 0x0000000c0ec8e981 */ /* 0x000962000c1e1900 */
[----:B------:R-:W-:Y:S01]  /*1520*/  IMAD.MOV R12, RZ, RZ, -R11 ;  /* 0x000000ffff0c7224 */ /* 0x000fe200078e0a0b */
[----:B------:R-:W-:Y:S01]  /*1530*/  UIMAD UR18, UR14, UR4, URZ ;  /* 0x000000040e1272a4 */ /* 0x000fe2000f8e023f */
[----:B---3--:R-:W-:Y:S01]  /*1540*/  IMAD.SHL.U32 R16, R7, 0x8, RZ ;  /* 0x0000000807107824 */ /* 0x008fe200078e00ff */
[----:B------:R-:W-:Y:S01]  /*1550*/  UIMAD.WIDE.U32 UR20, UR10, UR4, URZ ;  /* 0x000000040a1472a5 */ /* 0x000fe2000f8e003f */
[----:B------:R-:W-:Y:S01]  /*1560*/  IMAD R201, R12, c[0x0][0x2b8], R201 ;  /* 0x0000ae000cc97a24 */ /* 0x000fe200078e02c9 */
[----:B------:R-:W-:Y:S01]  /*1570*/  UIMAD UR18, UR10, UR5, UR18 ;  /* 0x000000050a1272a4 */ /* 0x000fe2000f8e0212 */
[----:B------:R-:W-:Y:S01]  /*1580*/  LOP3.LUT P2, RZ, R2, 0x2, RZ, 0xc0, !PT ;  /* 0x0000000202ff7812 */ /* 0x000fe2000784c0ff */
[----:B------:R-:W-:Y:S01]  /*1590*/  UIMAD UR9, UR11, -0x40, UR9 ;  /* 0xffffffc00b0978a4 */ /* 0x000fe2000f8e0209 */
[C---:B--2---:R-:W-:Y:S01]  /*15a0*/  IMAD.WIDE.U32 R18, R201.reuse, c[0x0][0x1e0], RZ ;  /* 0x00007800c9127a25 */ /* 0x044fe200078e00ff */
[----:B------:R-:W-:Y:S01]  /*15b0*/  SHF.R.S32.HI R12, RZ, 0x1f, R201 ;  /* 0x0000001fff0c7819 */ /* 0x000fe200000114c9 */
[----:B------:R-:W-:Y:S01]  /*15c0*/  UIADD3 UR18, UR21, UR18, URZ ;  /* 0x0000001215127290 */ /* 0x000fe2000fffe03f */
[----:B------:R-:W-:Y:S01]  /*15d0*/  ISETP.GE.AND P3, PT, R144, c[0x0][0x1d4], PT ;  /* 0x0000750090007a0c */ /* 0x000fe20003f66270 */
[----:B------:R-:W-:Y:S01]  /*15e0*/  IMAD.WIDE.U32 R22, R201, c[0x0][0x208], RZ ;  /* 0x00008200c9167a25 */ /* 0x000fe200078e00ff */
[----:B------:R-:W-:Y:S01]  /*15f0*/  ULDC.64 UR4, c[0x0][0x210] ;  /* 0x0000840000047ab9 */ /* 0x000fe20000000a00 */
[----:B------:R-:W-:Y:S01]  /*1600*/  IADD3 R44, -R7, UR9, RZ ;  /* 0x00000009072c7c10 */ /* 0x000fe2000fffe1ff */
[----:B------:R-:W-:Y:S01]  /*1610*/  UIMAD UR14, UR14, UR4, URZ ;  /* 0x000000040e0e72a4 */ /* 0x000fe2000f8e023f */
[C---:B-1----:R-:W-:Y:S01]  /*1620*/  IMAD R20, R12.reuse, c[0x0][0x1e0], RZ ;  /* 0x000078000c147a24 */ /* 0x042fe200078e02ff */
[----:B------:R-:W-:Y:S01]  /*1630*/  UIMAD.WIDE.U32 UR22, UR10, UR4, URZ ;  /* 0x000000040a1672a5 */ /* 0x000fe2000f8e003f */
[----:B------:R-:W-:Y:S01]  /*1640*/  IMAD R12, R12, c[0x0][0x208], RZ ;  /* 0x000082000c0c7a24 */ /* 0x000fe200078e02ff */
[----:B------:R-:W-:Y:S01]  /*1650*/  UIMAD UR5, UR10, UR5, UR14 ;  /* 0x000000050a0572a4 */ /* 0x000fe2000f8e020e */
[----:B------:R-:W-:Y:S01]  /*1660*/  IMAD R20, R201, c[0x0][0x1e4], R20 ;  /* 0x00007900c9147a24 */ /* 0x000fe200078e0214 */
[----:B------:R-:W-:Y:S01]  /*1670*/  ISETP.GE.AND P5, PT, R44, 0x1, PT ;  /* 0x000000012c00780c */ /* 0x000fe20003fa6270 */
[----:B------:R-:W-:Y:S01]  /*1680*/  IMAD.SHL.U32 R6, R6, 0x40, RZ ;  /* 0x0000004006067824 */ /* 0x000fe200078e00ff */
[----:B------:R-:W-:Y:S01]  /*1690*/  UIADD3 UR5, UR23, UR5, URZ ;  /* 0x0000000517057290 */ /* 0x000fe2000fffe03f */
[----:B------:R-:W-:Y:S01]  /*16a0*/  IMAD.IADD R21, R19, 0x1, R20 ;  /* 0x0000000113157824 */ /* 0x000fe200078e0214 */
[----:B------:R-:W-:Y:S01]  /*16b0*/  ISETP.GT.AND P4, PT, R44, 0x20, PT ;  /* 0x000000202c00780c */ /* 0x000fe20003f84270 */
[----:B------:R-:W-:Y:S01]  /*16c0*/  IMAD.MOV.U32 R20, RZ, RZ, R18 ;  /* 0x000000ffff147224 */ /* 0x000fe200078e0012 */
[----:B------:R-:W-:Y:S01]  /*16d0*/  SHF.R.S32.HI R18, RZ, 0x4, R13 ;  /* 0x00000004ff127819 */ /* 0x000fe2000001140d */
[----:B----4-:R-:W-:Y:S01]  /*16e0*/  IMAD.SHL.U32 R15, R2, 0x40, RZ ;  /* 0x00000040020f7824 */ /* 0x010fe200078e00ff */
[----:B------:R-:W-:Y:S01]  /*16f0*/  LOP3.LUT R6, R6, 0x1c0, RZ, 0xc0, !PT ;  /* 0x000001c006067812 */ /* 0x000fe200078ec0ff */
[----:B------:R-:W-:Y:S01]  /*1700*/  IMAD R19, R201, c[0x0][0x20c], R12 ;  /* 0x00008300c9137a24 */ /* 0x000fe200078e020c */
[----:B------:R-:W-:Y:S01]  /*1710*/  LEA.HI R13, R13, R18, RZ, 0x1 ;  /* 0x000000120d0d7211 */ /* 0x000fe200078f08ff */
[----:B------:R-:W-:Y:S01]  /*1720*/  UISETP.GT.AND UP0, UPT, UR11, UR7, UPT ;  /* 0x000000070b00728c */ /* 0x000fe2000bf04270 */
[----:B------:R-:W-:Y:S01]  /*1730*/  LOP3.LUT R15, R15, 0x1c0, RZ, 0xc0, !PT ;  /* 0x000001c00f0f7812 */ /* 0x000fe200078ec0ff */
[----:B------:R-:W-:Y:S01]  /*1740*/  IMAD.IADD R19, R23, 0x1, R19 ;  /* 0x0000000117137824 */ /* 0x000fe200078e0213 */
[----:B------:R-:W-:-:S02]  /*1750*/  LOP3.LUT R13, R13, 0xfffffffe, RZ, 0xc0, !PT ;  /* 0xfffffffe0d0d7812 */ /* 0x000fc400078ec0ff */
[----:B------:R-:W-:Y:S02]  /*1760*/  LOP3.LUT R16, R15, 0x8, R16, 0xf8, !PT ;  /* 0x000000080f107812 */ /* 0x000fe400078ef810 */
[----:B------:R-:W-:Y:S01]  /*1770*/  SHF.R.U32.HI R15, RZ, 0x3, R15 ;  /* 0x00000003ff0f7819 */ /* 0x000fe2000001160f */
[----:B------:R-:W-:Y:S01]  /*1780*/  IMAD.IADD R13, R18, 0x1, -R13 ;  /* 0x00000001120d7824 */ /* 0x000fe200078e0a0d */
[----:B------:R-:W-:Y:S01]  /*1790*/  SHF.R.S32.HI R145, RZ, 0x1f, R144 ;  /* 0x0000001fff917819 */ /* 0x000fe20000011490 */
[----:B------:R-:W-:Y:S01]  /*17a0*/  IMAD.MOV.U32 R18, RZ, RZ, R22 ;  /* 0x000000ffff127224 */ /* 0x000fe200078e0016 */
[----:B------:R-:W-:Y:S02]  /*17b0*/  LOP3.LUT R16, R16, R15, RZ, 0x3c, !PT ;  /* 0x0000000f10107212 */ /* 0x000fe400078e3cff */
[----:B------:R-:W-:Y:S02]  /*17c0*/  IADD3 R203, R199, 0x100, RZ ;  /* 0x00000100c7cb7810 */ /* 0x000fe40007ffe0ff */
[----:B------:R-:W-:Y:S01]  /*17d0*/  SHF.R.S32.HI R146, RZ, 0x1f, R133 ;  /* 0x0000001fff927819 */ /* 0x000fe20000011485 */
[----:B------:R-:W-:Y:S01]  /*17e0*/  IMAD R197, R13, 0x200, R16 ;  /* 0x000002000dc57824 */ /* 0x000fe200078e0210 */
[----:B------:R-:W-:-:S03]  /*17f0*/  SHF.R.S32.HI R135, RZ, 0x1f, R134 ;  /* 0x0000001fff877819 */ /* 0x000fc60000011486 */
[----:B------:R-:W-:-:S05]  /*1800*/  IMAD.SHL.U32 R197, R197, 0x2, RZ ;  /* 0x00000002c5c57824 */ /* 0x000fca00078e00ff */
[----:B------:R-:W-:Y:S02]  /*1810*/  IADD3 R196, R197, 0x6120, RZ ;  /* 0x00006120c5c47810 */ /* 0x000fe40007ffe0ff */
[----:B-----5:R-:W-:Y:S01]  /*1820*/  SHF.R.S32.HI R14, RZ, 0x1f, R200 ;  /* 0x0000001fff0e7819 */ /* 0x020fe200000114c8 */
[----:B------:R-:W-:-:S04]  /*1830*/  IMAD.WIDE.U32 R20, R200, c[0x0][0x1f0], R20 ;  /* 0x00007c00c8147a25 */ /* 0x000fc800078e0014 */
[C---:B------:R-:W-:Y:S02]  /*1840*/  IMAD R11, R14.reuse, c[0x0][0x1f0], RZ ;  /* 0x00007c000e0b7a24 */ /* 0x040fe400078e02ff */
[----:B------:R-:W-:Y:S02]  /*1850*/  IMAD R15, R14, c[0x0][0x218], RZ ;  /* 0x000086000e0f7a24 */ /* 0x000fe400078e02ff */
[----:B------:R-:W-:Y:S01]  /*1860*/  IMAD R12, R200, c[0x0][0x1f4], R11 ;  /* 0x00007d00c80c7a24 */ /* 0x000fe200078e020b */
[----:B------:R-:W-:-:S04]  /*1870*/  IADD3 R11, P1, R20, UR20, RZ ;  /* 0x00000014140b7c10 */ /* 0x000fc8000ff3e0ff */
[----:B------:R-:W-:Y:S02]  /*1880*/  IADD3.X R20, R21, UR18, R12, P1, !PT ;  /* 0x0000001215147c10 */ /* 0x000fe40008ffe40c */
[----:B------:R-:W-:-:S04]  /*1890*/  LEA R12, P1, R11, c[0x0][0x1c8], 0x1 ;  /* 0x000072000b0c7a11 */ /* 0x000fc800078208ff */
[----:B------:R-:W-:Y:S01]  /*18a0*/  LEA.HI.X R11, R11, c[0x0][0x1cc], R20, 0x1, P1 ;  /* 0x000073000b0b7a11 */ /* 0x000fe200008f0c14 */
[----:B------:R-:W-:Y:S01]  /*18b0*/  SHFL.IDX PT, R16, R12, RZ, 0x181f ;  /* 0x00181fff0c107589 */ /* 0x000fe200000e0000 */
[----:B------:R-:W-:-:S03]  /*18c0*/  IMAD.WIDE.U32 R20, R200, c[0x0][0x218], R18 ;  /* 0x00008600c8147a25 */ /* 0x000fc600078e0012 */
[----:B------:R-:W1:Y:S01]  /*18d0*/  SHFL.IDX PT, R17, R11, RZ, 0x181f ;  /* 0x00181fff0b117589 */ /* 0x000e6200000e0000 */
[----:B------:R-:W-:Y:S02]  /*18e0*/  IMAD R18, R200, c[0x0][0x21c], R15 ;  /* 0x00008700c8127a24 */ /* 0x000fe400078e020f */
[----:B------:R-:W-:Y:S01]  /*18f0*/  IMAD.SHL.U32 R19, R13, 0x8, RZ ;  /* 0x000000080d137824 */ /* 0x000fe200078e00ff */
[----:B------:R-:W-:Y:S01]  /*1900*/  SHFL.IDX PT, R14, R12, 0x1, 0x181f ;  /* 0x00381f000c0e7f89 */ /* 0x000fe200000e0000 */
[----:B------:R-:W-:Y:S02]  /*1910*/  IADD3 R13, P1, R20, UR22, RZ ;  /* 0x00000016140d7c10 */ /* 0x000fe4000ff3e0ff */
[----:B------:R-:W-:Y:S01]  /*1920*/  IADD3 R20, R197, 0x6100, RZ ;  /* 0x00006100c5147810 */ /* 0x000fe20007ffe0ff */
[----:B------:R-:W2:Y:S01]  /*1930*/  SHFL.IDX PT, R15, R11, 0x1, 0x181f ;  /* 0x00381f000b0f7f89 */ /* 0x000ea200000e0000 */
[----:B------:R-:W-:Y:S02]  /*1940*/  IADD3.X R18, R21, UR5, R18, P1, !PT ;  /* 0x0000000515127c10 */ /* 0x000fe40008ffe412 */
[----:B------:R-:W-:-:S02]  /*1950*/  LEA R7, P1, R13, c[0x0][0x1f8], 0x1 ;  /* 0x00007e000d077a11 */ /* 0x000fc400078208ff */
[----:B------:R-:W-:Y:S02]  /*1960*/  @P2 IADD3 R196, R20, -0x20, RZ ;  /* 0xffffffe014c42810 */ /* 0x000fe40007ffe0ff */
[----:B------:R-:W-:Y:S01]  /*1970*/  LEA.HI.X R18, R13, c[0x0][0x1fc], R18, 0x1, P1 ;  /* 0x00007f000d127a11 */ /* 0x000fe200008f0c12 */
[----:B------:R-:W-:Y:S01]  /*1980*/  SHFL.IDX PT, R48, R7, RZ, 0x181f ;  /* 0x00181fff07307589 */ /* 0x000fe200000e0000 */
[----:B------:R-:W-:Y:S02]  /*1990*/  ISETP.GE.AND P2, PT, R9, c[0x0][0x1d4], PT ;  /* 0x0000750009007a0c */ /* 0x000fe40003f46270 */
[----:B------:R-:W-:Y:S01]  /*19a0*/  ISETP.GE.AND P1, PT, R8, c[0x0][0x1d4], PT ;  /* 0x0000750008007a0c */ /* 0x000fe20003f26270 */
[----:B------:R3:W4:Y:S01]  /*19b0*/  SHFL.IDX PT, R72, R7, 0x1, 0x181f ;  /* 0x00381f0007487f89 */ /* 0x00072200000e0000 */
[----:B------:R-:W-:Y:S02]  /*19c0*/  LOP3.LUT R19, R6, 0x8, R19, 0xf8, !PT ;  /* 0x0000000806137812 */ /* 0x000fe400078ef813 */
[----:B------:R-:W-:Y:S01]  /*19d0*/  SHF.R.U32.HI R6, RZ, 0x3, R6 ;  /* 0x00000003ff067819 */ /* 0x000fe20000011606 */
[----:B-1----:R-:W-:Y:S01]  /*19e0*/  @P5 IMAD.WIDE R22, R144, 0x2, R16 ;  /* 0x0000000290165825 */ /* 0x002fe200078e0210 */
[----:B------:R-:W1:Y:S01]  /*19f0*/  SHFL.IDX PT, R13, R18, RZ, 0x181f ;  /* 0x00181fff120d7589 */ /* 0x000e6200000e0000 */
[----:B------:R-:W-:-:S02]  /*1a00*/  IADD3 R187, R196, 0x800, RZ ;  /* 0x00000800c4bb7810 */ /* 0x000fc40007ffe0ff */
[--C-:B------:R-:W-:Y:S01]  /*1a10*/  @P5 IMAD.WIDE R20, R133, 0x2, R16.reuse ;  /* 0x0000000285145825 */ /* 0x100fe200078e0210 */
[----:B------:R5:W-:Y:S01]  /*1a20*/  @P5 LDGSTS.E.BYPASS.LTC128B.128 [R199+0x6100], [R22.64], !P3 ;  /* 0x0610000016c75fae */ /* 0x000be2000d901d4c */
[----:B------:R-:W-:Y:S02]  /*1a30*/  LOP3.LUT R6, R19, R6, RZ, 0x3c, !PT ;  /* 0x0000000613067212 */ /* 0x000fe400078e3cff */
[----:B------:R-:W-:Y:S01]  /*1a40*/  @P5 IMAD.WIDE R16, R134, 0x2, R16 ;  /* 0x0000000286105825 */ /* 0x000fe200078e0210 */
[----:B------:R5:W-:Y:S01]  /*1a50*/  @P5 LDGSTS.E.BYPASS.LTC128B.128 [R199+0x8100], [R20.64], !P2 ;  /* 0x0810000014c75fae */ /* 0x000be2000d101d4c */
[----:B------:R-:W-:Y:S02]  /*1a60*/  IADD3 R186, R196, 0x1000, RZ ;  /* 0x00001000c4ba7810 */ /* 0x000fe40007ffe0ff */
[----:B--2---:R-:W-:Y:S01]  /*1a70*/  @P4 IMAD.WIDE R24, R144, 0x2, R14 ;  /* 0x0000000290184825 */ /* 0x004fe200078e020e */
[----:B------:R2:W-:Y:S01]  /*1a80*/  @P5 LDGSTS.E.BYPASS.LTC128B.128 [R199+0xa100], [R16.64], !P1 ;  /* 0x0a10000010c75fae */ /* 0x0005e2000c901d4c */
[----:B------:R-:W-:-:S02]  /*1a90*/  IADD3 R185, R196, 0x1800, RZ ;  /* 0x00001800c4b97810 */ /* 0x000fc40007ffe0ff */
[--C-:B------:R-:W-:Y:S01]  /*1aa0*/  @P4 IMAD.WIDE R26, R133, 0x2, R14.reuse ;  /* 0x00000002851a4825 */ /* 0x100fe200078e020e */
[----:B------:R1:W-:Y:S01]  /*1ab0*/  @P4 LDGSTS.E.BYPASS.LTC128B.128 [R199+0x7100], [R24.64], !P3 ;  /* 0x0710000018c74fae */ /* 0x0003e2000d901d4c */
[----:B------:R-:W-:Y:S02]  /*1ac0*/  IADD3 R183, R196, 0x2000, RZ ;  /* 0x00002000c4b77810 */ /* 0x000fe40007ffe0ff */
[----:B------:R-:W-:Y:S01]  /*1ad0*/  @P4 IMAD.WIDE R14, R134, 0x2, R14 ;  /* 0x00000002860e4825 */ /* 0x000fe200078e020e */
[----:B------:R5:W-:Y:S01]  /*1ae0*/  @P4 LDGSTS.E.BYPASS.LTC128B.128 [R199+0x9100], [R26.64], !P2 ;  /* 0x091000001ac74fae */ /* 0x000be2000d101d4c */
[----:B------:R-:W-:Y:S02]  /*1af0*/  IADD3 R182, R196, 0x2800, RZ ;  /* 0x00002800c4b67810 */ /* 0x000fe40007ffe0ff */
[----:B---3--:R-:W-:Y:S01]  /*1b00*/  IMAD.SHL.U32 R7, R4, 0x40, RZ ;  /* 0x0000004004077824 */ /* 0x008fe200078e00ff */
[----:B------:R3:W-:Y:S01]  /*1b10*/  @P4 LDGSTS.E.BYPASS.LTC128B.128 [R199+0xb100], [R14.64], !P1 ;  /* 0x0b1000000ec74fae */ /* 0x0007e2000c901d4c */
[----:B------:R-:W-:Y:S01]  /*1b20*/  LEA.HI R4, R10, R3, RZ, 0x5 ;  /* 0x000000030a047211 */ /* 0x000fe200078f28ff */
[----:B------:R-:W-:Y:S01]  /*1b30*/  IMAD.WIDE R10, R144, 0x2, RZ ;  /* 0x00000002900a7825 */ /* 0x000fe200078e02ff */
[----:B------:R-:W-:Y:S01]  /*1b40*/  IADD3 R181, R196, 0x3000, RZ ;  /* 0x00003000c4b57810 */ /* 0x000fe20007ffe0ff */
[----:B------:R-:W0:Y:S01]  /*1b50*/  LDGDEPBAR ;  /* 0x00000000000079af */ /* 0x000e220000000000 */
[----:B------:R-:W-:Y:S01]  /*1b60*/  LOP3.LUT R7, R7, 0xfffffe00, RZ, 0xc0, !PT ;  /* 0xfffffe0007077812 */ /* 0x000fe200078ec0ff */
[----:B------:R-:W-:Y:S01]  /*1b70*/  IMAD.SHL.U32 R198, R4, 0x20, RZ ;  /* 0x0000002004c67824 */ /* 0x000fe200078e00ff */
[----:B----4-:R-:W-:Y:S01]  /*1b80*/  IADD3 R46, P5, R10, R72, RZ ;  /* 0x000000480a2e7210 */ /* 0x010fe20007fbe0ff */
[----:B------:R4:W3:Y:S01]  /*1b90*/  SHFL.IDX PT, R12, R18, 0x1, 0x181f ;  /* 0x00381f00120c7f89 */ /* 0x0008e200000e0000 */
[----:B------:R-:W-:-:S02]  /*1ba0*/  IADD3 R180, R196, 0x3800, RZ ;  /* 0x00003800c4b47810 */ /* 0x000fc40007ffe0ff */
[----:B------:R-:W-:Y:S02]  /*1bb0*/  LOP3.LUT R198, R198, 0x7ffffc00, RZ, 0xc0, !PT ;  /* 0x7ffffc00c6c67812 */ /* 0x000fe400078ec0ff */
[----:B------:R-:W-:Y:S02]  /*1bc0*/  IADD3 R179, R196, 0x4000, RZ ;  /* 0x00004000c4b37810 */ /* 0x000fe40007ffe0ff */
[----:B--2---:R-:W-:Y:S02]  /*1bd0*/  IADD3 R16, P4, R48, R10, RZ ;  /* 0x0000000a30107210 */ /* 0x004fe40007f9e0ff */
[----:B------:R-:W-:Y:S02]  /*1be0*/  IADD3 R198, R6, R7, R198 ;  /* 0x0000000706c67210 */ /* 0x000fe40007ffe0c6 */
[C---:B------:R-:W-:Y:S01]  /*1bf0*/  IADD3 R178, R196.reuse, 0x4800, RZ ;  /* 0x00004800c4b27810 */ /* 0x040fe20007ffe0ff */
[----:B-1----:R-:W-:Y:S01]  /*1c00*/  IMAD.X R17, R13, 0x1, R11, P4 ;  /* 0x000000010d117824 */ /* 0x002fe200020e060b */
[----:B------:R-:W-:Y:S01]  /*1c10*/  IADD3 R177, R196, 0x5000, RZ ;  /* 0x00005000c4b17810 */ /* 0x000fe20007ffe0ff */
[----:B------:R-:W-:Y:S01]  /*1c20*/  IMAD.SHL.U32 R198, R198, 0x2, RZ ;  /* 0x00000002c6c67824 */ /* 0x000fe200078e00ff */
[----:B------:R-:W-:-:S03]  /*1c30*/  IADD3 R176, R196, 0x5800, RZ ;  /* 0x00005800c4b07810 */ /* 0x000fc60007ffe0ff */
[----:B------:R-:W-:Y:S01]  /*1c40*/  IMAD R194, R0, 0x2, R198 ;  /* 0x0000000200c27824 */ /* 0x000fe200078e02c6 */
[----:B------:R-:W-:-:S04]  /*1c50*/  DEPBAR.LE SB0, 0x1 ;  /* 0x000080400000791a */ /* 0x000fc80000000000 */
[----:B----4-:R-:W-:Y:S01]  /*1c60*/  IMAD.WIDE R18, R133, 0x2, RZ ;  /* 0x0000000285127825 */ /* 0x010fe200078e02ff */
[----:B------:R-:W-:-:S04]  /*1c70*/  DEPBAR.LE SB0, 0x0 ;  /* 0x000080000000791a */ /* 0x000fc80000000000 */
[----:B---3--:R-:W-:Y:S01]  /*1c80*/  IMAD.WIDE R14, R134, 0x2, RZ ;  /* 0x00000002860e7825 */ /* 0x008fe200078e02ff */
[----:B------:R-:W-:Y:S01]  /*1c90*/  BAR.SYNC.DEFER_BLOCKING 0x0 ;  /* 0x0000000000007b1d */ /* 0x000fe20000010000 */
[----:B------:R-:W-:Y:S02]  /*1ca0*/  IADD3 R74, P4, R18, R72, RZ ;  /* 0x00000048124a7210 */ /* 0x000fe40007f9e0ff */
[C---:B------:R-:W-:Y:S01]  /*1cb0*/  IADD3 R10, P6, R48.reuse, R18, RZ ;  /* 0x00000012300a7210 */ /* 0x040fe20007fde0ff */
[--C-:B------:R-:W-:Y:S01]  /*1cc0*/  IMAD.X R47, R11, 0x1, R12.reuse, P5 ;  /* 0x000000010b2f7824 */ /* 0x100fe200028e060c */
[----:B------:R-:W-:Y:S01]  /*1cd0*/  IADD3 R48, P5, R48, R14, RZ ;  /* 0x0000000e30307210 */ /* 0x000fe20007fbe0ff */
[--C-:B------:R-:W-:Y:S01]  /*1ce0*/  IMAD.X R75, R19, 0x1, R12.reuse, P4 ;  /* 0x00000001134b7824 */ /* 0x100fe200020e060c */
[----:B------:R-:W-:Y:S01]  /*1cf0*/  IADD3 R72, P4, R14, R72, RZ ;  /* 0x000000480e487210 */ /* 0x000fe20007f9e0ff */
[----:B------:R-:W-:Y:S01]  /*1d00*/  IMAD.X R11, R13, 0x1, R19, P6 ;  /* 0x000000010d0b7824 */ /* 0x000fe200030e0613 */
[----:B------:R-:W-:Y:S01]  /*1d10*/  ISETP.GE.AND P6, PT, R9, c[0x0][0x1d4], PT ;  /* 0x0000750009007a0c */ /* 0x000fe20003fc6270 */
[----:B------:R-:W-:Y:S01]  /*1d20*/  IMAD.X R49, R13, 0x1, R15, P5 ;  /* 0x000000010d317824 */ /* 0x000fe200028e060f */
[----:B------:R-:W-:Y:S01]  /*1d30*/  ISETP.GE.AND P5, PT, R144, c[0x0][0x1d4], PT ;  /* 0x0000750090007a0c */ /* 0x000fe20003fa6270 */
[----:B------:R-:W-:-:S02]  /*1d40*/  IMAD.X R73, R15, 0x1, R12, P4 ;  /* 0x000000010f497824 */ /* 0x000fc400020e060c */
[C---:B------:R-:W-:Y:S01]  /*1d50*/  IMAD R193, R5.reuse, 0x2, R198 ;  /* 0x0000000205c17824 */ /* 0x040fe200078e02c6 */
[----:B------:R-:W-:Y:S01]  /*1d60*/  ISETP.LT.OR P4, PT, R44, 0x1, P5 ;  /* 0x000000012c00780c */ /* 0x000fe20002f81670 */
[----:B------:R-:W-:Y:S01]  /*1d70*/  IMAD R191, R5, 0x2, R194 ;  /* 0x0000000205bf7824 */ /* 0x000fe200078e02c2 */
[----:B------:R-:W-:Y:S01]  /*1d80*/  ISETP.GE.AND P5, PT, R8, c[0x0][0x1d4], PT ;  /* 0x0000750008007a0c */ /* 0x000fe20003fa6270 */
[----:B------:R-:W-:Y:S04]  /*1d90*/  LDSM.16.M88.4 R76, [R198+0xc100] ;  /* 0x00c10000c64c783b */ /* 0x000fe80000000200 */
[----:B------:R-:W1:Y:S04]  /*1da0*/  LDSM.16.M88.4 R28, [R197+0x6100] ;  /* 0x00610000c51c783b */ /* 0x000e680000000200 */
[----:B------:R-:W-:Y:S04]  /*1db0*/  LDSM.16.M88.4 R56, [R194+0xc100] ;  /* 0x00c10000c238783b */ /* 0x000fe80000000200 */
[----:B-----5:R-:W2:Y:S04]  /*1dc0*/  LDSM.16.M88.4 R20, [R197+0x6900] ;  /* 0x00690000c514783b */ /* 0x020ea80000000200 */
[----:B------:R-:W3:Y:S04]  /*1dd0*/  LDSM.16.M88.4 R12, [R197+0x7100] ;  /* 0x00710000c50c783b */ /* 0x000ee80000000200 */
[----:B------:R-:W4:Y:S04]  /*1de0*/  LDSM.16.M88.4 R40, [R197+0x7900] ;  /* 0x00790000c528783b */ /* 0x000f280000000200 */
[----:B------:R-:W5:Y:S04]  /*1df0*/  LDSM.16.M88.4 R36, [R196] ;  /* 0x00000000c424783b */ /* 0x000f680000000200 */
[----:B------:R-:W3:Y:S04]  /*1e00*/  LDSM.16.M88.4 R68, [R196+0x800] ;  /* 0x00080000c444783b */ /* 0x000ee80000000200 */
[----:B------:R-:W4:Y:S04]  /*1e10*/  LDSM.16.M88.4 R64, [R196+0x1000] ;  /* 0x00100000c440783b */ /* 0x000f280000000200 */
[----:B------:R-:W4:Y:S04]  /*1e20*/  LDSM.16.M88.4 R60, [R196+0x1800] ;  /* 0x00180000c43c783b */ /* 0x000f280000000200 */
[----:B------:R-:W-:Y:S01]  /*1e30*/  @!PT LDS RZ, [RZ] ;  /* 0x00000000fffff984 */ /* 0x000fe20000000800 */
[----:B------:R-:W-:Y:S01]  /*1e40*/  @!PT LDS RZ, [RZ] ;  /* 0x00000000fffff984 */ /* 0x000fe20000000800 */
[----:B------:R-:W-:Y:S01]  /*1e50*/  @!PT LDS RZ, [RZ] ;  /* 0x00000000fffff984 */ /* 0x000fe20000000800 */
[----:B------:R3:W-:Y:S01]  /*1e60*/  LDGSTS.E.BYPASS.LTC128B.128 [R199+0x100], [R16.64], !P4 ;  /* 0x0010000010c77fae */ /* 0x0007e2000e101d4c */
[----:B------:R-:W-:-:S02]  /*1e70*/  ISETP.LT.OR P4, PT, R44, 0x1, P6 ;  /* 0x000000012c00780c */ /* 0x000fc40003781670 */
[C---:B------:R-:W-:Y:S01]  /*1e80*/  ISETP.LT.OR P6, PT, R44.reuse, 0x21, P6 ;  /* 0x000000212c00780c */ /* 0x040fe200037c1670 */
[C---:B-1----:R-:W-:Y:S08]  /*1e90*/  HMMA.16816.F32 R32, R76.reuse, R28, RZ ;  /* 0x0000001c4c20723c */ /* 0x042ff000000018ff */
[----:B------:R-:W-:Y:S02]  /*1ea0*/  HMMA.16816.F32 R28, R76, R30, RZ ;  /* 0x0000001e4c1c723c */ /* 0x000fe400000018ff */
[----:B------:R4:W-:Y:S01]  /*1eb0*/  LDGSTS.E.BYPASS.LTC128B.128 [R199+0x2100], [R10.64], !P4 ;  /* 0x021000000ac77fae */ /* 0x0009e2000e101d4c */
[----:B------:R-:W-:-:S02]  /*1ec0*/  ISETP.LT.OR P4, PT, R44, 0x1, P5 ;  /* 0x000000012c00780c */ /* 0x000fc40002f81670 */
[----:B------:R-:W-:-:S03]  /*1ed0*/  ISETP.LT.OR P5, PT, R44, 0x21, P5 ;  /* 0x000000212c00780c */ /* 0x000fc60002fa1670 */
[C---:B--2---:R-:W-:Y:S08]  /*1ee0*/  HMMA.16816.F32 R24, R76.reuse, R20, RZ ;  /* 0x000000144c18723c */ /* 0x044ff000000018ff */
[----:B------:R1:W-:Y:S01]  /*1ef0*/  LDGSTS.E.BYPASS.LTC128B.128 [R199+0x4100], [R48.64], !P4 ;  /* 0x0410000030c77fae */ /* 0x0003e2000e101d4c */
[----:B------:R-:W-:Y:S01]  /*1f00*/  ISETP.GE.AND P4, PT, R144, c[0x0][0x1d4], PT ;  /* 0x0000750090007a0c */ /* 0x000fe20003f86270 */
[----:B---3--:R-:W-:Y:S03]  /*1f10*/  HMMA.16816.F32 R16, R76, R12, RZ ;  /* 0x0000000c4c10723c */ /* 0x008fe600000018ff */
[----:B------:R-:W-:-:S05]  /*1f20*/  ISETP.LT.OR P4, PT, R44, 0x21, P4 ;  /* 0x000000212c00780c */ /* 0x000fca0002781670 */
[C---:B------:R-:W-:Y:S08]  /*1f30*/  HMMA.16816.F32 R20, R76.reuse, R22, RZ ;  /* 0x000000164c14723c */ /* 0x040ff000000018ff */
[----:B------:R2:W-:Y:S01]  /*1f40*/  LDGSTS.E.BYPASS.LTC128B.128 [R199+0x1100], [R46.64], !P4 ;  /* 0x011000002ec77fae */ /* 0x0005e2000e101d4c */
[----:B------:R-:W-:Y:S01]  /*1f50*/  LOP3.LUT P4, RZ, R2, 0x4, RZ, 0xc0, !PT ;  /* 0x0000000402ff7812 */ /* 0x000fe2000788c0ff */
[----:B------:R-:W-:Y:S01]  /*1f60*/  IMAD.MOV.U32 R2, RZ, RZ, 0x40 ;  /* 0x00000040ff027424 */ /* 0x000fe200078e00ff */
[----:B------:R-:W-:Y:S01]  /*1f70*/  HMMA.16816.F32 R12, R76, R14, RZ ;  /* 0x0000000e4c0c723c */ /* 0x000fe200000018ff */
[----:B------:R3:W-:Y:S01]  /*1f80*/  LDGSTS.E.BYPASS.LTC128B.128 [R199+0x3100], [R74.64], !P6 ;  /* 0x031000004ac77fae */ /* 0x0007e2000f101d4c */
[----:B------:R-:W-:-:S02]  /*1f90*/  ISETP.GT.AND P6, PT, R202, 0x3f, PT ;  /* 0x0000003fca00780c */ /* 0x000fc40003fc4270 */
[----:B------:R-:W-:Y:S01]  /*1fa0*/  SEL R2, R2, 0xffffffc0, !P4 ;  /* 0xffffffc002027807 */ /* 0x000fe20006000000 */
[----:B------:R3:W-:Y:S01]  /*1fb0*/  LDGSTS.E.BYPASS.LTC128B.128 [R199+0x5100], [R72.64], !P5 ;  /* 0x0510000048c77fae */ /* 0x0007e2000e901d4c */
[----:B------:R-:W-:Y:S02]  /*1fc0*/  PLOP3.LUT P4, PT, PT, PT, UP0, 0x80, 0x0 ;  /* 0x000000000000781c */ /* 0x000fe40003f8f008 */
[C---:B----4-:R-:W-:Y:S01]  /*1fd0*/  HMMA.16816.F32 R8, R76.reuse, R40, RZ ;  /* 0x000000284c08723c */ /* 0x050fe200000018ff */
[----:B------:R-:W-:Y:S01]  /*1fe0*/  IMAD.IADD R192, R197, 0x1, R2 ;  /* 0x00000001c5c07824 */ /* 0x000fe200078e0202 */
[----:B------:R-:W-:Y:S01]  /*1ff0*/  LDSM.16.M88.4 R52, [R193+0xc100] ;  /* 0x00c10000c134783b */ /* 0x000fe20000000200 */
[----:B------:R-:W-:Y:S01]  /*2000*/  IMAD.IADD R184, R2, 0x1, R196 ;  /* 0x0000000102b87824 */ /* 0x000fe200078e02c4 */
[----:B------:R-:W-:Y:S02]  /*2010*/  LOP3.LUT R2, R6, R7, RZ, 0xfc, !PT ;  /* 0x0000000706027212 */ /* 0x000fe400078efcff */
[----:B-1----:R-:W1:Y:S02]  /*2020*/  LDSM.16.M88.4 R48, [R192+0x6100] ;  /* 0x00610000c030783b */ /* 0x002e640000000200 */
[----:B------:R-:W-:Y:S02]  /*2030*/  HMMA.16816.F32 R76, R76, R42, RZ ;  /* 0x0000002a4c4c723c */ /* 0x000fe400000018ff */
[----:B------:R-:W-:Y:S04]  /*2040*/  LDSM.16.M88.4 R40, [R192+0x7100] ;  /* 0x00710000c028783b */ /* 0x000fe80000000200 */
[----:B------:R-:W0:Y:S02]  /*2050*/  LDGDEPBAR ;  /* 0x00000000000079af */ /* 0x000e240000000000 */
[C---:B-----5:R-:W-:Y:S02]  /*2060*/  HMMA.16816.F32 R32, R56.reuse, R36, R32 ;  /* 0x000000243820723c */ /* 0x060fe40000001820 */
[----:B--2---:R-:W2:Y:S06]  /*2070*/  LDSM.16.M88.4 R44, [R192+0x6900] ;  /* 0x00690000c02c783b */ /* 0x004eac0000000200 */
[C---:B------:R-:W-:Y:S01]  /*2080*/  HMMA.16816.F32 R28, R56.reuse, R38, R28 ;  /* 0x00000026381c723c */ /* 0x040fe2000000181c */
[----:B------:R-:W4:Y:S04]  /*2090*/  LDSM.16.M88.4 R36, [R192+0x7900] ;  /* 0x00790000c024783b */ /* 0x000f280000000200 */
[----:B---3--:R-:W-:Y:S03]  /*20a0*/  LDSM.16.M88.4 R72, [R191+0xc100] ;  /* 0x00c10000bf48783b */ /* 0x008fe60000000200 */
[C---:B------:R-:W-:Y:S08]  /*20b0*/  HMMA.16816.F32 R24, R56.reuse, R68, R24 ;  /* 0x000000443818723c */ /* 0x040ff00000001818 */
[C---:B------:R-:W-:Y:S01]  /*20c0*/  HMMA.16816.F32 R20, R56.reuse, R70, R20 ;  /* 0x000000463814723c */ /* 0x040fe20000001814 */
[----:B------:R-:W3:Y:S07]  /*20d0*/  LDSM.16.M88.4 R68, [R184] ;  /* 0x00000000b844783b */ /* 0x000eee0000000200 */
[C---:B------:R-:W-:Y:S08]  /*20e0*/  HMMA.16816.F32 R16, R56.reuse, R64, R16 ;  /* 0x000000403810723c */ /* 0x040ff00000001810 */
[C---:B------:R-:W-:Y:S01]  /*20f0*/  HMMA.16816.F32 R12, R56.reuse, R66, R12 ;  /* 0x00000042380c723c */ /* 0x040fe2000000180c */
[----:B------:R-:W5:Y:S07]  /*2100*/  LDSM.16.M88.4 R64, [R184+0x800] ;  /* 0x00080000b840783b */ /* 0x000f6e0000000200 */
[C---:B------:R-:W-:Y:S08]  /*2110*/  HMMA.16816.F32 R8, R56.reuse, R60, R8 ;  /* 0x0000003c3808723c */ /* 0x040ff00000001808 */
[----:B------:R-:W-:Y:S01]  /*2120*/  HMMA.16816.F32 R76, R56, R62, R76 ;  /* 0x0000003e384c723c */ /* 0x000fe2000000184c */
[----:B------:R-:W3:Y:S04]  /*2130*/  LDSM.16.M88.4 R60, [R184+0x1000] ;  /* 0x00100000b83c783b */ /* 0x000ee80000000200 */
[----:B------:R-:W3:Y:S03]  /*2140*/  LDSM.16.M88.4 R56, [R184+0x1800] ;  /* 0x00180000b838783b */ /* 0x000ee60000000200 */
[C---:B-1----:R-:W-:Y:S08]  /*2150*/  HMMA.16816.F32 R32, R52.reuse, R48, R32 ;  /* 0x000000303420723c */ /* 0x042ff00000001820 */
[C---:B------:R-:W-:Y:S01]  /*2160*/  HMMA.16816.F32 R28, R52.reuse, R50, R28 ;  /* 0x00000032341c723c */ /* 0x040fe2000000181c */
[----:B------:R-:W-:Y:S07]  /*2170*/  LDSM.16.M88.4 R48, [R197+0x8100] ;  /* 0x00810000c530783b */ /* 0x000fee0000000200 */
[C---:B--2---:R-:W-:Y:S08]  /*2180*/  HMMA.16816.F32 R24, R52.reuse, R44, R24 ;  /* 0x0000002c3418723c */ /* 0x044ff00000001818 */
[C---:B------:R-:W-:Y:S01]  /*2190*/  HMMA.16816.F32 R20, R52.reuse, R46, R20 ;  /* 0x0000002e3414723c */ /* 0x040fe20000001814 */
[----:B------:R-:W-:Y:S07]  /*21a0*/  LDSM.16.M88.4 R44, [R197+0x8900] ;  /* 0x00890000c52c783b */ /* 0x000fee0000000200 */
[C---:B------:R-:W-:Y:S08]  /*21b0*/  HMMA.16816.F32 R16, R52.reuse, R40, R16 ;  /* 0x000000283410723c */ /* 0x040ff00000001810 */
[C---:B------:R-:W-:Y:S01]  /*21c0*/  HMMA.16816.F32 R12, R52.reuse, R42, R12 ;  /* 0x0000002a340c723c */ /* 0x040fe2000000180c */
[----:B------:R-:W-:Y:S07]  /*21d0*/  LDSM.16.M88.4 R40, [R197+0x9100] ;  /* 0x00910000c528783b */ /* 0x000fee0000000200 */
[C---:B----4-:R-:W-:Y:S08]  /*21e0*/  HMMA.16816.F32 R8, R52.reuse, R36, R8 ;  /* 0x000000243408723c */ /* 0x050ff00000001808 */
[----:B------:R-:W-:Y:S01]  /*21f0*/  HMMA.16816.F32 R76, R52, R38, R76 ;  /* 0x00000026344c723c */ /* 0x000fe2000000184c */
[----:B------:R-:W1:Y:S04]  /*2200*/  LDSM.16.M88.4 R52, [R198+0x10100] ;  /* 0x01010000c634783b */ /* 0x000e680000000200 */
[----:B------:R-:W2:Y:S03]  /*2210*/  LDSM.16.M88.4 R36, [R197+0x9900] ;  /* 0x00990000c524783b */ /* 0x000ea60000000200 */
[C---:B---3--:R-:W-:Y:S08]  /*2220*/  HMMA.16816.F32 R32, R72.reuse, R68, R32 ;  /* 0x000000444820723c */ /* 0x048ff00000001820 */
[C---:B------:R-:W-:Y:S01]  /*2230*/  HMMA.16816.F32 R28, R72.reuse, R70, R28 ;  /* 0x00000046481c723c */ /* 0x040fe2000000181c */
[----:B------:R-:W-:Y:S07]  /*2240*/  LDSM.16.M88.4 R68, [R196+0x2000] ;  /* 0x00200000c444783b */ /* 0x000fee0000000200 */
[C---:B-----5:R-:W-:Y:S08]  /*2250*/  HMMA.16816.F32 R24, R72.reuse, R64, R24 ;  /* 0x000000404818723c */ /* 0x060ff00000001818 */
        /* <DEDUP_REMOVED lines=8> */
[----:B------:R-:W4:Y:S03]  /*22e0*/  LDSM.16.M88.4 R56, [R196+0x3800] ;  /* 0x00380000c438783b */ /* 0x000f260000000200 */
[C---:B-1----:R-:W-:Y:S08]  /*22f0*/  HMMA.16816.F32 R32, R52.reuse, R48, R32 ;  /* 0x000000303420723c */ /* 0x042ff00000001820 */
        /* <DEDUP_REMOVED lines=10> */
[----:B------:R-:W1:Y:S04]  /*23a0*/  LDSM.16.M88.4 R52, [R193+0x10100] ;  /* 0x01010000c134783b */ /* 0x000e680000000200 */
[----:B------:R-:W2:Y:S03]  /*23b0*/  LDSM.16.M88.4 R36, [R192+0x9900] ;  /* 0x00990000c024783b */ /* 0x000ea60000000200 */
[C---:B---3--:R-:W-:Y:S08]  /*23c0*/  HMMA.16816.F32 R32, R72.reuse, R68, R32 ;  /* 0x000000444820723c */ /* 0x048ff00000001820 */
        /* <DEDUP_REMOVED lines=8> */
[C---:B----4-:R-:W-:Y:S08]  /*2450*/  HMMA.16816.F32 R8, R72.reuse, R56, R8 ;  /* 0x000000384808723c */ /* 0x050ff00000001808 */
        /* <DEDUP_REMOVED lines=53> */
[----:B------:R-:W-:Y:S04]  /*27b0*/  LDSM.16.M88.4 R56, [R191+0x14100] ;  /* 0x01410000bf38783b */ /* 0x000fe80000000200 */
[----:B------:R-:W3:Y:S01]  /*27c0*/  LDSM.16.M88.4 R72, [R184+0x4000] ;  /* 0x00400000b848783b */ /* 0x000ee20000000200 */
[----:B------:R-:W-:-:S04]  /*27d0*/  DEPBAR.LE SB0, 0x0 ;  /* 0x000080000000791a */ /* 0x000fc80000000000 */
[C---:B-1----:R-:W-:Y:S08]  /*27e0*/  HMMA.16816.F32 R32, R52.reuse, R48, R32 ;  /* 0x000000303420723c */ /* 0x042ff00000001820 */
[C---:B------:R-:W-:Y:S08]  /*27f0*/  HMMA.16816.F32 R28, R52.reuse, R50, R28 ;  /* 0x00000032341c723c */ /* 0x040ff0000000181c */
[C---:B------:R-:W-:Y:S08]  /*2800*/  HMMA.16816.F32 R24, R52.reuse, R44, R24 ;  /* 0x0000002c3418723c */ /* 0x040ff00000001818 */
[C---:B------:R-:W-:Y:S08]  /*2810*/  HMMA.16816.F32 R20, R52.reuse, R46, R20 ;  /* 0x0000002e3414723c */ /* 0x040ff00000001814 */
[C---:B------:R-:W-:Y:S08]  /*2820*/  HMMA.16816.F32 R16, R52.reuse, R40, R16 ;  /* 0x000000283410723c */ /* 0x040ff00000001810 */
[C---:B------:R-:W-:Y:S08]  /*2830*/  HMMA.16816.F32 R12, R52.reuse, R42, R12 ;  /* 0x0000002a340c723c */ /* 0x040ff0000000180c */
[C---:B--2---:R-:W-:Y:S08]  /*2840*/  HMMA.16816.F32 R8, R52.reuse, R36, R8 ;  /* 0x000000243408723c */ /* 0x044ff00000001808 */
[----:B------:R-:W-:Y:S08]  /*2850*/  HMMA.16816.F32 R76, R52, R38, R76 ;  /* 0x00000026344c723c */ /* 0x000ff0000000184c */
[C---:B---3--:R-:W-:Y:S08]  /*2860*/  HMMA.16816.F32 R32, R56.reuse, R72, R32 ;  /* 0x000000483820723c */ /* 0x048ff00000001820 */
[C---:B------:R-:W-:Y:S08]  /*2870*/  HMMA.16816.F32 R28, R56.reuse, R74, R28 ;  /* 0x0000004a381c723c */ /* 0x040ff0000000181c */
[C---:B------:R-:W-:Y:S08]  /*2880*/  HMMA.16816.F32 R24, R56.reuse, R68, R24 ;  /* 0x000000443818723c */ /* 0x040ff00000001818 */
[C---:B------:R-:W-:Y:S08]  /*2890*/  HMMA.16816.F32 R20, R56.reuse, R70, R20 ;  /* 0x000000463814723c */ /* 0x040ff00000001814 */
[C---:B------:R-:W-:Y:S08]  /*28a0*/  HMMA.16816.F32 R16, R56.reuse, R64, R16 ;  /* 0x000000403810723c */ /* 0x040ff00000001810 */
[C---:B------:R-:W-:Y:S08]  /*28b0*/  HMMA.16816.F32 R12, R56.reuse, R66, R12 ;  /* 0x00000042380c723c */ /* 0x040ff0000000180c */
[C---:B------:R-:W-:Y:S08]  /*28c0*/  HMMA.16816.F32 R8, R56.reuse, R60, R8 ;  /* 0x0000003c3808723c */ /* 0x040ff00000001808 */
[----:B------:R-:W-:Y:S01]  /*28d0*/  HMMA.16816.F32 R76, R56, R62, R76 ;  /* 0x0000003e384c723c */ /* 0x000fe2000000184c */
[----:B------:R-:W-:Y:S06]  /*28e0*/  BAR.SYNC.DEFER_BLOCKING 0x0 ;  /* 0x0000000000007b1d */ /* 0x000fec0000010000 */
[----:B------:R-:W-:Y:S05]  /*28f0*/  @!P4 BRA `(.L_x_3095) ;  /* 0x000004300000c947 */ /* 0x000fea0003800000 */
[----:B------:R-:W-:Y:S01]  /*2900*/  ULEA UR11, UR11, UR8, 0x6 ;  /* 0x000000080b0b7291 */ /* 0x000fe2000f8e303f */
        /* <DEDUP_REMOVED lines=39> */
[----:B------:R-:W2:Y:S01]  /*2b80*/  SHFL.IDX PT, R43, R47, 0x1, 0x181f ;  /* 0x00381f002f2b7f89 */ /* 0x000ea200000e0000 */
[----:B------:R-:W-:-:S03]  /*2b90*/  SHF.L.U64.HI R37, R133, 0x1, R146 ;  /* 0x0000000185257819 */ /* 0x000fc60000010292 */
[----:B------:R3:W4:Y:S04]  /*2ba0*/  SHFL.IDX PT, R45, R6, RZ, 0x181f ;  /* 0x00181fff062d7589 */ /* 0x00072800000e0000 */
[----:B------:R-:W5:Y:S01]  /*2bb0*/  SHFL.IDX PT, R44, R47, RZ, 0x181f ;  /* 0x00181fff2f2c7589 */ /* 0x000f6200000e0000 */
[----:B-1----:R-:W-:-:S04]  /*2bc0*/  IADD3 R50, P5, P4, R50, R42, R39 ;  /* 0x0000002a32327210 */ /* 0x002fc80007cbe027 */
[----:B--2---:R-:W-:Y:S02]  /*2bd0*/  IADD3.X R51, RZ, R43, R40, P5, P4 ;  /* 0x0000002bff337210 */ /* 0x004fe40002fe8428 */
[----:B------:R-:W-:Y:S01]  /*2be0*/  IADD3 R48, P5, P4, R49, R42, R36 ;  /* 0x0000002a31307210 */ /* 0x000fe20007cbe024 */
[----:B---3--:R-:W-:-:S03]  /*2bf0*/  IMAD.SHL.U32 R6, R134, 0x2, RZ ;  /* 0x0000000286067824 */ /* 0x008fc600078e00ff */
[----:B------:R-:W-:Y:S02]  /*2c00*/  IADD3.X R49, RZ, R43, R37, P5, P4 ;  /* 0x0000002bff317210 */ /* 0x000fe40002fe8425 */
[----:B------:R-:W-:Y:S02]  /*2c10*/  IADD3 R42, P5, P4, R41, R42, R6 ;  /* 0x0000002a292a7210 */ /* 0x000fe40007cbe006 */
[----:B------:R-:W-:-:S04]  /*2c20*/  SHF.L.U64.HI R41, R134, 0x1, R135 ;  /* 0x0000000186297819 */ /* 0x000fc80000010287 */
[----:B------:R-:W-:Y:S02]  /*2c30*/  IADD3.X R43, RZ, R43, R41, P5, P4 ;  /* 0x0000002bff2b7210 */ /* 0x000fe40002fe8429 */
[C---:B----4-:R-:W-:Y:S02]  /*2c40*/  IADD3 R52, P5, R45.reuse, R39, RZ ;  /* 0x000000272d347210 */ /* 0x050fe40007fbe0ff */
[----:B------:R-:W-:-:S03]  /*2c50*/  IADD3 R36, P4, R45, R36, RZ ;  /* 0x000000242d247210 */ /* 0x000fc60007f9e0ff */
[----:B-----5:R-:W-:Y:S01]  /*2c60*/  IMAD.X R53, R44, 0x1, R40, P5 ;  /* 0x000000012c357824 */ /* 0x020fe200028e0628 */
        /* <DEDUP_REMOVED lines=12> */
.L_x_3095:
[----:B------:R-:W-:Y:S01]  /*2d30*/  LOP3.LUT R4, R4, 0xffffffe0, RZ, 0xc0, !PT ;  /* 0xffffffe004047812 */ /* 0x000fe200078ec0ff */
[----:B-1----:R-:W-:Y:S01]  /*2d40*/  IMAD.U32 R36, RZ, RZ, UR9 ;  /* 0x00000009ff247e24 */ /* 0x002fe2000f8e00ff */
[----:B------:R-:W-:Y:S01]  /*2d50*/  UIADD3 UR6, UR6, -0x2, URZ ;  /* 0xfffffffe06067890 */ /* 0x000fe2000fffe03f */
[----:B------:R-:W-:Y:S01]  /*2d60*/  IMAD.SHL.U32 R195, R2, 0x2, RZ ;  /* 0x0000000202c37824 */ /* 0x000fe200078e00ff */
[----:B------:R-:W0:Y:S01]  /*2d70*/  LDGDEPBAR ;  /* 0x00000000000079af */ /* 0x000e220000000000 */
[----:B------:R-:W-:Y:S01]  /*2d80*/  IMAD.IADD R4, R3, 0x1, -R4 ;  /* 0x0000000103047824 */ /* 0x000fe200078e0a04 */
[----:B------:R-:W-:Y:S01]  /*2d90*/  UISETP.GE.AND UP0, UPT, UR6, UR7, UPT ;  /* 0x000000070600728c */ /* 0x000fe2000bf06270 */
[--C-:B------:R-:W-:Y:S01]  /*2da0*/  IMAD R189, R5, 0x2, R195.reuse ;  /* 0x0000000205bd7824 */ /* 0x100fe200078e02c3 */
[----:B------:R-:W-:Y:S01]  /*2db0*/  LDSM.16.MT88.4 R68, [R195+0x2100] ;  /* 0x00210000c344783b */ /* 0x000fe20000004200 */
[----:B------:R-:W-:Y:S01]  /*2dc0*/  IMAD R190, R0, 0x2, R195 ;  /* 0x0000000200be7824 */ /* 0x000fe200078e02c3 */
[----:B------:R-:W-:-:S02]  /*2dd0*/  SHF.R.S32.HI R3, RZ, 0x1f, R4 ;  /* 0x0000001fff037819 */ /* 0x000fc40000011404 */
[----:B------:R-:W-:Y:S01]  /*2de0*/  LDSM.16.MT88.4 R84, [R189+0x2100] ;  /* 0x00210000bd54783b */ /* 0x000fe20000004200 */
[----:B------:R-:W-:Y:S01]  /*2df0*/  IMAD R188, R5, 0x2, R190 ;  /* 0x0000000205bc7824 */ /* 0x000fe200078e02be */
[----:B------:R-:W-:Y:S02]  /*2e00*/  LEA.HI R3, R3, R4, RZ, 0x2 ;  /* 0x0000000403037211 */ /* 0x000fe400078f10ff */
[----:B------:R-:W-:Y:S02]  /*2e10*/  LDSM.16.MT88.4 R44, [R190+0x100] ;  /* 0x00010000be2c783b */ /* 0x000fe40000004200 */
[----:B------:R-:W-:Y:S02]  /*2e20*/  LOP3.LUT R3, R3, 0x7ffffffc, RZ, 0xc0, !PT ;  /* 0x7ffffffc03037812 */ /* 0x000fe400078ec0ff */
        /* <DEDUP_REMOVED lines=11> */
[C---:B------:R-:W-:Y:S01]  /*2ee0*/  ISETP.GT.AND P5, PT, R36.reuse, 0x8, PT ;  /* 0x000000082400780c */ /* 0x040fe20003fa4270 */
[----:B------:R-:W-:Y:S01]  /*2ef0*/  LDSM.16.MT88.4 R112, [R189+0x4100] ;  /* 0x00410000bd70783b */ /* 0x000fe20000004200 */
[----:B------:R-:W-:Y:S02]  /*2f00*/  FSEL R32, R35, -INF , P4 ;  /* 0xff80000023207808 */ /* 0x000fe40002000000 */
[----:B------:R-:W-:Y:S01]  /*2f10*/  FSEL R33, R33, -INF , P4 ;  /* 0xff80000021217808 */ /* 0x000fe20002000000 */
[----:B------:R-:W-:Y:S01]  /*2f20*/  LDSM.16.MT88.4 R136, [R190+0x900] ;  /* 0x00090000be88783b */ /* 0x000fe20000004200 */
[----:B------:R-:W-:-:S02]  /*2f30*/  ISETP.GT.AND P4, PT, R36, 0x9, PT ;  /* 0x000000092400780c */ /* 0x000fc40003f84270 */
[----:B------:R-:W-:Y:S02]  /*2f40*/  FSEL R6, R30, -INF , P5 ;  /* 0xff8000001e067808 */ /* 0x000fe40002800000 */
[----:B------:R-:W-:Y:S02]  /*2f50*/  FSEL R35, R28, -INF , P5 ;  /* 0xff8000001c237808 */ /* 0x000fe40002800000 */
[----:B------:R-:W-:Y:S02]  /*2f60*/  ISETP.GT.AND P5, PT, R36, 0x10, PT ;  /* 0x000000102400780c */ /* 0x000fe40003fa4270 */
[----:B------:R-:W-:Y:S02]  /*2f70*/  FSEL R4, R31, -INF , P4 ;  /* 0xff8000001f047808 */ /* 0x000fe40002000000 */
[----:B------:R-:W-:Y:S02]  /*2f80*/  FSEL R31, R29, -INF , P4 ;  /* 0xff8000001d1f7808 */ /* 0x000fe40002000000 */
[----:B------:R-:W-:-:S02]  /*2f90*/  FSEL R29, R24, -INF , P5 ;  /* 0xff800000181d7808 */ /* 0x000fc40002800000 */
[----:B------:R-:W-:Y:S02]  /*2fa0*/  FMNMX.FTZ R24, R3, R33, !PT ;  /* 0x0000002103187209 */ /* 0x000fe40007810000 */
[----:B------:R-:W-:Y:S02]  /*2fb0*/  ISETP.GT.AND P4, PT, R36, 0x11, PT ;  /* 0x000000112400780c */ /* 0x000fe40003f84270 */
[----:B------:R-:W-:Y:S02]  /*2fc0*/  FSEL R30, R26, -INF , P5 ;  /* 0xff8000001a1e7808 */ /* 0x000fe40002800000 */
[----:B------:R-:W-:Y:S02]  /*2fd0*/  ISETP.GT.AND P5, PT, R36, 0x18, PT ;  /* 0x000000182400780c */ /* 0x000fe40003fa4270 */
[----:B------:R-:W-:Y:S02]  /*2fe0*/  FMNMX.FTZ R24, R35, R24, !PT ;  /* 0x0000001823187209 */ /* 0x000fe40007810000 */
[----:B------:R-:W-:-:S02]  /*2ff0*/  FSEL R28, R27, -INF , P4 ;  /* 0xff8000001b1c7808 */ /* 0x000fc40002000000 */
[----:B------:R-:W-:Y:S02]  /*3000*/  FSEL R25, R25, -INF , P4 ;  /* 0xff80000019197808 */ /* 0x000fe40002000000 */
[----:B------:R-:W-:Y:S02]  /*3010*/  ISETP.GT.AND P4, PT, R36, 0x19, PT ;  /* 0x000000192400780c */ /* 0x000fe40003f84270 */
[----:B------:R-:W-:Y:S02]  /*3020*/  FSEL R7, R20, -INF , P5 ;  /* 0xff80000014077808 */ /* 0x000fe40002800000 */
[----:B------:R-:W-:Y:S02]  /*3030*/  FMNMX.FTZ R20, R31, R24, !PT ;  /* 0x000000181f147209 */ /* 0x000fe40007810000 */
[----:B------:R-:W-:Y:S02]  /*3040*/  FSEL R26, R22, -INF , P5 ;  /* 0xff800000161a7808 */ /* 0x000fe40002800000 */
[----:B------:R-:W-:-:S02]  /*3050*/  FSEL R24, R23, -INF , P4 ;  /* 0xff80000017187808 */ /* 0x000fc40002000000 */
[----:B------:R-:W-:Y:S02]  /*3060*/  FSEL R21, R21, -INF , P4 ;  /* 0xff80000015157808 */ /* 0x000fe40002000000 */
[C---:B------:R-:W-:Y:S02]  /*3070*/  ISETP.GT.AND P5, PT, R36.reuse, 0x20, PT ;  /* 0x000000202400780c */ /* 0x040fe40003fa4270 */
[----:B------:R-:W-:Y:S02]  /*3080*/  ISETP.GT.AND P4, PT, R36, 0x21, PT ;  /* 0x000000212400780c */ /* 0x000fe40003f84270 */
[----:B------:R-:W-:Y:S02]  /*3090*/  FMNMX.FTZ R20, R29, R20, !PT ;  /* 0x000000141d147209 */ /* 0x000fe40007810000 */
[----:B------:R-:W-:Y:S02]  /*30a0*/  FSEL R171, R16, -INF , P5 ;  /* 0xff80000010ab7808 */ /* 0x000fe40002800000 */
[----:B------:R-:W-:-:S02]  /*30b0*/  FSEL R163, R17, -INF , P4 ;  /* 0xff80000011a37808 */ /* 0x000fc40002000000 */
[----:B------:R-:W-:Y:S02]  /*30c0*/  FMNMX.FTZ R16, R25, R20, !PT ;  /* 0x0000001419107209 */ /* 0x000fe40007810000 */
[----:B------:R-:W-:Y:S02]  /*30d0*/  FMNMX.FTZ R17, R34, R32, !PT ;  /* 0x0000002022117209 */ /* 0x000fe40007810000 */
[----:B------:R-:W-:Y:S02]  /*30e0*/  FSEL R166, R18, -INF , P5 ;  /* 0xff80000012a67808 */ /* 0x000fe40002800000 */
[----:B------:R-:W-:Y:S02]  /*30f0*/  FSEL R204, R19, -INF , P4 ;  /* 0xff80000013cc7808 */ /* 0x000fe40002000000 */
[C---:B------:R-:W-:Y:S02]  /*3100*/  ISETP.GT.AND P5, PT, R36.reuse, 0x28, PT ;  /* 0x000000282400780c */ /* 0x040fe40003fa4270 */
[----:B------:R-:W-:-:S02]  /*3110*/  ISETP.GT.AND P4, PT, R36, 0x29, PT ;  /* 0x000000292400780c */ /* 0x000fc40003f84270 */
[----:B------:R-:W-:Y:S02]  /*3120*/  FMNMX.FTZ R16, R7, R16, !PT ;  /* 0x0000001007107209 */ /* 0x000fe40007810000 */
[----:B------:R-:W-:Y:S02]  /*3130*/  FMNMX.FTZ R17, R6, R17, !PT ;  /* 0x0000001106117209 */ /* 0x000fe40007810000 */
[----:B------:R-:W-:Y:S02]  /*3140*/  FSEL R168, R14, -INF , P5 ;  /* 0xff8000000ea87808 */ /* 0x000fe40002800000 */
[----:B------:R-:W-:Y:S02]  /*3150*/  FSEL R174, R15, -INF , P4 ;  /* 0xff8000000fae7808 */ /* 0x000fe40002000000 */
[----:B------:R-:W-:Y:S02]  /*3160*/  FMNMX.FTZ R14, R21, R16, !PT ;  /* 0x00000010150e7209 */ /* 0x000fe40007810000 */
[----:B------:R-:W-:-:S02]  /*3170*/  FMNMX.FTZ R15, R4, R17, !PT ;  /* 0x00000011040f7209 */ /* 0x000fc40007810000 */
[----:B------:R-:W-:Y:S01]  /*3180*/  FSEL R169, R12, -INF , P5 ;  /* 0xff8000000ca97808 */ /* 0x000fe20002800000 */
[----:B------:R-:W-:Y:S01]  /*3190*/  LDSM.16.MT88.4 R16, [R189+0x2900] ;  /* 0x00290000bd10783b */ /* 0x000fe20000004200 */
[----:B------:R-:W-:Y:S02]  /*31a0*/  FSEL R165, R13, -INF , P4 ;  /* 0xff8000000da57808 */ /* 0x000fe40002000000 */
[----:B------:R-:W-:Y:S02]  /*31b0*/  FMNMX.FTZ R12, R171, R14, !PT ;  /* 0x0000000eab0c7209 */ /* 0x000fe40007810000 */
[----:B------:R-:W-:Y:S02]  /*31c0*/  FMNMX.FTZ R13, R30, R15, !PT ;  /* 0x0000000f1e0d7209 */ /* 0x000fe40007810000 */
[----:B------:R-:W-:Y:S02]  /*31d0*/  ISETP.GT.AND P5, PT, R36, 0x30, PT ;  /* 0x000000302400780c */ /* 0x000fe40003fa4270 */
[----:B------:R-:W-:-:S02]  /*31e0*/  FMNMX.FTZ R12, R163, R12, !PT ;  /* 0x0000000ca30c7209 */ /* 0x000fc40007810000 */
[----:B------:R-:W-:Y:S02]  /*31f0*/  FMNMX.FTZ R13, R28, R13, !PT ;  /* 0x0000000d1c0d7209 */ /* 0x000fe40007810000 */
[----:B------:R-:W-:Y:S02]  /*3200*/  FSEL R170, R10, -INF , P5 ;  /* 0xff8000000aaa7808 */ /* 0x000fe40002800000 */
[----:B------:R-:W-:Y:S02]  /*3210*/  FMNMX.FTZ R10, R169, R12, !PT ;  /* 0x0000000ca90a7209 */ /* 0x000fe40007810000 */
[----:B------:R-:W-:Y:S02]  /*3220*/  FMNMX.FTZ R13, R26, R13, !PT ;  /* 0x0000000d1a0d7209 */ /* 0x000fe40007810000 */
[----:B------:R-:W-:Y:S02]  /*3230*/  ISETP.GT.AND P4, PT, R36, 0x31, PT ;  /* 0x000000312400780c */ /* 0x000fe40003f84270 */
[----:B------:R-:W-:-:S02]  /*3240*/  FSEL R175, R8, -INF , P5 ;  /* 0xff80000008af7808 */ /* 0x000fc40002800000 */
[----:B------:R-:W-:Y:S02]  /*3250*/  FMNMX.FTZ R10, R165, R10, !PT ;  /* 0x0000000aa50a7209 */ /* 0x000fe40007810000 */
[----:B------:R-:W-:Y:S02]  /*3260*/  FMNMX.FTZ R13, R24, R13, !PT ;  /* 0x0000000d180d7209 */ /* 0x000fe40007810000 */
[----:B------:R-:W-:Y:S02]  /*3270*/  FSEL R173, R9, -INF , P4 ;  /* 0xff80000009ad7808 */ /* 0x000fe40002000000 */
[----:B------:R-:W-:Y:S02]  /*3280*/  ISETP.GT.AND P5, PT, R36, 0x38, PT ;  /* 0x000000382400780c */ /* 0x000fe40003fa4270 */
[----:B------:R-:W-:Y:S02]  /*3290*/  FMNMX.FTZ R10, R175, R10, !PT ;  /* 0x0000000aaf0a7209 */ /* 0x000fe40007810000 */
[----:B------:R-:W-:-:S02]  /*32a0*/  FMNMX.FTZ R13, R166, R13, !PT ;  /* 0x0000000da60d7209 */ /* 0x000fc40007810000 */
[----:B------:R-:W-:Y:S02]  /*32b0*/  FSEL R142, R11, -INF , P4 ;  /* 0xff8000000b8e7808 */ /* 0x000fe40002000000 */
[----:B------:R-:W-:Y:S02]  /*32c0*/  ISETP.GT.AND P4, PT, R36, 0x39, PT ;  /* 0x000000392400780c */ /* 0x000fe40003f84270 */
[----:B------:R-:W-:Y:S01]  /*32d0*/  FSEL R143, R76, -INF , P5 ;  /* 0xff8000004c8f7808 */ /* 0x000fe20002800000 */
[----:B------:R-:W-:Y:S01]  /*32e0*/  LDSM.16.MT88.4 R36, [R195+0x100] ;  /* 0x00010000c324783b */ /* 0x000fe20000004200 */
[----:B------:R-:W-:Y:S02]  /*32f0*/  FMNMX.FTZ R10, R173, R10, !PT ;  /* 0x0000000aad0a7209 */ /* 0x000fe40007810000 */
[----:B------:R-:W-:Y:S02]  /*3300*/  FMNMX.FTZ R9, R204, R13, !PT ;  /* 0x0000000dcc097209 */ /* 0x000fe40007810000 */
[----:B------:R-:W-:Y:S01]  /*3310*/  FSEL R141, R77, -INF , P4 ;  /* 0xff8000004d8d7808 */ /* 0x000fe20002000000 */
[----:B------:R-:W-:Y:S01]  /*3320*/  LDSM.16.MT88.4 R12, [R188+0x2900] ;  /* 0x00290000bc0c783b */ /* 0x000fe20000004200 */
[----:B------:R-:W-:-:S02]  /*3330*/  FMNMX.FTZ R8, R143, R10, !PT ;  /* 0x0000000a8f087209 */ /* 0x000fc40007810000 */
[----:B------:R-:W-:Y:S02]  /*3340*/  FMNMX.FTZ R9, R168, R9, !PT ;  /* 0x00000009a8097209 */ /* 0x000fe40007810000 */
[----:B------:R-:W-:Y:S02]  /*3350*/  FMNMX.FTZ R8, R141, R8, !PT ;  /* 0x000000088d087209 */ /* 0x000fe40007810000 */
[----:B------:R-:W-:Y:S02]  /*3360*/  FMNMX.FTZ R9, R174, R9, !PT ;  /* 0x00000009ae097209 */ /* 0x000fe40007810000 */
[----:B------:R-:W-:Y:S01]  /*3370*/  FSEL R140, R78, -INF , P5 ;  /* 0xff8000004e8c7808 */ /* 0x000fe20002800000 */
[----:B------:R-:W1:Y:S01]  /*3380*/  SHFL.BFLY PT, R11, R8, 0x2, 0x1f ;  /* 0x0c401f00080b7f89 */ /* 0x000e6200000e0000 */
[----:B------:R-:W-:Y:S02]  /*3390*/  FMNMX.FTZ R9, R170, R9, !PT ;  /* 0x00000009aa097209 */ /* 0x000fe40007810000 */
[----:B------:R-:W-:-:S02]  /*33a0*/  FSEL R164, R79, -INF , P4 ;  /* 0xff8000004fa47808 */ /* 0x000fc40002000000 */
[----:B------:R-:W-:Y:S01]  /*33b0*/  FMNMX.FTZ R9, R142, R9, !PT ;  /* 0x000000098e097209 */ /* 0x000fe20007810000 */
[----:B------:R-:W-:Y:S03]  /*33c0*/  LDSM.16.MT88.4 R76, [R190+0x2100] ;  /* 0x00210000be4c783b */ /* 0x000fe60000004200 */
        /* <DEDUP_REMOVED lines=20> */
[----:B------:R-:W-:-:S02]  /*3510*/  FFMA.FTZ R149, R7, c[0x0][0x2d0], -R172 ;  /* 0x0000b40007957a23 */ /* 0x000fc400000108ac */
[--C-:B------:R-:W-:Y:S01]  /*3520*/  FFMA.FTZ R155, R29, c[0x0][0x2d0], -R172.reuse ;  /* 0x0000b4001d9b7a23 */ /* 0x100fe200000108ac */
[----:B------:R-:W-:Y:S01]  /*3530*/  FSEL R167, R167, RZ, P4 ;  /* 0x000000ffa7a77208 */ /* 0x000fe20002000000 */
[--C-:B------:R-:W-:Y:S01]  /*3540*/  FFMA.FTZ R150, R25, c[0x0][0x2d0], -R172.reuse ;  /* 0x0000b40019967a23 */ /* 0x100fe200000108ac */
[----:B------:R-:W-:Y:S01]  /*3550*/  PLOP3.LUT P4, PT, PT, PT, UP0, 0x80, 0x0 ;  /* 0x000000000000781c */ /* 0x000fe20003f8f008 */
[----:B------:R-:W-:Y:S01]  /*3560*/  FFMA.FTZ R2, R21, c[0x0][0x2d0], -R172 ;  /* 0x0000b40015027a23 */ /* 0x000fe200000108ac */
[----:B------:R-:W1:Y:S01]  /*3570*/  MUFU.EX2 R156, R156 ;  /* 0x0000009c009c7308 */ /* 0x000e620000000800 */
[--C-:B------:R-:W-:Y:S01]  /*3580*/  FFMA.FTZ R158, R34, c[0x0][0x2d0], -R167.reuse ;  /* 0x0000b400229e7a23 */ /* 0x100fe200000108a7 */
[----:B------:R-:W-:Y:S01]  /*3590*/  LDSM.16.MT88.4 R20, [R195+0x900] ;  /* 0x00090000c314783b */ /* 0x000fe20000004200 */
[--C-:B------:R-:W-:Y:S02]  /*35a0*/  FFMA.FTZ R159, R32, c[0x0][0x2d0], -R167.reuse ;  /* 0x0000b400209f7a23 */ /* 0x100fe400000108a7 */
[--C-:B------:R-:W-:Y:S01]  /*35b0*/  FFMA.FTZ R161, R6, c[0x0][0x2d0], -R167.reuse ;  /* 0x0000b40006a17a23 */ /* 0x100fe200000108a7 */
[----:B------:R-:W-:Y:S01]  /*35c0*/  LDSM.16.MT88.4 R32, [R189+0x900] ;  /* 0x00090000bd20783b */ /* 0x000fe20000004200 */
[--C-:B------:R-:W-:Y:S01]  /*35d0*/  FFMA.FTZ R152, R4, c[0x0][0x2d0], -R167.reuse ;  /* 0x0000b40004987a23 */ /* 0x100fe200000108a7 */
[----:B------:R-:W-:Y:S01]  /*35e0*/  MUFU.EX2 R154, R154 ;  /* 0x0000009a009a7308 */ /* 0x000fe20000000800 */
[--C-:B------:R-:W-:Y:S01]  /*35f0*/  FFMA.FTZ R153, R30, c[0x0][0x2d0], -R167.reuse ;  /* 0x0000b4001e997a23 */ /* 0x100fe200000108a7 */
[----:B------:R-:W2:Y:S01]  /*3600*/  LDSM.16.MT88.4 R4, [R188+0x4100] ;  /* 0x00410000bc04783b */ /* 0x000ea20000004200 */
[----:B------:R-:W-:-:S02]  /*3610*/  FFMA.FTZ R148, R28, c[0x0][0x2d0], -R167 ;  /* 0x0000b4001c947a23 */ /* 0x000fc400000108a7 */
[--C-:B------:R-:W-:Y:S01]  /*3620*/  FFMA.FTZ R147, R26, c[0x0][0x2d0], -R167.reuse ;  /* 0x0000b4001a937a23 */ /* 0x100fe200000108a7 */
[----:B------:R-:W-:Y:S01]  /*3630*/  LDSM.16.MT88.4 R28, [R188+0x900] ;  /* 0x00090000bc1c783b */ /* 0x000fe20000004200 */
[----:B------:R-:W-:Y:S01]  /*3640*/  FFMA.FTZ R0, R24, c[0x0][0x2d0], -R167 ;  /* 0x0000b40018007a23 */ /* 0x000fe200000108a7 */
[----:B------:R-:W3:Y:S01]  /*3650*/  MUFU.EX2 R151, R151 ;  /* 0x0000009700977308 */ /* 0x000ee20000000800 */
[----:B-1----:R-:W-:Y:S01]  /*3660*/  F2FP.PACK_AB R116, R156, R157 ;  /* 0x0000009d9c74723e */ /* 0x002fe200000000ff */
[----:B------:R-:W-:Y:S01]  /*3670*/  LDSM.16.MT88.4 R24, [R190+0x2900] ;  /* 0x00290000be18783b */ /* 0x000fe20000004200 */
[--C-:B------:R-:W-:Y:S02]  /*3680*/  FFMA.FTZ R160, R171, c[0x0][0x2d0], -R172.reuse ;  /* 0x0000b400aba07a23 */ /* 0x100fe400000108ac */
[--C-:B------:R-:W-:Y:S02]  /*3690*/  FFMA.FTZ R162, R169, c[0x0][0x2d0], -R172.reuse ;  /* 0x0000b400a9a27a23 */ /* 0x100fe400000108ac */
[--C-:B------:R-:W-:Y:S01]  /*36a0*/  FFMA.FTZ R163, R163, c[0x0][0x2d0], -R172.reuse ;  /* 0x0000b400a3a37a23 */ /* 0x100fe200000108ac */
[----:B------:R-:W-:Y:S01]  /*36b0*/  MUFU.EX2 R158, R158 ;  /* 0x0000009e009e7308 */ /* 0x000fe20000000800 */
[----:B------:R-:W-:-:S02]  /*36c0*/  FFMA.FTZ R165, R165, c[0x0][0x2d0], -R172 ;  /* 0x0000b400a5a57a23 */ /* 0x000fc400000108ac */
[--C-:B------:R-:W-:Y:S02]  /*36d0*/  FFMA.FTZ R166, R166, c[0x0][0x2d0], -R167.reuse ;  /* 0x0000b400a6a67a23 */ /* 0x100fe400000108a7 */
[--C-:B------:R-:W-:Y:S02]  /*36e0*/  FFMA.FTZ R169, R204, c[0x0][0x2d0], -R167.reuse ;  /* 0x0000b400cca97a23 */ /* 0x100fe400000108a7 */
[--C-:B------:R-:W-:Y:S01]  /*36f0*/  FFMA.FTZ R168, R168, c[0x0][0x2d0], -R167.reuse ;  /* 0x0000b400a8a87a23 */ /* 0x100fe200000108a7 */
[----:B------:R-:W1:Y:S01]  /*3700*/  MUFU.EX2 R159, R159 ;  /* 0x0000009f009f7308 */ /* 0x000e620000000800 */
[----:B---3--:R-:W-:Y:S01]  /*3710*/  F2FP.PACK_AB R118, R151, R154 ;  /* 0x0000009a9776723e */ /* 0x008fe200000000ff */
[----:B------:R-:W-:Y:S02]  /*3720*/  FFMA.FTZ R171, R174, c[0x0][0x2d0], -R167 ;  /* 0x0000b400aeab7a23 */ /* 0x000fe400000108a7 */
[--C-:B------:R-:W-:Y:S02]  /*3730*/  FFMA.FTZ R174, R175, c[0x0][0x2d0], -R172.reuse ;  /* 0x0000b400afae7a23 */ /* 0x100fe400000108ac */
[----:B------:R-:W-:-:S02]  /*3740*/  FFMA.FTZ R173, R173, c[0x0][0x2d0], -R172 ;  /* 0x0000b400adad7a23 */ /* 0x000fc400000108ac */
[----:B------:R-:W-:Y:S01]  /*3750*/  MUFU.EX2 R161, R161 ;  /* 0x000000a100a17308 */ /* 0x000fe20000000800 */
[--C-:B------:R-:W-:Y:S02]  /*3760*/  FFMA.FTZ R175, R143, c[0x0][0x2d0], -R172.reuse ;  /* 0x0000b4008faf7a23 */ /* 0x100fe400000108ac */
[----:B------:R-:W-:Y:S02]  /*3770*/  FFMA.FTZ R172, R141, c[0x0][0x2d0], -R172 ;  /* 0x0000b4008dac7a23 */ /* 0x000fe400000108ac */
[--C-:B------:R-:W-:Y:S02]  /*3780*/  FFMA.FTZ R170, R170, c[0x0][0x2d0], -R167.reuse ;  /* 0x0000b400aaaa7a23 */ /* 0x100fe400000108a7 */
[--C-:B------:R-:W-:Y:S01]  /*3790*/  FFMA.FTZ R205, R142, c[0x0][0x2d0], -R167.reuse ;  /* 0x0000b4008ecd7a23 */ /* 0x100fe200000108a7 */
[----:B------:R-:W3:Y:S01]  /*37a0*/  MUFU.EX2 R152, R152 ;  /* 0x0000009800987308 */ /* 0x000ee20000000800 */
[----:B-1----:R-:W-:Y:S01]  /*37b0*/  F2FP.PACK_AB R117, R159, R158 ;  /* 0x0000009e9f75723e */ /* 0x002fe200000000ff */
[----:B------:R-:W-:-:S02]  /*37c0*/  FFMA.FTZ R204, R140, c[0x0][0x2d0], -R167 ;  /* 0x0000b4008ccc7a23 */ /* 0x000fc400000108a7 */
[----:B------:R-:W-:Y:S01]  /*37d0*/  FFMA.FTZ R211, R164, c[0x0][0x2d0], -R167 ;  /* 0x0000b400a4d37a23 */ /* 0x000fe200000108a7 */
[----:B------:R-:W-:Y:S01]  /*37e0*/  LDSM.16.MT88.4 R140, [R190+0x1900] ;  /* 0x00190000be8c783b */ /* 0x000fe20000004200 */
[----:B------:R-:W-:Y:S02]  /*37f0*/  FADD.FTZ R157, R157, R156 ;  /* 0x0000009c9d9d7221 */ /* 0x000fe40000010000 */
[----:B------:R-:W-:Y:S01]  /*3800*/  MUFU.EX2 R155, R155 ;  /* 0x0000009b009b7308 */ /* 0x000fe20000000800 */
[----:B------:R-:W-:Y:S02]  /*3810*/  FADD.FTZ R158, R158, R159 ;  /* 0x0000009f9e9e7221 */ /* 0x000fe40000010000 */
[----:B------:R-:W-:-:S04]  /*3820*/  FADD.FTZ R154, R154, R157 ;  /* 0x0000009d9a9a7221 */ /* 0x000fc80000010000 */
[----:B------:R-:W-:Y:S01]  /*3830*/  FADD.FTZ R154, R151, R154 ;  /* 0x0000009a979a7221 */ /* 0x000fe20000010000 */
[----:B---3--:R-:W-:Y:S01]  /*3840*/  F2FP.PACK_AB R119, R152, R161 ;  /* 0x000000a19877723e */ /* 0x008fe200000000ff */
[----:B------:R-:W1:Y:S01]  /*3850*/  MUFU.EX2 R150, R150 ;  /* 0x0000009600967308 */ /* 0x000e620000000800 */
[----:B------:R-:W-:-:S04]  /*3860*/  FADD.FTZ R161, R161, R158 ;  /* 0x0000009ea1a17221 */ /* 0x000fc80000010000 */
        /* <DEDUP_REMOVED lines=8> */
[----:B------:R-:W3:Y:S06]  /*38f0*/  MUFU.EX2 R148, R148 ;  /* 0x0000009400947308 */ /* 0x000eec0000000800 */
[C---:B------:R-:W-:Y:S02]  /*3900*/  HMMA.16816.F32 R128, R116.reuse, R36, RZ ;  /* 0x000000247480723c */ /* 0x040fe400000018ff */
[----:B------:R-:W-:Y:S06]  /*3910*/  MUFU.EX2 R147, R147 ;  /* 0x0000009300937308 */ /* 0x000fec0000000800 */
[C---:B------:R-:W-:Y:S02]  /*3920*/  HMMA.16816.F32 R40, R116.reuse, R44, RZ ;  /* 0x0000002c7428723c */ /* 0x040fe400000018ff */
[----:B------:R-:W4:Y:S06]  /*3930*/  MUFU.EX2 R0, R0 ;  /* 0x0000000000007308 */ /* 0x000f2c0000000800 */
        /* <DEDUP_REMOVED lines=31> */
[----:B------:R-:W4:Y:S06]  /*3b30*/  MUFU.EX2 R211, R211 ;  /* 0x000000d300d37308 */ /* 0x000f2c0000000800 */
[C---:B--2---:R-:W-:Y:S07]  /*3b40*/  HMMA.16816.F32 R120, R116.reuse, R4, RZ ;  /* 0x000000047478723c */ /* 0x044fee00000018ff */
[----:B-1----:R-:W-:Y:S01]  /*3b50*/  F2FP.PACK_AB R4, R150, R155 ;  /* 0x0000009b9604723e */ /* 0x002fe200000000ff */
[----:B------:R-:W-:Y:S01]  /*3b60*/  HMMA.16816.F32 R116, R116, R6, RZ ;  /* 0x000000067474723c */ /* 0x000fe200000018ff */
[----:B---3--:R-:W-:Y:S01]  /*3b70*/  F2FP.PACK_AB R5, R148, R153 ;  /* 0x000000999405723e */ /* 0x008fe200000000ff */
[----:B------:R-:W-:-:S02]  /*3b80*/  FADD.FTZ R155, R155, R154 ;  /* 0x0000009a9b9b7221 */ /* 0x000fc40000010000 */
[----:B------:R-:W-:Y:S02]  /*3b90*/  FADD.FTZ R153, R153, R152 ;  /* 0x0000009899997221 */ /* 0x000fe40000010000 */
[----:B------:R-:W-:Y:S01]  /*3ba0*/  FADD.FTZ R150, R150, R155 ;  /* 0x0000009b96967221 */ /* 0x000fe20000010000 */
[----:B------:R-:W-:Y:S01]  /*3bb0*/  F2FP.PACK_AB R6, R2, R149 ;  /* 0x000000950206723e */ /* 0x000fe200000000ff */
[----:B------:R-:W-:Y:S01]  /*3bc0*/  FADD.FTZ R148, R148, R153 ;  /* 0x0000009994947221 */ /* 0x000fe20000010000 */
[----:B----4-:R-:W-:Y:S01]  /*3bd0*/  F2FP.PACK_AB R7, R0, R147 ;  /* 0x000000930007723e */ /* 0x010fe200000000ff */
[----:B------:R-:W-:Y:S02]  /*3be0*/  FADD.FTZ R149, R149, R150 ;  /* 0x0000009695957221 */ /* 0x000fe40000010000 */
[----:B------:R-:W-:Y:S02]  /*3bf0*/  FADD.FTZ R147, R147, R148 ;  /* 0x0000009493937221 */ /* 0x000fe40000010000 */
[----:B------:R-:W-:-:S02]  /*3c00*/  FADD.FTZ R149, R2, R149 ;  /* 0x0000009502957221 */ /* 0x000fc40000010000 */
[----:B------:R-:W-:Y:S01]  /*3c10*/  HMMA.16816.F32 R64, R4, R8, R64 ;  /* 0x000000080440723c */ /* 0x000fe20000001840 */
        /* <DEDUP_REMOVED lines=36> */
[----:B-----5:R-:W-:Y:S01]  /*3e60*/  F2FP.PACK_AB R4, R163, R160 ;  /* 0x000000a0a304723e */ /* 0x020fe200000000ff */
        /* <DEDUP_REMOVED lines=96> */
.L_x_3099:
        /* <DEDUP_REMOVED lines=50> */
.L_x_3097:
[----:B------:R-:W-:Y:S04]  /*4790*/  DEPBAR.LE SB0, 0x0 ;  /* 0x000080000000791a */ /* 0x000fe80000000000 */
[----:B------:R-:W-:Y:S01]  /*47a0*/  BAR.SYNC.DEFER_BLOCKING 0x0 ;  /* 0x0000000000007b1d */ /* 0x000fe20000010000 */
[----:B------:R-:W-:Y:S01]  /*47b0*/  SHF.R.S32.HI R3, RZ, 0x1f, R201 ;  /* 0x0000001fff037819 */ /* 0x000fe200000114c9 */
[----:B------:R-:W-:Y:S01]  /*47c0*/  IMAD.WIDE.U32 R214, R201, c[0x0][0x208], RZ ;  /* 0x00008200c9d67a25 */ /* 0x000fe200078e00ff */
[----:B------:R-:W-:Y:S03]  /*47d0*/  UISETP.GT.AND UP0, UPT, UR6, UR7, UPT ;  /* 0x000000070600728c */ /* 0x000fe6000bf04270 */
[----:B------:R-:W-:Y:S04]  /*47e0*/  IMAD R3, R3, c[0x0][0x208], RZ ;  /* 0x0000820003037a24 */ /* 0x000fe800078e02ff */
[----:B------:R-:W-:Y:S04]  /*47f0*/  IMAD R3, R201, c[0x0][0x20c], R3 ;  /* 0x00008300c9037a24 */ /* 0x000fe800078e0203 */
[----:B------:R-:W-:Y:S01]  /*4800*/  IMAD.IADD R215, R215, 0x1, R3 ;  /* 0x00000001d7d77824 */ /* 0x000fe200078e0203 */
[----:B------:R-:W-:Y:S03]  /*4810*/  SHF.R.S32.HI R3, RZ, 0x1f, R200 ;  /* 0x0000001fff037819 */ /* 0x000fe600000114c8 */
[----:B------:R-:W-:Y:S04]  /*4820*/  IMAD.WIDE.U32 R214, R200, c[0x0][0x218], R214 ;  /* 0x00008600c8d67a25 */ /* 0x000fe800078e00d6 */
[----:B------:R-:W-:Y:S01]  /*4830*/  IMAD R3, R3, c[0x0][0x218], RZ ;  /* 0x0000860003037a24 */ /* 0x000fe200078e02ff */
[----:B------:R-:W-:Y:S01]  /*4840*/  IADD3 R2, P4, R214, UR22, RZ ;  /* 0x00000016d6027c10 */ /* 0x000fe2000ff9e0ff */
[----:B------:R-:W-:Y:S02]  /*4850*/  LDSM.16.M88.4 R136, [R198+0xc100] ;  /* 0x00c10000c688783b */ /* 0x000fe40000000200 */
[----:B------:R-:W-:Y:S02]  /*4860*/  IMAD R3, R200, c[0x0][0x21c], R3 ;  /* 0x00008700c8037a24 */ /* 0x000fe400078e0203 */
[----:B------:R-:W1:Y:S03]  /*4870*/  LDSM.16.M88.4 R140, [R197+0x6100] ;  /* 0x00610000c58c783b */ /* 0x000e660000000200 */
[----:B------:R-:W-:Y:S01]  /*4880*/  IADD3.X R3, R215, UR5, R3, P4, !PT ;  /* 0x00000005d7037c10 */ /* 0x000fe2000a7fe403 */
[----:B------:R-:W-:Y:S01]  /*4890*/  LDSM.16.M88.4 R144, [R197+0x6900] ;  /* 0x00690000c590783b */ /* 0x000fe20000000200 */
[C---:B------:R-:W-:Y:S03]  /*48a0*/  LEA R210, P4, R2.reuse, c[0x0][0x1f8], 0x1 ;  /* 0x00007e0002d27a11 */ /* 0x040fe600078808ff */
[----:B------:R-:W-:Y:S01]  /*48b0*/  LDSM.16.M88.4 R148, [R197+0x7100] ;  /* 0x00710000c594783b */ /* 0x000fe20000000200 */
[----:B------:R-:W-:Y:S03]  /*48c0*/  LEA.HI.X R134, R2, c[0x0][0x1fc], R3, 0x1, P4 ;  /* 0x00007f0002867a11 */ /* 0x000fe600020f0c03 */
[----:B------:R-:W-:Y:S04]  /*48d0*/  LDSM.16.M88.4 R152, [R194+0xc100] ;  /* 0x00c10000c298783b */ /* 0x000fe80000000200 */
[----:B------:R-:W-:Y:S04]  /*48e0*/  LDSM.16.M88.4 R156, [R187] ;  /* 0x00000000bb9c783b */ /* 0x000fe80000000200 */
[----:B------:R-:W-:Y:S04]  /*48f0*/  LDSM.16.M88.4 R160, [R186] ;  /* 0x00000000baa0783b */ /* 0x000fe80000000200 */
[----:B------:R-:W-:Y:S04]  /*4900*/  LDSM.16.M88.4 R164, [R185] ;  /* 0x00000000b9a4783b */ /* 0x000fe80000000200 */
[----:B------:R-:W2:Y:S04]  /*4910*/  SHFL.IDX PT, R135, R210, RZ, 0x181f ;  /* 0x00181fffd2877589 */ /* 0x000ea800000e0000 */
[----:B------:R-:W3:Y:S04]  /*4920*/  SHFL.IDX PT, R132, R134, RZ, 0x181f ;  /* 0x00181fff86847589 */ /* 0x000ee800000e0000 */
[----:B------:R-:W4:Y:S01]  /*4930*/  SHFL.IDX PT, R3, R210, 0x1, 0x181f ;  /* 0x00381f00d2037f89 */ /* 0x000f2200000e0000 */
[C---:B-1----:R-:W-:Y:S03]  /*4940*/  HMMA.16816.F32 R4, R136.reuse, R140, RZ ;  /* 0x0000008c8804723c */ /* 0x042fe600000018ff */
[----:B------:R1:W5:Y:S05]  /*4950*/  SHFL.IDX PT, R2, R134, 0x1, 0x181f ;  /* 0x00381f0086027f89 */ /* 0x00036a00000e0000 */
[C---:B------:R-:W-:Y:S01]  /*4960*/  HMMA.16816.F32 R8, R136.reuse, R142, RZ ;  /* 0x0000008e8808723c */ /* 0x040fe200000018ff */
[----:B------:R-:W5:Y:S03]  /*4970*/  LDSM.16.M88.4 R140, [R197+0x7900] ;  /* 0x00790000c58c783b */ /* 0x000f660000000200 */
[C---:B--2---:R-:W-:Y:S02]  /*4980*/  IADD3 R222, P5, R135.reuse, R208, RZ ;  /* 0x000000d087de7210 */ /* 0x044fe40007fbe0ff */
[C---:B------:R-:W-:Y:S02]  /*4990*/  IADD3 R220, P4, R135.reuse, R206, RZ ;  /* 0x000000ce87dc7210 */ /* 0x040fe40007f9e0ff */
[C---:B------:R-:W-:Y:S01]  /*49a0*/  HMMA.16816.F32 R12, R136.reuse, R144, RZ ;  /* 0x00000090880c723c */ /* 0x040fe200000018ff */
[C---:B---3--:R-:W-:Y:S03]  /*49b0*/  IMAD.X R223, R132.reuse, 0x1, R209, P5 ;  /* 0x0000000184df7824 */ /* 0x048fe600028e06d1 */
[----:B------:R-:W-:Y:S01]  /*49c0*/  IADD3 R218, P5, R135, R204, RZ ;  /* 0x000000cc87da7210 */ /* 0x000fe20007fbe0ff */
[C---:B------:R-:W-:Y:S01]  /*49d0*/  IMAD.X R221, R132.reuse, 0x1, R207, P4 ;  /* 0x0000000184dd7824 */ /* 0x040fe200020e06cf */
[C---:B----4-:R-:W-:Y:S02]  /*49e0*/  IADD3 R216, P4, R3.reuse, R208, RZ ;  /* 0x000000d003d87210 */ /* 0x050fe40007f9e0ff */
[C---:B------:R-:W-:Y:S01]  /*49f0*/  HMMA.16816.F32 R16, R136.reuse, R146, RZ ;  /* 0x000000928810723c */ /* 0x040fe200000018ff */
[----:B------:R-:W2:Y:S03]  /*4a00*/  LDSM.16.M88.4 R144, [R196] ;  /* 0x00000000c490783b */ /* 0x000ea60000000200 */
[----:B------:R-:W-:Y:S01]  /*4a10*/  IMAD.X R219, R132, 0x1, R205, P5 ;  /* 0x0000000184db7824 */ /* 0x000fe200028e06cd */
[----:B------:R-:W-:Y:S01]  /*4a20*/  @!PT LDS RZ, [RZ] ;  /* 0x00000000fffff984 */ /* 0x000fe20000000800 */
[----:B------:R-:W-:Y:S01]  /*4a30*/  @!PT LDS RZ, [RZ] ;  /* 0x00000000fffff984 */ /* 0x000fe20000000800 */
[----:B------:R-:W-:Y:S01]  /*4a40*/  @!PT LDS RZ, [RZ] ;  /* 0x00000000fffff984 */ /* 0x000fe20000000800 */
[----:B------:R3:W-:Y:S01]  /*4a50*/  LDGSTS.E.BYPASS.LTC128B.128 [R203], [R222.64], !P3 ;  /* 0x00000000decb7fae */ /* 0x0007e2000d901d4c */
[C---:B-1----:R-:W-:Y:S01]  /*4a60*/  IADD3 R134, P5, R3.reuse, R206, RZ ;  /* 0x000000ce03867210 */ /* 0x042fe20007fbe0ff */
[C---:B-----5:R-:W-:Y:S01]  /*4a70*/  IMAD.X R217, R2.reuse, 0x1, R209, P4 ;  /* 0x0000000102d97824 */ /* 0x060fe200020e06d1 */
[C---:B------:R-:W-:Y:S01]  /*4a80*/  HMMA.16816.F32 R20, R136.reuse, R148, RZ ;  /* 0x000000948814723c */ /* 0x040fe200000018ff */
[----:B------:R3:W-:Y:S03]  /*4a90*/  LDGSTS.E.BYPASS.LTC128B.128 [R203+0x2000], [R220.64], !P2 ;  /* 0x02000000dccb7fae */ /* 0x0007e6000d101d4c */
[----:B------:R-:W-:Y:S01]  /*4aa0*/  IADD3 R214, P4, R3, R204, RZ ;  /* 0x000000cc03d67210 */ /* 0x000fe20007f9e0ff */
[----:B------:R3:W-:Y:S01]  /*4ab0*/  LDGSTS.E.BYPASS.LTC128B.128 [R203+0x4000], [R218.64], !P1 ;  /* 0x04000000dacb7fae */ /* 0x0007e2000c901d4c */
[C---:B------:R-:W-:Y:S02]  /*4ac0*/  IMAD.X R135, R2.reuse, 0x1, R207, P5 ;  /* 0x0000000102877824 */ /* 0x040fe400028e06cf */
[C---:B------:R-:W-:Y:S01]  /*4ad0*/  HMMA.16816.F32 R24, R136.reuse, R150, RZ ;  /* 0x000000968818723c */ /* 0x040fe200000018ff */
[----:B------:R3:W-:Y:S03]  /*4ae0*/  LDGSTS.E.BYPASS.LTC128B.128 [R203+0x1000], [R216.64], !P3 ;  /* 0x01000000d8cb7fae */ /* 0x0007e6000d901d4c */
[----:B------:R-:W-:Y:S01]  /*4af0*/  IMAD.X R215, R2, 0x1, R205, P4 ;  /* 0x0000000102d77824 */ /* 0x000fe200020e06cd */
[----:B------:R3:W-:Y:S01]  /*4b00*/  LDGSTS.E.BYPASS.LTC128B.128 [R203+0x3000], [R134.64], !P2 ;  /* 0x0300000086cb7fae */ /* 0x0007e2000d101d4c */
[----:B------:R-:W-:Y:S02]  /*4b10*/  PLOP3.LUT P4, PT, PT, PT, UP0, 0x80, 0x0 ;  /* 0x000000000000781c */ /* 0x000fe40003f8f008 */
[C---:B------:R-:W-:Y:S01]  /*4b20*/  HMMA.16816.F32 R28, R136.reuse, R140, RZ ;  /* 0x0000008c881c723c */ /* 0x040fe200000018ff */
[----:B------:R3:W-:Y:S04]  /*4b30*/  LDGSTS.E.BYPASS.LTC128B.128 [R203+0x5000], [R214.64], !P1 ;  /* 0x05000000d6cb7fae */ /* 0x0007e8000c901d4c */
[----:B------:R-:W-:Y:S03]  /*4b40*/  LDSM.16.M88.4 R148, [R193+0xc100] ;  /* 0x00c10000c194783b */ /* 0x000fe60000000200 */
[----:B------:R-:W-:Y:S01]  /*4b50*/  HMMA.16816.F32 R32, R136, R142, RZ ;  /* 0x0000008e8820723c */ /* 0x000fe200000018ff */
[----:B------:R-:W0:Y:S04]  /*4b60*/  LDGDEPBAR ;  /* 0x00000000000079af */ /* 0x000e280000000000 */
[----:B------:R-:W1:Y:S03]  /*4b70*/  LDSM.16.M88.4 R168, [R192+0x6100] ;  /* 0x00610000c0a8783b */ /* 0x000e660000000200 */
[C---:B--2---:R-:W-:Y:S01]  /*4b80*/  HMMA.16816.F32 R4, R152.reuse, R144, R4 ;  /* 0x000000909804723c */ /* 0x044fe20000001804 */
[----:B------:R-:W2:Y:S04]  /*4b90*/  LDSM.16.M88.4 R172, [R192+0x6900] ;  /* 0x00690000c0ac783b */ /* 0x000ea80000000200 */
[----:B------:R-:W4:Y:S03]  /*4ba0*/  LDSM.16.M88.4 R136, [R192+0x7100] ;  /* 0x00710000c088783b */ /* 0x000f260000000200 */
[C---:B------:R-:W-:Y:S01]  /*4bb0*/  HMMA.16816.F32 R8, R152.reuse, R146, R8 ;  /* 0x000000929808723c */ /* 0x040fe20000001808 */
[----:B------:R-:W5:Y:S04]  /*4bc0*/  LDSM.16.M88.4 R140, [R192+0x7900] ;  /* 0x00790000c08c783b */ /* 0x000f680000000200 */
[----:B------:R-:W-:Y:S03]  /*4bd0*/  LDSM.16.M88.4 R144, [R191+0xc100] ;  /* 0x00c10000bf90783b */ /* 0x000fe60000000200 */
[C---:B------:R-:W-:Y:S08]  /*4be0*/  HMMA.16816.F32 R12, R152.reuse, R156, R12 ;  /* 0x0000009c980c723c */ /* 0x040ff0000000180c */
[C---:B------:R-:W-:Y:S01]  /*4bf0*/  HMMA.16816.F32 R16, R152.reuse, R158, R16 ;  /* 0x0000009e9810723c */ /* 0x040fe20000001810 */
[----:B------:R-:W2:Y:S07]  /*4c00*/  LDSM.16.M88.4 R156, [R184] ;  /* 0x00000000b89c783b */ /* 0x000eae0000000200 */
[C---:B------:R-:W-:Y:S08]  /*4c10*/  HMMA.16816.F32 R20, R152.reuse, R160, R20 ;  /* 0x000000a09814723c */ /* 0x040ff00000001814 */
[C---:B------:R-:W-:Y:S01]  /*4c20*/  HMMA.16816.F32 R24, R152.reuse, R162, R24 ;  /* 0x000000a29818723c */ /* 0x040fe20000001818 */
[----:B------:R-:W3:Y:S07]  /*4c30*/  LDSM.16.M88.4 R160, [R184+0x800] ;  /* 0x00080000b8a0783b */ /* 0x000eee0000000200 */
        /* <DEDUP_REMOVED lines=10> */
[C---:B----4-:R-:W-:Y:S08]  /*4ce0*/  HMMA.16816.F32 R20, R148.reuse, R136, R20 ;  /* 0x000000889414723c */ /* 0x050ff00000001814 */
[C---:B------:R-:W-:Y:S01]  /*4cf0*/  HMMA.16816.F32 R24, R148.reuse, R138, R24 ;  /* 0x0000008a9418723c */ /* 0x040fe20000001818 */
[----:B------:R-:W1:Y:S07]  /*4d00*/  LDSM.16.M88.4 R136, [R198+0x10100] ;  /* 0x01010000c688783b */ /* 0x000e6e0000000200 */
[C---:B-----5:R-:W-:Y:S08]  /*4d10*/  HMMA.16816.F32 R28, R148.reuse, R140, R28 ;  /* 0x0000008c941c723c */ /* 0x060ff0000000181c */
[----:B------:R-:W-:Y:S01]  /*4d20*/  HMMA.16816.F32 R32, R148, R142, R32 ;  /* 0x0000008e9420723c */ /* 0x000fe20000001820 */
[----:B------:R-:W2:Y:S04]  /*4d30*/  LDSM.16.M88.4 R140, [R197+0x9100] ;  /* 0x00910000c58c783b */ /* 0x000ea80000000200 */
[----:B------:R-:W4:Y:S03]  /*4d40*/  LDSM.16.M88.4 R148, [R197+0x9900] ;  /* 0x00990000c594783b */ /* 0x000f260000000200 */
[C---:B------:R-:W-:Y:S08]  /*4d50*/  HMMA.16816.F32 R4, R144.reuse, R156, R4 ;  /* 0x0000009c9004723c */ /* 0x040ff00000001804 */
[C---:B------:R-:W-:Y:S01]  /*4d60*/  HMMA.16816.F32 R8, R144.reuse, R158, R8 ;  /* 0x0000009e9008723c */ /* 0x040fe20000001808 */
[----:B------:R-:W-:Y:S07]  /*4d70*/  LDSM.16.M88.4 R156, [R183] ;  /* 0x00000000b79c783b */ /* 0x000fee0000000200 */
[C---:B---3--:R-:W-:Y:S08]  /*4d80*/  HMMA.16816.F32 R12, R144.reuse, R160, R12 ;  /* 0x000000a0900c723c */ /* 0x048ff0000000180c */
[C---:B------:R-:W-:Y:S01]  /*4d90*/  HMMA.16816.F32 R16, R144.reuse, R162, R16 ;  /* 0x000000a29010723c */ /* 0x040fe20000001810 */
[----:B------:R-:W-:Y:S07]  /*4da0*/  LDSM.16.M88.4 R160, [R182] ;  /* 0x00000000b6a0783b */ /* 0x000fee0000000200 */
[C---:B------:R-:W-:Y:S08]  /*4db0*/  HMMA.16816.F32 R20, R144.reuse, R152, R20 ;  /* 0x000000989014723c */ /* 0x040ff00000001814 */
[C---:B------:R-:W-:Y:S01]  /*4dc0*/  HMMA.16816.F32 R24, R144.reuse, R154, R24 ;  /* 0x0000009a9018723c */ /* 0x040fe20000001818 */
[----:B------:R-:W3:Y:S07]  /*4dd0*/  LDSM.16.M88.4 R152, [R194+0x10100] ;  /* 0x01010000c298783b */ /* 0x000eee0000000200 */
[C---:B------:R-:W-:Y:S08]  /*4de0*/  HMMA.16816.F32 R28, R144.reuse, R164, R28 ;  /* 0x000000a4901c723c */ /* 0x040ff0000000181c */
[----:B------:R-:W-:Y:S01]  /*4df0*/  HMMA.16816.F32 R32, R144, R166, R32 ;  /* 0x000000a69020723c */ /* 0x000fe20000001820 */
[----:B------:R-:W5:Y:S04]  /*4e00*/  LDSM.16.M88.4 R144, [R181] ;  /* 0x00000000b590783b */ /* 0x000f680000000200 */
[----:B------:R-:W3:Y:S03]  /*4e10*/  LDSM.16.M88.4 R164, [R180] ;  /* 0x00000000b4a4783b */ /* 0x000ee60000000200 */
        /* <DEDUP_REMOVED lines=11> */
[----:B------:R-:W2:Y:S04]  /*4ed0*/  LDSM.16.M88.4 R136, [R192+0x9100] ;  /* 0x00910000c088783b */ /* 0x000ea80000000200 */
[----:B------:R-:W4:Y:S03]  /*4ee0*/  LDSM.16.M88.4 R148, [R192+0x9900] ;  /* 0x00990000c094783b */ /* 0x000f260000000200 */
[C---:B---3--:R-:W-:Y:S08]  /*4ef0*/  HMMA.16816.F32 R4, R152.reuse, R156, R4 ;  /* 0x0000009c9804723c */ /* 0x048ff00000001804 */
[C---:B------:R-:W-:Y:S01]  /*4f00*/  HMMA.16816.F32 R8, R152.reuse, R158, R8 ;  /* 0x0000009e9808723c */ /* 0x040fe20000001808 */
[----:B------:R-:W-:Y:S07]  /*4f10*/  LDSM.16.M88.4 R156, [R184+0x2000] ;  /* 0x00200000b89c783b */ /* 0x000fee0000000200 */
[C---:B------:R-:W-:Y:S08]  /*4f20*/  HMMA.16816.F32 R12, R152.reuse, R160, R12 ;  /* 0x000000a0980c723c */ /* 0x040ff0000000180c */
[C---:B------:R-:W-:Y:S01]  /*4f30*/  HMMA.16816.F32 R16, R152.reuse, R162, R16 ;  /* 0x000000a29810723c */ /* 0x040fe20000001810 */
[----:B------:R-:W-:Y:S07]  /*4f40*/  LDSM.16.M88.4 R160, [R184+0x2800] ;  /* 0x00280000b8a0783b */ /* 0x000fee0000000200 */
[C---:B-----5:R-:W-:Y:S08]  /*4f50*/  HMMA.16816.F32 R20, R152.reuse, R144, R20 ;  /* 0x000000909814723c */ /* 0x060ff00000001814 */
[C---:B------:R-:W-:Y:S01]  /*4f60*/  HMMA.16816.F32 R24, R152.reuse, R146, R24 ;  /* 0x000000929818723c */ /* 0x040fe20000001818 */
[----:B------:R-:W3:Y:S07]  /*4f70*/  LDSM.16.M88.4 R144, [R191+0x10100] ;  /* 0x01010000bf90783b */ /* 0x000eee0000000200 */
[C---:B------:R-:W-:Y:S08]  /*4f80*/  HMMA.16816.F32 R28, R152.reuse, R164, R28 ;  /* 0x000000a4981c723c */ /* 0x040ff0000000181c */
[----:B------:R-:W-:Y:S01]  /*4f90*/  HMMA.16816.F32 R32, R152, R166, R32 ;  /* 0x000000a69820723c */ /* 0x000fe20000001820 */
[----:B------:R-:W5:Y:S04]  /*4fa0*/  LDSM.16.M88.4 R152, [R184+0x3000] ;  /* 0x00300000b898783b */ /* 0x000f680000000200 */
[----:B------:R-:W3:Y:S03]  /*4fb0*/  LDSM.16.M88.4 R164, [R184+0x3800] ;  /* 0x00380000b8a4783b */ /* 0x000ee60000000200 */
        /* <DEDUP_REMOVED lines=15> */
[----:B------:R-:W-:Y:S07]  /*50b0*/  LDSM.16.M88.4 R156, [R179] ;  /* 0x00000000b39c783b */ /* 0x000fee0000000200 */
[C---:B------:R-:W-:Y:S08]  /*50c0*/  HMMA.16816.F32 R12, R144.reuse, R160, R12 ;  /* 0x000000a0900c723c */ /* 0x040ff0000000180c */
[C---:B------:R-:W-:Y:S01]  /*50d0*/  HMMA.16816.F32 R16, R144.reuse, R162, R16 ;  /* 0x000000a29010723c */ /* 0x040fe20000001810 */
[----:B------:R-:W-:Y:S07]  /*50e0*/  LDSM.16.M88.4 R160, [R178] ;  /* 0x00000000b2a0783b */ /* 0x000fee0000000200 */
[C---:B-----5:R-:W-:Y:S08]  /*50f0*/  HMMA.16816.F32 R20, R144.reuse, R152, R20 ;  /* 0x000000989014723c */ /* 0x060ff00000001814 */
        /* <DEDUP_REMOVED lines=32> */
[C---:B-1----:R-:W-:Y:S01]  /*5300*/  HMMA.16816.F32 R4, R140.reuse, R168, R4 ;  /* 0x000000a88c04723c */ /* 0x042fe20000001804 */
[----:B------:R-:W-:Y:S04]  /*5310*/  DEPBAR.LE SB0, 0x0 ;  /* 0x000080000000791a */ /* 0x000fe80000000000 */
[----:B------:R-:W-:Y:S03]  /*5320*/  BAR.SYNC.DEFER_BLOCKING 0x0 ;  /* 0x0000000000007b1d */ /* 0x000fe60000010000 */
[C---:B------:R-:W-:Y:S08]  /*5330*/  HMMA.16816.F32 R8, R140.reuse, R170, R8 ;  /* 0x000000aa8c08723c */ /* 0x040ff00000001808 */
[C---:B------:R-:W-:Y:S08]  /*5340*/  HMMA.16816.F32 R12, R140.reuse, R172, R12 ;  /* 0x000000ac8c0c723c */ /* 0x040ff0000000180c */
[C---:B------:R-:W-:Y:S08]  /*5350*/  HMMA.16816.F32 R16, R140.reuse, R174, R16 ;  /* 0x000000ae8c10723c */ /* 0x040ff00000001810 */
[C---:B--2---:R-:W-:Y:S08]  /*5360*/  HMMA.16816.F32 R20, R140.reuse, R136, R20 ;  /* 0x000000888c14723c */ /* 0x044ff00000001814 */
[C---:B------:R-:W-:Y:S08]  /*5370*/  HMMA.16816.F32 R24, R140.reuse, R138, R24 ;  /* 0x0000008a8c18723c */ /* 0x040ff00000001818 */
[C---:B----4-:R-:W-:Y:S08]  /*5380*/  HMMA.16816.F32 R28, R140.reuse, R148, R28 ;  /* 0x000000948c1c723c */ /* 0x050ff0000000181c */
[----:B------:R-:W-:Y:S08]  /*5390*/  HMMA.16816.F32 R32, R140, R150, R32 ;  /* 0x000000968c20723c */ /* 0x000ff00000001820 */
[C---:B---3--:R-:W-:Y:S08]  /*53a0*/  HMMA.16816.F32 R4, R144.reuse, R156, R4 ;  /* 0x0000009c9004723c */ /* 0x048ff00000001804 */
[C---:B------:R-:W-:Y:S08]  /*53b0*/  HMMA.16816.F32 R8, R144.reuse, R158, R8 ;  /* 0x0000009e9008723c */ /* 0x040ff00000001808 */
[C---:B------:R-:W-:Y:S08]  /*53c0*/  HMMA.16816.F32 R12, R144.reuse, R160, R12 ;  /* 0x000000a0900c723c */ /* 0x040ff0000000180c */
[C---:B------:R-:W-:Y:S08]  /*53d0*/  HMMA.16816.F32 R16, R144.reuse, R162, R16 ;  /* 0x000000a29010723c */ /* 0x040ff00000001810 */
[C---:B-----5:R-:W-:Y:S08]  /*53e0*/  HMMA.16816.F32 R20, R144.reuse, R152, R20 ;  /* 0x000000989014723c */ /* 0x060ff00000001814 */
[C---:B------:R-:W-:Y:S08]  /*53f0*/  HMMA.16816.F32 R24, R144.reuse, R154, R24 ;  /* 0x0000009a9018723c */ /* 0x040ff00000001818 */
[C---:B------:R-:W-:Y:S08]  /*5400*/  HMMA.16816.F32 R28, R144.reuse, R164, R28 ;  /* 0x000000a4901c723c */ /* 0x040ff0000000181c */
[----:B------:R-:W-:Y:S01]  /*5410*/  HMMA.16816.F32 R32, R144, R166, R32 ;  /* 0x000000a69020723c */ /* 0x000fe20000001820 */
[----:B------:R-:W-:-:S07]  /*5420*/  @P4 BRA `(.L_x_3099) ;  /* 0xfffff04000004947 */ /* 0x000fce000383ffff */
.L_x_3098:
        /* <DEDUP_REMOVED lines=36> */
[----:B------:R-:W-:Y:S02]  /*5670*/  PLOP3.LUT P4, PT, PT, PT, UP0, 0x80, 0x0 ;  /* 0x000000000000781c */ /* 0x000fe40003f8f008 */
[----:B------:R-:W-:Y:S02]  /*5680*/  FMNMX.FTZ R2, R32, R3, !PT ;  /* 0x0000000320027209 */ /* 0x000fe40007810000 */
[----:B------:R-:W-:Y:S02]  /*5690*/  FMNMX.FTZ R3, R31, R132, !PT ;  /* 0x000000841f037209 */ /* 0x000fe40007810000 */
        /* <DEDUP_REMOVED lines=9> */
[----:B-1----:R-:W-:Y:S05]  /*5730*/  FMNMX.FTZ R3, R3, R134, !PT ;  /* 0x0000008603037209 */ /* 0x002fea0007810000 */
[----:B------:R-:W-:Y:S01]  /*5740*/  FMUL.FTZ R167, R3, c[0x0][0x2d0] ;  /* 0x0000b40003a77a20 */ /* 0x000fe20000410000 */
[----:B--2---:R-:W-:Y:S03]  /*5750*/  FMNMX.FTZ R132, R137, R132, !PT ;  /* 0x0000008489847209 */ /* 0x004fe60007810000 */
[--C-:B------:R-:W-:Y:S01]  /*5760*/  FFMA.FTZ R6, R6, c[0x0][0x2d0], -R167.reuse ;  /* 0x0000b40006067a23 */ /* 0x100fe200000108a7 */
[----:B------:R-:W1:Y:S01]  /*5770*/  LDSM.16.MT88.4 R136, [R195+0x100] ;  /* 0x00010000c388783b */ /* 0x000e620000004200 */
[----:B------:R-:W-:Y:S02]  /*5780*/  FFMA.FTZ R7, R7, c[0x0][0x2d0], -R167 ;  /* 0x0000b40007077a23 */ /* 0x000fe400000108a7 */
[C---:B------:R-:W-:Y:S02]  /*5790*/  FADD.FTZ R2, -R132.reuse, R133 ;  /* 0x0000008584027221 */ /* 0x040fe40000010100 */
[----:B------:R-:W-:Y:S01]  /*57a0*/  FMUL.FTZ R168, R132, c[0x0][0x2d0] ;  /* 0x0000b40084a87a20 */ /* 0x000fe20000410000 */
[----:B------:R-:W-:Y:S01]  /*57b0*/  MUFU.EX2 R6, R6 ;  /* 0x0000000600067308 */ /* 0x000fe20000000800 */
[----:B------:R-:W-:Y:S02]  /*57c0*/  FMUL.FTZ R135, R2, c[0x0][0x2d0] ;  /* 0x0000b40002877a20 */ /* 0x000fe40000410000 */
[----:B------:R-:W-:Y:S02]  /*57d0*/  FADD.FTZ R133, -R3, R0 ;  /* 0x0000000003857221 */ /* 0x000fe40000010100 */
[--C-:B------:R-:W-:Y:S02]  /*57e0*/  FFMA.FTZ R164, R4, c[0x0][0x2d0], -R168.reuse ;  /* 0x0000b40004a47a23 */ /* 0x100fe400000108a8 */
[--C-:B------:R-:W-:Y:S02]  /*57f0*/  FFMA.FTZ R5, R5, c[0x0][0x2d0], -R168.reuse ;  /* 0x0000b40005057a23 */ /* 0x100fe400000108a8 */
[--C-:B------:R-:W-:Y:S01]  /*5800*/  FFMA.FTZ R134, R8, c[0x0][0x2d0], -R168.reuse ;  /* 0x0000b40008867a23 */ /* 0x100fe200000108a8 */
[----:B------:R2:W3:Y:S01]  /*5810*/  MUFU.EX2 R2, R135 ;  /* 0x0000008700027308 */ /* 0x0004e20000000800 */
[--C-:B------:R-:W-:Y:S02]  /*5820*/  FFMA.FTZ R165, R10, c[0x0][0x2d0], -R167.reuse ;  /* 0x0000b4000aa57a23 */ /* 0x100fe400000108a7 */
[--C-:B------:R-:W-:Y:S02]  /*5830*/  FFMA.FTZ R166, R11, c[0x0][0x2d0], -R167.reuse ;  /* 0x0000b4000ba67a23 */ /* 0x100fe400000108a7 */
[----:B------:R-:W-:Y:S01]  /*5840*/  FMUL.FTZ R0, R133, c[0x0][0x2d0] ;  /* 0x0000b40085007a20 */ /* 0x000fe20000410000 */
[----:B------:R-:W-:Y:S01]  /*5850*/  MOV R133, R132 ;  /* 0x0000008400857202 */ /* 0x000fe20000000f00 */
        /* <DEDUP_REMOVED lines=11> */
[----:B--2---:R-:W-:Y:S02]  /*5910*/  FFMA.FTZ R135, R9, c[0x0][0x2d0], -R168 ;  /* 0x0000b40009877a23 */ /* 0x004fe400000108a8 */
[C---:B---3--:R-:W-:Y:S02]  /*5920*/  FMUL.FTZ R8, R2.reuse, R128 ;  /* 0x0000008002087220 */ /* 0x048fe40000410000 */
[C---:B------:R-:W-:Y:S01]  /*5930*/  FMUL.FTZ R9, R2.reuse, R129 ;  /* 0x0000008102097220 */ /* 0x040fe20000410000 */
[----:B------:R-:W2:Y:S01]  /*5940*/  MUFU.EX2 R5, R5 ;  /* 0x0000000500057308 */ /* 0x000ea20000000800 */
        /* <DEDUP_REMOVED lines=8> */
[C---:B----4-:R-:W-:Y:S02]  /*59d0*/  FMUL.FTZ R10, R0.reuse, R130 ;  /* 0x00000082000a7220 */ /* 0x050fe40000410000 */
[C---:B------:R-:W-:Y:S02]  /*59e0*/  FMUL.FTZ R11, R0.reuse, R131 ;  /* 0x00000083000b7220 */ /* 0x040fe40000410000 */
[C---:B------:R-:W-:Y:S01]  /*59f0*/  FMUL.FTZ R38, R0.reuse, R38 ;  /* 0x0000002600267220 */ /* 0x040fe20000410000 */
[----:B------:R-:W3:Y:S01]  /*5a00*/  MUFU.EX2 R135, R135 ;  /* 0x0000008700877308 */ /* 0x000ee20000000800 */
[C---:B------:R-:W-:Y:S02]  /*5a10*/  FMUL.FTZ R39, R0.reuse, R39 ;  /* 0x0000002700277220 */ /* 0x040fe40000410000 */
[C---:B------:R-:W-:Y:S01]  /*5a20*/  FMUL.FTZ R42, R0.reuse, R42 ;  /* 0x0000002a002a7220 */ /* 0x040fe20000410000 */
[----:B--2---:R-:W-:Y:S01]  /*5a30*/  F2FP.PACK_AB R128, R5, R164 ;  /* 0x000000a40580723e */ /* 0x004fe200000000ff */
[C---:B------:R-:W-:Y:S02]  /*5a40*/  FMUL.FTZ R43, R0.reuse, R43 ;  /* 0x0000002b002b7220 */ /* 0x040fe40000410000 */
[C---:B------:R-:W-:Y:S02]  /*5a50*/  FMUL.FTZ R46, R0.reuse, R46 ;  /* 0x0000002e002e7220 */ /* 0x040fe40000410000 */
[----:B------:R-:W-:Y:S01]  /*5a60*/  FMUL.FTZ R47, R0, R47 ;  /* 0x0000002f002f7220 */ /* 0x000fe20000410000 */
[----:B------:R-:W2:Y:S01]  /*5a70*/  MUFU.EX2 R7, R7 ;  /* 0x0000000700077308 */ /* 0x000ea20000000800 */
[----:B------:R-:W-:Y:S02]  /*5a80*/  FMUL.FTZ R49, R2, R49 ;  /* 0x0000003102317220 */ /* 0x000fe40000410000 */
[C---:B------:R-:W-:Y:S02]  /*5a90*/  FMUL.FTZ R50, R0.reuse, R50 ;  /* 0x0000003200327220 */ /* 0x040fe40000410000 */
[----:B------:R-:W-:Y:S02]  /*5aa0*/  FMUL.FTZ R51, R0, R51 ;  /* 0x0000003300337220 */ /* 0x000fe40000410000 */
[C---:B------:R-:W-:Y:S02]  /*5ab0*/  FMUL.FTZ R12, R2.reuse, R124 ;  /* 0x0000007c020c7220 */ /* 0x040fe40000410000 */
[----:B------:R-:W-:Y:S01]  /*5ac0*/  FMUL.FTZ R13, R2, R125 ;  /* 0x0000007d020d7220 */ /* 0x000fe20000410000 */
[----:B------:R-:W-:Y:S01]  /*5ad0*/  MUFU.EX2 R165, R165 ;  /* 0x000000a500a57308 */ /* 0x000fe20000000800 */
[C---:B------:R-:W-:Y:S02]  /*5ae0*/  FMUL.FTZ R14, R0.reuse, R126 ;  /* 0x0000007e000e7220 */ /* 0x040fe40000410000 */
[----:B------:R-:W-:Y:S01]  /*5af0*/  FMUL.FTZ R15, R0, R127 ;  /* 0x0000007f000f7220 */ /* 0x000fe20000410000 */
[----:B---3--:R-:W-:Y:S01]  /*5b00*/  F2FP.PACK_AB R130, R135, R134 ;  /* 0x000000868782723e */ /* 0x008fe200000000ff */
[----:B------:R-:W-:Y:S01]  /*5b10*/  LDSM.16.MT88.4 R124, [R188+0x4100] ;  /* 0x00410000bc7c783b */ /* 0x000fe20000004200 */
[C---:B------:R-:W-:Y:S02]  /*5b20*/  FMUL.FTZ R52, R2.reuse, R52 ;  /* 0x0000003402347220 */ /* 0x040fe40000410000 */
[----:B------:R-:W-:Y:S02]  /*5b30*/  FMUL.FTZ R53, R2, R53 ;  /* 0x0000003502357220 */ /* 0x000fe40000410000 */
[----:B------:R-:W3:Y:S01]  /*5b40*/  MUFU.EX2 R166, R166 ;  /* 0x000000a600a67308 */ /* 0x000ee20000000800 */
        /* <DEDUP_REMOVED lines=15> */
[----:B---3--:R-:W-:Y:S01]  /*5c40*/  F2FP.PACK_AB R131, R166, R165 ;  /* 0x000000a5a683723e */ /* 0x008fe200000000ff */
[C---:B------:R-:W-:Y:S02]  /*5c50*/  FMUL.FTZ R66, R0.reuse, R66 ;  /* 0x0000004200427220 */ /* 0x040fe40000410000 */
[----:B------:R-:W-:Y:S02]  /*5c60*/  FMUL.FTZ R67, R0, R67 ;  /* 0x0000004300437220 */ /* 0x000fe40000410000 */
[C---:B------:R-:W-:Y:S01]  /*5c70*/  FMUL.FTZ R68, R2.reuse, R68 ;  /* 0x0000004402447220 */ /* 0x040fe20000410000 */
[----:B------:R-:W-:Y:S01]  /*5c80*/  MUFU.EX2 R171, R171 ;  /* 0x000000ab00ab7308 */ /* 0x000fe20000000800 */
[C---:B-1----:R-:W-:Y:S05]  /*5c90*/  HMMA.16816.F32 R8, R128.reuse, R136, R8 ;  /* 0x000000888008723c */ /* 0x042fea0000001808 */
[----:B------:R-:W-:Y:S02]  /*5ca0*/  FMUL.FTZ R69, R2, R69 ;  /* 0x0000004502457220 */ /* 0x000fe40000410000 */
[C---:B------:R-:W-:Y:S01]  /*5cb0*/  FMUL.FTZ R70, R0.reuse, R70 ;  /* 0x0000004600467220 */ /* 0x040fe20000410000 */
[C---:B------:R-:W-:Y:S01]  /*5cc0*/  HMMA.16816.F32 R36, R128.reuse, R138, R36 ;  /* 0x0000008a8024723c */ /* 0x040fe20000001824 */
[----:B------:R-:W1:Y:S01]  /*5cd0*/  LDSM.16.MT88.4 R136, [R188+0x100] ;  /* 0x00010000bc88783b */ /* 0x000e620000004200 */
[----:B------:R-:W3:Y:S02]  /*5ce0*/  MUFU.EX2 R172, R172 ;  /* 0x000000ac00ac7308 */ /* 0x000ee40000000800 */
[----:B------:R-:W-:Y:S02]  /*5cf0*/  FMUL.FTZ R71, R0, R71 ;  /* 0x0000004700477220 */ /* 0x000fe40000410000 */
[C---:B------:R-:W-:Y:S02]  /*5d00*/  FMUL.FTZ R72, R2.reuse, R72 ;  /* 0x0000004802487220 */ /* 0x040fe40000410000 */
[C---:B------:R-:W-:Y:S04]  /*5d10*/  HMMA.16816.F32 R40, R128.reuse, R140, R40 ;  /* 0x0000008c8028723c */ /* 0x040fe80000001828 */
[----:B------:R-:W-:Y:S01]  /*5d20*/  FMUL.FTZ R73, R2, R73 ;  /* 0x0000004902497220 */ /* 0x000fe20000410000 */
[----:B------:R-:W-:Y:S01]  /*5d30*/  MUFU.EX2 R173, R173 ;  /* 0x000000ad00ad7308 */ /* 0x000fe20000000800 */
[C---:B------:R-:W-:Y:S02]  /*5d40*/  FMUL.FTZ R74, R0.reuse, R74 ;  /* 0x0000004a004a7220 */ /* 0x040fe40000410000 */
[C---:B------:R-:W-:Y:S01]  /*5d50*/  HMMA.16816.F32 R44, R128.reuse, R142, R44 ;  /* 0x0000008e802c723c */ /* 0x040fe2000000182c */
[----:B------:R-:W4:Y:S03]  /*5d60*/  LDSM.16.MT88.4 R140, [R195+0x2100] ;  /* 0x00210000c38c783b */ /* 0x000f260000004200 */
[----:B------:R-:W-:Y:S02]  /*5d70*/  FMUL.FTZ R75, R0, R75 ;  /* 0x0000004b004b7220 */ /* 0x000fe40000410000 */
[C---:B------:R-:W-:Y:S01]  /*5d80*/  FMUL.FTZ R76, R2.reuse, R76 ;  /* 0x0000004c024c7220 */ /* 0x040fe20000410000 */
[----:B------:R-:W5:Y:S01]  /*5d90*/  MUFU.EX2 R174, R174 ;  /* 0x000000ae00ae7308 */ /* 0x000f620000000800 */
[C---:B------:R-:W-:Y:S04]  /*5da0*/  HMMA.16816.F32 R48, R128.reuse, R144, R48 ;  /* 0x000000908030723c */ /* 0x040fe80000001830 */
[----:B------:R-:W-:Y:S02]  /*5db0*/  FMUL.FTZ R77, R2, R77 ;  /* 0x0000004d024d7220 */ /* 0x000fe40000410000 */
[C---:B------:R-:W-:Y:S02]  /*5dc0*/  FMUL.FTZ R78, R0.reuse, R78 ;  /* 0x0000004e004e7220 */ /* 0x040fe40000410000 */
[C---:B------:R-:W-:Y:S01]  /*5dd0*/  HMMA.16816.F32 R52, R128.reuse, R146, R52 ;  /* 0x000000928034723c */ /* 0x040fe20000001834 */
[----:B------:R-:W2:Y:S01]  /*5de0*/  LDSM.16.MT88.4 R144, [R190+0x2100] ;  /* 0x00210000be90783b */ /* 0x000ea20000004200 */
[----:B------:R-:W-:Y:S02]  /*5df0*/  MUFU.EX2 R175, R175 ;  /* 0x000000af00af7308 */ /* 0x000fe40000000800 */
[----:B------:R-:W-:Y:S02]  /*5e00*/  FMUL.FTZ R79, R0, R79 ;  /* 0x0000004f004f7220 */ /* 0x000fe40000410000 */
[C---:B------:R-:W-:Y:S02]  /*5e10*/  FMUL.FTZ R80, R2.reuse, R80 ;  /* 0x0000005002507220 */ /* 0x040fe40000410000 */
[----:B------:R-:W-:Y:S01]  /*5e20*/  FMUL.FTZ R81, R2, R81 ;  /* 0x0000005102517220 */ /* 0x000fe20000410000 */
[C---:B-1----:R-:W-:Y:S03]  /*5e30*/  HMMA.16816.F32 R56, R128.reuse, R136, R56 ;  /* 0x000000888038723c */ /* 0x042fe60000001838 */
[C---:B------:R-:W-:Y:S01]  /*5e40*/  FMUL.FTZ R82, R0.reuse, R82 ;  /* 0x0000005200527220 */ /* 0x040fe20000410000 */
[----:B------:R-:W-:Y:S01]  /*5e50*/  MUFU.EX2 R212, R212 ;  /* 0x000000d400d47308 */ /* 0x000fe20000000800 */
[----:B------:R-:W-:Y:S02]  /*5e60*/  FMUL.FTZ R83, R0, R83 ;  /* 0x0000005300537220 */ /* 0x000fe40000410000 */
[C---:B------:R-:W-:Y:S01]  /*5e70*/  FMUL.FTZ R84, R2.reuse, R84 ;  /* 0x0000005402547220 */ /* 0x040fe20000410000 */
[C---:B------:R-:W-:Y:S01]  /*5e80*/  HMMA.16816.F32 R60, R128.reuse, R138, R60 ;  /* 0x0000008a803c723c */ /* 0x040fe2000000183c */
[----:B------:R-:W1:Y:S03]  /*5e90*/  LDSM.16.MT88.4 R136, [R189+0x2100] ;  /* 0x00210000bd88783b */ /* 0x000e660000004200 */
[----:B------:R-:W-:Y:S02]  /*5ea0*/  FMUL.FTZ R85, R2, R85 ;  /* 0x0000005502557220 */ /* 0x000fe40000410000 */
[C---:B------:R-:W-:Y:S01]  /*5eb0*/  FMUL.FTZ R86, R0.reuse, R86 ;  /* 0x0000005600567220 */ /* 0x040fe20000410000 */
[----:B------:R-:W-:Y:S01]  /*5ec0*/  MUFU.EX2 R214, R214 ;  /* 0x000000d600d67308 */ /* 0x000fe20000000800 */
[C---:B----4-:R-:W-:Y:S04]  /*5ed0*/  HMMA.16816.F32 R64, R128.reuse, R140, R64 ;  /* 0x0000008c8040723c */ /* 0x050fe80000001840 */
[----:B------:R-:W-:Y:S02]  /*5ee0*/  FMUL.FTZ R87, R0, R87 ;  /* 0x0000005700577220 */ /* 0x000fe40000410000 */
[C---:B------:R-:W-:Y:S02]  /*5ef0*/  FMUL.FTZ R88, R2.reuse, R88 ;  /* 0x0000005802587220 */ /* 0x040fe40000410000 */
[C---:B------:R-:W-:Y:S01]  /*5f00*/  HMMA.16816.F32 R68, R128.reuse, R142, R68 ;  /* 0x0000008e8044723c */ /* 0x040fe20000001844 */
[----:B------:R-:W4:Y:S03]  /*5f10*/  LDSM.16.MT88.4 R140, [R188+0x2100] ;  /* 0x00210000bc8c783b */ /* 0x000f260000004200 */
[----:B------:R-:W-:Y:S02]  /*5f20*/  FMUL.FTZ R89, R2, R89 ;  /* 0x0000005902597220 */ /* 0x000fe40000410000 */
[C---:B------:R-:W-:Y:S02]  /*5f30*/  FMUL.FTZ R90, R0.reuse, R90 ;  /* 0x0000005a005a7220 */ /* 0x040fe40000410000 */
[C---:B--2---:R-:W-:Y:S04]  /*5f40*/  HMMA.16816.F32 R72, R128.reuse, R144, R72 ;  /* 0x000000908048723c */ /* 0x044fe80000001848 */
[----:B------:R-:W-:Y:S02]  /*5f50*/  FMUL.FTZ R91, R0, R91 ;  /* 0x0000005b005b7220 */ /* 0x000fe40000410000 */
[C---:B------:R-:W-:Y:S02]  /*5f60*/  FMUL.FTZ R92, R2.reuse, R92 ;  /* 0x0000005c025c7220 */ /* 0x040fe40000410000 */
[C---:B------:R-:W-:Y:S01]  /*5f70*/  HMMA.16816.F32 R76, R128.reuse, R146, R76 ;  /* 0x00000092804c723c */ /* 0x040fe2000000184c */
[----:B------:R-:W2:Y:S03]  /*5f80*/  LDSM.16.MT88.4 R144, [R195+0x4100] ;  /* 0x00410000c390783b */ /* 0x000ea60000004200 */
        /* <DEDUP_REMOVED lines=8> */
[----:B------:R-:W1:Y:S03]  /*6010*/  LDSM.16.MT88.4 R136, [R190+0x4100] ;  /* 0x00410000be88783b */ /* 0x000e660000004200 */
[----:B------:R-:W-:Y:S02]  /*6020*/  FMUL.FTZ R99, R0, R99 ;  /* 0x0000006300637220 */ /* 0x000fe40000410000 */
[C---:B------:R-:W-:Y:S02]  /*6030*/  FMUL.FTZ R100, R2.reuse, R100 ;  /* 0x0000006402647220 */ /* 0x040fe40000410000 */
        /* <DEDUP_REMOVED lines=11> */
[----:B------:R-:W-:Y:S03]  /*60f0*/  LDSM.16.MT88.4 R144, [R190+0x900] ;  /* 0x00090000be90783b */ /* 0x000fe60000004200 */
[----:B------:R-:W-:Y:S02]  /*6100*/  FMUL.FTZ R107, R0, R107 ;  /* 0x0000006b006b7220 */ /* 0x000fe40000410000 */
[C---:B------:R-:W-:Y:S02]  /*6110*/  FMUL.FTZ R108, R2.reuse, R108 ;  /* 0x0000006c026c7220 */ /* 0x040fe40000410000 */
[----:B------:R-:W-:Y:S01]  /*6120*/  FMUL.FTZ R109, R2, R109 ;  /* 0x0000006d026d7220 */ /* 0x000fe20000410000 */
[C---:B-1----:R-:W-:Y:S03]  /*6130*/  HMMA.16816.F32 R12, R128.reuse, R136, R12 ;  /* 0x00000088800c723c */ /* 0x042fe6000000180c */
[C---:B------:R-:W-:Y:S02]  /*6140*/  FMUL.FTZ R110, R0.reuse, R110 ;  /* 0x0000006e006e7220 */ /* 0x040fe40000410000 */
[----:B------:R-:W-:Y:S02]  /*6150*/  FMUL.FTZ R111, R0, R111 ;  /* 0x0000006f006f7220 */ /* 0x000fe40000410000 */
[----:B------:R-:W-:Y:S01]  /*6160*/  FFMA.FTZ R210, R19, c[0x0][0x2d0], -R167 ;  /* 0x0000b40013d27a23 */ /* 0x000fe200000108a7 */
[C---:B------:R-:W-:Y:S01]  /*6170*/  HMMA.16816.F32 R104, R128.reuse, R138, R104 ;  /* 0x0000008a8068723c */ /* 0x040fe20000001868 */
[----:B------:R-:W1:Y:S03]  /*6180*/  LDSM.16.MT88.4 R136, [R195+0x900] ;  /* 0x00090000c388783b */ /* 0x000e660000004200 */
[C---:B------:R-:W-:Y:S01]  /*6190*/  FMUL.FTZ R112, R2.reuse, R112 ;  /* 0x0000007002707220 */ /* 0x040fe20000410000 */
[----:B------:R-:W2:Y:S01]  /*61a0*/  MUFU.EX2 R210, R210 ;  /* 0x000000d200d27308 */ /* 0x000ea20000000800 */
[----:B------:R-:W-:Y:S02]  /*61b0*/  FMUL.FTZ R113, R2, R113 ;  /* 0x0000007102717220 */ /* 0x000fe40000410000 */
[C---:B----4-:R-:W-:Y:S04]  /*61c0*/  HMMA.16816.F32 R108, R128.reuse, R140, R108 ;  /* 0x0000008c806c723c */ /* 0x050fe8000000186c */
[C---:B------:R-:W-:Y:S02]  /*61d0*/  FMUL.FTZ R114, R0.reuse, R114 ;  /* 0x0000007200727220 */ /* 0x040fe40000410000 */
[----:B------:R-:W-:Y:S02]  /*61e0*/  FMUL.FTZ R115, R0, R115 ;  /* 0x0000007300737220 */ /* 0x000fe40000410000 */
[----:B------:R-:W-:Y:S01]  /*61f0*/  FMUL.FTZ R16, R2, R120 ;  /* 0x0000007802107220 */ /* 0x000fe20000410000 */
[----:B------:R-:W-:Y:S03]  /*6200*/  F2FP.PACK_AB R120, R170, R169 ;  /* 0x000000a9aa78723e */ /* 0x000fe600000000ff */
[----:B------:R-:W-:Y:S01]  /*6210*/  FMUL.FTZ R17, R2, R121 ;  /* 0x0000007902117220 */ /* 0x000fe20000410000 */
[C---:B------:R-:W-:Y:S01]  /*6220*/  HMMA.16816.F32 R112, R128.reuse, R142, R112 ;  /* 0x0000008e8070723c */ /* 0x040fe20000001870 */
[----:B------:R-:W4:Y:S02]  /*6230*/  LDSM.16.MT88.4 R140, [R189+0x900] ;  /* 0x00090000bd8c783b */ /* 0x000f240000004200 */
[----:B------:R-:W-:Y:S01]  /*6240*/  FMUL.FTZ R18, R0, R122 ;  /* 0x0000007a00127220 */ /* 0x000fe20000410000 */
[----:B---3--:R-:W-:Y:S01]  /*6250*/  F2FP.PACK_AB R121, R172, R171 ;  /* 0x000000abac79723e */ /* 0x008fe200000000ff */
[----:B------:R-:W-:Y:S01]  /*6260*/  FMUL.FTZ R19, R0, R123 ;  /* 0x0000007b00137220 */ /* 0x000fe20000410000 */
[----:B-----5:R-:W-:Y:S01]  /*6270*/  F2FP.PACK_AB R122, R174, R173 ;  /* 0x000000adae7a723e */ /* 0x020fe200000000ff */
[----:B------:R-:W-:Y:S01]  /*6280*/  FMUL.FTZ R116, R2, R116 ;  /* 0x0000007402747220 */ /* 0x000fe20000410000 */
[----:B--2---:R-:W-:Y:S01]  /*6290*/  F2FP.PACK_AB R123, R210, R175 ;  /* 0x000000afd27b723e */ /* 0x004fe200000000ff */
[----:B------:R-:W-:Y:S03]  /*62a0*/  FMUL.FTZ R117, R2, R117 ;  /* 0x0000007502757220 */ /* 0x000fe60000410000 */
[C---:B------:R-:W-:Y:S03]  /*62b0*/  HMMA.16816.F32 R16, R128.reuse, R124, R16 ;  /* 0x0000007c8010723c */ /* 0x040fe60000001810 */
[C---:B------:R-:W-:Y:S02]  /*62c0*/  FMUL.FTZ R118, R0.reuse, R118 ;  /* 0x0000007600767220 */ /* 0x040fe40000410000 */
[----:B------:R-:W-:Y:S02]  /*62d0*/  FMUL.FTZ R119, R0, R119 ;  /* 0x0000007700777220 */ /* 0x000fe40000410000 */
[----:B------:R-:W-:Y:S02]  /*62e0*/  FFMA.FTZ R164, R2, R213, R164 ;  /* 0x000000d502a47223 */ /* 0x000fe400000100a4 */
[----:B------:R-:W-:Y:S03]  /*62f0*/  FFMA.FTZ R6, R0, R211, R6 ;  /* 0x000000d300067223 */ /* 0x000fe60000010006 */
[----:B------:R-:W-:Y:S01]  /*6300*/  HMMA.16816.F32 R116, R128, R126, R116 ;  /* 0x0000007e8074723c */ /* 0x000fe20000001874 */
[----:B------:R-:W2:Y:S02]  /*6310*/  LDSM.16.MT88.4 R124, [R188+0x2900] ;  /* 0x00290000bc7c783b */ /* 0x000ea40000004200 */
[----:B------:R-:W-:Y:S01]  /*6320*/  MOV R0, R3 ;  /* 0x0000000300007202 */ /* 0x000fe20000000f00 */
[----:B------:R-:W-:Y:S02]  /*6330*/  FADD.FTZ R5, R5, R164 ;  /* 0x000000a405057221 */ /* 0x000fe40000010000 */
[----:B------:R-:W-:Y:S02]  /*6340*/  FADD.FTZ R6, R7, R6 ;  /* 0x0000000607067221 */ /* 0x000fe40000010000 */
[C---:B-1----:R-:W-:Y:S01]  /*6350*/  HMMA.16816.F32 R8, R120.reuse, R136, R8 ;  /* 0x000000887808723c */ /* 0x042fe20000001808 */
[----:B------:R-:W1:Y:S04]  /*6360*/  LDSM.16.MT88.4 R128, [R195+0x4900] ;  /* 0x00490000c380783b */ /* 0x000e680000004200 */
[----:B------:R-:W-:Y:S02]  /*6370*/  FADD.FTZ R134, R134, R5 ;  /* 0x0000000586867221 */ /* 0x000fe40000010000 */
[----:B------:R-:W-:Y:S01]  /*6380*/  FADD.FTZ R165, R165, R6 ;  /* 0x00000006a5a57221 */ /* 0x000fe20000010000 */
[C---:B------:R-:W-:Y:S01]  /*6390*/  HMMA.16816.F32 R36, R120.reuse, R138, R36 ;  /* 0x0000008a7824723c */ /* 0x040fe20000001824 */
[----:B------:R-:W3:Y:S03]  /*63a0*/  LDSM.16.MT88.4 R136, [R190+0x4900] ;  /* 0x00490000be88783b */ /* 0x000ee60000004200 */
        /* <DEDUP_REMOVED lines=13> */
[----:B------:R-:W4:Y:S03]  /*6480*/  LDSM.16.MT88.4 R140, [R189+0x4900] ;  /* 0x00490000bd8c783b */ /* 0x000f260000004200 */
[----:B------:R-:W-:Y:S02]  /*6490*/  FADD.FTZ R173, R174, R173 ;  /* 0x000000adaead7221 */ /* 0x000fe40000010000 */
[----:B------:R-:W-:Y:S02]  /*64a0*/  FADD.FTZ R5, R210, R5 ;  /* 0x00000005d2057221 */ /* 0x000fe40000010000 */
[C---:B------:R-:W-:Y:S08]  /*64b0*/  HMMA.16816.F32 R56, R120.reuse, R148, R56 ;  /* 0x000000947838723c */ /* 0x040ff00000001838 */
[C---:B------:R-:W-:Y:S01]  /*64c0*/  HMMA.16816.F32 R60, R120.reuse, R150, R60 ;  /* 0x00000096783c723c */ /* 0x040fe2000000183c */
[----:B------:R-:W-:Y:S07]  /*64d0*/  LDSM.16.MT88.4 R148, [R189+0x3100] ;  /* 0x00310000bd94783b */ /* 0x000fee0000004200 */
[C---:B------:R-:W-:Y:S07]  /*64e0*/  HMMA.16816.F32 R64, R120.reuse, R152, R64 ;  /* 0x000000987840723c */ /* 0x040fee0000001840 */
[--C-:B------:R-:W-:Y:S01]  /*64f0*/  FFMA.FTZ R152, R20, c[0x0][0x2d0], -R168.reuse ;  /* 0x0000b40014987a23 */ /* 0x100fe200000108a8 */
[C---:B------:R-:W-:Y:S04]  /*6500*/  HMMA.16816.F32 R68, R120.reuse, R154, R68 ;  /* 0x0000009a7844723c */ /* 0x040fe80000001844 */
[--C-:B------:R-:W-:Y:S01]  /*6510*/  FFMA.FTZ R153, R21, c[0x0][0x2d0], -R168.reuse ;  /* 0x0000b40015997a23 */ /* 0x100fe200000108a8 */
[----:B------:R-:W-:Y:S02]  /*6520*/  MUFU.EX2 R152, R152 ;  /* 0x0000009800987308 */ /* 0x000fe40000000800 */
[--C-:B------:R-:W-:Y:S01]  /*6530*/  FFMA.FTZ R154, R22, c[0x0][0x2d0], -R167.reuse ;  /* 0x0000b400169a7a23 */ /* 0x100fe200000108a7 */
[C---:B------:R-:W-:Y:S04]  /*6540*/  HMMA.16816.F32 R72, R120.reuse, R156, R72 ;  /* 0x0000009c7848723c */ /* 0x040fe80000001848 */
[--C-:B------:R-:W-:Y:S02]  /*6550*/  FFMA.FTZ R155, R23, c[0x0][0x2d0], -R167.reuse ;  /* 0x0000b400179b7a23 */ /* 0x100fe400000108a7 */
[----:B------:R-:W5:Y:S01]  /*6560*/  LDSM.16.MT88.4 R20, [R188+0x4900] ;  /* 0x00490000bc14783b */ /* 0x000f620000004200 */
[--C-:B------:R-:W-:Y:S01]  /*6570*/  FFMA.FTZ R156, R24, c[0x0][0x2d0], -R168.reuse ;  /* 0x0000b400189c7a23 */ /* 0x100fe200000108a8 */
[C---:B------:R-:W-:Y:S01]  /*6580*/  HMMA.16816.F32 R76, R120.reuse, R158, R76 ;  /* 0x0000009e784c723c */ /* 0x040fe2000000184c */
[----:B------:R-:W1:Y:S03]  /*6590*/  MUFU.EX2 R153, R153 ;  /* 0x0000009900997308 */ /* 0x000e660000000800 */
[--C-:B------:R-:W-:Y:S03]  /*65a0*/  FFMA.FTZ R157, R25, c[0x0][0x2d0], -R168.reuse ;  /* 0x0000b400199d7a23 */ /* 0x100fe600000108a8 */
[--C-:B------:R-:W-:Y:S01]  /*65b0*/  FFMA.FTZ R158, R26, c[0x0][0x2d0], -R167.reuse ;  /* 0x0000b4001a9e7a23 */ /* 0x100fe200000108a7 */
[C---:B------:R-:W-:Y:S03]  /*65c0*/  HMMA.16816.F32 R80, R120.reuse, R160, R80 ;  /* 0x000000a07850723c */ /* 0x040fe60000001850 */
[----:B------:R-:W-:Y:S01]  /*65d0*/  MUFU.EX2 R154, R154 ;  /* 0x0000009a009a7308 */ /* 0x000fe20000000800 */
[--C-:B------:R-:W-:Y:S02]  /*65e0*/  FFMA.FTZ R159, R27, c[0x0][0x2d0], -R167.reuse ;  /* 0x0000b4001b9f7a23 */ /* 0x100fe400000108a7 */
[----:B------:R-:W-:Y:S01]  /*65f0*/  LDSM.16.MT88.4 R24, [R189+0x1100] ;  /* 0x00110000bd18783b */ /* 0x000fe20000004200 */
[--C-:B------:R-:W-:Y:S01]  /*6600*/  FFMA.FTZ R160, R28, c[0x0][0x2d0], -R168.reuse ;  /* 0x0000b4001ca07a23 */ /* 0x100fe200000108a8 */
[C---:B------:R-:W-:Y:S04]  /*6610*/  HMMA.16816.F32 R84, R120.reuse, R162, R84 ;  /* 0x000000a27854723c */ /* 0x040fe80000001854 */
[--C-:B------:R-:W-:Y:S01]  /*6620*/  FFMA.FTZ R161, R29, c[0x0][0x2d0], -R168.reuse ;  /* 0x0000b4001da17a23 */ /* 0x100fe200000108a8 */
[----:B------:R-:W3:Y:S01]  /*6630*/  MUFU.EX2 R155, R155 ;  /* 0x0000009b009b7308 */ /* 0x000ee20000000800 */
[----:B------:R-:W-:Y:S02]  /*6640*/  FFMA.FTZ R168, R33, c[0x0][0x2d0], -R168 ;  /* 0x0000b40021a87a23 */ /* 0x000fe400000108a8 */
[C---:B--2---:R-:W-:Y:S04]  /*6650*/  HMMA.16816.F32 R88, R120.reuse, R124, R88 ;  /* 0x0000007c7858723c */ /* 0x044fe80000001858 */
[--C-:B------:R-:W-:Y:S02]  /*6660*/  FFMA.FTZ R162, R30, c[0x0][0x2d0], -R167.reuse ;  /* 0x0000b4001ea27a23 */ /* 0x100fe400000108a7 */
[--C-:B------:R-:W-:Y:S01]  /*6670*/  FFMA.FTZ R163, R31, c[0x0][0x2d0], -R167.reuse ;  /* 0x0000b4001fa37a23 */ /* 0x100fe200000108a7 */
[----:B------:R-:W-:Y:S01]  /*6680*/  MUFU.EX2 R156, R156 ;  /* 0x0000009c009c7308 */ /* 0x000fe20000000800 */
[C---:B------:R-:W-:Y:S01]  /*6690*/  HMMA.16816.F32 R92, R120.reuse, R126, R92 ;  /* 0x0000007e785c723c */ /* 0x040fe2000000185c */
[----:B------:R-:W2:Y:S03]  /*66a0*/  LDSM.16.MT88.4 R124, [R195+0x1100] ;  /* 0x00110000c37c783b */ /* 0x000ea60000004200 */
[----:B------:R-:W-:Y:S04]  /*66b0*/  FFMA.FTZ R167, R35, c[0x0][0x2d0], -R167 ;  /* 0x0000b40023a77a23 */ /* 0x000fe800000108a7 */
[C---:B-1----:R-:W-:Y:S01]  /*66c0*/  HMMA.16816.F32 R96, R120.reuse, R128, R96 ;  /* 0x000000807860723c */ /* 0x042fe20000001860 */
[----:B------:R-:W-:Y:S01]  /*66d0*/  LDSM.16.MT88.4 R28, [R188+0x5100] ;  /* 0x00510000bc1c783b */ /* 0x000fe20000004200 */
[----:B------:R-:W1:Y:S06]  /*66e0*/  MUFU.EX2 R157, R157 ;  /* 0x0000009d009d7308 */ /* 0x000e6c0000000800 */
[C---:B------:R-:W-:Y:S01]  /*66f0*/  HMMA.16816.F32 R100, R120.reuse, R130, R100 ;  /* 0x000000827864723c */ /* 0x040fe20000001864 */
[----:B------:R-:W1:Y:S03]  /*6700*/  LDSM.16.MT88.4 R128, [R190+0x1100] ;  /* 0x00110000be80783b */ /* 0x000e660000004200 */
[----:B------:R-:W-:Y:S04]  /*6710*/  MUFU.EX2 R158, R158 ;  /* 0x0000009e009e7308 */ /* 0x000fe80000000800 */
[C---:B---3--:R-:W-:Y:S01]  /*6720*/  HMMA.16816.F32 R12, R120.reuse, R136, R12 ;  /* 0x00000088780c723c */ /* 0x048fe2000000180c */
[----:B------:R-:W-:Y:S05]  /*6730*/  LDSM.16.MT88.4 R32, [R189+0x1900] ;  /* 0x00190000bd20783b */ /* 0x000fea0000004200 */
[----:B------:R-:W3:Y:S02]  /*6740*/  MUFU.EX2 R159, R159 ;  /* 0x0000009f009f7308 */ /* 0x000ee40000000800 */
[C---:B------:R-:W-:Y:S01]  /*6750*/  HMMA.16816.F32 R104, R120.reuse, R138, R104 ;  /* 0x0000008a7868723c */ /* 0x040fe20000001868 */
[----:B------:R-:W2:Y:S07]  /*6760*/  LDSM.16.MT88.4 R136, [R188+0x1100] ;  /* 0x00110000bc88783b */ /* 0x000eae0000004200 */
[C---:B----4-:R-:W-:Y:S01]  /*6770*/  HMMA.16816.F32 R108, R120.reuse, R140, R108 ;  /* 0x0000008c786c723c */ /* 0x050fe2000000186c */
[----:B------:R-:W-:Y:S07]  /*6780*/  MUFU.EX2 R160, R160 ;  /* 0x000000a000a07308 */ /* 0x000fee0000000800 */
[C---:B------:R-:W-:Y:S01]  /*6790*/  HMMA.16816.F32 R112, R120.reuse, R142, R112 ;  /* 0x0000008e7870723c */ /* 0x040fe20000001870 */
[----:B------:R-:W4:Y:S02]  /*67a0*/  LDSM.16.MT88.4 R140, [R195+0x3100] ;  /* 0x00310000c38c783b */ /* 0x000f240000004200 */
[----:B------:R-:W2:Y:S05]  /*67b0*/  MUFU.EX2 R161, R161 ;  /* 0x000000a100a17308 */ /* 0x000eaa0000000800 */
[C---:B-----5:R-:W-:Y:S05]  /*67c0*/  HMMA.16816.F32 R16, R120.reuse, R20, R16 ;  /* 0x000000147810723c */ /* 0x060fea0000001810 */
[----:B------:R-:W-:Y:S02]  /*67d0*/  MUFU.EX2 R162, R162 ;  /* 0x000000a200a27308 */ /* 0x000fe40000000800 */
[----:B------:R-:W-:Y:S01]  /*67e0*/  F2FP.PACK_AB R20, R153, R152 ;  /* 0x000000989914723e */ /* 0x000fe200000000ff */
[----:B------:R-:W-:Y:S01]  /*67f0*/  HMMA.16816.F32 R116, R120, R22, R116 ;  /* 0x000000167874723c */ /* 0x000fe20000001874 */
[----:B------:R-:W5:Y:S03]  /*6800*/  LDSM.16.MT88.4 R120, [R188+0x3100] ;  /* 0x00310000bc78783b */ /* 0x000f660000004200 */
[----:B------:R-:W-:Y:S01]  /*6810*/  F2FP.PACK_AB R21, R155, R154 ;  /* 0x0000009a9b15723e */ /* 0x000fe200000000ff */
[----:B------:R-:W-:Y:S02]  /*6820*/  FADD.FTZ R152, R152, R173 ;  /* 0x000000ad98987221 */ /* 0x000fe40000010000 */
[----:B-1----:R-:W-:Y:S01]  /*6830*/  F2FP.PACK_AB R22, R157, R156 ;  /* 0x0000009c9d16723e */ /* 0x002fe200000000ff */
[----:B------:R-:W1:Y:S01]  /*6840*/  MUFU.EX2 R163, R163 ;  /* 0x000000a300a37308 */ /* 0x000e620000000800 */
[----:B---3--:R-:W-:Y:S03]  /*6850*/  F2FP.PACK_AB R23, R159, R158 ;  /* 0x0000009e9f17723e */ /* 0x008fe600000000ff */
[----:B------:R-:W-:Y:S02]  /*6860*/  FADD.FTZ R154, R154, R5 ;  /* 0x000000059a9a7221 */ /* 0x000fe40000010000 */
[----:B------:R-:W-:Y:S02]  /*6870*/  FADD.FTZ R153, R153, R152 ;  /* 0x0000009899997221 */ /* 0x000fe40000010000 */
[C---:B--2---:R-:W-:Y:S02]  /*6880*/  HMMA.16816.F32 R8, R20.reuse, R124, R8 ;  /* 0x0000007c1408723c */ /* 0x044fe40000001808 */
[----:B------:R-:W2:Y:S03]  /*6890*/  MUFU.EX2 R215, R168 ;  /* 0x000000a800d77308 */ /* 0x000ea60000000800 */
[----:B------:R-:W-:Y:S02]  /*68a0*/  FADD.FTZ R155, R155, R154 ;  /* 0x0000009a9b9b7221 */ /* 0x000fe40000010000 */
[----:B------:R-:W-:Y:S01]  /*68b0*/  FADD.FTZ R156, R156, R153 ;  /* 0x000000999c9c7221 */ /* 0x000fe20000010000 */
[C---:B------:R-:W-:Y:S01]  /*68c0*/  HMMA.16816.F32 R36, R20.reuse, R126, R36 ;  /* 0x0000007e1424723c */ /* 0x040fe20000001824 */
[----:B------:R-:W-:Y:S03]  /*68d0*/  LDSM.16.MT88.4 R124, [R190+0x5100] ;  /* 0x00510000be7c783b */ /* 0x000fe60000004200 */
[----:B------:R-:W3:Y:S01]  /*68e0*/  MUFU.EX2 R167, R167 ;  /* 0x000000a700a77308 */ /* 0x000ee20000000800 */
[----:B------:R-:W-:Y:S02]  /*68f0*/  FADD.FTZ R158, R158, R155 ;  /* 0x0000009b9e9e7221 */ /* 0x000fe40000010000 */
[----:B------:R-:W-:Y:S01]  /*6900*/  FADD.FTZ R157, R157, R156 ;  /* 0x0000009c9d9d7221 */ /* 0x000fe20000010000 */
[C---:B------:R-:W-:Y:S04]  /*6910*/  HMMA.16816.F32 R40, R20.reuse, R128, R40 ;  /* 0x000000801428723c */ /* 0x040fe80000001828 */
[----:B------:R-:W-:Y:S04]  /*6920*/  FADD.FTZ R159, R159, R158 ;  /* 0x0000009e9f9f7221 */ /* 0x000fe80000010000 */
        /* <DEDUP_REMOVED lines=8> */
[C---:B----4-:R-:W-:Y:S08]  /*69b0*/  HMMA.16816.F32 R64, R20.reuse, R140, R64 ;  /* 0x0000008c1440723c */ /* 0x050ff00000001840 */
        /* <DEDUP_REMOVED lines=8> */
[C---:B-----5:R-:W-:Y:S08]  /*6a40*/  HMMA.16816.F32 R88, R20.reuse, R120, R88 ;  /* 0x000000781458723c */ /* 0x060ff00000001858 */
[C---:B------:R-:W-:Y:S01]  /*6a50*/  HMMA.16816.F32 R92, R20.reuse, R122, R92 ;  /* 0x0000007a145c723c */ /* 0x040fe2000000185c */
[----:B------:R-:W-:Y:S07]  /*6a60*/  LDSM.16.MT88.4 R120, [R190+0x1900] ;  /* 0x00190000be78783b */ /* 0x000fee0000004200 */
[C---:B-1----:R-:W-:Y:S08]  /*6a70*/  HMMA.16816.F32 R96, R20.reuse, R24, R96 ;  /* 0x000000181460723c */ /* 0x042ff00000001860 */
[C---:B------:R-:W-:Y:S01]  /*6a80*/  HMMA.16816.F32 R100, R20.reuse, R26, R100 ;  /* 0x0000001a1464723c */ /* 0x040fe20000001864 */
[----:B------:R-:W1:Y:S07]  /*6a90*/  LDSM.16.MT88.4 R24, [R195+0x1900] ;  /* 0x00190000c318783b */ /* 0x000e6e0000004200 */
[C---:B------:R-:W-:Y:S08]  /*6aa0*/  HMMA.16816.F32 R12, R20.reuse, R124, R12 ;  /* 0x0000007c140c723c */ /* 0x040ff0000000180c */
[C---:B------:R-:W-:Y:S01]  /*6ab0*/  HMMA.16816.F32 R104, R20.reuse, R126, R104 ;  /* 0x0000007e1468723c */ /* 0x040fe20000001868 */
[----:B------:R-:W4:Y:S07]  /*6ac0*/  LDSM.16.MT88.4 R124, [R188+0x1900] ;  /* 0x00190000bc7c783b */ /* 0x000f2e0000004200 */
[C---:B------:R-:W-:Y:S08]  /*6ad0*/  HMMA.16816.F32 R108, R20.reuse, R128, R108 ;  /* 0x00000080146c723c */ /* 0x040ff0000000186c */
[C---:B------:R-:W-:Y:S08]  /*6ae0*/  HMMA.16816.F32 R112, R20.reuse, R130, R112 ;  /* 0x000000821470723c */ /* 0x040ff00000001870 */
[C---:B------:R-:W-:Y:S08]  /*6af0*/  HMMA.16816.F32 R16, R20.reuse, R28, R16 ;  /* 0x0000001c1410723c */ /* 0x040ff00000001810 */
[----:B------:R-:W-:Y:S01]  /*6b00*/  HMMA.16816.F32 R116, R20, R30, R116 ;  /* 0x0000001e1474723c */ /* 0x000fe20000001874 */
[----:B------:R-:W5:Y:S06]  /*6b10*/  LDSM.16.MT88.4 R28, [R189+0x3900] ;  /* 0x00390000bd1c783b */ /* 0x000f6c0000004200 */
[----:B------:R-:W-:Y:S01]  /*6b20*/  F2FP.PACK_AB R20, R161, R160 ;  /* 0x000000a0a114723e */ /* 0x000fe200000000ff */
[----:B------:R-:W-:Y:S01]  /*6b30*/  FADD.FTZ R160, R160, R157 ;  /* 0x0000009da0a07221 */ /* 0x000fe20000010000 */
[----:B------:R-:W-:Y:S03]  /*6b40*/  F2FP.PACK_AB R21, R163, R162 ;  /* 0x000000a2a315723e */ /* 0x000fe600000000ff */
[----:B--2---:R-:W-:Y:S01]  /*6b50*/  F2FP.PACK_AB R22, R215, R212 ;  /* 0x000000d4d716723e */ /* 0x004fe200000000ff */
[----:B------:R-:W-:Y:S01]  /*6b60*/  FADD.FTZ R162, R162, R159 ;  /* 0x0000009fa2a27221 */ /* 0x000fe20000010000 */
[----:B---3--:R-:W-:Y:S01]  /*6b70*/  F2FP.PACK_AB R23, R167, R214 ;  /* 0x000000d6a717723e */ /* 0x008fe200000000ff */
[----:B------:R-:W-:Y:S02]  /*6b80*/  FADD.FTZ R161, R161, R160 ;  /* 0x000000a0a1a17221 */ /* 0x000fe40000010000 */
[----:B------:R-:W-:Y:S02]  /*6b90*/  FADD.FTZ R163, R163, R162 ;  /* 0x000000a2a3a37221 */ /* 0x000fe40000010000 */
[----:B------:R-:W-:Y:S02]  /*6ba0*/  FADD.FTZ R212, R212, R161 ;  /* 0x000000a1d4d47221 */ /* 0x000fe40000010000 */
[C---:B-1----:R-:W-:Y:S01]  /*6bb0*/  HMMA.16816.F32 R128, R20.reuse, R24, R8 ;  /* 0x000000181480723c */ /* 0x042fe20000001808 */
[----:B------:R-:W1:Y:S02]  /*6bc0*/  LDSM.16.MT88.4 R8, [R190+0x5900] ;  /* 0x00590000be08783b */ /* 0x000e640000004200 */
[----:B------:R-:W-:Y:S02]  /*6bd0*/  FADD.FTZ R214, R214, R163 ;  /* 0x000000a3d6d67221 */ /* 0x000fe40000010000 */
[----:B------:R-:W-:Y:S02]  /*6be0*/  FADD.FTZ R213, R215, R212 ;  /* 0x000000d4d7d57221 */ /* 0x000fe40000010000 */
[----:B------:R-:W-:Y:S01]  /*6bf0*/  FADD.FTZ R211, R167, R214 ;  /* 0x000000d6a7d37221 */ /* 0x000fe20000010000 */
        /* <DEDUP_REMOVED lines=8> */
[C---:B------:R-:W-:Y:S08]  /*6c80*/  HMMA.16816.F32 R64, R20.reuse, R136, R64 ;  /* 0x000000881440723c */ /* 0x040ff00000001840 */
[C---:B------:R-:W-:Y:S08]  /*6c90*/  HMMA.16816.F32 R68, R20.reuse, R138, R68 ;  /* 0x0000008a1444723c */ /* 0x040ff00000001844 */
[C---:B------:R-:W-:Y:S08]  /*6ca0*/  HMMA.16816.F32 R72, R20.reuse, R140, R72 ;  /* 0x0000008c1448723c */ /* 0x040ff00000001848 */
[C---:B------:R-:W-:Y:S08]  /*6cb0*/  HMMA.16816.F32 R76, R20.reuse, R142, R76 ;  /* 0x0000008e144c723c */ /* 0x040ff0000000184c */
[C---:B-----5:R-:W-:Y:S08]  /*6cc0*/  HMMA.16816.F32 R80, R20.reuse, R28, R80 ;  /* 0x0000001c1450723c */ /* 0x060ff00000001850 */
[C---:B------:R-:W-:Y:S01]  /*6cd0*/  HMMA.16816.F32 R84, R20.reuse, R30, R84 ;  /* 0x0000001e1454723c */ /* 0x040fe20000001854 */
[----:B------:R-:W3:Y:S07]  /*6ce0*/  LDSM.16.MT88.4 R28, [R188+0x5900] ;  /* 0x00590000bc1c783b */ /* 0x000eee0000004200 */
[C---:B------:R-:W-:Y:S08]  /*6cf0*/  HMMA.16816.F32 R88, R20.reuse, R144, R88 ;  /* 0x000000901458723c */ /* 0x040ff00000001858 */
[C---:B------:R-:W-:Y:S08]  /*6d00*/  HMMA.16816.F32 R92, R20.reuse, R146, R92 ;  /* 0x00000092145c723c */ /* 0x040ff0000000185c */
[C---:B------:R-:W-:Y:S08]  /*6d10*/  HMMA.16816.F32 R96, R20.reuse, R148, R96 ;  /* 0x000000941460723c */ /* 0x040ff00000001860 */
[C---:B------:R-:W-:Y:S08]  /*6d20*/  HMMA.16816.F32 R100, R20.reuse, R150, R100 ;  /* 0x000000961464723c */ /* 0x040ff00000001864 */
[C---:B-1----:R-:W-:Y:S08]  /*6d30*/  HMMA.16816.F32 R124, R20.reuse, R8, R12 ;  /* 0x00000008147c723c */ /* 0x042ff0000000180c */
[C---:B------:R-:W-:Y:S08]  /*6d40*/  HMMA.16816.F32 R104, R20.reuse, R10, R104 ;  /* 0x0000000a1468723c */ /* 0x040ff00000001868 */
[C---:B--2---:R-:W-:Y:S08]  /*6d50*/  HMMA.16816.F32 R108, R20.reuse, R24, R108 ;  /* 0x00000018146c723c */ /* 0x044ff0000000186c */
[C---:B------:R-:W-:Y:S08]  /*6d60*/  HMMA.16816.F32 R112, R20.reuse, R26, R112 ;  /* 0x0000001a1470723c */ /* 0x040ff00000001870 */
[C---:B---3--:R-:W-:Y:S08]  /*6d70*/  HMMA.16816.F32 R120, R20.reuse, R28, R16 ;  /* 0x0000001c1478723c */ /* 0x048ff00000001810 */
[----:B------:R-:W-:Y:S01]  /*6d80*/  HMMA.16816.F32 R116, R20, R30, R116 ;  /* 0x0000001e1474723c */ /* 0x000fe20000001874 */
[----:B------:R-:W-:-:S07]  /*6d90*/  @P4 BRA `(.L_x_3097) ;  /* 0xffffd9f000004947 */ /* 0x000fce000383ffff */
.L_x_3096:
        /* <DEDUP_REMOVED lines=123> */
.L_x_3088:
        /* <DEDUP_REMOVED lines=260> */
.L_x_3102:
[----:B------:R-:W-:Y:S05]  /*8590*/  BSYNC B0 ;  /* 0x0000000000007941 */ /* 0x000fea0003800000 */
.L_x_3101:
        /* <DEDUP_REMOVED lines=146> */
.L_x_3100:
        /* <DEDUP_REMOVED lines=50> */
.L_x_3103:
        /* <DEDUP_REMOVED lines=10> */
.L_x_6240:


//--------------------- .text._ZN7cutlass13device_kernelIN5flash19enable_sm80_to_sm89INS1_16FlashAttnFwdSm80INS1_25CollectiveMainloopFwdSm80ILi8ELi1ELb0EN4cute5tupleIJNS5_1CILi128EEENS7_ILi64EEENS7_ILi192EEEEEELi192ENS_6half_tEfNS_4arch4Sm80ELb0ELb0ELb0ELb1ELb1ELb0ELb1ELb1EEENS1_21CollectiveEpilogueFwdINS6_IJS8_SA_S9_EEENS6_IJNS7_ILi1EEESI_SI_EEESC_SE_Li256ELb1ELb1ELb1ELb0EEENS1_36VarlenDynamicPersistentTileSchedulerILi128ELi64ELi256ELi256ELb1ELb1ELb0ELb0ELb1ELb1EEEEEEEEEvNT_6ParamsE --------------------------
	.section	.text._ZN7cutlass13device_kernelIN5flash19enable_sm80_to_sm89INS1_16FlashAttnFwdSm80INS1_25CollectiveMainloopFwdSm80ILi8ELi1ELb0EN4cute5tupleIJNS5_1CILi128EEENS7_ILi64EEENS7_ILi192EEEEEELi192ENS_6half_tEfNS_4arch4Sm80ELb0ELb0ELb0ELb1ELb1ELb0ELb1ELb1EEENS1_21CollectiveEpilogueFwdINS6_IJS8_SA_S9_EEENS6_IJNS7_ILi1EEESI_SI_EEESC_SE_Li256ELb1ELb1ELb1ELb0EEENS1_36VarlenDynamicPersistentTileSchedulerILi128ELi64ELi256ELi256ELb1ELb1ELb0ELb0ELb1ELb1EEEEEEEEEvNT_6ParamsE,"ax",@progbits
	.sectioninfo	@"SHI_REGISTERS=255"
	.align	128
.text._ZN7cutlass13device_kernelIN5flash19enable_sm80_to_sm89INS1_16FlashAttnFwdSm80INS1_25CollectiveMainloopFwdSm80ILi8ELi1ELb0EN4cute5tupleIJNS5_1CILi128EEENS7_ILi64EEENS7_ILi192EEEEEELi192ENS_6half_tEfNS_4arch4Sm80ELb0ELb0ELb0ELb1ELb1ELb0ELb1ELb1EEENS1_21CollectiveEpilogueFwdINS6_IJS8_SA_S9_EEENS6_IJNS7_ILi1EEESI_SI_EEESC_SE_Li256ELb1ELb1ELb1ELb0EEENS1_36VarlenDynamicPersistentTileSchedulerILi128ELi64ELi256ELi256ELb1ELb1ELb0ELb0ELb1ELb1EEEEEEEEEvNT_6ParamsE:
        .type           _ZN7cutlass13device_kernelIN5flash19enable_sm80_to_sm89INS1_16FlashAttnFwdSm80INS1_25CollectiveMainloopFwdSm80ILi8ELi1ELb0EN4cute5tupleIJNS5_1CILi128EEENS7_ILi64EEENS7_ILi192EEEEEELi192ENS_6half_tEfNS_4arch4Sm80ELb0ELb0ELb0ELb1ELb1ELb0ELb1ELb1EEENS1_21CollectiveEpilogueFwdINS6_IJS8_SA_S9_EEENS6_IJNS7_ILi1EEESI_SI_EEESC_SE_Li256ELb1ELb1ELb1ELb0EEENS1_36VarlenDynamicPersistentTileSchedulerILi128ELi64ELi256ELi256ELb1ELb1ELb0ELb0ELb1ELb1EEEEEEEEEvNT_6ParamsE,@function
        .size           _ZN7cutlass13device_kernelIN5flash19enable_sm80_to_sm89INS1_16FlashAttnFwdSm80INS1_25CollectiveMainloopFwdSm80ILi8ELi1ELb0EN4cute5tupleIJNS5_1CILi128EEENS7_ILi64EEENS7_ILi192EEEEEELi192ENS_6half_tEfNS_4arch4Sm80ELb0ELb0ELb0ELb1ELb1ELb0ELb1ELb1EEENS1_21CollectiveEpilogueFwdINS6_IJS8_SA_S9_EEENS6_IJNS7_ILi1EEESI_SI_EEESC_SE_Li256ELb1ELb1ELb1ELb0EEENS1_36VarlenDynamicPersistentTileSchedulerILi128ELi64ELi256ELi256ELb1ELb1ELb0ELb0ELb1ELb1EEEEEEEEEvNT_6ParamsE,(.L_x_6241 - _ZN7cutlass13device_kernelIN5flash19enable_sm80_to_sm89INS1_16FlashAttnFwdSm80INS1_25CollectiveMainloopFwdSm80ILi8ELi1ELb0EN4cute5tupleIJNS5_1CILi128EEENS7_ILi64EEENS7_ILi192EEEEEELi192ENS_6half_tEfNS_4arch4Sm80ELb0ELb0ELb0ELb1ELb1ELb0ELb1ELb1EEENS1_21CollectiveEpilogueFwdINS6_IJS8_SA_S9_EEENS6_IJNS7_ILi1EEESI_SI_EEESC_SE_Li256ELb1ELb1ELb1ELb0EEENS1_36VarlenDynamicPersistentTileSchedulerILi128ELi64ELi256ELi256ELb1ELb1ELb0ELb0ELb1ELb1EEEEEEEEEvNT_6ParamsE)
        .other          _ZN7cutlass13device_kernelIN5flash19enable_sm80_to_sm89INS1_16FlashAttnFwdSm80INS1_25CollectiveMainloopFwdSm80ILi8ELi1ELb0EN4cute5tupleIJNS5_1CILi128EEENS7_ILi64EEENS7_ILi192EEEEEELi192ENS_6half_tEfNS_4arch4Sm80ELb0ELb0ELb0ELb1ELb1ELb0ELb1ELb1EEENS1_21CollectiveEpilogueFwdINS6_IJS8_SA_S9_EEENS6_IJNS7_ILi1EEESI_SI_EEESC_SE_Li256ELb1ELb1ELb1ELb0EEENS1_36VarlenDynamicPersistentTileSchedulerILi128ELi64ELi256ELi256ELb1ELb1ELb0ELb0ELb1ELb1EEEEEEEEEvNT_6ParamsE,@"STO_CUDA_ENTRY STV_DEFAULT"
_ZN7cutlass13device_kernelIN5flash19enable_sm80_to_sm89INS1_16FlashAttnFwdSm80INS1_25CollectiveMainloopFwdSm80ILi8ELi1ELb0EN4cute5tupleIJNS5_1CILi128EEENS7_ILi64EEENS7_ILi192EEEEEELi192ENS_6half_tEfNS_4arch4Sm80ELb0ELb0ELb0ELb1ELb1ELb0ELb1ELb1EEENS1_21CollectiveEpilogueFwdINS6_IJS8_SA_S9_EEENS6_IJNS7_ILi1EEESI_SI_EEESC_SE_Li256ELb1ELb1ELb1ELb0EEENS1_36VarlenDynamicPersistentTileSchedulerILi128ELi64ELi256ELi256ELb1ELb1ELb0ELb0ELb1ELb1EEEEEEEEEvNT_6ParamsE:
        /* <DEDUP_REMOVED lines=52> */
.L_x_3109:
        /* <DEDUP_REMOVED lines=17> */
.L_x_3207:
        /* <DEDUP_REMOVED lines=16> */
.L_x_3208:
[----:B---3--:R-:W-:-:S05]  /*0550*/  IMAD R0, R0, c[0x0][0x538], RZ ;  /* 0x00014e0000007a24 */ /* 0x008fca00078e02ff */
[----:B------:R-:W-:-:S04]  /*0560*/  IADD3 R6, R0, R6, RZ ;  /* 0x0000000600067210 */ /* 0x000fc80007ffe0ff */
[----:B------:R-:W-:-:S13]  /*0570*/  ISETP.GT.AND P0, PT, R6, UR4, PT ;  /* 0x0000000406007c0c */ /* 0x000fda000bf04270 */
[----:B-12---:R-:W-:Y:S05]  /*0580*/  @!P0 BRA `(.L_x_3109) ;  /* 0xfffffdb000008947 */ /* 0x006fea000383ffff */
.L_x_3105:
[----:B--2---:R-:W-:-:S05]  /*0590*/  IADD3 R212, -R0, R6, RZ ;  /* 0x0000000600d47210 */ /* 0x004fca0007ffe1ff */
[----:B------:R-:W-:-:S05]  /*05a0*/  IMAD R0, R4, c[0x0][0x538], R212 ;  /* 0x00014e0004007a24 */ /* 0x000fca00078e02d4 */
[----:B------:R-:W-:Y:S01]  /*05b0*/  ISETP.GT.AND P0, PT, R0, UR4, PT ;  /* 0x0000000400007c0c */ /* 0x000fe2000bf04270 */
[----:B------:R-:W-:-:S12]  /*05c0*/  BRA.DIV ~URZ, `(.L_x_3110) ;  /* 0x0000c6427f007947 */ /* 0x000fd8000b800000 */
[----:B------:R-:W-:-:S04]  /*05d0*/  VOTE.ANY R0, PT, !P0 ;  /* 0x0000000000007806 */ /* 0x000fc800040e0100 */
.L_x_3209:
[----:B------:R1:W2:Y:S01]  /*05e0*/  POPC R215, R0 ;  /* 0x0000000000d77309 */ /* 0x0002a20000000000 */
[----:B------:R-:W-:Y:S05]  /*05f0*/  BRA.DIV ~URZ, `(.L_x_3111) ;  /* 0x0000c6527f007947 */ /* 0x000fea000b800000 */
[----:B--2---:R2:W3:Y:S01]  /*0600*/  SHFL.IDX PT, R11, R8, R215, 0x1f ;  /* 0x00001fd7080b7589 */ /* 0x0044e200000e0000 */
[----:B------:R-:W-:-:S03]  /*0610*/  MOV R6, RZ ;  /* 0x000000ff00067202 */ /* 0x000fc60000000f00 */
[----:B------:R2:W4:Y:S04]  /*0620*/  SHFL.IDX PT, R10, R7, R215, 0x1f ;  /* 0x00001fd7070a7589 */ /* 0x00052800000e0000 */
.L_x_3210:
[----:B------:R-:W-:Y:S01]  /*0630*/  ISETP.NE.AND P0, PT, R0, RZ, PT ;  /* 0x000000ff0000720c */ /* 0x000fe20003f05270 */
[----:B------:R-:W-:-:S12]  /*0640*/  BSSY B0, `(.L_x_3112) ;  /* 0x0000005000007945 */ /* 0x000fd80003800000 */
[----:B------:R-:W-:Y:S05]  /*0650*/  @!P0 BRA `(.L_x_3113) ;  /* 0x0000003000008947 */ /* 0x000fea0003800000 */
[----:B------:R-:W-:Y:S01]  /*0660*/  IADD3 R190, R215, -0x1, RZ ;  /* 0xffffffffd7be7810 */ /* 0x000fe20007ffe0ff */
[----:B------:R-:W-:Y:S05]  /*0670*/  BRA.DIV ~URZ, `(.L_x_3114) ;  /* 0x0000c6b27f007947 */ /* 0x000fea000b800000 */
[----:B------:R1:W2:Y:S02]  /*0680*/  SHFL.IDX PT, R6, R4, R190, 0x1f ;  /* 0x00001fbe04067589 */ /* 0x0002a400000e0000 */
.L_x_3113:
[----:B------:R-:W-:Y:S05]  /*0690*/  BSYNC B0 ;  /* 0x0000000000007941 */ /* 0x000fea0003800000 */
.L_x_3112:
        /* <DEDUP_REMOVED lines=65> */
.L_x_3106:
[----:B--2---:R-:W-:Y:S01]  /*0ab0*/  IMAD.MOV.U32 R213, RZ, RZ, RZ ;  /* 0x000000ffffd57224 */ /* 0x004fe200078e00ff */
[----:B------:R-:W-:Y:S01]  /*0ac0*/  MOV R214, RZ ;  /* 0x000000ff00d67202 */ /* 0x000fe20000000f00 */
[----:B------:R-:W-:Y:S01]  /*0ad0*/  IMAD.U32 R212, RZ, RZ, UR4 ;  /* 0x00000004ffd47e24 */ /* 0x000fe2000f8e00ff */
[----:B------:R-:W-:Y:S02]  /*0ae0*/  MOV R215, c[0x0][0x53c] ;  /* 0x00014f0000d77a02 */ /* 0x000fe40000000f00 */
.L_x_3115:
[----:B------:R-:W-:Y:S01]  /*0af0*/  ISETP.NE.AND P0, PT, R12, RZ, PT ;  /* 0x000000ff0c00720c */ /* 0x000fe20003f05270 */
[----:B------:R-:W-:-:S12]  /*0b00*/  WARPSYNC 0xffffffff ;  /* 0xffffffff00007948 */ /* 0x000fd80003800000 */
[----:B------:R1:W-:Y:S04]  /*0b10*/  @!P0 STS.128 [0x18100], R212 ;  /* 0x018100d4ff008388 */ /* 0x0003e80000000c00 */
[----:B------:R-:W-:Y:S06]  /*0b20*/  BAR.ARV 0x5, 0x100 ;  /* 0x0144000000007b1d */ /* 0x000fec0000002000 */
.L_x_3104:
        /* <DEDUP_REMOVED lines=145> */
[----:B------:R-:W-:Y:S01]  /*1440*/  IMAD.IADD R186, R183, 0x1, R0 ;  /* 0x00000001b7ba7824 */ /* 0x000fe200078e0200 */
        /* <DEDUP_REMOVED lines=18> */
.L_x_3206:
        /* <DEDUP_REMOVED lines=30> */
.L_x_3116:
[----:B------:R-:W-:-:S04]  /*1750*/  ISETP.NE.U32.AND P1, PT, RZ, c[0x0][0x368], PT ;  /* 0x0000da00ff007a0c */ /* 0x000fc80003f25070 */
[----:B------:R-:W-:-:S13]  /*1760*/  ISETP.NE.AND.EX P1, PT, RZ, c[0x0][0x36c], PT, P1 ;  /* 0x0000db00ff007a0c */ /* 0x000fda0003f25310 */
[----:B------:R-:W-:Y:S05]  /*1770*/  @!P1 BRA `(.L_x_3117) ;  /* 0x0000004000009947 */ /* 0x000fea0003800000 */
[----:B-1----:R-:W-:-:S04]  /*1780*/  IADD3 R2, P1, R217, c[0x0][0x368], RZ ;  /* 0x0000da00d9027a10 */ /* 0x002fc80007f3e0ff */
[----:B------:R-:W-:-:S05]  /*1790*/  IADD3.X R3, R218, c[0x0][0x36c], RZ, P1, !PT ;  /* 0x0000db00da037a10 */ /* 0x000fca0000ffe4ff */
[----:B------:R1:W5:Y:S01]  /*17a0*/  LDG.E R0, [R2.64] ;  /* 0x0000000602007981 */ /* 0x000362000c1e1900 */
[----:B------:R-:W-:Y:S05]  /*17b0*/  BRA `(.L_x_3118) ;  /* 0x0000008000007947 */ /* 0x000fea0003800000 */
.L_x_3117:
        /* <DEDUP_REMOVED lines=8> */
.L_x_3118:
        /* <DEDUP_REMOVED lines=45> */
.L_x_3120:
[----:B------:R-:W-:Y:S05]  /*1b10*/  BSYNC B0 ;  /* 0x0000000000007941 */ /* 0x000fea0003800000 */
.L_x_3119:
        /* <DEDUP_REMOVED lines=102> */
.L_x_3211:
[----:B------:R-:W-:Y:S05]  /*2180*/  BRA.DIV ~URZ, `(.L_x_3123) ;  /* 0x0000ac727f007947 */ /* 0x000fea000b800000 */
[----:B------:R3:W4:Y:S02]  /*2190*/  SHFL.IDX PT, R0, R12, RZ, 0x181f ;  /* 0x00181fff0c007589 */ /* 0x00072400000e0000 */
.L_x_3212:
        /* <DEDUP_REMOVED lines=20> */
.L_x_3125:
[----:B------:R-:W-:Y:S05]  /*22e0*/  BSYNC B0 ;  /* 0x0000000000007941 */ /* 0x000fea0003800000 */
.L_x_3124:
[----:B------:R-:W-:Y:S05]  /*22f0*/  BRA.DIV ~URZ, `(.L_x_3126) ;  /* 0x0000ab727f007947 */ /* 0x000fea000b800000 */
[----:B--2---:R2:W1:Y:S04]  /*2300*/  SHFL.IDX PT, R8, R9, 0x1, 0x181f ;  /* 0x00381f0009087f89 */ /* 0x00446800000e0000 */
[----:B----4-:R2:W4:Y:S02]  /*2310*/  SHFL.IDX PT, R0, R12, 0x1, 0x181f ;  /* 0x00381f000c007f89 */ /* 0x01052400000e0000 */
.L_x_3213:
        /* <DEDUP_REMOVED lines=19> */
.L_x_3128:
[----:B------:R-:W-:Y:S05]  /*2450*/  BSYNC B0 ;  /* 0x0000000000007941 */ /* 0x000fea0003800000 */
.L_x_3127:
[----:B------:R-:W-:Y:S05]  /*2460*/  BRA.DIV ~URZ, `(.L_x_3129) ;  /* 0x0000aad27f007947 */ /* 0x000fea000b800000 */
[----:B-1----:R1:W2:Y:S02]  /*2470*/  SHFL.IDX PT, R8, R9, 0x2, 0x181f ;  /* 0x00581f0009087f89 */ /* 0x0022a400000e0000 */
.L_x_3214:
[----:B------:R-:W-:Y:S05]  /*2480*/  BRA.DIV ~URZ, `(.L_x_3130) ;  /* 0x0000ab227f007947 */ /* 0x000fea000b800000 */
[----:B----4-:R4:W1:Y:S02]  /*2490*/  SHFL.IDX PT, R0, R12, 0x2, 0x181f ;  /* 0x00581f000c007f89 */ /* 0x01086400000e0000 */
.L_x_3215:
        /* <DEDUP_REMOVED lines=19> */
.L_x_3132:
[----:B------:R-:W-:Y:S05]  /*25d0*/  BSYNC B0 ;  /* 0x0000000000007941 */ /* 0x000fea0003800000 */
.L_x_3131:
[----:B------:R-:W-:Y:S05]  /*25e0*/  BRA.DIV ~URZ, `(.L_x_3133) ;  /* 0x0000aa327f007947 */ /* 0x000fea000b800000 */
[----:B--2---:R2:W3:Y:S04]  /*25f0*/  SHFL.IDX PT, R8, R9, 0x3, 0x181f ;  /* 0x00781f0009087f89 */ /* 0x0044e800000e0000 */
[----:B-1----:R2:W1:Y:S02]  /*2600*/  SHFL.IDX PT, R0, R12, 0x3, 0x181f ;  /* 0x00781f000c007f89 */ /* 0x00246400000e0000 */
.L_x_3216:
        /* <DEDUP_REMOVED lines=8> */
[-C--:B------:R-:W-:Y:S02]  /*2690*/  @!P3 LEA R4, P1, R198, R0.reuse, 0x1 ;  /* 0x00000000c604b211 */ /* 0x080fe400078208ff */
[C---:B------:R-:W-:Y:S02]  /*26a0*/  @!P3 LEA R2, P0, R199.reuse, R0, 0x1 ;  /* 0x00000000c702b211 */ /* 0x040fe400078008ff */
        /* <DEDUP_REMOVED lines=74> */
[----:B-1----:R-:W-:-:S02]  /*2b50*/  @P2 LEA R8, P6, R194, R0, 0x1 ;  /* 0x00000000c2082211 */ /* 0x002fc400078c08ff */
[-C--:B------:R-:W-:Y:S02]  /*2b60*/  @P2 LEA R6, P1, R198, R0.reuse, 0x1 ;  /* 0x00000000c6062211 */ /* 0x080fe400078208ff */
[-C--:B--2---:R-:W-:Y:S02]  /*2b70*/  @P2 LEA.HI.X R9, R194, R5.reuse, R18, 0x1, P6 ;  /* 0x00000005c2092211 */ /* 0x084fe400030f0c12 */
[-C--:B------:R-:W-:Y:S02]  /*2b80*/  @P2 LEA.HI.X R7, R198, R5.reuse, R17, 0x1, P1 ;  /* 0x00000005c6072211 */ /* 0x080fe400008f0c11 */
[C---:B---3--:R-:W-:Y:S01]  /*2b90*/  @P2 LEA R4, P6, R199.reuse, R0, 0x1 ;  /* 0x00000000c7042211 */ /* 0x048fe200078c08ff */
[----:B------:R4:W-:Y:S01]  /*2ba0*/  @P2 LDGSTS.E.BYPASS.LTC128B.128 [R187+0x6100], [R8.64], !P5 ;  /* 0x0610000008bb2fae */ /* 0x0009e2000e901d46 */
[----:B------:R-:W-:Y:S02]  /*2bb0*/  IADD3 R0, P1, R2, R208, RZ ;  /* 0x000000d002007210 */ /* 0x000fe40007f3e0ff */
[----:B------:R-:W-:Y:S01]  /*2bc0*/  @P2 LEA.HI.X R5, R199, R5, R15, 0x1, P6 ;  /* 0x00000005c7052211 */ /* 0x000fe200030f0c0f */
[----:B------:R1:W-:Y:S01]  /*2bd0*/  @P2 LDGSTS.E.BYPASS.LTC128B.128 [R187+0x8100], [R6.64], !P4 ;  /* 0x0810000006bb2fae */ /* 0x0003e2000e101d46 */
[----:B------:R-:W-:-:S02]  /*2be0*/  ISETP.GE.AND P6, PT, R22, 0x21, PT ;  /* 0x000000211600780c */ /* 0x000fc40003fc6270 */
        /* <DEDUP_REMOVED lines=23> */
[----:B------:R-:W-:Y:S01]  /*2d60*/  @P1 IADD3 R3, R176, -0x20, RZ ;  /* 0xffffffe0b0031810 */ /* 0x000fe20007ffe0ff */
[----:B------:R-:W-:Y:S01]  /*2d70*/  IMAD.X R13, R2, 0x1, R114, P6 ;  /* 0x00000001020d7824 */ /* 0x000fe200030e0672 */
[----:B------:R-:W-:Y:S01]  /*2d80*/  IADD3 R14, P1, R0, R119, RZ ;  /* 0x00000077000e7210 */ /* 0x000fe20007f3e0ff */
[----:B------:R-:W-:Y:S01]  /*2d90*/  IMAD.MOV.U32 R0, RZ, RZ, 0x40 ;  /* 0x00000040ff007424 */ /* 0x000fe200078e00ff */
[----:B------:R-:W-:-:S03]  /*2da0*/  ISETP.GE.AND P6, PT, R194, c[0x0][0x1d4], PT ;  /* 0x00007500c2007a0c */ /* 0x000fc60003fc6270 */
[----:B------:R-:W-:Y:S01]  /*2db0*/  IMAD.X R15, R2, 0x1, R113, P1 ;  /* 0x00000001020f7824 */ /* 0x000fe200008e0671 */
[----:B------:R-:W-:Y:S02]  /*2dc0*/  IADD3 R18, P1, R21, R118, RZ ;  /* 0x0000007615127210 */ /* 0x000fe40007f3e0ff */
[----:B------:R-:W-:Y:S02]  /*2dd0*/  SEL R0, R0, 0xffffffc0, !P2 ;  /* 0xffffffc000007807 */ /* 0x000fe40005000000 */
[----:B------:R-:W-:Y:S01]  /*2de0*/  IADD3 R2, R3, 0x4000, RZ ;  /* 0x0000400003027810 */ /* 0x000fe20007ffe0ff */
[----:B------:R-:W-:-:S04]  /*2df0*/  DEPBAR.LE SB0, 0x1 ;  /* 0x000080400000791a */ /* 0x000fc80000000000 */
[----:B------:R-:W-:-:S04]  /*2e00*/  DEPBAR.LE SB0, 0x0 ;  /* 0x000080000000791a */ /* 0x000fc80000000000 */
[----:B------:R-:W-:Y:S01]  /*2e10*/  BAR.SYNC.DEFER_BLOCKING 0x0 ;  /* 0x0000000000007b1d */ /* 0x000fe20000010000 */
[----:B------:R-:W-:Y:S01]  /*2e20*/  IMAD.X R19, R20, 0x1, R112, P1 ;  /* 0x0000000114137824 */ /* 0x000fe200008e0670 */
[----:B------:R-:W-:Y:S01]  /*2e30*/  ISETP.LT.OR P1, PT, R22, 0x1, P6 ;  /* 0x000000011600780c */ /* 0x000fe20003721670 */
[----:B------:R-:W-:Y:S01]  /*2e40*/  IMAD.IADD R177, R2, 0x1, R0 ;  /* 0x0000000102b17824 */ /* 0x000fe200078e0200 */
[----:B------:R-:W-:Y:S02]  /*2e50*/  ISETP.GE.AND P6, PT, R198, c[0x0][0x1d4], PT ;  /* 0x00007500c6007a0c */ /* 0x000fe40003fc6270 */
[----:B--2---:R-:W-:Y:S04]  /*2e60*/  LDSM.16.M88.4 R4, [R183] ;  /* 0x00000000b704783b */ /* 0x004fe80000000200 */
[----:B------:R-:W2:Y:S04]  /*2e70*/  LDSM.16.M88.4 R28, [R176] ;  /* 0x00000000b01c783b */ /* 0x000ea80000000200 */
[----:B------:R-:W3:Y:S04]  /*2e80*/  LDSM.16.M88.4 R32, [R176+0x800] ;  /* 0x00080000b020783b */ /* 0x000ee80000000200 */
[----:B------:R-:W-:Y:S04]  /*2e90*/  LDSM.16.M88.4 R40, [R176+0x1000] ;  /* 0x00100000b028783b */ /* 0x000fe80000000200 */
[----:B------:R-:W4:Y:S04]  /*2ea0*/  LDSM.16.M88.4 R52, [R176+0x1800] ;  /* 0x00180000b034783b */ /* 0x000f280000000200 */
[----:B-1----:R-:W-:Y:S04]  /*2eb0*/  LDSM.16.M88.4 R8, [R184] ;  /* 0x00000000b808783b */ /* 0x002fe80000000200 */
[----:B------:R-:W-:Y:S04]  /*2ec0*/  LDSM.16.M88.4 R48, [R3] ;  /* 0x000000000330783b */ /* 0x000fe80000000200 */
[----:B------:R-:W1:Y:S04]  /*2ed0*/  LDSM.16.M88.4 R44, [R3+0x800] ;  /* 0x00080000032c783b */ /* 0x000e680000000200 */
[----:B------:R-:W-:Y:S04]  /*2ee0*/  LDSM.16.M88.4 R68, [R3+0x1000] ;  /* 0x001000000344783b */ /* 0x000fe80000000200 */
[----:B------:R-:W5:Y:S04]  /*2ef0*/  LDSM.16.M88.4 R72, [R3+0x1800] ;  /* 0x001800000348783b */ /* 0x000f680000000200 */
        /* <DEDUP_REMOVED lines=13> */
[----:B-1----:R-:W-:Y:S01]  /*2fd0*/  HMMA.16816.F32 R52, R8, R44, R24 ;  /* 0x0000002c0834723c */ /* 0x002fe20000001818 */
[----:B------:R-:W-:Y:S01]  /*2fe0*/  IMAD.X R15, R20, 0x1, R113, P1 ;  /* 0x00000001140f7824 */ /* 0x000fe200008e0671 */
[C---:B------:R-:W-:Y:S02]  /*2ff0*/  ISETP.LT.OR P1, PT, R22.reuse, 0x1, P6 ;  /* 0x000000011600780c */ /* 0x040fe40003721670 */
[----:B------:R-:W-:-:S04]  /*3000*/  ISETP.LT.OR P6, PT, R22, 0x21, P6 ;  /* 0x000000211600780c */ /* 0x000fc800037c1670 */
[C---:B------:R-:W-:Y:S07]  /*3010*/  HMMA.16816.F32 R76, R8.reuse, R48, R36 ;  /* 0x00000030084c723c */ /* 0x040fee0000001824 */
[----:B------:R1:W-:Y:S01]  /*3020*/  LDGSTS.E.BYPASS.LTC128B.128 [R187+0x4100], [R12.64], !P1 ;  /* 0x041000000cbb7fae */ /* 0x0003e2000c901d46 */
[C---:B------:R-:W-:Y:S08]  /*3030*/  HMMA.16816.F32 R56, R8.reuse, R50, R28 ;  /* 0x000000320838723c */ /* 0x040ff0000000181c */
[----:B-----5:R-:W-:Y:S01]  /*3040*/  HMMA.16816.F32 R36, R8, R74, R60 ;  /* 0x0000004a0824723c */ /* 0x020fe2000000183c */
[----:B-1----:R-:W-:-:S05]  /*3050*/  IADD3 R12, P1, R21, R120, RZ ;  /* 0x00000078150c7210 */ /* 0x002fca0007f3e0ff */
[----:B------:R-:W-:Y:S01]  /*3060*/  IMAD.X R13, R20, 0x1, R114, P1 ;  /* 0x00000001140d7824 */ /* 0x000fe200008e0672 */
[----:B------:R-:W-:-:S04]  /*3070*/  ISETP.GE.AND P1, PT, R194, c[0x0][0x1d4], PT ;  /* 0x00007500c2007a0c */ /* 0x000fc80003f26270 */
[----:B------:R-:W-:Y:S11]  /*3080*/  ISETP.LT.OR P1, PT, R22, 0x21, P1 ;  /* 0x000000211600780c */ /* 0x000ff60000f21670 */
[----:B------:R-:W-:Y:S02]  /*3090*/  @!UPT UIADD3 URZ, URZ, URZ, URZ ;  /* 0x0000003f3f3ff290 */ /* 0x000fe4000fffe03f */
        /* <DEDUP_REMOVED lines=9> */
[C---:B-1----:R-:W-:Y:S03]  /*3130*/  HMMA.16816.F32 R16, R4.reuse, R34, RZ ;  /* 0x000000220410723c */ /* 0x042fe600000018ff */
[----:B------:R-:W-:Y:S04]  /*3140*/  LDSM.16.M88.4 R84, [R177+-0x3000] ;  /* 0xffd00000b154783b */ /* 0x000fe80000000200 */
[----:B------:R-:W-:Y:S01]  /*3150*/  LDSM.16.M88.4 R92, [R177+-0x2800] ;  /* 0xffd80000b15c783b */ /* 0x000fe20000000200 */
[C---:B------:R-:W-:Y:S03]  /*3160*/  HMMA.16816.F32 R32, R4.reuse, R40, RZ ;  /* 0x000000280420723c */ /* 0x040fe600000018ff */
[----:B------:R-:W-:Y:S04]  /*3170*/  LDSM.16.M88.4 R88, [R176+0x3800] ;  /* 0x00380000b058783b */ /* 0x000fe80000000200 */
[----:B------:R-:W-:Y:S01]  /*3180*/  LDSM.16.M88.4 R96, [R3+0x5000] ;  /* 0x005000000360783b */ /* 0x000fe20000000200 */
[----:B------:R-:W-:Y:S03]  /*3190*/  HMMA.16816.F32 R40, R4, R42, RZ ;  /* 0x0000002a0428723c */ /* 0x000fe600000018ff */
[----:B------:R-:W-:Y:S04]  /*31a0*/  LDSM.16.M88.4 R4, [R186] ;  /* 0x00000000ba04783b */ /* 0x000fe80000000200 */
[----:B------:R-:W-:Y:S01]  /*31b0*/  LDSM.16.M88.4 R108, [R3+0x5800] ;  /* 0x00580000036c783b */ /* 0x000fe20000000200 */
[C---:B------:R-:W-:Y:S03]  /*31c0*/  HMMA.16816.F32 R44, R8.reuse, R46, R16 ;  /* 0x0000002e082c723c */ /* 0x040fe60000001810 */
[----:B------:R-:W0:Y:S04]  /*31d0*/  LDGDEPBAR ;  /* 0x00000000000079af */ /* 0x000e280000000000 */
[----:B------:R-:W-:Y:S01]  /*31e0*/  IMAD.IADD R16, R176, 0x1, R0 ;  /* 0x00000001b0107824 */ /* 0x000fe200078e0200 */
[C---:B------:R-:W-:Y:S04]  /*31f0*/  HMMA.16816.F32 R32, R8.reuse, R68, R32 ;  /* 0x000000440820723c */ /* 0x040fe80000001820 */
[----:B------:R-:W1:Y:S04]  /*3200*/  LDSM.16.M88.4 R20, [R16] ;  /* 0x000000001014783b */ /* 0x000e680000000200 */
[----:B--2---:R-:W2:Y:S01]  /*3210*/  LDSM.16.M88.4 R12, [R16+0x800] ;  /* 0x00080000100c783b */ /* 0x004ea20000000200 */
[C---:B------:R-:W-:Y:S03]  /*3220*/  HMMA.16816.F32 R28, R8.reuse, R70, R40 ;  /* 0x00000046081c723c */ /* 0x040fe60000001828 */
[----:B------:R-:W3:Y:S04]  /*3230*/  LDSM.16.M88.4 R24, [R16+0x1000] ;  /* 0x001000001018783b */ /* 0x000ee80000000200 */
[----:B------:R-:W4:Y:S01]  /*3240*/  LDSM.16.M88.4 R48, [R16+0x1800] ;  /* 0x001800001030783b */ /* 0x000f220000000200 */
[----:B------:R-:W-:Y:S03]  /*3250*/  HMMA.16816.F32 R40, R8, R72, R64 ;  /* 0x000000480828723c */ /* 0x000fe60000001840 */
[----:B------:R-:W-:Y:S04]  /*3260*/  LDSM.16.M88.4 R8, [R185] ;  /* 0x00000000b908783b */ /* 0x000fe80000000200 */
[----:B------:R-:W5:Y:S04]  /*3270*/  LDSM.16.M88.4 R72, [R177+-0x4000] ;  /* 0xffc00000b148783b */ /* 0x000f680000000200 */
[----:B------:R-:W-:Y:S04]  /*3280*/  LDSM.16.M88.4 R68, [R176+0x2800] ;  /* 0x00280000b044783b */ /* 0x000fe80000000200 */
[----:B------:R-:W-:Y:S04]  /*3290*/  LDSM.16.M88.4 R100, [R16+0x5000] ;  /* 0x005000001064783b */ /* 0x000fe80000000200 */
[----:B------:R-:W-:Y:S01]  /*32a0*/  LDSM.16.M88.4 R104, [R16+0x5800] ;  /* 0x005800001068783b */ /* 0x000fe20000000200 */
[C---:B-1----:R-:W-:Y:S08]  /*32b0*/  HMMA.16816.F32 R60, R4.reuse, R22, R56 ;  /* 0x00000016043c723c */ /* 0x042ff00000001838 */
[C---:B------:R-:W-:Y:S01]  /*32c0*/  HMMA.16816.F32 R64, R4.reuse, R20, R76 ;  /* 0x000000140440723c */ /* 0x040fe2000000184c */
[----:B------:R-:W-:Y:S07]  /*32d0*/  LDSM.16.M88.4 R76, [R176+0x3000] ;  /* 0x00300000b04c783b */ /* 0x000fee0000000200 */
[C---:B--2---:R-:W-:Y:S08]  /*32e0*/  HMMA.16816.F32 R56, R4.reuse, R12, R52 ;  /* 0x0000000c0438723c */ /* 0x044ff00000001834 */
[C---:B------:R-:W-:Y:S08]  /*32f0*/  HMMA.16816.F32 R52, R4.reuse, R14, R44 ;  /* 0x0000000e0434723c */ /* 0x040ff0000000182c */
[C---:B---3--:R-:W-:Y:S08]  /*3300*/  HMMA.16816.F32 R20, R4.reuse, R24, R32 ;  /* 0x000000180414723c */ /* 0x048ff00000001820 */
[C---:B------:R-:W-:Y:S08]  /*3310*/  HMMA.16816.F32 R12, R4.reuse, R26, R28 ;  /* 0x0000001a040c723c */ /* 0x040ff0000000181c */
[C---:B----4-:R-:W-:Y:S01]  /*3320*/  HMMA.16816.F32 R32, R4.reuse, R48, R40 ;  /* 0x000000300420723c */ /* 0x050fe20000001828 */
[----:B------:R-:W-:Y:S07]  /*3330*/  LDSM.16.M88.4 R40, [R176+0x2000] ;  /* 0x00200000b028783b */ /* 0x000fee0000000200 */
[----:B------:R-:W-:Y:S01]  /*3340*/  HMMA.16816.F32 R28, R4, R50, R36 ;  /* 0x00000032041c723c */ /* 0x000fe20000001824 */
[----:B------:R-:W1:Y:S07]  /*3350*/  LDSM.16.M88.4 R4, [R183+0x4000] ;  /* 0x00400000b704783b */ /* 0x000e6e0000000200 */
[C---:B-----5:R-:W-:Y:S01]  /*3360*/  HMMA.16816.F32 R36, R8.reuse, R72, R64 ;  /* 0x000000480824723c */ /* 0x060fe20000001840 */
[----:B------:R-:W-:Y:S07]  /*3370*/  LDSM.16.M88.4 R64, [R3+0x2000] ;  /* 0x002000000340783b */ /* 0x000fee0000000200 */
[C---:B------:R-:W-:Y:S01]  /*3380*/  HMMA.16816.F32 R44, R8.reuse, R74, R60 ;  /* 0x0000004a082c723c */ /* 0x040fe2000000183c */
[----:B------:R-:W-:Y:S07]  /*3390*/  LDSM.16.M88.4 R72, [R3+0x2800] ;  /* 0x002800000348783b */ /* 0x000fee0000000200 */
[C---:B------:R-:W-:Y:S08]  /*33a0*/  HMMA.16816.F32 R56, R8.reuse, R80, R56 ;  /* 0x000000500838723c */ /* 0x040ff00000001838 */
[C---:B------:R-:W-:Y:S08]  /*33b0*/  HMMA.16816.F32 R48, R8.reuse, R84, R20 ;  /* 0x000000540830723c */ /* 0x040ff00000001814 */
[C---:B------:R-:W-:Y:S01]  /*33c0*/  HMMA.16816.F32 R24, R8.reuse, R86, R12 ;  /* 0x000000560818723c */ /* 0x040fe2000000180c */
[----:B------:R-:W-:Y:S07]  /*33d0*/  LDSM.16.M88.4 R84, [R3+0x3800] ;  /* 0x003800000354783b */ /* 0x000fee0000000200 */
[C---:B------:R-:W-:Y:S01]  /*33e0*/  HMMA.16816.F32 R52, R8.reuse, R82, R52 ;  /* 0x000000520834723c */ /* 0x040fe20000001834 */
[----:B------:R-:W-:Y:S07]  /*33f0*/  LDSM.16.M88.4 R80, [R3+0x3000] ;  /* 0x003000000350783b */ /* 0x000fee0000000200 */
[C---:B------:R-:W-:Y:S08]  /*3400*/  HMMA.16816.F32 R20, R8.reuse, R92, R32 ;  /* 0x0000005c0814723c */ /* 0x040ff00000001820 */
[----:B------:R-:W-:Y:S01]  /*3410*/  HMMA.16816.F32 R12, R8, R94, R28 ;  /* 0x0000005e080c723c */ /* 0x000fe2000000181c */
[----:B------:R-:W2:Y:S04]  /*3420*/  LDSM.16.M88.4 R8, [R184+0x4000] ;  /* 0x00400000b808783b */ /* 0x000ea80000000200 */
[----:B------:R-:W-:Y:S03]  /*3430*/  LDSM.16.M88.4 R92, [R16+0x4800] ;  /* 0x00480000105c783b */ /* 0x000fe60000000200 */
[C---:B-1----:R-:W-:Y:S08]  /*3440*/  HMMA.16816.F32 R32, R4.reuse, R40, R36 ;  /* 0x000000280420723c */ /* 0x042ff00000001824 */
[C---:B------:R-:W-:Y:S08]  /*3450*/  HMMA.16816.F32 R36, R4.reuse, R42, R44 ;  /* 0x0000002a0424723c */ /* 0x040ff0000000182c */
[C---:B------:R-:W-:Y:S01]  /*3460*/  HMMA.16816.F32 R40, R4.reuse, R68, R56 ;  /* 0x000000440428723c */ /* 0x040fe20000001838 */
[----:B------:R-:W-:Y:S07]  /*3470*/  LDSM.16.M88.4 R56, [R16+0x2800] ;  /* 0x002800001038783b */ /* 0x000fee0000000200 */
[C---:B------:R-:W-:Y:S08]  /*3480*/  HMMA.16816.F32 R28, R4.reuse, R78, R24 ;  /* 0x0000004e041c723c */ /* 0x040ff00000001818 */
[C---:B------:R-:W-:Y:S01]  /*3490*/  HMMA.16816.F32 R60, R4.reuse, R70, R52 ;  /* 0x00000046043c723c */ /* 0x040fe20000001834 */
[----:B------:R-:W-:Y:S04]  /*34a0*/  LDSM.16.M88.4 R68, [R16+0x3000] ;  /* 0x003000001044783b */ /* 0x000fe80000000200 */
[----:B------:R-:W-:Y:S03]  /*34b0*/  LDSM.16.M88.4 R52, [R177+-0x2000] ;  /* 0xffe00000b134783b */ /* 0x000fe60000000200 */
[C---:B------:R-:W-:Y:S01]  /*34c0*/  HMMA.16816.F32 R44, R4.reuse, R76, R48 ;  /* 0x0000004c042c723c */ /* 0x040fe20000001830 */
[----:B------:R-:W-:Y:S04]  /*34d0*/  LDSM.16.M88.4 R48, [R16+0x2000] ;  /* 0x002000001030783b */ /* 0x000fe80000000200 */
[----:B------:R-:W-:Y:S03]  /*34e0*/  LDSM.16.M88.4 R76, [R16+0x3800] ;  /* 0x00380000104c783b */ /* 0x000fe60000000200 */
[C---:B------:R-:W-:Y:S08]  /*34f0*/  HMMA.16816.F32 R24, R4.reuse, R88, R20 ;  /* 0x000000580418723c */ /* 0x040ff00000001814 */
[----:B------:R-:W-:Y:S01]  /*3500*/  HMMA.16816.F32 R12, R4, R90, R12 ;  /* 0x0000005a040c723c */ /* 0x000fe2000000180c */
[----:B------:R-:W1:Y:S04]  /*3510*/  LDSM.16.M88.4 R4, [R186+0x4000] ;  /* 0x00400000ba04783b */ /* 0x000e680000000200 */
[----:B------:R-:W-:Y:S03]  /*3520*/  LDSM.16.M88.4 R88, [R176+0x5800] ;  /* 0x00580000b058783b */ /* 0x000fe60000000200 */
[C---:B--2---:R-:W-:Y:S08]  /*3530*/  HMMA.16816.F32 R20, R8.reuse, R64, R32 ;  /* 0x000000400814723c */ /* 0x044ff00000001820 */
[C---:B------:R-:W-:Y:S01]  /*3540*/  HMMA.16816.F32 R36, R8.reuse, R66, R36 ;  /* 0x000000420824723c */ /* 0x040fe20000001824 */
[----:B------:R-:W-:Y:S07]  /*3550*/  LDSM.16.M88.4 R64, [R177+-0x1800] ;  /* 0xffe80000b140783b */ /* 0x000fee0000000200 */
[C---:B------:R-:W-:Y:S08]  /*3560*/  HMMA.16816.F32 R40, R8.reuse, R72, R40 ;  /* 0x000000480828723c */ /* 0x040ff00000001828 */
[C---:B------:R-:W-:Y:S08]  /*3570*/  HMMA.16816.F32 R32, R8.reuse, R82, R28 ;  /* 0x000000520820723c */ /* 0x040ff0000000181c */
[C---:B------:R-:W-:Y:S01]  /*3580*/  HMMA.16816.F32 R60, R8.reuse, R74, R60 ;  /* 0x0000004a083c723c */ /* 0x040fe2000000183c */
[----:B------:R-:W-:Y:S07]  /*3590*/  LDSM.16.M88.4 R72, [R176+0x4800] ;  /* 0x00480000b048783b */ /* 0x000fee0000000200 */
[C---:B------:R-:W-:Y:S01]  /*35a0*/  HMMA.16816.F32 R44, R8.reuse, R80, R44 ;  /* 0x00000050082c723c */ /* 0x040fe2000000182c */
[----:B------:R-:W-:Y:S07]  /*35b0*/  LDSM.16.M88.4 R80, [R177+-0x1000] ;  /* 0xfff00000b150783b */ /* 0x000fee0000000200 */
[C---:B------:R-:W-:Y:S08]  /*35c0*/  HMMA.16816.F32 R28, R8.reuse, R84, R24 ;  /* 0x00000054081c723c */ /* 0x040ff00000001818 */
[----:B------:R-:W-:Y:S01]  /*35d0*/  HMMA.16816.F32 R12, R8, R86, R12 ;  /* 0x00000056080c723c */ /* 0x000fe2000000180c */
[----:B------:R-:W2:Y:S04]  /*35e0*/  LDSM.16.M88.4 R8, [R185+0x4000] ;  /* 0x00400000b908783b */ /* 0x000ea80000000200 */
[----:B------:R-:W3:Y:S03]  /*35f0*/  LDSM.16.M88.4 R84, [R177+-0x800] ;  /* 0xfff80000b154783b */ /* 0x000ee60000000200 */
[C---:B-1----:R-:W-:Y:S08]  /*3600*/  HMMA.16816.F32 R20, R4.reuse, R48, R20 ;  /* 0x000000300414723c */ /* 0x042ff00000001814 */
[C---:B------:R-:W-:Y:S08]  /*3610*/  HMMA.16816.F32 R24, R4.reuse, R50, R36 ;  /* 0x000000320418723c */ /* 0x040ff00000001824 */
[C---:B------:R-:W-:Y:S08]  /*3620*/  HMMA.16816.F32 R40, R4.reuse, R56, R40 ;  /* 0x000000380428723c */ /* 0x040ff00000001828 */
[C---:B------:R-:W-:Y:S08]  /*3630*/  HMMA.16816.F32 R36, R4.reuse, R70, R32 ;  /* 0x000000460424723c */ /* 0x040ff00000001820 */
[C---:B------:R-:W-:Y:S08]  /*3640*/  HMMA.16816.F32 R60, R4.reuse, R58, R60 ;  /* 0x0000003a043c723c */ /* 0x040ff0000000183c */
[C---:B------:R-:W-:Y:S01]  /*3650*/  HMMA.16816.F32 R44, R4.reuse, R68, R44 ;  /* 0x00000044042c723c */ /* 0x040fe2000000182c */
[----:B------:R-:W-:Y:S07]  /*3660*/  LDSM.16.M88.4 R68, [R176+0x4000] ;  /* 0x00400000b044783b */ /* 0x000fee0000000200 */
[C---:B------:R-:W-:Y:S08]  /*3670*/  HMMA.16816.F32 R32, R4.reuse, R76, R28 ;  /* 0x0000004c0420723c */ /* 0x040ff0000000181c */
[----:B------:R-:W-:Y:S01]  /*3680*/  HMMA.16816.F32 R12, R4, R78, R12 ;  /* 0x0000004e040c723c */ /* 0x000fe2000000180c */
[----:B------:R-:W1:Y:S04]  /*3690*/  LDSM.16.M88.4 R4, [R183+0x8000] ;  /* 0x00800000b704783b */ /* 0x000e680000000200 */
[----:B------:R-:W4:Y:S03]  /*36a0*/  LDSM.16.M88.4 R76, [R176+0x5000] ;  /* 0x00500000b04c783b */ /* 0x000f260000000200 */
[C---:B--2---:R-:W-:Y:S08]  /*36b0*/  HMMA.16816.F32 R28, R8.reuse, R52, R20 ;  /* 0x00000034081c723c */ /* 0x044ff00000001814 */
[C---:B------:R-:W-:Y:S08]  /*36c0*/  HMMA.16816.F32 R24, R8.reuse, R54, R24 ;  /* 0x000000360818723c */ /* 0x040ff00000001818 */
[C---:B------:R-:W-:Y:S08]  /*36d0*/  HMMA.16816.F32 R20, R8.reuse, R64, R40 ;  /* 0x000000400814723c */ /* 0x040ff00000001828 */
[C---:B------:R-:W-:Y:S01]  /*36e0*/  HMMA.16816.F32 R60, R8.reuse, R66, R60 ;  /* 0x00000042083c723c */ /* 0x040fe2000000183c */
[----:B------:R-:W-:Y:S07]  /*36f0*/  LDSM.16.M88.4 R64, [R3+0x4000] ;  /* 0x004000000340783b */ /* 0x000fee0000000200 */
[C---:B------:R-:W-:Y:S08]  /*3700*/  HMMA.16816.F32 R56, R8.reuse, R80, R44 ;  /* 0x000000500838723c */ /* 0x040ff0000000182c */
[C---:B------:R-:W-:Y:S08]  /*3710*/  HMMA.16816.F32 R52, R8.reuse, R82, R36 ;  /* 0x000000520834723c */ /* 0x040ff00000001824 */
[C---:B---3--:R-:W-:Y:S08]  /*3720*/  HMMA.16816.F32 R48, R8.reuse, R84, R32 ;  /* 0x000000540830723c */ /* 0x048ff00000001820 */
[----:B------:R-:W-:Y:S01]  /*3730*/  HMMA.16816.F32 R8, R8, R86, R12 ;  /* 0x000000560808723c */ /* 0x000fe2000000180c */
[----:B------:R-:W2:Y:S04]  /*3740*/  LDSM.16.M88.4 R12, [R184+0x8000] ;  /* 0x00800000b80c783b */ /* 0x000ea80000000200 */
[----:B------:R-:W3:Y:S03]  /*3750*/  LDSM.16.M88.4 R84, [R3+0x4800] ;  /* 0x004800000354783b */ /* 0x000ee60000000200 */
[C---:B-1----:R-:W-:Y:S08]  /*3760*/  HMMA.16816.F32 R44, R4.reuse, R68, R28 ;  /* 0x00000044042c723c */ /* 0x042ff0000000181c */
[C---:B------:R-:W-:Y:S08]  /*3770*/  HMMA.16816.F32 R40, R4.reuse, R70, R24 ;  /* 0x000000460428723c */ /* 0x040ff00000001818 */
[C---:B------:R-:W-:Y:S08]  /*3780*/  HMMA.16816.F32 R36, R4.reuse, R72, R20 ;  /* 0x000000480424723c */ /* 0x040ff00000001814 */
[C---:B------:R-:W-:Y:S08]  /*3790*/  HMMA.16816.F32 R32, R4.reuse, R74, R60 ;  /* 0x0000004a0420723c */ /* 0x040ff0000000183c */
[C---:B----4-:R-:W-:Y:S01]  /*37a0*/  HMMA.16816.F32 R28, R4.reuse, R76, R56 ;  /* 0x0000004c041c723c */ /* 0x050fe20000001838 */
[----:B------:R-:W-:Y:S07]  /*37b0*/  LDSM.16.M88.4 R56, [R177] ;  /* 0x00000000b138783b */ /* 0x000fee0000000200 */
[C---:B------:R-:W-:Y:S01]  /*37c0*/  HMMA.16816.F32 R24, R4.reuse, R78, R52 ;  /* 0x0000004e0418723c */ /* 0x040fe20000001834 */
[----:B------:R-:W-:Y:S07]  /*37d0*/  LDSM.16.M88.4 R52, [R177+0x800] ;  /* 0x00080000b134783b */ /* 0x000fee0000000200 */
[C---:B------:R-:W-:Y:S01]  /*37e0*/  HMMA.16816.F32 R20, R4.reuse, R88, R48 ;  /* 0x000000580414723c */ /* 0x040fe20000001830 */
[----:B------:R-:W-:Y:S07]  /*37f0*/  LDSM.16.M88.4 R48, [R177+0x1000] ;  /* 0x00100000b130783b */ /* 0x000fee0000000200 */
[----:B------:R-:W-:Y:S01]  /*3800*/  HMMA.16816.F32 R4, R4, R90, R8 ;  /* 0x0000005a0404723c */ /* 0x000fe20000001808 */
[----:B------:R-:W-:Y:S04]  /*3810*/  LDSM.16.M88.4 R8, [R186+0x8000] ;  /* 0x00800000ba08783b */ /* 0x000fe80000000200 */
[----:B------:R1:W4:Y:S03]  /*3820*/  LDSM.16.M88.4 R88, [R16+0x4000] ;  /* 0x004000001058783b */ /* 0x0003260000000200 */
[C---:B--2---:R-:W-:Y:S01]  /*3830*/  HMMA.16816.F32 R80, R12.reuse, R64, R44 ;  /* 0x000000400c50723c */ /* 0x044fe2000000182c */
[----:B------:R-:W-:Y:S07]  /*3840*/  LDSM.16.M88.4 R44, [R177+0x1800] ;  /* 0x00180000b12c783b */ /* 0x000fee0000000200 */
[C---:B------:R-:W-:Y:S08]  /*3850*/  HMMA.16816.F32 R76, R12.reuse, R66, R40 ;  /* 0x000000420c4c723c */ /* 0x040ff00000001828 */
[C---:B---3--:R-:W-:Y:S08]  /*3860*/  HMMA.16816.F32 R72, R12.reuse, R84, R36 ;  /* 0x000000540c48723c */ /* 0x048ff00000001824 */
[C---:B------:R-:W-:Y:S08]  /*3870*/  HMMA.16816.F32 R68, R12.reuse, R86, R32 ;  /* 0x000000560c44723c */ /* 0x040ff00000001820 */
[C---:B------:R-:W-:Y:S08]  /*3880*/  HMMA.16816.F32 R64, R12.reuse, R96, R28 ;  /* 0x000000600c40723c */ /* 0x040ff0000000181c */
[C---:B------:R-:W-:Y:S08]  /*3890*/  HMMA.16816.F32 R60, R12.reuse, R98, R24 ;  /* 0x000000620c3c723c */ /* 0x040ff00000001818 */
[C---:B-1----:R-:W-:Y:S08]  /*38a0*/  HMMA.16816.F32 R16, R12.reuse, R108, R20 ;  /* 0x0000006c0c10723c */ /* 0x042ff00000001814 */
[----:B------:R-:W-:Y:S01]  /*38b0*/  HMMA.16816.F32 R12, R12, R110, R4 ;  /* 0x0000006e0c0c723c */ /* 0x000fe20000001804 */
[----:B------:R-:W1:Y:S01]  /*38c0*/  LDSM.16.M88.4 R4, [R185+0x8000] ;  /* 0x00800000b904783b */ /* 0x000e620000000200 */
[----:B------:R-:W-:-:S06]  /*38d0*/  DEPBAR.LE SB0, 0x0 ;  /* 0x000080000000791a */ /* 0x000fcc0000000000 */
[C---:B----4-:R-:W-:Y:S08]  /*38e0*/  HMMA.16816.F32 R40, R8.reuse, R88, R80 ;  /* 0x000000580828723c */ /* 0x050ff00000001850 */
[C---:B------:R-:W-:Y:S08]  /*38f0*/  HMMA.16816.F32 R36, R8.reuse, R90, R76 ;  /* 0x0000005a0824723c */ /* 0x040ff0000000184c */
[C---:B------:R-:W-:Y:S08]  /*3900*/  HMMA.16816.F32 R32, R8.reuse, R92, R72 ;  /* 0x0000005c0820723c */ /* 0x040ff00000001848 */
[C---:B------:R-:W-:Y:S08]  /*3910*/  HMMA.16816.F32 R28, R8.reuse, R94, R68 ;  /* 0x0000005e081c723c */ /* 0x040ff00000001844 */
[C---:B------:R-:W-:Y:S08]  /*3920*/  HMMA.16816.F32 R24, R8.reuse, R100, R64 ;  /* 0x000000640818723c */ /* 0x040ff00000001840 */
[C---:B------:R-:W-:Y:S08]  /*3930*/  HMMA.16816.F32 R20, R8.reuse, R102, R60 ;  /* 0x000000660814723c */ /* 0x040ff0000000183c */
[C---:B------:R-:W-:Y:S08]  /*3940*/  HMMA.16816.F32 R16, R8.reuse, R104, R16 ;  /* 0x000000680810723c */ /* 0x040ff00000001810 */
[----:B------:R-:W-:Y:S08]  /*3950*/  HMMA.16816.F32 R8, R8, R106, R12 ;  /* 0x0000006a0808723c */ /* 0x000ff0000000180c */
        /* <DEDUP_REMOVED lines=9> */
[----:B------:R-:W-:Y:S01]  /*39f0*/  @!UPT UIADD3 URZ, URZ, URZ, URZ ;  /* 0x0000003f3f3ff290 */ /* 0x000fe2000fffe03f */
        /* <DEDUP_REMOVED lines=30> */
.L_x_3217:
        /* <DEDUP_REMOVED lines=17> */
.L_x_3218:
        /* <DEDUP_REMOVED lines=21> */
.L_x_3135:
[----:B------:R-:W-:Y:S05]  /*3e40*/  BSYNC B0 ;  /* 0x0000000000007941 */ /* 0x000fea0003800000 */
.L_x_3134:
[----:B------:R-:W-:Y:S01]  /*3e50*/  IMAD.IADD R0, R117, 0x1, -R222 ;  /* 0x0000000175007824 */ /* 0x000fe200078e0ade */
[----:B------:R-:W0:Y:S04]  /*3e60*/  LDGDEPBAR ;  /* 0x00000000000079af */ /* 0x000e280000000000 */
[C---:B------:R-:W-:Y:S02]  /*3e70*/  ISETP.GT.AND P3, PT, R0.reuse, RZ, PT ;  /* 0x000000ff0000720c */ /* 0x040fe40003f64270 */
[----:B------:R-:W-:-:S02]  /*3e80*/  ISETP.GT.AND P2, PT, R0, 0x1, PT ;  /* 0x000000010000780c */ /* 0x000fc40003f44270 */
[----:B------:R-:W-:Y:S02]  /*3e90*/  ISETP.GT.AND P1, PT, R0, 0x8, PT ;  /* 0x000000080000780c */ /* 0x000fe40003f24270 */
[----:B-1----:R-:W-:Y:S02]  /*3ea0*/  FSEL R6, R40, -INF , P3 ;  /* 0xff80000028067808 */ /* 0x002fe40001800000 */
        /* <DEDUP_REMOVED lines=29> */
[----:B------:R-:W-:Y:S02]  /*4080*/  FSEL R22, R29, -INF , P0 ;  /* 0xff8000001d167808 */ /* 0x000fe40000000000 */
[C---:B------:R-:W-:Y:S02]  /*4090*/  ISETP.GT.AND P1, PT, R0.reuse, 0x20, PT ;  /* 0x000000200000780c */ /* 0x040fe40003f24270 */
[----:B------:R-:W-:Y:S02]  /*40a0*/  FMNMX.FTZ R2, R21, R2, !PT ;  /* 0x0000000215027209 */ /* 0x000fe40007810000 */
[----:B------:R-:W-:Y:S02]  /*40b0*/  ISETP.GT.AND P0, PT, R0, 0x21, PT ;  /* 0x000000210000780c */ /* 0x000fe40003f04270 */
[----:B------:R-:W-:-:S02]  /*40c0*/  FMNMX.FTZ R3, R25, R3, !PT ;  /* 0x0000000319037209 */ /* 0x000fc40007810000 */
[----:B------:R-:W-:Y:S02]  /*40d0*/  FSEL R81, R36, -INF , P1 ;  /* 0xff80000024517808 */ /* 0x000fe40000800000 */
[----:B------:R-:W-:Y:S02]  /*40e0*/  FMNMX.FTZ R2, R22, R2, !PT ;  /* 0x0000000216027209 */ /* 0x000fe40007810000 */
[----:B------:R-:W-:Y:S02]  /*40f0*/  FSEL R83, R38, -INF , P1 ;  /* 0xff80000026537808 */ /* 0x000fe40000800000 */
[----:B------:R-:W-:Y:S02]  /*4100*/  FSEL R82, R39, -INF , P0 ;  /* 0xff80000027527808 */ /* 0x000fe40000000000 */
[----:B------:R-:W-:Y:S02]  /*4110*/  FSEL R79, R37, -INF , P0 ;  /* 0xff800000254f7808 */ /* 0x000fe40000000000 */
[----:B------:R-:W-:-:S02]  /*4120*/  FMNMX.FTZ R3, R26, R3, !PT ;  /* 0x000000031a037209 */ /* 0x000fc40007810000 */
[----:B------:R-:W-:Y:S02]  /*4130*/  ISETP.GT.AND P0, PT, R0, 0x28, PT ;  /* 0x000000280000780c */ /* 0x000fe40003f04270 */
[----:B------:R-:W-:Y:S02]  /*4140*/  FMNMX.FTZ R2, R81, R2, !PT ;  /* 0x0000000251027209 */ /* 0x000fe40007810000 */
        /* <DEDUP_REMOVED lines=40> */
.L_x_3219:
        /* <DEDUP_REMOVED lines=80> */
[----:B------:R-:W2:Y:S07]  /*48d0*/  LDSM.16.MT88.4 R40, [R178+0x2800] ;  /* 0x00280000b228783b */ /* 0x000eae0000004200 */
[----:B------:R-:W-:Y:S01]  /*48e0*/  HMMA.16816.F32 R20, R8, R64, RZ ;  /* 0x000000400814723c */ /* 0x000fe200000018ff */
[----:B------:R-:W2:Y:S01]  /*48f0*/  LDSM.16.MT88.4 R64, [R180+0x2800] ;  /* 0x00280000b440783b */ /* 0x000ea20000004200 */
[----:B-----5:R-:W-:-:S06]  /*4900*/  FFMA.FTZ R3, R76, c[0x0][0x2d0], -R2 ;  /* 0x0000b4004c037a23 */ /* 0x020fcc0000010802 */
[----:B-1----:R-:W-:Y:S01]  /*4910*/  HMMA.16816.F32 R32, R8, R26, RZ ;  /* 0x0000001a0820723c */ /* 0x002fe200000018ff */
[----:B------:R1:W5:Y:S07]  /*4920*/  MUFU.EX2 R159, R3 ;  /* 0x00000003009f7308 */ /* 0x00036e0000000800 */
[----:B------:R-:W-:Y:S08]  /*4930*/  HMMA.16816.F32 R120, R4, R46, R28 ;  /* 0x0000002e0478723c */ /* 0x000ff0000000181c */
[----:B------:R-:W-:Y:S01]  /*4940*/  HMMA.16816.F32 R44, R8, R24, RZ ;  /* 0x00000018082c723c */ /* 0x000fe200000018ff */
[----:B-1----:R-:W-:-:S04]  /*4950*/  FFMA.FTZ R3, R83, c[0x0][0x2d0], -R0 ;  /* 0x0000b40053037a23 */ /* 0x002fc80000010800 */
[----:B------:R1:W-:Y:S03]  /*4960*/  MUFU.EX2 R15, R3 ;  /* 0x00000003000f7308 */ /* 0x0003e60000000800 */
[----:B------:R-:W-:Y:S08]  /*4970*/  HMMA.16816.F32 R24, R8, R62, RZ ;  /* 0x0000003e0818723c */ /* 0x000ff000000018ff */
[----:B---3--:R-:W-:Y:S01]  /*4980*/  HMMA.16816.F32 R88, R4, R38, R16 ;  /* 0x000000260458723c */ /* 0x008fe20000001810 */
[----:B-1----:R-:W-:-:S07]  /*4990*/  FFMA.FTZ R3, R82, c[0x0][0x2d0], -R0 ;  /* 0x0000b40052037a23 */ /* 0x002fce0000010800 */
[----:B----4-:R-:W-:Y:S01]  /*49a0*/  HMMA.16816.F32 R16, R8, R56, RZ ;  /* 0x000000380810723c */ /* 0x010fe200000018ff */
[----:B------:R1:W3:Y:S07]  /*49b0*/  MUFU.EX2 R154, R3 ;  /* 0x00000003009a7308 */ /* 0x0002ee0000000800 */
[----:B------:R-:W-:Y:S01]  /*49c0*/  HMMA.16816.F32 R108, R4, R36, R20 ;  /* 0x00000024046c723c */ /* 0x000fe20000001814 */
[----:B------:R-:W4:Y:S07]  /*49d0*/  LDSM.16.MT88.4 R36, [R178+0x4800] ;  /* 0x00480000b224783b */ /* 0x000f2e0000004200 */
[----:B------:R-:W-:Y:S01]  /*49e0*/  HMMA.16816.F32 R28, R8, R60, RZ ;  /* 0x0000003c081c723c */ /* 0x000fe200000018ff */
[----:B------:R-:W-:Y:S01]  /*49f0*/  LDSM.16.MT88.4 R60, [R181+0x2800] ;  /* 0x00280000b53c783b */ /* 0x000fe20000004200 */
[----:B-1----:R-:W-:-:S04]  /*4a00*/  FFMA.FTZ R3, R80, c[0x0][0x2d0], -R0 ;  /* 0x0000b40050037a23 */ /* 0x002fc80000010800 */
[----:B------:R1:W-:Y:S02]  /*4a10*/  MUFU.EX2 R124, R3 ;  /* 0x00000003007c7308 */ /* 0x0003e40000000800 */
[C---:B--2---:R-:W-:Y:S01]  /*4a20*/  HMMA.16816.F32 R104, R4.reuse, R54, R32 ;  /* 0x000000360468723c */ /* 0x044fe20000001820 */
[----:B------:R-:W2:Y:S07]  /*4a30*/  LDSM.16.MT88.4 R32, [R179+0x4000] ;  /* 0x00400000b320783b */ /* 0x000eae0000004200 */
[----:B------:R-:W-:Y:S01]  /*4a40*/  HMMA.16816.F32 R84, R4, R42, R24 ;  /* 0x0000002a0454723c */ /* 0x000fe20000001818 */
[----:B-1----:R-:W-:-:S07]  /*4a50*/  FFMA.FTZ R3, R78, c[0x0][0x2d0], -R0 ;  /* 0x0000b4004e037a23 */ /* 0x002fce0000010800 */
[----:B------:R-:W-:Y:S01]  /*4a60*/  HMMA.16816.F32 R24, R8, R58, RZ ;  /* 0x0000003a0818723c */ /* 0x000fe200000018ff */
[----:B------:R1:W1:Y:S07]  /*4a70*/  MUFU.EX2 R156, R3 ;  /* 0x00000003009c7308 */ /* 0x00026e0000000800 */
[----:B------:R-:W-:Y:S08]  /*4a80*/  HMMA.16816.F32 R92, R4, R64, R16 ;  /* 0x00000040045c723c */ /* 0x000ff00000001810 */
[----:B------:R-:W-:Y:S01]  /*4a90*/  HMMA.16816.F32 R16, R8, R68, RZ ;  /* 0x000000440810723c */ /* 0x000fe200000018ff */
[----:B-1----:R-:W-:-:S07]  /*4aa0*/  FFMA.FTZ R3, R151, c[0x0][0x2d0], -R2 ;  /* 0x0000b40097037a23 */ /* 0x002fce0000010802 */
[----:B------:R-:W-:Y:S01]  /*4ab0*/  HMMA.16816.F32 R112, R4, R40, R28 ;  /* 0x000000280470723c */ /* 0x000fe2000000181c */
[----:B------:R-:W1:Y:S07]  /*4ac0*/  LDSM.16.MT88.4 R28, [R179+0x4800] ;  /* 0x00480000b31c783b */ /* 0x000e6e0000004200 */
[----:B------:R-:W-:Y:S08]  /*4ad0*/  HMMA.16816.F32 R20, R8, R50, RZ ;  /* 0x000000320814723c */ /* 0x000ff000000018ff */
[C---:B------:R-:W-:Y:S08]  /*4ae0*/  HMMA.16816.F32 R72, R4.reuse, R66, R24 ;  /* 0x000000420448723c */ /* 0x040ff00000001818 */
[----:B----4-:R-:W-:Y:S08]  /*4af0*/  HMMA.16816.F32 R64, R4, R36, R16 ;  /* 0x000000240440723c */ /* 0x010ff00000001810 */
[----:B--2---:R-:W-:Y:S08]  /*4b00*/  HMMA.16816.F32 R16, R8, R34, RZ ;  /* 0x000000220810723c */ /* 0x004ff000000018ff */
[----:B------:R-:W-:Y:S08]  /*4b10*/  HMMA.16816.F32 R96, R4, R62, R20 ;  /* 0x0000003e0460723c */ /* 0x000ff00000001814 */
[----:B------:R-:W-:Y:S01]  /*4b20*/  HMMA.16816.F32 R20, R8, R32, RZ ;  /* 0x000000200814723c */ /* 0x000fe200000018ff */
[----:B------:R-:W2:Y:S07]  /*4b30*/  LDSM.16.MT88.4 R32, [R181+0x4000] ;  /* 0x00400000b520783b */ /* 0x000eae0000004200 */
[C---:B-1----:R-:W-:Y:S01]  /*4b40*/  HMMA.16816.F32 R40, R4.reuse, R30, R16 ;  /* 0x0000001e0428723c */ /* 0x042fe20000001810 */
[----:B------:R-:W1:Y:S07]  /*4b50*/  LDSM.16.MT88.4 R16, [R180+0x4000] ;  /* 0x00400000b410783b */ /* 0x000e6e0000004200 */
[----:B------:R-:W-:Y:S08]  /*4b60*/  HMMA.16816.F32 R144, R4, R52, R44 ;  /* 0x000000340490723c */ /* 0x000ff0000000182c */
[C---:B------:R-:W-:Y:S08]  /*4b70*/  HMMA.16816.F32 R44, R8.reuse, R48, RZ ;  /* 0x00000030082c723c */ /* 0x040ff000000018ff */
[----:B------:R-:W-:Y:S08]  /*4b80*/  HMMA.16816.F32 R24, R8, R70, RZ ;  /* 0x000000460818723c */ /* 0x000ff000000018ff */
[C---:B------:R-:W-:Y:S01]  /*4b90*/  HMMA.16816.F32 R48, R4.reuse, R28, R20 ;  /* 0x0000001c0430723c */ /* 0x040fe20000001814 */
[----:B------:R-:W4:Y:S07]  /*4ba0*/  LDSM.16.MT88.4 R28, [R181+0x4800] ;  /* 0x00480000b51c783b */ /* 0x000f2e0000004200 */
[C---:B------:R-:W-:Y:S08]  /*4bb0*/  HMMA.16816.F32 R100, R4.reuse, R60, R44 ;  /* 0x0000003c0464723c */ /* 0x040ff0000000182c */
[----:B------:R-:W-:Y:S08]  /*4bc0*/  HMMA.16816.F32 R60, R4, R38, R24 ;  /* 0x00000026043c723c */ /* 0x000ff00000001818 */
[C---:B--2---:R-:W-:Y:S08]  /*4bd0*/  HMMA.16816.F32 R24, R8.reuse, R32, RZ ;  /* 0x000000200818723c */ /* 0x044ff000000018ff */
[C---:B------:R-:W-:Y:S08]  /*4be0*/  HMMA.16816.F32 R20, R8.reuse, R34, RZ ;  /* 0x000000220814723c */ /* 0x040ff000000018ff */
[C---:B-1----:R-:W-:Y:S08]  /*4bf0*/  HMMA.16816.F32 R32, R8.reuse, R16, RZ ;  /* 0x000000100820723c */ /* 0x042ff000000018ff */
        /* <DEDUP_REMOVED lines=8> */
[----:B-----5:R-:W-:Y:S02]  /*4c80*/  F2FP.PACK_AB R6, R159, R157 ;  /* 0x0000009d9f06723e */ /* 0x020fe400000000ff */
[----:B---3--:R-:W-:Y:S02]  /*4c90*/  F2FP.PACK_AB R5, R154, R15 ;  /* 0x0000000f9a05723e */ /* 0x008fe400000000ff */
[----:B------:R-:W-:-:S07]  /*4ca0*/  F2FP.PACK_AB R7, R156, R124 ;  /* 0x0000007c9c07723e */ /* 0x000fce00000000ff */
[C---:B-1----:R-:W-:Y:S08]  /*4cb0*/  HMMA.16816.F32 R132, R4.reuse, R8, R132 ;  /* 0x000000080484723c */ /* 0x042ff00000001884 */
        /* <DEDUP_REMOVED lines=101> */
[C---:B------:R-:W-:Y:S08]  /*5310*/  HMMA.16816.F32 R132, R120.reuse, R128, R132 ;  /* 0x000000807884723c */ /* 0x040ff00000001884 */
[C---:B------:R-:W-:Y:S08]  /*5320*/  HMMA.16816.F32 R96, R120.reuse, R98, R116 ;  /* 0x000000627860723c */ /* 0x040ff00000001874 */
[C---:B-1----:R-:W-:Y:S08]  /*5330*/  HMMA.16816.F32 R52, R120.reuse, R56, R144 ;  /* 0x000000387834723c */ /* 0x042ff00000001890 */
[C---:B------:R-:W-:Y:S08]  /*5340*/  HMMA.16816.F32 R56, R120.reuse, R58, R68 ;  /* 0x0000003a7838723c */ /* 0x040ff00000001844 */
[C---:B------:R-:W-:Y:S08]  /*5350*/  HMMA.16816.F32 R68, R120.reuse, R72, R84 ;  /* 0x000000487844723c */ /* 0x040ff00000001854 */
[C---:B------:R-:W-:Y:S01]  /*5360*/  HMMA.16816.F32 R72, R120.reuse, R74, R88 ;  /* 0x0000004a7848723c */ /* 0x040fe20000001858 */
[----:B------:R-:W1:Y:S07]  /*5370*/  LDSM.16.MT88.4 R88, [R180+0x3800] ;  /* 0x00380000b458783b */ /* 0x000e6e0000004200 */
[C---:B--2---:R-:W-:Y:S08]  /*5380*/  HMMA.16816.F32 R76, R120.reuse, R80, R140 ;  /* 0x00000050784c723c */ /* 0x044ff0000000188c */
[C---:B------:R-:W-:Y:S01]  /*5390*/  HMMA.16816.F32 R80, R120.reuse, R82, R112 ;  /* 0x000000527850723c */ /* 0x040fe20000001870 */
[----:B------:R-:W-:Y:S07]  /*53a0*/  LDSM.16.MT88.4 R112, [R181+0x5800] ;  /* 0x00580000b570783b */ /* 0x000fee0000004200 */
[C---:B------:R-:W-:Y:S08]  /*53b0*/  HMMA.16816.F32 R128, R120.reuse, R130, R28 ;  /* 0x000000827880723c */ /* 0x040ff0000000181c */
[C---:B------:R-:W-:Y:S08]  /*53c0*/  HMMA.16816.F32 R116, R120.reuse, R4, R32 ;  /* 0x000000047874723c */ /* 0x040ff00000001820 */
[C---:B-1----:R-:W-:Y:S01]  /*53d0*/  HMMA.16816.F32 R84, R120.reuse, R88, R104 ;  /* 0x000000587854723c */ /* 0x042fe20000001868 */
[----:B------:R-:W1:Y:S07]  /*53e0*/  LDSM.16.MT88.4 R104, [R179+0x5800] ;  /* 0x00580000b368783b */ /* 0x000e6e0000004200 */
[C---:B------:R-:W-:Y:S08]  /*53f0*/  HMMA.16816.F32 R88, R120.reuse, R90, R100 ;  /* 0x0000005a7858723c */ /* 0x040ff00000001864 */
[C---:B-1----:R-:W-:Y:S08]  /*5400*/  HMMA.16816.F32 R100, R120.reuse, R104, R136 ;  /* 0x000000687864723c */ /* 0x042ff00000001888 */
[C---:B------:R-:W-:Y:S08]  /*5410*/  HMMA.16816.F32 R104, R120.reuse, R106, R108 ;  /* 0x0000006a7868723c */ /* 0x040ff0000000186c */
        /* <DEDUP_REMOVED lines=8> */
.L_x_3146:
        /* <DEDUP_REMOVED lines=9> */
[----:B------:R-:W-:Y:S01]  /*5530*/  IMAD.WIDE.U32 R2, R189, c[0x0][0x208], RZ ;  /* 0x00008200bd027a25 */ /* 0x000fe200078e00ff */
[----:B------:R-:W-:Y:S02]  /*5540*/  SHF.R.S32.HI R12, RZ, 0x1f, R198 ;  /* 0x0000001fff0c7819 */ /* 0x000fe400000114c6 */
[----:B------:R-:W-:Y:S01]  /*5550*/  SHF.L.U64.HI R22, R199, 0x1, R5 ;  /* 0x00000001c7167819 */ /* 0x000fe20000010205 */
[----:B------:R-:W-:Y:S01]  /*5560*/  IMAD R0, R189, c[0x0][0x20c], R0 ;  /* 0x00008300bd007a24 */ /* 0x000fe200078e0200 */
[----:B------:R-:W-:Y:S01]  /*5570*/  SHF.R.S32.HI R5, RZ, 0x1f, R194 ;  /* 0x0000001fff057819 */ /* 0x000fe200000114c2 */
[----:B------:R-:W-:Y:S01]  /*5580*/  IMAD R4, R4, c[0x0][0x218], RZ ;  /* 0x0000860004047a24 */ /* 0x000fe200078e02ff */
[----:B------:R-:W-:Y:S01]  /*5590*/  SHF.L.U64.HI R14, R198, 0x1, R12 ;  /* 0x00000001c60e7819 */ /* 0x000fe2000001020c */
[----:B------:R-:W-:Y:S01]  /*55a0*/  IMAD.IADD R3, R3, 0x1, R0 ;  /* 0x0000000103037824 */ /* 0x000fe200078e0200 */
[----:B------:R-:W-:Y:S01]  /*55b0*/  IADD3 R0, R176, 0x20, RZ ;  /* 0x00000020b0007810 */ /* 0x000fe20007ffe0ff */
[----:B------:R-:W-:Y:S01]  /*55c0*/  IMAD R4, R188, c[0x0][0x21c], R4 ;  /* 0x00008700bc047a24 */ /* 0x000fe200078e0204 */
[----:B------:R-:W-:Y:S01]  /*55d0*/  @P2 IADD3 R124, R176, -0x40, RZ ;  /* 0xffffffc0b07c2810 */ /* 0x000fe20007ffe0ff */
[----:B------:R-:W-:Y:S01]  /*55e0*/  IMAD.WIDE.U32 R2, R188, c[0x0][0x218], R2 ;  /* 0x00008600bc027a25 */ /* 0x000fe200078e0002 */
[----:B------:R-:W-:Y:S02]  /*55f0*/  @P1 IADD3 R0, R176, -0x20, RZ ;  /* 0xffffffe0b0001810 */ /* 0x000fe40007ffe0ff */
[C---:B------:R-:W-:Y:S01]  /*5600*/  ISETP.GE.AND P1, PT, R199.reuse, c[0x0][0x1d4], PT ;  /* 0x00007500c7007a0c */ /* 0x040fe20003f26270 */
[----:B------:R-:W-:Y:S01]  /*5610*/  IMAD.SHL.U32 R28, R199, 0x2, RZ ;  /* 0x00000002c71c7824 */ /* 0x000fe200078e00ff */
[----:B------:R-:W-:Y:S01]  /*5620*/  IADD3 R2, P0, R208, R2, RZ ;  /* 0x00000002d0027210 */ /* 0x000fe20007f1e0ff */
[----:B------:R-:W-:Y:S01]  /*5630*/  IMAD.SHL.U32 R15, R198, 0x2, RZ ;  /* 0x00000002c60f7824 */ /* 0x000fe200078e00ff */
[C---:B------:R-:W-:Y:S01]  /*5640*/  SHF.L.U64.HI R13, R194.reuse, 0x1, R5 ;  /* 0x00000001c20d7819 */ /* 0x040fe20000010205 */
        /* <DEDUP_REMOVED lines=36> */
.L_x_3220:
[----:B------:R-:W4:Y:S01]  /*5890*/  SHFL.IDX PT, R3, R6, RZ, 0x181f ;  /* 0x00181fff06037589 */ /* 0x000f2200000e0000 */
[----:B------:R-:W-:Y:S01]  /*58a0*/  SEL R192, RZ, 0x10, P5 ;  /* 0x00000010ffc07807 */ /* 0x000fe20002800000 */
[----:B------:R-:W-:Y:S03]  /*58b0*/  BSSY B0, `(.L_x_3141) ;  /* 0x0000102000007945 */ /* 0x000fe60003800000 */
[----:B------:R-:W5:Y:S05]  /*58c0*/  SHFL.IDX PT, R20, R6, 0x1, 0x181f ;  /* 0x00381f0006147f89 */ /* 0x000f6a00000e0000 */
[----:B------:R-:W2:Y:S01]  /*58d0*/  SHFL.IDX PT, R21, R7, 0x1, 0x181f ;  /* 0x00381f0007157f89 */ /* 0x000ea200000e0000 */
[C---:B----4-:R-:W-:Y:S05]  /*58e0*/  IADD3 R4, P2, R3.reuse, R12, RZ ;  /* 0x0000000c03047210 */ /* 0x050fea0007f5e0ff */
[C-C-:B---3--:R-:W-:Y:S05]  /*58f0*/  IMAD.X R5, R2.reuse, 0x1, R13.reuse, P2 ;  /* 0x0000000102057824 */ /* 0x148fea00010e060d */
[----:B------:R3:W-:Y:S02]  /*5900*/  LDGSTS.E.BYPASS.LTC128B.128 [R187+0x100], [R4.64], !P5 ;  /* 0x0010000004bb7fae */ /* 0x0007e4000e901d46 */
[C---:B---3--:R-:W-:Y:S05]  /*5910*/  IADD3 R4, P2, R3.reuse, R15, RZ ;  /* 0x0000000f03047210 */ /* 0x048fea0007f5e0ff */
[----:B------:R-:W-:Y:S05]  /*5920*/  IMAD.X R5, R2, 0x1, R14, P2 ;  /* 0x0000000102057824 */ /* 0x000fea00010e060e */
[----:B------:R3:W-:Y:S02]  /*5930*/  LDGSTS.E.BYPASS.LTC128B.128 [R187+0x2100], [R4.64], !P0 ;  /* 0x0210000004bb7fae */ /* 0x0007e4000c101d46 */
[----:B---3--:R-:W-:Y:S02]  /*5940*/  IADD3 R5, -R192, 0x10, RZ ;  /* 0x00000010c0057810 */ /* 0x008fe40007ffe1ff */
[----:B------:R-:W-:Y:S02]  /*5950*/  IADD3 R4, P3, R3, R28, RZ ;  /* 0x0000001c03047210 */ /* 0x000fe40007f7e0ff */
[----:B------:R-:W-:Y:S04]  /*5960*/  LOP3.LUT R5, R5, 0xf, RZ, 0xc0, !PT ;  /* 0x0000000f05057812 */ /* 0x000fe800078ec0ff */
[-C--:B-----5:R-:W-:Y:S01]  /*5970*/  IADD3 R12, P4, P2, R5, R20.reuse, R12 ;  /* 0x00000014050c7210 */ /* 0x0a0fe20007a9e00c */
[----:B------:R-:W-:Y:S01]  /*5980*/  IMAD.X R5, R2, 0x1, R22, P3 ;  /* 0x0000000102057824 */ /* 0x000fe200018e0616 */
[----:B------:R-:W-:Y:S02]  /*5990*/  ISETP.NE.U32.AND P3, PT, R192, RZ, PT ;  /* 0x000000ffc000720c */ /* 0x000fe40003f65070 */
[----:B------:R-:W-:Y:S02]  /*59a0*/  SEL R2, RZ, 0x10, P0 ;  /* 0x00000010ff027807 */ /* 0x000fe40000000000 */
        /* <DEDUP_REMOVED lines=21> */
[----:B------:R1:W-:Y:S05]  /*5b00*/  LDGSTS.E.BYPASS.LTC128B.128.ZFILL [R187+0x5100], [R2.64], P4 ;  /* 0x0510000002bb7fae */ /* 0x0003ea000a141d46 */
[----:B------:R-:W0:Y:S02]  /*5b10*/  LDGDEPBAR ;  /* 0x00000000000079af */ /* 0x000e240000000000 */
[C---:B------:R-:W-:Y:S08]  /*5b20*/  HMMA.16816.F32 R24, R32.reuse, R26, RZ ;  /* 0x0000001a2018723c */ /* 0x040ff000000018ff */
        /* <DEDUP_REMOVED lines=14> */
[----:B------:R-:W5:Y:S05]  /*5c10*/  LDSM.16.M88.4 R140, [R160] ;  /* 0x00000000a08c783b */ /* 0x000f6a0000000200 */
[----:B------:R-:W-:Y:S02]  /*5c20*/  LDSM.16.M88.4 R156, [R177+-0x3800] ;  /* 0xffc80000b19c783b */ /* 0x000fe40000000200 */
[C---:B--2---:R-:W-:Y:S08]  /*5c30*/  HMMA.16816.F32 R4, R136.reuse, R144, R4 ;  /* 0x000000908804723c */ /* 0x044ff00000001804 */
        /* <DEDUP_REMOVED lines=10> */
[----:B------:R-:W4:Y:S05]  /*5ce0*/  LDSM.16.M88.4 R136, [R177+-0x2800] ;  /* 0xffd80000b188783b */ /* 0x000f2a0000000200 */
[----:B------:R-:W-:Y:S02]  /*5cf0*/  LDSM.16.M88.4 R140, [R183+0x4000] ;  /* 0x00400000b78c783b */ /* 0x000fe40000000200 */
[C---:B--2---:R-:W-:Y:S08]  /*5d00*/  HMMA.16816.F32 R4, R144.reuse, R148, R4 ;  /* 0x000000949004723c */ /* 0x044ff00000001804 */
[C---:B------:R-:W-:Y:S01]  /*5d10*/  HMMA.16816.F32 R8, R144.reuse, R150, R8 ;  /* 0x000000969008723c */ /* 0x040fe20000001808 */
[----:B------:R-:W2:Y:S07]  /*5d20*/  LDSM.16.M88.4 R148, [R176+0x2000] ;  /* 0x00200000b094783b */ /* 0x000eae0000000200 */
        /* <DEDUP_REMOVED lines=8> */
[----:B------:R-:W4:Y:S05]  /*5db0*/  LDSM.16.M88.4 R136, [R176+0x3800] ;  /* 0x00380000b088783b */ /* 0x000f2a0000000200 */
[----:B------:R-:W-:Y:S02]  /*5dc0*/  LDSM.16.M88.4 R144, [R184+0x4000] ;  /* 0x00400000b890783b */ /* 0x000fe40000000200 */
[C---:B--2---:R-:W-:Y:S08]  /*5dd0*/  HMMA.16816.F32 R4, R140.reuse, R148, R4 ;  /* 0x000000948c04723c */ /* 0x044ff00000001804 */
[C---:B------:R-:W-:Y:S01]  /*5de0*/  HMMA.16816.F32 R8, R140.reuse, R150, R8 ;  /* 0x000000968c08723c */ /* 0x040fe20000001808 */
[----:B------:R-:W2:Y:S07]  /*5df0*/  LDSM.16.M88.4 R148, [R161] ;  /* 0x00000000a194783b */ /* 0x000eae0000000200 */
[C---:B---3--:R-:W-:Y:S08]  /*5e00*/  HMMA.16816.F32 R12, R140.reuse, R152, R12 ;  /* 0x000000988c0c723c */ /* 0x048ff0000000180c */
[C---:B------:R-:W-:Y:S01]  /*5e10*/  HMMA.16816.F32 R16, R140.reuse, R154, R16 ;  /* 0x0000009a8c10723c */ /* 0x040fe20000001810 */
[----:B------:R-:W3:Y:S05]  /*5e20*/  LDSM.16.M88.4 R152, [R162] ;  /* 0x00000000a298783b */ /* 0x000eea0000000200 */
[----:B------:R-:W5:Y:S02]  /*5e30*/  LDSM.16.M88.4 R160, [R163] ;  /* 0x00000000a3a0783b */ /* 0x000f640000000200 */
[C---:B------:R-:W-:Y:S08]  /*5e40*/  HMMA.16816.F32 R20, R140.reuse, R156, R20 ;  /* 0x0000009c8c14723c */ /* 0x040ff00000001814 */
[C---:B------:R-:W-:Y:S01]  /*5e50*/  HMMA.16816.F32 R24, R140.reuse, R158, R24 ;  /* 0x0000009e8c18723c */ /* 0x040fe20000001818 */
[----:B------:R-:W-:Y:S07]  /*5e60*/  LDSM.16.M88.4 R156, [R165] ;  /* 0x00000000a59c783b */ /* 0x000fee0000000200 */
[C---:B----4-:R-:W-:Y:S08]  /*5e70*/  HMMA.16816.F32 R28, R140.reuse, R136, R28 ;  /* 0x000000888c1c723c */ /* 0x050ff0000000181c */
[----:B------:R-:W-:Y:S01]  /*5e80*/  HMMA.16816.F32 R32, R140, R138, R32 ;  /* 0x0000008a8c20723c */ /* 0x000fe20000001820 */
[----:B------:R-:W4:Y:S05]  /*5e90*/  LDSM.16.M88.4 R136, [R164] ;  /* 0x00000000a488783b */ /* 0x000f2a0000000200 */
[----:B------:R-:W1:Y:S02]  /*5ea0*/  LDSM.16.M88.4 R140, [R186+0x4000] ;  /* 0x00400000ba8c783b */ /* 0x000e640000000200 */
[C---:B--2---:R-:W-:Y:S08]  /*5eb0*/  HMMA.16816.F32 R4, R144.reuse, R148, R4 ;  /* 0x000000949004723c */ /* 0x044ff00000001804 */
[C---:B------:R-:W-:Y:S01]  /*5ec0*/  HMMA.16816.F32 R8, R144.reuse, R150, R8 ;  /* 0x000000969008723c */ /* 0x040fe20000001808 */
[----:B------:R-:W2:Y:S07]  /*5ed0*/  LDSM.16.M88.4 R148, [R166] ;  /* 0x00000000a694783b */ /* 0x000eae0000000200 */
[C---:B---3--:R-:W-:Y:S08]  /*5ee0*/  HMMA.16816.F32 R12, R144.reuse, R152, R12 ;  /* 0x00000098900c723c */ /* 0x048ff0000000180c */
[C---:B------:R-:W-:Y:S01]  /*5ef0*/  HMMA.16816.F32 R16, R144.reuse, R154, R16 ;  /* 0x0000009a9010723c */ /* 0x040fe20000001810 */
[----:B------:R-:W3:Y:S05]  /*5f00*/  LDSM.16.M88.4 R152, [R167] ;  /* 0x00000000a798783b */ /* 0x000eea0000000200 */
[----:B------:R-:W2:Y:S02]  /*5f10*/  LDSM.16.M88.4 R164, [R168] ;  /* 0x00000000a8a4783b */ /* 0x000ea40000000200 */
[C---:B-----5:R-:W-:Y:S08]  /*5f20*/  HMMA.16816.F32 R20, R144.reuse, R160, R20 ;  /* 0x000000a09014723c */ /* 0x060ff00000001814 */
[C---:B------:R-:W-:Y:S01]  /*5f30*/  HMMA.16816.F32 R24, R144.reuse, R162, R24 ;  /* 0x000000a29018723c */ /* 0x040fe20000001818 */
[----:B------:R-:W-:Y:S07]  /*5f40*/  LDSM.16.M88.4 R160, [R177+-0x1000] ;  /* 0xfff00000b1a0783b */ /* 0x000fee0000000200 */
[C---:B----4-:R-:W-:Y:S08]  /*5f50*/  HMMA.16816.F32 R28, R144.reuse, R136, R28 ;  /* 0x00000088901c723c */ /* 0x050ff0000000181c */
[----:B------:R-:W-:Y:S01]  /*5f60*/  HMMA.16816.F32 R32, R144, R138, R32 ;  /* 0x0000008a9020723c */ /* 0x000fe20000001820 */
[----:B------:R-:W-:Y:S05]  /*5f70*/  LDSM.16.M88.4 R136, [R185+0x4000] ;  /* 0x00400000b988783b */ /* 0x000fea0000000200 */
[----:B------:R-:W4:Y:S02]  /*5f80*/  LDSM.16.M88.4 R144, [R177+-0x2000] ;  /* 0xffe00000b190783b */ /* 0x000f240000000200 */
[C---:B-1----:R-:W-:Y:S08]  /*5f90*/  HMMA.16816.F32 R4, R140.reuse, R156, R4 ;  /* 0x0000009c8c04723c */ /* 0x042ff00000001804 */
[C---:B------:R-:W-:Y:S01]  /*5fa0*/  HMMA.16816.F32 R8, R140.reuse, R158, R8 ;  /* 0x0000009e8c08723c */ /* 0x040fe20000001808 */
[----:B------:R-:W1:Y:S07]  /*5fb0*/  LDSM.16.M88.4 R156, [R177+-0x1800] ;  /* 0xffe80000b19c783b */ /* 0x000e6e0000000200 */
[C---:B--2---:R-:W-:Y:S08]  /*5fc0*/  HMMA.16816.F32 R12, R140.reuse, R148, R12 ;  /* 0x000000948c0c723c */ /* 0x044ff0000000180c */
[C---:B------:R-:W-:Y:S01]  /*5fd0*/  HMMA.16816.F32 R16, R140.reuse, R150, R16 ;  /* 0x000000968c10723c */ /* 0x040fe20000001810 */
[----:B------:R-:W-:Y:S07]  /*5fe0*/  LDSM.16.M88.4 R148, [R183+0x8000] ;  /* 0x00800000b794783b */ /* 0x000fee0000000200 */
[C---:B---3--:R-:W-:Y:S08]  /*5ff0*/  HMMA.16816.F32 R20, R140.reuse, R152, R20 ;  /* 0x000000988c14723c */ /* 0x048ff00000001814 */
[C---:B------:R-:W-:Y:S01]  /*6000*/  HMMA.16816.F32 R24, R140.reuse, R154, R24 ;  /* 0x0000009a8c18723c */ /* 0x040fe20000001818 */
[----:B------:R-:W-:Y:S07]  /*6010*/  LDSM.16.M88.4 R152, [R176+0x4000] ;  /* 0x00400000b098783b */ /* 0x000fee0000000200 */
[C---:B------:R-:W-:Y:S08]  /*6020*/  HMMA.16816.F32 R28, R140.reuse, R164, R28 ;  /* 0x000000a48c1c723c */ /* 0x040ff0000000181c */
[----:B------:R-:W-:Y:S01]  /*6030*/  HMMA.16816.F32 R32, R140, R166, R32 ;  /* 0x000000a68c20723c */ /* 0x000fe20000001820 */
[----:B------:R-:W2:Y:S05]  /*6040*/  LDSM.16.M88.4 R140, [R177+-0x800] ;  /* 0xfff80000b18c783b */ /* 0x000eaa0000000200 */
[----:B------:R-:W3:Y:S02]  /*6050*/  LDSM.16.M88.4 R164, [R176+0x4800] ;  /* 0x00480000b0a4783b */ /* 0x000ee40000000200 */
        /* <DEDUP_REMOVED lines=8> */
[----:B------:R-:W-:Y:S07]  /*60e0*/  LDSM.16.M88.4 R160, [R171] ;  /* 0x00000000aba0783b */ /* 0x000fee0000000200 */
[C---:B--2---:R-:W-:Y:S08]  /*60f0*/  HMMA.16816.F32 R28, R136.reuse, R140, R28 ;  /* 0x0000008c881c723c */ /* 0x044ff0000000181c */
[----:B------:R-:W-:Y:S01]  /*6100*/  HMMA.16816.F32 R32, R136, R142, R32 ;  /* 0x0000008e8820723c */ /* 0x000fe20000001820 */
[----:B------:R-:W-:Y:S05]  /*6110*/  LDSM.16.M88.4 R140, [R169] ;  /* 0x00000000a98c783b */ /* 0x000fea0000000200 */
[----:B------:R-:W2:Y:S02]  /*6120*/  LDSM.16.M88.4 R136, [R184+0x8000] ;  /* 0x00800000b888783b */ /* 0x000ea40000000200 */
[C---:B------:R-:W-:Y:S08]  /*6130*/  HMMA.16816.F32 R4, R148.reuse, R152, R4 ;  /* 0x000000989404723c */ /* 0x040ff00000001804 */
[C---:B------:R-:W-:Y:S01]  /*6140*/  HMMA.16816.F32 R8, R148.reuse, R154, R8 ;  /* 0x0000009a9408723c */ /* 0x040fe20000001808 */
[----:B------:R-:W5:Y:S05]  /*6150*/  LDSM.16.M88.4 R152, [R170] ;  /* 0x00000000aa98783b */ /* 0x000f6a0000000200 */
[----:B------:R-:W2:Y:S02]  /*6160*/  LDSM.16.M88.4 R168, [R172] ;  /* 0x00000000aca8783b */ /* 0x000ea40000000200 */
[C---:B---3--:R-:W-:Y:S08]  /*6170*/  HMMA.16816.F32 R12, R148.reuse, R164, R12 ;  /* 0x000000a4940c723c */ /* 0x048ff0000000180c */
[C---:B------:R-:W-:Y:S01]  /*6180*/  HMMA.16816.F32 R16, R148.reuse, R166, R16 ;  /* 0x000000a69410723c */ /* 0x040fe20000001810 */
[----:B------:R-:W-:Y:S07]  /*6190*/  LDSM.16.M88.4 R164, [R173] ;  /* 0x00000000ada4783b */ /* 0x000fee0000000200 */
[C---:B----4-:R-:W-:Y:S08]  /*61a0*/  HMMA.16816.F32 R20, R148.reuse, R144, R20 ;  /* 0x000000909414723c */ /* 0x050ff00000001814 */
[C---:B------:R-:W-:Y:S01]  /*61b0*/  HMMA.16816.F32 R24, R148.reuse, R146, R24 ;  /* 0x000000929418723c */ /* 0x040fe20000001818 */
[----:B------:R-:W3:Y:S07]  /*61c0*/  LDSM.16.M88.4 R144, [R186+0x8000] ;  /* 0x00800000ba90783b */ /* 0x000eee0000000200 */
[C---:B-1----:R-:W-:Y:S08]  /*61d0*/  HMMA.16816.F32 R28, R148.reuse, R156, R28 ;  /* 0x0000009c941c723c */ /* 0x042ff0000000181c */
[----:B------:R-:W-:Y:S01]  /*61e0*/  HMMA.16816.F32 R32, R148, R158, R32 ;  /* 0x0000009e9420723c */ /* 0x000fe20000001820 */
[----:B------:R-:W1:Y:S05]  /*61f0*/  LDSM.16.M88.4 R148, [R174] ;  /* 0x00000000ae94783b */ /* 0x000e6a0000000200 */
[----:B------:R-:W4:Y:S02]  /*6200*/  LDSM.16.M88.4 R156, [R175] ;  /* 0x00000000af9c783b */ /* 0x000f240000000200 */
[C---:B--2---:R-:W-:Y:S03]  /*6210*/  HMMA.16816.F32 R4, R136.reuse, R140, R4 ;  /* 0x0000008c8804723c */ /* 0x044fe60000001804 */
[----:B------:R-:W2:Y:S05]  /*6220*/  LDSM.16.M88.4 R172, [R182] ;  /* 0x00000000b6ac783b */ /* 0x000eaa0000000200 */
[C---:B------:R-:W-:Y:S01]  /*6230*/  HMMA.16816.F32 R8, R136.reuse, R142, R8 ;  /* 0x0000008e8808723c */ /* 0x040fe20000001808 */
[----:B------:R-:W-:Y:S07]  /*6240*/  LDSM.16.M88.4 R140, [R185+0x8000] ;  /* 0x00800000b98c783b */ /* 0x000fee0000000200 */
[C---:B-----5:R-:W-:Y:S08]  /*6250*/  HMMA.16816.F32 R12, R136.reuse, R152, R12 ;  /* 0x00000098880c723c */ /* 0x060ff0000000180c */
[C---:B------:R-:W-:Y:S01]  /*6260*/  HMMA.16816.F32 R16, R136.reuse, R154, R16 ;  /* 0x0000009a8810723c */ /* 0x040fe20000001810 */
[----:B------:R-:W5:Y:S07]  /*6270*/  LDSM.16.M88.4 R152, [R177] ;  /* 0x00000000b198783b */ /* 0x000f6e0000000200 */
[C---:B------:R-:W-:Y:S08]  /*6280*/  HMMA.16816.F32 R20, R136.reuse, R160, R20 ;  /* 0x000000a08814723c */ /* 0x040ff00000001814 */
[C---:B------:R-:W-:Y:S01]  /*6290*/  HMMA.16816.F32 R24, R136.reuse, R162, R24 ;  /* 0x000000a28818723c */ /* 0x040fe20000001818 */
[----:B------:R-:W2:Y:S07]  /*62a0*/  LDSM.16.M88.4 R160, [R177+0x800] ;  /* 0x00080000b1a0783b */ /* 0x000eae0000000200 */
[C---:B------:R-:W-:Y:S08]  /*62b0*/  HMMA.16816.F32 R28, R136.reuse, R168, R28 ;  /* 0x000000a8881c723c */ /* 0x040ff0000000181c */
[----:B------:R-:W-:Y:S01]  /*62c0*/  HMMA.16816.F32 R32, R136, R170, R32 ;  /* 0x000000aa8820723c */ /* 0x000fe20000001820 */
[----:B------:R-:W2:Y:S05]  /*62d0*/  LDSM.16.M88.4 R136, [R177+0x1000] ;  /* 0x00100000b188783b */ /* 0x000eaa0000000200 */
[----:B------:R-:W2:Y:S02]  /*62e0*/  LDSM.16.M88.4 R168, [R177+0x1800] ;  /* 0x00180000b1a8783b */ /* 0x000ea40000000200 */
[C---:B---3--:R-:W-:Y:S01]  /*62f0*/  HMMA.16816.F32 R4, R144.reuse, R164, R4 ;  /* 0x000000a49004723c */ /* 0x048fe20000001804 */
[----:B------:R-:W-:Y:S04]  /*6300*/  DEPBAR.LE SB0, 0x0 ;  /* 0x000080000000791a */ /* 0x000fe80000000000 */
[----:B------:R-:W-:Y:S03]  /*6310*/  BAR.SYNC.DEFER_BLOCKING 0x0 ;  /* 0x0000000000007b1d */ /* 0x000fe60000010000 */
[C---:B------:R-:W-:Y:S08]  /*6320*/  HMMA.16816.F32 R8, R144.reuse, R166, R8 ;  /* 0x000000a69008723c */ /* 0x040ff00000001808 */
[C---:B-1----:R-:W-:Y:S08]  /*6330*/  HMMA.16816.F32 R12, R144.reuse, R148, R12 ;  /* 0x00000094900c723c */ /* 0x042ff0000000180c */
[C---:B------:R-:W-:Y:S08]  /*6340*/  HMMA.16816.F32 R16, R144.reuse, R150, R16 ;  /* 0x000000969010723c */ /* 0x040ff00000001810 */
[C---:B----4-:R-:W-:Y:S08]  /*6350*/  HMMA.16816.F32 R20, R144.reuse, R156, R20 ;  /* 0x0000009c9014723c */ /* 0x050ff00000001814 */
[C---:B------:R-:W-:Y:S08]  /*6360*/  HMMA.16816.F32 R24, R144.reuse, R158, R24 ;  /* 0x0000009e9018723c */ /* 0x040ff00000001818 */
[C---:B--2---:R-:W-:Y:S08]  /*6370*/  HMMA.16816.F32 R28, R144.reuse, R172, R28 ;  /* 0x000000ac901c723c */ /* 0x044ff0000000181c */
[----:B------:R-:W-:Y:S08]  /*6380*/  HMMA.16816.F32 R32, R144, R174, R32 ;  /* 0x000000ae9020723c */ /* 0x000ff00000001820 */
[C---:B-----5:R-:W-:Y:S08]  /*6390*/  HMMA.16816.F32 R4, R140.reuse, R152, R4 ;  /* 0x000000988c04723c */ /* 0x060ff00000001804 */
        /* <DEDUP_REMOVED lines=8> */
[----:B------:R-:W-:-:S11]  /*6420*/  @!P2 BRA `(.L_x_3142) ;  /* 0x000004a00000a947 */ /* 0x000fd60003800000 */
[----:B------:R-:W-:Y:S01]  /*6430*/  IMAD.MOV.U32 R0, RZ, RZ, 0x1 ;  /* 0x00000001ff007424 */ /* 0x000fe200078e00ff */
        /* <DEDUP_REMOVED lines=9> */
[----:B------:R-:W-:Y:S01]  /*64d0*/  IMAD.SHL.U32 R143, R198, 0x2, RZ ;  /* 0x00000002c68f7824 */ /* 0x000fe200078e00ff */
[----:B------:R-:W-:Y:S01]  /*64e0*/  IADD3 R2, R2, -0x40, R0 ;  /* 0xffffffc002027810 */ /* 0x000fe20007ffe000 */
[----:B------:R-:W-:Y:S01]  /*64f0*/  IMAD.SHL.U32 R142, R194, 0x2, RZ ;  /* 0x00000002c28e7824 */ /* 0x000fe200078e00ff */
        /* <DEDUP_REMOVED lines=27> */
.L_x_3221:
        /* <DEDUP_REMOVED lines=18> */
.L_x_3222:
        /* <DEDUP_REMOVED lines=16> */
.L_x_3142:
[----:B------:R-:W-:Y:S05]  /*68d0*/  BSYNC B0 ;  /* 0x0000000000007941 */ /* 0x000fea0003800000 */
.L_x_3141:
[----:B--2---:R-:W-:Y:S01]  /*68e0*/  FMNMX.FTZ R2, R4, R126, !PT ;  /* 0x0000007e04027209 */ /* 0x004fe20007810000 */
        /* <DEDUP_REMOVED lines=33> */
[----:B------:R-:W2:Y:S04]  /*6b00*/  SHFL.BFLY PT, R2, R124, 0x2, 0x1f ;  /* 0x0c401f007c027f89 */ /* 0x000ea800000e0000 */
[----:B------:R-:W3:Y:S01]  /*6b10*/  SHFL.BFLY PT, R0, R136, 0x2, 0x1f ;  /* 0x0c401f0088007f89 */ /* 0x000ee200000e0000 */
[----:B--2---:R-:W-:Y:S02]  /*6b20*/  FMNMX.FTZ R2, R124, R2, !PT ;  /* 0x000000027c027209 */ /* 0x004fe40007810000 */
[----:B---3--:R-:W-:Y:S03]  /*6b30*/  FMNMX.FTZ R124, R136, R0, !PT ;  /* 0x00000000887c7209 */ /* 0x008fe60007810000 */
[----:B------:R-:W2:Y:S04]  /*6b40*/  SHFL.BFLY PT, R3, R2, 0x1, 0x1f ;  /* 0x0c201f0002037f89 */ /* 0x000ea800000e0000 */
[----:B------:R3:W4:Y:S01]  /*6b50*/  SHFL.BFLY PT, R0, R124, 0x1, 0x1f ;  /* 0x0c201f007c007f89 */ /* 0x00072200000e0000 */
[----:B-12---:R-:W-:Y:S05]  /*6b60*/  FMNMX.FTZ R125, R2, R3, !PT ;  /* 0x00000003027d7209 */ /* 0x006fea0007810000 */
.L_x_3223:
        /* <DEDUP_REMOVED lines=8> */
[--C-:B------:R-:W-:Y:S09]  /*6bf0*/  FFMA.FTZ R29, R29, c[0x0][0x2d0], -R144.reuse ;  /* 0x0000b4001d1d7a23 */ /* 0x100ff20000010890 */
[----:B------:R-:W-:Y:S01]  /*6c00*/  MUFU.EX2 R2, R2 ;  /* 0x0000000200027308 */ /* 0x000fe20000000800 */
[--C-:B--2---:R-:W-:Y:S09]  /*6c10*/  FFMA.FTZ R3, R5, c[0x0][0x2d0], -R144.reuse ;  /* 0x0000b40005037a23 */ /* 0x104ff20000010890 */
[----:B------:R2:W5:Y:S02]  /*6c20*/  MUFU.EX2 R147, R3 ;  /* 0x0000000300937308 */ /* 0x0005640000000800 */
[--C-:B--2---:R-:W-:Y:S01]  /*6c30*/  FFMA.FTZ R3, R8, c[0x0][0x2d0], -R144.reuse ;  /* 0x0000b40008037a23 */ /* 0x104fe20000010890 */
[----:B-----5:R-:W-:Y:S01]  /*6c40*/  F2FP.PACK_AB R136, R147, R126 ;  /* 0x0000007e9388723e */ /* 0x020fe200000000ff */
[C---:B------:R-:W-:Y:S06]  /*6c50*/  FMUL.FTZ R8, R2.reuse, R128 ;  /* 0x0000008002087220 */ /* 0x040fec0000410000 */
        /* <DEDUP_REMOVED lines=13> */
[----:B--2-4-:R-:W-:Y:S01]  /*6d30*/  FMNMX.FTZ R3, R0, R124, !PT ;  /* 0x0000007c00037209 */ /* 0x014fe20007810000 */
[----:B------:R-:W-:Y:S02]  /*6d40*/  FFMA.FTZ R0, R9, c[0x0][0x2d0], -R144 ;  /* 0x0000b40009007a23 */ /* 0x000fe40000010890 */
        /* <DEDUP_REMOVED lines=15> */
[C---:B------:R-:W-:Y:S02]  /*6e40*/  FADD.FTZ R0, -R3.reuse, R127 ;  /* 0x0000007f03007221 */ /* 0x040fe40000010100 */
[----:B------:R-:W-:Y:S02]  /*6e50*/  FMUL.FTZ R127, R3, c[0x0][0x2d0] ;  /* 0x0000b400037f7a20 */ /* 0x000fe40000410000 */
[----:B------:R-:W-:Y:S02]  /*6e60*/  FMUL.FTZ R0, R0, c[0x0][0x2d0] ;  /* 0x0000b40000007a20 */ /* 0x000fe40000410000 */
[--C-:B------:R-:W-:Y:S02]  /*6e70*/  FFMA.FTZ R4, R10, c[0x0][0x2d0], -R127.reuse ;  /* 0x0000b4000a047a23 */ /* 0x100fe4000001087f */
[--C-:B------:R-:W-:Y:S02]  /*6e80*/  FFMA.FTZ R6, R6, c[0x0][0x2d0], -R127.reuse ;  /* 0x0000b40006067a23 */ /* 0x100fe4000001087f */
[----:B------:R2:W-:Y:S01]  /*6e90*/  MUFU.EX2 R152, R4 ;  /* 0x0000000400987308 */ /* 0x0005e20000000800 */
[--C-:B------:R-:W-:Y:S02]  /*6ea0*/  FFMA.FTZ R7, R7, c[0x0][0x2d0], -R127.reuse ;  /* 0x0000b40007077a23 */ /* 0x100fe4000001087f */
[C---:B------:R-:W-:Y:S02]  /*6eb0*/  FMUL.FTZ R81, R2.reuse, R81 ;  /* 0x0000005102517220 */ /* 0x040fe40000410000 */
[C---:B------:R-:W-:Y:S02]  /*6ec0*/  FMUL.FTZ R84, R2.reuse, R84 ;  /* 0x0000005402547220 */ /* 0x040fe40000410000 */
[C---:B------:R-:W-:Y:S02]  /*6ed0*/  FMUL.FTZ R85, R2.reuse, R85 ;  /* 0x0000005502557220 */ /* 0x040fe40000410000 */
[C---:B------:R-:W-:Y:S01]  /*6ee0*/  FMUL.FTZ R88, R2.reuse, R88 ;  /* 0x0000005802587220 */ /* 0x040fe20000410000 */
[----:B------:R-:W4:Y:S01]  /*6ef0*/  MUFU.EX2 R0, R0 ;  /* 0x0000000000007308 */ /* 0x000f220000000800 */
[C---:B------:R-:W-:Y:S02]  /*6f00*/  FMUL.FTZ R89, R2.reuse, R89 ;  /* 0x0000005902597220 */ /* 0x040fe40000410000 */
[C---:B------:R-:W-:Y:S02]  /*6f10*/  FMUL.FTZ R92, R2.reuse, R92 ;  /* 0x0000005c025c7220 */ /* 0x040fe40000410000 */
[C---:B------:R-:W-:Y:S02]  /*6f20*/  FMUL.FTZ R93, R2.reuse, R93 ;  /* 0x0000005d025d7220 */ /* 0x040fe40000410000 */
[C---:B------:R-:W-:Y:S02]  /*6f30*/  FMUL.FTZ R96, R2.reuse, R96 ;  /* 0x0000006002607220 */ /* 0x040fe40000410000 */
[C---:B------:R-:W-:Y:S01]  /*6f40*/  FMUL.FTZ R97, R2.reuse, R97 ;  /* 0x0000006102617220 */ /* 0x040fe20000410000 */
[----:B------:R5:W-:Y:S01]  /*6f50*/  MUFU.EX2 R145, R6 ;  /* 0x0000000600917308 */ /* 0x000be20000000800 */
[C---:B------:R-:W-:Y:S02]  /*6f60*/  FMUL.FTZ R100, R2.reuse, R100 ;  /* 0x0000006402647220 */ /* 0x040fe40000410000 */
[C---:B------:R-:W-:Y:S02]  /*6f70*/  FMUL.FTZ R101, R2.reuse, R101 ;  /* 0x0000006502657220 */ /* 0x040fe40000410000 */
[--C-:B--2---:R-:W-:Y:S02]  /*6f80*/  FFMA.FTZ R4, R11, c[0x0][0x2d0], -R127.reuse ;  /* 0x0000b4000b047a23 */ /* 0x104fe4000001087f */
[C---:B------:R-:W-:Y:S02]  /*6f90*/  FMUL.FTZ R104, R2.reuse, R104 ;  /* 0x0000006802687220 */ /* 0x040fe40000410000 */
[C---:B------:R-:W-:Y:S01]  /*6fa0*/  FMUL.FTZ R105, R2.reuse, R105 ;  /* 0x0000006902697220 */ /* 0x040fe20000410000 */
[----:B------:R-:W2:Y:S01]  /*6fb0*/  MUFU.EX2 R146, R7 ;  /* 0x0000000700927308 */ /* 0x000ea20000000800 */
[C---:B------:R-:W-:Y:S02]  /*6fc0*/  FMUL.FTZ R108, R2.reuse, R108 ;  /* 0x0000006c026c7220 */ /* 0x040fe40000410000 */
[----:B------:R-:W-:Y:S02]  /*6fd0*/  FMUL.FTZ R109, R2, R109 ;  /* 0x0000006d026d7220 */ /* 0x000fe40000410000 */
[C---:B----4-:R-:W-:Y:S02]  /*6fe0*/  FMUL.FTZ R10, R0.reuse, R130 ;  /* 0x00000082000a7220 */ /* 0x050fe40000410000 */
[C---:B------:R-:W-:Y:S02]  /*6ff0*/  FMUL.FTZ R11, R0.reuse, R131 ;  /* 0x00000083000b7220 */ /* 0x040fe40000410000 */
[----:B------:R-:W4:Y:S01]  /*7000*/  LDSM.16.MT88.4 R128, [R179] ;  /* 0x00000000b380783b */ /* 0x000f220000004200 */
[----:B------:R-:W3:Y:S01]  /*7010*/  MUFU.EX2 R159, R4 ;  /* 0x00000004009f7308 */ /* 0x000ee20000000800 */
[C---:B------:R-:W-:Y:S02]  /*7020*/  FMUL.FTZ R38, R0.reuse, R38 ;  /* 0x0000002600267220 */ /* 0x040fe40000410000 */
[C---:B------:R-:W-:Y:S02]  /*7030*/  FMUL.FTZ R39, R0.reuse, R39 ;  /* 0x0000002700277220 */ /* 0x040fe40000410000 */
[C---:B-----5:R-:W-:Y:S02]  /*7040*/  FMUL.FTZ R6, R0.reuse, R134 ;  /* 0x0000008600067220 */ /* 0x060fe40000410000 */
[C---:B------:R-:W-:Y:S02]  /*7050*/  FMUL.FTZ R42, R0.reuse, R42 ;  /* 0x0000002a002a7220 */ /* 0x040fe40000410000 */
[C---:B------:R-:W-:Y:S02]  /*7060*/  FMUL.FTZ R43, R0.reuse, R43 ;  /* 0x0000002b002b7220 */ /* 0x040fe40000410000 */
[C---:B------:R-:W-:Y:S02]  /*7070*/  FMUL.FTZ R46, R0.reuse, R46 ;  /* 0x0000002e002e7220 */ /* 0x040fe40000410000 */
[----:B------:R-:W-:Y:S01]  /*7080*/  FMUL.FTZ R47, R0, R47 ;  /* 0x0000002f002f7220 */ /* 0x000fe20000410000 */
[----:B--2---:R-:W-:Y:S01]  /*7090*/  F2FP.PACK_AB R137, R146, R145 ;  /* 0x000000919289723e */ /* 0x004fe200000000ff */
[C---:B------:R-:W-:Y:S02]  /*70a0*/  FMUL.FTZ R7, R0.reuse, R135 ;  /* 0x0000008700077220 */ /* 0x040fe40000410000 */
[C---:B------:R-:W-:Y:S02]  /*70b0*/  FMUL.FTZ R50, R0.reuse, R50 ;  /* 0x0000003200327220 */ /* 0x040fe40000410000 */
[C---:B------:R-:W-:Y:S02]  /*70c0*/  FMUL.FTZ R51, R0.reuse, R51 ;  /* 0x0000003300337220 */ /* 0x040fe40000410000 */
[C---:B------:R-:W-:Y:S02]  /*70d0*/  FMUL.FTZ R54, R0.reuse, R54 ;  /* 0x0000003600367220 */ /* 0x040fe40000410000 */
[----:B------:R-:W-:Y:S01]  /*70e0*/  FMUL.FTZ R55, R0, R55 ;  /* 0x0000003700377220 */ /* 0x000fe20000410000 */
[----:B---3--:R-:W-:Y:S01]  /*70f0*/  F2FP.PACK_AB R139, R159, R152 ;  /* 0x000000989f8b723e */ /* 0x008fe200000000ff */
[----:B------:R-:W-:Y:S02]  /*7100*/  FMUL.FTZ R4, R2, R132 ;  /* 0x0000008402047220 */ /* 0x000fe40000410000 */
[----:B------:R-:W-:Y:S01]  /*7110*/  LDSM.16.MT88.4 R132, [R179+0x800] ;  /* 0x00080000b384783b */ /* 0x000fe20000004200 */
[C---:B------:R-:W-:Y:S02]  /*7120*/  FMUL.FTZ R58, R0.reuse, R58 ;  /* 0x0000003a003a7220 */ /* 0x040fe40000410000 */
[C---:B------:R-:W-:Y:S02]  /*7130*/  FMUL.FTZ R59, R0.reuse, R59 ;  /* 0x0000003b003b7220 */ /* 0x040fe40000410000 */
[C---:B-1----:R-:W-:Y:S05]  /*7140*/  HMMA.16816.F32 R4, R136.reuse, R140, R4 ;  /* 0x0000008c8804723c */ /* 0x042fea0000001804 */
[C---:B------:R-:W-:Y:S02]  /*7150*/  FMUL.FTZ R62, R0.reuse, R62 ;  /* 0x0000003e003e7220 */ /* 0x040fe40000410000 */
[C---:B------:R-:W-:Y:S01]  /*7160*/  FMUL.FTZ R63, R0.reuse, R63 ;  /* 0x0000003f003f7220 */ /* 0x040fe20000410000 */
[C---:B------:R-:W-:Y:S04]  /*7170*/  HMMA.16816.F32 R8, R136.reuse, R142, R8 ;  /* 0x0000008e8808723c */ /* 0x040fe80000001808 */
[C---:B------:R-:W-:Y:S02]  /*7180*/  FMUL.FTZ R66, R0.reuse, R66 ;  /* 0x0000004200427220 */ /* 0x040fe40000410000 */
[C---:B------:R-:W-:Y:S02]  /*7190*/  FMUL.FTZ R67, R0.reuse, R67 ;  /* 0x0000004300437220 */ /* 0x040fe40000410000 */
[C---:B----4-:R-:W-:Y:S04]  /*71a0*/  HMMA.16816.F32 R36, R136.reuse, R128, R36 ;  /* 0x000000808824723c */ /* 0x050fe80000001824 */
[C---:B------:R-:W-:Y:S02]  /*71b0*/  FMUL.FTZ R70, R0.reuse, R70 ;  /* 0x0000004600467220 */ /* 0x040fe40000410000 */
[C---:B------:R-:W-:Y:S02]  /*71c0*/  FMUL.FTZ R71, R0.reuse, R71 ;  /* 0x0000004700477220 */ /* 0x040fe40000410000 */
[C---:B------:R-:W-:Y:S01]  /*71d0*/  HMMA.16816.F32 R40, R136.reuse, R130, R40 ;  /* 0x000000828828723c */ /* 0x040fe20000001828 */
[----:B------:R-:W1:Y:S03]  /*71e0*/  LDSM.16.MT88.4 R128, [R181] ;  /* 0x00000000b580783b */ /* 0x000e660000004200 */
        /* <DEDUP_REMOVED lines=35> */
[----:B------:R-:W-:Y:S02]  /*7420*/  FFMA.FTZ R124, R2, R195, R126 ;  /* 0x000000c3027c7223 */ /* 0x000fe4000001007e */
[----:B------:R-:W-:Y:S02]  /*7430*/  FFMA.FTZ R2, R12, c[0x0][0x2d0], -R144 ;  /* 0x0000b4000c027a23 */ /* 0x000fe40000010890 */
[----:B------:R-:W-:Y:S02]  /*7440*/  FADD.FTZ R124, R147, R124 ;  /* 0x0000007c937c7221 */ /* 0x000fe40000010000 */
[----:B------:R2:W-:Y:S01]  /*7450*/  MUFU.EX2 R149, R2 ;  /* 0x0000000200957308 */ /* 0x0005e20000000800 */
[C---:B-1----:R-:W-:Y:S08]  /*7460*/  HMMA.16816.F32 R52, R136.reuse, R128, R52 ;  /* 0x000000808834723c */ /* 0x042ff00000001834 */
[C---:B------:R-:W-:Y:S01]  /*7470*/  HMMA.16816.F32 R56, R136.reuse, R130, R56 ;  /* 0x000000828838723c */ /* 0x040fe20000001838 */
[----:B------:R-:W1:Y:S03]  /*7480*/  LDSM.16.MT88.4 R128, [R178+0x2000] ;  /* 0x00200000b280783b */ /* 0x000e660000004200 */
[--C-:B--2---:R-:W-:Y:S04]  /*7490*/  FFMA.FTZ R2, R13, c[0x0][0x2d0], -R144.reuse ;  /* 0x0000b4000d027a23 */ /* 0x104fe80000010890 */
[----:B------:R2:W3:Y:S04]  /*74a0*/  MUFU.EX2 R151, R2 ;  /* 0x0000000200977308 */ /* 0x0004e80000000800 */
[--C-:B--2---:R-:W-:Y:S01]  /*74b0*/  FFMA.FTZ R2, R16, c[0x0][0x2d0], -R144.reuse ;  /* 0x0000b40010027a23 */ /* 0x104fe20000010890 */
[----:B---3--:R-:W-:Y:S01]  /*74c0*/  F2FP.PACK_AB R12, R151, R149 ;  /* 0x00000095970c723e */ /* 0x008fe200000000ff */
[C---:B-1----:R-:W-:Y:S04]  /*74d0*/  HMMA.16816.F32 R60, R136.reuse, R128, R60 ;  /* 0x00000080883c723c */ /* 0x042fe8000000183c */
[----:B------:R1:W-:Y:S04]  /*74e0*/  MUFU.EX2 R157, R2 ;  /* 0x00000002009d7308 */ /* 0x0003e80000000800 */
[C---:B------:R-:W-:Y:S01]  /*74f0*/  HMMA.16816.F32 R64, R136.reuse, R130, R64 ;  /* 0x000000828840723c */ /* 0x040fe20000001840 */
[----:B------:R-:W2:Y:S03]  /*7500*/  LDSM.16.MT88.4 R128, [R179+0x2000] ;  /* 0x00200000b380783b */ /* 0x000ea60000004200 */
[----:B-1----:R-:W-:Y:S04]  /*7510*/  FFMA.FTZ R2, R17, c[0x0][0x2d0], -R144 ;  /* 0x0000b40011027a23 */ /* 0x002fe80000010890 */
[----:B------:R1:W3:Y:S01]  /*7520*/  MUFU.EX2 R158, R2 ;  /* 0x00000002009e7308 */ /* 0x0002e20000000800 */
[C---:B--2---:R-:W-:Y:S03]  /*7530*/  HMMA.16816.F32 R68, R136.reuse, R128, R68 ;  /* 0x000000808844723c */ /* 0x044fe60000001844 */
[--C-:B-1----:R-:W-:Y:S01]  /*7540*/  FFMA.FTZ R2, R14, c[0x0][0x2d0], -R127.reuse ;  /* 0x0000b4000e027a23 */ /* 0x102fe2000001087f */
[----:B---3--:R-:W-:Y:S04]  /*7550*/  F2FP.PACK_AB R14, R158, R157 ;  /* 0x0000009d9e0e723e */ /* 0x008fe800000000ff */
[C---:B------:R-:W-:Y:S01]  /*7560*/  HMMA.16816.F32 R72, R136.reuse, R130, R72 ;  /* 0x000000828848723c */ /* 0x040fe20000001848 */
[----:B------:R-:W1:Y:S01]  /*7570*/  LDSM.16.MT88.4 R128, [R181+0x2000] ;  /* 0x00200000b580783b */ /* 0x000e620000004200 */
[----:B------:R2:W-:Y:S02]  /*7580*/  MUFU.EX2 R148, R2 ;  /* 0x0000000200947308 */ /* 0x0005e40000000800 */
[--C-:B--2---:R-:W-:Y:S08]  /*7590*/  FFMA.FTZ R2, R15, c[0x0][0x2d0], -R127.reuse ;  /* 0x0000b4000f027a23 */ /* 0x104ff0000001087f */
[----:B------:R2:W3:Y:S01]  /*75a0*/  MUFU.EX2 R150, R2 ;  /* 0x0000000200967308 */ /* 0x0004e20000000800 */
[C---:B-1----:R-:W-:Y:S08]  /*75b0*/  HMMA.16816.F32 R76, R136.reuse, R128, R76 ;  /* 0x00000080884c723c */ /* 0x042ff0000000184c */
[C---:B------:R-:W-:Y:S01]  /*75c0*/  HMMA.16816.F32 R80, R136.reuse, R130, R80 ;  /* 0x000000828850723c */ /* 0x040fe20000001850 */
[----:B------:R-:W1:Y:S03]  /*75d0*/  LDSM.16.MT88.4 R128, [R180+0x2000] ;  /* 0x00200000b480783b */ /* 0x000e660000004200 */
[----:B--2---:R-:W-:Y:S01]  /*75e0*/  FFMA.FTZ R2, R18, c[0x0][0x2d0], -R127 ;  /* 0x0000b40012027a23 */ /* 0x004fe2000001087f */
[----:B---3--:R-:W-:Y:S03]  /*75f0*/  F2FP.PACK_AB R13, R150, R148 ;  /* 0x00000094960d723e */ /* 0x008fe600000000ff */
[----:B------:R2:W-:Y:S04]  /*7600*/  MUFU.EX2 R156, R2 ;  /* 0x00000002009c7308 */ /* 0x0005e80000000800 */
[----:B--2---:R-:W-:Y:S02]  /*7610*/  FFMA.FTZ R2, R0, R196, R145 ;  /* 0x000000c400027223 */ /* 0x004fe40000010091 */
[--C-:B------:R-:W-:Y:S02]  /*7620*/  FFMA.FTZ R0, R19, c[0x0][0x2d0], -R127.reuse ;  /* 0x0000b40013007a23 */ /* 0x100fe4000001087f */
[----:B------:R-:W-:Y:S01]  /*7630*/  LDSM.16.MT88.4 R16, [R181+0x800] ;  /* 0x00080000b510783b */ /* 0x000fe20000004200 */
[----:B------:R-:W-:Y:S01]  /*7640*/  FADD.FTZ R126, R146, R2 ;  /* 0x00000002927e7221 */ /* 0x000fe20000010000 */
[----:B------:R2:W3:Y:S01]  /*7650*/  MUFU.EX2 R155, R0 ;  /* 0x00000000009b7308 */ /* 0x0004e20000000800 */
[----:B------:R-:W-:Y:S01]  /*7660*/  FFMA.FTZ R2, R33, c[0x0][0x2d0], -R144 ;  /* 0x0000b40021027a23 */ /* 0x000fe20000010890 */
[C---:B-1----:R-:W-:Y:S03]  /*7670*/  HMMA.16816.F32 R84, R136.reuse, R128, R84 ;  /* 0x000000808854723c */ /* 0x042fe60000001854 */
[----:B------:R-:W-:Y:S05]  /*7680*/  FADD.FTZ R33, R152, R126 ;  /* 0x0000007e98217221 */ /* 0x000fea0000010000 */
[C---:B------:R-:W-:Y:S01]  /*7690*/  HMMA.16816.F32 R88, R136.reuse, R130, R88 ;  /* 0x000000828858723c */ /* 0x040fe20000001858 */
[----:B------:R-:W1:Y:S03]  /*76a0*/  LDSM.16.MT88.4 R128, [R178+0x4000] ;  /* 0x00400000b280783b */ /* 0x000e660000004200 */
[--C-:B--2---:R-:W-:Y:S01]  /*76b0*/  FFMA.FTZ R0, R20, c[0x0][0x2d0], -R144.reuse ;  /* 0x0000b40014007a23 */ /* 0x104fe20000010890 */
[----:B---3--:R-:W-:Y:S03]  /*76c0*/  F2FP.PACK_AB R15, R155, R156 ;  /* 0x0000009c9b0f723e */ /* 0x008fe600000000ff */
[----:B------:R2:W-:Y:S01]  /*76d0*/  MUFU.EX2 R143, R0 ;  /* 0x00000000008f7308 */ /* 0x0005e20000000800 */
[C---:B-1----:R-:W-:Y:S03]  /*76e0*/  HMMA.16816.F32 R92, R136.reuse, R128, R92 ;  /* 0x00000080885c723c */ /* 0x042fe6000000185c */
[--C-:B--2---:R-:W-:Y:S06]  /*76f0*/  FFMA.FTZ R0, R21, c[0x0][0x2d0], -R144.reuse ;  /* 0x0000b40015007a23 */ /* 0x104fec0000010890 */
        /* <DEDUP_REMOVED lines=8> */
[----:B-1----:R-:W-:Y:S04]  /*7780*/  FFMA.FTZ R0, R25, c[0x0][0x2d0], -R144 ;  /* 0x0000b40019007a23 */ /* 0x002fe80000010890 */
[----:B------:R1:W-:Y:S04]  /*7790*/  MUFU.EX2 R147, R0 ;  /* 0x0000000000937308 */ /* 0x0003e80000000800 */
[--C-:B-1----:R-:W-:Y:S06]  /*77a0*/  FFMA.FTZ R0, R22, c[0x0][0x2d0], -R127.reuse ;  /* 0x0000b40016007a23 */ /* 0x102fec000001087f */
[----:B------:R1:W3:Y:S01]  /*77b0*/  MUFU.EX2 R142, R0 ;  /* 0x00000000008e7308 */ /* 0x0002e20000000800 */
[C---:B--2---:R-:W-:Y:S08]  /*77c0*/  HMMA.16816.F32 R108, R136.reuse, R128, R108 ;  /* 0x00000080886c723c */ /* 0x044ff0000000186c */
[C---:B------:R-:W-:Y:S01]  /*77d0*/  HMMA.16816.F32 R112, R136.reuse, R130, R112 ;  /* 0x000000828870723c */ /* 0x040fe20000001870 */
[----:B------:R-:W2:Y:S03]  /*77e0*/  LDSM.16.MT88.4 R128, [R180+0x4000] ;  /* 0x00400000b480783b */ /* 0x000ea60000004200 */
[--C-:B-1----:R-:W-:Y:S05]  /*77f0*/  FFMA.FTZ R0, R23, c[0x0][0x2d0], -R127.reuse ;  /* 0x0000b40017007a23 */ /* 0x102fea000001087f */
[----:B------:R-:W-:Y:S01]  /*7800*/  LDSM.16.MT88.4 R20, [R179+0x1000] ;  /* 0x00100000b314783b */ /* 0x000fe20000004200 */
[----:B------:R1:W4:Y:S02]  /*7810*/  MUFU.EX2 R141, R0 ;  /* 0x00000000008d7308 */ /* 0x0003240000000800 */
[--C-:B-1----:R-:W-:Y:S01]  /*7820*/  FFMA.FTZ R0, R26, c[0x0][0x2d0], -R127.reuse ;  /* 0x0000b4001a007a23 */ /* 0x102fe2000001087f */
[C---:B--2---:R-:W-:Y:S07]  /*7830*/  HMMA.16816.F32 R116, R136.reuse, R128, R116 ;  /* 0x000000808874723c */ /* 0x044fee0000001874 */
[----:B------:R1:W2:Y:S01]  /*7840*/  MUFU.EX2 R140, R0 ;  /* 0x00000000008c7308 */ /* 0x0002a20000000800 */
[----:B------:R-:W-:Y:S01]  /*7850*/  HMMA.16816.F32 R120, R136, R130, R120 ;  /* 0x000000828878723c */ /* 0x000fe20000001878 */
[----:B------:R-:W5:Y:S08]  /*7860*/  LDSM.16.MT88.4 R128, [R178+0x800] ;  /* 0x00080000b280783b */ /* 0x000f700000004200 */
[----:B------:R-:W-:Y:S10]  /*7870*/  MUFU.EX2 R136, R29 ;  /* 0x0000001d00887308 */ /* 0x000ff40000000800 */
[----:B------:R2:W-:Y:S01]  /*7880*/  MUFU.EX2 R138, R2 ;  /* 0x00000002008a7308 */ /* 0x0005e20000000800 */
[----:B-1----:R-:W-:Y:S02]  /*7890*/  FFMA.FTZ R0, R27, c[0x0][0x2d0], -R127 ;  /* 0x0000b4001b007a23 */ /* 0x002fe4000001087f */
[----:B------:R-:W-:Y:S07]  /*78a0*/  LDSM.16.MT88.4 R24, [R181+0x1000] ;  /* 0x00100000b518783b */ /* 0x000fee0000004200 */
[----:B------:R1:W1:Y:S01]  /*78b0*/  MUFU.EX2 R139, R0 ;  /* 0x00000000008b7308 */ /* 0x0002620000000800 */
[----:B--2---:R-:W-:Y:S01]  /*78c0*/  FADD.FTZ R2, R159, R33 ;  /* 0x000000219f027221 */ /* 0x004fe20000010000 */
[C---:B-----5:R-:W-:Y:S05]  /*78d0*/  HMMA.16816.F32 R4, R12.reuse, R128, R4 ;  /* 0x000000800c04723c */ /* 0x060fea0000001804 */
[----:B------:R-:W-:Y:S03]  /*78e0*/  FADD.FTZ R2, R148, R2 ;  /* 0x0000000294027221 */ /* 0x000fe60000010000 */
[C---:B------:R-:W-:Y:S01]  /*78f0*/  HMMA.16816.F32 R8, R12.reuse, R130, R8 ;  /* 0x000000820c08723c */ /* 0x040fe20000001808 */
[----:B------:R-:W2:Y:S03]  /*7900*/  LDSM.16.MT88.4 R128, [R180+0x800] ;  /* 0x00080000b480783b */ /* 0x000ea60000004200 */
[----:B-1----:R-:W-:Y:S02]  /*7910*/  FADD.FTZ R0, R153, R124 ;  /* 0x0000007c99007221 */ /* 0x002fe40000010000 */
[--C-:B------:R-:W-:Y:S02]  /*7920*/  FFMA.FTZ R124, R28, c[0x0][0x2d0], -R144.reuse ;  /* 0x0000b4001c7c7a23 */ /* 0x100fe40000010890 */
[C---:B------:R-:W-:Y:S02]  /*7930*/  HMMA.16816.F32 R36, R12.reuse, R132, R36 ;  /* 0x000000840c24723c */ /* 0x040fe40000001824 */
[----:B------:R-:W1:Y:S02]  /*7940*/  MUFU.EX2 R126, R124 ;  /* 0x0000007c007e7308 */ /* 0x000e640000000800 */
[----:B------:R-:W-:Y:S02]  /*7950*/  FFMA.FTZ R28, R32, c[0x0][0x2d0], -R144 ;  /* 0x0000b400201c7a23 */ /* 0x000fe40000010890 */
[----:B------:R-:W-:Y:S02]  /*7960*/  FADD.FTZ R32, R154, R0 ;  /* 0x000000009a207221 */ /* 0x000fe40000010000 */
[C---:B------:R-:W-:Y:S04]  /*7970*/  HMMA.16816.F32 R40, R12.reuse, R134, R40 ;  /* 0x000000860c28723c */ /* 0x040fe80000001828 */
[----:B------:R5:W1:Y:S01]  /*7980*/  MUFU.EX2 R137, R28 ;  /* 0x0000001c00897308 */ /* 0x000a620000000800 */
[--C-:B------:R-:W-:Y:S02]  /*7990*/  FFMA.FTZ R0, R30, c[0x0][0x2d0], -R127.reuse ;  /* 0x0000b4001e007a23 */ /* 0x100fe4000001087f */
[----:B------:R-:W-:Y:S01]  /*79a0*/  FADD.FTZ R29, R149, R32 ;  /* 0x00000020951d7221 */ /* 0x000fe20000010000 */
[C---:B------:R-:W-:Y:S04]  /*79b0*/  HMMA.16816.F32 R44, R12.reuse, R16, R44 ;  /* 0x000000100c2c723c */ /* 0x040fe8000000182c */
[----:B------:R-:W-:Y:S02]  /*79c0*/  FADD.FTZ R2, R150, R2 ;  /* 0x0000000296027221 */ /* 0x000fe40000010000 */
[----:B------:R1:W-:Y:S02]  /*79d0*/  MUFU.EX2 R124, R0 ;  /* 0x00000000007c7308 */ /* 0x0003e40000000800 */
[C---:B------:R-:W-:Y:S01]  /*79e0*/  HMMA.16816.F32 R48, R12.reuse, R18, R48 ;  /* 0x000000120c30723c */ /* 0x040fe20000001830 */
[----:B------:R-:W1:Y:S03]  /*79f0*/  LDSM.16.MT88.4 R16, [R178+0x2800] ;  /* 0x00280000b210783b */ /* 0x000e660000004200 */
[----:B------:R-:W-:Y:S04]  /*7a00*/  FADD.FTZ R2, R156, R2 ;  /* 0x000000029c027221 */ /* 0x000fe80000010000 */
[----:B------:R-:W-:Y:S01]  /*7a10*/  FADD.FTZ R2, R155, R2 ;  /* 0x000000029b027221 */ /* 0x000fe20000010000 */
[C---:B--2---:R-:W-:Y:S03]  /*7a20*/  HMMA.16816.F32 R52, R12.reuse, R128, R52 ;  /* 0x000000800c34723c */ /* 0x044fe60000001834 */
[--C-:B-----5:R-:W-:Y:S02]  /*7a30*/  FFMA.FTZ R28, R35, c[0x0][0x2d0], -R127.reuse ;  /* 0x0000b400231c7a23 */ /* 0x120fe4000001087f */
[----:B---3--:R-:W-:Y:S03]  /*7a40*/  FADD.FTZ R2, R142, R2 ;  /* 0x000000028e027221 */ /* 0x008fe60000010000 */
[C---:B------:R-:W-:Y:S01]  /*7a50*/  HMMA.16816.F32 R56, R12.reuse, R130, R56 ;  /* 0x000000820c38723c */ /* 0x040fe20000001838 */
[----:B------:R-:W2:Y:S01]  /*7a60*/  LDSM.16.MT88.4 R128, [R179+0x2800] ;  /* 0x00280000b380783b */ /* 0x000ea20000004200 */
[----:B------:R-:W-:Y:S02]  /*7a70*/  MUFU.EX2 R28, R28 ;  /* 0x0000001c001c7308 */ /* 0x000fe40000000800 */
[----:B----4-:R-:W-:Y:S02]  /*7a80*/  FADD.FTZ R2, R141, R2 ;  /* 0x000000028d027221 */ /* 0x010fe40000010000 */
[--C-:B-1----:R-:W-:Y:S02]  /*7a90*/  FFMA.FTZ R0, R31, c[0x0][0x2d0], -R127.reuse ;  /* 0x0000b4001f007a23 */ /* 0x102fe4000001087f */
[----:B------:R-:W-:Y:S04]  /*7aa0*/  FADD.FTZ R2, R140, R2 ;  /* 0x000000028c027221 */ /* 0x000fe80000010000 */
[----:B------:R1:W3:Y:S01]  /*7ab0*/  MUFU.EX2 R31, R0 ;  /* 0x00000000001f7308 */ /* 0x0002e20000000800 */
[C---:B------:R-:W-:Y:S08]  /*7ac0*/  HMMA.16816.F32 R60, R12.reuse, R16, R60 ;  /* 0x000000100c3c723c */ /* 0x040ff0000000183c */
[C---:B------:R-:W-:Y:S01]  /*7ad0*/  HMMA.16816.F32 R64, R12.reuse, R18, R64 ;  /* 0x000000120c40723c */ /* 0x040fe20000001840 */
[----:B------:R-:W4:Y:S03]  /*7ae0*/  LDSM.16.MT88.4 R16, [R181+0x2800] ;  /* 0x00280000b510783b */ /* 0x000f260000004200 */
[----:B-1----:R-:W-:Y:S01]  /*7af0*/  FFMA.FTZ R0, R34, c[0x0][0x2d0], -R127 ;  /* 0x0000b40022007a23 */ /* 0x002fe2000001087f */
[----:B------:R-:W-:Y:S03]  /*7b00*/  MOV R127, R3 ;  /* 0x00000003007f7202 */ /* 0x000fe60000000f00 */
[----:B------:R1:W5:Y:S01]  /*7b10*/  MUFU.EX2 R30, R0 ;  /* 0x00000000001e7308 */ /* 0x0003620000000800 */
[C---:B--2---:R-:W-:Y:S08]  /*7b20*/  HMMA.16816.F32 R68, R12.reuse, R128, R68 ;  /* 0x000000800c44723c */ /* 0x044ff00000001844 */
[C---:B------:R-:W-:Y:S01]  /*7b30*/  HMMA.16816.F32 R72, R12.reuse, R130, R72 ;  /* 0x000000820c48723c */ /* 0x040fe20000001848 */
[----:B------:R-:W2:Y:S03]  /*7b40*/  LDSM.16.MT88.4 R128, [R180+0x2800] ;  /* 0x00280000b480783b */ /* 0x000ea60000004200 */
[----:B-1----:R-:W-:Y:S04]  /*7b50*/  FADD.FTZ R0, R151, R29 ;  /* 0x0000001d97007221 */ /* 0x002fe80000010000 */
[----:B------:R-:W-:Y:S04]  /*7b60*/  FADD.FTZ R0, R157, R0 ;  /* 0x000000009d007221 */ /* 0x000fe80000010000 */
[----:B------:R-:W-:Y:S01]  /*7b70*/  FADD.FTZ R0, R158, R0 ;  /* 0x000000009e007221 */ /* 0x000fe20000010000 */
[C---:B----4-:R-:W-:Y:S03]  /*7b80*/  HMMA.16816.F32 R76, R12.reuse, R16, R76 ;  /* 0x000000100c4c723c */ /* 0x050fe6000000184c */
[----:B------:R-:W-:Y:S04]  /*7b90*/  FADD.FTZ R0, R143, R0 ;  /* 0x000000008f007221 */ /* 0x000fe80000010000 */
[C---:B------:R-:W-:Y:S01]  /*7ba0*/  FADD.FTZ R0, R146.reuse, R0 ;  /* 0x0000000092007221 */ /* 0x040fe20000010000 */
[C---:B------:R-:W-:Y:S01]  /*7bb0*/  HMMA.16816.F32 R80, R12.reuse, R18, R80 ;  /* 0x000000120c50723c */ /* 0x040fe20000001850 */
[----:B------:R-:W1:Y:S03]  /*7bc0*/  LDSM.16.MT88.4 R16, [R178+0x4800] ;  /* 0x00480000b210783b */ /* 0x000e660000004200 */
        /* <DEDUP_REMOVED lines=20> */
[----:B------:R-:W-:Y:S07]  /*7d10*/  F2FP.PACK_AB R15, R139, R140 ;  /* 0x0000008c8b0f723e */ /* 0x000fee00000000ff */
[C---:B-1----:R-:W-:Y:S08]  /*7d20*/  HMMA.16816.F32 R4, R12.reuse, R16, R4 ;  /* 0x000000100c04723c */ /* 0x042ff00000001804 */
[C---:B------:R-:W-:Y:S01]  /*7d30*/  HMMA.16816.F32 R8, R12.reuse, R18, R8 ;  /* 0x000000120c08723c */ /* 0x040fe20000001808 */
[----:B------:R-:W1:Y:S07]  /*7d40*/  LDSM.16.MT88.4 R16, [R180+0x1000] ;  /* 0x00100000b410783b */ /* 0x000e6e0000004200 */
[C---:B------:R-:W-:Y:S08]  /*7d50*/  HMMA.16816.F32 R36, R12.reuse, R20, R36 ;  /* 0x000000140c24723c */ /* 0x040ff00000001824 */
[C---:B------:R-:W-:Y:S01]  /*7d60*/  HMMA.16816.F32 R40, R12.reuse, R22, R40 ;  /* 0x000000160c28723c */ /* 0x040fe20000001828 */
[----:B------:R-:W2:Y:S07]  /*7d70*/  LDSM.16.MT88.4 R20, [R178+0x3000] ;  /* 0x00300000b214783b */ /* 0x000eae0000004200 */
        /* <DEDUP_REMOVED lines=9> */
[C---:B----4-:R-:W-:Y:S08]  /*7e10*/  HMMA.16816.F32 R68, R12.reuse, R24, R68 ;  /* 0x000000180c44723c */ /* 0x050ff00000001844 */
        /* <DEDUP_REMOVED lines=18> */
[----:B------:R-:W-:Y:S01]  /*7f40*/  HMMA.16816.F32 R120, R12, R26, R120 ;  /* 0x0000001a0c78723c */ /* 0x000fe20000001878 */
[----:B------:R-:W4:Y:S06]  /*7f50*/  LDSM.16.MT88.4 R24, [R180+0x1800] ;  /* 0x00180000b418783b */ /* 0x000f2c0000004200 */
[----:B------:R-:W-:Y:S02]  /*7f60*/  F2FP.PACK_AB R12, R136, R126 ;  /* 0x0000007e880c723e */ /* 0x000fe400000000ff */
[----:B------:R-:W-:Y:S03]  /*7f70*/  F2FP.PACK_AB R14, R138, R137 ;  /* 0x000000898a0e723e */ /* 0x000fe600000000ff */
[----:B---3--:R-:W-:Y:S02]  /*7f80*/  F2FP.PACK_AB R13, R31, R124 ;  /* 0x0000007c1f0d723e */ /* 0x008fe400000000ff */
[----:B-----5:R-:W-:Y:S07]  /*7f90*/  F2FP.PACK_AB R15, R28, R30 ;  /* 0x0000001e1c0f723e */ /* 0x020fee00000000ff */
[C---:B------:R-:W-:Y:S01]  /*7fa0*/  HMMA.16816.F32 R132, R12.reuse, R128, R4 ;  /* 0x000000800c84723c */ /* 0x040fe20000001804 */
[----:B------:R-:W3:Y:S07]  /*7fb0*/  LDSM.16.MT88.4 R4, [R178+0x3800] ;  /* 0x00380000b204783b */ /* 0x000eee0000004200 */
[C---:B------:R-:W-:Y:S01]  /*7fc0*/  HMMA.16816.F32 R128, R12.reuse, R130, R8 ;  /* 0x000000820c80723c */ /* 0x040fe20000001808 */
[----:B------:R-:W5:Y:S07]  /*7fd0*/  LDSM.16.MT88.4 R8, [R179+0x3800] ;  /* 0x00380000b308783b */ /* 0x000f6e0000004200 */
[C---:B-1----:R-:W-:Y:S08]  /*7fe0*/  HMMA.16816.F32 R36, R12.reuse, R16, R36 ;  /* 0x000000100c24723c */ /* 0x042ff00000001824 */
[C---:B------:R-:W-:Y:S01]  /*7ff0*/  HMMA.16816.F32 R40, R12.reuse, R18, R40 ;  /* 0x000000120c28723c */ /* 0x040fe20000001828 */
[----:B------:R-:W1:Y:S07]  /*8000*/  LDSM.16.MT88.4 R16, [R181+0x3800] ;  /* 0x00380000b510783b */ /* 0x000e6e0000004200 */
[C---:B--2---:R-:W-:Y:S08]  /*8010*/  HMMA.16816.F32 R44, R12.reuse, R20, R44 ;  /* 0x000000140c2c723c */ /* 0x044ff0000000182c */
[C---:B------:R-:W-:Y:S01]  /*8020*/  HMMA.16816.F32 R48, R12.reuse, R22, R48 ;  /* 0x000000160c30723c */ /* 0x040fe20000001830 */
[----:B------:R-:W2:Y:S07]  /*8030*/  LDSM.16.MT88.4 R20, [R180+0x3800] ;  /* 0x00380000b414783b */ /* 0x000eae0000004200 */
[C---:B----4-:R-:W-:Y:S08]  /*8040*/  HMMA.16816.F32 R52, R12.reuse, R24, R52 ;  /* 0x000000180c34723c */ /* 0x050ff00000001834 */
[C---:B------:R-:W-:Y:S08]  /*8050*/  HMMA.16816.F32 R56, R12.reuse, R26, R56 ;  /* 0x0000001a0c38723c */ /* 0x040ff00000001838 */
[C---:B---3--:R-:W-:Y:S08]  /*8060*/  HMMA.16816.F32 R60, R12.reuse, R4, R60 ;  /* 0x000000040c3c723c */ /* 0x048ff0000000183c */
        /* <DEDUP_REMOVED lines=11> */
[C---:B---3--:R-:W-:Y:S07]  /*8120*/  HMMA.16816.F32 R92, R12.reuse, R4, R92 ;  /* 0x000000040c5c723c */ /* 0x048fee000000185c */
[----:B------:R-:W-:Y:S01]  /*8130*/  FADD.FTZ R4, R139, R2 ;  /* 0x000000028b047221 */ /* 0x000fe20000010000 */
[C---:B------:R-:W-:Y:S04]  /*8140*/  HMMA.16816.F32 R96, R12.reuse, R6, R96 ;  /* 0x000000060c60723c */ /* 0x040fe80000001860 */
[----:B------:R-:W-:Y:S01]  /*8150*/  FADD.FTZ R2, R126, R0 ;  /* 0x000000007e027221 */ /* 0x000fe20000010000 */
[----:B------:R-:W-:Y:S01]  /*8160*/  MOV R126, R125 ;  /* 0x0000007d007e7202 */ /* 0x000fe20000000f00 */
[----:B------:R-:W-:Y:S02]  /*8170*/  FADD.FTZ R0, R124, R4 ;  /* 0x000000047c007221 */ /* 0x000fe40000010000 */
[C---:B----4-:R-:W-:Y:S04]  /*8180*/  HMMA.16816.F32 R100, R12.reuse, R8, R100 ;  /* 0x000000080c64723c */ /* 0x050fe80000001864 */
[----:B------:R-:W-:Y:S02]  /*8190*/  FADD.FTZ R2, R136, R2 ;  /* 0x0000000288027221 */ /* 0x000fe40000010000 */
[----:B------:R-:W-:Y:S02]  /*81a0*/  FADD.FTZ R0, R31, R0 ;  /* 0x000000001f007221 */ /* 0x000fe40000010000 */
[C---:B------:R-:W-:Y:S04]  /*81b0*/  HMMA.16816.F32 R104, R12.reuse, R10, R104 ;  /* 0x0000000a0c68723c */ /* 0x040fe80000001868 */
[----:B------:R-:W-:Y:S02]  /*81c0*/  FADD.FTZ R4, R137, R2 ;  /* 0x0000000289047221 */ /* 0x000fe40000010000 */
[----:B------:R-:W-:Y:S01]  /*81d0*/  FADD.FTZ R2, R30, R0 ;  /* 0x000000001e027221 */ /* 0x000fe20000010000 */
[----:B------:R-:W-:Y:S01]  /*81e0*/  IADD3 R0, R193, -0x1, RZ ;  /* 0xffffffffc1007810 */ /* 0x000fe20007ffe0ff */
[C---:B-1----:R-:W-:Y:S04]  /*81f0*/  HMMA.16816.F32 R108, R12.reuse, R16, R108 ;  /* 0x000000100c6c723c */ /* 0x042fe8000000186c */
[----:B------:R-:W-:Y:S01]  /*8200*/  FADD.FTZ R195, R138, R4 ;  /* 0x000000048ac37221 */ /* 0x000fe20000010000 */
[----:B------:R-:W-:Y:S01]  /*8210*/  MOV R193, R0 ;  /* 0x0000000000c17202 */ /* 0x000fe20000000f00 */
[----:B------:R-:W-:Y:S02]  /*8220*/  FADD.FTZ R196, R28, R2 ;  /* 0x000000021cc47221 */ /* 0x000fe40000010000 */
[C---:B------:R-:W-:Y:S08]  /*8230*/  HMMA.16816.F32 R112, R12.reuse, R18, R112 ;  /* 0x000000120c70723c */ /* 0x040ff00000001870 */
[C---:B--2---:R-:W-:Y:S08]  /*8240*/  HMMA.16816.F32 R116, R12.reuse, R20, R116 ;  /* 0x000000140c74723c */ /* 0x044ff00000001874 */
[----:B------:R-:W-:Y:S07]  /*8250*/  HMMA.16816.F32 R120, R12, R22, R120 ;  /* 0x000000160c78723c */ /* 0x000fee0000001878 */
[----:B------:R-:W-:Y:S01]  /*8260*/  MOV R12, R3 ;  /* 0x00000003000c7202 */ /* 0x000fe20000000f00 */
[----:B------:R-:W-:-:S11]  /*8270*/  @P0 BRA `(.L_x_3146) ;  /* 0xffffd22000000947 */ /* 0x000fd6000383ffff */
.L_x_3139:
[----:B------:R-:W-:Y:S05]  /*8280*/  BRA.DIV ~URZ, `(.L_x_3147) ;  /* 0x000056327f007947 */ /* 0x000fea000b800000 */
[----:B------:R1:W2:Y:S02]  /*8290*/  SHFL.BFLY PT, R0, R195, 0x2, 0x1f ;  /* 0x0c401f00c3007f89 */ /* 0x0002a400000e0000 */
.L_x_3224:
[----:B--2---:R-:W-:Y:S01]  /*82a0*/  FADD.FTZ R4, R0, R195 ;  /* 0x000000c300047221 */ /* 0x004fe20000010000 */
[----:B------:R-:W-:Y:S05]  /*82b0*/  BRA.DIV ~URZ, `(.L_x_3148) ;  /* 0x000056527f007947 */ /* 0x000fea000b800000 */
[----:B------:R-:W2:Y:S04]  /*82c0*/  SHFL.BFLY PT, R0, R196, 0x2, 0x1f ;  /* 0x0c401f00c4007f89 */ /* 0x000ea800000e0000 */
[----:B------:R-:W3:Y:S01]  /*82d0*/  SHFL.BFLY PT, R2, R4, 0x1, 0x1f ;  /* 0x0c201f0004027f89 */ /* 0x000ee200000e0000 */
[----:B--2---:R-:W-:-:S02]  /*82e0*/  FADD.FTZ R5, R0, R196 ;  /* 0x000000c400057221 */ /* 0x004fc40000010000 */
[----:B---3--:R-:W-:-:S03]  /*82f0*/  FADD.FTZ R4, R4, R2 ;  /* 0x0000000204047221 */ /* 0x008fc60000010000 */
[----:B------:R2:W3:Y:S04]  /*8300*/  SHFL.BFLY PT, R3, R5, 0x1, 0x1f ;  /* 0x0c201f0005037f89 */ /* 0x0004e800000e0000 */
.L_x_3225:
[----:B------:R-:W-:Y:S01]  /*8310*/  FSETP.NE.FTZ.AND P1, PT, R4, RZ, PT ;  /* 0x000000ff0400720b */ /* 0x000fe20003f35000 */
[----:B---3--:R-:W-:Y:S01]  /*8320*/  FADD.FTZ R3, R3, R5 ;  /* 0x0000000503037221 */ /* 0x008fe20000010000 */
[----:B------:R-:W-:Y:S02]  /*8330*/  MOV R2, RZ ;  /* 0x000000ff00027202 */ /* 0x000fe40000000f00 */
[----:B------:R-:W-:Y:S02]  /*8340*/  MOV R0, RZ ;  /* 0x000000ff00007202 */ /* 0x000fe40000000f00 */
[----:B------:R-:W-:Y:S02]  /*8350*/  FSETP.NE.FTZ.AND P0, PT, R3, RZ, PT ;  /* 0x000000ff0300720b */ /* 0x000fe40003f15000 */
[----:B------:R-:W-:Y:S02]  /*8360*/  MOV R23, 0xff800000 ;  /* 0xff80000000177802 */ /* 0x000fe40000000f00 */
[----:B------:R-:W-:-:S03]  /*8370*/  MOV R22, 0xff800000 ;  /* 0xff80000000167802 */ /* 0x000fc60000000f00 */
[----:B------:R-:W3:Y:S08]  /*8380*/  @P1 MUFU.RCP R2, R4 ;  /* 0x0000000400021308 */ /* 0x000ef00000001000 */
[----:B------:R4:W5:Y:S01]  /*8390*/  @P1 MUFU.LG2 R6, R4 ;  /* 0x0000000400061308 */ /* 0x0009620000000c00 */
[----:B---3--:R-:W-:-:S07]  /*83a0*/  FMUL.FTZ R30, R2, R36 ;  /* 0x00000024021e7220 */ /* 0x008fce0000410000 */
[----:B------:R-:W3:Y:S01]  /*83b0*/  @P0 MUFU.RCP R0, R3 ;  /* 0x0000000300000308 */ /* 0x000ee20000001000 */
[C---:B------:R-:W-:Y:S02]  /*83c0*/  FMUL.FTZ R31, R2.reuse, R37 ;  /* 0x00000025021f7220 */ /* 0x040fe40000410000 */
[C---:B------:R-:W-:Y:S02]  /*83d0*/  FMUL.FTZ R32, R2.reuse, R40 ;  /* 0x0000002802207220 */ /* 0x040fe40000410000 */
[----:B------:R-:W-:Y:S01]  /*83e0*/  FMUL.FTZ R33, R2, R41 ;  /* 0x0000002902217220 */ /* 0x000fe20000410000 */
[----:B----4-:R-:W-:Y:S01]  /*83f0*/  @P1 MOV R4, 0x3f317218 ;  /* 0x3f31721800041802 */ /* 0x010fe20000000f00 */
        /* <DEDUP_REMOVED lines=22> */
[----:B------:R-:W-:Y:S01]  /*8560*/  @P1 FFMA.FTZ R23, R4, R125, R6 ;  /* 0x0000007d04171223 */ /* 0x000fe20000010006 */
[----:B------:R-:W-:Y:S01]  /*8570*/  MOV R4, 0x1 ;  /* 0x0000000100047802 */ /* 0x000fe20000000f00 */
        /* <DEDUP_REMOVED lines=24> */
[----:B------:R4:W5:Y:S01]  /*8700*/  @P0 MUFU.LG2 R2, R3 ;  /* 0x0000000300020308 */ /* 0x0009620000000c00 */
[C---:B---3--:R-:W-:Y:S02]  /*8710*/  FMUL.FTZ R104, R0.reuse, R134 ;  /* 0x0000008600687220 */ /* 0x048fe40000410000 */
[C---:B------:R-:W-:Y:S02]  /*8720*/  FMUL.FTZ R105, R0.reuse, R135 ;  /* 0x0000008700697220 */ /* 0x040fe40000410000 */
[C---:B------:R-:W-:Y:S02]  /*8730*/  FMUL.FTZ R96, R0.reuse, R130 ;  /* 0x0000008200607220 */ /* 0x040fe40000410000 */
[----:B------:R-:W-:-:S02]  /*8740*/  FMUL.FTZ R97, R0, R131 ;  /* 0x0000008300617220 */ /* 0x000fc40000410000 */
[C---:B------:R-:W-:Y:S02]  /*8750*/  FMUL.FTZ R130, R0.reuse, R50 ;  /* 0x0000003200827220 */ /* 0x040fe40000410000 */
[C---:B------:R-:W-:Y:S02]  /*8760*/  FMUL.FTZ R131, R0.reuse, R51 ;  /* 0x0000003300837220 */ /* 0x040fe40000410000 */
[C---:B------:R-:W-:Y:S02]  /*8770*/  FMUL.FTZ R134, R0.reuse, R74 ;  /* 0x0000004a00867220 */ /* 0x040fe40000410000 */
[----:B------:R-:W-:Y:S01]  /*8780*/  FMUL.FTZ R135, R0, R75 ;  /* 0x0000004b00877220 */ /* 0x000fe20000410000 */
[----:B----4-:R-:W-:Y:S01]  /*8790*/  @P0 MOV R3, 0x3f317218 ;  /* 0x3f31721800030802 */ /* 0x010fe20000000f00 */
[----:B-----5:R-:W-:Y:S02]  /*87a0*/  @P0 FMUL.FTZ R2, R2, 0.69314718246459960938 ;  /* 0x3f31721802020820 */ /* 0x020fe40000410000 */
[----:B------:R-:W-:-:S02]  /*87b0*/  FMUL.FTZ R112, R0, R54 ;  /* 0x0000003600707220 */ /* 0x000fc40000410000 */
        /* <DEDUP_REMOVED lines=42> */
.L_x_3121:
[----:B------:R-:W3:Y:S01]  /*8a60*/  S2R R2, SR_TID.X ;  /* 0x0000000000027919 */ /* 0x000ee20000002100 */
[----:B------:R-:W-:Y:S01]  /*8a70*/  BSSY B0, `(.L_x_3149) ;  /* 0x0000010000007945 */ /* 0x000fe20003800000 */
[----:B---3--:R-:W-:-:S13]  /*8a80*/  LOP3.LUT P0, RZ, R2, 0xff, RZ, 0xc0, !PT ;  /* 0x000000ff02ff7812 */ /* 0x008fda000780c0ff */
[----:B------:R-:W-:Y:S05]  /*8a90*/  @P0 BRA `(.L_x_3150) ;  /* 0x000000d000000947 */ /* 0x000fea0003800000 */
[----:B------:R-:W3:Y:S01]  /*8aa0*/  S2R R4, SR_LANEID ;  /* 0x0000000000047919 */ /* 0x000ee20000000000 */
[----:B------:R-:W-:Y:S01]  /*8ab0*/  VOTEU.ANY UR4, UPT, PT ;  /* 0x0000000000047886 */ /* 0x000fe200038e0100 */
[----:B--2---:R-:W-:Y:S01]  /*8ac0*/  IMAD.MOV.U32 R5, RZ, RZ, c[0x0][0x564] ;  /* 0x00015900ff057624 */ /* 0x004fe200078e00ff */
[----:B------:R-:W3:Y:S08]  /*8ad0*/  FLO.U32 R3, UR4 ;  /* 0x0000000400037d00 */ /* 0x000ef000080e0000 */
[----:B------:R-:W2:Y:S01]  /*8ae0*/  POPC R2, UR4 ;  /* 0x0000000400027d09 */ /* 0x000ea20008000000 */
[----:B---3--:R-:W-:Y:S01]  /*8af0*/  ISETP.EQ.U32.AND P0, PT, R3, R4, PT ;  /* 0x000000040300720c */ /* 0x008fe20003f02070 */
[----:B------:R-:W-:-:S12]  /*8b00*/  IMAD.MOV.U32 R4, RZ, RZ, c[0x0][0x560] ;  /* 0x00015800ff047624 */ /* 0x000fd800078e00ff */
[----:B--2---:R2:W3:Y:S04]  /*8b10*/  @P0 ATOMG.E.ADD.STRONG.GPU PT, R2, [R4.64], R2 ;  /* 0x00000002040209a8 */ /* 0x0044e800081ee1c6 */
[----:B--2---:R-:W2:Y:S04]  /*8b20*/  S2R R4, SR_LTMASK ;  /* 0x0000000000047919 */ /* 0x004ea80000003900 */
[----:B---3--:R2:W3:Y:S02]  /*8b30*/  SHFL.IDX PT, R3, R2, R3, 0x1f ;  /* 0x00001f0302037589 */ /* 0x0084e400000e0000 */
[----:B--2---:R-:W-:-:S06]  /*8b40*/  LOP3.LUT R2, R4, UR4, RZ, 0xc0, !PT ;  /* 0x0000000404027c12 */ /* 0x004fcc000f8ec0ff */
[----:B------:R-:W3:Y:S02]  /*8b50*/  POPC R2, R2 ;  /* 0x0000000200027309 */ /* 0x000ee40000000000 */
[----:B---3--:R-:W-:-:S06]  /*8b60*/  IADD3 R212, R3, c[0x0][0xc], R2 ;  /* 0x0000030003d47a10 */ /* 0x008fcc0007ffe002 */
.L_x_3150:
[----:B------:R-:W-:Y:S05]  /*8b70*/  BSYNC B0 ;  /* 0x0000000000007941 */ /* 0x000fea0003800000 */
.L_x_3149:
[----:B------:R-:W-:Y:S01]  /*8b80*/  PRMT R0, R0, 0x9910, RZ ;  /* 0x0000991000007816 */ /* 0x000fe200000000ff */
[----:B------:R-:W-:Y:S01]  /*8b90*/  BSSY B1, `(.L_x_3151) ;  /* 0x000032d000017945 */ /* 0x000fe20003800000 */
[----:B------:R-:W-:Y:S02]  /*8ba0*/  IMAD.MOV.U32 R94, RZ, RZ, R212 ;  /* 0x000000ffff5e7224 */ /* 0x000fe400078e00d4 */
[----:B------:R-:W-:-:S13]  /*8bb0*/  ISETP.NE.AND P0, PT, R0, RZ, PT ;  /* 0x000000ff0000720c */ /* 0x000fda0003f05270 */
[----:B------:R-:W-:Y:S05]  /*8bc0*/  @!P0 BRA `(.L_x_3152) ;  /* 0x0000260000008947 */ /* 0x000fea0003800000 */
[----:B--2---:R-:W2:Y:S01]  /*8bd0*/  LDL R5, [R1] ;  /* 0x0000000001057983 */ /* 0x004ea20000100800 */
        /* <DEDUP_REMOVED lines=118> */
.L_x_3153:
        /* <DEDUP_REMOVED lines=114> */
.L_x_3226:
[----:B------:R-:W-:Y:S05]  /*9a60*/  BRA.DIV ~URZ, `(.L_x_3156) ;  /* 0x000040127f007947 */ /* 0x000fea000b800000 */
[----:B------:R4:W2:Y:S02]  /*9a70*/  SHFL.IDX PT, R0, R12, RZ, 0x181f ;  /* 0x00181fff0c007589 */ /* 0x0008a400000e0000 */
.L_x_3227:
        /* <DEDUP_REMOVED lines=19> */
.L_x_3158:
[----:B------:R-:W-:Y:S05]  /*9bb0*/  BSYNC B0 ;  /* 0x0000000000007941 */ /* 0x000fea0003800000 */
.L_x_3157:
[----:B------:R-:W-:Y:S05]  /*9bc0*/  BRA.DIV ~URZ, `(.L_x_3159) ;  /* 0x00003f227f007947 */ /* 0x000fea000b800000 */
[----:B---3--:R3:W4:Y:S04]  /*9bd0*/  SHFL.IDX PT, R8, R9, 0x1, 0x181f ;  /* 0x00381f0009087f89 */ /* 0x00872800000e0000 */
[----:B--2---:R3:W2:Y:S02]  /*9be0*/  SHFL.IDX PT, R0, R12, 0x1, 0x181f ;  /* 0x00381f000c007f89 */ /* 0x0046a400000e0000 */
.L_x_3228:
        /* <DEDUP_REMOVED lines=19> */
.L_x_3161:
[----:B------:R-:W-:Y:S05]  /*9d20*/  BSYNC B0 ;  /* 0x0000000000007941 */ /* 0x000fea0003800000 */
.L_x_3160:
[----:B------:R-:W-:Y:S05]  /*9d30*/  BRA.DIV ~URZ, `(.L_x_3162) ;  /* 0x00003e827f007947 */ /* 0x000fea000b800000 */
[----:B----4-:R4:W3:Y:S02]  /*9d40*/  SHFL.IDX PT, R8, R9, 0x2, 0x181f ;  /* 0x00581f0009087f89 */ /* 0x0108e400000e0000 */
.L_x_3229:
[----:B------:R-:W-:Y:S05]  /*9d50*/  BRA.DIV ~URZ, `(.L_x_3163) ;  /* 0x00003ed27f007947 */ /* 0x000fea000b800000 */
[----:B--2---:R2:W4:Y:S02]  /*9d60*/  SHFL.IDX PT, R0, R12, 0x2, 0x181f ;  /* 0x00581f000c007f89 */ /* 0x00452400000e0000 */
.L_x_3230:
        /* <DEDUP_REMOVED lines=19> */
.L_x_3165:
[----:B------:R-:W-:Y:S05]  /*9ea0*/  BSYNC B0 ;  /* 0x0000000000007941 */ /* 0x000fea0003800000 */
.L_x_3164:
[----:B------:R-:W-:Y:S05]  /*9eb0*/  BRA.DIV ~URZ, `(.L_x_3166) ;  /* 0x00003de27f007947 */ /* 0x000fea000b800000 */
[----:B---3--:R3:W2:Y:S04]  /*9ec0*/  SHFL.IDX PT, R6, R9, 0x3, 0x181f ;  /* 0x00781f0009067f89 */ /* 0x0086a800000e0000 */
[----:B----4-:R3:W4:Y:S02]  /*9ed0*/  SHFL.IDX PT, R0, R12, 0x3, 0x181f ;  /* 0x00781f000c007f89 */ /* 0x01072400000e0000 */
.L_x_3231:
        /* <DEDUP_REMOVED lines=20> */
.L_x_3154:
        /* <DEDUP_REMOVED lines=32> */
.L_x_3232:
[----:B------:R-:W-:Y:S05]  /*a220*/  BRA.DIV ~URZ, `(.L_x_3169) ;  /* 0x00003bb27f007947 */ /* 0x000fea000b800000 */
[----:B------:R3:W4:Y:S02]  /*a230*/  SHFL.IDX PT, R0, R12, RZ, 0x1c1f ;  /* 0x001c1fff0c007589 */ /* 0x00072400000e0000 */
.L_x_3233:
        /* <DEDUP_REMOVED lines=122> */
.L_x_3171:
[----:B------:R-:W-:Y:S05]  /*a9e0*/  BSYNC B0 ;  /* 0x0000000000007941 */ /* 0x000fea0003800000 */
.L_x_3170:
[----:B------:R-:W-:Y:S05]  /*a9f0*/  BRA.DIV ~URZ, `(.L_x_3172) ;  /* 0x000034527f007947 */ /* 0x000fea000b800000 */
[----:B--2---:R2:W1:Y:S04]  /*aa00*/  SHFL.IDX PT, R4, R5, 0x1, 0x1c1f ;  /* 0x003c1f0005047f89 */ /* 0x00446800000e0000 */
[----:B----4-:R2:W4:Y:S02]  /*aa10*/  SHFL.IDX PT, R0, R12, 0x1, 0x1c1f ;  /* 0x003c1f000c007f89 */ /* 0x01052400000e0000 */
.L_x_3234:
        /* <DEDUP_REMOVED lines=123> */
.L_x_3152:
        /* <DEDUP_REMOVED lines=10> */
[----:B--2---:R-:W-:-:S05]  /*b270*/  @P1 IADD3.X R5, R218, c[0x0][0x50c], RZ, P0, !PT ;  /* 0x00014300da051a10 */ /* 0x004fca00007fe4ff */
        /* <DEDUP_REMOVED lines=8> */
.L_x_3173:
[----:B---3--:R-:W2:Y:S01]  /*b300*/  S2R R2, SR_TID.X ;  /* 0x0000000000027919 */ /* 0x008ea20000002100 */
        /* <DEDUP_REMOVED lines=54> */
.L_x_3175:
[----:B------:R-:W-:Y:S05]  /*b670*/  BSYNC B0 ;  /* 0x0000000000007941 */ /* 0x000fea0003800000 */
.L_x_3174:
        /* <DEDUP_REMOVED lines=35> */
.L_x_3235:
[----:B------:R-:W-:Y:S05]  /*b8b0*/  BRA.DIV ~URZ, `(.L_x_3177) ;  /* 0x000026d27f007947 */ /* 0x000fea000b800000 */
[----:B------:R3:W4:Y:S02]  /*b8c0*/  SHFL.IDX PT, R0, R12, RZ, 0x181f ;  /* 0x00181fff0c007589 */ /* 0x00072400000e0000 */
.L_x_3236:
        /* <DEDUP_REMOVED lines=20> */
.L_x_3179:
[----:B------:R-:W-:Y:S05]  /*ba10*/  BSYNC B0 ;  /* 0x0000000000007941 */ /* 0x000fea0003800000 */
.L_x_3178:
[----:B------:R-:W-:Y:S05]  /*ba20*/  BRA.DIV ~URZ, `(.L_x_3180) ;  /* 0x000025d27f007947 */ /* 0x000fea000b800000 */
[----:B--2---:R2:W1:Y:S04]  /*ba30*/  SHFL.IDX PT, R8, R9, 0x1, 0x181f ;  /* 0x00381f0009087f89 */ /* 0x00446800000e0000 */
[----:B----4-:R2:W4:Y:S02]  /*ba40*/  SHFL.IDX PT, R0, R12, 0x1, 0x181f ;  /* 0x00381f000c007f89 */ /* 0x01052400000e0000 */
.L_x_3237:
        /* <DEDUP_REMOVED lines=19> */
.L_x_3182:
[----:B------:R-:W-:Y:S05]  /*bb80*/  BSYNC B0 ;  /* 0x0000000000007941 */ /* 0x000fea0003800000 */
.L_x_3181:
[----:B------:R-:W-:Y:S05]  /*bb90*/  BRA.DIV ~URZ, `(.L_x_3183) ;  /* 0x000025327f007947 */ /* 0x000fea000b800000 */
[----:B-1----:R1:W2:Y:S02]  /*bba0*/  SHFL.IDX PT, R8, R9, 0x2, 0x181f ;  /* 0x00581f0009087f89 */ /* 0x0022a400000e0000 */
.L_x_3238:
[----:B------:R-:W-:Y:S05]  /*bbb0*/  BRA.DIV ~URZ, `(.L_x_3184) ;  /* 0x000025827f007947 */ /* 0x000fea000b800000 */
[----:B----4-:R4:W1:Y:S02]  /*bbc0*/  SHFL.IDX PT, R0, R12, 0x2, 0x181f ;  /* 0x00581f000c007f89 */ /* 0x01086400000e0000 */
.L_x_3239:
        /* <DEDUP_REMOVED lines=19> */
.L_x_3186:
[----:B------:R-:W-:Y:S05]  /*bd00*/  BSYNC B0 ;  /* 0x0000000000007941 */ /* 0x000fea0003800000 */
.L_x_3185:
[----:B------:R-:W-:Y:S05]  /*bd10*/  BRA.DIV ~URZ, `(.L_x_3187) ;  /* 0x000024927f007947 */ /* 0x000fea000b800000 */
[----:B--2---:R2:W3:Y:S04]  /*bd20*/  SHFL.IDX PT, R8, R9, 0x3, 0x181f ;  /* 0x00781f0009087f89 */ /* 0x0044e800000e0000 */
[----:B-1----:R2:W1:Y:S02]  /*bd30*/  SHFL.IDX PT, R0, R12, 0x3, 0x181f ;  /* 0x00781f000c007f89 */ /* 0x00246400000e0000 */
.L_x_3240:
        /* <DEDUP_REMOVED lines=18> */
.L_x_3167:
[----:B------:R-:W-:Y:S05]  /*be60*/  BSYNC B1 ;  /* 0x0000000000017941 */ /* 0x000fea0003800000 */
.L_x_3151:
        /* <DEDUP_REMOVED lines=13> */
.L_x_3241:
[----:B------:R-:W-:Y:S05]  /*bf40*/  BRA.DIV ~URZ, `(.L_x_3190) ;  /* 0x000023a27f007947 */ /* 0x000fea000b800000 */
[----:B------:R4:W2:Y:S02]  /*bf50*/  SHFL.IDX PT, R8, R94, 0x1, 0x1f ;  /* 0x00201f005e087f89 */ /* 0x0008a400000e0000 */
.L_x_3242:
        /* <DEDUP_REMOVED lines=18> */
.L_x_3243:
        /* <DEDUP_REMOVED lines=16> */
.L_x_3244:
[----:B----4-:R-:W-:Y:S01]  /*c180*/  IMAD R0, R0, c[0x0][0x538], RZ ;  /* 0x00014e0000007a24 */ /* 0x010fe200078e02ff */
[----:B------:R-:W-:Y:S04]  /*c190*/  BSSY B1, `(.L_x_3193) ;  /* 0x000007c000017945 */ /* 0x000fe80003800000 */
[----:B--2---:R-:W-:-:S04]  /*c1a0*/  IADD3 R8, R0, R8, RZ ;  /* 0x0000000800087210 */ /* 0x004fc80007ffe0ff */
[----:B---3--:R-:W-:-:S13]  /*c1b0*/  ISETP.GT.AND P6, PT, R8, R9, PT ;  /* 0x000000090800720c */ /* 0x008fda0003fc4270 */
[----:B------:R-:W-:Y:S05]  /*c1c0*/  @P6 BRA `(.L_x_3194) ;  /* 0x0000024000006947 */ /* 0x000fea0003800000 */
.L_x_3198:
        /* <DEDUP_REMOVED lines=16> */
.L_x_3245:
        /* <DEDUP_REMOVED lines=16> */
.L_x_3246:
[----:B--2---:R-:W-:-:S05]  /*c3d0*/  IMAD R0, R0, c[0x0][0x538], RZ ;  /* 0x00014e0000007a24 */ /* 0x004fca00078e02ff */
[----:B------:R-:W-:-:S04]  /*c3e0*/  IADD3 R8, R0, R8, RZ ;  /* 0x0000000800087210 */ /* 0x000fc80007ffe0ff */
[----:B------:R-:W-:-:S13]  /*c3f0*/  ISETP.GT.AND P6, PT, R8, R9, PT ;  /* 0x000000090800720c */ /* 0x000fda0003fc4270 */
[----:B-1----:R-:W-:Y:S05]  /*c400*/  @!P6 BRA `(.L_x_3198) ;  /* 0xfffffdc00000e947 */ /* 0x002fea000383ffff */
.L_x_3194:
[----:B------:R-:W-:-:S05]  /*c410*/  IADD3 R8, -R0, R8, RZ ;  /* 0x0000000800087210 */ /* 0x000fca0007ffe1ff */
[----:B------:R-:W-:-:S05]  /*c420*/  IMAD R0, R4, c[0x0][0x538], R8 ;  /* 0x00014e0004007a24 */ /* 0x000fca00078e0208 */
[----:B------:R-:W-:Y:S01]  /*c430*/  ISETP.GT.AND P0, PT, R0, R9, PT ;  /* 0x000000090000720c */ /* 0x000fe20003f04270 */
[----:B------:R-:W-:-:S12]  /*c440*/  BRA.DIV ~URZ, `(.L_x_3199) ;  /* 0x000023027f007947 */ /* 0x000fd8000b800000 */
[----:B------:R-:W-:-:S04]  /*c450*/  VOTE.ANY R0, PT, !P0 ;  /* 0x0000000000007806 */ /* 0x000fc800040e0100 */
.L_x_3247:
[----:B------:R2:W3:Y:S01]  /*c460*/  POPC R11, R0 ;  /* 0x00000000000b7309 */ /* 0x0004e20000000000 */
[----:B------:R-:W-:Y:S05]  /*c470*/  BRA.DIV ~URZ, `(.L_x_3200) ;  /* 0x000023127f007947 */ /* 0x000fea000b800000 */
[----:B---3--:R3:W4:Y:S04]  /*c480*/  SHFL.IDX PT, R6, R6, R11, 0x1f ;  /* 0x00001f0b06067589 */ /* 0x00872800000e0000 */
[----:B------:R3:W1:Y:S02]  /*c490*/  SHFL.IDX PT, R7, R7, R11, 0x1f ;  /* 0x00001f0b07077589 */ /* 0x00066400000e0000 */
.L_x_3248:
[----:B------:R-:W-:Y:S01]  /*c4a0*/  ISETP.NE.AND P0, PT, R0, RZ, PT ;  /* 0x000000ff0000720c */ /* 0x000fe20003f05270 */
[----:B------:R-:W-:-:S12]  /*c4b0*/  BSSY B0, `(.L_x_3201) ;  /* 0x0000005000007945 */ /* 0x000fd80003800000 */
[----:B------:R-:W-:Y:S05]  /*c4c0*/  @!P0 BRA `(.L_x_3202) ;  /* 0x0000003000008947 */ /* 0x000fea0003800000 */
[----:B--2---:R-:W-:Y:S01]  /*c4d0*/  IADD3 R0, R11, -0x1, RZ ;  /* 0xffffffff0b007810 */ /* 0x004fe20007ffe0ff */
[----:B------:R-:W-:Y:S05]  /*c4e0*/  BRA.DIV ~URZ, `(.L_x_3203) ;  /* 0x000023727f007947 */ /* 0x000fea000b800000 */
[----:B------:R2:W3:Y:S02]  /*c4f0*/  SHFL.IDX PT, R10, R4, R0, 0x1f ;  /* 0x00001f00040a7589 */ /* 0x0004e400000e0000 */
.L_x_3202:
[----:B------:R-:W-:Y:S05]  /*c500*/  BSYNC B0 ;  /* 0x0000000000007941 */ /* 0x000fea0003800000 */
.L_x_3201:
        /* <DEDUP_REMOVED lines=64> */
.L_x_3195:
[----:B------:R-:W-:Y:S01]  /*c910*/  IMAD.MOV.U32 R212, RZ, RZ, R9 ;  /* 0x000000ffffd47224 */ /* 0x000fe200078e0009 */
[----:B------:R-:W-:Y:S01]  /*c920*/  MOV R214, RZ ;  /* 0x000000ff00d67202 */ /* 0x000fe20000000f00 */
[----:B------:R-:W-:Y:S01]  /*c930*/  IMAD.MOV.U32 R213, RZ, RZ, RZ ;  /* 0x000000ffffd57224 */ /* 0x000fe200078e00ff */
[----:B------:R-:W-:Y:S02]  /*c940*/  MOV R215, c[0x0][0x53c] ;  /* 0x00014f0000d77a02 */ /* 0x000fe40000000f00 */
.L_x_3204:
[----:B------:R-:W-:Y:S05]  /*c950*/  BSYNC B1 ;  /* 0x0000000000017941 */ /* 0x000fea0003800000 */
.L_x_3193:
[----:B------:R-:W-:Y:S01]  /*c960*/  WARPSYNC 0xffffffff ;  /* 0xffffffff00007948 */ /* 0x000fe20003800000 */
[----:B------:R-:W-:Y:S01]  /*c970*/  BAR.SYNC.DEFER_BLOCKING 0x4, 0x100 ;  /* 0x0104000000007b1d */ /* 0x000fe20000010000 */
[----:B------:R-:W-:-:S13]  /*c980*/  ISETP.NE.AND P0, PT, R13, RZ, PT ;  /* 0x000000ff0d00720c */ /* 0x000fda0003f05270 */
[----:B------:R2:W-:Y:S04]  /*c990*/  @!P0 STS.128 [0x18100], R212 ;  /* 0x018100d4ff008388 */ /* 0x0005e80000000c00 */
[----:B------:R-:W-:Y:S06]  /*c9a0*/  BAR.ARV 0x5, 0x100 ;  /* 0x0144000000007b1d */ /* 0x000fec0000002000 */
.L_x_3188:
[----:B-1----:R-:W-:-:S13]  /*c9b0*/  ISETP.GE.AND P0, PT, R215, c[0x0][0x53c], PT ;  /* 0x00014f00d7007a0c */ /* 0x002fda0003f06270 */
[----:B--23--:R-:W-:Y:S01]  /*c9c0*/  @P0 CALL.REL.NOINC `(.L_x_3205) ;  /* 0x0000001000000944 */ /* 0x00cfe20003c00000 */
[----:B------:R-:W-:Y:S05]  /*c9d0*/  BRA `(.L_x_3206) ;  /* 0xffff4b9000007947 */ /* 0x000fea000383ffff */
.L_x_3205:
[----:B------:R-:W-:Y:S05]  /*c9e0*/  EXIT ;  /* 0x000000000000794d */ /* 0x000fea0003800000 */
.L_x_3107:
[----:B------:R-:W-:Y:S01]  /*c9f0*/  IMAD.MOV.U32 R0, RZ, RZ, R5 ;  /* 0x000000ffff007224 */ /* 0x000fe200078e0005 */
[----:B------:R-:W-:Y:S02]  /*ca00*/  MOV R2, 0x1 ;  /* 0x0000000100027802 */ /* 0x000fe40000000f00 */
[----:B------:R-:W-:Y:S02]  /*ca10*/  MOV R3, 0xca30 ;  /* 0x0000ca3000037802 */ /* 0x000fe40000000f00 */
[----:B--2---:R-:W-:Y:S05]  /*ca20*/  CALL.REL.NOINC `($__internal_54_$__cuda_sm70_shflsync_up_p) ;  /* 0x00001f7000007944 */ /* 0x004fea0003c00000 */
[----:B------:R-:W-:Y:S01]  /*ca30*/  MOV R0, R4 ;  /* 0x0000000400007202 */ /* 0x000fe20000000f00 */
[----:B------:R-:W-:Y:S05]  /*ca40*/  BRA `(.L_x_3207) ;  /* 0xffff3a0000007947 */ /* 0x000fea000383ffff */
.L_x_3108:
[----:B------:R-:W-:Y:S01]  /*ca50*/  IMAD.MOV.U32 R0, RZ, RZ, R5 ;  /* 0x000000ffff007224 */ /* 0x000fe200078e0005 */
[----:B------:R-:W-:Y:S02]  /*ca60*/  MOV R2, 0x2 ;  /* 0x0000000200027802 */ /* 0x000fe40000000f00 */
[----:B------:R-:W-:Y:S02]  /*ca70*/  MOV R3, 0xca90 ;  /* 0x0000ca9000037802 */ /* 0x000fe40000000f00 */
[----:B--2---:R-:W-:Y:S05]  /*ca80*/  CALL.REL.NOINC `($__internal_54_$__cuda_sm70_shflsync_up_p) ;  /* 0x00001f1000007944 */ /* 0x004fea0003c00000 */
[----:B------:R-:W-:Y:S01]  /*ca90*/  SEL R0, R4, RZ, P4 ;  /* 0x000000ff04007207 */ /* 0x000fe20002000000 */
[----:B------:R-:W-:Y:S01]  /*caa0*/  IMAD.MOV.U32 R2, RZ, RZ, 0x4 ;  /* 0x00000004ff027424 */ /* 0x000fe200078e00ff */
[----:B------:R-:W-:-:S03]  /*cab0*/  MOV R3, 0xcae0 ;  /* 0x0000cae000037802 */ /* 0x000fc60000000f00 */
[----:B------:R-:W-:Y:S02]  /*cac0*/  IMAD.IADD R0, R5, 0x1, R0 ;  /* 0x0000000105007824 */ /* 0x000fe400078e0200 */
[----:B------:R-:W-:Y:S05]  /*cad0*/  CALL.REL.NOINC `($__internal_54_$__cuda_sm70_shflsync_up_p) ;  /* 0x00001ec000007944 */ /* 0x000fea0003c00000 */
        /* <DEDUP_REMOVED lines=12> */
[----:B------:R-:W-:Y:S02]  /*cba0*/  MOV R3, 0x1f ;  /* 0x0000001f00037802 */ /* 0x000fe40000000f00 */
[----:B------:R-:W-:Y:S01]  /*cbb0*/  MOV R2, 0xcbf0 ;  /* 0x0000cbf000027802 */ /* 0x000fe20000000f00 */
[----:B------:R-:W-:-:S04]  /*cbc0*/  IMAD.IADD R4, R0, 0x1, R4 ;  /* 0x0000000100047824 */ /* 0x000fc800078e0204 */
[----:B------:R-:W-:Y:S02]  /*cbd0*/  IMAD.MOV.U32 R191, RZ, RZ, R4 ;  /* 0x000000ffffbf7224 */ /* 0x000fe400078e0004 */
[----:B------:R-:W-:Y:S05]  /*cbe0*/  CALL.REL.NOINC `($__internal_53_$__cuda_sm70_shflsync_idx_p) ;  /* 0x00001d4000007944 */ /* 0x000fea0003c00000 */
[----:B-----5:R-:W-:Y:S01]  /*cbf0*/  MOV R0, R191 ;  /* 0x000000bf00007202 */ /* 0x020fe20000000f00 */
[----:B-1----:R-:W-:Y:S05]  /*cc00*/  BRA `(.L_x_3208) ;  /* 0xffff394000007947 */ /* 0x002fea000383ffff */
.L_x_3110:
[----:B------:R-:W-:Y:S02]  /*cc10*/  SEL R0, RZ, 0x1, P0 ;  /* 0x00000001ff007807 */ /* 0x000fe40000000000 */
[----:B------:R-:W-:Y:S02]  /*cc20*/  MOV R2, 0xcc40 ;  /* 0x0000cc4000027802 */ /* 0x000fe40000000f00 */
[----:B------:R-:W-:Y:S05]  /*cc30*/  CALL.REL.NOINC `($__internal_55_$__cuda_sm70_votesync_ballot) ;  /* 0x00001dd000007944 */ /* 0x000fea0003c00000 */
[----:B------:R-:W-:Y:S05]  /*cc40*/  BRA `(.L_x_3209) ;  /* 0xffff399000007947 */ /* 0x000fea000383ffff */
.L_x_3111:
[----:B------:R-:W-:Y:S01]  /*cc50*/  IMAD.MOV.U32 R191, RZ, RZ, R8 ;  /* 0x000000ffffbf7224 */ /* 0x000fe200078e0008 */
[----:B--2---:R-:W-:Y:S01]  /*cc60*/  MOV R190, R215 ;  /* 0x000000d700be7202 */ /* 0x004fe20000000f00 */
[----:B------:R-:W-:Y:S01]  /*cc70*/  IMAD.MOV.U32 R3, RZ, RZ, 0x1f ;  /* 0x0000001fff037424 */ /* 0x000fe200078e00ff */
[----:B------:R-:W-:Y:S02]  /*cc80*/  MOV R2, 0xcca0 ;  /* 0x0000cca000027802 */ /* 0x000fe40000000f00 */
[----:B-1----:R-:W-:Y:S05]  /*cc90*/  CALL.REL.NOINC `($__internal_53_$__cuda_sm70_shflsync_idx_p) ;  /* 0x00001c9000007944 */ /* 0x002fea0003c00000 */
[----:B------:R-:W-:Y:S01]  /*cca0*/  IMAD.MOV.U32 R11, RZ, RZ, R191 ;  /* 0x000000ffff0b7224 */ /* 0x000fe200078e00bf */
[----:B------:R-:W-:Y:S01]  /*ccb0*/  MOV R191, R7 ;  /* 0x0000000700bf7202 */ /* 0x000fe20000000f00 */
[----:B------:R-:W-:Y:S01]  /*ccc0*/  IMAD.MOV.U32 R6, RZ, RZ, RZ ;  /* 0x000000ffff067224 */ /* 0x000fe200078e00ff */
[----:B------:R-:W-:Y:S01]  /*ccd0*/  MOV R190, R215 ;  /* 0x000000d700be7202 */ /* 0x000fe20000000f00 */
[----:B------:R-:W-:Y:S01]  /*cce0*/  IMAD.MOV.U32 R3, RZ, RZ, 0x1f ;  /* 0x0000001fff037424 */ /* 0x000fe200078e00ff */
[----:B------:R-:W-:-:S02]  /*ccf0*/  MOV R2, 0xcd10 ;  /* 0x0000cd1000027802 */ /* 0x000fc40000000f00 */
[----:B-1---5:R-:W-:Y:S05]  /*cd00*/  CALL.REL.NOINC `($__internal_53_$__cuda_sm70_shflsync_idx_p) ;  /* 0x00001c2000007944 */ /* 0x022fea0003c00000 */
[----:B------:R-:W-:Y:S01]  /*cd10*/  MOV R10, R191 ;  /* 0x000000bf000a7202 */ /* 0x000fe20000000f00 */
[----:B-1---5:R-:W-:Y:S05]  /*cd20*/  BRA `(.L_x_3210) ;  /* 0xffff390000007947 */ /* 0x022fea000383ffff */
.L_x_3114:
[----:B------:R-:W-:Y:S01]  /*cd30*/  IMAD.MOV.U32 R191, RZ, RZ, R4 ;  /* 0x000000ffffbf7224 */ /* 0x000fe200078e0004 */
[----:B------:R-:W-:-:S02]  /*cd40*/  MOV R3, 0x1f ;  /* 0x0000001f00037802 */ /* 0x000fc40000000f00 */
[----:B------:R-:W-:Y:S02]  /*cd50*/  MOV R2, 0xcd70 ;  /* 0x0000cd7000027802 */ /* 0x000fe40000000f00 */
[----:B-1234-:R-:W-:Y:S05]  /*cd60*/  CALL.REL.NOINC `($__internal_53_$__cuda_sm70_shflsync_idx_p) ;  /* 0x00001bc000007944 */ /* 0x01efea0003c00000 */
[----:B------:R-:W-:Y:S01]  /*cd70*/  MOV R6, R191 ;  /* 0x000000bf00067202 */ /* 0x000fe20000000f00 */
[----:B-1---5:R-:W-:Y:S05]  /*cd80*/  BRA `(.L_x_3113) ;  /* 0xffff390000007947 */ /* 0x022fea000383ffff */
.L_x_3122:
[----:B------:R-:W-:Y:S01]  /*cd90*/  IMAD.MOV.U32 R191, RZ, RZ, R9 ;  /* 0x000000ffffbf7224 */ /* 0x000fe200078e0009 */
[----:B------:R-:W-:Y:S01]  /*cda0*/  MOV R190, RZ ;  /* 0x000000ff00be7202 */ /* 0x000fe20000000f00 */
[----:B------:R-:W-:Y:S01]  /*cdb0*/  IMAD.MOV.U32 R3, RZ, RZ, 0x181f ;  /* 0x0000181fff037424 */ /* 0x000fe200078e00ff */
[----:B------:R-:W-:Y:S02]  /*cdc0*/  MOV R2, 0xcde0 ;  /* 0x0000cde000027802 */ /* 0x000fe40000000f00 */
[----:B-----5:R-:W-:Y:S05]  /*cdd0*/  CALL.REL.NOINC `($__internal_53_$__cuda_sm70_shflsync_idx_p) ;  /* 0x00001b5000007944 */ /* 0x020fea0003c00000 */
[----:B------:R-:W-:Y:S01]  /*cde0*/  MOV R8, R191 ;  /* 0x000000bf00087202 */ /* 0x000fe20000000f00 */
[----:B-1---5:R-:W-:Y:S05]  /*cdf0*/  BRA `(.L_x_3211) ;  /* 0xffff538000007947 */ /* 0x022fea000383ffff */
.L_x_3123:
[----:B------:R-:W-:Y:S01]  /*ce00*/  IMAD.MOV.U32 R191, RZ, RZ, R12 ;  /* 0x000000ffffbf7224 */ /* 0x000fe200078e000c */
[----:B------:R-:W-:Y:S01]  /*ce10*/  MOV R190, RZ ;  /* 0x000000ff00be7202 */ /* 0x000fe20000000f00 */
[----:B------:R-:W-:Y:S01]  /*ce20*/  IMAD.MOV.U32 R3, RZ, RZ, 0x181f ;  /* 0x0000181fff037424 */ /* 0x000fe200078e00ff */
[----:B------:R-:W-:Y:S02]  /*ce30*/  MOV R2, 0xce50 ;  /* 0x0000ce5000027802 */ /* 0x000fe40000000f00 */
[----:B-12--5:R-:W-:Y:S05]  /*ce40*/  CALL.REL.NOINC `($__internal_53_$__cuda_sm70_shflsync_idx_p) ;  /* 0x00001ae000007944 */ /* 0x026fea0003c00000 */
[----:B-----5:R-:W-:Y:S01]  /*ce50*/  MOV R0, R191 ;  /* 0x000000bf00007202 */ /* 0x020fe20000000f00 */
[----:B-1----:R-:W-:Y:S05]  /*ce60*/  BRA `(.L_x_3212) ;  /* 0xffff533000007947 */ /* 0x002fea000383ffff */
.L_x_3126:
[----:B------:R-:W-:Y:S01]  /*ce70*/  IMAD.MOV.U32 R191, RZ, RZ, R9 ;  /* 0x000000ffffbf7224 */ /* 0x000fe200078e0009 */
[----:B------:R-:W-:Y:S01]  /*ce80*/  MOV R190, 0x1 ;  /* 0x0000000100be7802 */ /* 0x000fe20000000f00 */
[----:B--2---:R-:W-:Y:S01]  /*ce90*/  IMAD.MOV.U32 R3, RZ, RZ, 0x181f ;  /* 0x0000181fff037424 */ /* 0x004fe200078e00ff */
[----:B------:R-:W-:-:S02]  /*cea0*/  MOV R2, 0xcec0 ;  /* 0x0000cec000027802 */ /* 0x000fc40000000f00 */
[----:B-1-345:R-:W-:Y:S05]  /*ceb0*/  CALL.REL.NOINC `($__internal_53_$__cuda_sm70_shflsync_idx_p) ;  /* 0x00001a7000007944 */ /* 0x03afea0003c00000 */
[----:B------:R-:W-:Y:S01]  /*cec0*/  IMAD.MOV.U32 R8, RZ, RZ, R191 ;  /* 0x000000ffff087224 */ /* 0x000fe200078e00bf */
[----:B------:R-:W-:Y:S01]  /*ced0*/  MOV R190, 0x1 ;  /* 0x0000000100be7802 */ /* 0x000fe20000000f00 */
[----:B------:R-:W-:Y:S01]  /*cee0*/  IMAD.MOV.U32 R191, RZ, RZ, R12 ;  /* 0x000000ffffbf7224 */ /* 0x000fe200078e000c */
[----:B------:R-:W-:-:S02]  /*cef0*/  MOV R3, 0x181f ;  /* 0x0000181f00037802 */ /* 0x000fc40000000f00 */
[----:B------:R-:W-:Y:S02]  /*cf00*/  MOV R2, 0xcf20 ;  /* 0x0000cf2000027802 */ /* 0x000fe40000000f00 */
[----:B-1---5:R-:W-:Y:S05]  /*cf10*/  CALL.REL.NOINC `($__internal_53_$__cuda_sm70_shflsync_idx_p) ;  /* 0x00001a1000007944 */ /* 0x022fea0003c00000 */
[----:B-----5:R-:W-:Y:S01]  /*cf20*/  MOV R0, R191 ;  /* 0x000000bf00007202 */ /* 0x020fe20000000f00 */
[----:B-1----:R-:W-:Y:S05]  /*cf30*/  BRA `(.L_x_3213) ;  /* 0xffff53e000007947 */ /* 0x002fea000383ffff */
.L_x_3129:
[----:B------:R-:W-:Y:S01]  /*cf40*/  IMAD.MOV.U32 R191, RZ, RZ, R9 ;  /* 0x000000ffffbf7224 */ /* 0x000fe200078e0009 */
[----:B------:R-:W-:Y:S01]  /*cf50*/  MOV R190, 0x2 ;  /* 0x0000000200be7802 */ /* 0x000fe20000000f00 */
[----:B-1----:R-:W-:Y:S01]  /*cf60*/  IMAD.MOV.U32 R3, RZ, RZ, 0x181f ;  /* 0x0000181fff037424 */ /* 0x002fe200078e00ff */
[----:B------:R-:W-:Y:S02]  /*cf70*/  MOV R2, 0xcf90 ;  /* 0x0000cf9000027802 */ /* 0x000fe40000000f00 */
[----:B--2345:R-:W-:Y:S05]  /*cf80*/  CALL.REL.NOINC `($__internal_53_$__cuda_sm70_shflsync_idx_p) ;  /* 0x000019a000007944 */ /* 0x03cfea0003c00000 */
[----:B------:R-:W-:Y:S01]  /*cf90*/  MOV R8, R191 ;  /* 0x000000bf00087202 */ /* 0x000fe20000000f00 */
[----:B-1---5:R-:W-:Y:S05]  /*cfa0*/  BRA `(.L_x_3214) ;  /* 0xffff54d000007947 */ /* 0x022fea000383ffff */
.L_x_3130:
[----:B------:R-:W-:Y:S01]  /*cfb0*/  IMAD.MOV.U32 R191, RZ, RZ, R12 ;  /* 0x000000ffffbf7224 */ /* 0x000fe200078e000c */
[----:B------:R-:W-:Y:S01]  /*cfc0*/  MOV R190, 0x2 ;  /* 0x0000000200be7802 */ /* 0x000fe20000000f00 */
[----:B------:R-:W-:Y:S01]  /*cfd0*/  IMAD.MOV.U32 R3, RZ, RZ, 0x181f ;  /* 0x0000181fff037424 */ /* 0x000fe200078e00ff */
[----:B------:R-:W-:Y:S02]  /*cfe0*/  MOV R2, 0xd000 ;  /* 0x0000d00000027802 */ /* 0x000fe40000000f00 */
[----:B-12345:R-:W-:Y:S05]  /*cff0*/  CALL.REL.NOINC `($__internal_53_$__cuda_sm70_shflsync_idx_p) ;  /* 0x0000193000007944 */ /* 0x03efea0003c00000 */
[----:B-----5:R-:W-:Y:S01]  /*d000*/  MOV R0, R191 ;  /* 0x000000bf00007202 */ /* 0x020fe20000000f00 */
[----:B-1----:R-:W-:Y:S05]  /*d010*/  BRA `(.L_x_3215) ;  /* 0xffff548000007947 */ /* 0x002fea000383ffff */
.L_x_3133:
[----:B------:R-:W-:Y:S01]  /*d020*/  IMAD.MOV.U32 R191, RZ, RZ, R9 ;  /* 0x000000ffffbf7224 */ /* 0x000fe200078e0009 */
[----:B------:R-:W-:Y:S01]  /*d030*/  MOV R190, 0x3 ;  /* 0x0000000300be7802 */ /* 0x000fe20000000f00 */
[----:B-1----:R-:W-:Y:S01]  /*d040*/  IMAD.MOV.U32 R3, RZ, RZ, 0x181f ;  /* 0x0000181fff037424 */ /* 0x002fe200078e00ff */
[----:B------:R-:W-:-:S02]  /*d050*/  MOV R2, 0xd070 ;  /* 0x0000d07000027802 */ /* 0x000fc40000000f00 */
[----:B--2345:R-:W-:Y:S05]  /*d060*/  CALL.REL.NOINC `($__internal_53_$__cuda_sm70_shflsync_idx_p) ;  /* 0x000018c000007944 */ /* 0x03cfea0003c00000 */
        /* <DEDUP_REMOVED lines=8> */
.L_x_3136:
[----:B------:R-:W-:Y:S01]  /*d0f0*/  IMAD.MOV.U32 R191, RZ, RZ, R5 ;  /* 0x000000ffffbf7224 */ /* 0x000fe200078e0005 */
[----:B------:R-:W-:Y:S01]  /*d100*/  MOV R190, RZ ;  /* 0x000000ff00be7202 */ /* 0x000fe20000000f00 */
[----:B------:R-:W-:Y:S01]  /*d110*/  IMAD.MOV.U32 R3, RZ, RZ, 0x181f ;  /* 0x0000181fff037424 */ /* 0x000fe200078e00ff */
[----:B------:R-:W-:Y:S02]  /*d120*/  MOV R2, 0xd140 ;  /* 0x0000d14000027802 */ /* 0x000fe40000000f00 */
[----:B------:R-:W-:Y:S05]  /*d130*/  CALL.REL.NOINC `($__internal_53_$__cuda_sm70_shflsync_idx_p) ;  /* 0x000017f000007944 */ /* 0x000fea0003c00000 */
[----:B------:R-:W-:Y:S01]  /*d140*/  MOV R4, R191 ;  /* 0x000000bf00047202 */ /* 0x000fe20000000f00 */
[----:B-1---5:R-:W-:Y:S05]  /*d150*/  BRA `(.L_x_3217) ;  /* 0xffff6a8000007947 */ /* 0x022fea000383ffff */
.L_x_3137:
[----:B------:R-:W-:Y:S01]  /*d160*/  IMAD.MOV.U32 R191, RZ, RZ, R10 ;  /* 0x000000ffffbf7224 */ /* 0x000fe200078e000a */
[----:B------:R-:W-:Y:S01]  /*d170*/  MOV R190, RZ ;  /* 0x000000ff00be7202 */ /* 0x000fe20000000f00 */
[----:B------:R-:W-:Y:S01]  /*d180*/  IMAD.MOV.U32 R3, RZ, RZ, 0x181f ;  /* 0x0000181fff037424 */ /* 0x000fe200078e00ff */
[----:B------:R-:W-:Y:S02]  /*d190*/  MOV R2, 0xd1b0 ;  /* 0x0000d1b000027802 */ /* 0x000fe40000000f00 */
[----:B-12---:R-:W-:Y:S05]  /*d1a0*/  CALL.REL.NOINC `($__internal_53_$__cuda_sm70_shflsync_idx_p) ;  /* 0x0000178000007944 */ /* 0x006fea0003c00000 */
        /* <DEDUP_REMOVED lines=17> */
[----:B---3--:R-:W-:Y:S02]  /*d2c0*/  MOV R3, 0x181f ;  /* 0x0000181f00037802 */ /* 0x008fe40000000f00 */
[----:B------:R-:W-:Y:S02]  /*d2d0*/  MOV R2, 0xd2f0 ;  /* 0x0000d2f000027802 */ /* 0x000fe40000000f00 */
[----:B-12--5:R-:W-:Y:S05]  /*d2e0*/  CALL.REL.NOINC `($__internal_53_$__cuda_sm70_shflsync_idx_p) ;  /* 0x0000164000007944 */ /* 0x026fea0003c00000 */
[----:B------:R-:W-:Y:S01]  /*d2f0*/  IMAD.MOV.U32 R8, RZ, RZ, R191 ;  /* 0x000000ffff087224 */ /* 0x000fe200078e00bf */
[----:B------:R-:W-:Y:S01]  /*d300*/  MOV R190, 0x1 ;  /* 0x0000000100be7802 */ /* 0x000fe20000000f00 */
[----:B------:R-:W-:Y:S01]  /*d310*/  IMAD.MOV.U32 R191, RZ, RZ, R10 ;  /* 0x000000ffffbf7224 */ /* 0x000fe200078e000a */
[----:B------:R-:W-:Y:S02]  /*d320*/  MOV R3, 0x181f ;  /* 0x0000181f00037802 */ /* 0x000fe40000000f00 */
[----:B------:R-:W-:Y:S02]  /*d330*/  MOV R2, 0xd350 ;  /* 0x0000d35000027802 */ /* 0x000fe40000000f00 */
[----:B-1---5:R-:W-:Y:S05]  /*d340*/  CALL.REL.NOINC `($__internal_53_$__cuda_sm70_shflsync_idx_p) ;  /* 0x000015e000007944 */ /* 0x022fea0003c00000 */
[----:B-----5:R-:W-:Y:S01]  /*d350*/  MOV R0, R191 ;  /* 0x000000bf00007202 */ /* 0x020fe20000000f00 */
[----:B-1----:R-:W-:Y:S05]  /*d360*/  BRA `(.L_x_3218) ;  /* 0xffff698000007947 */ /* 0x002fea000383ffff */
.L_x_3138:
[----:B------:R-:W-:Y:S01]  /*d370*/  IMAD.MOV.U32 R124, RZ, RZ, R4 ;  /* 0x000000ffff7c7224 */ /* 0x000fe200078e0004 */
[----:B------:R-:W-:-:S02]  /*d380*/  MOV R0, 0x2 ;  /* 0x0000000200007802 */ /* 0x000fc40000000f00 */
[----:B------:R-:W-:Y:S02]  /*d390*/  MOV R2, 0xd3b0 ;  /* 0x0000d3b000027802 */ /* 0x000fe40000000f00 */
[----:B------:R-:W-:Y:S05]  /*d3a0*/  CALL.REL.NOINC `($__internal_52_$__cuda_sm70_shflsync_bfly_p) ;  /* 0x0000152000007944 */ /* 0x000fea0003c00000 */
[----:B------:R-:W-:Y:S01]  /*d3b0*/  FMNMX.FTZ R4, R4, R0, !PT ;  /* 0x0000000004047209 */ /* 0x000fe20007810000 */
[----:B------:R-:W-:Y:S01]  /*d3c0*/  IMAD.MOV.U32 R0, RZ, RZ, 0x1 ;  /* 0x00000001ff007424 */ /* 0x000fe200078e00ff */
[----:B------:R-:W-:-:S03]  /*d3d0*/  MOV R2, 0xd400 ;  /* 0x0000d40000027802 */ /* 0x000fc60000000f00 */
[----:B------:R-:W-:Y:S02]  /*d3e0*/  IMAD.MOV.U32 R124, RZ, RZ, R4 ;  /* 0x000000ffff7c7224 */ /* 0x000fe400078e0004 */
[----:B------:R-:W-:Y:S05]  /*d3f0*/  CALL.REL.NOINC `($__internal_52_$__cuda_sm70_shflsync_bfly_p) ;  /* 0x000014d000007944 */ /* 0x000fea0003c00000 */
[----:B------:R-:W-:Y:S01]  /*d400*/  FMNMX.FTZ R125, R4, R0, !PT ;  /* 0x00000000047d7209 */ /* 0x000fe20007810000 */
[----:B------:R-:W-:Y:S01]  /*d410*/  IMAD.MOV.U32 R124, RZ, RZ, R5 ;  /* 0x000000ffff7c7224 */ /* 0x000fe200078e0005 */
[----:B------:R-:W-:Y:S01]  /*d420*/  MOV R2, 0xd450 ;  /* 0x0000d45000027802 */ /* 0x000fe20000000f00 */
[----:B------:R-:W-:Y:S02]  /*d430*/  IMAD.MOV.U32 R0, RZ, RZ, 0x2 ;  /* 0x00000002ff007424 */ /* 0x000fe400078e00ff */
[----:B------:R-:W-:Y:S05]  /*d440*/  CALL.REL.NOINC `($__internal_52_$__cuda_sm70_shflsync_bfly_p) ;  /* 0x0000148000007944 */ /* 0x000fea0003c00000 */
[----:B------:R-:W-:Y:S01]  /*d450*/  FMNMX.FTZ R5, R5, R0, !PT ;  /* 0x0000000005057209 */ /* 0x000fe20007810000 */
[----:B------:R-:W-:Y:S01]  /*d460*/  IMAD.MOV.U32 R0, RZ, RZ, 0x1 ;  /* 0x00000001ff007424 */ /* 0x000fe200078e00ff */
[----:B------:R-:W-:-:S03]  /*d470*/  MOV R2, 0xd4a0 ;  /* 0x0000d4a000027802 */ /* 0x000fc60000000f00 */
[----:B------:R-:W-:Y:S02]  /*d480*/  IMAD.MOV.U32 R124, RZ, RZ, R5 ;  /* 0x000000ffff7c7224 */ /* 0x000fe400078e0005 */
[----:B------:R-:W-:Y:S05]  /*d490*/  CALL.REL.NOINC `($__internal_52_$__cuda_sm70_shflsync_bfly_p) ;  /* 0x0000143000007944 */ /* 0x000fea0003c00000 */
[----:B------:R-:W-:Y:S01]  /*d4a0*/  MOV R3, R0 ;  /* 0x0000000000037202 */ /* 0x000fe20000000f00 */
[----:B------:R-:W-:Y:S05]  /*d4b0*/  BRA `(.L_x_3219) ;  /* 0xffff6f1000007947 */ /* 0x000fea000383ffff */
.L_x_3140:
[----:B--234-:R-:W-:Y:S01]  /*d4c0*/  MOV R190, RZ ;  /* 0x000000ff00be7202 */ /* 0x01cfe20000000f00 */
[----:B------:R-:W-:Y:S01]  /*d4d0*/  IMAD.MOV.U32 R191, RZ, RZ, R7 ;  /* 0x000000ffffbf7224 */ /* 0x000fe200078e0007 */
[----:B------:R-:W-:Y:S01]  /*d4e0*/  MOV R2, 0xd510 ;  /* 0x0000d51000027802 */ /* 0x000fe20000000f00 */
[----:B------:R-:W-:Y:S02]  /*d4f0*/  IMAD.MOV.U32 R3, RZ, RZ, 0x181f ;  /* 0x0000181fff037424 */ /* 0x000fe400078e00ff */
[----:B-1----:R-:W-:Y:S05]  /*d500*/  CALL.REL.NOINC `($__internal_53_$__cuda_sm70_shflsync_idx_p) ;  /* 0x0000142000007944 */ /* 0x002fea0003c00000 */
[----:B------:R-:W-:Y:S01]  /*d510*/  MOV R2, R191 ;  /* 0x000000bf00027202 */ /* 0x000fe20000000f00 */
[----:B-1---5:R-:W-:-:S05]  /*d520*/  BRA `(.L_x_3220) ;  /* 0xffff836000007947 */ /* 0x022fca000383ffff */
.L_x_3143:
[----:B------:R-:W-:Y:S01]  /*d530*/  MOV R190, RZ ;  /* 0x000000ff00be7202 */ /* 0x000fe20000000f00 */
[----:B------:R-:W-:Y:S01]  /*d540*/  IMAD.MOV.U32 R191, RZ, RZ, R125 ;  /* 0x000000ffffbf7224 */ /* 0x000fe200078e007d */
[----:B------:R-:W-:Y:S01]  /*d550*/  MOV R2, 0xd580 ;  /* 0x0000d58000027802 */ /* 0x000fe20000000f00 */
[----:B------:R-:W-:Y:S02]  /*d560*/  IMAD.MOV.U32 R3, RZ, RZ, 0x181f ;  /* 0x0000181fff037424 */ /* 0x000fe400078e00ff */
[----:B------:R-:W-:Y:S05]  /*d570*/  CALL.REL.NOINC `($__internal_53_$__cuda_sm70_shflsync_idx_p) ;  /* 0x000013b000007944 */ /* 0x000fea0003c00000 */
[----:B------:R-:W-:Y:S01]  /*d580*/  MOV R124, R191 ;  /* 0x000000bf007c7202 */ /* 0x000fe20000000f00 */
[----:B-1---5:R-:W-:-:S05]  /*d590*/  BRA `(.L_x_3221) ;  /* 0xffff911000007947 */ /* 0x022fca000383ffff */
.L_x_3144:
[----:B------:R-:W-:Y:S01]  /*d5a0*/  MOV R190, RZ ;  /* 0x000000ff00be7202 */ /* 0x000fe20000000f00 */
[----:B------:R-:W-:Y:S01]  /*d5b0*/  IMAD.MOV.U32 R191, RZ, RZ, R138 ;  /* 0x000000ffffbf7224 */ /* 0x000fe200078e008a */
[----:B------:R-:W-:Y:S01]  /*d5c0*/  MOV R2, 0xd5f0 ;  /* 0x0000d5f000027802 */ /* 0x000fe20000000f00 */
[----:B------:R-:W-:Y:S02]  /*d5d0*/  IMAD.MOV.U32 R3, RZ, RZ, 0x181f ;  /* 0x0000181fff037424 */ /* 0x000fe400078e00ff */
[----:B-12---:R-:W-:Y:S05]  /*d5e0*/  CALL.REL.NOINC `($__internal_53_$__cuda_sm70_shflsync_idx_p) ;  /* 0x0000134000007944 */ /* 0x006fea0003c00000 */
        /* <DEDUP_REMOVED lines=13> */
[----:B--2---:R-:W-:Y:S01]  /*d6c0*/  IADD3 R2, P2, R191, R144, RZ ;  /* 0x00000090bf027210 */ /* 0x004fe20007f5e0ff */
[----:B------:R-:W-:Y:S04]  /*d6d0*/  IMAD.MOV.U32 R191, RZ, RZ, R125 ;  /* 0x000000ffffbf7224 */ /* 0x000fe800078e007d */
[----:B------:R-:W-:Y:S05]  /*d6e0*/  IMAD.X R3, R124, 0x1, R141, P2 ;  /* 0x000000017c037824 */ /* 0x000fea00010e068d */
[----:B------:R2:W-:Y:S02]  /*d6f0*/  LDGSTS.E.BYPASS.LTC128B.128 [R187+0xa100], [R2.64], !P1 ;  /* 0x0a10000002bb7fae */ /* 0x0005e4000c901d46 */
[----:B--2---:R-:W-:Y:S01]  /*d700*/  MOV R2, 0xd730 ;  /* 0x0000d73000027802 */ /* 0x004fe20000000f00 */
[----:B------:R-:W-:Y:S02]  /*d710*/  IMAD.MOV.U32 R3, RZ, RZ, 0x181f ;  /* 0x0000181fff037424 */ /* 0x000fe400078e00ff */
[----:B-1-3-5:R-:W-:Y:S05]  /*d720*/  CALL.REL.NOINC `($__internal_53_$__cuda_sm70_shflsync_idx_p) ;  /* 0x0000120000007944 */ /* 0x02afea0003c00000 */
[----:B------:R-:W-:Y:S01]  /*d730*/  MOV R190, 0x1 ;  /* 0x0000000100be7802 */ /* 0x000fe20000000f00 */
[----:B------:R-:W-:Y:S01]  /*d740*/  IMAD.MOV.U32 R124, RZ, RZ, R191 ;  /* 0x000000ffff7c7224 */ /* 0x000fe200078e00bf */
[----:B------:R-:W-:Y:S01]  /*d750*/  MOV R3, 0x181f ;  /* 0x0000181f00037802 */ /* 0x000fe20000000f00 */
[----:B------:R-:W-:Y:S01]  /*d760*/  IMAD.MOV.U32 R191, RZ, RZ, R138 ;  /* 0x000000ffffbf7224 */ /* 0x000fe200078e008a */
[----:B------:R-:W-:Y:S02]  /*d770*/  MOV R2, 0xd790 ;  /* 0x0000d79000027802 */ /* 0x000fe40000000f00 */
[----:B-1---5:R-:W-:Y:S05]  /*d780*/  CALL.REL.NOINC `($__internal_53_$__cuda_sm70_shflsync_idx_p) ;  /* 0x000011a000007944 */ /* 0x022fea0003c00000 */
[----:B-----5:R-:W-:Y:S01]  /*d790*/  MOV R0, R191 ;  /* 0x000000bf00007202 */ /* 0x020fe20000000f00 */
[----:B-1----:R-:W-:-:S05]  /*d7a0*/  BRA `(.L_x_3222) ;  /* 0xffff902000007947 */ /* 0x002fca000383ffff */
.L_x_3145:
[----:B------:R-:W-:Y:S02]  /*d7b0*/  MOV R0, 0x2 ;  /* 0x0000000200007802 */ /* 0x000fe40000000f00 */
[----:B------:R-:W-:Y:S02]  /*d7c0*/  MOV R2, 0xd7e0 ;  /* 0x0000d7e000027802 */ /* 0x000fe40000000f00 */
[----:B-1----:R-:W-:Y:S05]  /*d7d0*/  CALL.REL.NOINC `($__internal_52_$__cuda_sm70_shflsync_bfly_p) ;  /* 0x000010f000007944 */ /* 0x002fea0003c00000 */
[----:B------:R-:W-:Y:S01]  /*d7e0*/  FMNMX.FTZ R124, R124, R0, !PT ;  /* 0x000000007c7c7209 */ /* 0x000fe20007810000 */
[----:B------:R-:W-:Y:S01]  /*d7f0*/  IMAD.MOV.U32 R0, RZ, RZ, 0x1 ;  /* 0x00000001ff007424 */ /* 0x000fe200078e00ff */
[----:B------:R-:W-:Y:S02]  /*d800*/  MOV R2, 0xd820 ;  /* 0x0000d82000027802 */ /* 0x000fe40000000f00 */
        /* <DEDUP_REMOVED lines=8> */
[----:B------:R-:W-:Y:S02]  /*d890*/  MOV R2, 0xd8b0 ;  /* 0x0000d8b000027802 */ /* 0x000fe40000000f00 */
[----:B------:R-:W-:Y:S05]  /*d8a0*/  CALL.REL.NOINC `($__internal_52_$__cuda_sm70_shflsync_bfly_p) ;  /* 0x0000102000007944 */ /* 0x000fea0003c00000 */
[----:B------:R-:W-:-:S05]  /*d8b0*/  BRA `(.L_x_3223) ;  /* 0xffff92b000007947 */ /* 0x000fca000383ffff */
.L_x_3147:
[----:B------:R-:W-:Y:S01]  /*d8c0*/  IMAD.MOV.U32 R124, RZ, RZ, R195 ;  /* 0x000000ffff7c7224 */ /* 0x000fe200078e00c3 */
[----:B------:R-:W-:-:S02]  /*d8d0*/  MOV R0, 0x2 ;  /* 0x0000000200007802 */ /* 0x000fc40000000f00 */
[----:B------:R-:W-:Y:S02]  /*d8e0*/  MOV R2, 0xd900 ;  /* 0x0000d90000027802 */ /* 0x000fe40000000f00 */
[----:B------:R-:W-:Y:S05]  /*d8f0*/  CALL.REL.NOINC `($__internal_52_$__cuda_sm70_shflsync_bfly_p) ;  /* 0x00000fd000007944 */ /* 0x000fea0003c00000 */
[----:B------:R-:W-:Y:S05]  /*d900*/  BRA `(.L_x_3224) ;  /* 0xffffa99000007947 */ /* 0x000fea000383ffff */
.L_x_3148:
[----:B------:R-:W-:Y:S01]  /*d910*/  IMAD.MOV.U32 R124, RZ, RZ, R4 ;  /* 0x000000ffff7c7224 */ /* 0x000fe200078e0004 */
[----:B------:R-:W-:Y:S02]  /*d920*/  MOV R0, 0x1 ;  /* 0x0000000100007802 */ /* 0x000fe40000000f00 */
[----:B------:R-:W-:Y:S02]  /*d930*/  MOV R2, 0xd950 ;  /* 0x0000d95000027802 */ /* 0x000fe40000000f00 */
[----:B-1----:R-:W-:Y:S05]  /*d940*/  CALL.REL.NOINC `($__internal_52_$__cuda_sm70_shflsync_bfly_p) ;  /* 0x00000f8000007944 */ /* 0x002fea0003c00000 */
[----:B------:R-:W-:Y:S01]  /*d950*/  FADD.FTZ R4, R4, R0 ;  /* 0x0000000004047221 */ /* 0x000fe20000010000 */
[----:B------:R-:W-:Y:S02]  /*d960*/  MOV R124, R196 ;  /* 0x000000c4007c7202 */ /* 0x000fe40000000f00 */
[----:B------:R-:W-:Y:S02]  /*d970*/  MOV R0, 0x2 ;  /* 0x0000000200007802 */ /* 0x000fe40000000f00 */
[----:B------:R-:W-:Y:S02]  /*d980*/  MOV R2, 0xd9a0 ;  /* 0x0000d9a000027802 */ /* 0x000fe40000000f00 */
[----:B------:R-:W-:Y:S05]  /*d990*/  CALL.REL.NOINC `($__internal_52_$__cuda_sm70_shflsync_bfly_p) ;  /* 0x00000f3000007944 */ /* 0x000fea0003c00000 */
[----:B------:R-:W-:Y:S01]  /*d9a0*/  FADD.FTZ R5, R196, R0 ;  /* 0x00000000c4057221 */ /* 0x000fe20000010000 */
[----:B------:R-:W-:Y:S02]  /*d9b0*/  MOV R0, 0x1 ;  /* 0x0000000100007802 */ /* 0x000fe40000000f00 */
[----:B------:R-:W-:-:S02]  /*d9c0*/  MOV R2, 0xd9f0 ;  /* 0x0000d9f000027802 */ /* 0x000fc40000000f00 */
[----:B------:R-:W-:Y:S02]  /*d9d0*/  MOV R124, R5 ;  /* 0x00000005007c7202 */ /* 0x000fe40000000f00 */
[----:B------:R-:W-:Y:S05]  /*d9e0*/  CALL.REL.NOINC `($__internal_52_$__cuda_sm70_shflsync_bfly_p) ;  /* 0x00000ee000007944 */ /* 0x000fea0003c00000 */
[----:B------:R-:W-:Y:S01]  /*d9f0*/  MOV R3, R0 ;  /* 0x0000000000037202 */ /* 0x000fe20000000f00 */
[----:B------:R-:W-:Y:S05]  /*da00*/  BRA `(.L_x_3225) ;  /* 0xffffa90000007947 */ /* 0x000fea000383ffff */
.L_x_3155:
[----:B--234-:R-:W-:Y:S01]  /*da10*/  IMAD.MOV.U32 R191, RZ, RZ, R9 ;  /* 0x000000ffffbf7224 */ /* 0x01cfe200078e0009 */
[----:B------:R-:W-:Y:S01]  /*da20*/  MOV R190, RZ ;  /* 0x000000ff00be7202 */ /* 0x000fe20000000f00 */
[----:B------:R-:W-:Y:S01]  /*da30*/  IMAD.MOV.U32 R3, RZ, RZ, 0x181f ;  /* 0x0000181fff037424 */ /* 0x000fe200078e00ff */
[----:B------:R-:W-:Y:S02]  /*da40*/  MOV R2, 0xda60 ;  /* 0x0000da6000027802 */ /* 0x000fe40000000f00 */
[----:B-1----:R-:W-:Y:S05]  /*da50*/  CALL.REL.NOINC `($__internal_53_$__cuda_sm70_shflsync_idx_p) ;  /* 0x00000ed000007944 */ /* 0x002fea0003c00000 */
[----:B------:R-:W-:Y:S01]  /*da60*/  MOV R8, R191 ;  /* 0x000000bf00087202 */ /* 0x000fe20000000f00 */
[----:B-1---5:R-:W-:Y:S05]  /*da70*/  BRA `(.L_x_3226) ;  /* 0xffffbfe000007947 */ /* 0x022fea000383ffff */
.L_x_3156:
[----:B------:R-:W-:Y:S01]  /*da80*/  IMAD.MOV.U32 R191, RZ, RZ, R12 ;  /* 0x000000ffffbf7224 */ /* 0x000fe200078e000c */
[----:B------:R-:W-:Y:S01]  /*da90*/  MOV R190, RZ ;  /* 0x000000ff00be7202 */ /* 0x000fe20000000f00 */
[----:B------:R-:W-:Y:S01]  /*daa0*/  IMAD.MOV.U32 R3, RZ, RZ, 0x181f ;  /* 0x0000181fff037424 */ /* 0x000fe200078e00ff */
[----:B------:R-:W-:Y:S02]  /*dab0*/  MOV R2, 0xdad0 ;  /* 0x0000dad000027802 */ /* 0x000fe40000000f00 */
[----:B-123--:R-:W-:Y:S05]  /*dac0*/  CALL.REL.NOINC `($__internal_53_$__cuda_sm70_shflsync_idx_p) ;  /* 0x00000e6000007944 */ /* 0x00efea0003c00000 */
[----:B-----5:R-:W-:Y:S01]  /*dad0*/  MOV R0, R191 ;  /* 0x000000bf00007202 */ /* 0x020fe20000000f00 */
[----:B-1----:R-:W-:Y:S05]  /*dae0*/  BRA `(.L_x_3227) ;  /* 0xffffbf9000007947 */ /* 0x002fea000383ffff */
.L_x_3159:
[----:B------:R-:W-:Y:S01]  /*daf0*/  IMAD.MOV.U32 R191, RZ, RZ, R9 ;  /* 0x000000ffffbf7224 */ /* 0x000fe200078e0009 */
[----:B------:R-:W-:Y:S01]  /*db00*/  MOV R190, 0x1 ;  /* 0x0000000100be7802 */ /* 0x000fe20000000f00 */
[----:B--2---:R-:W-:Y:S01]  /*db10*/  IMAD.MOV.U32 R3, RZ, RZ, 0x181f ;  /* 0x0000181fff037424 */ /* 0x004fe200078e00ff */
[----:B------:R-:W-:-:S02]  /*db20*/  MOV R2, 0xdb40 ;  /* 0x0000db4000027802 */ /* 0x000fc40000000f00 */
[----:B-1-34-:R-:W-:Y:S05]  /*db30*/  CALL.REL.NOINC `($__internal_53_$__cuda_sm70_shflsync_idx_p) ;  /* 0x00000df000007944 */ /* 0x01afea0003c00000 */
        /* <DEDUP_REMOVED lines=8> */
.L_x_3162:
[----:B------:R-:W-:Y:S01]  /*dbc0*/  IMAD.MOV.U32 R191, RZ, RZ, R9 ;  /* 0x000000ffffbf7224 */ /* 0x000fe200078e0009 */
[----:B------:R-:W-:Y:S01]  /*dbd0*/  MOV R190, 0x2 ;  /* 0x0000000200be7802 */ /* 0x000fe20000000f00 */
[----:B--2---:R-:W-:Y:S01]  /*dbe0*/  IMAD.MOV.U32 R3, RZ, RZ, 0x181f ;  /* 0x0000181fff037424 */ /* 0x004fe200078e00ff */
[----:B------:R-:W-:Y:S02]  /*dbf0*/  MOV R2, 0xdc10 ;  /* 0x0000dc1000027802 */ /* 0x000fe40000000f00 */
[----:B-1-34-:R-:W-:Y:S05]  /*dc00*/  CALL.REL.NOINC `($__internal_53_$__cuda_sm70_shflsync_idx_p) ;  /* 0x00000d2000007944 */ /* 0x01afea0003c00000 */
[----:B------:R-:W-:Y:S01]  /*dc10*/  MOV R8, R191 ;  /* 0x000000bf00087202 */ /* 0x000fe20000000f00 */
[----:B-1---5:R-:W-:Y:S05]  /*dc20*/  BRA `(.L_x_3229) ;  /* 0xffffc12000007947 */ /* 0x022fea000383ffff */
.L_x_3163:
[----:B------:R-:W-:Y:S01]  /*dc30*/  IMAD.MOV.U32 R191, RZ, RZ, R12 ;  /* 0x000000ffffbf7224 */ /* 0x000fe200078e000c */
[----:B------:R-:W-:Y:S01]  /*dc40*/  MOV R190, 0x2 ;  /* 0x0000000200be7802 */ /* 0x000fe20000000f00 */
[----:B--2---:R-:W-:Y:S01]  /*dc50*/  IMAD.MOV.U32 R3, RZ, RZ, 0x181f ;  /* 0x0000181fff037424 */ /* 0x004fe200078e00ff */
[----:B------:R-:W-:Y:S02]  /*dc60*/  MOV R2, 0xdc80 ;  /* 0x0000dc8000027802 */ /* 0x000fe40000000f00 */
[----:B-1-34-:R-:W-:Y:S05]  /*dc70*/  CALL.REL.NOINC `($__internal_53_$__cuda_sm70_shflsync_idx_p) ;  /* 0x00000cb000007944 */ /* 0x01afea0003c00000 */
[----:B-----5:R-:W-:Y:S01]  /*dc80*/  MOV R0, R191 ;  /* 0x000000bf00007202 */ /* 0x020fe20000000f00 */
[----:B-1----:R-:W-:Y:S05]  /*dc90*/  BRA `(.L_x_3230) ;  /* 0xffffc0d000007947 */ /* 0x002fea000383ffff */
.L_x_3166:
[----:B------:R-:W-:Y:S01]  /*dca0*/  IMAD.MOV.U32 R191, RZ, RZ, R9 ;  /* 0x000000ffffbf7224 */ /* 0x000fe200078e0009 */
[----:B------:R-:W-:Y:S01]  /*dcb0*/  MOV R190, 0x3 ;  /* 0x0000000300be7802 */ /* 0x000fe20000000f00 */
[----:B---3--:R-:W-:Y:S01]  /*dcc0*/  IMAD.MOV.U32 R3, RZ, RZ, 0x181f ;  /* 0x0000181fff037424 */ /* 0x008fe200078e00ff */
        /* <DEDUP_REMOVED lines=10> */
.L_x_3168:
[----:B------:R-:W-:Y:S01]  /*dd70*/  IMAD.MOV.U32 R191, RZ, RZ, R5 ;  /* 0x000000ffffbf7224 */ /* 0x000fe200078e0005 */
[----:B------:R-:W-:Y:S01]  /*dd80*/  MOV R190, RZ ;  /* 0x000000ff00be7202 */ /* 0x000fe20000000f00 */
[----:B------:R-:W-:Y:S01]  /*dd90*/  IMAD.MOV.U32 R3, RZ, RZ, 0x1c1f ;  /* 0x00001c1fff037424 */ /* 0x000fe200078e00ff */
[----:B------:R-:W-:Y:S02]  /*dda0*/  MOV R2, 0xddc0 ;  /* 0x0000ddc000027802 */ /* 0x000fe40000000f00 */
[----:B------:R-:W-:Y:S05]  /*ddb0*/  CALL.REL.NOINC `($__internal_53_$__cuda_sm70_shflsync_idx_p) ;  /* 0x00000b7000007944 */ /* 0x000fea0003c00000 */
[----:B------:R-:W-:Y:S01]  /*ddc0*/  MOV R4, R191 ;  /* 0x000000bf00047202 */ /* 0x000fe20000000f00 */
[----:B-1---5:R-:W-:Y:S05]  /*ddd0*/  BRA `(.L_x_3232) ;  /* 0xffffc44000007947 */ /* 0x022fea000383ffff */
.L_x_3169:
[----:B------:R-:W-:Y:S01]  /*dde0*/  IMAD.MOV.U32 R191, RZ, RZ, R12 ;  /* 0x000000ffffbf7224 */ /* 0x000fe200078e000c */
[----:B------:R-:W-:Y:S01]  /*ddf0*/  MOV R190, RZ ;  /* 0x000000ff00be7202 */ /* 0x000fe20000000f00 */
[----:B------:R-:W-:Y:S01]  /*de00*/  IMAD.MOV.U32 R3, RZ, RZ, 0x1c1f ;  /* 0x00001c1fff037424 */ /* 0x000fe200078e00ff */
[----:B------:R-:W-:Y:S02]  /*de10*/  MOV R2, 0xde30 ;  /* 0x0000de3000027802 */ /* 0x000fe40000000f00 */
[----:B-12---:R-:W-:Y:S05]  /*de20*/  CALL.REL.NOINC `($__internal_53_$__cuda_sm70_shflsync_idx_p) ;  /* 0x00000b0000007944 */ /* 0x006fea0003c00000 */
[----:B-----5:R-:W-:Y:S01]  /*de30*/  MOV R0, R191 ;  /* 0x000000bf00007202 */ /* 0x020fe20000000f00 */
[----:B-1----:R-:W-:Y:S05]  /*de40*/  BRA `(.L_x_3233) ;  /* 0xffffc3f000007947 */ /* 0x002fea000383ffff */
.L_x_3172:
[----:B------:R-:W-:Y:S01]  /*de50*/  IMAD.MOV.U32 R191, RZ, RZ, R5 ;  /* 0x000000ffffbf7224 */ /* 0x000fe200078e0005 */
[----:B------:R-:W-:Y:S01]  /*de60*/  MOV R190, 0x1 ;  /* 0x0000000100be7802 */ /* 0x000fe20000000f00 */
[----:B----4-:R-:W-:Y:S01]  /*de70*/  IMAD.MOV.U32 R3, RZ, RZ, 0x1c1f ;  /* 0x00001c1fff037424 */ /* 0x010fe200078e00ff */
[----:B------:R-:W-:-:S02]  /*de80*/  MOV R2, 0xdea0 ;  /* 0x0000dea000027802 */ /* 0x000fc40000000f00 */
[----:B-123--:R-:W-:Y:S05]  /*de90*/  CALL.REL.NOINC `($__internal_53_$__cuda_sm70_shflsync_idx_p) ;  /* 0x00000a9000007944 */ /* 0x00efea0003c00000 */
        /* <DEDUP_REMOVED lines=8> */
.L_x_3176:
[----:B------:R-:W-:Y:S01]  /*df20*/  IMAD.MOV.U32 R191, RZ, RZ, R9 ;  /* 0x000000ffffbf7224 */ /* 0x000fe200078e0009 */
[----:B------:R-:W-:Y:S01]  /*df30*/  MOV R190, RZ ;  /* 0x000000ff00be7202 */ /* 0x000fe20000000f00 */
[----:B------:R-:W-:Y:S01]  /*df40*/  IMAD.MOV.U32 R3, RZ, RZ, 0x181f ;  /* 0x0000181fff037424 */ /* 0x000fe200078e00ff */
[----:B------:R-:W-:Y:S02]  /*df50*/  MOV R2, 0xdf70 ;  /* 0x0000df7000027802 */ /* 0x000fe40000000f00 */
[----:B------:R-:W-:Y:S05]  /*df60*/  CALL.REL.NOINC `($__internal_53_$__cuda_sm70_shflsync_idx_p) ;  /* 0x000009c000007944 */ /* 0x000fea0003c00000 */
[----:B------:R-:W-:Y:S01]  /*df70*/  MOV R8, R191 ;  /* 0x000000bf00087202 */ /* 0x000fe20000000f00 */
[----:B-1---5:R-:W-:Y:S05]  /*df80*/  BRA `(.L_x_3235) ;  /* 0xffffd92000007947 */ /* 0x022fea000383ffff */
.L_x_3177:
[----:B------:R-:W-:Y:S01]  /*df90*/  IMAD.MOV.U32 R191, RZ, RZ, R12 ;  /* 0x000000ffffbf7224 */ /* 0x000fe200078e000c */
[----:B------:R-:W-:Y:S01]  /*dfa0*/  MOV R190, RZ ;  /* 0x000000ff00be7202 */ /* 0x000fe20000000f00 */
[----:B------:R-:W-:Y:S01]  /*dfb0*/  IMAD.MOV.U32 R3, RZ, RZ, 0x181f ;  /* 0x0000181fff037424 */ /* 0x000fe200078e00ff */
[----:B------:R-:W-:Y:S02]  /*dfc0*/  MOV R2, 0xdfe0 ;  /* 0x0000dfe000027802 */ /* 0x000fe40000000f00 */
[----:B-12---:R-:W-:Y:S05]  /*dfd0*/  CALL.REL.NOINC `($__internal_53_$__cuda_sm70_shflsync_idx_p) ;  /* 0x0000095000007944 */ /* 0x006fea0003c00000 */
[----:B-----5:R-:W-:Y:S01]  /*dfe0*/  MOV R0, R191 ;  /* 0x000000bf00007202 */ /* 0x020fe20000000f00 */
[----:B-1----:R-:W-:Y:S05]  /*dff0*/  BRA `(.L_x_3236) ;  /* 0xffffd8d000007947 */ /* 0x002fea000383ffff */
.L_x_3180:
        /* <DEDUP_REMOVED lines=13> */
.L_x_3183:
[----:B------:R-:W-:Y:S01]  /*e0d0*/  IMAD.MOV.U32 R191, RZ, RZ, R9 ;  /* 0x000000ffffbf7224 */ /* 0x000fe200078e0009 */
[----:B------:R-:W-:Y:S01]  /*e0e0*/  MOV R190, 0x2 ;  /* 0x0000000200be7802 */ /* 0x000fe20000000f00 */
[----:B-1----:R-:W-:Y:S01]  /*e0f0*/  IMAD.MOV.U32 R3, RZ, RZ, 0x181f ;  /* 0x0000181fff037424 */ /* 0x002fe200078e00ff */
[----:B------:R-:W-:Y:S02]  /*e100*/  MOV R2, 0xe120 ;  /* 0x0000e12000027802 */ /* 0x000fe40000000f00 */
[----:B--234-:R-:W-:Y:S05]  /*e110*/  CALL.REL.NOINC `($__internal_53_$__cuda_sm70_shflsync_idx_p) ;  /* 0x0000081000007944 */ /* 0x01cfea0003c00000 */
[----:B------:R-:W-:Y:S01]  /*e120*/  MOV R8, R191 ;  /* 0x000000bf00087202 */ /* 0x000fe20000000f00 */
[----:B-1---5:R-:W-:Y:S05]  /*e130*/  BRA `(.L_x_3238) ;  /* 0xffffda7000007947 */ /* 0x022fea000383ffff */
.L_x_3184:
[----:B------:R-:W-:Y:S01]  /*e140*/  IMAD.MOV.U32 R191, RZ, RZ, R12 ;  /* 0x000000ffffbf7224 */ /* 0x000fe200078e000c */
[----:B------:R-:W-:Y:S01]  /*e150*/  MOV R190, 0x2 ;  /* 0x0000000200be7802 */ /* 0x000fe20000000f00 */
[----:B------:R-:W-:Y:S01]  /*e160*/  IMAD.MOV.U32 R3, RZ, RZ, 0x181f ;  /* 0x0000181fff037424 */ /* 0x000fe200078e00ff */
[----:B------:R-:W-:Y:S02]  /*e170*/  MOV R2, 0xe190 ;  /* 0x0000e19000027802 */ /* 0x000fe40000000f00 */
[----:B-1234-:R-:W-:Y:S05]  /*e180*/  CALL.REL.NOINC `($__internal_53_$__cuda_sm70_shflsync_idx_p) ;  /* 0x000007a000007944 */ /* 0x01efea0003c00000 */
[----:B-----5:R-:W-:Y:S01]  /*e190*/  MOV R0, R191 ;  /* 0x000000bf00007202 */ /* 0x020fe20000000f00 */
[----:B-1----:R-:W-:Y:S05]  /*e1a0*/  BRA `(.L_x_3239) ;  /* 0xffffda2000007947 */ /* 0x002fea000383ffff */
.L_x_3187:
[----:B------:R-:W-:Y:S01]  /*e1b0*/  IMAD.MOV.U32 R191, RZ, RZ, R9 ;  /* 0x000000ffffbf7224 */ /* 0x000fe200078e0009 */
[----:B------:R-:W-:Y:S01]  /*e1c0*/  MOV R190, 0x3 ;  /* 0x0000000300be7802 */ /* 0x000fe20000000f00 */
[----:B-1----:R-:W-:Y:S01]  /*e1d0*/  IMAD.MOV.U32 R3, RZ, RZ, 0x181f ;  /* 0x0000181fff037424 */ /* 0x002fe200078e00ff */
[----:B------:R-:W-:-:S02]  /*e1e0*/  MOV R2, 0xe200 ;  /* 0x0000e20000027802 */ /* 0x000fc40000000f00 */
[----:B--234-:R-:W-:Y:S05]  /*e1f0*/  CALL.REL.NOINC `($__internal_53_$__cuda_sm70_shflsync_idx_p) ;  /* 0x0000073000007944 */ /* 0x01cfea0003c00000 */
        /* <DEDUP_REMOVED lines=8> */
.L_x_3189:
[----:B------:R-:W-:Y:S01]  /*e280*/  IMAD.MOV.U32 R191, RZ, RZ, R94 ;  /* 0x000000ffffbf7224 */ /* 0x000fe200078e005e */
[----:B------:R-:W-:Y:S01]  /*e290*/  MOV R190, RZ ;  /* 0x000000ff00be7202 */ /* 0x000fe20000000f00 */
[----:B------:R-:W-:Y:S01]  /*e2a0*/  IMAD.MOV.U32 R3, RZ, RZ, 0x1f ;  /* 0x0000001fff037424 */ /* 0x000fe200078e00ff */
[----:B------:R-:W-:Y:S02]  /*e2b0*/  MOV R2, 0xe2d0 ;  /* 0x0000e2d000027802 */ /* 0x000fe40000000f00 */
[----:B-12---:R-:W-:Y:S05]  /*e2c0*/  CALL.REL.NOINC `($__internal_53_$__cuda_sm70_shflsync_idx_p) ;  /* 0x0000066000007944 */ /* 0x006fea0003c00000 */
[----:B------:R-:W-:Y:S01]  /*e2d0*/  MOV R9, R191 ;  /* 0x000000bf00097202 */ /* 0x000fe20000000f00 */
[----:B-1---5:R-:W-:Y:S05]  /*e2e0*/  BRA `(.L_x_3241) ;  /* 0xffffdc5000007947 */ /* 0x022fea000383ffff */
.L_x_3190:
[----:B------:R-:W-:Y:S01]  /*e2f0*/  IMAD.MOV.U32 R191, RZ, RZ, R94 ;  /* 0x000000ffffbf7224 */ /* 0x000fe200078e005e */
[----:B------:R-:W-:Y:S01]  /*e300*/  MOV R190, 0x1 ;  /* 0x0000000100be7802 */ /* 0x000fe20000000f00 */
[----:B------:R-:W-:Y:S01]  /*e310*/  IMAD.MOV.U32 R3, RZ, RZ, 0x1f ;  /* 0x0000001fff037424 */ /* 0x000fe200078e00ff */
[----:B------:R-:W-:Y:S02]  /*e320*/  MOV R2, 0xe340 ;  /* 0x0000e34000027802 */ /* 0x000fe40000000f00 */
[----:B-123--:R-:W-:Y:S05]  /*e330*/  CALL.REL.NOINC `($__internal_53_$__cuda_sm70_shflsync_idx_p) ;  /* 0x000005f000007944 */ /* 0x00efea0003c00000 */
[----:B------:R-:W-:Y:S01]  /*e340*/  MOV R8, R191 ;  /* 0x000000bf00087202 */ /* 0x000fe20000000f00 */
[----:B-1---5:R-:W-:Y:S05]  /*e350*/  BRA `(.L_x_3242) ;  /* 0xffffdc0000007947 */ /* 0x022fea000383ffff */
.L_x_3191:
[----:B------:R-:W-:Y:S02]  /*e360*/  MOV R2, 0x1 ;  /* 0x0000000100027802 */ /* 0x000fe40000000f00 */
[----:B------:R-:W-:-:S02]  /*e370*/  MOV R3, 0xe390 ;  /* 0x0000e39000037802 */ /* 0x000fc40000000f00 */
[----:B--234-:R-:W-:Y:S05]  /*e380*/  CALL.REL.NOINC `($__internal_54_$__cuda_sm70_shflsync_up_p) ;  /* 0x0000061000007944 */ /* 0x01cfea0003c00000 */
[----:B------:R-:W-:Y:S05]  /*e390*/  BRA `(.L_x_3243) ;  /* 0xffffdce000007947 */ /* 0x000fea000383ffff */
.L_x_3192:
[----:B------:R-:W-:Y:S02]  /*e3a0*/  MOV R2, 0x2 ;  /* 0x0000000200027802 */ /* 0x000fe40000000f00 */
[----:B------:R-:W-:-:S02]  /*e3b0*/  MOV R3, 0xe3d0 ;  /* 0x0000e3d000037802 */ /* 0x000fc40000000f00 */
[----:B--23--:R-:W-:Y:S05]  /*e3c0*/  CALL.REL.NOINC `($__internal_54_$__cuda_sm70_shflsync_up_p) ;  /* 0x000005d000007944 */ /* 0x00cfea0003c00000 */
        /* <DEDUP_REMOVED lines=24> */
.L_x_3196:
[----:B------:R-:W-:Y:S02]  /*e550*/  MOV R2, 0x1 ;  /* 0x0000000100027802 */ /* 0x000fe40000000f00 */
[----:B------:R-:W-:Y:S02]  /*e560*/  MOV R3, 0xe580 ;  /* 0x0000e58000037802 */ /* 0x000fe40000000f00 */
[----:B------:R-:W-:Y:S05]  /*e570*/  CALL.REL.NOINC `($__internal_54_$__cuda_sm70_shflsync_up_p) ;  /* 0x0000042000007944 */ /* 0x000fea0003c00000 */
[----:B------:R-:W-:Y:S01]  /*e580*/  MOV R2, R4 ;  /* 0x0000000400027202 */ /* 0x000fe20000000f00 */
[----:B------:R-:W-:Y:S05]  /*e590*/  BRA `(.L_x_3245) ;  /* 0xffffdd3000007947 */ /* 0x000fea000383ffff */
.L_x_3197:
[----:B------:R-:W-:Y:S02]  /*e5a0*/  MOV R2, 0x2 ;  /* 0x0000000200027802 */ /* 0x000fe40000000f00 */
[----:B------:R-:W-:Y:S02]  /*e5b0*/  MOV R3, 0xe5d0 ;  /* 0x0000e5d000037802 */ /* 0x000fe40000000f00 */
        /* <DEDUP_REMOVED lines=25> */
.L_x_3199:
[----:B------:R-:W-:Y:S02]  /*e750*/  SEL R0, RZ, 0x1, P0 ;  /* 0x00000001ff007807 */ /* 0x000fe40000000000 */
[----:B------:R-:W-:Y:S02]  /*e760*/  MOV R2, 0xe780 ;  /* 0x0000e78000027802 */ /* 0x000fe40000000f00 */
[----:B-1----:R-:W-:Y:S05]  /*e770*/  CALL.REL.NOINC `($__internal_55_$__cuda_sm70_votesync_ballot) ;  /* 0x0000029000007944 */ /* 0x002fea0003c00000 */
[----:B------:R-:W-:Y:S05]  /*e780*/  BRA `(.L_x_3247) ;  /* 0xffffdcd000007947 */ /* 0x000fea000383ffff */
.L_x_3200:
[----:B------:R-:W-:Y:S01]  /*e790*/  IMAD.MOV.U32 R191, RZ, RZ, R6 ;  /* 0x000000ffffbf7224 */ /* 0x000fe200078e0006 */
[----:B---3--:R-:W-:Y:S01]  /*e7a0*/  MOV R190, R11 ;  /* 0x0000000b00be7202 */ /* 0x008fe20000000f00 */
[----:B------:R-:W-:Y:S01]  /*e7b0*/  IMAD.MOV.U32 R3, RZ, RZ, 0x1f ;  /* 0x0000001fff037424 */ /* 0x000fe200078e00ff */
[----:B------:R-:W-:Y:S02]  /*e7c0*/  MOV R2, 0xe7e0 ;  /* 0x0000e7e000027802 */ /* 0x000fe40000000f00 */
[----:B-12---:R-:W-:Y:S05]  /*e7d0*/  CALL.REL.NOINC `($__internal_53_$__cuda_sm70_shflsync_idx_p) ;  /* 0x0000015000007944 */ /* 0x006fea0003c00000 */
[----:B------:R-:W-:Y:S01]  /*e7e0*/  IMAD.MOV.U32 R6, RZ, RZ, R191 ;  /* 0x000000ffff067224 */ /* 0x000fe200078e00bf */
[----:B------:R-:W-:Y:S01]  /*e7f0*/  MOV R190, R11 ;  /* 0x0000000b00be7202 */ /* 0x000fe20000000f00 */
[----:B------:R-:W-:Y:S01]  /*e800*/  IMAD.MOV.U32 R191, RZ, RZ, R7 ;  /* 0x000000ffffbf7224 */ /* 0x000fe200078e0007 */
[----:B------:R-:W-:Y:S02]  /*e810*/  MOV R3, 0x1f ;  /* 0x0000001f00037802 */ /* 0x000fe40000000f00 */
[----:B------:R-:W-:-:S02]  /*e820*/  MOV R2, 0xe840 ;  /* 0x0000e84000027802 */ /* 0x000fc40000000f00 */
[----:B-1---5:R-:W-:Y:S05]  /*e830*/  CALL.REL.NOINC `($__internal_53_$__cuda_sm70_shflsync_idx_p) ;  /* 0x000000f000007944 */ /* 0x022fea0003c00000 */
[----:B------:R-:W-:Y:S01]  /*e840*/  MOV R7, R191 ;  /* 0x000000bf00077202 */ /* 0x000fe20000000f00 */
[----:B-1---5:R-:W-:Y:S05]  /*e850*/  BRA `(.L_x_3248) ;  /* 0xffffdc4000007947 */ /* 0x022fea000383ffff */
.L_x_3203:
[----:B------:R-:W-:Y:S01]  /*e860*/  IMAD.MOV.U32 R191, RZ, RZ, R4 ;  /* 0x000000ffffbf7224 */ /* 0x000fe200078e0004 */
[----:B------:R-:W-:Y:S01]  /*e870*/  MOV R190, R0 ;  /* 0x0000000000be7202 */ /* 0x000fe20000000f00 */
[----:B------:R-:W-:Y:S01]  /*e880*/  IMAD.MOV.U32 R3, RZ, RZ, 0x1f ;  /* 0x0000001fff037424 */ /* 0x000fe200078e00ff */
[----:B------:R-:W-:-:S02]  /*e890*/  MOV R2, 0xe8b0 ;  /* 0x0000e8b000027802 */ /* 0x000fc40000000f00 */
[----:B-1-34-:R-:W-:Y:S05]  /*e8a0*/  CALL.REL.NOINC `($__internal_53_$__cuda_sm70_shflsync_idx_p) ;  /* 0x0000008000007944 */ /* 0x01afea0003c00000 */
[----:B------:R-:W-:Y:S01]  /*e8b0*/  MOV R10, R191 ;  /* 0x000000bf000a7202 */ /* 0x000fe20000000f00 */
[----:B-1---5:R-:W-:Y:S05]  /*e8c0*/  BRA `(.L_x_3202) ;  /* 0xffffdc3000007947 */ /* 0x022fea000383ffff */
        .weak           $__internal_52_$__cuda_sm70_shflsync_bfly_p
        .type           $__internal_52_$__cuda_sm70_shflsync_bfly_p,@function
        .size           $__internal_52_$__cuda_sm70_shflsync_bfly_p,($__internal_53_$__cuda_sm70_shflsync_idx_p - $__internal_52_$__cuda_sm70_shflsync_bfly_p)
$__internal_52_$__cuda_sm70_shflsync_bfly_p:
[----:B------:R-:W-:Y:S02]  /*e8d0*/  MOV R137, 0xffffffff ;  /* 0xffffffff00897802 */ /* 0x000fe40000000f00 */
[----:B------:R-:W-:-:S02]  /*e8e0*/  MOV R3, 0x1f ;  /* 0x0000001f00037802 */ /* 0x000fc40000000f00 */
[----:B------:R-:W-:Y:S04]  /*e8f0*/  WARPSYNC R137 ;  /* 0x0000008900007348 */ /* 0x000fe80003800000 */
[----:B------:R1:W2:Y:S02]  /*e900*/  SHFL.BFLY PT, R0, R124, R0, R3 ;  /* 0x0c0000007c007389 */ /* 0x0002a400000e0003 */
[----:B-1----:R-:W-:-:S04]  /*e910*/  MOV R3, 0x0 ;  /* 0x0000000000037802 */ /* 0x002fc80000000f00 */
[----:B--2---:R-:W-:Y:S05]  /*e920*/  RET.REL.NODEC R2 `(_ZN7cutlass13device_kernelIN5flash19enable_sm80_to_sm89INS1_16FlashAttnFwdSm80INS1_25CollectiveMainloopFwdSm80ILi8ELi1ELb0EN4cute5tupleIJNS5_1CILi128EEENS7_ILi64EEENS7_ILi192EEEEEELi192ENS_6half_tEfNS_4arch4Sm80ELb0ELb0ELb0ELb1ELb1ELb0ELb1ELb1EEENS1_21CollectiveEpilogueFwdINS6_IJS8_SA_S9_EEENS6_IJNS7_ILi1EEESI_SI_EEESC_SE_Li256ELb1ELb1ELb1ELb0EEENS1_36VarlenDynamicPersistentTileSchedulerILi128ELi64ELi256ELi256ELb1ELb1ELb0ELb0ELb1ELb1EEEEEEEEEvNT_6ParamsE) ;  /* 0xffff16d002007950 */ /* 0x004fea0003c3ffff */
        .weak           $__internal_53_$__cuda_sm70_shflsync_idx_p
        .type           $__internal_53_$__cuda_sm70_shflsync_idx_p,@function
        .size           $__internal_53_$__cuda_sm70_shflsync_idx_p,($__internal_54_$__cuda_sm70_shflsync_up_p - $__internal_53_$__cuda_sm70_shflsync_idx_p)
$__internal_53_$__cuda_sm70_shflsync_idx_p:
[----:B------:R1:W-:Y:S02]  /*e930*/  STL [R1+0x10], R0 ;  /* 0x0000100001007387 */ /* 0x0003e40000100800 */
[----:B-1----:R-:W-:-:S04]  /*e940*/  MOV R0, 0xffffffff ;  /* 0xffffffff00007802 */ /* 0x002fc80000000f00 */
[----:B------:R-:W-:Y:S04]  /*e950*/  WARPSYNC R0 ;  /* 0x0000000000007348 */ /* 0x000fe80003800000 */
[----:B------:R1:W2:Y:S04]  /*e960*/  SHFL.IDX PT, R191, R191, R190, R3 ;  /* 0x000000bebfbf7389 */ /* 0x0002a800000e0003 */
[----:B-1----:R1:W5:Y:S01]  /*e970*/  LDL.LU R0, [R1+0x10] ;  /* 0x0000100001007983 */ /* 0x0023620000300800 */
[----:B------:R-:W-:-:S04]  /*e980*/  MOV R3, 0x0 ;  /* 0x0000000000037802 */ /* 0x000fc80000000f00 */
[----:B--2---:R-:W-:Y:S05]  /*e990*/  RET.REL.NODEC R2 `(_ZN7cutlass13device_kernelIN5flash19enable_sm80_to_sm89INS1_16FlashAttnFwdSm80INS1_25CollectiveMainloopFwdSm80ILi8ELi1ELb0EN4cute5tupleIJNS5_1CILi128EEENS7_ILi64EEENS7_ILi192EEEEEELi192ENS_6half_tEfNS_4arch4Sm80ELb0ELb0ELb0ELb1ELb1ELb0ELb1ELb1EEENS1_21CollectiveEpilogueFwdINS6_IJS8_SA_S9_EEENS6_IJNS7_ILi1EEESI_SI_EEESC_SE_Li256ELb1ELb1ELb1ELb0EEENS1_36VarlenDynamicPersistentTileSchedulerILi128ELi64ELi256ELi256ELb1ELb1ELb0ELb0ELb1ELb1EEEEEEEEEvNT_6ParamsE) ;  /* 0xffff166002007950 */ /* 0x004fea0003c3ffff */
        .weak           $__internal_54_$__cuda_sm70_shflsync_up_p
        .type           $__internal_54_$__cuda_sm70_shflsync_up_p,@function
        .size           $__internal_54_$__cuda_sm70_shflsync_up_p,($__internal_55_$__cuda_sm70_votesync_ballot - $__internal_54_$__cuda_sm70_shflsync_up_p)
$__internal_54_$__cuda_sm70_shflsync_up_p:
[----:B------:R-:W-:Y:S02]  /*e9a0*/  IMAD.MOV.U32 R4, RZ, RZ, RZ ;  /* 0x000000ffff047224 */ /* 0x000fe400078e00ff */
[----:B------:R-:W-:-:S04]  /*e9b0*/  IMAD.MOV.U32 R11, RZ, RZ, -0x1 ;  /* 0xffffffffff0b7424 */ /* 0x000fc800078e00ff */
[----:B------:R-:W-:Y:S04]  /*e9c0*/  WARPSYNC R11 ;  /* 0x0000000b00007348 */ /* 0x000fe80003800000 */
[----:B------:R1:W2:Y:S02]  /*e9d0*/  SHFL.UP PT, R4, R0, R2, R4 ;  /* 0x0400000200047389 */ /* 0x0002a400000e0004 */
[----:B-1----:R-:W-:Y:S02]  /*e9e0*/  MOV R2, R3 ;  /* 0x0000000300027202 */ /* 0x002fe40000000f00 */
[----:B------:R-:W-:-:S04]  /*e9f0*/  MOV R3, 0x0 ;  /* 0x0000000000037802 */ /* 0x000fc80000000f00 */
[----:B--2---:R-:W-:Y:S05]  /*ea00*/  RET.REL.NODEC R2 `(_ZN7cutlass13device_kernelIN5flash19enable_sm80_to_sm89INS1_16FlashAttnFwdSm80INS1_25CollectiveMainloopFwdSm80ILi8ELi1ELb0EN4cute5tupleIJNS5_1CILi128EEENS7_ILi64EEENS7_ILi192EEEEEELi192ENS_6half_tEfNS_4arch4Sm80ELb0ELb0ELb0ELb1ELb1ELb0ELb1ELb1EEENS1_21CollectiveEpilogueFwdINS6_IJS8_SA_S9_EEENS6_IJNS7_ILi1EEESI_SI_EEESC_SE_Li256ELb1ELb1ELb1ELb0EEENS1_36VarlenDynamicPersistentTileSchedulerILi128ELi64ELi256ELi256ELb1ELb1ELb0ELb0ELb1ELb1EEEEEEEEEvNT_6ParamsE) ;  /* 0xffff15f002007950 */ /* 0x004fea0003c3ffff */
        .weak           $__internal_55_$__cuda_sm70_votesync_ballot
        .type           $__internal_55_$__cuda_sm70_votesync_ballot,@function
        .size           $__internal_55_$__cuda_sm70_votesync_ballot,(.L_x_6241 - $__internal_55_$__cuda_sm70_votesync_ballot)
$__internal_55_$__cuda_sm70_votesync_ballot:
[----:B------:R-:W-:Y:S01]  /*ea10*/  ISETP.NE.U32.AND P0, PT, R0, 0x1, PT ;  /* 0x000000010000780c */ /* 0x000fe20003f05070 */
[----:B------:R-:W-:-:S04]  /*ea20*/  IMAD.MOV.U32 R3, RZ, RZ, -0x1 ;  /* 0xffffffffff037424 */ /* 0x000fc800078e00ff */
[----:B------:R-:W-:Y:S08]  /*ea30*/  WARPSYNC R3 ;  /* 0x0000000300007348 */ /* 0x000ff00003800000 */
[----:B------:R-:W-:-:S04]  /*ea40*/  VOTE.ANY R0, PT, !P0 ;  /* 0x0000000000007806 */ /* 0x000fc800040e0100 */
[----:B------:R-:W-:Y:S01]  /*ea50*/  LOP3.LUT R0, R0, R3, RZ, 0xc0, !PT ;  /* 0x0000000300007212 */ /* 0x000fe200078ec0ff */
[----:B------:R-:W-:-:S04]  /*ea60*/  IMAD.MOV.U32 R3, RZ, RZ, 0x0 ;  /* 0x00000000ff037424 */ /* 0x000fc800078e00ff */
[----:B------:R-:W-:Y:S05]  /*ea70*/  RET.REL.NODEC R2 `(_ZN7cutlass13device_kernelIN5flash19enable_sm80_to_sm89INS1_16FlashAttnFwdSm80INS1_25CollectiveMainloopFwdSm80ILi8ELi1ELb0EN4cute5tupleIJNS5_1CILi128EEENS7_ILi64EEENS7_ILi192EEEEEELi192ENS_6half_tEfNS_4arch4Sm80ELb0ELb0ELb0ELb1ELb1ELb0ELb1ELb1EEENS1_21CollectiveEpilogueFwdINS6_IJS8_SA_S9_EEENS6_IJNS7_ILi1EEESI_SI_EEESC_SE_Li256ELb1ELb1ELb1ELb0EEENS1_36VarlenDynamicPersistentTileSchedulerILi128ELi64ELi256ELi256ELb1ELb1ELb0ELb0ELb1ELb1EEEEEEEEEvNT_6ParamsE) ;  /* 0xffff158002007950 */ /* 0x000fea0003c3ffff */
.L_x_3249:
        /* <DEDUP_REMOVED lines=16> */
.L_x_6241:


//--------------------- .text._ZN7cutlass13device_kernelIN5flash19enable_sm80_to_sm89INS1_16FlashAttnFwdSm80INS1_25CollectiveMainloopFwdSm80ILi8ELi1ELb0EN4cute5tupleIJNS5_1CILi128EEENS7_ILi64EEENS7_ILi192EEEEEELi192ENS_6half_tEfNS_4arch4Sm80ELb0ELb0ELb0ELb1ELb1ELb1ELb1ELb1EEENS1_21CollectiveEpilogueFwdINS6_IJS8_SA_S9_EEENS6_IJNS7_ILi1EEESI_SI_EEESC_SE_Li256ELb1ELb1ELb1ELb0EEENS1_36VarlenDynamicPersistentTileSchedulerILi128ELi64ELi256ELi256ELb1ELb1ELb0ELb0ELb1ELb1EEEEEEEEEvNT_6ParamsE --------------------------
	.section	.text._ZN7cutlass13device_kernelIN5flash19enable_sm80_to_sm89INS1_16FlashAttnFwdSm80INS1_25CollectiveMainloopFwdSm80ILi8ELi1ELb0EN4cute5tupleIJNS5_1CILi128EEENS7_ILi64EEENS7_ILi192EEEEEELi192ENS_6half_tEfNS_4arch4Sm80ELb0ELb0ELb0ELb1ELb1ELb1ELb1ELb1EEENS1_21CollectiveEpilogueFwdINS6_IJS8_SA_S9_EEENS6_IJNS7_ILi1EEESI_SI_EEESC_SE_Li256ELb1ELb1ELb1ELb0EEENS1_36VarlenDynamicPersistentTileSchedulerILi128ELi64ELi256ELi256ELb1ELb1ELb0ELb0ELb1ELb1EEEEEEEEEvNT_6ParamsE,"ax",@progbits
	.sectioninfo	@"SHI_REGISTERS=255"
	.align	128
.text._ZN7cutlass13device_kernelIN5flash19enable_sm80_to_sm89INS1_16FlashAttnFwdSm80INS1_25CollectiveMainloopFwdSm80ILi8ELi1ELb0EN4cute5tupleIJNS5_1CILi128EEENS7_ILi64EEENS7_ILi192EEEEEELi192ENS_6half_tEfNS_4arch4Sm80ELb0ELb0ELb0ELb1ELb1ELb1ELb1ELb1EEENS1_21CollectiveEpilogueFwdINS6_IJS8_SA_S9_EEENS6_IJNS7_ILi1EEESI_SI_EEESC_SE_Li256ELb1ELb1ELb1ELb0EEENS1_36VarlenDynamicPersistentTileSchedulerILi128ELi64ELi256ELi256ELb1ELb1ELb0ELb0ELb1ELb1EEEEEEEEEvNT_6ParamsE:
        .type           _ZN7cutlass13device_kernelIN5flash19enable_sm80_to_sm89INS1_16FlashAttnFwdSm80INS1_25CollectiveMainloopFwdSm80ILi8ELi1ELb0EN4cute5tupleIJNS5_1CILi128EEENS7_ILi64EEENS7_ILi192EEEEEELi192ENS_6half_tEfNS_4arch4Sm80ELb0ELb0ELb0ELb1ELb1ELb1ELb1ELb1EEENS1_21CollectiveEpilogueFwdINS6_IJS8_SA_S9_EEENS6_IJNS7_ILi1EEESI_SI_EEESC_SE_Li256ELb1ELb1ELb1ELb0EEENS1_36VarlenDynamicPersistentTileSchedulerILi128ELi64ELi256ELi256ELb1ELb1ELb0ELb0ELb1ELb1EEEEEEEEEvNT_6ParamsE,@function
        .size           _ZN7cutlass13device_kernelIN5flash19enable_sm80_to_sm89INS1_16FlashAttnFwdSm80INS1_25CollectiveMainloopFwdSm80ILi8ELi1ELb0EN4cute5tupleIJNS5_1CILi128EEENS7_ILi64EEENS7_ILi192EEEEEELi192ENS_6half_tEfNS_4arch4Sm80ELb0ELb0ELb0ELb1ELb1ELb1ELb1ELb1EEENS1_21CollectiveEpilogueFwdINS6_IJS8_SA_S9_EEENS6_IJNS7_ILi1EEESI_SI_EEESC_SE_Li256ELb1ELb1ELb1ELb0EEENS1_36VarlenDynamicPersistentTileSchedulerILi128ELi64ELi256ELi256ELb1ELb1ELb0ELb0ELb1ELb1EEEEEEEEEvNT_6ParamsE,(.L_x_6246 - _ZN7cutlass13device_kernelIN5flash19enable_sm80_to_sm89INS1_16FlashAttnFwdSm80INS1_25CollectiveMainloopFwdSm80ILi8ELi1ELb0EN4cute5tupleIJNS5_1CILi128EEENS7_ILi64EEENS7_ILi192EEEEEELi192ENS_6half_tEfNS_4arch4Sm80ELb0ELb0ELb0ELb1ELb1ELb1ELb1ELb1EEENS1_21CollectiveEpilogueFwdINS6_IJS8_SA_S9_EEENS6_IJNS7_ILi1EEESI_SI_EEESC_SE_Li256ELb1ELb1ELb1ELb0EEENS1_36VarlenDynamicPersistentTileSchedulerILi128ELi64ELi256ELi256ELb1ELb1ELb0ELb0ELb1ELb1EEEEEEEEEvNT_6ParamsE)
        .other          _ZN7cutlass13device_kernelIN5flash19enable_sm80_to_sm89INS1_16FlashAttnFwdSm80INS1_25CollectiveMainloopFwdSm80ILi8ELi1ELb0EN4cute5tupleIJNS5_1CILi128EEENS7_ILi64EEENS7_ILi192EEEEEELi192ENS_6half_tEfNS_4arch4Sm80ELb0ELb0ELb0ELb1ELb1ELb1ELb1ELb1EEENS1_21CollectiveEpilogueFwdINS6_IJS8_SA_S9_EEENS6_IJNS7_ILi1EEESI_SI_EEESC_SE_Li256ELb1ELb1ELb1ELb0EEENS1_36VarlenDynamicPersistentTileSchedulerILi128ELi64ELi256ELi256ELb1ELb1ELb0ELb0ELb1ELb1EEEEEEEEEvNT_6ParamsE,@"STO_CUDA_ENTRY STV_DEFAULT"
_ZN7cutlass13device_kernelIN5flash19enable_sm80_to_sm89INS1_16FlashAttnFwdSm80INS1_25CollectiveMainloopFwdSm80ILi8ELi1ELb0EN4cute5tupleIJNS5_1CILi128EEENS7_ILi64EEENS7_ILi192EEEEEELi192ENS_6half_tEfNS_4arch4Sm80ELb0ELb0ELb0ELb1ELb1ELb1ELb1ELb1EEENS1_21CollectiveEpilogueFwdINS6_IJS8_SA_S9_EEENS6_IJNS7_ILi1EEESI_SI_EEESC_SE_Li256ELb1ELb1ELb1ELb0EEENS1_36VarlenDynamicPersistentTileSchedulerILi128ELi64ELi256ELi256ELb1ELb1ELb0ELb0ELb1ELb1EEEEEEEEEvNT_6ParamsE:
        /* <DEDUP_REMOVED lines=52> */
.L_x_3255:
        /* <DEDUP_REMOVED lines=17> */
.L_x_3421:
        /* <DEDUP_REMOVED lines=16> */
.L_x_3422:
[----:B---3--:R-:W-:-:S05]  /*0550*/  IMAD R0, R0, c[0x0][0x538], RZ ;  /* 0x00014e0000007a24 */ /* 0x008fca00078e02ff */
[----:B------:R-:W-:-:S04]  /*0560*/  IADD3 R6, R0, R6, RZ ;  /* 0x0000000600067210 */ /* 0x000fc80007ffe0ff */
[----:B------:R-:W-:-:S13]  /*0570*/  ISETP.GT.AND P0, PT, R6, UR4, PT ;  /* 0x0000000406007c0c */ /* 0x000fda000bf04270 */
[----:B-12---:R-:W-:Y:S05]  /*0580*/  @!P0 BRA `(.L_x_3255) ;  /* 0xfffffdb000008947 */ /* 0x006fea000383ffff */
.L_x_3251:
[----:B------:R-:W-:-:S05]  /*0590*/  IADD3 R12, -R0, R6, RZ ;  /* 0x00000006000c7210 */ /* 0x000fca0007ffe1ff */
[----:B------:R-:W-:-:S05]  /*05a0*/  IMAD R0, R4, c[0x0][0x538], R12 ;  /* 0x00014e0004007a24 */ /* 0x000fca00078e020c */
[----:B------:R-:W-:Y:S01]  /*05b0*/  ISETP.GT.AND P0, PT, R0, UR4, PT ;  /* 0x0000000400007c0c */ /* 0x000fe2000bf04270 */
[----:B------:R-:W-:-:S12]  /*05c0*/  BRA.DIV ~URZ, `(.L_x_3256) ;  /* 0x00017d227f007947 */ /* 0x000fd8000b800000 */
[----:B------:R-:W-:-:S04]  /*05d0*/  VOTE.ANY R5, PT, !P0 ;  /* 0x0000000000057806 */ /* 0x000fc800040e0100 */
.L_x_3423:
[----:B------:R2:W3:Y:S01]  /*05e0*/  POPC R13, R5 ;  /* 0x00000005000d7309 */ /* 0x0004e20000000000 */
[----:B------:R-:W-:Y:S05]  /*05f0*/  BRA.DIV ~URZ, `(.L_x_3257) ;  /* 0x00017d427f007947 */ /* 0x000fea000b800000 */
[----:B---3--:R3:W4:Y:S01]  /*0600*/  SHFL.IDX PT, R11, R8, R13, 0x1f ;  /* 0x00001f0d080b7589 */ /* 0x00872200000e0000 */
[----:B------:R-:W-:-:S03]  /*0610*/  MOV R6, RZ ;  /* 0x000000ff00067202 */ /* 0x000fc60000000f00 */
[----:B------:R3:W2:Y:S04]  /*0620*/  SHFL.IDX PT, R10, R7, R13, 0x1f ;  /* 0x00001f0d070a7589 */ /* 0x0006a800000e0000 */
.L_x_3424:
[----:B------:R-:W-:Y:S01]  /*0630*/  ISETP.NE.AND P0, PT, R5, RZ, PT ;  /* 0x000000ff0500720c */ /* 0x000fe20003f05270 */
[----:B------:R-:W-:-:S12]  /*0640*/  BSSY B0, `(.L_x_3258) ;  /* 0x0000005000007945 */ /* 0x000fd80003800000 */
[----:B------:R-:W-:Y:S05]  /*0650*/  @!P0 BRA `(.L_x_3259) ;  /* 0x0000003000008947 */ /* 0x000fea0003800000 */
[----:B------:R-:W-:Y:S01]  /*0660*/  IADD3 R195, R13, -0x1, RZ ;  /* 0xffffffff0dc37810 */ /* 0x000fe20007ffe0ff */
[----:B------:R-:W-:Y:S05]  /*0670*/  BRA.DIV ~URZ, `(.L_x_3260) ;  /* 0x00017da27f007947 */ /* 0x000fea000b800000 */
[----:B------:R3:W4:Y:S02]  /*0680*/  SHFL.IDX PT, R6, R4, R195, 0x1f ;  /* 0x00001fc304067589 */ /* 0x00072400000e0000 */
.L_x_3259:
[----:B------:R-:W-:Y:S05]  /*0690*/  BSYNC B0 ;  /* 0x0000000000007941 */ /* 0x000fea0003800000 */
.L_x_3258:
        /* <DEDUP_REMOVED lines=65> */
.L_x_3252:
[----:B-1----:R-:W-:Y:S01]  /*0ab0*/  IMAD.MOV.U32 R237, RZ, RZ, RZ ;  /* 0x000000ffffed7224 */ /* 0x002fe200078e00ff */
[----:B------:R-:W-:Y:S01]  /*0ac0*/  MOV R238, RZ ;  /* 0x000000ff00ee7202 */ /* 0x000fe20000000f00 */
[----:B------:R-:W-:Y:S01]  /*0ad0*/  IMAD.U32 R236, RZ, RZ, UR4 ;  /* 0x00000004ffec7e24 */ /* 0x000fe2000f8e00ff */
[----:B------:R-:W-:Y:S02]  /*0ae0*/  MOV R239, c[0x0][0x53c] ;  /* 0x00014f0000ef7a02 */ /* 0x000fe40000000f00 */
.L_x_3261:
[----:B------:R-:W-:Y:S01]  /*0af0*/  ISETP.NE.AND P0, PT, R14, RZ, PT ;  /* 0x000000ff0e00720c */ /* 0x000fe20003f05270 */
[----:B------:R-:W-:-:S12]  /*0b00*/  WARPSYNC 0xffffffff ;  /* 0xffffffff00007948 */ /* 0x000fd80003800000 */
[----:B------:R1:W-:Y:S04]  /*0b10*/  @!P0 STS.128 [0x18100], R236 ;  /* 0x018100ecff008388 */ /* 0x0003e80000000c00 */
[----:B------:R-:W-:Y:S06]  /*0b20*/  BAR.ARV 0x5, 0x100 ;  /* 0x0144000000007b1d */ /* 0x000fec0000002000 */
.L_x_3250:
        /* <DEDUP_REMOVED lines=51> */
[C---:B------:R-:W-:Y:S01]  /*0e60*/  IMAD.SHL.U32 R106, R240.reuse, 0x4, RZ ;  /* 0x00000004f06a7824 */ /* 0x040fe200078e00ff */
        /* <DEDUP_REMOVED lines=52> */
[C---:B------:R-:W-:Y:S02]  /*11b0*/  LOP3.LUT R4, R25.reuse, 0x38, R216, 0xf8, !PT ;  /* 0x0000003819047812 */ /* 0x040fe400078ef8d8 */
[----:B------:R-:W-:Y:S01]  /*11c0*/  LOP3.LUT R21, R2, 0xfffffe00, RZ, 0xc0, !PT ;  /* 0xfffffe0002157812 */ /* 0x000fe200078ec0ff */
[----:B------:R-:W-:Y:S01]  /*11d0*/  IMAD.SHL.U32 R2, R8, 0x80, RZ ;  /* 0x0000008008027824 */ /* 0x000fe200078e00ff */
[--C-:B------:R-:W-:Y:S02]  /*11e0*/  LOP3.LUT R6, R218, 0x38, R215.reuse, 0xf8, !PT ;  /* 0x00000038da067812 */ /* 0x100fe400078ef8d7 */
[----:B------:R-:W-:Y:S01]  /*11f0*/  LOP3.LUT R9, R25, 0x38, R215, 0xf8, !PT ;  /* 0x0000003819097812 */ /* 0x000fe200078ef8d7 */
[----:B------:R-:W-:Y:S01]  /*1200*/  STL [R1+0x10], R21 ;  /* 0x0000101501007387 */ /* 0x000fe20000100800 */
[----:B------:R-:W-:Y:S02]  /*1210*/  LOP3.LUT R3, R3, 0xffffe000, RZ, 0xc0, !PT ;  /* 0xffffe00003037812 */ /* 0x000fe400078ec0ff */
[----:B------:R-:W-:-:S02]  /*1220*/  LOP3.LUT R8, R5, R219, RZ, 0x3c, !PT ;  /* 0x000000db05087212 */ /* 0x000fc400078e3cff */
[-C--:B------:R-:W-:Y:S02]  /*1230*/  LOP3.LUT R4, R4, R22.reuse, RZ, 0x3c, !PT ;  /* 0x0000001604047212 */ /* 0x080fe400078e3cff */
        /* <DEDUP_REMOVED lines=24> */
[----:B------:R-:W-:Y:S01]  /*13c0*/  STL [R1+0x48], R26 ;  /* 0x0000481a01007387 */ /* 0x000fe20000100800 */
        /* <DEDUP_REMOVED lines=22> */
[----:B------:R-:W-:Y:S01]  /*1530*/  IADD3 R27, R248, 0x58, RZ ;  /* 0x00000058f81b7810 */ /* 0x000fe20007ffe0ff */
[----:B------:R2:W-:Y:S01]  /*1540*/  STL [R1+0x38], R8 ;  /* 0x0000380801007387 */ /* 0x0005e20000100800 */
[----:B------:R-:W-:Y:S02]  /*1550*/  LEA R145, R0, 0x6100, 0x1 ;  /* 0x0000610000917811 */ /* 0x000fe400078e08ff */
[C---:B------:R-:W-:Y:S01]  /*1560*/  IADD3 R24, R248.reuse, 0x70, RZ ;  /* 0x00000070f8187810 */ /* 0x040fe20007ffe0ff */
[----:B------:R3:W-:Y:S01]  /*1570*/  STL [R1+0x34], R7 ;  /* 0x0000340701007387 */ /* 0x0007e20000100800 */
[C---:B------:R-:W-:Y:S02]  /*1580*/  SEL R2, R13.reuse, 0xffffffc0, !P3 ;  /* 0xffffffc00d027807 */ /* 0x040fe40005800000 */
[----:B------:R-:W-:Y:S01]  /*1590*/  SEL R0, R13, 0xffffffc0, !P5 ;  /* 0xffffffc00d007807 */ /* 0x000fe20006800000 */
[----:B------:R4:W-:Y:S01]  /*15a0*/  STL [R1+0x30], R6 ;  /* 0x0000300601007387 */ /* 0x0009e20000100800 */
[C---:B------:R-:W-:Y:S01]  /*15b0*/  IADD3 R21, R248.reuse, 0x88, RZ ;  /* 0x00000088f8157810 */ /* 0x040fe20007ffe0ff */
[C---:B------:R-:W-:Y:S01]  /*15c0*/  IMAD.IADD R175, R145.reuse, 0x1, R2 ;  /* 0x0000000191af7824 */ /* 0x040fe200078e0202 */
[----:B------:R-:W-:Y:S01]  /*15d0*/  IADD3 R10, R248, 0xb0, RZ ;  /* 0x000000b0f80a7810 */ /* 0x000fe20007ffe0ff */
[----:B------:R5:W-:Y:S01]  /*15e0*/  STL [R1+0x2c], R3 ;  /* 0x00002c0301007387 */ /* 0x000be20000100800 */
[----:B------:R-:W-:-:S02]  /*15f0*/  IADD3 R180, R145, 0x20, RZ ;  /* 0x0000002091b47810 */ /* 0x000fc40007ffe0ff */
[----:B------:R-:W-:Y:S02]  /*1600*/  @P4 IADD3 R180, R145, -0x20, RZ ;  /* 0xffffffe091b44810 */ /* 0x000fe40007ffe0ff */
[----:B------:R-:W-:Y:S02]  /*1610*/  LEA R249, R19, 0x80, 0x1 ;  /* 0x0000008013f97811 */ /* 0x000fe400078e08ff */
[----:B------:R-:W-:Y:S01]  /*1620*/  SHF.R.S32.HI R10, RZ, 0x1f, R10 ;  /* 0x0000001fff0a7819 */ /* 0x000fe2000001140a */
[----:B------:R-:W-:Y:S01]  /*1630*/  IMAD.IADD R172, R2, 0x1, R180 ;  /* 0x0000000102ac7824 */ /* 0x000fe200078e02b4 */
[----:B-1----:R-:W-:Y:S02]  /*1640*/  LEA R9, R11, 0xc100, 0x1 ;  /* 0x0000c1000b097811 */ /* 0x002fe400078e08ff */
[----:B------:R-:W-:Y:S02]  /*1650*/  LEA R10, R17, 0xc100, 0x1 ;  /* 0x0000c100110a7811 */ /* 0x000fe400078e08ff */
[----:B--2---:R-:W-:-:S02]  /*1660*/  SEL R8, R20, 0xffffffe0, !P1 ;  /* 0xffffffe014087807 */ /* 0x004fc40004800000 */
[C---:B------:R-:W-:Y:S02]  /*1670*/  IADD3 R250, R249.reuse, -0x10, RZ ;  /* 0xfffffff0f9fa7810 */ /* 0x040fe40007ffe0ff */
[----:B---3--:R-:W-:Y:S01]  /*1680*/  LOP3.LUT R7, R218, 0x38, R102, 0xf8, !PT ;  /* 0x00000038da077812 */ /* 0x008fe200078ef866 */
[----:B------:R-:W-:Y:S01]  /*1690*/  IMAD.IADD R252, R249, 0x1, R8 ;  /* 0x00000001f9fc7824 */ /* 0x000fe200078e0208 */
[----:B------:R-:W-:Y:S02]  /*16a0*/  LEA R176, R4, 0xc100, 0x1 ;  /* 0x0000c10004b07811 */ /* 0x000fe400078e08ff */
[----:B------:R-:W-:Y:S02]  /*16b0*/  LOP3.LUT R7, R220, R7, R219, 0xf6, !PT ;  /* 0x00000007dc077212 */ /* 0x000fe400078ef6db */
[----:B----4-:R-:W-:Y:S01]  /*16c0*/  SEL R6, R13, 0xffffffc0, !P2 ;  /* 0xffffffc00d067807 */ /* 0x010fe20005000000 */
[----:B------:R-:W-:Y:S01]  /*16d0*/  IMAD.IADD R179, R176, 0x1, R0 ;  /* 0x00000001b0b37824 */ /* 0x000fe200078e0200 */
[----:B------:R-:W-:Y:S01]  /*16e0*/  LEA R7, R7, 0xc100, 0x1 ;  /* 0x0000c10007077811 */ /* 0x000fe200078e08ff */
[----:B-----5:R-:W-:Y:S01]  /*16f0*/  IMAD R3, R12, 0x8, R23 ;  /* 0x000000080c037824 */ /* 0x020fe200078e0217 */
[----:B------:R-:W-:Y:S01]  /*1700*/  IADD3 R13, R248, 0xa0, RZ ;  /* 0x000000a0f80d7810 */ /* 0x000fe20007ffe0ff */
[----:B------:R-:W-:Y:S01]  /*1710*/  IMAD.IADD R2, R249, 0x1, R6 ;  /* 0x00000001f9027824 */ /* 0x000fe200078e0206 */
[----:B------:R-:W-:-:S02]  /*1720*/  LEA R146, R5, 0x100, 0x1 ;  /* 0x0000010005927811 */ /* 0x000fc400078e08ff */
[----:B------:R1:W-:Y:S01]  /*1730*/  STL [R1+0x58], R3 ;  /* 0x0000580301007387 */ /* 0x0003e20000100800 */
[----:B------:R-:W-:Y:S02]  /*1740*/  @P0 IADD3 R250, R249, 0x10, RZ ;  /* 0x00000010f9fa0810 */ /* 0x000fe40007ffe0ff */
[----:B------:R-:W-:Y:S01]  /*1750*/  IMAD.IADD R174, R0, 0x1, R146 ;  /* 0x0000000100ae7824 */ /* 0x000fe200078e0292 */
[----:B------:R2:W-:Y:S01]  /*1760*/  STL [R1+0x28], R9 ;  /* 0x0000280901007387 */ /* 0x0005e20000100800 */
[----:B------:R-:W-:Y:S01]  /*1770*/  LOP3.LUT R202, R218, 0x18, R102, 0xf8, !PT ;  /* 0x00000018daca7812 */ /* 0x000fe200078ef866 */
[----:B------:R-:W-:Y:S01]  /*1780*/  IMAD.IADD R251, R8, 0x1, R250 ;  /* 0x0000000108fb7824 */ /* 0x000fe200078e02fa */
[----:B------:R-:W-:Y:S01]  /*1790*/  IADD3 R35, R248, 0x18, RZ ;  /* 0x00000018f8237810 */ /* 0x000fe20007ffe0ff */
[----:B------:R3:W-:Y:S01]  /*17a0*/  STL [R1+0x24], R7 ;  /* 0x0000240701007387 */ /* 0x0007e20000100800 */
[----:B------:R-:W-:Y:S02]  /*17b0*/  LOP3.LUT R202, R220, R202, R219, 0xf6, !PT ;  /* 0x000000cadcca7212 */ /* 0x000fe400078ef6db */
[----:B------:R-:W-:-:S02]  /*17c0*/  IADD3 R32, R248, 0x30, RZ ;  /* 0x00000030f8207810 */ /* 0x000fc40007ffe0ff */
[C---:B------:R-:W-:Y:S02]  /*17d0*/  IADD3 R29, R248.reuse, 0x48, RZ ;  /* 0x00000048f81d7810 */ /* 0x040fe40007ffe0ff */
[C---:B------:R-:W-:Y:S02]  /*17e0*/  IADD3 R26, R248.reuse, 0x60, RZ ;  /* 0x00000060f81a7810 */ /* 0x040fe40007ffe0ff */
[----:B------:R-:W-:Y:S02]  /*17f0*/  IADD3 R23, R248, 0x78, RZ ;  /* 0x00000078f8177810 */ /* 0x000fe40007ffe0ff */
[----:B------:R-:W-:Y:S02]  /*1800*/  SHF.R.S32.HI R11, RZ, 0x1f, R35 ;  /* 0x0000001fff0b7819 */ /* 0x000fe40000011423 */
[----:B------:R-:W-:Y:S02]  /*1810*/  LEA R202, R202, 0x100, 0x1 ;  /* 0x00000100caca7811 */ /* 0x000fe400078e08ff */
[----:B------:R-:W-:-:S02]  /*1820*/  SHF.R.S32.HI R11, RZ, 0x1f, R32 ;  /* 0x0000001fff0b7819 */ /* 0x000fc40000011420 */
        /* <DEDUP_REMOVED lines=19> */
[----:B------:R-:W-:-:S02]  /*1960*/  LEA R9, R15, 0xc100, 0x1 ;  /* 0x0000c1000f097811 */ /* 0x000fc400078e08ff */
[C---:B------:R-:W-:Y:S01]  /*1970*/  IADD3 R206, R102.reuse, 0x60, RZ ;  /* 0x0000006066ce7810 */ /* 0x040fe20007ffe0ff */
[----:B------:R1:W-:Y:S01]  /*1980*/  STL [R1+0x20], R7 ;  /* 0x0000200701007387 */ /* 0x0003e20000100800 */
[C---:B------:R-:W-:Y:S02]  /*1990*/  IADD3 R205, R102.reuse, 0x80, RZ ;  /* 0x0000008066cd7810 */ /* 0x040fe40007ffe0ff */
[----:B------:R-:W-:Y:S01]  /*19a0*/  IADD3 R204, R102, 0xa0, RZ ;  /* 0x000000a066cc7810 */ /* 0x000fe20007ffe0ff */
[----:B------:R-:W-:Y:S01]  /*19b0*/  STL [R1+0x1c], R10 ;  /* 0x00001c0a01007387 */ /* 0x000fe20000100800 */
[C---:B------:R-:W-:Y:S02]  /*19c0*/  IADD3 R37, R248.reuse, 0x8, RZ ;  /* 0x00000008f8257810 */ /* 0x040fe40007ffe0ff */
        /* <DEDUP_REMOVED lines=33> */
[----:B------:R-:W-:Y:S02]  /*1be0*/  SHF.R.S32.HI R11, RZ, 0x1f, R12 ;  /* 0x0000001fff0b7819 */ /* 0x000fe4000001140c */
        /* <DEDUP_REMOVED lines=10> */
[----:B------:R-:W-:Y:S01]  /*1c90*/  IADD3 R181, R180, 0x5800, RZ ;  /* 0x00005800b4b57810 */ /* 0x000fe20007ffe0ff */
[----:B-1----:R-:W-:-:S05]  /*1ca0*/  IMAD.IADD R2, R6, 0x1, R250 ;  /* 0x0000000106027824 */ /* 0x002fca00078e02fa */
[----:B------:R1:W-:Y:S04]  /*1cb0*/  STL [R1+0x4], R2 ;  /* 0x0000040201007387 */ /* 0x0003e80000100800 */
[----:B------:R1:W-:Y:S02]  /*1cc0*/  STL [R1], R0 ;  /* 0x0000000001007387 */ /* 0x0003e40000100800 */
.L_x_3420:
        /* <DEDUP_REMOVED lines=42> */
.L_x_3262:
[----:B------:R-:W-:-:S04]  /*1f70*/  ISETP.NE.U32.AND P0, PT, RZ, c[0x0][0x368], PT ;  /* 0x0000da00ff007a0c */ /* 0x000fc80003f05070 */
[----:B------:R-:W-:-:S13]  /*1f80*/  ISETP.NE.AND.EX P0, PT, RZ, c[0x0][0x36c], PT, P0 ;  /* 0x0000db00ff007a0c */ /* 0x000fda0003f05300 */
[----:B------:R-:W-:Y:S05]  /*1f90*/  @!P0 BRA `(.L_x_3263) ;  /* 0x0000004000008947 */ /* 0x000fea0003800000 */
[----:B---3--:R-:W-:-:S04]  /*1fa0*/  IADD3 R4, P0, R241, c[0x0][0x368], RZ ;  /* 0x0000da00f1047a10 */ /* 0x008fc80007f1e0ff */
[----:B------:R-:W-:-:S05]  /*1fb0*/  IADD3.X R5, R242, c[0x0][0x36c], RZ, P0, !PT ;  /* 0x0000db00f2057a10 */ /* 0x000fca00007fe4ff */
[----:B------:R1:W5:Y:S01]  /*1fc0*/  LDG.E R8, [R4.64] ;  /* 0x0000000a04087981 */ /* 0x000362000c1e1900 */
[----:B------:R-:W-:Y:S05]  /*1fd0*/  BRA `(.L_x_3264) ;  /* 0x0000005000007947 */ /* 0x000fea0003800000 */
.L_x_3263:
[----:B------:R-:W-:Y:S01]  /*1fe0*/  MOV R8, UR8 ;  /* 0x0000000800087c02 */ /* 0x000fe20008000f00 */
[----:B------:R-:W-:Y:S05]  /*1ff0*/  @!P5 BRA `(.L_x_3264) ;  /* 0x000000300000d947 */ /* 0x000fea0003800000 */
[----:B---3--:R-:W2:Y:S04]  /*2000*/  LDG.E R6, [R4.64] ;  /* 0x0000000a04067981 */ /* 0x008ea8000c1e1900 */
[----:B------:R-:W2:Y:S02]  /*2010*/  LDG.E R0, [R4.64+0x4] ;  /* 0x0000040a04007981 */ /* 0x000ea4000c1e1900 */
[----:B--2---:R-:W-:Y:S02]  /*2020*/  IADD3 R8, -R6, R0, RZ ;  /* 0x0000000006087210 */ /* 0x004fe40007ffe1ff */
.L_x_3264:
        /* <DEDUP_REMOVED lines=56> */
.L_x_3266:
[----:B------:R-:W-:Y:S05]  /*23b0*/  BSYNC B0 ;  /* 0x0000000000007941 */ /* 0x000fea0003800000 */
.L_x_3265:
        /* <DEDUP_REMOVED lines=18> */
[C---:B------:R-:W-:Y:S01]  /*24e0*/  IADD3 R72, P0, R247.reuse, R11, RZ ;  /* 0x0000000bf7487210 */ /* 0x040fe20007f1e0ff */
        /* <DEDUP_REMOVED lines=104> */
[C---:B------:R-:W-:Y:S02]  /*2b70*/  IMAD R15, R212.reuse, c[0x0][0x294], R8 ;  /* 0x0000a500d40f7a24 */ /* 0x040fe400078e0208 */
        /* <DEDUP_REMOVED lines=29> */
[----:B------:R-:W-:Y:S01]  /*2d50*/  LOP3.LUT R15, R218, 0x38, R12, 0xf8, !PT ;  /* 0x00000038da0f7812 */ /* 0x000fe200078ef80c */
        /* <DEDUP_REMOVED lines=16> */
[--C-:B------:R-:W-:Y:S01]  /*2e60*/  IADD3 R21, R19, R21, R220.reuse ;  /* 0x0000001513157210 */ /* 0x100fe20007ffe0dc */
        /* <DEDUP_REMOVED lines=29> */
.L_x_3292:
[----:B------:R-:W-:Y:S01]  /*3040*/  IMAD.SHL.U32 R66, R59, 0x40, RZ ;  /* 0x000000403b427824 */ /* 0x000fe200078e00ff */
[----:B------:R-:W-:Y:S04]  /*3050*/  DEPBAR.LE SB0, 0x0 ;  /* 0x000080000000791a */ /* 0x000fe80000000000 */
[----:B-1----:R-:W-:Y:S01]  /*3060*/  IMAD.IADD R2, R133, 0x1, R66 ;  /* 0x0000000185027824 */ /* 0x002fe200078e0242 */
[----:B------:R-:W-:Y:S01]  /*3070*/  ISETP.NE.AND P1, PT, R135, 0x1, PT ;  /* 0x000000018700780c */ /* 0x000fe20003f25270 */
[----:B------:R-:W-:Y:S01]  /*3080*/  IMAD.MOV.U32 R63, RZ, RZ, RZ ;  /* 0x000000ffff3f7224 */ /* 0x000fe200078e00ff */
[----:B------:R-:W-:Y:S01]  /*3090*/  WARPSYNC 0xffffffff ;  /* 0xffffffff00007948 */ /* 0x000fe20003800000 */
[----:B------:R-:W-:Y:S01]  /*30a0*/  IMAD.IADD R0, R118, 0x1, R2 ;  /* 0x0000000176007824 */ /* 0x000fe200078e0202 */
        /* <DEDUP_REMOVED lines=101> */
.L_x_3272:
[----:B------:R-:W-:Y:S05]  /*3700*/  BSYNC B0 ;  /* 0x0000000000007941 */ /* 0x000fea0003800000 */
.L_x_3271:
        /* <DEDUP_REMOVED lines=96> */
.L_x_3275:
[----:B------:R-:W-:Y:S05]  /*3d10*/  BSYNC B0 ;  /* 0x0000000000007941 */ /* 0x000fea0003800000 */
.L_x_3274:
        /* <DEDUP_REMOVED lines=59> */
.L_x_3277:
[----:B------:R-:W-:Y:S05]  /*40d0*/  BSYNC B0 ;  /* 0x0000000000007941 */ /* 0x000fea0003800000 */
.L_x_3276:
        /* <DEDUP_REMOVED lines=39> */
[-C--:B------:R-:W-:Y:S02]  /*4350*/  @!P0 FMUL.FTZ R12, R9, R0.reuse ;  /* 0x00000000090c8220 */ /* 0x080fe40000410000 */
        /* <DEDUP_REMOVED lines=21> */
.L_x_3279:
[----:B------:R-:W-:Y:S05]  /*44b0*/  BSYNC B0 ;  /* 0x0000000000007941 */ /* 0x000fea0003800000 */
.L_x_3278:
        /* <DEDUP_REMOVED lines=58> */
.L_x_3281:
[----:B------:R-:W-:Y:S05]  /*4860*/  BSYNC B0 ;  /* 0x0000000000007941 */ /* 0x000fea0003800000 */
.L_x_3280:
        /* <DEDUP_REMOVED lines=58> */
.L_x_3283:
[----:B------:R-:W-:Y:S05]  /*4c10*/  BSYNC B0 ;  /* 0x0000000000007941 */ /* 0x000fea0003800000 */
.L_x_3282:
        /* <DEDUP_REMOVED lines=58> */
.L_x_3270:
        /* <DEDUP_REMOVED lines=47> */
.L_x_3285:
[----:B------:R-:W-:Y:S05]  /*52b0*/  BSYNC B0 ;  /* 0x0000000000007941 */ /* 0x000fea0003800000 */
.L_x_3284:
        /* <DEDUP_REMOVED lines=159> */
.L_x_3287:
[----:B------:R-:W-:Y:S05]  /*5cb0*/  BSYNC B0 ;  /* 0x0000000000007941 */ /* 0x000fea0003800000 */
.L_x_3286:
        /* <DEDUP_REMOVED lines=123> */
.L_x_3289:
[----:B------:R-:W-:Y:S05]  /*6470*/  BSYNC B0 ;  /* 0x0000000000007941 */ /* 0x000fea0003800000 */
.L_x_3288:
        /* <DEDUP_REMOVED lines=126> */
.L_x_3269:
        /* <DEDUP_REMOVED lines=39> */
.L_x_3273:
[----:B------:R-:W-:Y:S05]  /*6ed0*/  BSYNC B1 ;  /* 0x0000000000017941 */ /* 0x000fea0003800000 */
.L_x_3268:
        /* <DEDUP_REMOVED lines=19> */
[----:B------:R-:W-:Y:S02]  /*7010*/  @P1 IMAD.MOV.U32 R5, RZ, RZ, R74 ;  /* 0x000000ffff051224 */ /* 0x000fe400078e004a */
[----:B------:R-:W-:Y:S01]  /*7020*/  @P1 IMAD R0, R3, c[0x0][0x258], RZ ;  /* 0x0000960003001a24 */ /* 0x000fe200078e02ff */
[----:B------:R-:W-:Y:S01]  /*7030*/  @P0 MOV R3, R74 ;  /* 0x0000004a00030202 */ /* 0x000fe20000000f00 */
[C---:B------:R-:W-:Y:S04]  /*7040*/  @P1 IMAD.WIDE.U32 R4, R2.reuse, c[0x0][0x258], R4 ;  /* 0x0000960002041a25 */ /* 0x040fe800078e0004 */
[----:B------:R-:W-:Y:S01]  /*7050*/  @P1 IMAD R2, R2, c[0x0][0x25c], R0 ;  /* 0x0000970002021a24 */ /* 0x000fe200078e0200 */
[----:B------:R-:W-:Y:S01]  /*7060*/  @P1 LEA R6, P2, R4, c[0x0][0x250], 0x1 ;  /* 0x0000940004061a11 */ /* 0x000fe200078408ff */
[----:B------:R-:W-:Y:S03]  /*7070*/  @P0 IMAD R0, R12, c[0x0][0x258], RZ ;  /* 0x000096000c000a24 */ /* 0x000fe600078e02ff */
[----:B------:R-:W-:Y:S01]  /*7080*/  @P1 IADD3 R2, R5, R2, RZ ;  /* 0x0000000205021210 */ /* 0x000fe20007ffe0ff */
[C---:B------:R-:W-:Y:S03]  /*7090*/  @P0 IMAD R0, R9.reuse, c[0x0][0x25c], R0 ;  /* 0x0000970009000a24 */ /* 0x040fe600078e0200 */
        /* <DEDUP_REMOVED lines=13> */
[----:B------:R-:W-:Y:S02]  /*7170*/  @P0 LEA.HI.X R5, R2, c[0x0][0x254], R0, 0x1, P2 ;  /* 0x0000950002050a11 */ /* 0x000fe400010f0c00 */
[----:B------:R1:W2:Y:S04]  /*7180*/  SHFL.IDX PT, R2, R10, RZ, 0x1c1f ;  /* 0x001c1fff0a027589 */ /* 0x0002a800000e0000 */
[----:B------:R1:W-:Y:S04]  /*7190*/  @P0 LDGSTS.E.BYPASS.LTC128B.128 [R192+0x1100], [R4.64], !P6 ;  /* 0x0110000004c00fae */ /* 0x0003e8000f101d4a */
[----:B------:R1:W-:Y:S04]  /*71a0*/  @P0 LDGSTS.E.BYPASS.LTC128B.128 [R192+0x3100], [R4.64+0x80], !P5 ;  /* 0x0310008004c00fae */ /* 0x0003e8000e901d4a */
[----:B------:R1:W-:Y:S01]  /*71b0*/  @P0 LDGSTS.E.BYPASS.LTC128B.128 [R192+0x5100], [R4.64+0x100], !P4 ;  /* 0x0510010004c00fae */ /* 0x0003e2000e101d4a */
[----:B------:R-:W-:Y:S03]  /*71c0*/  ISETP.GT.AND P0, PT, R65, R212, PT ;  /* 0x000000d44100720c */ /* 0x000fe60003f04270 */
[----:B------:R-:W0:Y:S04]  /*71d0*/  LDGDEPBAR ;  /* 0x00000000000079af */ /* 0x000e280000000000 */
        /* <DEDUP_REMOVED lines=14> */
[----:B------:R-:W-:Y:S11]  /*72c0*/  ISETP.GE.AND P0, PT, R25, c[0x0][0x1d4], PT ;  /* 0x0000750019007a0c */ /* 0x000ff60003f06270 */
[----:B------:R-:W-:Y:S02]  /*72d0*/  @!UPT UIADD3 URZ, URZ, URZ, URZ ;  /* 0x0000003f3f3ff290 */ /* 0x000fe4000fffe03f */
[----:B------:R-:W-:Y:S01]  /*72e0*/  @!P0 IMAD.SHL.U32 R0, R216, 0x8, RZ ;  /* 0x00000008d8008824 */ /* 0x000fe200078e00ff */
[----:B-1----:R1:W-:Y:S04]  /*72f0*/  @!P1 ST.E.128 [R4.64], R12 ;  /* 0x0000000c04009985 */ /* 0x0023e8000c101d0a */
        /* <DEDUP_REMOVED lines=18> */
.L_x_3291:
[----:B-123--:R-:W-:Y:S05]  /*7420*/  BSYNC B0 ;  /* 0x0000000000007941 */ /* 0x00efea0003800000 */
.L_x_3290:
[C---:B------:R-:W-:Y:S02]  /*7430*/  ISETP.GT.AND P0, PT, R59.reuse, R96, PT ;  /* 0x000000603b00720c */ /* 0x040fe40003f04270 */
[----:B------:R-:W-:Y:S11]  /*7440*/  IADD3 R59, R59, -0x1, RZ ;  /* 0xffffffff3b3b7810 */ /* 0x000ff60007ffe0ff */
[----:B------:R-:W-:Y:S01]  /*7450*/  @P0 SHF.R.S32.HI R4, RZ, 0x1f, R59 ;  /* 0x0000001fff040819 */ /* 0x000fe2000001143b */
[----:B------:R-:W-:Y:S02]  /*7460*/  @P0 IMAD R0, R124, R59, RZ ;  /* 0x0000003b7c000224 */ /* 0x000fe400078e02ff */
[----:B------:R-:W-:Y:S02]  /*7470*/  @P0 IMAD.MOV.U32 R2, RZ, RZ, R80 ;  /* 0x000000ffff020224 */ /* 0x000fe400078e0050 */
[----:B------:R-:W-:Y:S02]  /*7480*/  @P0 IMAD.MOV.U32 R3, RZ, RZ, R79 ;  /* 0x000000ffff030224 */ /* 0x000fe400078e004f */
[-C--:B------:R-:W-:Y:S02]  /*7490*/  @P0 IMAD R0, R4, R129.reuse, R0 ;  /* 0x0000008104000224 */ /* 0x080fe400078e0200 */
[----:B------:R-:W-:Y:S04]  /*74a0*/  @P0 IMAD.WIDE.U32 R2, R59, R129, R2 ;  /* 0x000000813b020225 */ /* 0x000fe800078e0002 */
[----:B------:R-:W-:Y:S01]  /*74b0*/  @P0 IMAD.IADD R0, R3, 0x1, R0 ;  /* 0x0000000103000824 */ /* 0x000fe200078e0200 */
[C---:B------:R-:W-:Y:S04]  /*74c0*/  @P0 LEA R4, P1, R2.reuse, c[0x0][0x220], 0x1 ;  /* 0x0000880002040a11 */ /* 0x040fe800078208ff */
[----:B------:R-:W-:Y:S02]  /*74d0*/  @P0 LEA.HI.X R5, R2, c[0x0][0x224], R0, 0x1, P1 ;  /* 0x0000890002050a11 */ /* 0x000fe400008f0c00 */
        /* <DEDUP_REMOVED lines=15> */
.L_x_3267:
        /* <DEDUP_REMOVED lines=32> */
.L_x_3294:
[----:B------:R-:W-:Y:S05]  /*77d0*/  BSYNC B0 ;  /* 0x0000000000007941 */ /* 0x000fea0003800000 */
.L_x_3293:
        /* <DEDUP_REMOVED lines=105> */
.L_x_3425:
[----:B------:R-:W-:Y:S05]  /*7e70*/  BRA.DIV ~URZ, `(.L_x_3297) ;  /* 0x000106727f007947 */ /* 0x000fea000b800000 */
[----:B------:R3:W4:Y:S02]  /*7e80*/  SHFL.IDX PT, R0, R7, RZ, 0x181f ;  /* 0x00181fff07007589 */ /* 0x00072400000e0000 */
.L_x_3426:
        /* <DEDUP_REMOVED lines=16> */
.L_x_3299:
[----:B------:R-:W-:Y:S05]  /*7f90*/  BSYNC B0 ;  /* 0x0000000000007941 */ /* 0x000fea0003800000 */
.L_x_3298:
[----:B------:R-:W-:Y:S05]  /*7fa0*/  BRA.DIV ~URZ, `(.L_x_3300) ;  /* 0x000105a27f007947 */ /* 0x000fea000b800000 */
[----:B--2---:R2:W1:Y:S04]  /*7fb0*/  SHFL.IDX PT, R6, R5, 0x1, 0x181f ;  /* 0x00381f0005067f89 */ /* 0x00446800000e0000 */
[----:B----4-:R2:W4:Y:S02]  /*7fc0*/  SHFL.IDX PT, R0, R7, 0x1, 0x181f ;  /* 0x00381f0007007f89 */ /* 0x01052400000e0000 */
.L_x_3427:
        /* <DEDUP_REMOVED lines=16> */
.L_x_3302:
[----:B------:R-:W-:Y:S05]  /*80d0*/  BSYNC B0 ;  /* 0x0000000000007941 */ /* 0x000fea0003800000 */
.L_x_3301:
[----:B------:R-:W-:Y:S05]  /*80e0*/  BRA.DIV ~URZ, `(.L_x_3303) ;  /* 0x000105227f007947 */ /* 0x000fea000b800000 */
[----:B-1----:R1:W2:Y:S02]  /*80f0*/  SHFL.IDX PT, R6, R5, 0x2, 0x181f ;  /* 0x00581f0005067f89 */ /* 0x0022a400000e0000 */
.L_x_3428:
[----:B------:R-:W-:Y:S05]  /*8100*/  BRA.DIV ~URZ, `(.L_x_3304) ;  /* 0x000105727f007947 */ /* 0x000fea000b800000 */
[----:B----4-:R4:W1:Y:S02]  /*8110*/  SHFL.IDX PT, R0, R7, 0x2, 0x181f ;  /* 0x00581f0007007f89 */ /* 0x01086400000e0000 */
.L_x_3429:
        /* <DEDUP_REMOVED lines=16> */
.L_x_3306:
[----:B------:R-:W-:Y:S05]  /*8220*/  BSYNC B0 ;  /* 0x0000000000007941 */ /* 0x000fea0003800000 */
.L_x_3305:
[----:B------:R-:W-:Y:S05]  /*8230*/  BRA.DIV ~URZ, `(.L_x_3307) ;  /* 0x000104a27f007947 */ /* 0x000fea000b800000 */
[----:B-12---:R-:W1:Y:S04]  /*8240*/  SHFL.IDX PT, R5, R5, 0x3, 0x181f ;  /* 0x00781f0005057f89 */ /* 0x006e6800000e0000 */
[----:B------:R2:W3:Y:S02]  /*8250*/  SHFL.IDX PT, R0, R7, 0x3, 0x181f ;  /* 0x00781f0007007f89 */ /* 0x0004e400000e0000 */
.L_x_3430:
[----:B------:R-:W-:Y:S01]  /*8260*/  IADD3 R2, R4, 0x60, RZ ;  /* 0x0000006004027810 */ /* 0x000fe20007ffe0ff */
[----:B-----5:R-:W-:-:S03]  /*8270*/  IMAD.WIDE.U32 R232, R12, c[0x0][0x2b0], RZ ;  /* 0x0000ac000ce87a25 */ /* 0x020fc600078e00ff */
[----:B------:R-:W-:-:S13]  /*8280*/  ISETP.GE.AND P0, PT, R2, R34, PT ;  /* 0x000000220200720c */ /* 0x000fda0003f06270 */
[-C--:B---3--:R-:W-:Y:S02]  /*8290*/  @!P0 LEA R8, P3, R210, R0.reuse, 0x1 ;  /* 0x00000000d2088211 */ /* 0x088fe400078608ff */
[-C--:B------:R-:W-:Y:S02]  /*82a0*/  @!P0 LEA R6, P2, R208, R0.reuse, 0x1 ;  /* 0x00000000d0068211 */ /* 0x080fe400078408ff */
[C---:B------:R-:W-:Y:S02]  /*82b0*/  @!P0 LEA R2, P1, R209.reuse, R0, 0x1 ;  /* 0x00000000d1028211 */ /* 0x040fe400078208ff */
[----:B------:R-:W-:Y:S02]  /*82c0*/  SHF.R.S32.HI R0, RZ, 0x1f, R12 ;  /* 0x0000001fff007819 */ /* 0x000fe4000001140c */
[-C--:B-1----:R-:W-:Y:S02]  /*82d0*/  @!P0 LEA.HI.X R9, R210, R5.reuse, R211, 0x1, P3 ;  /* 0x00000005d2098211 */ /* 0x082fe400018f0cd3 */
[-C--:B--2-4-:R-:W-:Y:S01]  /*82e0*/  @!P0 LEA.HI.X R7, R208, R5.reuse, R225, 0x1, P2 ;  /* 0x00000005d0078211 */ /* 0x094fe200010f0ce1 */
[----:B------:R-:W-:Y:S01]  /*82f0*/  IMAD R0, R0, c[0x0][0x2b0], RZ ;  /* 0x0000ac0000007a24 */ /* 0x000fe200078e02ff */
[----:B------:R-:W-:Y:S01]  /*8300*/  @!P0 LEA.HI.X R3, R209, R5, R224, 0x1, P1 ;  /* 0x00000005d1038211 */ /* 0x000fe200008f0ce0 */
        /* <DEDUP_REMOVED lines=8> */
[----:B------:R-:W-:Y:S02]  /*8390*/  IMAD.IADD R234, R233, 0x1, R0 ;  /* 0x00000001e9ea7824 */ /* 0x000fe400078e0200 */
[----:B------:R1:W-:Y:S01]  /*83a0*/  @!P0 LDGSTS.E.BYPASS.LTC128B.128 [R192+0x17100], [R2.64], !P4 ;  /* 0x1710000002c08fae */ /* 0x0003e2000e101d4a */
[----:B------:R-:W-:Y:S02]  /*83b0*/  ISETP.GE.AND P4, PT, R208, c[0x0][0x1d4], PT ;  /* 0x00007500d0007a0c */ /* 0x000fe40003f86270 */
[----:B------:R-:W-:Y:S01]  /*83c0*/  SEL R95, RZ, 0x10, P5 ;  /* 0x00000010ff5f7807 */ /* 0x000fe20002800000 */
        /* <DEDUP_REMOVED lines=66> */
.L_x_3308:
        /* <DEDUP_REMOVED lines=99> */
.L_x_3312:
[----:B-12-4-:R-:W-:Y:S05]  /*8e20*/  BSYNC B0 ;  /* 0x0000000000007941 */ /* 0x016fea0003800000 */
.L_x_3311:
        /* <DEDUP_REMOVED lines=132> */
.L_x_3316:
[----:B------:R-:W-:Y:S05]  /*9670*/  BSYNC B0 ;  /* 0x0000000000007941 */ /* 0x000fea0003800000 */
.L_x_3315:
        /* <DEDUP_REMOVED lines=41> */
.L_x_3318:
[----:B------:R-:W-:Y:S05]  /*9910*/  BSYNC B0 ;  /* 0x0000000000007941 */ /* 0x000fea0003800000 */
.L_x_3317:
        /* <DEDUP_REMOVED lines=41> */
.L_x_3320:
[----:B------:R-:W-:Y:S05]  /*9bb0*/  BSYNC B0 ;  /* 0x0000000000007941 */ /* 0x000fea0003800000 */
.L_x_3319:
        /* <DEDUP_REMOVED lines=41> */
.L_x_3322:
[----:B------:R-:W-:Y:S05]  /*9e50*/  BSYNC B0 ;  /* 0x0000000000007941 */ /* 0x000fea0003800000 */
.L_x_3321:
        /* <DEDUP_REMOVED lines=41> */
.L_x_3324:
[----:B------:R-:W-:Y:S05]  /*a0f0*/  BSYNC B0 ;  /* 0x0000000000007941 */ /* 0x000fea0003800000 */
.L_x_3323:
        /* <DEDUP_REMOVED lines=40> */
.L_x_3314:
[----:B------:R-:W-:Y:S05]  /*a380*/  BSYNC B1 ;  /* 0x0000000000017941 */ /* 0x000fea0003800000 */
.L_x_3313:
        /* <DEDUP_REMOVED lines=44> */
.L_x_3327:
[----:B------:R-:W-:Y:S05]  /*a650*/  BSYNC B0 ;  /* 0x0000000000007941 */ /* 0x000fea0003800000 */
.L_x_3326:
        /* <DEDUP_REMOVED lines=41> */
.L_x_3329:
[----:B------:R-:W-:Y:S05]  /*a8f0*/  BSYNC B0 ;  /* 0x0000000000007941 */ /* 0x000fea0003800000 */
.L_x_3328:
        /* <DEDUP_REMOVED lines=41> */
.L_x_3331:
[----:B------:R-:W-:Y:S05]  /*ab90*/  BSYNC B0 ;  /* 0x0000000000007941 */ /* 0x000fea0003800000 */
.L_x_3330:
        /* <DEDUP_REMOVED lines=41> */
.L_x_3333:
[----:B------:R-:W-:Y:S05]  /*ae30*/  BSYNC B0 ;  /* 0x0000000000007941 */ /* 0x000fea0003800000 */
.L_x_3332:
        /* <DEDUP_REMOVED lines=41> */
.L_x_3335:
[----:B------:R-:W-:Y:S05]  /*b0d0*/  BSYNC B0 ;  /* 0x0000000000007941 */ /* 0x000fea0003800000 */
.L_x_3334:
        /* <DEDUP_REMOVED lines=41> */
.L_x_3310:
        /* <DEDUP_REMOVED lines=54> */
.L_x_3337:
[----:B-12-4-:R-:W-:Y:S05]  /*b6d0*/  BSYNC B0 ;  /* 0x0000000000007941 */ /* 0x016fea0003800000 */
.L_x_3336:
        /* <DEDUP_REMOVED lines=174> */
.L_x_3341:
[----:B------:R-:W-:Y:S05]  /*c1c0*/  BSYNC B0 ;  /* 0x0000000000007941 */ /* 0x000fea0003800000 */
.L_x_3340:
        /* <DEDUP_REMOVED lines=92> */
.L_x_3343:
[----:B------:R-:W-:Y:S05]  /*c790*/  BSYNC B0 ;  /* 0x0000000000007941 */ /* 0x000fea0003800000 */
.L_x_3342:
        /* <DEDUP_REMOVED lines=91> */
.L_x_3339:
[----:B------:R-:W-:Y:S05]  /*cd50*/  BSYNC B1 ;  /* 0x0000000000017941 */ /* 0x000fea0003800000 */
.L_x_3338:
        /* <DEDUP_REMOVED lines=102> */
.L_x_3345:
[----:B------:R-:W-:Y:S05]  /*d3c0*/  BSYNC B0 ;  /* 0x0000000000007941 */ /* 0x000fea0003800000 */
.L_x_3344:
        /* <DEDUP_REMOVED lines=92> */
.L_x_3347:
[----:B------:R-:W-:Y:S05]  /*d990*/  BSYNC B0 ;  /* 0x0000000000007941 */ /* 0x000fea0003800000 */
.L_x_3346:
        /* <DEDUP_REMOVED lines=91> */
.L_x_3325:
[----:B------:R-:W-:Y:S05]  /*df50*/  BSYNC B2 ;  /* 0x0000000000027941 */ /* 0x000fea0003800000 */
.L_x_3309:
[----:B------:R-:W-:Y:S01]  /*df60*/  IMAD R0, R64, c[0x0][0x208], RZ ;  /* 0x0000820040007a24 */ /* 0x000fe200078e02ff */
[----:B------:R-:W-:-:S04]  /*df70*/  DEPBAR.LE SB0, 0x0 ;  /* 0x000080000000791a */ /* 0x000fc80000000000 */
[----:B------:R-:W-:Y:S01]  /*df80*/  IMAD.WIDE.U32 R2, R196, c[0x0][0x208], RZ ;  /* 0x00008200c4027a25 */ /* 0x000fe200078e00ff */
[----:B------:R-:W-:Y:S01]  /*df90*/  BAR.SYNC.DEFER_BLOCKING 0x0 ;  /* 0x0000000000007b1d */ /* 0x000fe20000010000 */
[----:B------:R-:W-:Y:S02]  /*dfa0*/  SHF.L.U64.HI R90, R210, 0x1, R211 ;  /* 0x00000001d25a7819 */ /* 0x000fe400000102d3 */
[----:B------:R-:W-:Y:S01]  /*dfb0*/  IMAD R0, R196, c[0x0][0x20c], R0 ;  /* 0x00008300c4007a24 */ /* 0x000fe200078e0200 */
[----:B------:R-:W-:Y:S01]  /*dfc0*/  SHF.L.U64.HI R91, R208, 0x1, R225 ;  /* 0x00000001d05b7819 */ /* 0x000fe200000102e1 */
[----:B------:R-:W-:Y:S01]  /*dfd0*/  IMAD.WIDE.U32 R226, R63, c[0x0][0x210], RZ ;  /* 0x000084003fe27a25 */ /* 0x000fe200078e00ff */
[----:B------:R-:W-:Y:S01]  /*dfe0*/  ISETP.GE.AND P3, PT, R210, c[0x0][0x1d4], PT ;  /* 0x00007500d2007a0c */ /* 0x000fe20003f66270 */
[----:B------:R-:W-:Y:S01]  /*dff0*/  BSSY B0, `(.L_x_3348) ;  /* 0x0000115000007945 */ /* 0x000fe20003800000 */
[----:B------:R-:W-:Y:S01]  /*e000*/  SHF.L.U64.HI R93, R209, 0x1, R224 ;  /* 0x00000001d15d7819 */ /* 0x000fe200000102e0 */
[----:B------:R-:W-:-:S02]  /*e010*/  IMAD.IADD R3, R3, 0x1, R0 ;  /* 0x0000000103037824 */ /* 0x000fc400078e0200 */
[----:B------:R-:W-:Y:S02]  /*e020*/  IMAD R0, R65, c[0x0][0x218], RZ ;  /* 0x0000860041007a24 */ /* 0x000fe400078e02ff */
[----:B------:R-:W-:-:S04]  /*e030*/  IMAD.WIDE.U32 R2, R194, c[0x0][0x218], R2 ;  /* 0x00008600c2027a25 */ /* 0x000fc800078e0002 */
[----:B-12---:R-:W-:Y:S01]  /*e040*/  IMAD R4, R194, c[0x0][0x21c], R0 ;  /* 0x00008700c2047a24 */ /* 0x006fe200078e0200 */
[----:B------:R-:W-:Y:S01]  /*e050*/  IADD3 R0, P0, R2, R226, RZ ;  /* 0x000000e202007210 */ /* 0x000fe20007f1e0ff */
[----:B------:R-:W-:Y:S02]  /*e060*/  IMAD R228, R63, c[0x0][0x214], R227 ;  /* 0x000085003fe47a24 */ /* 0x000fe400078e02e3 */
[----:B------:R-:W-:Y:S02]  /*e070*/  IMAD.SHL.U32 R88, R210, 0x2, RZ ;  /* 0x00000002d2587824 */ /* 0x000fe400078e00ff */
[----:B------:R-:W-:Y:S01]  /*e080*/  IMAD.SHL.U32 R89, R208, 0x2, RZ ;  /* 0x00000002d0597824 */ /* 0x000fe200078e00ff */
[----:B------:R-:W-:Y:S01]  /*e090*/  IADD3.X R2, R228, R3, R4, P0, !PT ;  /* 0x00000003e4027210 */ /* 0x000fe200007fe404 */
[----:B------:R-:W-:Y:S01]  /*e0a0*/  IMAD.SHL.U32 R92, R209, 0x2, RZ ;  /* 0x00000002d15c7824 */ /* 0x000fe200078e00ff */
[C---:B------:R-:W-:Y:S01]  /*e0b0*/  LEA R3, P0, R0.reuse, c[0x0][0x1f8], 0x1 ;  /* 0x00007e0000037a11 */ /* 0x040fe200078008ff */
[----:B------:R-:W-:Y:S03]  /*e0c0*/  LDSM.16.M88.4 R24, [R145] ;  /* 0x000000009118783b */ /* 0x000fe60000000200 */
[----:B------:R-:W-:Y:S01]  /*e0d0*/  LEA.HI.X R4, R0, c[0x0][0x1fc], R2, 0x1, P0 ;  /* 0x00007f0000047a11 */ /* 0x000fe200000f0c02 */
[----:B------:R-:W-:Y:S04]  /*e0e0*/  LDSM.16.M88.4 R32, [R145+0x800] ;  /* 0x000800009120783b */ /* 0x000fe80000000200 */
        /* <DEDUP_REMOVED lines=8> */
[C---:B------:R-:W-:Y:S02]  /*e170*/  IADD3 R16, P1, R0.reuse, R92, RZ ;  /* 0x0000005c00107210 */ /* 0x040fe40007f3e0ff */
[-C--:B------:R-:W-:Y:S01]  /*e180*/  IADD3 R20, P2, R0, R89.reuse, RZ ;  /* 0x0000005900147210 */ /* 0x080fe20007f5e0ff */
[C-C-:B--2---:R-:W-:Y:S01]  /*e190*/  IMAD.X R23, R2.reuse, 0x1, R90.reuse, P0 ;  /* 0x0000000102177824 */ /* 0x144fe200000e065a */
[----:B------:R-:W-:Y:S01]  /*e1a0*/  LDSM.16.M88.4 R8, [R177] ;  /* 0x00000000b108783b */ /* 0x000fe20000000200 */
[C---:B------:R-:W-:Y:S01]  /*e1b0*/  IMAD.X R17, R2.reuse, 0x1, R93, P1 ;  /* 0x0000000102117824 */ /* 0x040fe200008e065d */
[----:B---3--:R-:W-:Y:S01]  /*e1c0*/  IADD3 R18, P0, R3, R88, RZ ;  /* 0x0000005803127210 */ /* 0x008fe20007f1e0ff */
[--C-:B------:R-:W-:Y:S01]  /*e1d0*/  IMAD.X R21, R2, 0x1, R91.reuse, P2 ;  /* 0x0000000102157824 */ /* 0x100fe200010e065b */
[----:B------:R-:W-:Y:S01]  /*e1e0*/  ISETP.GE.AND P1, PT, R208, c[0x0][0x1d4], PT ;  /* 0x00007500d0007a0c */ /* 0x000fe20003f26270 */
[----:B------:R-:W2:Y:S01]  /*e1f0*/  LDSM.16.M88.4 R36, [R180] ;  /* 0x00000000b424783b */ /* 0x000ea20000000200 */
[----:B------:R-:W-:Y:S01]  /*e200*/  ISETP.GE.AND P2, PT, R209, c[0x0][0x1d4], PT ;  /* 0x00007500d1007a0c */ /* 0x000fe20003f46270 */
[C---:B----4-:R-:W-:Y:S01]  /*e210*/  IMAD.X R19, R12.reuse, 0x1, R90, P0 ;  /* 0x000000010c137824 */ /* 0x050fe200000e065a */
[----:B------:R-:W-:Y:S01]  /*e220*/  IADD3 R14, P0, R3, R89, RZ ;  /* 0x00000059030e7210 */ /* 0x000fe20007f1e0ff */
[----:B------:R-:W3:Y:S04]  /*e230*/  LDSM.16.M88.4 R76, [R191] ;  /* 0x00000000bf4c783b */ /* 0x000ee80000000200 */
[----:B------:R-:W-:Y:S01]  /*e240*/  IMAD.X R15, R12, 0x1, R91, P0 ;  /* 0x000000010c0f7824 */ /* 0x000fe200000e065b */
[C---:B------:R-:W-:Y:S01]  /*e250*/  ISETP.LT.OR P0, PT, R72.reuse, 0x1, P3 ;  /* 0x000000014800780c */ /* 0x040fe20001f01670 */
[----:B------:R-:W4:Y:S01]  /*e260*/  LDSM.16.M88.4 R80, [R190] ;  /* 0x00000000be50783b */ /* 0x000f220000000200 */
[----:B------:R-:W-:-:S03]  /*e270*/  ISETP.LT.OR P3, PT, R72, 0x21, P3 ;  /* 0x000000214800780c */ /* 0x000fc60001f61670 */
[----:B------:R-:W1:Y:S01]  /*e280*/  LDSM.16.M88.4 R84, [R189] ;  /* 0x00000000bd54783b */ /* 0x000e620000000200 */
[C---:B------:R-:W-:Y:S07]  /*e290*/  HMMA.16816.F32 R28, R4.reuse, R24, RZ ;  /* 0x00000018041c723c */ /* 0x040fee00000018ff */
[----:B------:R-:W-:Y:S01]  /*e2a0*/  @!PT LDS RZ, [RZ] ;  /* 0x00000000fffff984 */ /* 0x000fe20000000800 */
[----:B------:R-:W-:Y:S01]  /*e2b0*/  @!PT LDS RZ, [RZ] ;  /* 0x00000000fffff984 */ /* 0x000fe20000000800 */
[----:B------:R-:W-:Y:S01]  /*e2c0*/  @!PT LDS RZ, [RZ] ;  /* 0x00000000fffff984 */ /* 0x000fe20000000800 */
[----:B------:R1:W-:Y:S01]  /*e2d0*/  LDGSTS.E.BYPASS.LTC128B.128 [R192+0x100], [R22.64], !P0 ;  /* 0x0010000016c07fae */ /* 0x0003e2000c101d4a */
[C---:B------:R-:W-:Y:S02]  /*e2e0*/  ISETP.LT.OR P0, PT, R72.reuse, 0x1, P1 ;  /* 0x000000014800780c */ /* 0x040fe40000f01670 */
        /* <DEDUP_REMOVED lines=9> */
[C---:B------:R-:W-:Y:S01]  /*e380*/  HMMA.16816.F32 R60, R4.reuse, R46, RZ ;  /* 0x0000002e043c723c */ /* 0x040fe200000018ff */
[----:B------:R-:W-:Y:S01]  /*e390*/  IMAD.X R3, R12, 0x1, R93, P0 ;  /* 0x000000010c037824 */ /* 0x000fe200000e065d */
[----:B------:R-:W-:Y:S01]  /*e3a0*/  ISETP.LT.OR P0, PT, R72, 0x21, P2 ;  /* 0x000000214800780c */ /* 0x000fe20001701670 */
[----:B------:R2:W-:Y:S05]  /*e3b0*/  LDGSTS.E.BYPASS.LTC128B.128 [R192+0x3100], [R14.64], !P1 ;  /* 0x031000000ec07fae */ /* 0x0005ea000c901d4a */
[C---:B-1----:R-:W-:Y:S07]  /*e3c0*/  HMMA.16816.F32 R20, R4.reuse, R32, RZ ;  /* 0x000000200414723c */ /* 0x042fee00000018ff */
[----:B------:R1:W-:Y:S01]  /*e3d0*/  LDGSTS.E.BYPASS.LTC128B.128 [R192+0x5100], [R2.64], !P0 ;  /* 0x0510000002c07fae */ /* 0x0003e2000c101d4a */
[----:B------:R-:W-:Y:S01]  /*e3e0*/  HMMA.16816.F32 R68, R4, R40, RZ ;  /* 0x000000280444723c */ /* 0x000fe200000018ff */
[----:B------:R-:W-:-:S02]  /*e3f0*/  ISETP.GT.AND P0, PT, R94, R217, PT ;  /* 0x000000d95e00720c */ /* 0x000fc40003f04270 */
[----:B------:R-:W-:Y:S04]  /*e400*/  LDSM.16.M88.4 R32, [R175+0x800] ;  /* 0x00080000af20783b */ /* 0x000fe80000000200 */
[----:B------:R-:W-:Y:S01]  /*e410*/  LDSM.16.M88.4 R72, [R175+0x1000] ;  /* 0x00100000af48783b */ /* 0x000fe20000000200 */
[----:B------:R-:W-:Y:S03]  /*e420*/  HMMA.16816.F32 R56, R4, R42, RZ ;  /* 0x0000002a0438723c */ /* 0x000fe600000018ff */
[----:B------:R-:W1:Y:S04]  /*e430*/  LDSM.16.M88.4 R4, [R179] ;  /* 0x00000000b304783b */ /* 0x000e680000000200 */
[----:B------:R-:W0:Y:S01]  /*e440*/  LDGDEPBAR ;  /* 0x00000000000079af */ /* 0x000e220000000000 */
[C---:B--2--5:R-:W-:Y:S08]  /*e450*/  HMMA.16816.F32 R64, R8.reuse, R36, R28 ;  /* 0x000000240840723c */ /* 0x064ff0000000181c */
[C---:B------:R-:W-:Y:S01]  /*e460*/  HMMA.16816.F32 R44, R8.reuse, R38, R24 ;  /* 0x00000026082c723c */ /* 0x040fe20000001818 */
[----:B------:R-:W2:Y:S07]  /*e470*/  LDSM.16.M88.4 R36, [R175] ;  /* 0x00000000af24783b */ /* 0x000eae0000000200 */
[C---:B---3--:R-:W-:Y:S08]  /*e480*/  HMMA.16816.F32 R40, R8.reuse, R76, R20 ;  /* 0x0000004c0828723c */ /* 0x048ff00000001814 */
[C---:B------:R-:W-:Y:S01]  /*e490*/  HMMA.16816.F32 R28, R8.reuse, R78, R48 ;  /* 0x0000004e081c723c */ /* 0x040fe20000001830 */
[----:B------:R-:W3:Y:S07]  /*e4a0*/  LDSM.16.M88.4 R76, [R175+0x1800] ;  /* 0x00180000af4c783b */ /* 0x000eee0000000200 */
[C---:B----4-:R-:W-:Y:S08]  /*e4b0*/  HMMA.16816.F32 R24, R8.reuse, R80, R52 ;  /* 0x000000500818723c */ /* 0x050ff00000001834 */
[C---:B------:R-:W-:Y:S01]  /*e4c0*/  HMMA.16816.F32 R20, R8.reuse, R82, R60 ;  /* 0x000000520814723c */ /* 0x040fe2000000183c */
[----:B------:R-:W-:Y:S07]  /*e4d0*/  LDSM.16.M88.4 R80, [R172+0x800] ;  /* 0x00080000ac50783b */ /* 0x000fee0000000200 */
[C---:B------:R-:W-:Y:S01]  /*e4e0*/  HMMA.16816.F32 R16, R8.reuse, R84, R68 ;  /* 0x000000540810723c */ /* 0x040fe20000001844 */
[----:B------:R-:W-:Y:S07]  /*e4f0*/  LDSM.16.M88.4 R68, [R172] ;  /* 0x00000000ac44783b */ /* 0x000fee0000000200 */
[----:B------:R-:W-:Y:S01]  /*e500*/  HMMA.16816.F32 R12, R8, R86, R56 ;  /* 0x00000056080c723c */ /* 0x000fe20000001838 */
[----:B------:R-:W4:Y:S04]  /*e510*/  LDSM.16.M88.4 R8, [R178] ;  /* 0x00000000b208783b */ /* 0x000f280000000200 */
[----:B------:R-:W-:Y:S03]  /*e520*/  LDSM.16.M88.4 R84, [R175+0x2800] ;  /* 0x00280000af54783b */ /* 0x000fe60000000200 */
[C---:B-1----:R-:W-:Y:S01]  /*e530*/  HMMA.16816.F32 R56, R4.reuse, R32, R40 ;  /* 0x000000200438723c */ /* 0x042fe20000001828 */
[----:B------:R-:W1:Y:S07]  /*e540*/  LDSM.16.M88.4 R40, [R172+0x1000] ;  /* 0x00100000ac28783b */ /* 0x000e6e0000000200 */
[C---:B--2---:R-:W-:Y:S08]  /*e550*/  HMMA.16816.F32 R64, R4.reuse, R36, R64 ;  /* 0x000000240440723c */ /* 0x044ff00000001840 */
[C---:B------:R-:W-:Y:S08]  /*e560*/  HMMA.16816.F32 R60, R4.reuse, R38, R44 ;  /* 0x00000026043c723c */ /* 0x040ff0000000182c */
[C---:B------:R-:W-:Y:S01]  /*e570*/  HMMA.16816.F32 R52, R4.reuse, R34, R28 ;  /* 0x000000220434723c */ /* 0x040fe2000000181c */
[----:B------:R-:W2:Y:S07]  /*e580*/  LDSM.16.M88.4 R32, [R172+0x1800] ;  /* 0x00180000ac20783b */ /* 0x000eae0000000200 */
[C---:B------:R-:W-:Y:S01]  /*e590*/  HMMA.16816.F32 R48, R4.reuse, R72, R24 ;  /* 0x000000480430723c */ /* 0x040fe20000001818 */
[----:B------:R-:W-:Y:S07]  /*e5a0*/  LDSM.16.M88.4 R24, [R145+0x2000] ;  /* 0x002000009118783b */ /* 0x000fee0000000200 */
[C---:B------:R-:W-:Y:S01]  /*e5b0*/  HMMA.16816.F32 R44, R4.reuse, R74, R20 ;  /* 0x0000004a042c723c */ /* 0x040fe20000001814 */
[----:B------:R-:W-:Y:S07]  /*e5c0*/  LDSM.16.M88.4 R72, [R145+0x2800] ;  /* 0x002800009148783b */ /* 0x000fee0000000200 */
[C---:B---3--:R-:W-:Y:S08]  /*e5d0*/  HMMA.16816.F32 R36, R4.reuse, R76, R16 ;  /* 0x0000004c0424723c */ /* 0x048ff00000001810 */
[----:B------:R-:W-:Y:S01]  /*e5e0*/  HMMA.16816.F32 R28, R4, R78, R12 ;  /* 0x0000004e041c723c */ /* 0x000fe2000000180c */
[----:B------:R-:W3:Y:S04]  /*e5f0*/  LDSM.16.M88.4 R4, [R176+0x4000] ;  /* 0x00400000b004783b */ /* 0x000ee80000000200 */
[----:B------:R-:W2:Y:S03]  /*e600*/  LDSM.16.M88.4 R76, [R145+0x3000] ;  /* 0x00300000914c783b */ /* 0x000ea60000000200 */
[C---:B----4-:R-:W-:Y:S08]  /*e610*/  HMMA.16816.F32 R20, R8.reuse, R68, R64 ;  /* 0x000000440814723c */ /* 0x050ff00000001840 */
[C---:B------:R-:W-:Y:S08]  /*e620*/  HMMA.16816.F32 R16, R8.reuse, R70, R60 ;  /* 0x000000460810723c */ /* 0x040ff0000000183c */
[C---:B------:R-:W-:Y:S08]  /*e630*/  HMMA.16816.F32 R12, R8.reuse, R80, R56 ;  /* 0x00000050080c723c */ /* 0x040ff00000001838 */
[C---:B------:R-:W-:Y:S01]  /*e640*/  HMMA.16816.F32 R68, R8.reuse, R82, R52 ;  /* 0x000000520844723c */ /* 0x040fe20000001834 */
[----:B------:R-:W4:Y:S07]  /*e650*/  LDSM.16.M88.4 R80, [R145+0x3800] ;  /* 0x003800009150783b */ /* 0x000f2e0000000200 */
[C---:B-1----:R-:W-:Y:S08]  /*e660*/  HMMA.16816.F32 R64, R8.reuse, R40, R48 ;  /* 0x000000280840723c */ /* 0x042ff00000001830 */
[C---:B------:R-:W-:Y:S01]  /*e670*/  HMMA.16816.F32 R60, R8.reuse, R42, R44 ;  /* 0x0000002a083c723c */ /* 0x040fe2000000182c */
[----:B------:R-:W-:Y:S07]  /*e680*/  LDSM.16.M88.4 R40, [R188] ;  /* 0x00000000bc28783b */ /* 0x000fee0000000200 */
[C---:B--2---:R-:W-:Y:S01]  /*e690*/  HMMA.16816.F32 R56, R8.reuse, R32, R36 ;  /* 0x000000200838723c */ /* 0x044fe20000001824 */
[----:B------:R-:W-:Y:S07]  /*e6a0*/  LDSM.16.M88.4 R36, [R187] ;  /* 0x00000000bb24783b */ /* 0x000fee0000000200 */
[----:B------:R-:W-:Y:S01]  /*e6b0*/  HMMA.16816.F32 R48, R8, R34, R28 ;  /* 0x000000220830723c */ /* 0x000fe2000000181c */
[----:B------:R-:W1:Y:S04]  /*e6c0*/  LDSM.16.M88.4 R8, [R177+0x4000] ;  /* 0x00400000b108783b */ /* 0x000e680000000200 */
[----:B------:R-:W2:Y:S03]  /*e6d0*/  LDSM.16.M88.4 R32, [R186] ;  /* 0x00000000ba20783b */ /* 0x000ea60000000200 */
[C---:B---3--:R-:W-:Y:S08]  /*e6e0*/  HMMA.16816.F32 R52, R4.reuse, R24, R20 ;  /* 0x000000180434723c */ /* 0x048ff00000001814 */
[C---:B------:R-:W-:Y:S08]  /*e6f0*/  HMMA.16816.F32 R44, R4.reuse, R26, R16 ;  /* 0x0000001a042c723c */ /* 0x040ff00000001810 */
[C---:B------:R-:W-:Y:S08]  /*e700*/  HMMA.16816.F32 R28, R4.reuse, R72, R12 ;  /* 0x00000048041c723c */ /* 0x040ff0000000180c */
[C---:B------:R-:W-:Y:S01]  /*e710*/  HMMA.16816.F32 R24, R4.reuse, R74, R68 ;  /* 0x0000004a0418723c */ /* 0x040fe20000001844 */
[----:B------:R-:W3:Y:S07]  /*e720*/  LDSM.16.M88.4 R72, [R185] ;  /* 0x00000000b948783b */ /* 0x000eee0000000200 */
[C---:B------:R-:W-:Y:S08]  /*e730*/  HMMA.16816.F32 R20, R4.reuse, R76, R64 ;  /* 0x0000004c0414723c */ /* 0x040ff00000001840 */
[C---:B------:R-:W-:Y:S01]  /*e740*/  HMMA.16816.F32 R16, R4.reuse, R78, R60 ;  /* 0x0000004e0410723c */ /* 0x040fe2000000183c */
[----:B------:R-:W-:Y:S07]  /*e750*/  LDSM.16.M88.4 R76, [R172+0x2800] ;  /* 0x00280000ac4c783b */ /* 0x000fee0000000200 */
        /* <DEDUP_REMOVED lines=12> */
[----:B------:R-:W2:Y:S07]  /*e820*/  LDSM.16.M88.4 R32, [R175+0x3800] ;  /* 0x00380000af20783b */ /* 0x000eae0000000200 */
[C---:B---3--:R-:W-:Y:S08]  /*e830*/  HMMA.16816.F32 R36, R8.reuse, R72, R12 ;  /* 0x000000480824723c */ /* 0x048ff0000000180c */
[----:B------:R-:W-:Y:S01]  /*e840*/  HMMA.16816.F32 R28, R8, R74, R48 ;  /* 0x0000004a081c723c */ /* 0x000fe20000001830 */
[----:B------:R-:W3:Y:S07]  /*e850*/  LDSM.16.M88.4 R8, [R178+0x4000] ;  /* 0x00400000b208783b */ /* 0x000eee0000000200 */
[C---:B----4-:R-:W-:Y:S08]  /*e860*/  HMMA.16816.F32 R20, R4.reuse, R80, R68 ;  /* 0x000000500414723c */ /* 0x050ff00000001844 */
[C---:B------:R-:W-:Y:S01]  /*e870*/  HMMA.16816.F32 R16, R4.reuse, R82, R64 ;  /* 0x000000520410723c */ /* 0x040fe20000001840 */
[----:B------:R-:W4:Y:S07]  /*e880*/  LDSM.16.M88.4 R80, [R172+0x3000] ;  /* 0x00300000ac50783b */ /* 0x000f2e0000000200 */
[C---:B------:R-:W-:Y:S08]  /*e890*/  HMMA.16816.F32 R12, R4.reuse, R84, R60 ;  /* 0x00000054040c723c */ /* 0x040ff0000000183c */
[C---:B------:R-:W-:Y:S01]  /*e8a0*/  HMMA.16816.F32 R72, R4.reuse, R86, R56 ;  /* 0x000000560448723c */ /* 0x040fe20000001838 */
[----:B------:R-:W4:Y:S07]  /*e8b0*/  LDSM.16.M88.4 R84, [R172+0x3800] ;  /* 0x00380000ac54783b */ /* 0x000f2e0000000200 */
[C---:B-1----:R-:W-:Y:S08]  /*e8c0*/  HMMA.16816.F32 R68, R4.reuse, R40, R52 ;  /* 0x000000280444723c */ /* 0x042ff00000001834 */
[C---:B------:R-:W-:Y:S01]  /*e8d0*/  HMMA.16816.F32 R64, R4.reuse, R42, R44 ;  /* 0x0000002a0440723c */ /* 0x040fe2000000182c */
[----:B------:R-:W-:Y:S04]  /*e8e0*/  LDSM.16.M88.4 R44, [R145+0x4000] ;  /* 0x00400000912c783b */ /* 0x000fe80000000200 */
[----:B------:R-:W-:Y:S03]  /*e8f0*/  LDSM.16.M88.4 R40, [R145+0x4800] ;  /* 0x004800009128783b */ /* 0x000fe60000000200 */
[C---:B--2---:R-:W-:Y:S01]  /*e900*/  HMMA.16816.F32 R60, R4.reuse, R32, R36 ;  /* 0x00000020043c723c */ /* 0x044fe20000001824 */
[----:B------:R-:W-:Y:S07]  /*e910*/  LDSM.16.M88.4 R36, [R145+0x5000] ;  /* 0x005000009124783b */ /* 0x000fee0000000200 */
[----:B------:R-:W-:Y:S01]  /*e920*/  HMMA.16816.F32 R52, R4, R34, R28 ;  /* 0x000000220434723c */ /* 0x000fe2000000181c */
[----:B------:R-:W1:Y:S07]  /*e930*/  LDSM.16.M88.4 R4, [R176+0x8000] ;  /* 0x00800000b004783b */ /* 0x000e6e0000000200 */
[C---:B---3--:R-:W-:Y:S01]  /*e940*/  HMMA.16816.F32 R28, R8.reuse, R78, R72 ;  /* 0x0000004e081c723c */ /* 0x048fe20000001848 */
[----:B------:R-:W2:Y:S07]  /*e950*/  LDSM.16.M88.4 R72, [R145+0x5800] ;  /* 0x005800009148783b */ /* 0x000eae0000000200 */
[C---:B------:R-:W-:Y:S08]  /*e960*/  HMMA.16816.F32 R56, R8.reuse, R24, R20 ;  /* 0x000000180838723c */ /* 0x040ff00000001814 */
[C---:B------:R-:W-:Y:S01]  /*e970*/  HMMA.16816.F32 R32, R8.reuse, R76, R12 ;  /* 0x0000004c0820723c */ /* 0x040fe2000000180c */
[----:B------:R-:W-:Y:S04]  /*e980*/  LDSM.16.M88.4 R12, [R177+0x8000] ;  /* 0x00800000b10c783b */ /* 0x000fe80000000200 */
[----:B------:R-:W-:Y:S03]  /*e990*/  LDSM.16.M88.4 R76, [R175+0x4800] ;  /* 0x00480000af4c783b */ /* 0x000fe60000000200 */
[C---:B------:R-:W-:Y:S08]  /*e9a0*/  HMMA.16816.F32 R48, R8.reuse, R26, R16 ;  /* 0x0000001a0830723c */ /* 0x040ff00000001810 */
[C---:B----4-:R-:W-:Y:S01]  /*e9b0*/  HMMA.16816.F32 R24, R8.reuse, R80, R68 ;  /* 0x000000500818723c */ /* 0x050fe20000001844 */
[----:B------:R-:W-:Y:S07]  /*e9c0*/  LDSM.16.M88.4 R68, [R184] ;  /* 0x00000000b844783b */ /* 0x000fee0000000200 */
[C---:B------:R-:W-:Y:S01]  /*e9d0*/  HMMA.16816.F32 R20, R8.reuse, R82, R64 ;  /* 0x000000520814723c */ /* 0x040fe20000001840 */
[----:B------:R-:W-:Y:S07]  /*e9e0*/  LDSM.16.M88.4 R80, [R175+0x5000] ;  /* 0x00500000af50783b */ /* 0x000fee0000000200 */
[C---:B------:R-:W-:Y:S08]  /*e9f0*/  HMMA.16816.F32 R16, R8.reuse, R84, R60 ;  /* 0x000000540810723c */ /* 0x040ff0000000183c */
[----:B------:R-:W-:Y:S01]  /*ea00*/  HMMA.16816.F32 R8, R8, R86, R52 ;  /* 0x000000560808723c */ /* 0x000fe20000001834 */
[----:B------:R-:W3:Y:S07]  /*ea10*/  LDSM.16.M88.4 R84, [R183] ;  /* 0x00000000b754783b */ /* 0x000eee0000000200 */
[C---:B-1----:R-:W-:Y:S08]  /*ea20*/  HMMA.16816.F32 R64, R4.reuse, R44, R56 ;  /* 0x0000002c0440723c */ /* 0x042ff00000001838 */
[C---:B------:R-:W-:Y:S01]  /*ea30*/  HMMA.16816.F32 R56, R4.reuse, R40, R32 ;  /* 0x000000280438723c */ /* 0x040fe20000001820 */
[----:B------:R-:W-:Y:S07]  /*ea40*/  LDSM.16.M88.4 R32, [R181] ;  /* 0x00000000b520783b */ /* 0x000fee0000000200 */
[C---:B------:R-:W-:Y:S08]  /*ea50*/  HMMA.16816.F32 R60, R4.reuse, R46, R48 ;  /* 0x0000002e043c723c */ /* 0x040ff00000001830 */
[C---:B------:R-:W-:Y:S01]  /*ea60*/  HMMA.16816.F32 R52, R4.reuse, R42, R28 ;  /* 0x0000002a0434723c */ /* 0x040fe2000000181c */
[----:B------:R-:W1:Y:S07]  /*ea70*/  LDSM.16.M88.4 R40, [R182] ;  /* 0x00000000b628783b */ /* 0x000e6e0000000200 */
[C---:B--2---:R-:W-:Y:S01]  /*ea80*/  HMMA.16816.F32 R28, R4.reuse, R74, R8 ;  /* 0x0000004a041c723c */ /* 0x044fe20000001808 */
[----:B------:R-:W2:Y:S07]  /*ea90*/  LDSM.16.M88.4 R8, [R179+0x8000] ;  /* 0x00800000b308783b */ /* 0x000eae0000000200 */
[C---:B------:R-:W-:Y:S01]  /*eaa0*/  HMMA.16816.F32 R48, R4.reuse, R36, R24 ;  /* 0x000000240430723c */ /* 0x040fe20000001818 */
[----:B------:R-:W4:Y:S07]  /*eab0*/  LDSM.16.M88.4 R24, [R175+0x4000] ;  /* 0x00400000af18783b */ /* 0x000f2e0000000200 */
[C---:B------:R-:W-:Y:S08]  /*eac0*/  HMMA.16816.F32 R44, R4.reuse, R38, R20 ;  /* 0x00000026042c723c */ /* 0x040ff00000001814 */
[----:B------:R-:W-:Y:S08]  /*ead0*/  HMMA.16816.F32 R36, R4, R72, R16 ;  /* 0x000000480424723c */ /* 0x000ff00000001810 */
[C---:B---3--:R-:W-:Y:S08]  /*eae0*/  HMMA.16816.F32 R4, R12.reuse, R84, R56 ;  /* 0x000000540c04723c */ /* 0x048ff00000001838 */
[C---:B------:R-:W-:Y:S08]  /*eaf0*/  HMMA.16816.F32 R20, R12.reuse, R68, R64 ;  /* 0x000000440c14723c */ /* 0x040ff00000001840 */
[C---:B------:R-:W-:Y:S08]  /*eb00*/  HMMA.16816.F32 R16, R12.reuse, R70, R60 ;  /* 0x000000460c10723c */ /* 0x040ff0000000183c */
[C---:B------:R-:W-:Y:S01]  /*eb10*/  HMMA.16816.F32 R68, R12.reuse, R86, R52 ;  /* 0x000000560c44723c */ /* 0x040fe20000001834 */
[----:B------:R-:W3:Y:S07]  /*eb20*/  LDSM.16.M88.4 R84, [R175+0x5800] ;  /* 0x00580000af54783b */ /* 0x000eee0000000200 */
[C---:B-1----:R-:W-:Y:S08]  /*eb30*/  HMMA.16816.F32 R72, R12.reuse, R40, R48 ;  /* 0x000000280c48723c */ /* 0x042ff00000001830 */
[C---:B------:R-:W-:Y:S01]  /*eb40*/  HMMA.16816.F32 R64, R12.reuse, R42, R44 ;  /* 0x0000002a0c40723c */ /* 0x040fe2000000182c */
[----:B------:R-:W-:Y:S04]  /*eb50*/  LDSM.16.M88.4 R44, [R172+0x4000] ;  /* 0x00400000ac2c783b */ /* 0x000fe80000000200 */
[----:B------:R-:W-:Y:S03]  /*eb60*/  LDSM.16.M88.4 R40, [R172+0x4800] ;  /* 0x00480000ac28783b */ /* 0x000fe60000000200 */
[C---:B------:R-:W-:Y:S01]  /*eb70*/  HMMA.16816.F32 R60, R12.reuse, R32, R36 ;  /* 0x000000200c3c723c */ /* 0x040fe20000001824 */
[----:B------:R-:W-:Y:S07]  /*eb80*/  LDSM.16.M88.4 R36, [R172+0x5000] ;  /* 0x00500000ac24783b */ /* 0x000fee0000000200 */
[----:B------:R-:W-:Y:S01]  /*eb90*/  HMMA.16816.F32 R56, R12, R34, R28 ;  /* 0x000000220c38723c */ /* 0x000fe2000000181c */
[----:B------:R-:W-:Y:S07]  /*eba0*/  LDSM.16.M88.4 R32, [R172+0x5800] ;  /* 0x00580000ac20783b */ /* 0x000fee0000000200 */
[----:B--2---:R-:W-:Y:S01]  /*ebb0*/  HMMA.16816.F32 R28, R8, R76, R4 ;  /* 0x0000004c081c723c */ /* 0x004fe20000001804 */
[----:B------:R-:W1:Y:S01]  /*ebc0*/  LDSM.16.M88.4 R4, [R178+0x8000] ;  /* 0x00800000b204783b */ /* 0x000e620000000200 */
[----:B------:R-:W-:-:S06]  /*ebd0*/  DEPBAR.LE SB0, 0x0 ;  /* 0x000080000000791a */ /* 0x000fcc0000000000 */
[C---:B----4-:R-:W-:Y:S08]  /*ebe0*/  HMMA.16816.F32 R52, R8.reuse, R24, R20 ;  /* 0x000000180834723c */ /* 0x050ff00000001814 */
[C---:B------:R-:W-:Y:S08]  /*ebf0*/  HMMA.16816.F32 R48, R8.reuse, R26, R16 ;  /* 0x0000001a0830723c */ /* 0x040ff00000001810 */
[C---:B------:R-:W-:Y:S08]  /*ec00*/  HMMA.16816.F32 R24, R8.reuse, R78, R68 ;  /* 0x0000004e0818723c */ /* 0x040ff00000001844 */
[C---:B------:R-:W-:Y:S08]  /*ec10*/  HMMA.16816.F32 R20, R8.reuse, R80, R72 ;  /* 0x000000500814723c */ /* 0x040ff00000001848 */
[C---:B------:R-:W-:Y:S08]  /*ec20*/  HMMA.16816.F32 R16, R8.reuse, R82, R64 ;  /* 0x000000520810723c */ /* 0x040ff00000001840 */
[C---:B---3--:R-:W-:Y:S08]  /*ec30*/  HMMA.16816.F32 R12, R8.reuse, R84, R60 ;  /* 0x00000054080c723c */ /* 0x048ff0000000183c */
        /* <DEDUP_REMOVED lines=12> */
[----:B------:R-:W-:Y:S01]  /*ed00*/  ISETP.NE.AND P2, PT, R96, 0x1, PT ;  /* 0x000000016000780c */ /* 0x000fe20003f45270 */
[----:B------:R-:W-:Y:S01]  /*ed10*/  IMAD R2, R94, 0x40, R235 ;  /* 0x000000405e027824 */ /* 0x000fe200078e02eb */
[----:B------:R-:W-:Y:S01]  /*ed20*/  ISETP.GT.AND P0, PT, R213, 0x3f, PT ;  /* 0x0000003fd500780c */ /* 0x000fe20003f04270 */
        /* <DEDUP_REMOVED lines=27> */
.L_x_3431:
        /* <DEDUP_REMOVED lines=17> */
.L_x_3432:
        /* <DEDUP_REMOVED lines=21> */
.L_x_3349:
[----:B------:R-:W-:Y:S05]  /*f140*/  BSYNC B0 ;  /* 0x0000000000007941 */ /* 0x000fea0003800000 */
.L_x_3348:
[----:B------:R-:W-:Y:S01]  /*f150*/  IMAD.IADD R0, R127, 0x1, -R248 ;  /* 0x000000017f007824 */ /* 0x000fe200078e0af8 */
[----:B------:R-:W0:Y:S04]  /*f160*/  LDGDEPBAR ;  /* 0x00000000000079af */ /* 0x000e280000000000 */
[C---:B------:R-:W-:Y:S02]  /*f170*/  ISETP.GT.AND P3, PT, R0.reuse, RZ, PT ;  /* 0x000000ff0000720c */ /* 0x040fe40003f64270 */
[C---:B------:R-:W-:Y:S02]  /*f180*/  ISETP.GT.AND P2, PT, R0.reuse, 0x1, PT ;  /* 0x000000010000780c */ /* 0x040fe40003f44270 */
[----:B------:R-:W-:Y:S02]  /*f190*/  ISETP.GT.AND P1, PT, R0, 0x8, PT ;  /* 0x000000080000780c */ /* 0x000fe40003f24270 */
[----:B-1----:R-:W-:-:S02]  /*f1a0*/  FSEL R6, R52, -INF , P3 ;  /* 0xff80000034067808 */ /* 0x002fc40001800000 */
        /* <DEDUP_REMOVED lines=8> */
[----:B------:R-:W-:Y:S02]  /*f230*/  FSEL R9, R49, -INF , P0 ;  /* 0xff80000031097808 */ /* 0x000fe40000000000 */
[----:B------:R-:W-:Y:S02]  /*f240*/  ISETP.GT.AND P3, PT, R0, 0x10, PT ;  /* 0x000000100000780c */ /* 0x000fe40003f64270 */
        /* <DEDUP_REMOVED lines=8> */
[C---:B------:R-:W-:Y:S02]  /*f2d0*/  ISETP.GT.AND P1, PT, R0.reuse, 0x18, PT ;  /* 0x000000180000780c */ /* 0x040fe40003f24270 */
        /* <DEDUP_REMOVED lines=19> */
[----:B------:R-:W-:Y:S02]  /*f410*/  FSEL R82, R43, -INF , P0 ;  /* 0xff8000002b527808 */ /* 0x000fe40000000000 */
[----:B------:R-:W-:Y:S02]  /*f420*/  FSEL R74, R41, -INF , P0 ;  /* 0xff800000294a7808 */ /* 0x000fe40000000000 */
[C---:B------:R-:W-:Y:S02]  /*f430*/  ISETP.GT.AND P5, PT, R0.reuse, 0x28, PT ;  /* 0x000000280000780c */ /* 0x040fe40003fa4270 */
        /* <DEDUP_REMOVED lines=41> */
.L_x_3433:
        /* <DEDUP_REMOVED lines=35> */
[----:B---3--:R-:W-:Y:S01]  /*f900*/  FFMA.FTZ R3, R14, c[0x0][0x2d0], -R0 ;  /* 0x0000b4000e037a23 */ /* 0x008fe20000010800 */
[----:B------:R-:W-:-:S05]  /*f910*/  F2FP.PACK_AB R14, R90, R88 ;  /* 0x000000585a0e723e */ /* 0x000fca00000000ff */
[----:B------:R3:W4:Y:S02]  /*f920*/  MUFU.EX2 R92, R3 ;  /* 0x00000003005c7308 */ /* 0x0007240000000800 */
[----:B---3--:R-:W-:Y:S01]  /*f930*/  FFMA.FTZ R3, R15, c[0x0][0x2d0], -R2 ;  /* 0x0000b4000f037a23 */ /* 0x008fe20000010802 */
[----:B----4-:R-:W-:-:S05]  /*f940*/  F2FP.PACK_AB R15, R92, R89 ;  /* 0x000000595c0f723e */ /* 0x010fca00000000ff */
[----:B------:R3:W4:Y:S02]  /*f950*/  MUFU.EX2 R93, R3 ;  /* 0x00000003005d7308 */ /* 0x0007240000000800 */
[C---:B-1----:R-:W-:Y:S08]  /*f960*/  HMMA.16816.F32 R24, R12.reuse, R4, RZ ;  /* 0x000000040c18723c */ /* 0x042ff000000018ff */
[----:B--2---:R-:W-:Y:S01]  /*f970*/  HMMA.16816.F32 R44, R12, R8, RZ ;  /* 0x000000080c2c723c */ /* 0x004fe200000018ff */
[----:B---3--:R-:W-:-:S02]  /*f980*/  FFMA.FTZ R3, R17, c[0x0][0x2d0], -R2 ;  /* 0x0000b40011037a23 */ /* 0x008fc40000010802 */
[----:B------:R-:W-:-:S04]  /*f990*/  FADD.FTZ R17, R87, R85 ;  /* 0x0000005557117221 */ /* 0x000fc80000010000 */
[----:B----4-:R-:W-:Y:S01]  /*f9a0*/  F2FP.PACK_AB R8, R93, R95 ;  /* 0x0000005f5d08723e */ /* 0x010fe200000000ff */
[----:B------:R1:W-:Y:S01]  /*f9b0*/  MUFU.EX2 R96, R3 ;  /* 0x0000000300607308 */ /* 0x0003e20000000800 */
[----:B------:R-:W-:Y:S01]  /*f9c0*/  HMMA.16816.F32 R28, R12, R10, RZ ;  /* 0x0000000a0c1c723c */ /* 0x000fe200000018ff */
[----:B------:R-:W-:Y:S02]  /*f9d0*/  FADD.FTZ R17, R89, R17 ;  /* 0x0000001159117221 */ /* 0x000fe40000010000 */
[--C-:B-1----:R-:W-:Y:S02]  /*f9e0*/  FFMA.FTZ R3, R18, c[0x0][0x2d0], -R2.reuse ;  /* 0x0000b40012037a23 */ /* 0x102fe40000010802 */
[----:B------:R-:W-:Y:S02]  /*f9f0*/  FFMA.FTZ R18, R73, c[0x0][0x2d0], -R2 ;  /* 0x0000b40049127a23 */ /* 0x000fe40000010802 */
[----:B------:R1:W2:Y:S02]  /*fa00*/  MUFU.EX2 R99, R3 ;  /* 0x0000000300637308 */ /* 0x0002a40000000800 */
[----:B-1----:R-:W-:Y:S01]  /*fa10*/  FFMA.FTZ R3, R19, c[0x0][0x2d0], -R0 ;  /* 0x0000b40013037a23 */ /* 0x002fe20000010800 */
[----:B--2---:R-:W-:Y:S01]  /*fa20*/  F2FP.PACK_AB R10, R99, R96 ;  /* 0x00000060630a723e */ /* 0x004fe200000000ff */
[----:B------:R-:W-:-:S04]  /*fa30*/  FFMA.FTZ R19, R74, c[0x0][0x2d0], -R2 ;  /* 0x0000b4004a137a23 */ /* 0x000fc80000010802 */
        /* <DEDUP_REMOVED lines=220> */
.L_x_3360:
[----:B------:R-:W-:Y:S04]  /*10800*/  DEPBAR.LE SB0, 0x0 ;  /* 0x000080000000791a */ /* 0x000fe80000000000 */
[----:B------:R-:W-:Y:S01]  /*10810*/  WARPSYNC 0xffffffff ;  /* 0xffffffff00007948 */ /* 0x000fe20003800000 */
[----:B------:R-:W-:Y:S01]  /*10820*/  BAR.SYNC.DEFER_BLOCKING 0x0 ;  /* 0x0000000000007b1d */ /* 0x000fe20000010000 */
[----:B------:R-:W-:Y:S01]  /*10830*/  SHF.R.S32.HI R0, RZ, 0x1f, R196 ;  /* 0x0000001fff007819 */ /* 0x000fe200000114c4 */
[----:B------:R-:W-:Y:S01]  /*10840*/  IMAD.WIDE.U32 R2, R196, c[0x0][0x208], RZ ;  /* 0x00008200c4027a25 */ /* 0x000fe200078e00ff */
[C---:B------:R-:W-:Y:S02]  /*10850*/  ISETP.GE.AND P4, PT, R209.reuse, c[0x0][0x1d4], PT ;  /* 0x00007500d1007a0c */ /* 0x040fe40003f86270 */
[----:B------:R-:W-:Y:S01]  /*10860*/  ISETP.GE.AND P3, PT, R208, c[0x0][0x1d4], PT ;  /* 0x00007500d0007a0c */ /* 0x000fe20003f66270 */
[----:B------:R-:W-:Y:S01]  /*10870*/  IMAD R0, R0, c[0x0][0x208], RZ ;  /* 0x0000820000007a24 */ /* 0x000fe200078e02ff */
[C---:B------:R-:W-:Y:S01]  /*10880*/  SHF.L.U64.HI R30, R209.reuse, 0x1, R224 ;  /* 0x00000001d11e7819 */ /* 0x040fe200000102e0 */
[----:B------:R-:W-:Y:S01]  /*10890*/  IMAD.SHL.U32 R23, R209, 0x2, RZ ;  /* 0x00000002d1177824 */ /* 0x000fe200078e00ff */
[----:B------:R-:W-:Y:S01]  /*108a0*/  SHF.L.U64.HI R22, R208, 0x1, R225 ;  /* 0x00000001d0167819 */ /* 0x000fe200000102e1 */
[----:B------:R-:W-:Y:S01]  /*108b0*/  IMAD R0, R196, c[0x0][0x20c], R0 ;  /* 0x00008300c4007a24 */ /* 0x000fe200078e0200 */
[----:B------:R-:W-:Y:S01]  /*108c0*/  SHF.L.U64.HI R14, R210, 0x1, R211 ;  /* 0x00000001d20e7819 */ /* 0x000fe200000102d3 */
        /* <DEDUP_REMOVED lines=23> */
.L_x_3434:
[----:B------:R-:W5:Y:S01]  /*10a40*/  SHFL.IDX PT, R3, R5, RZ, 0x181f ;  /* 0x00181fff05037589 */ /* 0x000f6200000e0000 */
[----:B------:R-:W-:Y:S01]  /*10a50*/  SEL R193, RZ, 0x10, P6 ;  /* 0x00000010ffc17807 */ /* 0x000fe20003000000 */
[----:B------:R-:W-:Y:S03]  /*10a60*/  BSSY B0, `(.L_x_3355) ;  /* 0x00000fe000007945 */ /* 0x000fe60003800000 */
[----:B------:R4:W-:Y:S05]  /*10a70*/  SHFL.IDX PT, R12, R4, 0x1, 0x181f ;  /* 0x00381f00040c7f89 */ /* 0x0009ea00000e0000 */
[----:B------:R3:W2:Y:S01]  /*10a80*/  SHFL.IDX PT, R2, R5, 0x1, 0x181f ;  /* 0x00381f0005027f89 */ /* 0x0006a200000e0000 */
[C---:B-----5:R-:W-:Y:S05]  /*10a90*/  IADD3 R6, P0, R3.reuse, R13, RZ ;  /* 0x0000000d03067210 */ /* 0x060fea0007f1e0ff */
[C---:B---3--:R-:W-:Y:S01]  /*10aa0*/  IMAD.X R7, R0.reuse, 0x1, R14, P0 ;  /* 0x0000000100077824 */ /* 0x048fe200000e060e */
[----:B----4-:R-:W-:Y:S04]  /*10ab0*/  IADD3 R4, P0, R3, R15, RZ ;  /* 0x0000000f03047210 */ /* 0x010fe80007f1e0ff */
[----:B------:R3:W-:Y:S01]  /*10ac0*/  LDGSTS.E.BYPASS.LTC128B.128 [R192+0x100], [R6.64], !P6 ;  /* 0x0010000006c07fae */ /* 0x0007e2000f101d4a */
[----:B------:R-:W-:Y:S05]  /*10ad0*/  IMAD.X R5, R0, 0x1, R22, P0 ;  /* 0x0000000100057824 */ /* 0x000fea00000e0616 */
        /* <DEDUP_REMOVED lines=11> */
[----:B------:R-:W-:Y:S01]  /*10b90*/  IADD3 R28, P1, P0, R4, R2, R15 ;  /* 0x00000002041c7210 */ /* 0x000fe2000783e00f */
[----:B------:R-:W-:Y:S01]  /*10ba0*/  IMAD.X R15, R0, 0x1, R30, P2 ;  /* 0x00000001000f7824 */ /* 0x000fe200010e061e */
[----:B------:R-:W-:Y:S02]  /*10bb0*/  IADD3 R4, -R13, 0x10, RZ ;  /* 0x000000100d047810 */ /* 0x000fe40007ffe1ff */
[----:B------:R-:W-:Y:S02]  /*10bc0*/  ISETP.NE.U32.AND P2, PT, R193, RZ, PT ;  /* 0x000000ffc100720c */ /* 0x000fe40003f45070 */
[----:B------:R2:W-:Y:S01]  /*10bd0*/  LDGSTS.E.BYPASS.LTC128B.128 [R192+0x4100], [R14.64], !P4 ;  /* 0x041000000ec07fae */ /* 0x0005e2000e101d4a */
[----:B------:R-:W-:Y:S02]  /*10be0*/  LOP3.LUT R4, R4, 0xf, RZ, 0xc0, !PT ;  /* 0x0000000f04047812 */ /* 0x000fe400078ec0ff */
[----:B------:R-:W-:Y:S02]  /*10bf0*/  IADD3.X R29, RZ, R12, R22, P1, P0 ;  /* 0x0000000cff1d7210 */ /* 0x000fe40000fe0416 */
[----:B------:R-:W-:Y:S02]  /*10c00*/  IADD3 R2, P1, P0, R4, R2, R23 ;  /* 0x0000000204027210 */ /* 0x000fe4000783e017 */
[C---:B---3--:R-:W-:Y:S03]  /*10c10*/  HMMA.16816.F32 R4, R32.reuse, R8, RZ ;  /* 0x000000082004723c */ /* 0x048fe600000018ff */
[----:B------:R-:W-:Y:S01]  /*10c20*/  IADD3.X R3, RZ, R12, R30, P1, P0 ;  /* 0x0000000cff037210 */ /* 0x000fe20000fe041e */
[----:B------:R3:W-:Y:S01]  /*10c30*/  LDGSTS.E.BYPASS.LTC128B.128.ZFILL [R192+0x1100], [R20.64], P2 ;  /* 0x0110000014c07fae */ /* 0x0007e20009141d4a */
[----:B------:R-:W-:Y:S03]  /*10c40*/  ISETP.NE.U32.AND P0, PT, R13, RZ, PT ;  /* 0x000000ff0d00720c */ /* 0x000fe60003f05070 */
[C---:B------:R-:W-:Y:S01]  /*10c50*/  HMMA.16816.F32 R8, R32.reuse, R10, RZ ;  /* 0x0000000a2008723c */ /* 0x040fe200000018ff */
[----:B------:R4:W-:Y:S09]  /*10c60*/  LDGSTS.E.BYPASS.LTC128B.128.ZFILL [R192+0x3100], [R28.64], P5 ;  /* 0x031000001cc07fae */ /* 0x0009f2000a941d4a */
[----:B------:R1:W-:Y:S01]  /*10c70*/  LDGSTS.E.BYPASS.LTC128B.128.ZFILL [R192+0x5100], [R2.64], P0 ;  /* 0x0510000002c07fae */ /* 0x0003e20008141d4a */
[----:B------:R-:W-:Y:S01]  /*10c80*/  ISETP.GT.AND P0, PT, R197, R217, PT ;  /* 0x000000d9c500720c */ /* 0x000fe20003f04270 */
[C---:B--2---:R-:W-:Y:S03]  /*10c90*/  HMMA.16816.F32 R12, R32.reuse, R16, RZ ;  /* 0x00000010200c723c */ /* 0x044fe600000018ff */
[----:B------:R-:W0:Y:S05]  /*10ca0*/  LDGDEPBAR ;  /* 0x00000000000079af */ /* 0x000e2a0000000000 */
        /* <DEDUP_REMOVED lines=29> */
[----:B------:R-:W2:Y:S05]  /*10e80*/  LDSM.16.M88.4 R148, [R172+0x1000] ;  /* 0x00100000ac94783b */ /* 0x000eaa0000000200 */
[----:B------:R-:W3:Y:S02]  /*10e90*/  LDSM.16.M88.4 R164, [R172+0x1800] ;  /* 0x00180000aca4783b */ /* 0x000ee40000000200 */
        /* <DEDUP_REMOVED lines=11> */
[----:B------:R-:W2:Y:S05]  /*10f50*/  LDSM.16.M88.4 R152, [R145+0x3000] ;  /* 0x003000009198783b */ /* 0x000eaa0000000200 */
[----:B------:R-:W3:Y:S02]  /*10f60*/  LDSM.16.M88.4 R164, [R145+0x3800] ;  /* 0x0038000091a4783b */ /* 0x000ee40000000200 */
        /* <DEDUP_REMOVED lines=11> */
[----:B------:R-:W2:Y:S05]  /*11020*/  LDSM.16.M88.4 R148, [R186] ;  /* 0x00000000ba94783b */ /* 0x000eaa0000000200 */
[----:B------:R-:W3:Y:S02]  /*11030*/  LDSM.16.M88.4 R164, [R185] ;  /* 0x00000000b9a4783b */ /* 0x000ee40000000200 */
        /* <DEDUP_REMOVED lines=78> */
[----:B------:R-:W-:Y:S04]  /*11520*/  DEPBAR.LE SB0, 0x0 ;  /* 0x000080000000791a */ /* 0x000fe80000000000 */
[----:B------:R-:W-:Y:S01]  /*11530*/  BAR.SYNC.DEFER_BLOCKING 0x0 ;  /* 0x0000000000007b1d */ /* 0x000fe20000010000 */
[C---:B-1----:R-:W-:Y:S08]  /*11540*/  HMMA.16816.F32 R4, R152.reuse, R156, R4 ;  /* 0x0000009c9804723c */ /* 0x042ff00000001804 */
[C---:B------:R-:W-:Y:S08]  /*11550*/  HMMA.16816.F32 R8, R152.reuse, R158, R8 ;  /* 0x0000009e9808723c */ /* 0x040ff00000001808 */
[C---:B------:R-:W-:Y:S08]  /*11560*/  HMMA.16816.F32 R12, R152.reuse, R160, R12 ;  /* 0x000000a0980c723c */ /* 0x040ff0000000180c */
[C---:B------:R-:W-:Y:S08]  /*11570*/  HMMA.16816.F32 R16, R152.reuse, R162, R16 ;  /* 0x000000a29810723c */ /* 0x040ff00000001810 */
[C---:B--2---:R-:W-:Y:S08]  /*11580*/  HMMA.16816.F32 R20, R152.reuse, R148, R20 ;  /* 0x000000949814723c */ /* 0x044ff00000001814 */
[C---:B------:R-:W-:Y:S08]  /*11590*/  HMMA.16816.F32 R24, R152.reuse, R150, R24 ;  /* 0x000000969818723c */ /* 0x040ff00000001818 */
[C---:B---3--:R-:W-:Y:S08]  /*115a0*/  HMMA.16816.F32 R28, R152.reuse, R164, R28 ;  /* 0x000000a4981c723c */ /* 0x048ff0000000181c */
[----:B------:R-:W-:Y:S01]  /*115b0*/  HMMA.16816.F32 R32, R152, R166, R32 ;  /* 0x000000a69820723c */ /* 0x000fe20000001820 */
[----:B------:R-:W-:Y:S07]  /*115c0*/  @!UPT UIADD3 URZ, URZ, URZ, URZ ;  /* 0x0000003f3f3ff290 */ /* 0x000fee000fffe03f */
[----:B------:R-:W-:-:S11]  /*115d0*/  @!P0 BRA `(.L_x_3356) ;  /* 0x0000046000008947 */ /* 0x000fd60003800000 */
[----:B------:R-:W-:Y:S01]  /*115e0*/  IMAD.MOV.U32 R0, RZ, RZ, 0x1 ;  /* 0x00000001ff007424 */ /* 0x000fe200078e00ff */
[----:B------:R-:W-:Y:S01]  /*115f0*/  ISETP.GT.AND P0, PT, R213, 0x3f, PT ;  /* 0x0000003fd500780c */ /* 0x000fe20003f04270 */
[----:B------:R-:W-:Y:S01]  /*11600*/  IMAD R2, R197, 0x40, R235 ;  /* 0x00000040c5027824 */ /* 0x000fe200078e02eb */
[C---:B------:R-:W-:Y:S01]  /*11610*/  SHF.L.U64.HI R156, R209.reuse, 0x1, R224 ;  /* 0x00000001d19c7819 */ /* 0x040fe200000102e0 */
        /* <DEDUP_REMOVED lines=33> */
.L_x_3435:
        /* <DEDUP_REMOVED lines=18> */
.L_x_3436:
        /* <DEDUP_REMOVED lines=15> */
.L_x_3356:
[----:B------:R-:W-:Y:S05]  /*11a40*/  BSYNC B0 ;  /* 0x0000000000007941 */ /* 0x000fea0003800000 */
.L_x_3355:
        /* <DEDUP_REMOVED lines=34> */
[----:B------:R-:W2:Y:S02]  /*11c70*/  SHFL.BFLY PT, R0, R100, 0x2, 0x1f ;  /* 0x0c401f0064007f89 */ /* 0x000ea400000e0000 */
[----:B--2---:R-:W-:Y:S05]  /*11c80*/  FMNMX.FTZ R0, R100, R0, !PT ;  /* 0x0000000064007209 */ /* 0x004fea0007810000 */
[----:B------:R-:W2:Y:S02]  /*11c90*/  SHFL.BFLY PT, R2, R0, 0x1, 0x1f ;  /* 0x0c201f0000027f89 */ /* 0x000ea400000e0000 */
[----:B-12---:R-:W-:Y:S02]  /*11ca0*/  FMNMX.FTZ R101, R0, R2, !PT ;  /* 0x0000000200657209 */ /* 0x006fe40007810000 */
[----:B------:R-:W1:Y:S02]  /*11cb0*/  SHFL.BFLY PT, R0, R148, 0x2, 0x1f ;  /* 0x0c401f0094007f89 */ /* 0x000e6400000e0000 */
[----:B-1----:R-:W-:Y:S05]  /*11cc0*/  FMNMX.FTZ R100, R148, R0, !PT ;  /* 0x0000000094647209 */ /* 0x002fea0007810000 */
[----:B------:R1:W2:Y:S02]  /*11cd0*/  SHFL.BFLY PT, R0, R100, 0x1, 0x1f ;  /* 0x0c201f0064007f89 */ /* 0x0002a400000e0000 */
.L_x_3437:
[----:B--2---:R-:W-:Y:S01]  /*11ce0*/  FMNMX.FTZ R3, R0, R100, !PT ;  /* 0x0000006400037209 */ /* 0x004fe20007810000 */
[C---:B-1----:R-:W-:Y:S01]  /*11cf0*/  FMUL.FTZ R100, R101.reuse, c[0x0][0x2d0] ;  /* 0x0000b40065647a20 */ /* 0x042fe20000410000 */
[----:B------:R-:W-:Y:S01]  /*11d00*/  WARPSYNC 0xffffffff ;  /* 0xffffffff00007948 */ /* 0x000fe20003800000 */
[----:B------:R-:W-:Y:S01]  /*11d10*/  FADD.FTZ R0, -R101, R104 ;  /* 0x0000006865007221 */ /* 0x000fe20000010100 */
[----:B------:R-:W-:Y:S01]  /*11d20*/  ISETP.GT.AND P0, PT, R197, R217, PT ;  /* 0x000000d9c500720c */ /* 0x000fe20003f04270 */
[--C-:B------:R-:W-:Y:S02]  /*11d30*/  FFMA.FTZ R104, R4, c[0x0][0x2d0], -R100.reuse ;  /* 0x0000b40004687a23 */ /* 0x100fe40000010864 */
        /* <DEDUP_REMOVED lines=19> */
[----:B------:R3:W-:Y:S10]  /*11e70*/  MUFU.EX2 R13, R4 ;  /* 0x00000004000d7308 */ /* 0x0007f40000000800 */
[----:B------:R-:W4:Y:S10]  /*11e80*/  MUFU.EX2 R9, R9 ;  /* 0x0000000900097308 */ /* 0x000f340000000800 */
[----:B------:R-:W-:Y:S01]  /*11e90*/  MUFU.EX2 R100, R100 ;  /* 0x0000006400647308 */ /* 0x000fe20000000800 */
[----:B---3--:R-:W-:Y:S04]  /*11ea0*/  FMUL.FTZ R4, R3, c[0x0][0x2d0] ;  /* 0x0000b40003047a20 */ /* 0x008fe80000410000 */
        /* <DEDUP_REMOVED lines=16> */
[----:B------:R-:W-:Y:S02]  /*11fb0*/  FFMA.FTZ R152, R15, c[0x0][0x2d0], -R4 ;  /* 0x0000b4000f987a23 */ /* 0x000fe40000010804 */
[----:B------:R-:W-:Y:S10]  /*11fc0*/  MUFU.EX2 R201, R153 ;  /* 0x0000009900c97308 */ /* 0x000ff40000000800 */
[----:B------:R-:W-:Y:S01]  /*11fd0*/  MUFU.EX2 R153, R169 ;  /* 0x000000a900997308 */ /* 0x000fe20000000800 */
[----:B-1----:R-:W-:Y:S01]  /*11fe0*/  FFMA.FTZ R0, R2, R207, R12 ;  /* 0x000000cf02007223 */ /* 0x002fe2000001000c */
[----:B--2---:R-:W-:Y:S01]  /*11ff0*/  F2FP.PACK_AB R148, R8, R12 ;  /* 0x0000000c0894723e */ /* 0x004fe200000000ff */
[----:B------:R-:W-:Y:S01]  /*12000*/  FMUL.FTZ R32, R2, R108 ;  /* 0x0000006c02207220 */ /* 0x000fe20000410000 */
[----:B----4-:R-:W-:Y:S01]  /*12010*/  F2FP.PACK_AB R150, R9, R13 ;  /* 0x0000000d0996723e */ /* 0x010fe200000000ff */
[----:B------:R-:W-:Y:S01]  /*12020*/  FADD.FTZ R5, R8, R0 ;  /* 0x0000000008057221 */ /* 0x000fe20000010000 */
[----:B---3--:R-:W-:Y:S01]  /*12030*/  F2FP.PACK_AB R149, R7, R10 ;  /* 0x0000000a0795723e */ /* 0x008fe200000000ff */
[----:B------:R-:W-:Y:S02]  /*12040*/  FADD.FTZ R0, -R3, R105 ;  /* 0x0000006903007221 */ /* 0x000fe40000010100 */
[----:B------:R-:W-:Y:S02]  /*12050*/  FMUL.FTZ R33, R2, R109 ;  /* 0x0000006d02217220 */ /* 0x000fe40000410000 */
[----:B------:R-:W-:Y:S02]  /*12060*/  FMUL.FTZ R0, R0, c[0x0][0x2d0] ;  /* 0x0000b40000007a20 */ /* 0x000fe40000410000 */
[----:B------:R-:W-:Y:S02]  /*12070*/  FFMA.FTZ R105, R11, c[0x0][0x2d0], -R4 ;  /* 0x0000b4000b697a23 */ /* 0x000fe40000010804 */
[C---:B------:R-:W-:Y:S02]  /*12080*/  FMUL.FTZ R17, R2.reuse, R125 ;  /* 0x0000007d02117220 */ /* 0x040fe40000410000 */
[----:B------:R-:W1:Y:S01]  /*12090*/  MUFU.EX2 R0, R0 ;  /* 0x0000000000007308 */ /* 0x000e620000000800 */
        /* <DEDUP_REMOVED lines=19> */
[C---:B------:R-:W-:Y:S02]  /*121d0*/  FFMA.FTZ R6, R0.reuse, R200, R10 ;  /* 0x000000c800067223 */ /* 0x040fe4000001000a */
[C---:B------:R-:W-:Y:S02]  /*121e0*/  FMUL.FTZ R10, R0.reuse, R134 ;  /* 0x00000086000a7220 */ /* 0x040fe40000410000 */
[----:B------:R-:W-:Y:S02]  /*121f0*/  FADD.FTZ R124, R7, R6 ;  /* 0x00000006077c7221 */ /* 0x000fe40000010000 */
[C---:B------:R-:W-:Y:S02]  /*12200*/  FMUL.FTZ R6, R0.reuse, R138 ;  /* 0x0000008a00067220 */ /* 0x040fe40000410000 */
[C---:B------:R-:W-:Y:S01]  /*12210*/  FMUL.FTZ R7, R0.reuse, R139 ;  /* 0x0000008b00077220 */ /* 0x040fe20000410000 */
[----:B------:R-:W2:Y:S01]  /*12220*/  MUFU.EX2 R126, R105 ;  /* 0x00000069007e7308 */ /* 0x000ea20000000800 */
[C---:B------:R-:W-:Y:S02]  /*12230*/  FMUL.FTZ R11, R0.reuse, R135 ;  /* 0x00000087000b7220 */ /* 0x040fe40000410000 */
[C---:B------:R-:W-:Y:S01]  /*12240*/  FMUL.FTZ R14, R0.reuse, R130 ;  /* 0x00000082000e7220 */ /* 0x040fe20000410000 */
[----:B------:R-:W-:Y:S01]  /*12250*/  LDSM.16.MT88.4 R132, [R146+0x1800] ;  /* 0x001800009284783b */ /* 0x000fe20000004200 */
[C---:B------:R-:W-:Y:S02]  /*12260*/  FMUL.FTZ R15, R0.reuse, R131 ;  /* 0x00000083000f7220 */ /* 0x040fe40000410000 */
[C---:B------:R-:W-:Y:S02]  /*12270*/  FMUL.FTZ R19, R0.reuse, R127 ;  /* 0x0000007f00137220 */ /* 0x040fe40000410000 */
[C---:B------:R-:W-:Y:S01]  /*12280*/  FMUL.FTZ R22, R0.reuse, R122 ;  /* 0x0000007a00167220 */ /* 0x040fe20000410000 */
[----:B------:R-:W-:Y:S01]  /*12290*/  MUFU.EX2 R105, R156 ;  /* 0x0000009c00697308 */ /* 0x000fe20000000800 */
[C---:B------:R-:W-:Y:S02]  /*122a0*/  FMUL.FTZ R23, R0.reuse, R123 ;  /* 0x0000007b00177220 */ /* 0x040fe40000410000 */
[C---:B------:R-:W-:Y:S02]  /*122b0*/  FMUL.FTZ R26, R0.reuse, R118 ;  /* 0x00000076001a7220 */ /* 0x040fe40000410000 */
[----:B------:R-:W-:Y:S02]  /*122c0*/  FMUL.FTZ R27, R0, R119 ;  /* 0x00000077001b7220 */ /* 0x000fe40000410000 */
[C---:B------:R-:W-:Y:S02]  /*122d0*/  FMUL.FTZ R24, R2.reuse, R116 ;  /* 0x0000007402187220 */ /* 0x040fe40000410000 */
[C---:B------:R-:W-:Y:S01]  /*122e0*/  FMUL.FTZ R28, R2.reuse, R112 ;  /* 0x00000070021c7220 */ /* 0x040fe20000410000 */
[----:B------:R-:W-:Y:S01]  /*122f0*/  MUFU.EX2 R116, R157 ;  /* 0x0000009d00747308 */ /* 0x000fe20000000800 */
[----:B------:R-:W-:Y:S02]  /*12300*/  FMUL.FTZ R29, R2, R113 ;  /* 0x00000071021d7220 */ /* 0x000fe40000410000 */
[----:B------:R-:W-:Y:S01]  /*12310*/  FMUL.FTZ R30, R0, R114 ;  /* 0x00000072001e7220 */ /* 0x000fe20000410000 */
[----:B--2---:R-:W-:Y:S01]  /*12320*/  F2FP.PACK_AB R151, R126, R125 ;  /* 0x0000007d7e97723e */ /* 0x004fe200000000ff */
[----:B------:R-:W-:Y:S02]  /*12330*/  FMUL.FTZ R31, R0, R115 ;  /* 0x00000073001f7220 */ /* 0x000fe40000410000 */
[----:B------:R-:W-:Y:S01]  /*12340*/  LDSM.16.MT88.4 R112, [R146+0x800] ;  /* 0x000800009270783b */ /* 0x000fe20000004200 */
[C---:B------:R-:W-:Y:S02]  /*12350*/  FMUL.FTZ R36, R2.reuse, R36 ;  /* 0x0000002402247220 */ /* 0x040fe40000410000 */
[----:B------:R-:W-:Y:S01]  /*12360*/  FMUL.FTZ R37, R2, R37 ;  /* 0x0000002502257220 */ /* 0x000fe20000410000 */
        /* <DEDUP_REMOVED lines=9> */
[C---:B------:R-:W-:Y:S04]  /*12400*/  FMUL.FTZ R42, R0.reuse, R42 ;  /* 0x0000002a002a7220 */ /* 0x040fe80000410000 */
        /* <DEDUP_REMOVED lines=61> */
[C---:B------:R-:W-:Y:S02]  /*127e0*/  FMUL.FTZ R96, R2.reuse, R96 ;  /* 0x0000006002607220 */ /* 0x040fe40000410000 */
[----:B------:R-:W-:Y:S02]  /*127f0*/  FMUL.FTZ R97, R2, R97 ;  /* 0x0000006102617220 */ /* 0x000fe40000410000 */
[----:B------:R-:W2:Y:S01]  /*12800*/  MUFU.EX2 R2, R158 ;  /* 0x0000009e00027308 */ /* 0x000ea20000000800 */
[C---:B------:R-:W-:Y:S02]  /*12810*/  FMUL.FTZ R94, R0.reuse, R94 ;  /* 0x0000005e005e7220 */ /* 0x040fe40000410000 */
[C---:B------:R-:W-:Y:S02]  /*12820*/  FMUL.FTZ R95, R0.reuse, R95 ;  /* 0x0000005f005f7220 */ /* 0x040fe40000410000 */
[C---:B------:R-:W-:Y:S01]  /*12830*/  FMUL.FTZ R98, R0.reuse, R98 ;  /* 0x0000006200627220 */ /* 0x040fe20000410000 */
[C---:B-1----:R-:W-:Y:S03]  /*12840*/  HMMA.16816.F32 R28, R148.reuse, R108, R28 ;  /* 0x0000006c941c723c */ /* 0x042fe6000000181c */
[----:B------:R-:W-:Y:S01]  /*12850*/  FMUL.FTZ R99, R0, R99 ;  /* 0x0000006300637220 */ /* 0x000fe20000410000 */
[----:B------:R-:W1:Y:S01]  /*12860*/  MUFU.EX2 R158, R155 ;  /* 0x0000009b009e7308 */ /* 0x000e620000000800 */
[----:B------:R-:W-:Y:S03]  /*12870*/  FADD.FTZ R0, R104, R160 ;  /* 0x000000a068007221 */ /* 0x000fe60000010000 */
[C---:B------:R-:W-:Y:S01]  /*12880*/  HMMA.16816.F32 R32, R148.reuse, R110, R32 ;  /* 0x0000006e9420723c */ /* 0x040fe20000001820 */
[----:B------:R-:W3:Y:S05]  /*12890*/  LDSM.16.MT88.4 R108, [R146+0x2000] ;  /* 0x00200000926c783b */ /* 0x000eea0000004200 */
[----:B------:R-:W-:Y:S01]  /*128a0*/  MUFU.EX2 R155, R163 ;  /* 0x000000a3009b7308 */ /* 0x000fe20000000800 */
[----:B--2---:R-:W-:Y:S05]  /*128b0*/  FADD.FTZ R0, R2, R0 ;  /* 0x0000000002007221 */ /* 0x004fea0000010000 */
[----:B------:R-:W-:Y:S04]  /*128c0*/  FADD.FTZ R0, R116, R0 ;  /* 0x0000000074007221 */ /* 0x000fe80000010000 */
[C---:B------:R-:W-:Y:S01]  /*128d0*/  FADD.FTZ R0, R105.reuse, R0 ;  /* 0x0000000069007221 */ /* 0x040fe20000010000 */
        /* <DEDUP_REMOVED lines=25> */
[----:B------:R-:W-:Y:S03]  /*12a70*/  F2FP.PACK_AB R109, R200, R201 ;  /* 0x000000c9c86d723e */ /* 0x000fe600000000ff */
[----:B------:R-:W-:Y:S02]  /*12a80*/  F2FP.PACK_AB R110, R105, R116 ;  /* 0x00000074696e723e */ /* 0x000fe400000000ff */
[----:B------:R-:W3:Y:S02]  /*12a90*/  LDSM.16.MT88.4 R116, [R147+0x800] ;  /* 0x000800009374783b */ /* 0x000ee40000004200 */
[----:B------:R-:W4:Y:S01]  /*12aa0*/  MUFU.EX2 R2, R167 ;  /* 0x000000a700027308 */ /* 0x000f220000000800 */
[----:B-1----:R-:W-:Y:S02]  /*12ab0*/  F2FP.PACK_AB R111, R158, R159 ;  /* 0x0000009f9e6f723e */ /* 0x002fe400000000ff */
[----:B------:R-:W-:Y:S05]  /*12ac0*/  F2FP.PACK_AB R149, R152, R153 ;  /* 0x000000999895723e */ /* 0x000fea00000000ff */
[C---:B------:R-:W-:Y:S02]  /*12ad0*/  HMMA.16816.F32 R4, R108.reuse, R112, R4 ;  /* 0x000000706c04723c */ /* 0x040fe40000001804 */
[----:B------:R-:W1:Y:S03]  /*12ae0*/  MUFU.EX2 R105, R165 ;  /* 0x000000a500697308 */ /* 0x000e660000000800 */
[----:B--2---:R-:W-:Y:S03]  /*12af0*/  FADD.FTZ R0, R104, R0 ;  /* 0x0000000068007221 */ /* 0x004fe60000010000 */
[C---:B------:R-:W-:Y:S01]  /*12b00*/  HMMA.16816.F32 R8, R108.reuse, R114, R8 ;  /* 0x000000726c08723c */ /* 0x040fe20000001808 */
[----:B------:R-:W2:Y:S03]  /*12b10*/  LDSM.16.MT88.4 R112, [R174+0x800] ;  /* 0x00080000ae70783b */ /* 0x000ea60000004200 */
[----:B----4-:R-:W-:Y:S04]  /*12b20*/  FADD.FTZ R0, R2, R0 ;  /* 0x0000000002007221 */ /* 0x010fe80000010000 */
[----:B------:R-:W-:Y:S04]  /*12b30*/  FADD.FTZ R0, R120, R0 ;  /* 0x0000000078007221 */ /* 0x000fe80000010000 */
[C---:B-1----:R-:W-:Y:S01]  /*12b40*/  FADD.FTZ R0, R105.reuse, R0 ;  /* 0x0000000069007221 */ /* 0x042fe20000010000 */
[C---:B---3--:R-:W-:Y:S08]  /*12b50*/  HMMA.16816.F32 R12, R108.reuse, R116, R12 ;  /* 0x000000746c0c723c */ /* 0x048ff0000000180c */
        /* <DEDUP_REMOVED lines=34> */
[----:B------:R-:W4:Y:S02]  /*12d80*/  MUFU.EX2 R105, R171 ;  /* 0x000000ab00697308 */ /* 0x000f240000000800 */
[----:B------:R-:W-:Y:S02]  /*12d90*/  F2FP.PACK_AB R108, R2, R104 ;  /* 0x00000068026c723e */ /* 0x000fe400000000ff */
[----:B------:R-:W-:Y:S02]  /*12da0*/  F2FP.PACK_AB R109, R156, R157 ;  /* 0x0000009d9c6d723e */ /* 0x000fe400000000ff */
[----:B------:R-:W-:Y:S04]  /*12db0*/  F2FP.PACK_AB R111, R154, R155 ;  /* 0x0000009b9a6f723e */ /* 0x000fe800000000ff */
[----:B------:R-:W5:Y:S03]  /*12dc0*/  MUFU.EX2 R2, R193 ;  /* 0x000000c100027308 */ /* 0x000f660000000800 */
[C---:B--2---:R-:W-:Y:S07]  /*12dd0*/  HMMA.16816.F32 R4, R108.reuse, R112, R4 ;  /* 0x000000706c04723c */ /* 0x044fee0000001804 */
[----:B------:R-:W2:Y:S01]  /*12de0*/  MUFU.EX2 R104, R198 ;  /* 0x000000c600687308 */ /* 0x000ea20000000800 */
[C---:B------:R-:W-:Y:S01]  /*12df0*/  HMMA.16816.F32 R8, R108.reuse, R114, R8 ;  /* 0x000000726c08723c */ /* 0x040fe20000001808 */
[----:B------:R-:W3:Y:S03]  /*12e00*/  LDSM.16.MT88.4 R112, [R173+0x1000] ;  /* 0x00100000ad70783b */ /* 0x000ee60000004200 */
[----:B----4-:R-:W-:Y:S04]  /*12e10*/  FADD.FTZ R0, R105, R0 ;  /* 0x0000000069007221 */ /* 0x010fe80000010000 */
[C---:B-1----:R-:W-:Y:S04]  /*12e20*/  HMMA.16816.F32 R12, R108.reuse, R116, R12 ;  /* 0x000000746c0c723c */ /* 0x042fe8000000180c */
[C---:B-----5:R-:W-:Y:S01]  /*12e30*/  FADD.FTZ R0, R2.reuse, R0 ;  /* 0x0000000002007221 */ /* 0x060fe20000010000 */
[----:B------:R-:W-:Y:S01]  /*12e40*/  F2FP.PACK_AB R148, R2, R105 ;  /* 0x000000690294723e */ /* 0x000fe200000000ff */
[----:B------:R-:W-:Y:S01]  /*12e50*/  FADD.FTZ R2, R125, R124 ;  /* 0x0000007c7d027221 */ /* 0x000fe20000010000 */
[----:B------:R-:W-:Y:S01]  /*12e60*/  MOV R105, R3 ;  /* 0x0000000300697202 */ /* 0x000fe20000000f00 */
[C---:B------:R-:W-:Y:S01]  /*12e70*/  HMMA.16816.F32 R16, R108.reuse, R118, R16 ;  /* 0x000000766c10723c */ /* 0x040fe20000001810 */
[----:B------:R-:W1:Y:S03]  /*12e80*/  LDSM.16.MT88.4 R116, [R146+0x3000] ;  /* 0x003000009274783b */ /* 0x000e660000004200 */
[----:B--2---:R-:W-:Y:S01]  /*12e90*/  F2FP.PACK_AB R150, R100, R104 ;  /* 0x000000686496723e */ /* 0x004fe200000000ff */
[----:B------:R-:W-:Y:S03]  /*12ea0*/  FADD.FTZ R0, R104, R0 ;  /* 0x0000000068007221 */ /* 0x000fe60000010000 */
[C---:B---3--:R-:W-:Y:S01]  /*12eb0*/  HMMA.16816.F32 R20, R108.reuse, R120, R20 ;  /* 0x000000786c14723c */ /* 0x048fe20000001814 */
[----:B------:R-:W-:Y:S03]  /*12ec0*/  MUFU.EX2 R104, R195 ;  /* 0x000000c300687308 */ /* 0x000fe60000000800 */
[----:B------:R-:W-:Y:S02]  /*12ed0*/  FADD.FTZ R207, R100, R0 ;  /* 0x0000000064cf7221 */ /* 0x000fe40000010000 */
[----:B------:R-:W-:Y:S02]  /*12ee0*/  FADD.FTZ R0, R126, R2 ;  /* 0x000000027e007221 */ /* 0x000fe40000010000 */
[C---:B------:R-:W-:Y:S01]  /*12ef0*/  HMMA.16816.F32 R24, R108.reuse, R122, R24 ;  /* 0x0000007a6c18723c */ /* 0x040fe20000001818 */
[----:B------:R-:W2:Y:S02]  /*12f00*/  LDSM.16.MT88.4 R120, [R147+0x3000] ;  /* 0x003000009378783b */ /* 0x000ea40000004200 */
[----:B------:R-:W3:Y:S01]  /*12f10*/  MUFU.EX2 R100, R199 ;  /* 0x000000c700647308 */ /* 0x000ee20000000800 */
[----:B------:R-:W-:Y:S04]  /*12f20*/  FADD.FTZ R0, R201, R0 ;  /* 0x00000000c9007221 */ /* 0x000fe80000010000 */
[C---:B------:R-:W-:Y:S01]  /*12f30*/  HMMA.16816.F32 R28, R108.reuse, R112, R28 ;  /* 0x000000706c1c723c */ /* 0x040fe2000000181c */
[----:B------:R-:W-:Y:S03]  /*12f40*/  LDSM.16.MT88.4 R124, [R147+0x1800] ;  /* 0x00180000937c783b */ /* 0x000fe60000004200 */
[----:B------:R-:W-:Y:S04]  /*12f50*/  FADD.FTZ R0, R200, R0 ;  /* 0x00000000c8007221 */ /* 0x000fe80000010000 */
[C---:B------:R-:W-:Y:S01]  /*12f60*/  HMMA.16816.F32 R32, R108.reuse, R114, R32 ;  /* 0x000000726c20723c */ /* 0x040fe20000001820 */
[----:B------:R-:W4:Y:S03]  /*12f70*/  LDSM.16.MT88.4 R112, [R174+0x3000] ;  /* 0x00300000ae70783b */ /* 0x000f260000004200 */
[----:B------:R-:W-:Y:S04]  /*12f80*/  FADD.FTZ R0, R159, R0 ;  /* 0x000000009f007221 */ /* 0x000fe80000010000 */
[----:B------:R-:W-:Y:S01]  /*12f90*/  FADD.FTZ R0, R158, R0 ;  /* 0x000000009e007221 */ /* 0x000fe20000010000 */
[C---:B-1----:R-:W-:Y:S03]  /*12fa0*/  HMMA.16816.F32 R36, R108.reuse, R116, R36 ;  /* 0x000000746c24723c */ /* 0x042fe60000001824 */
[----:B---3--:R-:W-:Y:S01]  /*12fb0*/  F2FP.PACK_AB R151, R100, R104 ;  /* 0x000000686497723e */ /* 0x008fe200000000ff */
[----:B------:R-:W-:Y:S04]  /*12fc0*/  FADD.FTZ R0, R157, R0 ;  /* 0x000000009d007221 */ /* 0x000fe80000010000 */
[C---:B------:R-:W-:Y:S01]  /*12fd0*/  HMMA.16816.F32 R40, R108.reuse, R118, R40 ;  /* 0x000000766c28723c */ /* 0x040fe20000001828 */
[----:B------:R-:W1:Y:S03]  /*12fe0*/  LDSM.16.MT88.4 R116, [R173+0x3000] ;  /* 0x00300000ad74783b */ /* 0x000e660000004200 */
[----:B------:R-:W-:Y:S04]  /*12ff0*/  FADD.FTZ R0, R156, R0 ;  /* 0x000000009c007221 */ /* 0x000fe80000010000 */
[C---:B--2---:R-:W-:Y:S04]  /*13000*/  HMMA.16816.F32 R44, R108.reuse, R120, R44 ;  /* 0x000000786c2c723c */ /* 0x044fe8000000182c */
[----:B------:R-:W-:Y:S04]  /*13010*/  FADD.FTZ R0, R155, R0 ;  /* 0x000000009b007221 */ /* 0x000fe80000010000 */
[C---:B------:R-:W-:Y:S01]  /*13020*/  HMMA.16816.F32 R48, R108.reuse, R122, R48 ;  /* 0x0000007a6c30723c */ /* 0x040fe20000001830 */
[----:B------:R-:W2:Y:S03]  /*13030*/  LDSM.16.MT88.4 R120, [R146+0x5000] ;  /* 0x005000009278783b */ /* 0x000ea60000004200 */
[----:B------:R-:W-:Y:S04]  /*13040*/  FADD.FTZ R0, R154, R0 ;  /* 0x000000009a007221 */ /* 0x000fe80000010000 */
[C---:B----4-:R-:W-:Y:S04]  /*13050*/  HMMA.16816.F32 R52, R108.reuse, R112, R52 ;  /* 0x000000706c34723c */ /* 0x050fe80000001834 */
[----:B------:R-:W-:Y:S04]  /*13060*/  FADD.FTZ R0, R153, R0 ;  /* 0x0000000099007221 */ /* 0x000fe80000010000 */
[C---:B------:R-:W-:Y:S01]  /*13070*/  HMMA.16816.F32 R56, R108.reuse, R114, R56 ;  /* 0x000000726c38723c */ /* 0x040fe20000001838 */
[----:B------:R-:W3:Y:S03]  /*13080*/  LDSM.16.MT88.4 R112, [R147+0x5000] ;  /* 0x005000009370783b */ /* 0x000ee60000004200 */
[----:B------:R-:W-:Y:S04]  /*13090*/  FADD.FTZ R0, R152, R0 ;  /* 0x0000000098007221 */ /* 0x000fe80000010000 */
[----:B------:R-:W-:Y:S01]  /*130a0*/  FADD.FTZ R2, R104, R0 ;  /* 0x0000000068027221 */ /* 0x000fe20000010000 */
[C---:B-1----:R-:W-:Y:S03]  /*130b0*/  HMMA.16816.F32 R60, R108.reuse, R116, R60 ;  /* 0x000000746c3c723c */ /* 0x042fe6000000183c */
[----:B------:R-:W-:Y:S01]  /*130c0*/  IADD3 R0, R197, -0x1, RZ ;  /* 0xffffffffc5007810 */ /* 0x000fe20007ffe0ff */
[----:B------:R-:W-:Y:S01]  /*130d0*/  FADD.FTZ R200, R100, R2 ;  /* 0x0000000264c87221 */ /* 0x000fe20000010000 */
[----:B------:R-:W-:Y:S02]  /*130e0*/  MOV R104, R101 ;  /* 0x0000006500687202 */ /* 0x000fe40000000f00 */
[----:B------:R-:W-:Y:S01]  /*130f0*/  MOV R197, R0 ;  /* 0x0000000000c57202 */ /* 0x000fe20000000f00 */
        /* <DEDUP_REMOVED lines=48> */
.L_x_3353:
[----:B------:R-:W-:Y:S05]  /*13400*/  BRA.DIV ~URZ, `(.L_x_3361) ;  /* 0x00005b327f007947 */ /* 0x000fea000b800000 */
[----:B------:R1:W2:Y:S02]  /*13410*/  SHFL.BFLY PT, R0, R207, 0x2, 0x1f ;  /* 0x0c401f00cf007f89 */ /* 0x0002a400000e0000 */
.L_x_3438:
[----:B--2---:R-:W-:Y:S01]  /*13420*/  FADD.FTZ R4, R0, R207 ;  /* 0x000000cf00047221 */ /* 0x004fe20000010000 */
[----:B------:R-:W-:Y:S05]  /*13430*/  BRA.DIV ~URZ, `(.L_x_3362) ;  /* 0x00005b527f007947 */ /* 0x000fea000b800000 */
[----:B------:R-:W2:Y:S02]  /*13440*/  SHFL.BFLY PT, R0, R4, 0x1, 0x1f ;  /* 0x0c201f0004007f89 */ /* 0x000ea400000e0000 */
[----:B--2---:R-:W-:-:S02]  /*13450*/  FADD.FTZ R4, R4, R0 ;  /* 0x0000000004047221 */ /* 0x004fc40000010000 */
[----:B------:R-:W2:Y:S02]  /*13460*/  SHFL.BFLY PT, R0, R200, 0x2, 0x1f ;  /* 0x0c401f00c8007f89 */ /* 0x000ea400000e0000 */
[----:B--2---:R-:W-:-:S05]  /*13470*/  FADD.FTZ R5, R0, R200 ;  /* 0x000000c800057221 */ /* 0x004fca0000010000 */
[----:B------:R2:W3:Y:S02]  /*13480*/  SHFL.BFLY PT, R3, R5, 0x1, 0x1f ;  /* 0x0c201f0005037f89 */ /* 0x0004e400000e0000 */
.L_x_3439:
[----:B------:R-:W-:Y:S01]  /*13490*/  FSETP.NE.FTZ.AND P0, PT, R4, RZ, PT ;  /* 0x000000ff0400720b */ /* 0x000fe20003f15000 */
[----:B---3--:R-:W-:Y:S01]  /*134a0*/  FADD.FTZ R3, R3, R5 ;  /* 0x0000000503037221 */ /* 0x008fe20000010000 */
[----:B------:R-:W-:Y:S02]  /*134b0*/  MOV R2, RZ ;  /* 0x000000ff00027202 */ /* 0x000fe40000000f00 */
[----:B------:R-:W-:Y:S02]  /*134c0*/  MOV R18, 0xff800000 ;  /* 0xff80000000127802 */ /* 0x000fe40000000f00 */
[----:B------:R-:W-:-:S07]  /*134d0*/  MOV R15, 0xff800000 ;  /* 0xff800000000f7802 */ /* 0x000fce0000000f00 */
[----:B------:R-:W3:Y:S01]  /*134e0*/  @P0 MUFU.LG2 R0, R4 ;  /* 0x0000000400000308 */ /* 0x000ee20000000c00 */
[----:B--2---:R-:W-:-:S07]  /*134f0*/  @P0 MOV R5, 0x3f317218 ;  /* 0x3f31721800050802 */ /* 0x004fce0000000f00 */
[----:B------:R3:W2:Y:S02]  /*13500*/  @P0 MUFU.RCP R2, R4 ;  /* 0x0000000400020308 */ /* 0x0006a40000001000 */
[----:B---3--:R-:W-:Y:S02]  /*13510*/  @P0 FMUL.FTZ R4, R0, 0.69314718246459960938 ;  /* 0x3f31721800040820 */ /* 0x008fe40000410000 */
[----:B------:R-:W-:Y:S02]  /*13520*/  @P0 FMUL.FTZ R0, R5, c[0x0][0x2d0] ;  /* 0x0000b40005000a20 */ /* 0x000fe40000410000 */
[----:B--2---:R-:W-:Y:S02]  /*13530*/  FMUL.FTZ R100, R2, R108 ;  /* 0x0000006c02647220 */ /* 0x004fe40000410000 */
        /* <DEDUP_REMOVED lines=84> */
[----:B------:R-:W-:Y:S02]  /*13a80*/  @P0 FFMA.FTZ R15, R4, R16, R3 ;  /* 0x00000010040f0223 */ /* 0x000fe40000010003 */
        /* <DEDUP_REMOVED lines=20> */
.L_x_3295:
        /* <DEDUP_REMOVED lines=17> */
.L_x_3364:
[----:B------:R-:W-:Y:S05]  /*13ce0*/  BSYNC B0 ;  /* 0x0000000000007941 */ /* 0x000fea0003800000 */
.L_x_3363:
        /* <DEDUP_REMOVED lines=127> */
.L_x_3367:
        /* <DEDUP_REMOVED lines=116> */
.L_x_3440:
[----:B------:R-:W-:Y:S05]  /*14c20*/  BRA.DIV ~URZ, `(.L_x_3370) ;  /* 0x000044d27f007947 */ /* 0x000fea000b800000 */
[----:B------:R4:W2:Y:S02]  /*14c30*/  SHFL.IDX PT, R0, R12, RZ, 0x181f ;  /* 0x00181fff0c007589 */ /* 0x0008a400000e0000 */
.L_x_3441:
        /* <DEDUP_REMOVED lines=15> */
.L_x_3372:
[----:B------:R-:W-:Y:S05]  /*14d30*/  BSYNC B0 ;  /* 0x0000000000007941 */ /* 0x000fea0003800000 */
.L_x_3371:
[----:B------:R-:W-:Y:S05]  /*14d40*/  BRA.DIV ~URZ, `(.L_x_3373) ;  /* 0x000044127f007947 */ /* 0x000fea000b800000 */
[----:B---3--:R3:W4:Y:S04]  /*14d50*/  SHFL.IDX PT, R7, R6, 0x1, 0x181f ;  /* 0x00381f0006077f89 */ /* 0x00872800000e0000 */
[----:B--2---:R3:W2:Y:S02]  /*14d60*/  SHFL.IDX PT, R0, R12, 0x1, 0x181f ;  /* 0x00381f000c007f89 */ /* 0x0046a400000e0000 */
.L_x_3442:
        /* <DEDUP_REMOVED lines=16> */
.L_x_3375:
[----:B------:R-:W-:Y:S05]  /*14e70*/  BSYNC B0 ;  /* 0x0000000000007941 */ /* 0x000fea0003800000 */
.L_x_3374:
[----:B------:R-:W-:Y:S05]  /*14e80*/  BRA.DIV ~URZ, `(.L_x_3376) ;  /* 0x000043927f007947 */ /* 0x000fea000b800000 */
[----:B----4-:R4:W3:Y:S02]  /*14e90*/  SHFL.IDX PT, R7, R6, 0x2, 0x181f ;  /* 0x00581f0006077f89 */ /* 0x0108e400000e0000 */
.L_x_3443:
[----:B------:R-:W-:Y:S05]  /*14ea0*/  BRA.DIV ~URZ, `(.L_x_3377) ;  /* 0x000043e27f007947 */ /* 0x000fea000b800000 */
[----:B--2---:R2:W4:Y:S02]  /*14eb0*/  SHFL.IDX PT, R0, R12, 0x2, 0x181f ;  /* 0x00581f000c007f89 */ /* 0x00452400000e0000 */
.L_x_3444:
        /* <DEDUP_REMOVED lines=16> */
.L_x_3379:
[----:B------:R-:W-:Y:S05]  /*14fc0*/  BSYNC B0 ;  /* 0x0000000000007941 */ /* 0x000fea0003800000 */
.L_x_3378:
[----:B------:R-:W-:Y:S05]  /*14fd0*/  BRA.DIV ~URZ, `(.L_x_3380) ;  /* 0x000043127f007947 */ /* 0x000fea000b800000 */
[----:B---34-:R-:W3:Y:S04]  /*14fe0*/  SHFL.IDX PT, R6, R6, 0x3, 0x181f ;  /* 0x00781f0006067f89 */ /* 0x018ee800000e0000 */
[----:B------:R4:W2:Y:S02]  /*14ff0*/  SHFL.IDX PT, R0, R12, 0x3, 0x181f ;  /* 0x00781f000c007f89 */ /* 0x0008a400000e0000 */
.L_x_3445:
        /* <DEDUP_REMOVED lines=17> */
.L_x_3368:
        /* <DEDUP_REMOVED lines=34> */
.L_x_3446:
[----:B------:R-:W-:Y:S05]  /*15330*/  BRA.DIV ~URZ, `(.L_x_3383) ;  /* 0x000040e27f007947 */ /* 0x000fea000b800000 */
[----:B------:R4:W1:Y:S02]  /*15340*/  SHFL.IDX PT, R0, R12, RZ, 0x1c1f ;  /* 0x001c1fff0c007589 */ /* 0x00086400000e0000 */
.L_x_3447:
[----:B------:R-:W-:Y:S01]  /*15350*/  BSSY B0, `(.L_x_3384) ;  /* 0x00000a8000007945 */ /* 0x000fe20003800000 */
[----:B------:R-:W-:Y:S05]  /*15360*/  @P0 BRA `(.L_x_3385) ;  /* 0x00000a6000000947 */ /* 0x000fea0003800000 */
[C---:B------:R-:W-:Y:S02]  /*15370*/  ISETP.GE.AND P0, PT, R248.reuse, c[0x0][0x3c8], PT ;  /* 0x0000f200f8007a0c */ /* 0x040fe40003f06270 */
[C---:B------:R-:W-:Y:S02]  /*15380*/  IADD3 R7, R248.reuse, 0x8, RZ ;  /* 0x00000008f8077810 */ /* 0x040fe40007ffe0ff */
[C---:B------:R-:W-:Y:S02]  /*15390*/  IADD3 R6, R248.reuse, 0x10, RZ ;  /* 0x00000010f8067810 */ /* 0x040fe40007ffe0ff */
        /* <DEDUP_REMOVED lines=11> */
[----:B------:R-:W-:Y:S02]  /*15450*/  IADD3 R15, R248, 0x30, RZ ;  /* 0x00000030f80f7810 */ /* 0x000fe40007ffe0ff */
        /* <DEDUP_REMOVED lines=112> */
[C---:B------:R-:W-:Y:S02]  /*15b60*/  IADD3 R15, R248.reuse, 0xa0, RZ ;  /* 0x000000a0f80f7810 */ /* 0x040fe40007ffe0ff */
[----:B--2---:R-:W-:Y:S01]  /*15b70*/  @!P6 LEA R6, P0, R11, R0, 0x2 ;  /* 0x000000000b06e211 */ /* 0x004fe200078010ff */
[----:B------:R-:W-:Y:S01]  /*15b80*/  @!P4 ST.E.64 [R8.64], R104 ;  /* 0x000000680800c985 */ /* 0x000fe2000c101b0a */
        /* <DEDUP_REMOVED lines=36> */
.L_x_3385:
[----:B------:R-:W-:Y:S05]  /*15dd0*/  BSYNC B0 ;  /* 0x0000000000007941 */ /* 0x000fea0003800000 */
.L_x_3384:
[----:B------:R-:W-:Y:S05]  /*15de0*/  BRA.DIV ~URZ, `(.L_x_3386) ;  /* 0x000036927f007947 */ /* 0x000fea000b800000 */
[----:B---3--:R3:W2:Y:S04]  /*15df0*/  SHFL.IDX PT, R4, R5, 0x1, 0x1c1f ;  /* 0x003c1f0005047f89 */ /* 0x0086a800000e0000 */
[----:B-1----:R3:W1:Y:S02]  /*15e00*/  SHFL.IDX PT, R0, R12, 0x1, 0x1c1f ;  /* 0x003c1f000c007f89 */ /* 0x00266400000e0000 */
.L_x_3448:
        /* <DEDUP_REMOVED lines=182> */
.L_x_3366:
        /* <DEDUP_REMOVED lines=19> */
.L_x_3387:
        /* <DEDUP_REMOVED lines=55> */
.L_x_3389:
[----:B------:R-:W-:Y:S05]  /*16e10*/  BSYNC B0 ;  /* 0x0000000000007941 */ /* 0x000fea0003800000 */
.L_x_3388:
        /* <DEDUP_REMOVED lines=37> */
.L_x_3449:
[----:B------:R-:W-:Y:S05]  /*17070*/  BRA.DIV ~URZ, `(.L_x_3391) ;  /* 0x000025327f007947 */ /* 0x000fea000b800000 */
[----:B------:R3:W4:Y:S02]  /*17080*/  SHFL.IDX PT, R0, R12, RZ, 0x181f ;  /* 0x00181fff0c007589 */ /* 0x00072400000e0000 */
.L_x_3450:
        /* <DEDUP_REMOVED lines=16> */
.L_x_3393:
[----:B------:R-:W-:Y:S05]  /*17190*/  BSYNC B0 ;  /* 0x0000000000007941 */ /* 0x000fea0003800000 */
.L_x_3392:
[----:B------:R-:W-:Y:S05]  /*171a0*/  BRA.DIV ~URZ, `(.L_x_3394) ;  /* 0x000024627f007947 */ /* 0x000fea000b800000 */
[----:B--2---:R2:W1:Y:S04]  /*171b0*/  SHFL.IDX PT, R4, R5, 0x1, 0x181f ;  /* 0x00381f0005047f89 */ /* 0x00446800000e0000 */
[----:B----4-:R2:W4:Y:S02]  /*171c0*/  SHFL.IDX PT, R0, R12, 0x1, 0x181f ;  /* 0x00381f000c007f89 */ /* 0x01052400000e0000 */
.L_x_3451:
        /* <DEDUP_REMOVED lines=16> */
.L_x_3396:
[----:B------:R-:W-:Y:S05]  /*172d0*/  BSYNC B0 ;  /* 0x0000000000007941 */ /* 0x000fea0003800000 */
.L_x_3395:
[----:B------:R-:W-:Y:S05]  /*172e0*/  BRA.DIV ~URZ, `(.L_x_3397) ;  /* 0x000023e27f007947 */ /* 0x000fea000b800000 */
[----:B-1----:R1:W2:Y:S02]  /*172f0*/  SHFL.IDX PT, R4, R5, 0x2, 0x181f ;  /* 0x00581f0005047f89 */ /* 0x0022a400000e0000 */
.L_x_3452:
[----:B------:R-:W-:Y:S05]  /*17300*/  BRA.DIV ~URZ, `(.L_x_3398) ;  /* 0x000024327f007947 */ /* 0x000fea000b800000 */
[----:B----4-:R4:W1:Y:S02]  /*17310*/  SHFL.IDX PT, R0, R12, 0x2, 0x181f ;  /* 0x00581f000c007f89 */ /* 0x01086400000e0000 */
.L_x_3453:
        /* <DEDUP_REMOVED lines=16> */
.L_x_3400:
[----:B------:R-:W-:Y:S05]  /*17420*/  BSYNC B0 ;  /* 0x0000000000007941 */ /* 0x000fea0003800000 */
.L_x_3399:
[----:B------:R-:W-:Y:S05]  /*17430*/  BRA.DIV ~URZ, `(.L_x_3401) ;  /* 0x000023627f007947 */ /* 0x000fea000b800000 */
[----:B--2---:R2:W3:Y:S04]  /*17440*/  SHFL.IDX PT, R4, R5, 0x3, 0x181f ;  /* 0x00781f0005047f89 */ /* 0x0044e800000e0000 */
[----:B-1----:R2:W1:Y:S02]  /*17450*/  SHFL.IDX PT, R0, R12, 0x3, 0x181f ;  /* 0x00781f000c007f89 */ /* 0x00246400000e0000 */
.L_x_3454:
        /* <DEDUP_REMOVED lines=15> */
.L_x_3381:
[----:B------:R-:W-:Y:S05]  /*17550*/  BSYNC B1 ;  /* 0x0000000000017941 */ /* 0x000fea0003800000 */
.L_x_3365:
        /* <DEDUP_REMOVED lines=12> */
.L_x_3455:
[----:B------:R-:W-:Y:S05]  /*17620*/  BRA.DIV ~URZ, `(.L_x_3404) ;  /* 0x000022a27f007947 */ /* 0x000fea000b800000 */
[----:B---3--:R3:W1:Y:S02]  /*17630*/  SHFL.IDX PT, R6, R86, 0x1, 0x1f ;  /* 0x00201f0056067f89 */ /* 0x00866400000e0000 */
.L_x_3456:
        /* <DEDUP_REMOVED lines=18> */
.L_x_3457:
        /* <DEDUP_REMOVED lines=16> */
.L_x_3458:
[----:B----4-:R-:W-:Y:S01]  /*17860*/  IMAD R0, R0, c[0x0][0x538], RZ ;  /* 0x00014e0000007a24 */ /* 0x010fe200078e02ff */
[----:B------:R-:W-:Y:S04]  /*17870*/  BSSY B1, `(.L_x_3407) ;  /* 0x000007d000017945 */ /* 0x000fe80003800000 */
[----:B-1----:R-:W-:-:S04]  /*17880*/  IADD3 R6, R0, R6, RZ ;  /* 0x0000000600067210 */ /* 0x002fc80007ffe0ff */
[----:B--2---:R-:W-:-:S13]  /*17890*/  ISETP.GT.AND P0, PT, R6, R9, PT ;  /* 0x000000090600720c */ /* 0x004fda0003f04270 */
[----:B------:R-:W-:Y:S05]  /*178a0*/  @P0 BRA `(.L_x_3408) ;  /* 0x0000025000000947 */ /* 0x000fea0003800000 */
.L_x_3412:
        /* <DEDUP_REMOVED lines=17> */
.L_x_3459:
        /* <DEDUP_REMOVED lines=16> */
.L_x_3460:
[----:B--2---:R-:W-:-:S05]  /*17ac0*/  IMAD R0, R0, c[0x0][0x538], RZ ;  /* 0x00014e0000007a24 */ /* 0x004fca00078e02ff */
[----:B------:R-:W-:-:S04]  /*17ad0*/  IADD3 R6, R0, R6, RZ ;  /* 0x0000000600067210 */ /* 0x000fc80007ffe0ff */
[----:B------:R-:W-:-:S13]  /*17ae0*/  ISETP.GT.AND P0, PT, R6, R9, PT ;  /* 0x000000090600720c */ /* 0x000fda0003f04270 */
[----:B-1----:R-:W-:Y:S05]  /*17af0*/  @!P0 BRA `(.L_x_3412) ;  /* 0xfffffdb000008947 */ /* 0x002fea000383ffff */
.L_x_3408:
[----:B------:R-:W-:-:S05]  /*17b00*/  IADD3 R12, -R0, R6, RZ ;  /* 0x00000006000c7210 */ /* 0x000fca0007ffe1ff */
[----:B------:R-:W-:-:S05]  /*17b10*/  IMAD R0, R4, c[0x0][0x538], R12 ;  /* 0x00014e0004007a24 */ /* 0x000fca00078e020c */
[----:B------:R-:W-:Y:S01]  /*17b20*/  ISETP.GT.AND P0, PT, R0, R9, PT ;  /* 0x000000090000720c */ /* 0x000fe20003f04270 */
[----:B------:R-:W-:-:S12]  /*17b30*/  BRA.DIV ~URZ, `(.L_x_3413) ;  /* 0x000021d27f007947 */ /* 0x000fd8000b800000 */
[----:B------:R-:W-:-:S04]  /*17b40*/  VOTE.ANY R10, PT, !P0 ;  /* 0x00000000000a7806 */ /* 0x000fc800040e0100 */
.L_x_3461:
[----:B------:R1:W2:Y:S01]  /*17b50*/  POPC R6, R10 ;  /* 0x0000000a00067309 */ /* 0x0002a20000000000 */
[----:B------:R-:W-:Y:S05]  /*17b60*/  BRA.DIV ~URZ, `(.L_x_3414) ;  /* 0x000021f27f007947 */ /* 0x000fea000b800000 */
[----:B--2---:R2:W4:Y:S04]  /*17b70*/  SHFL.IDX PT, R7, R7, R6, 0x1f ;  /* 0x00001f0607077589 */ /* 0x00452800000e0000 */
[----:B------:R2:W1:Y:S02]  /*17b80*/  SHFL.IDX PT, R5, R8, R6, 0x1f ;  /* 0x00001f0608057589 */ /* 0x00046400000e0000 */
.L_x_3462:
[----:B------:R-:W-:Y:S01]  /*17b90*/  ISETP.NE.AND P0, PT, R10, RZ, PT ;  /* 0x000000ff0a00720c */ /* 0x000fe20003f05270 */
[----:B------:R-:W-:-:S12]  /*17ba0*/  BSSY B0, `(.L_x_3415) ;  /* 0x0000005000007945 */ /* 0x000fd80003800000 */
[----:B------:R-:W-:Y:S05]  /*17bb0*/  @!P0 BRA `(.L_x_3416) ;  /* 0x0000003000008947 */ /* 0x000fea0003800000 */
[----:B------:R-:W-:Y:S01]  /*17bc0*/  IADD3 R195, R6, -0x1, RZ ;  /* 0xffffffff06c37810 */ /* 0x000fe20007ffe0ff */
[----:B------:R-:W-:Y:S05]  /*17bd0*/  BRA.DIV ~URZ, `(.L_x_3417) ;  /* 0x000022527f007947 */ /* 0x000fea000b800000 */
[----:B------:R2:W3:Y:S02]  /*17be0*/  SHFL.IDX PT, R13, R4, R195, 0x1f ;  /* 0x00001fc3040d7589 */ /* 0x0004e400000e0000 */
.L_x_3416:
[----:B------:R-:W-:Y:S05]  /*17bf0*/  BSYNC B0 ;  /* 0x0000000000007941 */ /* 0x000fea0003800000 */
.L_x_3415:
        /* <DEDUP_REMOVED lines=64> */
.L_x_3409:
[----:B------:R-:W-:Y:S01]  /*18000*/  IMAD.MOV.U32 R236, RZ, RZ, R9 ;  /* 0x000000ffffec7224 */ /* 0x000fe200078e0009 */
[----:B------:R-:W-:Y:S01]  /*18010*/  MOV R238, RZ ;  /* 0x000000ff00ee7202 */ /* 0x000fe20000000f00 */
[----:B------:R-:W-:Y:S01]  /*18020*/  IMAD.MOV.U32 R237, RZ, RZ, RZ ;  /* 0x000000ffffed7224 */ /* 0x000fe200078e00ff */
[----:B------:R-:W-:Y:S02]  /*18030*/  MOV R239, c[0x0][0x53c] ;  /* 0x00014f0000ef7a02 */ /* 0x000fe40000000f00 */
.L_x_3418:
[----:B------:R-:W-:Y:S05]  /*18040*/  BSYNC B1 ;  /* 0x0000000000017941 */ /* 0x000fea0003800000 */
.L_x_3407:
[----:B------:R-:W-:Y:S01]  /*18050*/  WARPSYNC 0xffffffff ;  /* 0xffffffff00007948 */ /* 0x000fe20003800000 */
[----:B------:R-:W-:Y:S01]  /*18060*/  BAR.SYNC.DEFER_BLOCKING 0x4, 0x100 ;  /* 0x0104000000007b1d */ /* 0x000fe20000010000 */
[----:B------:R-:W-:-:S13]  /*18070*/  ISETP.NE.AND P0, PT, R14, RZ, PT ;  /* 0x000000ff0e00720c */ /* 0x000fda0003f05270 */
[----:B------:R1:W-:Y:S04]  /*18080*/  @!P0 STS.128 [0x18100], R236 ;  /* 0x018100ecff008388 */ /* 0x0003e80000000c00 */
[----:B------:R-:W-:Y:S06]  /*18090*/  BAR.ARV 0x5, 0x100 ;  /* 0x0144000000007b1d */ /* 0x000fec0000002000 */
.L_x_3402:
[----:B----4-:R-:W-:-:S13]  /*180a0*/  ISETP.GE.AND P0, PT, R239, c[0x0][0x53c], PT ;  /* 0x00014f00ef007a0c */ /* 0x010fda0003f06270 */
[----:B-123--:R-:W-:Y:S01]  /*180b0*/  @P0 CALL.REL.NOINC `(.L_x_3419) ;  /* 0x0000001000000944 */ /* 0x00efe20003c00000 */
[----:B------:R-:W-:Y:S05]  /*180c0*/  BRA `(.L_x_3420) ;  /* 0xfffe9c0000007947 */ /* 0x000fea000383ffff */
.L_x_3419:
[----:B------:R-:W-:Y:S05]  /*180d0*/  EXIT ;  /* 0x000000000000794d */ /* 0x000fea0003800000 */
.L_x_3253:
[----:B------:R-:W-:Y:S01]  /*180e0*/  IMAD.MOV.U32 R0, RZ, RZ, R5 ;  /* 0x000000ffff007224 */ /* 0x000fe200078e0005 */
[----:B------:R-:W-:Y:S02]  /*180f0*/  MOV R3, 0x1 ;  /* 0x0000000100037802 */ /* 0x000fe40000000f00 */
[----:B------:R-:W-:Y:S02]  /*18100*/  MOV R2, 0x18120 ;  /* 0x0001812000027802 */ /* 0x000fe40000000f00 */
[----:B-1----:R-:W-:Y:S05]  /*18110*/  CALL.REL.NOINC `($__internal_58_$__cuda_sm70_shflsync_up_p) ;  /* 0x00001e2000007944 */ /* 0x002fea0003c00000 */
[----:B------:R-:W-:Y:S01]  /*18120*/  MOV R0, R4 ;  /* 0x0000000400007202 */ /* 0x000fe20000000f00 */
[----:B------:R-:W-:Y:S05]  /*18130*/  BRA `(.L_x_3421) ;  /* 0xfffe831000007947 */ /* 0x000fea000383ffff */
.L_x_3254:
[----:B------:R-:W-:Y:S01]  /*18140*/  IMAD.MOV.U32 R0, RZ, RZ, R5 ;  /* 0x000000ffff007224 */ /* 0x000fe200078e0005 */
[----:B------:R-:W-:Y:S02]  /*18150*/  MOV R3, 0x2 ;  /* 0x0000000200037802 */ /* 0x000fe40000000f00 */
[----:B------:R-:W-:Y:S02]  /*18160*/  MOV R2, 0x18180 ;  /* 0x0001818000027802 */ /* 0x000fe40000000f00 */
[----:B-1----:R-:W-:Y:S05]  /*18170*/  CALL.REL.NOINC `($__internal_58_$__cuda_sm70_shflsync_up_p) ;  /* 0x00001dc000007944 */ /* 0x002fea0003c00000 */
[----:B------:R-:W-:Y:S01]  /*18180*/  SEL R4, R4, RZ, P4 ;  /* 0x000000ff04047207 */ /* 0x000fe20002000000 */
[----:B------:R-:W-:Y:S01]  /*18190*/  IMAD.MOV.U32 R3, RZ, RZ, 0x4 ;  /* 0x00000004ff037424 */ /* 0x000fe200078e00ff */
[----:B------:R-:W-:-:S03]  /*181a0*/  MOV R2, 0x181d0 ;  /* 0x000181d000027802 */ /* 0x000fc60000000f00 */
[----:B------:R-:W-:Y:S02]  /*181b0*/  IMAD.IADD R0, R5, 0x1, R4 ;  /* 0x0000000105007824 */ /* 0x000fe400078e0204 */
[----:B------:R-:W-:Y:S05]  /*181c0*/  CALL.REL.NOINC `($__internal_58_$__cuda_sm70_shflsync_up_p) ;  /* 0x00001d7000007944 */ /* 0x000fea0003c00000 */
        /* <DEDUP_REMOVED lines=12> */
[----:B------:R-:W-:Y:S02]  /*18290*/  MOV R3, 0x1f ;  /* 0x0000001f00037802 */ /* 0x000fe40000000f00 */
[----:B------:R-:W-:Y:S01]  /*182a0*/  MOV R2, 0x182e0 ;  /* 0x000182e000027802 */ /* 0x000fe20000000f00 */
[----:B------:R-:W-:-:S04]  /*182b0*/  IMAD.IADD R4, R0, 0x1, R4 ;  /* 0x0000000100047824 */ /* 0x000fc800078e0204 */
[----:B------:R-:W-:Y:S02]  /*182c0*/  IMAD.MOV.U32 R0, RZ, RZ, R4 ;  /* 0x000000ffff007224 */ /* 0x000fe400078e0004 */
[----:B------:R-:W-:Y:S05]  /*182d0*/  CALL.REL.NOINC `($__internal_57_$__cuda_sm70_shflsync_idx_p) ;  /* 0x00001c1000007944 */ /* 0x000fea0003c00000 */
[----:B------:R-:W-:Y:S05]  /*182e0*/  BRA `(.L_x_3422) ;  /* 0xfffe826000007947 */ /* 0x000fea000383ffff */
.L_x_3256:
[----:B------:R-:W-:Y:S02]  /*182f0*/  SEL R0, RZ, 0x1, P0 ;  /* 0x00000001ff007807 */ /* 0x000fe40000000000 */
[----:B------:R-:W-:Y:S02]  /*18300*/  MOV R2, 0x18320 ;  /* 0x0001832000027802 */ /* 0x000fe40000000f00 */
[----:B-1----:R-:W-:Y:S05]  /*18310*/  CALL.REL.NOINC `($__internal_59_$__cuda_sm70_votesync_ballot) ;  /* 0x00001c8000007944 */ /* 0x002fea0003c00000 */
[----:B------:R-:W-:Y:S01]  /*18320*/  MOV R5, R0 ;  /* 0x0000000000057202 */ /* 0x000fe20000000f00 */
[----:B------:R-:W-:Y:S05]  /*18330*/  BRA `(.L_x_3423) ;  /* 0xfffe82a000007947 */ /* 0x000fea000383ffff */
.L_x_3257:
[----:B------:R-:W-:Y:S01]  /*18340*/  IMAD.MOV.U32 R0, RZ, RZ, R8 ;  /* 0x000000ffff007224 */ /* 0x000fe200078e0008 */
[----:B---3--:R-:W-:Y:S01]  /*18350*/  MOV R195, R13 ;  /* 0x0000000d00c37202 */ /* 0x008fe20000000f00 */
[----:B------:R-:W-:Y:S01]  /*18360*/  IMAD.MOV.U32 R3, RZ, RZ, 0x1f ;  /* 0x0000001fff037424 */ /* 0x000fe200078e00ff */
[----:B------:R-:W-:Y:S02]  /*18370*/  MOV R2, 0x18390 ;  /* 0x0001839000027802 */ /* 0x000fe40000000f00 */
[----:B-12---:R-:W-:Y:S05]  /*18380*/  CALL.REL.NOINC `($__internal_57_$__cuda_sm70_shflsync_idx_p) ;  /* 0x00001b6000007944 */ /* 0x006fea0003c00000 */
[----:B------:R-:W-:Y:S01]  /*18390*/  IMAD.MOV.U32 R11, RZ, RZ, R0 ;  /* 0x000000ffff0b7224 */ /* 0x000fe200078e0000 */
[----:B------:R-:W-:Y:S01]  /*183a0*/  MOV R0, R7 ;  /* 0x0000000700007202 */ /* 0x000fe20000000f00 */
[----:B------:R-:W-:Y:S01]  /*183b0*/  IMAD.MOV.U32 R6, RZ, RZ, RZ ;  /* 0x000000ffff067224 */ /* 0x000fe200078e00ff */
[----:B------:R-:W-:Y:S01]  /*183c0*/  MOV R195, R13 ;  /* 0x0000000d00c37202 */ /* 0x000fe20000000f00 */
[----:B------:R-:W-:Y:S01]  /*183d0*/  IMAD.MOV.U32 R3, RZ, RZ, 0x1f ;  /* 0x0000001fff037424 */ /* 0x000fe200078e00ff */
[----:B------:R-:W-:-:S02]  /*183e0*/  MOV R2, 0x18400 ;  /* 0x0001840000027802 */ /* 0x000fc40000000f00 */
[----:B------:R-:W-:Y:S05]  /*183f0*/  CALL.REL.NOINC `($__internal_57_$__cuda_sm70_shflsync_idx_p) ;  /* 0x00001af000007944 */ /* 0x000fea0003c00000 */
[----:B------:R-:W-:Y:S01]  /*18400*/  MOV R10, R0 ;  /* 0x00000000000a7202 */ /* 0x000fe20000000f00 */
[----:B------:R-:W-:Y:S05]  /*18410*/  BRA `(.L_x_3424) ;  /* 0xfffe821000007947 */ /* 0x000fea000383ffff */
.L_x_3260:
[----:B------:R-:W-:Y:S01]  /*18420*/  IMAD.MOV.U32 R0, RZ, RZ, R4 ;  /* 0x000000ffff007224 */ /* 0x000fe200078e0004 */
[----:B------:R-:W-:-:S02]  /*18430*/  MOV R3, 0x1f ;  /* 0x0000001f00037802 */ /* 0x000fc40000000f00 */
[----:B------:R-:W-:Y:S02]  /*18440*/  MOV R2, 0x18460 ;  /* 0x0001846000027802 */ /* 0x000fe40000000f00 */
[----:B-1234-:R-:W-:Y:S05]  /*18450*/  CALL.REL.NOINC `($__internal_57_$__cuda_sm70_shflsync_idx_p) ;  /* 0x00001a9000007944 */ /* 0x01efea0003c00000 */
[----:B------:R-:W-:Y:S01]  /*18460*/  MOV R6, R0 ;  /* 0x0000000000067202 */ /* 0x000fe20000000f00 */
[----:B------:R-:W-:Y:S05]  /*18470*/  BRA `(.L_x_3259) ;  /* 0xfffe821000007947 */ /* 0x000fea000383ffff */
.L_x_3296:
[----:B------:R-:W-:Y:S01]  /*18480*/  IMAD.MOV.U32 R0, RZ, RZ, R5 ;  /* 0x000000ffff007224 */ /* 0x000fe200078e0005 */
[----:B------:R-:W-:Y:S01]  /*18490*/  MOV R195, RZ ;  /* 0x000000ff00c37202 */ /* 0x000fe20000000f00 */
[----:B------:R-:W-:Y:S01]  /*184a0*/  IMAD.MOV.U32 R3, RZ, RZ, 0x181f ;  /* 0x0000181fff037424 */ /* 0x000fe200078e00ff */
[----:B------:R-:W-:Y:S02]  /*184b0*/  MOV R2, 0x184d0 ;  /* 0x000184d000027802 */ /* 0x000fe40000000f00 */
[----:B-----5:R-:W-:Y:S05]  /*184c0*/  CALL.REL.NOINC `($__internal_57_$__cuda_sm70_shflsync_idx_p) ;  /* 0x00001a2000007944 */ /* 0x020fea0003c00000 */
[----:B------:R-:W-:Y:S01]  /*184d0*/  MOV R6, R0 ;  /* 0x0000000000067202 */ /* 0x000fe20000000f00 */
[----:B------:R-:W-:Y:S05]  /*184e0*/  BRA `(.L_x_3425) ;  /* 0xfffef98000007947 */ /* 0x000fea000383ffff */
.L_x_3297:
[----:B------:R-:W-:Y:S01]  /*184f0*/  IMAD.MOV.U32 R0, RZ, RZ, R7 ;  /* 0x000000ffff007224 */ /* 0x000fe200078e0007 */
[----:B------:R-:W-:Y:S01]  /*18500*/  MOV R195, RZ ;  /* 0x000000ff00c37202 */ /* 0x000fe20000000f00 */
[----:B------:R-:W-:Y:S01]  /*18510*/  IMAD.MOV.U32 R3, RZ, RZ, 0x181f ;  /* 0x0000181fff037424 */ /* 0x000fe200078e00ff */
[----:B------:R-:W-:Y:S02]  /*18520*/  MOV R2, 0x18540 ;  /* 0x0001854000027802 */ /* 0x000fe40000000f00 */
[----:B-12--5:R-:W-:Y:S05]  /*18530*/  CALL.REL.NOINC `($__internal_57_$__cuda_sm70_shflsync_idx_p) ;  /* 0x000019b000007944 */ /* 0x026fea0003c00000 */
[----:B------:R-:W-:Y:S05]  /*18540*/  BRA `(.L_x_3426) ;  /* 0xfffef94000007947 */ /* 0x000fea000383ffff */
.L_x_3300:
[----:B----4-:R-:W-:Y:S01]  /*18550*/  IMAD.MOV.U32 R0, RZ, RZ, R5 ;  /* 0x000000ffff007224 */ /* 0x010fe200078e0005 */
[----:B------:R-:W-:Y:S01]  /*18560*/  MOV R195, 0x1 ;  /* 0x0000000100c37802 */ /* 0x000fe20000000f00 */
[----:B--2---:R-:W-:Y:S01]  /*18570*/  IMAD.MOV.U32 R3, RZ, RZ, 0x181f ;  /* 0x0000181fff037424 */ /* 0x004fe200078e00ff */
[----:B------:R-:W-:-:S02]  /*18580*/  MOV R2, 0x185a0 ;  /* 0x000185a000027802 */ /* 0x000fc40000000f00 */
[----:B-1-3-5:R-:W-:Y:S05]  /*18590*/  CALL.REL.NOINC `($__internal_57_$__cuda_sm70_shflsync_idx_p) ;  /* 0x0000195000007944 */ /* 0x02afea0003c00000 */
[----:B------:R-:W-:Y:S01]  /*185a0*/  IMAD.MOV.U32 R6, RZ, RZ, R0 ;  /* 0x000000ffff067224 */ /* 0x000fe200078e0000 */
[----:B------:R-:W-:Y:S01]  /*185b0*/  MOV R195, 0x1 ;  /* 0x0000000100c37802 */ /* 0x000fe20000000f00 */
[----:B------:R-:W-:Y:S01]  /*185c0*/  IMAD.MOV.U32 R0, RZ, RZ, R7 ;  /* 0x000000ffff007224 */ /* 0x000fe200078e0007 */
[----:B------:R-:W-:-:S02]  /*185d0*/  MOV R3, 0x181f ;  /* 0x0000181f00037802 */ /* 0x000fc40000000f00 */
[----:B------:R-:W-:Y:S02]  /*185e0*/  MOV R2, 0x18600 ;  /* 0x0001860000027802 */ /* 0x000fe40000000f00 */
[----:B------:R-:W-:Y:S05]  /*185f0*/  CALL.REL.NOINC `($__internal_57_$__cuda_sm70_shflsync_idx_p) ;  /* 0x000018f000007944 */ /* 0x000fea0003c00000 */
[----:B------:R-:W-:Y:S05]  /*18600*/  BRA `(.L_x_3427) ;  /* 0xfffef9c000007947 */ /* 0x000fea000383ffff */
.L_x_3303:
[----:B----4-:R-:W-:Y:S01]  /*18610*/  IMAD.MOV.U32 R0, RZ, RZ, R5 ;  /* 0x000000ffff007224 */ /* 0x010fe200078e0005 */
[----:B------:R-:W-:Y:S01]  /*18620*/  MOV R195, 0x2 ;  /* 0x0000000200c37802 */ /* 0x000fe20000000f00 */
[----:B-1----:R-:W-:Y:S01]  /*18630*/  IMAD.MOV.U32 R3, RZ, RZ, 0x181f ;  /* 0x0000181fff037424 */ /* 0x002fe200078e00ff */
[----:B------:R-:W-:Y:S02]  /*18640*/  MOV R2, 0x18660 ;  /* 0x0001866000027802 */ /* 0x000fe40000000f00 */
[----:B--23-5:R-:W-:Y:S05]  /*18650*/  CALL.REL.NOINC `($__internal_57_$__cuda_sm70_shflsync_idx_p) ;  /* 0x0000189000007944 */ /* 0x02cfea0003c00000 */
[----:B------:R-:W-:Y:S01]  /*18660*/  MOV R6, R0 ;  /* 0x0000000000067202 */ /* 0x000fe20000000f00 */
[----:B------:R-:W-:Y:S05]  /*18670*/  BRA `(.L_x_3428) ;  /* 0xfffefa8000007947 */ /* 0x000fea000383ffff */
.L_x_3304:
[----:B----4-:R-:W-:Y:S01]  /*18680*/  IMAD.MOV.U32 R0, RZ, RZ, R7 ;  /* 0x000000ffff007224 */ /* 0x010fe200078e0007 */
[----:B------:R-:W-:Y:S01]  /*18690*/  MOV R195, 0x2 ;  /* 0x0000000200c37802 */ /* 0x000fe20000000f00 */
[----:B------:R-:W-:Y:S01]  /*186a0*/  IMAD.MOV.U32 R3, RZ, RZ, 0x181f ;  /* 0x0000181fff037424 */ /* 0x000fe200078e00ff */
[----:B------:R-:W-:Y:S02]  /*186b0*/  MOV R2, 0x186d0 ;  /* 0x000186d000027802 */ /* 0x000fe40000000f00 */
[----:B-123-5:R-:W-:Y:S05]  /*186c0*/  CALL.REL.NOINC `($__internal_57_$__cuda_sm70_shflsync_idx_p) ;  /* 0x0000182000007944 */ /* 0x02efea0003c00000 */
[----:B------:R-:W-:Y:S05]  /*186d0*/  BRA `(.L_x_3429) ;  /* 0xfffefa4000007947 */ /* 0x000fea000383ffff */
.L_x_3307:
[----:B-1----:R-:W-:Y:S01]  /*186e0*/  IMAD.MOV.U32 R0, RZ, RZ, R5 ;  /* 0x000000ffff007224 */ /* 0x002fe200078e0005 */
[----:B------:R-:W-:Y:S01]  /*186f0*/  MOV R195, 0x3 ;  /* 0x0000000300c37802 */ /* 0x000fe20000000f00 */
[----:B------:R-:W-:Y:S01]  /*18700*/  IMAD.MOV.U32 R3, RZ, RZ, 0x181f ;  /* 0x0000181fff037424 */ /* 0x000fe200078e00ff */
[----:B------:R-:W-:-:S02]  /*18710*/  MOV R2, 0x18730 ;  /* 0x0001873000027802 */ /* 0x000fc40000000f00 */
[----:B--2345:R-:W-:Y:S05]  /*18720*/  CALL.REL.NOINC `($__internal_57_$__cuda_sm70_shflsync_idx_p) ;  /* 0x000017c000007944 */ /* 0x03cfea0003c00000 */
[----:B------:R-:W-:Y:S01]  /*18730*/  IMAD.MOV.U32 R5, RZ, RZ, R0 ;  /* 0x000000ffff057224 */ /* 0x000fe200078e0000 */
[----:B------:R-:W-:Y:S01]  /*18740*/  MOV R195, 0x3 ;  /* 0x0000000300c37802 */ /* 0x000fe20000000f00 */
[----:B------:R-:W-:Y:S01]  /*18750*/  IMAD.MOV.U32 R0, RZ, RZ, R7 ;  /* 0x000000ffff007224 */ /* 0x000fe200078e0007 */
[----:B------:R-:W-:-:S02]  /*18760*/  MOV R3, 0x181f ;  /* 0x0000181f00037802 */ /* 0x000fc40000000f00 */
[----:B------:R-:W-:Y:S02]  /*18770*/  MOV R2, 0x18790 ;  /* 0x0001879000027802 */ /* 0x000fe40000000f00 */
[----:B------:R-:W-:Y:S05]  /*18780*/  CALL.REL.NOINC `($__internal_57_$__cuda_sm70_shflsync_idx_p) ;  /* 0x0000176000007944 */ /* 0x000fea0003c00000 */
[----:B------:R-:W-:Y:S05]  /*18790*/  BRA `(.L_x_3430) ;  /* 0xfffefac000007947 */ /* 0x000fea000383ffff */
.L_x_3350:
[----:B------:R-:W-:Y:S01]  /*187a0*/  IMAD.MOV.U32 R0, RZ, RZ, R5 ;  /* 0x000000ffff007224 */ /* 0x000fe200078e0005 */
[----:B------:R-:W-:Y:S01]  /*187b0*/  MOV R195, RZ ;  /* 0x000000ff00c37202 */ /* 0x000fe20000000f00 */
[----:B------:R-:W-:Y:S01]  /*187c0*/  IMAD.MOV.U32 R3, RZ, RZ, 0x181f ;  /* 0x0000181fff037424 */ /* 0x000fe200078e00ff */
[----:B------:R-:W-:Y:S02]  /*187d0*/  MOV R2, 0x187f0 ;  /* 0x000187f000027802 */ /* 0x000fe40000000f00 */
[----:B------:R-:W-:Y:S05]  /*187e0*/  CALL.REL.NOINC `($__internal_57_$__cuda_sm70_shflsync_idx_p) ;  /* 0x0000170000007944 */ /* 0x000fea0003c00000 */
[----:B------:R-:W-:Y:S01]  /*187f0*/  MOV R4, R0 ;  /* 0x0000000000047202 */ /* 0x000fe20000000f00 */
[----:B------:R-:W-:Y:S05]  /*18800*/  BRA `(.L_x_3431) ;  /* 0xffff66d000007947 */ /* 0x000fea000383ffff */
.L_x_3351:
[----:B------:R-:W-:Y:S01]  /*18810*/  IMAD.MOV.U32 R0, RZ, RZ, R10 ;  /* 0x000000ffff007224 */ /* 0x000fe200078e000a */
[----:B------:R-:W-:Y:S01]  /*18820*/  MOV R195, RZ ;  /* 0x000000ff00c37202 */ /* 0x000fe20000000f00 */
[----:B------:R-:W-:Y:S01]  /*18830*/  IMAD.MOV.U32 R3, RZ, RZ, 0x181f ;  /* 0x0000181fff037424 */ /* 0x000fe200078e00ff */
[----:B------:R-:W-:Y:S02]  /*18840*/  MOV R2, 0x18860 ;  /* 0x0001886000027802 */ /* 0x000fe40000000f00 */
[----:B-12---:R-:W-:Y:S05]  /*18850*/  CALL.REL.NOINC `($__internal_57_$__cuda_sm70_shflsync_idx_p) ;  /* 0x0000169000007944 */ /* 0x006fea0003c00000 */
[----:B------:R-:W-:Y:S01]  /*18860*/  IADD3 R2, P0, R0, R88, RZ ;  /* 0x0000005800027210 */ /* 0x000fe20007f1e0ff */
[----:B------:R-:W-:Y:S01]  /*18870*/  IMAD.MOV.U32 R195, RZ, RZ, 0x1 ;  /* 0x00000001ffc37424 */ /* 0x000fe200078e00ff */
[----:B------:R-:W-:Y:S02]  /*18880*/  MOV R7, R95 ;  /* 0x0000005f00077202 */ /* 0x000fe40000000f00 */
[----:B------:R-:W-:Y:S01]  /*18890*/  SEL R6, RZ, 0x10, P4 ;  /* 0x00000010ff067807 */ /* 0x000fe20002000000 */
[----:B------:R-:W-:-:S05]  /*188a0*/  IMAD.X R3, R4, 0x1, R90, P0 ;  /* 0x0000000104037824 */ /* 0x000fca00000e065a */
        /* <DEDUP_REMOVED lines=12> */
[----:B-1----:R-:W-:Y:S02]  /*18970*/  MOV R3, 0x181f ;  /* 0x0000181f00037802 */ /* 0x002fe40000000f00 */
[----:B------:R-:W-:Y:S02]  /*18980*/  MOV R2, 0x189a0 ;  /* 0x000189a000027802 */ /* 0x000fe40000000f00 */
[----:B------:R-:W-:Y:S05]  /*18990*/  CALL.REL.NOINC `($__internal_57_$__cuda_sm70_shflsync_idx_p) ;  /* 0x0000155000007944 */ /* 0x000fea0003c00000 */
[----:B------:R-:W-:Y:S01]  /*189a0*/  IMAD.MOV.U32 R4, RZ, RZ, R0 ;  /* 0x000000ffff047224 */ /* 0x000fe200078e0000 */
[----:B------:R-:W-:Y:S01]  /*189b0*/  MOV R195, 0x1 ;  /* 0x0000000100c37802 */ /* 0x000fe20000000f00 */
[----:B------:R-:W-:Y:S01]  /*189c0*/  IMAD.MOV.U32 R0, RZ, RZ, R10 ;  /* 0x000000ffff007224 */ /* 0x000fe200078e000a */
[----:B------:R-:W-:Y:S02]  /*189d0*/  MOV R3, 0x181f ;  /* 0x0000181f00037802 */ /* 0x000fe40000000f00 */
[----:B------:R-:W-:Y:S02]  /*189e0*/  MOV R2, 0x18a00 ;  /* 0x00018a0000027802 */ /* 0x000fe40000000f00 */
[----:B------:R-:W-:Y:S05]  /*189f0*/  CALL.REL.NOINC `($__internal_57_$__cuda_sm70_shflsync_idx_p) ;  /* 0x000014f000007944 */ /* 0x000fea0003c00000 */
[----:B------:R-:W-:Y:S05]  /*18a00*/  BRA `(.L_x_3432) ;  /* 0xffff65e000007947 */ /* 0x000fea000383ffff */
.L_x_3352:
[----:B------:R-:W-:Y:S01]  /*18a10*/  IMAD.MOV.U32 R100, RZ, RZ, R4 ;  /* 0x000000ffff647224 */ /* 0x000fe200078e0004 */
[----:B------:R-:W-:-:S02]  /*18a20*/  MOV R0, 0x2 ;  /* 0x0000000200007802 */ /* 0x000fc40000000f00 */
[----:B------:R-:W-:Y:S02]  /*18a30*/  MOV R2, 0x18a50 ;  /* 0x00018a5000027802 */ /* 0x000fe40000000f00 */
[----:B------:R-:W-:Y:S05]  /*18a40*/  CALL.REL.NOINC `($__internal_56_$__cuda_sm70_shflsync_bfly_p) ;  /* 0x0000144000007944 */ /* 0x000fea0003c00000 */
[----:B------:R-:W-:Y:S01]  /*18a50*/  FMNMX.FTZ R4, R4, R0, !PT ;  /* 0x0000000004047209 */ /* 0x000fe20007810000 */
[----:B------:R-:W-:Y:S01]  /*18a60*/  IMAD.MOV.U32 R0, RZ, RZ, 0x1 ;  /* 0x00000001ff007424 */ /* 0x000fe200078e00ff */
[----:B------:R-:W-:-:S03]  /*18a70*/  MOV R2, 0x18aa0 ;  /* 0x00018aa000027802 */ /* 0x000fc60000000f00 */
[----:B------:R-:W-:Y:S02]  /*18a80*/  IMAD.MOV.U32 R100, RZ, RZ, R4 ;  /* 0x000000ffff647224 */ /* 0x000fe400078e0004 */
[----:B------:R-:W-:Y:S05]  /*18a90*/  CALL.REL.NOINC `($__internal_56_$__cuda_sm70_shflsync_bfly_p) ;  /* 0x000013f000007944 */ /* 0x000fea0003c00000 */
[----:B------:R-:W-:Y:S01]  /*18aa0*/  FMNMX.FTZ R101, R4, R0, !PT ;  /* 0x0000000004657209 */ /* 0x000fe20007810000 */
[----:B------:R-:W-:Y:S01]  /*18ab0*/  IMAD.MOV.U32 R100, RZ, RZ, R5 ;  /* 0x000000ffff647224 */ /* 0x000fe200078e0005 */
[----:B------:R-:W-:Y:S01]  /*18ac0*/  MOV R2, 0x18af0 ;  /* 0x00018af000027802 */ /* 0x000fe20000000f00 */
[----:B------:R-:W-:Y:S02]  /*18ad0*/  IMAD.MOV.U32 R0, RZ, RZ, 0x2 ;  /* 0x00000002ff007424 */ /* 0x000fe400078e00ff */
[----:B------:R-:W-:Y:S05]  /*18ae0*/  CALL.REL.NOINC `($__internal_56_$__cuda_sm70_shflsync_bfly_p) ;  /* 0x000013a000007944 */ /* 0x000fea0003c00000 */
[----:B------:R-:W-:Y:S01]  /*18af0*/  FMNMX.FTZ R4, R5, R0, !PT ;  /* 0x0000000005047209 */ /* 0x000fe20007810000 */
[----:B------:R-:W-:Y:S01]  /*18b00*/  IMAD.MOV.U32 R0, RZ, RZ, 0x1 ;  /* 0x00000001ff007424 */ /* 0x000fe200078e00ff */
[----:B------:R-:W-:-:S03]  /*18b10*/  MOV R2, 0x18b40 ;  /* 0x00018b4000027802 */ /* 0x000fc60000000f00 */
[----:B------:R-:W-:Y:S02]  /*18b20*/  IMAD.MOV.U32 R100, RZ, RZ, R4 ;  /* 0x000000ffff647224 */ /* 0x000fe400078e0004 */
[----:B------:R-:W-:Y:S05]  /*18b30*/  CALL.REL.NOINC `($__internal_56_$__cuda_sm70_shflsync_bfly_p) ;  /* 0x0000135000007944 */ /* 0x000fea0003c00000 */
[----:B------:R-:W-:Y:S01]  /*18b40*/  MOV R3, R0 ;  /* 0x0000000000037202 */ /* 0x000fe20000000f00 */
[----:B------:R-:W-:Y:S05]  /*18b50*/  BRA `(.L_x_3433) ;  /* 0xffff6b7000007947 */ /* 0x000fea000383ffff */
.L_x_3354:
[----:B------:R-:W-:Y:S01]  /*18b60*/  MOV R195, RZ ;  /* 0x000000ff00c37202 */ /* 0x000fe20000000f00 */
[----:B------:R-:W-:Y:S01]  /*18b70*/  IMAD.MOV.U32 R0, RZ, RZ, R4 ;  /* 0x000000ffff007224 */ /* 0x000fe200078e0004 */
[----:B------:R-:W-:Y:S01]  /*18b80*/  MOV R2, 0x18bb0 ;  /* 0x00018bb000027802 */ /* 0x000fe20000000f00 */
[----:B------:R-:W-:Y:S02]  /*18b90*/  IMAD.MOV.U32 R3, RZ, RZ, 0x181f ;  /* 0x0000181fff037424 */ /* 0x000fe400078e00ff */
[----:B-1234-:R-:W-:Y:S05]  /*18ba0*/  CALL.REL.NOINC `($__internal_57_$__cuda_sm70_shflsync_idx_p) ;  /* 0x0000134000007944 */ /* 0x01efea0003c00000 */
[----:B------:R-:W-:-:S05]  /*18bb0*/  BRA `(.L_x_3434) ;  /* 0xffff7e8000007947 */ /* 0x000fca000383ffff */
.L_x_3357:
[----:B------:R-:W-:Y:S01]  /*18bc0*/  MOV R195, RZ ;  /* 0x000000ff00c37202 */ /* 0x000fe20000000f00 */
[----:B------:R-:W-:Y:S01]  /*18bd0*/  IMAD.MOV.U32 R0, RZ, RZ, R101 ;  /* 0x000000ffff007224 */ /* 0x000fe200078e0065 */
[----:B------:R-:W-:Y:S01]  /*18be0*/  MOV R2, 0x18c10 ;  /* 0x00018c1000027802 */ /* 0x000fe20000000f00 */
[----:B------:R-:W-:Y:S02]  /*18bf0*/  IMAD.MOV.U32 R3, RZ, RZ, 0x181f ;  /* 0x0000181fff037424 */ /* 0x000fe400078e00ff */
[----:B------:R-:W-:Y:S05]  /*18c00*/  CALL.REL.NOINC `($__internal_57_$__cuda_sm70_shflsync_idx_p) ;  /* 0x000012e000007944 */ /* 0x000fea0003c00000 */
[----:B------:R-:W-:Y:S01]  /*18c10*/  MOV R100, R0 ;  /* 0x0000000000647202 */ /* 0x000fe20000000f00 */
[----:B------:R-:W-:-:S05]  /*18c20*/  BRA `(.L_x_3435) ;  /* 0xffff8c0000007947 */ /* 0x000fca000383ffff */
.L_x_3358:
[----:B------:R-:W-:Y:S01]  /*18c30*/  MOV R195, RZ ;  /* 0x000000ff00c37202 */ /* 0x000fe20000000f00 */
[----:B------:R-:W-:Y:S01]  /*18c40*/  IMAD.MOV.U32 R0, RZ, RZ, R150 ;  /* 0x000000ffff007224 */ /* 0x000fe200078e0096 */
[----:B------:R-:W-:Y:S01]  /*18c50*/  MOV R2, 0x18c80 ;  /* 0x00018c8000027802 */ /* 0x000fe20000000f00 */
[----:B------:R-:W-:Y:S02]  /*18c60*/  IMAD.MOV.U32 R3, RZ, RZ, 0x181f ;  /* 0x0000181fff037424 */ /* 0x000fe400078e00ff */
[----:B-12---:R-:W-:Y:S05]  /*18c70*/  CALL.REL.NOINC `($__internal_57_$__cuda_sm70_shflsync_idx_p) ;  /* 0x0000127000007944 */ /* 0x006fea0003c00000 */
        /* <DEDUP_REMOVED lines=19> */
[----:B--2---:R-:W-:Y:S05]  /*18db0*/  CALL.REL.NOINC `($__internal_57_$__cuda_sm70_shflsync_idx_p) ;  /* 0x0000113000007944 */ /* 0x004fea0003c00000 */
[----:B------:R-:W-:Y:S01]  /*18dc0*/  MOV R195, 0x1 ;  /* 0x0000000100c37802 */ /* 0x000fe20000000f00 */
[----:B------:R-:W-:Y:S01]  /*18dd0*/  IMAD.MOV.U32 R100, RZ, RZ, R0 ;  /* 0x000000ffff647224 */ /* 0x000fe200078e0000 */
[----:B------:R-:W-:Y:S01]  /*18de0*/  MOV R3, 0x181f ;  /* 0x0000181f00037802 */ /* 0x000fe20000000f00 */
[----:B------:R-:W-:Y:S01]  /*18df0*/  IMAD.MOV.U32 R0, RZ, RZ, R150 ;  /* 0x000000ffff007224 */ /* 0x000fe200078e0096 */
[----:B------:R-:W-:Y:S02]  /*18e00*/  MOV R2, 0x18e20 ;  /* 0x00018e2000027802 */ /* 0x000fe40000000f00 */
[----:B------:R-:W-:Y:S05]  /*18e10*/  CALL.REL.NOINC `($__internal_57_$__cuda_sm70_shflsync_idx_p) ;  /* 0x000010d000007944 */ /* 0x000fea0003c00000 */
[----:B------:R-:W-:-:S05]  /*18e20*/  BRA `(.L_x_3436) ;  /* 0xffff8b2000007947 */ /* 0x000fca000383ffff */
.L_x_3359:
[----:B------:R-:W-:Y:S02]  /*18e30*/  MOV R0, 0x2 ;  /* 0x0000000200007802 */ /* 0x000fe40000000f00 */
[----:B------:R-:W-:Y:S02]  /*18e40*/  MOV R2, 0x18e60 ;  /* 0x00018e6000027802 */ /* 0x000fe40000000f00 */
[----:B-1----:R-:W-:Y:S05]  /*18e50*/  CALL.REL.NOINC `($__internal_56_$__cuda_sm70_shflsync_bfly_p) ;  /* 0x0000103000007944 */ /* 0x002fea0003c00000 */
[----:B------:R-:W-:Y:S01]  /*18e60*/  FMNMX.FTZ R100, R100, R0, !PT ;  /* 0x0000000064647209 */ /* 0x000fe20007810000 */
[----:B------:R-:W-:Y:S01]  /*18e70*/  IMAD.MOV.U32 R0, RZ, RZ, 0x1 ;  /* 0x00000001ff007424 */ /* 0x000fe200078e00ff */
[----:B------:R-:W-:Y:S02]  /*18e80*/  MOV R2, 0x18ea0 ;  /* 0x00018ea000027802 */ /* 0x000fe40000000f00 */
        /* <DEDUP_REMOVED lines=8> */
[----:B------:R-:W-:Y:S02]  /*18f10*/  MOV R2, 0x18f30 ;  /* 0x00018f3000027802 */ /* 0x000fe40000000f00 */
[----:B------:R-:W-:Y:S05]  /*18f20*/  CALL.REL.NOINC `($__internal_56_$__cuda_sm70_shflsync_bfly_p) ;  /* 0x00000f6000007944 */ /* 0x000fea0003c00000 */
[----:B------:R-:W-:-:S05]  /*18f30*/  BRA `(.L_x_3437) ;  /* 0xffff8da000007947 */ /* 0x000fca000383ffff */
.L_x_3361:
[----:B------:R-:W-:Y:S01]  /*18f40*/  IMAD.MOV.U32 R100, RZ, RZ, R207 ;  /* 0x000000ffff647224 */ /* 0x000fe200078e00cf */
[----:B------:R-:W-:-:S02]  /*18f50*/  MOV R0, 0x2 ;  /* 0x0000000200007802 */ /* 0x000fc40000000f00 */
[----:B------:R-:W-:Y:S02]  /*18f60*/  MOV R2, 0x18f80 ;  /* 0x00018f8000027802 */ /* 0x000fe40000000f00 */
[----:B------:R-:W-:Y:S05]  /*18f70*/  CALL.REL.NOINC `($__internal_56_$__cuda_sm70_shflsync_bfly_p) ;  /* 0x00000f1000007944 */ /* 0x000fea0003c00000 */
[----:B------:R-:W-:Y:S05]  /*18f80*/  BRA `(.L_x_3438) ;  /* 0xffffa49000007947 */ /* 0x000fea000383ffff */
.L_x_3362:
[----:B------:R-:W-:Y:S01]  /*18f90*/  IMAD.MOV.U32 R100, RZ, RZ, R4 ;  /* 0x000000ffff647224 */ /* 0x000fe200078e0004 */
[----:B------:R-:W-:Y:S02]  /*18fa0*/  MOV R0, 0x1 ;  /* 0x0000000100007802 */ /* 0x000fe40000000f00 */
[----:B------:R-:W-:Y:S02]  /*18fb0*/  MOV R2, 0x18fd0 ;  /* 0x00018fd000027802 */ /* 0x000fe40000000f00 */
[----:B-1----:R-:W-:Y:S05]  /*18fc0*/  CALL.REL.NOINC `($__internal_56_$__cuda_sm70_shflsync_bfly_p) ;  /* 0x00000ec000007944 */ /* 0x002fea0003c00000 */
[----:B------:R-:W-:Y:S01]  /*18fd0*/  FADD.FTZ R4, R4, R0 ;  /* 0x0000000004047221 */ /* 0x000fe20000010000 */
[----:B------:R-:W-:Y:S02]  /*18fe0*/  MOV R100, R200 ;  /* 0x000000c800647202 */ /* 0x000fe40000000f00 */
[----:B------:R-:W-:Y:S02]  /*18ff0*/  MOV R0, 0x2 ;  /* 0x0000000200007802 */ /* 0x000fe40000000f00 */
[----:B------:R-:W-:Y:S02]  /*19000*/  MOV R2, 0x19020 ;  /* 0x0001902000027802 */ /* 0x000fe40000000f00 */
[----:B------:R-:W-:Y:S05]  /*19010*/  CALL.REL.NOINC `($__internal_56_$__cuda_sm70_shflsync_bfly_p) ;  /* 0x00000e7000007944 */ /* 0x000fea0003c00000 */
[----:B------:R-:W-:Y:S01]  /*19020*/  FADD.FTZ R5, R200, R0 ;  /* 0x00000000c8057221 */ /* 0x000fe20000010000 */
[----:B------:R-:W-:Y:S02]  /*19030*/  MOV R0, 0x1 ;  /* 0x0000000100007802 */ /* 0x000fe40000000f00 */
[----:B------:R-:W-:-:S02]  /*19040*/  MOV R2, 0x19070 ;  /* 0x0001907000027802 */ /* 0x000fc40000000f00 */
[----:B------:R-:W-:Y:S02]  /*19050*/  MOV R100, R5 ;  /* 0x0000000500647202 */ /* 0x000fe40000000f00 */
[----:B------:R-:W-:Y:S05]  /*19060*/  CALL.REL.NOINC `($__internal_56_$__cuda_sm70_shflsync_bfly_p) ;  /* 0x00000e2000007944 */ /* 0x000fea0003c00000 */
[----:B------:R-:W-:Y:S01]  /*19070*/  MOV R3, R0 ;  /* 0x0000000000037202 */ /* 0x000fe20000000f00 */
[----:B------:R-:W-:Y:S05]  /*19080*/  BRA `(.L_x_3439) ;  /* 0xffffa40000007947 */ /* 0x000fea000383ffff */
.L_x_3369:
[----:B--234-:R-:W-:Y:S01]  /*19090*/  IMAD.MOV.U32 R0, RZ, RZ, R6 ;  /* 0x000000ffff007224 */ /* 0x01cfe200078e0006 */
[----:B------:R-:W-:Y:S01]  /*190a0*/  MOV R195, RZ ;  /* 0x000000ff00c37202 */ /* 0x000fe20000000f00 */
[----:B------:R-:W-:Y:S01]  /*190b0*/  IMAD.MOV.U32 R3, RZ, RZ, 0x181f ;  /* 0x0000181fff037424 */ /* 0x000fe200078e00ff */
[----:B------:R-:W-:Y:S02]  /*190c0*/  MOV R2, 0x190e0 ;  /* 0x000190e000027802 */ /* 0x000fe40000000f00 */
[----:B-1----:R-:W-:Y:S05]  /*190d0*/  CALL.REL.NOINC `($__internal_57_$__cuda_sm70_shflsync_idx_p) ;  /* 0x00000e1000007944 */ /* 0x002fea0003c00000 */
[----:B------:R-:W-:Y:S01]  /*190e0*/  MOV R7, R0 ;  /* 0x0000000000077202 */ /* 0x000fe20000000f00 */
[----:B------:R-:W-:Y:S05]  /*190f0*/  BRA `(.L_x_3440) ;  /* 0xffffbb2000007947 */ /* 0x000fea000383ffff */
.L_x_3370:
[----:B------:R-:W-:Y:S01]  /*19100*/  IMAD.MOV.U32 R0, RZ, RZ, R12 ;  /* 0x000000ffff007224 */ /* 0x000fe200078e000c */
[----:B------:R-:W-:Y:S01]  /*19110*/  MOV R195, RZ ;  /* 0x000000ff00c37202 */ /* 0x000fe20000000f00 */
[----:B------:R-:W-:Y:S01]  /*19120*/  IMAD.MOV.U32 R3, RZ, RZ, 0x181f ;  /* 0x0000181fff037424 */ /* 0x000fe200078e00ff */
[----:B------:R-:W-:Y:S02]  /*19130*/  MOV R2, 0x19150 ;  /* 0x0001915000027802 */ /* 0x000fe40000000f00 */
[----:B-123--:R-:W-:Y:S05]  /*19140*/  CALL.REL.NOINC `($__internal_57_$__cuda_sm70_shflsync_idx_p) ;  /* 0x00000da000007944 */ /* 0x00efea0003c00000 */
[----:B------:R-:W-:Y:S05]  /*19150*/  BRA `(.L_x_3441) ;  /* 0xffffbae000007947 */ /* 0x000fea000383ffff */
.L_x_3373:
[----:B--2---:R-:W-:Y:S01]  /*19160*/  IMAD.MOV.U32 R0, RZ, RZ, R6 ;  /* 0x000000ffff007224 */ /* 0x004fe200078e0006 */
[----:B------:R-:W-:Y:S01]  /*19170*/  MOV R195, 0x1 ;  /* 0x0000000100c37802 */ /* 0x000fe20000000f00 */
[----:B------:R-:W-:Y:S01]  /*19180*/  IMAD.MOV.U32 R3, RZ, RZ, 0x181f ;  /* 0x0000181fff037424 */ /* 0x000fe200078e00ff */
[----:B------:R-:W-:-:S02]  /*19190*/  MOV R2, 0x191b0 ;  /* 0x000191b000027802 */ /* 0x000fc40000000f00 */
[----:B-1-34-:R-:W-:Y:S05]  /*191a0*/  CALL.REL.NOINC `($__internal_57_$__cuda_sm70_shflsync_idx_p) ;  /* 0x00000d4000007944 */ /* 0x01afea0003c00000 */
[----:B------:R-:W-:Y:S01]  /*191b0*/  IMAD.MOV.U32 R7, RZ, RZ, R0 ;  /* 0x000000ffff077224 */ /* 0x000fe200078e0000 */
[----:B------:R-:W-:Y:S01]  /*191c0*/  MOV R195, 0x1 ;  /* 0x0000000100c37802 */ /* 0x000fe20000000f00 */
[----:B------:R-:W-:Y:S01]  /*191d0*/  IMAD.MOV.U32 R0, RZ, RZ, R12 ;  /* 0x000000ffff007224 */ /* 0x000fe200078e000c */
[----:B------:R-:W-:-:S02]  /*191e0*/  MOV R3, 0x181f ;  /* 0x0000181f00037802 */ /* 0x000fc40000000f00 */
[----:B------:R-:W-:Y:S02]  /*191f0*/  MOV R2, 0x19210 ;  /* 0x0001921000027802 */ /* 0x000fe40000000f00 */
[----:B------:R-:W-:Y:S05]  /*19200*/  CALL.REL.NOINC `($__internal_57_$__cuda_sm70_shflsync_idx_p) ;  /* 0x00000ce000007944 */ /* 0x000fea0003c00000 */
[----:B------:R-:W-:Y:S05]  /*19210*/  BRA `(.L_x_3442) ;  /* 0xffffbb5000007947 */ /* 0x000fea000383ffff */
.L_x_3376:
[----:B--2---:R-:W-:Y:S01]  /*19220*/  IMAD.MOV.U32 R0, RZ, RZ, R6 ;  /* 0x000000ffff007224 */ /* 0x004fe200078e0006 */
[----:B------:R-:W-:Y:S01]  /*19230*/  MOV R195, 0x2 ;  /* 0x0000000200c37802 */ /* 0x000fe20000000f00 */
[----:B------:R-:W-:Y:S01]  /*19240*/  IMAD.MOV.U32 R3, RZ, RZ, 0x181f ;  /* 0x0000181fff037424 */ /* 0x000fe200078e00ff */
[----:B------:R-:W-:Y:S02]  /*19250*/  MOV R2, 0x19270 ;  /* 0x0001927000027802 */ /* 0x000fe40000000f00 */
[----:B-1-34-:R-:W-:Y:S05]  /*19260*/  CALL.REL.NOINC `($__internal_57_$__cuda_sm70_shflsync_idx_p) ;  /* 0x00000c8000007944 */ /* 0x01afea0003c00000 */
[----:B------:R-:W-:Y:S01]  /*19270*/  MOV R7, R0 ;  /* 0x0000000000077202 */ /* 0x000fe20000000f00 */
[----:B------:R-:W-:Y:S05]  /*19280*/  BRA `(.L_x_3443) ;  /* 0xffffbc1000007947 */ /* 0x000fea000383ffff */
.L_x_3377:
[----:B--2---:R-:W-:Y:S01]  /*19290*/  IMAD.MOV.U32 R0, RZ, RZ, R12 ;  /* 0x000000ffff007224 */ /* 0x004fe200078e000c */
[----:B------:R-:W-:Y:S01]  /*192a0*/  MOV R195, 0x2 ;  /* 0x0000000200c37802 */ /* 0x000fe20000000f00 */
[----:B------:R-:W-:Y:S01]  /*192b0*/  IMAD.MOV.U32 R3, RZ, RZ, 0x181f ;  /* 0x0000181fff037424 */ /* 0x000fe200078e00ff */
[----:B------:R-:W-:Y:S02]  /*192c0*/  MOV R2, 0x192e0 ;  /* 0x000192e000027802 */ /* 0x000fe40000000f00 */
[----:B-1-34-:R-:W-:Y:S05]  /*192d0*/  CALL.REL.NOINC `($__internal_57_$__cuda_sm70_shflsync_idx_p) ;  /* 0x00000c1000007944 */ /* 0x01afea0003c00000 */
[----:B------:R-:W-:Y:S05]  /*192e0*/  BRA `(.L_x_3444) ;  /* 0xffffbbd000007947 */ /* 0x000fea000383ffff */
.L_x_3380:
[----:B----4-:R-:W-:Y:S01]  /*192f0*/  IMAD.MOV.U32 R0, RZ, RZ, R6 ;  /* 0x000000ffff007224 */ /* 0x010fe200078e0006 */
[----:B------:R-:W-:Y:S01]  /*19300*/  MOV R195, 0x3 ;  /* 0x0000000300c37802 */ /* 0x000fe20000000f00 */
[----:B---3--:R-:W-:Y:S01]  /*19310*/  IMAD.MOV.U32 R3, RZ, RZ, 0x181f ;  /* 0x0000181fff037424 */ /* 0x008fe200078e00ff */
[----:B------:R-:W-:-:S02]  /*19320*/  MOV R2, 0x19340 ;  /* 0x0001934000027802 */ /* 0x000fc40000000f00 */
[----:B-12---:R-:W-:Y:S05]  /*19330*/  CALL.REL.NOINC `($__internal_57_$__cuda_sm70_shflsync_idx_p) ;  /* 0x00000bb000007944 */ /* 0x006fea0003c00000 */
[----:B------:R-:W-:Y:S01]  /*19340*/  IMAD.MOV.U32 R6, RZ, RZ, R0 ;  /* 0x000000ffff067224 */ /* 0x000fe200078e0000 */
[----:B------:R-:W-:Y:S01]  /*19350*/  MOV R195, 0x3 ;  /* 0x0000000300c37802 */ /* 0x000fe20000000f00 */
[----:B------:R-:W-:Y:S01]  /*19360*/  IMAD.MOV.U32 R0, RZ, RZ, R12 ;  /* 0x000000ffff007224 */ /* 0x000fe200078e000c */
[----:B------:R-:W-:-:S02]  /*19370*/  MOV R3, 0x181f ;  /* 0x0000181f00037802 */ /* 0x000fc40000000f00 */
[----:B------:R-:W-:Y:S02]  /*19380*/  MOV R2, 0x193a0 ;  /* 0x000193a000027802 */ /* 0x000fe40000000f00 */
[----:B------:R-:W-:Y:S05]  /*19390*/  CALL.REL.NOINC `($__internal_57_$__cuda_sm70_shflsync_idx_p) ;  /* 0x00000b5000007944 */ /* 0x000fea0003c00000 */
[----:B------:R-:W-:Y:S05]  /*193a0*/  BRA `(.L_x_3445) ;  /* 0xffffbc5000007947 */ /* 0x000fea000383ffff */
.L_x_3382:
[----:B------:R-:W-:Y:S01]  /*193b0*/  IMAD.MOV.U32 R0, RZ, RZ, R5 ;  /* 0x000000ffff007224 */ /* 0x000fe200078e0005 */
[----:B------:R-:W-:Y:S01]  /*193c0*/  MOV R195, RZ ;  /* 0x000000ff00c37202 */ /* 0x000fe20000000f00 */
[----:B------:R-:W-:Y:S01]  /*193d0*/  IMAD.MOV.U32 R3, RZ, RZ, 0x1c1f ;  /* 0x00001c1fff037424 */ /* 0x000fe200078e00ff */
[----:B------:R-:W-:Y:S02]  /*193e0*/  MOV R2, 0x19400 ;  /* 0x0001940000027802 */ /* 0x000fe40000000f00 */
[----:B--2---:R-:W-:Y:S05]  /*193f0*/  CALL.REL.NOINC `($__internal_57_$__cuda_sm70_shflsync_idx_p) ;  /* 0x00000af000007944 */ /* 0x004fea0003c00000 */
[----:B------:R-:W-:Y:S01]  /*19400*/  MOV R4, R0 ;  /* 0x0000000000047202 */ /* 0x000fe20000000f00 */
[----:B------:R-:W-:Y:S05]  /*19410*/  BRA `(.L_x_3446) ;  /* 0xffffbf1000007947 */ /* 0x000fea000383ffff */
.L_x_3383:
[----:B------:R-:W-:Y:S01]  /*19420*/  IMAD.MOV.U32 R0, RZ, RZ, R12 ;  /* 0x000000ffff007224 */ /* 0x000fe200078e000c */
[----:B------:R-:W-:Y:S01]  /*19430*/  MOV R195, RZ ;  /* 0x000000ff00c37202 */ /* 0x000fe20000000f00 */
[----:B------:R-:W-:Y:S01]  /*19440*/  IMAD.MOV.U32 R3, RZ, RZ, 0x1c1f ;  /* 0x00001c1fff037424 */ /* 0x000fe200078e00ff */
[----:B------:R-:W-:Y:S02]  /*19450*/  MOV R2, 0x19470 ;  /* 0x0001947000027802 */ /* 0x000fe40000000f00 */
[----:B-123--:R-:W-:Y:S05]  /*19460*/  CALL.REL.NOINC `($__internal_57_$__cuda_sm70_shflsync_idx_p) ;  /* 0x00000a8000007944 */ /* 0x00efea0003c00000 */
[----:B------:R-:W-:Y:S05]  /*19470*/  BRA `(.L_x_3447) ;  /* 0xffffbed000007947 */ /* 0x000fea000383ffff */
.L_x_3386:
[----:B-1----:R-:W-:Y:S01]  /*19480*/  IMAD.MOV.U32 R0, RZ, RZ, R5 ;  /* 0x000000ffff007224 */ /* 0x002fe200078e0005 */
[----:B------:R-:W-:Y:S01]  /*19490*/  MOV R195, 0x1 ;  /* 0x0000000100c37802 */ /* 0x000fe20000000f00 */
[----:B---3--:R-:W-:Y:S01]  /*194a0*/  IMAD.MOV.U32 R3, RZ, RZ, 0x1c1f ;  /* 0x00001c1fff037424 */ /* 0x008fe200078e00ff */
[----:B------:R-:W-:-:S02]  /*194b0*/  MOV R2, 0x194d0 ;  /* 0x000194d000027802 */ /* 0x000fc40000000f00 */
[----:B--2-4-:R-:W-:Y:S05]  /*194c0*/  CALL.REL.NOINC `($__internal_57_$__cuda_sm70_shflsync_idx_p) ;  /* 0x00000a2000007944 */ /* 0x014fea0003c00000 */
[----:B------:R-:W-:Y:S01]  /*194d0*/  IMAD.MOV.U32 R4, RZ, RZ, R0 ;  /* 0x000000ffff047224 */ /* 0x000fe200078e0000 */
[----:B------:R-:W-:Y:S01]  /*194e0*/  MOV R195, 0x1 ;  /* 0x0000000100c37802 */ /* 0x000fe20000000f00 */
[----:B------:R-:W-:Y:S01]  /*194f0*/  IMAD.MOV.U32 R0, RZ, RZ, R12 ;  /* 0x000000ffff007224 */ /* 0x000fe200078e000c */
[----:B------:R-:W-:-:S02]  /*19500*/  MOV R3, 0x1c1f ;  /* 0x00001c1f00037802 */ /* 0x000fc40000000f00 */
[----:B------:R-:W-:Y:S02]  /*19510*/  MOV R2, 0x19530 ;  /* 0x0001953000027802 */ /* 0x000fe40000000f00 */
[----:B------:R-:W-:Y:S05]  /*19520*/  CALL.REL.NOINC `($__internal_57_$__cuda_sm70_shflsync_idx_p) ;  /* 0x000009c000007944 */ /* 0x000fea0003c00000 */
[----:B------:R-:W-:Y:S05]  /*19530*/  BRA `(.L_x_3448) ;  /* 0xffffc8d000007947 */ /* 0x000fea000383ffff */
.L_x_3390:
[----:B------:R-:W-:Y:S01]  /*19540*/  IMAD.MOV.U32 R0, RZ, RZ, R5 ;  /* 0x000000ffff007224 */ /* 0x000fe200078e0005 */
[----:B------:R-:W-:Y:S01]  /*19550*/  MOV R195, RZ ;  /* 0x000000ff00c37202 */ /* 0x000fe20000000f00 */
[----:B------:R-:W-:Y:S01]  /*19560*/  IMAD.MOV.U32 R3, RZ, RZ, 0x181f ;  /* 0x0000181fff037424 */ /* 0x000fe200078e00ff */
[----:B------:R-:W-:Y:S02]  /*19570*/  MOV R2, 0x19590 ;  /* 0x0001959000027802 */ /* 0x000fe40000000f00 */
[----:B------:R-:W-:Y:S05]  /*19580*/  CALL.REL.NOINC `($__internal_57_$__cuda_sm70_shflsync_idx_p) ;  /* 0x0000096000007944 */ /* 0x000fea0003c00000 */
[----:B------:R-:W-:Y:S01]  /*19590*/  MOV R4, R0 ;  /* 0x0000000000047202 */ /* 0x000fe20000000f00 */
[----:B------:R-:W-:Y:S05]  /*195a0*/  BRA `(.L_x_3449) ;  /* 0xffffdac000007947 */ /* 0x000fea000383ffff */
.L_x_3391:
[----:B------:R-:W-:Y:S01]  /*195b0*/  IMAD.MOV.U32 R0, RZ, RZ, R12 ;  /* 0x000000ffff007224 */ /* 0x000fe200078e000c */
[----:B------:R-:W-:Y:S01]  /*195c0*/  MOV R195, RZ ;  /* 0x000000ff00c37202 */ /* 0x000fe20000000f00 */
[----:B------:R-:W-:Y:S01]  /*195d0*/  IMAD.MOV.U32 R3, RZ, RZ, 0x181f ;  /* 0x0000181fff037424 */ /* 0x000fe200078e00ff */
[----:B------:R-:W-:Y:S02]  /*195e0*/  MOV R2, 0x19600 ;  /* 0x0001960000027802 */ /* 0x000fe40000000f00 */
[----:B-12---:R-:W-:Y:S05]  /*195f0*/  CALL.REL.NOINC `($__internal_57_$__cuda_sm70_shflsync_idx_p) ;  /* 0x000008f000007944 */ /* 0x006fea0003c00000 */
[----:B------:R-:W-:Y:S05]  /*19600*/  BRA `(.L_x_3450) ;  /* 0xffffda8000007947 */ /* 0x000fea000383ffff */
.L_x_3394:
[----:B----4-:R-:W-:Y:S01]  /*19610*/  IMAD.MOV.U32 R0, RZ, RZ, R5 ;  /* 0x000000ffff007224 */ /* 0x010fe200078e0005 */
[----:B------:R-:W-:Y:S01]  /*19620*/  MOV R195, 0x1 ;  /* 0x0000000100c37802 */ /* 0x000fe20000000f00 */
[----:B--2---:R-:W-:Y:S01]  /*19630*/  IMAD.MOV.U32 R3, RZ, RZ, 0x181f ;  /* 0x0000181fff037424 */ /* 0x004fe200078e00ff */
[----:B------:R-:W-:-:S02]  /*19640*/  MOV R2, 0x19660 ;  /* 0x0001966000027802 */ /* 0x000fc40000000f00 */
[----:B-1-3--:R-:W-:Y:S05]  /*19650*/  CALL.REL.NOINC `($__internal_57_$__cuda_sm70_shflsync_idx_p) ;  /* 0x0000089000007944 */ /* 0x00afea0003c00000 */
[----:B------:R-:W-:Y:S01]  /*19660*/  IMAD.MOV.U32 R4, RZ, RZ, R0 ;  /* 0x000000ffff047224 */ /* 0x000fe200078e0000 */
[----:B------:R-:W-:Y:S01]  /*19670*/  MOV R195, 0x1 ;  /* 0x0000000100c37802 */ /* 0x000fe20000000f00 */
[----:B------:R-:W-:Y:S01]  /*19680*/  IMAD.MOV.U32 R0, RZ, RZ, R12 ;  /* 0x000000ffff007224 */ /* 0x000fe200078e000c */
[----:B------:R-:W-:-:S02]  /*19690*/  MOV R3, 0x181f ;  /* 0x0000181f00037802 */ /* 0x000fc40000000f00 */
[----:B------:R-:W-:Y:S02]  /*196a0*/  MOV R2, 0x196c0 ;  /* 0x000196c000027802 */ /* 0x000fe40000000f00 */
[----:B------:R-:W-:Y:S05]  /*196b0*/  CALL.REL.NOINC `($__internal_57_$__cuda_sm70_shflsync_idx_p) ;  /* 0x0000083000007944 */ /* 0x000fea0003c00000 */
[----:B------:R-:W-:Y:S05]  /*196c0*/  BRA `(.L_x_3451) ;  /* 0xffffdb0000007947 */ /* 0x000fea000383ffff */
.L_x_3397:
[----:B----4-:R-:W-:Y:S01]  /*196d0*/  IMAD.MOV.U32 R0, RZ, RZ, R5 ;  /* 0x000000ffff007224 */ /* 0x010fe200078e0005 */
[----:B------:R-:W-:Y:S01]  /*196e0*/  MOV R195, 0x2 ;  /* 0x0000000200c37802 */ /* 0x000fe20000000f00 */
[----:B-1----:R-:W-:Y:S01]  /*196f0*/  IMAD.MOV.U32 R3, RZ, RZ, 0x181f ;  /* 0x0000181fff037424 */ /* 0x002fe200078e00ff */
[----:B------:R-:W-:Y:S02]  /*19700*/  MOV R2, 0x19720 ;  /* 0x0001972000027802 */ /* 0x000fe40000000f00 */
[----:B--23--:R-:W-:Y:S05]  /*19710*/  CALL.REL.NOINC `($__internal_57_$__cuda_sm70_shflsync_idx_p) ;  /* 0x000007d000007944 */ /* 0x00cfea0003c00000 */
[----:B------:R-:W-:Y:S01]  /*19720*/  MOV R4, R0 ;  /* 0x0000000000047202 */ /* 0x000fe20000000f00 */
[----:B------:R-:W-:Y:S05]  /*19730*/  BRA `(.L_x_3452) ;  /* 0xffffdbc000007947 */ /* 0x000fea000383ffff */
.L_x_3398:
[----:B----4-:R-:W-:Y:S01]  /*19740*/  IMAD.MOV.U32 R0, RZ, RZ, R12 ;  /* 0x000000ffff007224 */ /* 0x010fe200078e000c */
[----:B------:R-:W-:Y:S01]  /*19750*/  MOV R195, 0x2 ;  /* 0x0000000200c37802 */ /* 0x000fe20000000f00 */
[----:B------:R-:W-:Y:S01]  /*19760*/  IMAD.MOV.U32 R3, RZ, RZ, 0x181f ;  /* 0x0000181fff037424 */ /* 0x000fe200078e00ff */
[----:B------:R-:W-:Y:S02]  /*19770*/  MOV R2, 0x19790 ;  /* 0x0001979000027802 */ /* 0x000fe40000000f00 */
[----:B-123--:R-:W-:Y:S05]  /*19780*/  CALL.REL.NOINC `($__internal_57_$__cuda_sm70_shflsync_idx_p) ;  /* 0x0000076000007944 */ /* 0x00efea0003c00000 */
[----:B------:R-:W-:Y:S05]  /*19790*/  BRA `(.L_x_3453) ;  /* 0xffffdb8000007947 */ /* 0x000fea000383ffff */
.L_x_3401:
[----:B-1----:R-:W-:Y:S01]  /*197a0*/  IMAD.MOV.U32 R0, RZ, RZ, R5 ;  /* 0x000000ffff007224 */ /* 0x002fe200078e0005 */
[----:B------:R-:W-:Y:S01]  /*197b0*/  MOV R195, 0x3 ;  /* 0x0000000300c37802 */ /* 0x000fe20000000f00 */
[----:B------:R-:W-:Y:S01]  /*197c0*/  IMAD.MOV.U32 R3, RZ, RZ, 0x181f ;  /* 0x0000181fff037424 */ /* 0x000fe200078e00ff */
[----:B------:R-:W-:-:S02]  /*197d0*/  MOV R2, 0x197f0 ;  /* 0x000197f000027802 */ /* 0x000fc40000000f00 */
[----:B--234-:R-:W-:Y:S05]  /*197e0*/  CALL.REL.NOINC `($__internal_57_$__cuda_sm70_shflsync_idx_p) ;  /* 0x0000070000007944 */ /* 0x01cfea0003c00000 */
[----:B------:R-:W-:Y:S01]  /*197f0*/  IMAD.MOV.U32 R4, RZ, RZ, R0 ;  /* 0x000000ffff047224 */ /* 0x000fe200078e0000 */
[----:B------:R-:W-:Y:S01]  /*19800*/  MOV R195, 0x3 ;  /* 0x0000000300c37802 */ /* 0x000fe20000000f00 */
[----:B------:R-:W-:Y:S01]  /*19810*/  IMAD.MOV.U32 R0, RZ, RZ, R12 ;  /* 0x000000ffff007224 */ /* 0x000fe200078e000c */
[----:B------:R-:W-:-:S02]  /*19820*/  MOV R3, 0x181f ;  /* 0x0000181f00037802 */ /* 0x000fc40000000f00 */
[----:B------:R-:W-:Y:S02]  /*19830*/  MOV R2, 0x19850 ;  /* 0x0001985000027802 */ /* 0x000fe40000000f00 */
[----:B------:R-:W-:Y:S05]  /*19840*/  CALL.REL.NOINC `($__internal_57_$__cuda_sm70_shflsync_idx_p) ;  /* 0x000006a000007944 */ /* 0x000fea0003c00000 */
[----:B------:R-:W-:Y:S05]  /*19850*/  BRA `(.L_x_3454) ;  /* 0xffffdc0000007947 */ /* 0x000fea000383ffff */
.L_x_3403:
[----:B------:R-:W-:Y:S01]  /*19860*/  IMAD.MOV.U32 R0, RZ, RZ, R86 ;  /* 0x000000ffff007224 */ /* 0x000fe200078e0056 */
[----:B------:R-:W-:Y:S01]  /*19870*/  MOV R195, RZ ;  /* 0x000000ff00c37202 */ /* 0x000fe20000000f00 */
[----:B------:R-:W-:Y:S01]  /*19880*/  IMAD.MOV.U32 R3, RZ, RZ, 0x1f ;  /* 0x0000001fff037424 */ /* 0x000fe200078e00ff */
[----:B------:R-:W-:Y:S02]  /*19890*/  MOV R2, 0x198b0 ;  /* 0x000198b000027802 */ /* 0x000fe40000000f00 */
[----:B---34-:R-:W-:Y:S05]  /*198a0*/  CALL.REL.NOINC `($__internal_57_$__cuda_sm70_shflsync_idx_p) ;  /* 0x0000064000007944 */ /* 0x018fea0003c00000 */
[----:B------:R-:W-:Y:S01]  /*198b0*/  MOV R9, R0 ;  /* 0x0000000000097202 */ /* 0x000fe20000000f00 */
[----:B------:R-:W-:Y:S05]  /*198c0*/  BRA `(.L_x_3455) ;  /* 0xffffdd5000007947 */ /* 0x000fea000383ffff */
.L_x_3404:
[----:B------:R-:W-:Y:S01]  /*198d0*/  IMAD.MOV.U32 R0, RZ, RZ, R86 ;  /* 0x000000ffff007224 */ /* 0x000fe200078e0056 */
[----:B------:R-:W-:Y:S01]  /*198e0*/  MOV R195, 0x1 ;  /* 0x0000000100c37802 */ /* 0x000fe20000000f00 */
[----:B------:R-:W-:Y:S01]  /*198f0*/  IMAD.MOV.U32 R3, RZ, RZ, 0x1f ;  /* 0x0000001fff037424 */ /* 0x000fe200078e00ff */
[----:B------:R-:W-:Y:S02]  /*19900*/  MOV R2, 0x19920 ;  /* 0x0001992000027802 */ /* 0x000fe40000000f00 */
[----:B-1234-:R-:W-:Y:S05]  /*19910*/  CALL.REL.NOINC `($__internal_57_$__cuda_sm70_shflsync_idx_p) ;  /* 0x000005d000007944 */ /* 0x01efea0003c00000 */
[----:B------:R-:W-:Y:S01]  /*19920*/  MOV R6, R0 ;  /* 0x0000000000067202 */ /* 0x000fe20000000f00 */
[----:B------:R-:W-:Y:S05]  /*19930*/  BRA `(.L_x_3456) ;  /* 0xffffdd0000007947 */ /* 0x000fea000383ffff */
.L_x_3405:
[----:B------:R-:W-:Y:S02]  /*19940*/  MOV R3, 0x1 ;  /* 0x0000000100037802 */ /* 0x000fe40000000f00 */
[----:B------:R-:W-:-:S02]  /*19950*/  MOV R2, 0x19970 ;  /* 0x0001997000027802 */ /* 0x000fc40000000f00 */
[----:B-123--:R-:W-:Y:S05]  /*19960*/  CALL.REL.NOINC `($__internal_58_$__cuda_sm70_shflsync_up_p) ;  /* 0x000005d000007944 */ /* 0x00efea0003c00000 */
[----:B------:R-:W-:Y:S05]  /*19970*/  BRA `(.L_x_3457) ;  /* 0xffffdde000007947 */ /* 0x000fea000383ffff */
.L_x_3406:
[----:B------:R-:W-:Y:S02]  /*19980*/  MOV R3, 0x2 ;  /* 0x0000000200037802 */ /* 0x000fe40000000f00 */
[----:B------:R-:W-:-:S02]  /*19990*/  MOV R2, 0x199b0 ;  /* 0x000199b000027802 */ /* 0x000fc40000000f00 */
[----:B-12---:R-:W-:Y:S05]  /*199a0*/  CALL.REL.NOINC `($__internal_58_$__cuda_sm70_shflsync_up_p) ;  /* 0x0000059000007944 */ /* 0x006fea0003c00000 */
[----:B------:R-:W-:Y:S02]  /*199b0*/  SEL R3, R4, RZ, P1 ;  /* 0x000000ff04037207 */ /* 0x000fe40000800000 */
[----:B------:R-:W-:-:S03]  /*199c0*/  MOV R2, 0x19a00 ;  /* 0x00019a0000027802 */ /* 0x000fc60000000f00 */
[----:B------:R-:W-:Y:S02]  /*199d0*/  IMAD.IADD R0, R0, 0x1, R3 ;  /* 0x0000000100007824 */ /* 0x000fe400078e0203 */
[----:B------:R-:W-:Y:S02]  /*199e0*/  IMAD.MOV.U32 R3, RZ, RZ, 0x4 ;  /* 0x00000004ff037424 */ /* 0x000fe400078e00ff */
        /* <DEDUP_REMOVED lines=19> */
.L_x_3410:
[----:B------:R-:W-:Y:S02]  /*19b20*/  MOV R3, 0x1 ;  /* 0x0000000100037802 */ /* 0x000fe40000000f00 */
[----:B------:R-:W-:Y:S02]  /*19b30*/  MOV R2, 0x19b50 ;  /* 0x00019b5000027802 */ /* 0x000fe40000000f00 */
[----:B------:R-:W-:Y:S05]  /*19b40*/  CALL.REL.NOINC `($__internal_58_$__cuda_sm70_shflsync_up_p) ;  /* 0x000003f000007944 */ /* 0x000fea0003c00000 */
[----:B------:R-:W-:Y:S01]  /*19b50*/  MOV R2, R4 ;  /* 0x0000000400027202 */ /* 0x000fe20000000f00 */
[----:B------:R-:W-:Y:S05]  /*19b60*/  BRA `(.L_x_3459) ;  /* 0xffffde5000007947 */ /* 0x000fea000383ffff */
.L_x_3411:
[----:B------:R-:W-:Y:S02]  /*19b70*/  MOV R3, 0x2 ;  /* 0x0000000200037802 */ /* 0x000fe40000000f00 */
[----:B------:R-:W-:Y:S02]  /*19b80*/  MOV R2, 0x19ba0 ;  /* 0x00019ba000027802 */ /* 0x000fe40000000f00 */
        /* <DEDUP_REMOVED lines=24> */
.L_x_3413:
[----:B------:R-:W-:Y:S02]  /*19d10*/  SEL R0, RZ, 0x1, P0 ;  /* 0x00000001ff007807 */ /* 0x000fe40000000000 */
[----:B------:R-:W-:Y:S02]  /*19d20*/  MOV R2, 0x19d40 ;  /* 0x00019d4000027802 */ /* 0x000fe40000000f00 */
[----:B---3--:R-:W-:Y:S05]  /*19d30*/  CALL.REL.NOINC `($__internal_59_$__cuda_sm70_votesync_ballot) ;  /* 0x0000026000007944 */ /* 0x008fea0003c00000 */
[----:B------:R-:W-:Y:S01]  /*19d40*/  MOV R10, R0 ;  /* 0x00000000000a7202 */ /* 0x000fe20000000f00 */
[----:B------:R-:W-:Y:S05]  /*19d50*/  BRA `(.L_x_3461) ;  /* 0xffffddf000007947 */ /* 0x000fea000383ffff */
.L_x_3414:
[----:B------:R-:W-:Y:S01]  /*19d60*/  IMAD.MOV.U32 R0, RZ, RZ, R7 ;  /* 0x000000ffff007224 */ /* 0x000fe200078e0007 */
[----:B--2---:R-:W-:Y:S01]  /*19d70*/  MOV R195, R6 ;  /* 0x0000000600c37202 */ /* 0x004fe20000000f00 */
[----:B------:R-:W-:Y:S01]  /*19d80*/  IMAD.MOV.U32 R3, RZ, RZ, 0x1f ;  /* 0x0000001fff037424 */ /* 0x000fe200078e00ff */
[----:B------:R-:W-:Y:S02]  /*19d90*/  MOV R2, 0x19db0 ;  /* 0x00019db000027802 */ /* 0x000fe40000000f00 */
[----:B-1-3--:R-:W-:Y:S05]  /*19da0*/  CALL.REL.NOINC `($__internal_57_$__cuda_sm70_shflsync_idx_p) ;  /* 0x0000014000007944 */ /* 0x00afea0003c00000 */
[----:B------:R-:W-:Y:S01]  /*19db0*/  IMAD.MOV.U32 R7, RZ, RZ, R0 ;  /* 0x000000ffff077224 */ /* 0x000fe200078e0000 */
[----:B------:R-:W-:Y:S01]  /*19dc0*/  MOV R195, R6 ;  /* 0x0000000600c37202 */ /* 0x000fe20000000f00 */
[----:B------:R-:W-:Y:S01]  /*19dd0*/  IMAD.MOV.U32 R0, RZ, RZ, R8 ;  /* 0x000000ffff007224 */ /* 0x000fe200078e0008 */
[----:B------:R-:W-:Y:S02]  /*19de0*/  MOV R3, 0x1f ;  /* 0x0000001f00037802 */ /* 0x000fe40000000f00 */
[----:B------:R-:W-:-:S02]  /*19df0*/  MOV R2, 0x19e10 ;  /* 0x00019e1000027802 */ /* 0x000fc40000000f00 */
[----:B------:R-:W-:Y:S05]  /*19e00*/  CALL.REL.NOINC `($__internal_57_$__cuda_sm70_shflsync_idx_p) ;  /* 0x000000e000007944 */ /* 0x000fea0003c00000 */
[----:B------:R-:W-:Y:S01]  /*19e10*/  MOV R5, R0 ;  /* 0x0000000000057202 */ /* 0x000fe20000000f00 */
[----:B------:R-:W-:Y:S05]  /*19e20*/  BRA `(.L_x_3462) ;  /* 0xffffdd6000007947 */ /* 0x000fea000383ffff */
.L_x_3417:
[----:B------:R-:W-:Y:S01]  /*19e30*/  IMAD.MOV.U32 R0, RZ, RZ, R4 ;  /* 0x000000ffff007224 */ /* 0x000fe200078e0004 */
[----:B------:R-:W-:-:S02]  /*19e40*/  MOV R3, 0x1f ;  /* 0x0000001f00037802 */ /* 0x000fc40000000f00 */
[----:B------:R-:W-:Y:S02]  /*19e50*/  MOV R2, 0x19e70 ;  /* 0x00019e7000027802 */ /* 0x000fe40000000f00 */
[----:B-1234-:R-:W-:Y:S05]  /*19e60*/  CALL.REL.NOINC `($__internal_57_$__cuda_sm70_shflsync_idx_p) ;  /* 0x0000008000007944 */ /* 0x01efea0003c00000 */
[----:B------:R-:W-:Y:S01]  /*19e70*/  MOV R13, R0 ;  /* 0x00000000000d7202 */ /* 0x000fe20000000f00 */
[----:B------:R-:W-:Y:S05]  /*19e80*/  BRA `(.L_x_3416) ;  /* 0xffffdd6000007947 */ /* 0x000fea000383ffff */
        .weak           $__internal_56_$__cuda_sm70_shflsync_bfly_p
        .type           $__internal_56_$__cuda_sm70_shflsync_bfly_p,@function
        .size           $__internal_56_$__cuda_sm70_shflsync_bfly_p,($__internal_57_$__cuda_sm70_shflsync_idx_p - $__internal_56_$__cuda_sm70_shflsync_bfly_p)
$__internal_56_$__cuda_sm70_shflsync_bfly_p:
[----:B------:R-:W-:Y:S02]  /*19e90*/  MOV R149, 0xffffffff ;  /* 0xffffffff00957802 */ /* 0x000fe40000000f00 */
[----:B------:R-:W-:Y:S02]  /*19ea0*/  MOV R3, 0x1f ;  /* 0x0000001f00037802 */ /* 0x000fe40000000f00 */
[----:B------:R-:W-:Y:S04]  /*19eb0*/  WARPSYNC R149 ;  /* 0x0000009500007348 */ /* 0x000fe80003800000 */
[----:B------:R1:W2:Y:S02]  /*19ec0*/  SHFL.BFLY PT, R0, R100, R0, R3 ;  /* 0x0c00000064007389 */ /* 0x0002a400000e0003 */
[----:B-1----:R-:W-:-:S04]  /*19ed0*/  MOV R3, 0x0 ;  /* 0x0000000000037802 */ /* 0x002fc80000000f00 */
[----:B--2---:R-:W-:Y:S05]  /*19ee0*/  RET.REL.NODEC R2 `(_ZN7cutlass13device_kernelIN5flash19enable_sm80_to_sm89INS1_16FlashAttnFwdSm80INS1_25CollectiveMainloopFwdSm80ILi8ELi1ELb0EN4cute5tupleIJNS5_1CILi128EEENS7_ILi64EEENS7_ILi192EEEEEELi192ENS_6half_tEfNS_4arch4Sm80ELb0ELb0ELb0ELb1ELb1ELb1ELb1ELb1EEENS1_21CollectiveEpilogueFwdINS6_IJS8_SA_S9_EEENS6_IJNS7_ILi1EEESI_SI_EEESC_SE_Li256ELb1ELb1ELb1ELb0EEENS1_36VarlenDynamicPersistentTileSchedulerILi128ELi64ELi256ELi256ELb1ELb1ELb0ELb0ELb1ELb1EEEEEEEEEvNT_6ParamsE) ;  /* 0xfffe611002007950 */ /* 0x004fea0003c3ffff */
        .weak           $__internal_57_$__cuda_sm70_shflsync_idx_p
        .type           $__internal_57_$__cuda_sm70_shflsync_idx_p,@function
        .size           $__internal_57_$__cuda_sm70_shflsync_idx_p,($__internal_58_$__cuda_sm70_shflsync_up_p - $__internal_57_$__cuda_sm70_shflsync_idx_p)
$__internal_57_$__cuda_sm70_shflsync_idx_p:
[----:B------:R-:W-:-:S04]  /*19ef0*/  MOV R198, 0xffffffff ;  /* 0xffffffff00c67802 */ /* 0x000fc80000000f00 */
[----:B------:R-:W-:Y:S04]  /*19f00*/  WARPSYNC R198 ;  /* 0x000000c600007348 */ /* 0x000fe80003800000 */
[----:B------:R1:W2:Y:S02]  /*19f10*/  SHFL.IDX PT, R0, R0, R195, R3 ;  /* 0x000000c300007389 */ /* 0x0002a400000e0003 */
[----:B-1----:R-:W-:-:S04]  /*19f20*/  MOV R3, 0x0 ;  /* 0x0000000000037802 */ /* 0x002fc80000000f00 */
[----:B--2---:R-:W-:Y:S05]  /*19f30*/  RET.REL.NODEC R2 `(_ZN7cutlass13device_kernelIN5flash19enable_sm80_to_sm89INS1_16FlashAttnFwdSm80INS1_25CollectiveMainloopFwdSm80ILi8ELi1ELb0EN4cute5tupleIJNS5_1CILi128EEENS7_ILi64EEENS7_ILi192EEEEEELi192ENS_6half_tEfNS_4arch4Sm80ELb0ELb0ELb0ELb1ELb1ELb1ELb1ELb1EEENS1_21CollectiveEpilogueFwdINS6_IJS8_SA_S9_EEENS6_IJNS7_ILi1EEESI_SI_EEESC_SE_Li256ELb1ELb1ELb1ELb0EEENS1_36VarlenDynamicPersistentTileSchedulerILi128ELi64ELi256ELi256ELb1ELb1ELb0ELb0ELb1ELb1EEEEEEEEEvNT_6ParamsE) ;  /* 0xfffe60c002007950 */ /* 0x004fea0003c3ffff */
        .weak           $__internal_58_$__cuda_sm70_shflsync_up_p
        .type           $__internal_58_$__cuda_sm70_shflsync_up_p,@function
        .size           $__internal_58_$__cuda_sm70_shflsync_up_p,($__internal_59_$__cuda_sm70_votesync_ballot - $__internal_58_$__cuda_sm70_shflsync_up_p)
$__internal_58_$__cuda_sm70_shflsync_up_p:
[----:B------:R-:W-:Y:S02]  /*19f40*/  MOV R4, RZ ;  /* 0x000000ff00047202 */ /* 0x000fe40000000f00 */
[----:B------:R-:W-:-:S04]  /*19f50*/  MOV R10, 0xffffffff ;  /* 0xffffffff000a7802 */ /* 0x000fc80000000f00 */
[----:B------:R-:W-:Y:S04]  /*19f60*/  WARPSYNC R10 ;  /* 0x0000000a00007348 */ /* 0x000fe80003800000 */
[----:B------:R1:W2:Y:S02]  /*19f70*/  SHFL.UP PT, R4, R0, R3, R4 ;  /* 0x0400000300047389 */ /* 0x0002a400000e0004 */
[----:B-1----:R-:W-:-:S04]  /*19f80*/  MOV R3, 0x0 ;  /* 0x0000000000037802 */ /* 0x002fc80000000f00 */
[----:B--2---:R-:W-:Y:S05]  /*19f90*/  RET.REL.NODEC R2 `(_ZN7cutlass13device_kernelIN5flash19enable_sm80_to_sm89INS1_16FlashAttnFwdSm80INS1_25CollectiveMainloopFwdSm80ILi8ELi1ELb0EN4cute5tupleIJNS5_1CILi128EEENS7_ILi64EEENS7_ILi192EEEEEELi192ENS_6half_tEfNS_4arch4Sm80ELb0ELb0ELb0ELb1ELb1ELb1ELb1ELb1EEENS1_21CollectiveEpilogueFwdINS6_IJS8_SA_S9_EEENS6_IJNS7_ILi1EEESI_SI_EEESC_SE_Li256ELb1ELb1ELb1ELb0EEENS1_36VarlenDynamicPersistentTileSchedulerILi128ELi64ELi256ELi256ELb1ELb1ELb0ELb0ELb1ELb1EEEEEEEEEvNT_6ParamsE) ;  /* 0xfffe606002007950 */ /* 0x004fea0003c3ffff */
        .weak           $__internal_59_$__cuda_sm70_votesync_ballot
        .type           $__internal_59_$__cuda_sm70_votesync_ballot,@function
        .size           $__internal_59_$__cuda_sm70_votesync_ballot,(.L_x_6246 - $__internal_59_$__cuda_sm70_votesync_ballot)
$__internal_59_$__cuda_sm70_votesync_ballot:
[----:B------:R-:W-:Y:S01]  /*19fa0*/  ISETP.NE.U32.AND P0, PT, R0, 0x1, PT ;  /* 0x000000010000780c */ /* 0x000fe20003f05070 */
[----:B------:R-:W-:-:S04]  /*19fb0*/  IMAD.MOV.U32 R3, RZ, RZ, -0x1 ;  /* 0xffffffffff037424 */ /* 0x000fc800078e00ff */
[----:B------:R-:W-:Y:S08]  /*19fc0*/  WARPSYNC R3 ;  /* 0x0000000300007348 */ /* 0x000ff00003800000 */
[----:B------:R-:W-:-:S04]  /*19fd0*/  VOTE.ANY R0, PT, !P0 ;  /* 0x0000000000007806 */ /* 0x000fc800040e0100 */
[----:B------:R-:W-:Y:S01]  /*19fe0*/  LOP3.LUT R0, R0, R3, RZ, 0xc0, !PT ;  /* 0x0000000300007212 */ /* 0x000fe200078ec0ff */
[----:B------:R-:W-:-:S04]  /*19ff0*/  IMAD.MOV.U32 R3, RZ, RZ, 0x0 ;  /* 0x00000000ff037424 */ /* 0x000fc800078e00ff */
[----:B------:R-:W-:Y:S05]  /*1a000*/  RET.REL.NODEC R2 `(_ZN7cutlass13device_kernelIN5flash19enable_sm80_to_sm89INS1_16FlashAttnFwdSm80INS1_25CollectiveMainloopFwdSm80ILi8ELi1ELb0EN4cute5tupleIJNS5_1CILi128EEENS7_ILi64EEENS7_ILi192EEEEEELi192ENS_6half_tEfNS_4arch4Sm80ELb0ELb0ELb0ELb1ELb1ELb1ELb1ELb1EEENS1_21CollectiveEpilogueFwdINS6_IJS8_SA_S9_EEENS6_IJNS7_ILi1EEESI_SI_EEESC_SE_Li256ELb1ELb1ELb1ELb0EEENS1_36VarlenDynamicPersistentTileSchedulerILi128ELi64ELi256ELi256ELb1ELb1ELb0ELb0ELb1ELb1EEEEEEEEEvNT_6ParamsE) ;  /* 0xfffe5ff002007950 */ /* 0x000fea0003c3ffff */
.L_x_3463:
        /* <DEDUP_REMOVED lines=15> */
.L_x_6246:


//--------------------- .text._ZN7cutlass13device_kernelIN5flash19enable_sm80_to_sm89INS1_16FlashAttnFwdSm80INS1_25CollectiveMainloopFwdSm80ILi8ELi1ELb0EN4cute5tupleIJNS5_1CILi128EEENS7_ILi64EEENS7_ILi192EEEEEELi192ENS_6half_tEfNS_4arch4Sm80ELb0ELb1ELb0ELb0ELb1ELb0ELb1ELb1EEENS1_21CollectiveEpilogueFwdINS6_IJS8_SA_S9_EEENS6_IJNS7_ILi1EEESI_SI_EEESC_SE_Li256ELb0ELb1ELb1ELb0EEENS1_19SingleTileSchedulerILb0ELb1ELb1ELi128EEEEEEEEEvNT_6ParamsE --------------------------
	.section	.text._ZN7cutlass13device_kernelIN5flash19enable_sm80_to_sm89INS1_16FlashAttnFwdSm80INS1_25CollectiveMainloopFwdSm80ILi8ELi1ELb0EN4cute5tupleIJNS5_1CILi128EEENS7_ILi64EEENS7_ILi192EEEEEELi192ENS_6half_tEfNS_4arch4Sm80ELb0ELb1ELb0ELb0ELb1ELb0ELb1ELb1EEENS1_21CollectiveEpilogueFwdINS6_IJS8_SA_S9_EEENS6_IJNS7_ILi1EEESI_SI_EEESC_SE_Li256ELb0ELb1ELb1ELb0EEENS1_19SingleTileSchedulerILb0ELb1ELb1ELi128EEEEEEEEEvNT_6ParamsE,"ax",@progbits
	.sectioninfo	@"SHI_REGISTERS=235"
	.align	128
.text._ZN7cutlass13device_kernelIN5flash19enable_sm80_to_sm89INS1_16FlashAttnFwdSm80INS1_25CollectiveMainloopFwdSm80ILi8ELi1ELb0EN4cute5tupleIJNS5_1CILi128EEENS7_ILi64EEENS7_ILi192EEEEEELi192ENS_6half_tEfNS_4arch4Sm80ELb0ELb1ELb0ELb0ELb1ELb0ELb1ELb1EEENS1_21CollectiveEpilogueFwdINS6_IJS8_SA_S9_EEENS6_IJNS7_ILi1EEESI_SI_EEESC_SE_Li256ELb0ELb1ELb1ELb0EEENS1_19SingleTileSchedulerILb0ELb1ELb1ELi128EEEEEEEEEvNT_6ParamsE:
        .type           _ZN7cutlass13device_kernelIN5flash19enable_sm80_to_sm89INS1_16FlashAttnFwdSm80INS1_25CollectiveMainloopFwdSm80ILi8ELi1ELb0EN4cute5tupleIJNS5_1CILi128EEENS7_ILi64EEENS7_ILi192EEEEEELi192ENS_6half_tEfNS_4arch4Sm80ELb0ELb1ELb0ELb0ELb1ELb0ELb1ELb1EEENS1_21CollectiveEpilogueFwdINS6_IJS8_SA_S9_EEENS6_IJNS7_ILi1EEESI_SI_EEESC_SE_Li256ELb0ELb1ELb1ELb0EEENS1_19SingleTileSchedulerILb0ELb1ELb1ELi128EEEEEEEEEvNT_6ParamsE,@function
        .size           _ZN7cutlass13device_kernelIN5flash19enable_sm80_to_sm89INS1_16FlashAttnFwdSm80INS1_25CollectiveMainloopFwdSm80ILi8ELi1ELb0EN4cute5tupleIJNS5_1CILi128EEENS7_ILi64EEENS7_ILi192EEEEEELi192ENS_6half_tEfNS_4arch4Sm80ELb0ELb1ELb0ELb0ELb1ELb0ELb1ELb1EEENS1_21CollectiveEpilogueFwdINS6_IJS8_SA_S9_EEENS6_IJNS7_ILi1EEESI_SI_EEESC_SE_Li256ELb0ELb1ELb1ELb0EEENS1_19SingleTileSchedulerILb0ELb1ELb1ELi128EEEEEEEEEvNT_6ParamsE,(.L_x_6251 - _ZN7cutlass13device_kernelIN5flash19enable_sm80_to_sm89INS1_16FlashAttnFwdSm80INS1_25CollectiveMainloopFwdSm80ILi8ELi1ELb0EN4cute5tupleIJNS5_1CILi128EEENS7_ILi64EEENS7_ILi192EEEEEELi192ENS_6half_tEfNS_4arch4Sm80ELb0ELb1ELb0ELb0ELb1ELb0ELb1ELb1EEENS1_21CollectiveEpilogueFwdINS6_IJS8_SA_S9_EEENS6_IJNS7_ILi1EEESI_SI_EEESC_SE_Li256ELb0ELb1ELb1ELb0EEENS1_19SingleTileSchedulerILb0ELb1ELb1ELi128EEEEEEEEEvNT_6ParamsE)
        .other          _ZN7cutlass13device_kernelIN5flash19enable_sm80_to_sm89INS1_16FlashAttnFwdSm80INS1_25CollectiveMainloopFwdSm80ILi8ELi1ELb0EN4cute5tupleIJNS5_1CILi128EEENS7_ILi64EEENS7_ILi192EEEEEELi192ENS_6half_tEfNS_4arch4Sm80ELb0ELb1ELb0ELb0ELb1ELb0ELb1ELb1EEENS1_21CollectiveEpilogueFwdINS6_IJS8_SA_S9_EEENS6_IJNS7_ILi1EEESI_SI_EEESC_SE_Li256ELb0ELb1ELb1ELb0EEENS1_19SingleTileSchedulerILb0ELb1ELb1ELi128EEEEEEEEEvNT_6ParamsE,@"STO_CUDA_ENTRY STV_DEFAULT"
_ZN7cutlass13device_kernelIN5flash19enable_sm80_to_sm89INS1_16FlashAttnFwdSm80INS1_25CollectiveMainloopFwdSm80ILi8ELi1ELb0EN4cute5tupleIJNS5_1CILi128EEENS7_ILi64EEENS7_ILi192EEEEEELi192ENS_6half_tEfNS_4arch4Sm80ELb0ELb1ELb0ELb0ELb1ELb0ELb1ELb1EEENS1_21CollectiveEpilogueFwdINS6_IJS8_SA_S9_EEENS6_IJNS7_ILi1EEESI_SI_EEESC_SE_Li256ELb0ELb1ELb1ELb0EEENS1_19SingleTileSchedulerILb0ELb1ELb1ELi128EEEEEEEEEvNT_6ParamsE:
        /* <DEDUP_REMOVED lines=17> */
.L_x_3464:
[----:B------:R-:W-:Y:S02]  /*0110*/  ULDC.64 UR4, c[0x0][0x550] ;  /* 0x0001540000047ab9 */ /* 0x000fe40000000a00 */
[----:B------:R-:W-:Y:S02]  /*0120*/  UISETP.NE.AND UP0, UPT, UR4, 0x1, UPT ;  /* 0x000000010400788c */ /* 0x000fe4000bf05270 */
[----:B------:R-:W-:-:S02]  /*0130*/  UIMAD.WIDE.U32 UR8, UR7, UR5, URZ ;  /* 0x00000005070872a5 */ /* 0x000fc4000f8e003f */
[----:B------:R-:W-:Y:S02]  /*0140*/  ULDC UR4, c[0x0][0x558] ;  /* 0x0001560000047ab9 */ /* 0x000fe40000000800 */
[----:B------:R-:W-:-:S05]  /*0150*/  UMOV UR13, UR7 ;  /* 0x00000007000d7c82 */ /* 0x000fca0008000000 */
[----:B------:R-:W-:-:S03]  /*0160*/  @UP0 USHF.R.U32.HI UR13, URZ, UR4, UR9 ;  /* 0x000000043f0d0299 */ /* 0x000fc60008011609 */
.L_x_3465:
        /* <DEDUP_REMOVED lines=52> */
.L_x_3467:
[----:B------:R-:W-:Y:S02]  /*04b0*/  ULDC UR4, c[0x0][0x32c] ;  /* 0x0000cb0000047ab9 */ /* 0x000fe40000000800 */
[----:B------:R-:W-:-:S03]  /*04c0*/  UISETP.NE.AND UP2, UPT, UR9, UR4, UPT ;  /* 0x000000040900728c */ /* 0x000fc6000bf45270 */
[----:B------:R-:W-:Y:S02]  /*04d0*/  ULDC.64 UR4, c[0x0][0x330] ;  /* 0x0000cc0000047ab9 */ /* 0x000fe40000000a00 */
[----:B------:R-:W-:-:S07]  /*04e0*/  UIMAD.WIDE.U32 UR14, UR11, UR4, URZ ;  /* 0x000000040b0e72a5 */ /* 0x000fce000f8e003f */
[----:B------:R-:W-:Y:S02]  /*04f0*/  @UP2 UMOV UR9, UR15 ;  /* 0x0000000f00092c82 */ /* 0x000fe40008000000 */
[----:B------:R-:W-:Y:S02]  /*0500*/  @UP2 USHF.R.U32.HI UR11, URZ, UR5, UR9 ;  /* 0x000000053f0b2299 */ /* 0x000fe40008011609 */
.L_x_3468:
[----:B------:R-:W-:Y:S02]  /*0510*/  ULDC UR4, c[0x0][0x32c] ;  /* 0x0000cb0000047ab9 */ /* 0x000fe40000000800 */
[----:B------:R-:W-:-:S04]  /*0520*/  UIMAD UR4, UR11, UR4, UR4 ;  /* 0x000000040b0472a4 */ /* 0x000fc8000f8e0204 */
[----:B------:R-:W-:-:S04]  /*0530*/  UISETP.LT.AND UP2, UPT, UR8, UR4, UPT ;  /* 0x000000040800728c */ /* 0x000fc8000bf41270 */
[----:B------:R-:W-:Y:S02]  /*0540*/  USEL UR8, UR8, UR4, UP2 ;  /* 0x0000000408087287 */ /* 0x000fe40009000000 */
.L_x_3466:
        /* <DEDUP_REMOVED lines=34> */
.L_x_3470:
[----:B------:R-:W-:Y:S02]  /*0770*/  ULDC UR4, c[0x0][0x32c] ;  /* 0x0000cb0000047ab9 */ /* 0x000fe40000000800 */
[----:B------:R-:W-:-:S03]  /*0780*/  UISETP.NE.AND UP2, UPT, UR4, 0x1, UPT ;  /* 0x000000010400788c */ /* 0x000fc6000bf45270 */
[----:B------:R-:W-:Y:S02]  /*0790*/  ULDC.64 UR4, c[0x0][0x330] ;  /* 0x0000cc0000047ab9 */ /* 0x000fe40000000a00 */
[----:B------:R-:W-:-:S07]  /*07a0*/  UIMAD.WIDE.U32 UR14, UR9, UR4, URZ ;  /* 0x00000004090e72a5 */ /* 0x000fce000f8e003f */
[----:B------:R-:W-:Y:S02]  /*07b0*/  @UP2 UMOV UR11, UR15 ;  /* 0x0000000f000b2c82 */ /* 0x000fe40008000000 */
[----:B------:R-:W-:Y:S02]  /*07c0*/  @UP2 USHF.R.U32.HI UR9, URZ, UR5, UR11 ;  /* 0x000000053f092299 */ /* 0x000fe4000801160b */
.L_x_3471:
[----:B------:R-:W-:Y:S02]  /*07d0*/  ULDC UR4, c[0x0][0x32c] ;  /* 0x0000cb0000047ab9 */ /* 0x000fe40000000800 */
[----:B------:R-:W-:-:S04]  /*07e0*/  UIMAD UR4, UR9, UR4, URZ ;  /* 0x00000004090472a4 */ /* 0x000fc8000f8e023f */
[----:B------:R-:W-:-:S04]  /*07f0*/  UISETP.LT.AND UP2, UPT, UR8, UR4, UPT ;  /* 0x000000040800728c */ /* 0x000fc8000bf41270 */
[----:B------:R-:W-:-:S04]  /*0800*/  USEL UR8, UR8, UR4, !UP2 ;  /* 0x0000000408087287 */ /* 0x000fc8000d000000 */
.L_x_3469:
        /* <DEDUP_REMOVED lines=46> */
.L_x_3472:
        /* <DEDUP_REMOVED lines=17> */
[----:B-1----:R-:W-:Y:S01]  /*0c00*/  CS2R R2, SRZ ;  /* 0x0000000000027805 */ /* 0x002fe2000001ff00 */
        /* <DEDUP_REMOVED lines=76> */
[----:B------:R-:W-:Y:S01]  /*10d0*/  ISETP.GE.AND P3, PT, R210, c[0x0][0x198], PT ;  /* 0x00006600d2007a0c */ /* 0x000fe20003f66270 */
[----:B------:R-:W-:Y:S01]  /*10e0*/  UIADD3 UR5, UR15, UR5, URZ ;  /* 0x000000050f057290 */ /* 0x000fe2000fffe03f */
[----:B------:R-:W-:Y:S01]  /*10f0*/  IMAD.U32 R9, RZ, RZ, UR15 ;  /* 0x0000000fff097e24 */ /* 0x000fe2000f8e00ff */
[----:B------:R-:W-:Y:S01]  /*1100*/  BSSY B0, `(.L_x_3474) ;  /* 0x0000040000007945 */ /* 0x000fe20003800000 */
        /* <DEDUP_REMOVED lines=15> */
[----:B------:R-:W-:Y:S02]  /*1200*/  SHF.R.U32.HI R4, RZ, 0x3, R199 ;  /* 0x00000003ff047819 */ /* 0x000fe400000116c7 */
[----:B------:R-:W-:Y:S01]  /*1210*/  LOP3.LUT R199, R199, 0x38, R210, 0xf8, !PT ;  /* 0x00000038c7c77812 */ /* 0x000fe200078ef8d2 */
[----:B------:R-:W-:Y:S01]  /*1220*/  IMAD.IADD R9, R9, 0x1, R7 ;  /* 0x0000000109097824 */ /* 0x000fe200078e0207 */
[----:B------:R-:W-:Y:S01]  /*1230*/  LEA.HI R7, R81, R78, RZ, 0x4 ;  /* 0x0000004e51077211 */ /* 0x000fe200078f20ff */
[----:B------:R-:W-:Y:S01]  /*1240*/  IMAD R2, R2, c[0x0][0x1a8], RZ ;  /* 0x00006a0002027a24 */ /* 0x000fe200078e02ff */
[----:B------:R-:W-:Y:S01]  /*1250*/  LOP3.LUT R199, R199, R4, RZ, 0x3c, !PT ;  /* 0x00000004c7c77212 */ /* 0x000fe200078e3cff */
[----:B------:R-:W-:Y:S01]  /*1260*/  IMAD.WIDE.U32 R8, R3, c[0x0][0x1a8], R8 ;  /* 0x00006a0003087a25 */ /* 0x000fe200078e0008 */
[----:B------:R-:W-:-:S02]  /*1270*/  IADD3 R4, R210, 0x80, RZ ;  /* 0x00000080d2047810 */ /* 0x000fc40007ffe0ff */
[----:B------:R-:W-:Y:S01]  /*1280*/  LOP3.LUT R199, R199, 0xfffffe00, R12, 0xf8, !PT ;  /* 0xfffffe00c7c77812 */ /* 0x000fe200078ef80c */
[----:B------:R-:W-:Y:S01]  /*1290*/  IMAD R11, R3, c[0x0][0x1ac], R2 ;  /* 0x00006b00030b7a24 */ /* 0x000fe200078e0202 */
[----:B------:R-:W-:Y:S02]  /*12a0*/  LOP3.LUT R3, R7, 0xfffffff0, RZ, 0xc0, !PT ;  /* 0xfffffff007037812 */ /* 0x000fe400078ec0ff */
[----:B------:R-:W-:Y:S01]  /*12b0*/  LEA R14, P0, R8, c[0x0][0x160], 0x1 ;  /* 0x00005800080e7a11 */ /* 0x000fe200078008ff */
[----:B------:R-:W-:Y:S02]  /*12c0*/  IMAD.IADD R10, R9, 0x1, R11 ;  /* 0x00000001090a7824 */ /* 0x000fe400078e020b */
[----:B------:R-:W-:Y:S02]  /*12d0*/  IMAD.IADD R2, R78, 0x1, -R3 ;  /* 0x000000014e027824 */ /* 0x000fe400078e0a03 */
[----:B------:R1:W4:Y:S01]  /*12e0*/  SHFL.IDX PT, R16, R14, RZ, 0x181f ;  /* 0x00181fff0e107589 */ /* 0x00032200000e0000 */
[----:B------:R-:W-:-:S02]  /*12f0*/  LEA.HI.X R10, R8, c[0x0][0x164], R10, 0x1, P0 ;  /* 0x00005900080a7a11 */ /* 0x000fc400000f0c0a */
[----:B------:R-:W-:Y:S02]  /*1300*/  SHF.R.S32.HI R3, RZ, 0x1f, R2 ;  /* 0x0000001fff037819 */ /* 0x000fe40000011402 */
[----:B------:R-:W-:Y:S01]  /*1310*/  IADD3 R8, R40, UR24, RZ ;  /* 0x0000001828087c10 */ /* 0x000fe2000fffe0ff */
[----:B------:R1:W2:Y:S01]  /*1320*/  SHFL.IDX PT, R17, R10, RZ, 0x181f ;  /* 0x00181fff0a117589 */ /* 0x0002a200000e0000 */
[----:B------:R-:W-:Y:S01]  /*1330*/  LEA.HI R6, R3, R2, RZ, 0x3 ;  /* 0x0000000203067211 */ /* 0x000fe200078f18ff */
[----:B------:R-:W-:Y:S01]  /*1340*/  IMAD.MOV.U32 R3, RZ, RZ, 0x20 ;  /* 0x00000020ff037424 */ /* 0x000fe200078e00ff */
[----:B------:R-:W-:Y:S02]  /*1350*/  ISETP.GE.AND P5, PT, R8, UR4, PT ;  /* 0x0000000408007c0c */ /* 0x000fe4000bfa6270 */
[----:B------:R-:W-:Y:S02]  /*1360*/  LOP3.LUT R9, R6, 0xfffffff8, RZ, 0xc0, !PT ;  /* 0xfffffff806097812 */ /* 0x000fe400078ec0ff */
[----:B------:R-:W-:-:S03]  /*1370*/  ISETP.GE.AND P0, PT, R4, c[0x0][0x198], PT ;  /* 0x0000660004007a0c */ /* 0x000fc60003f06270 */
[----:B------:R-:W-:Y:S02]  /*1380*/  IMAD.IADD R9, R2, 0x1, -R9 ;  /* 0x0000000102097824 */ /* 0x000fe400078e0a09 */
[----:B------:R-:W-:Y:S01]  /*1390*/  IMAD.MOV.U32 R2, RZ, RZ, 0x10 ;  /* 0x00000010ff027424 */ /* 0x000fe200078e00ff */
[----:B---3--:R3:W5:Y:S02]  /*13a0*/  @P2 R2UR UR7, R5 ;  /* 0x00000000050723c2 */ /* 0x00876400000e0000 */
[----:B-----5:R-:W-:Y:S01]  /*13b0*/  @!UP2 UMOV UR7, UR6 ;  /* 0x000000060007ac82 */ /* 0x020fe20008000000 */
[----:B---3--:R-:W-:-:S04]  /*13c0*/  IADD3 R5, R210, 0x40, RZ ;  /* 0x00000040d2057810 */ /* 0x008fc80007ffe0ff */
[----:B------:R-:W-:-:S04]  /*13d0*/  ISETP.GE.AND P4, PT, R5, c[0x0][0x198], PT ;  /* 0x0000660005007a0c */ /* 0x000fc80003f86270 */
[----:B------:R-:W-:-:S05]  /*13e0*/  R2P PR, R9, 0x6 ;  /* 0x0000000609007804 */ /* 0x000fca0000000000 */
[----:B------:R-:W-:Y:S02]  /*13f0*/  SEL R2, R2, 0xfffffff0, !P1 ;  /* 0xfffffff002027807 */ /* 0x000fe40004800000 */
        /* <DEDUP_REMOVED lines=16> */
.L_x_3475:
[----:B-12-4-:R-:W-:Y:S05]  /*1500*/  BSYNC B0 ;  /* 0x0000000000007941 */ /* 0x016fea0003800000 */
.L_x_3474:
        /* <DEDUP_REMOVED lines=20> */
.L_x_3477:
[----:B------:R-:W-:Y:S05]  /*1650*/  BSYNC B0 ;  /* 0x0000000000007941 */ /* 0x000fea0003800000 */
.L_x_3476:
        /* <DEDUP_REMOVED lines=20> */
.L_x_3479:
[----:B------:R-:W-:Y:S05]  /*17a0*/  BSYNC B0 ;  /* 0x0000000000007941 */ /* 0x000fea0003800000 */
.L_x_3478:
[----:B------:R-:W-:Y:S01]  /*17b0*/  UIADD3 UR25, UR20, -0x1, URZ ;  /* 0xffffffff14197890 */ /* 0x000fe2000fffe03f */
[----:B------:R-:W-:Y:S01]  /*17c0*/  IMAD.MOV.U32 R11, RZ, RZ, c[0x0][0x2b8] ;  /* 0x0000ae00ff0b7624 */ /* 0x000fe200078e00ff */
[----:B---3--:R-:W-:Y:S01]  /*17d0*/  SHFL.IDX PT, R16, R14, 0x3, 0x181f ;  /* 0x00781f000e107f89 */ /* 0x008fe200000e0000 */
[----:B------:R-:W-:Y:S01]  /*17e0*/  SHF.R.S32.HI R12, RZ, 0x1f, R5 ;  /* 0x0000001fff0c7819 */ /* 0x000fe20000011405 */
[----:B------:R-:W-:Y:S01]  /*17f0*/  USHF.L.U32 UR11, UR25, 0x6, URZ ;  /* 0x00000006190b7899 */ /* 0x000fe2000800063f */
[----:B------:R-:W-:Y:S01]  /*1800*/  IMAD.SHL.U32 R199, R199, 0x2, RZ ;  /* 0x00000002c7c77824 */ /* 0x000fe200078e00ff */
[----:B------:R-:W-:Y:S01]  /*1810*/  ISETP.NE.AND P2, PT, R11, 0x1, PT ;  /* 0x000000010b00780c */ /* 0x000fe20003f45270 */
[----:B----4-:R-:W3:Y:S01]  /*1820*/  SHFL.IDX PT, R17, R10, 0x3, 0x181f ;  /* 0x00781f000a117f89 */ /* 0x010ee200000e0000 */
[----:B------:R-:W-:Y:S01]  /*1830*/  IADD3 R11, R8, 0x60, RZ ;  /* 0x00000060080b7810 */ /* 0x000fe20007ffe0ff */
[----:B------:R-:W-:Y:S01]  /*1840*/  USHF.R.S32.HI UR6, URZ, 0x1f, UR7 ;  /* 0x0000001f3f067899 */ /* 0x000fe20008011407 */
[----:B------:R-:W-:Y:S01]  /*1850*/  IADD3 R8, R202, UR11, RZ ;  /* 0x0000000bca087c10 */ /* 0x000fe2000fffe0ff */
[----:B------:R-:W-:Y:S01]  /*1860*/  IMAD.MOV.U32 R200, RZ, RZ, RZ ;  /* 0x000000ffffc87224 */ /* 0x000fe200078e00ff */
[----:B------:R-:W-:Y:S01]  /*1870*/  ISETP.GE.AND P5, PT, R11, UR4, PT ;  /* 0x000000040b007c0c */ /* 0x000fe2000bfa6270 */
[----:B------:R-:W-:Y:S01]  /*1880*/  ULDC.64 UR4, c[0x0][0x2b0] ;  /* 0x0000ac0000047ab9 */ /* 0x000fe20000000a00 */
[C---:B------:R-:W-:Y:S01]  /*1890*/  IADD3 R201, R8.reuse, UR12, RZ ;  /* 0x0000000c08c97c10 */ /* 0x040fe2000fffe0ff */
[----:B------:R-:W-:Y:S01]  /*18a0*/  UIMAD UR6, UR6, UR4, URZ ;  /* 0x00000004060672a4 */ /* 0x000fe2000f8e023f */
[----:B------:R-:W-:Y:S01]  /*18b0*/  ISETP.GE.AND P6, PT, R8, UR10, PT ;  /* 0x0000000a08007c0c */ /* 0x000fe2000bfc6270 */
[----:B------:R-:W-:Y:S01]  /*18c0*/  UIMAD.WIDE.U32 UR16, UR7, UR4, URZ ;  /* 0x00000004071072a5 */ /* 0x000fe2000f8e003f */
[----:B------:R-:W-:Y:S01]  /*18d0*/  LEA.HI R209, R12, R5, RZ, 0x3 ;  /* 0x000000050cd17211 */ /* 0x000fe200078f18ff */
[----:B------:R-:W-:Y:S01]  /*18e0*/  @P2 IMAD.HI.U32 R11, R201, c[0x0][0x2bc], RZ ;  /* 0x0000af00c90b2a27 */ /* 0x000fe200078e00ff */
[----:B------:R-:W-:Y:S01]  /*18f0*/  ISETP.GT.OR P6, PT, R202, 0x3f, P6 ;  /* 0x0000003fca00780c */ /* 0x000fe200037c4670 */
[----:B------:R-:W-:Y:S01]  /*1900*/  UIMAD UR5, UR7, UR5, UR6 ;  /* 0x00000005070572a4 */ /* 0x000fe2000f8e0206 */
[----:B------:R-:W-:Y:S01]  /*1910*/  LOP3.LUT R209, R209, 0xfffffff8, RZ, 0xc0, !PT ;  /* 0xfffffff8d1d17812 */ /* 0x000fe200078ec0ff */
[----:B------:R-:W-:Y:S01]  /*1920*/  IMAD.MOV.U32 R8, RZ, RZ, R201 ;  /* 0x000000ffff087224 */ /* 0x000fe200078e00c9 */
[----:B------:R-:W-:Y:S01]  /*1930*/  @P2 SHF.R.U32.HI R8, RZ, c[0x0][0x2c0], R11 ;  /* 0x0000b000ff082a19 */ /* 0x000fe2000001160b */
[----:B------:R-:W-:Y:S01]  /*1940*/  UIADD3 UR8, UR17, UR5, URZ ;  /* 0x0000000511087290 */ /* 0x000fe2000fffe03f */
[----:B------:R-:W-:Y:S01]  /*1950*/  SHF.R.S32.HI R11, RZ, 0x1f, R4 ;  /* 0x0000001fff0b7819 */ /* 0x000fe20000011404 */
[----:B-123--:R-:W-:-:S03]  /*1960*/  @!P5 IMAD.WIDE R14, R210, 0x2, R16 ;  /* 0x00000002d20ed825 */ /* 0x00efc600078e0210 */
[----:B------:R-:W-:Y:S01]  /*1970*/  LEA.HI R208, R11, R4, RZ, 0x3 ;  /* 0x000000040bd07211 */ /* 0x000fe200078f18ff */
[----:B------:R-:W-:Y:S02]  /*1980*/  USHF.R.S32.HI UR6, URZ, 0x1f, UR13 ;  /* 0x0000001f3f067899 */ /* 0x000fe4000801140d */
[----:B------:R-:W-:Y:S01]  /*1990*/  @!P6 IADD3 R12, P1, R8, UR16, RZ ;  /* 0x00000010080cec10 */ /* 0x000fe2000ff3e0ff */
[--C-:B------:R-:W-:Y:S01]  /*19a0*/  @!P5 IMAD.WIDE R18, R209, 0x2, R16.reuse ;  /* 0x00000002d112d825 */ /* 0x100fe200078e0210 */
[----:B------:R-:W-:Y:S01]  /*19b0*/  LOP3.LUT R208, R208, 0xfffffff8, RZ, 0xc0, !PT ;  /* 0xfffffff8d0d07812 */ /* 0x000fe200078ec0ff */
[----:B------:R-:W-:Y:S01]  /*19c0*/  @!PT LDS RZ, [RZ] ;  /* 0x00000000fffff984 */ /* 0x000fe20000000800 */
[----:B------:R1:W-:Y:S01]  /*19d0*/  @!P5 LDGSTS.E.BYPASS.LTC128B.128 [R199+0xf100], [R14.64], !P3 ;  /* 0x0f1000000ec7dfae */ /* 0x0003e2000d901d52 */
[----:B------:R-:W-:Y:S01]  /*19e0*/  @!P6 LEA.HI.X.SX32 R11, R8, UR8, 0x1, P1 ;  /* 0x00000008080bec11 */ /* 0x000fe200088f0eff */
[----:B------:R-:W-:Y:S01]  /*19f0*/  ULDC.64 UR4, c[0x0][0x1e8] ;  /* 0x00007a0000047ab9 */ /* 0x000fe20000000a00 */
[----:B------:R-:W-:Y:S01]  /*1a00*/  @!P6 LEA R10, P1, R12, c[0x0][0x2a0], 0x2 ;  /* 0x0000a8000c0aea11 */ /* 0x000fe200078210ff */
[----:B------:R-:W-:Y:S01]  /*1a10*/  @!P5 IMAD.WIDE R16, R208, 0x2, R16 ;  /* 0x00000002d010d825 */ /* 0x000fe200078e0210 */
[----:B------:R2:W-:Y:S02]  /*1a20*/  @!P5 LDGSTS.E.BYPASS.LTC128B.128 [R199+0x13100], [R18.64], !P4 ;  /* 0x1310000012c7dfae */ /* 0x0005e4000e101d52 */
[----:B------:R-:W-:-:S02]  /*1a30*/  @!P6 LEA.HI.X R11, R12, c[0x0][0x2a4], R11, 0x2, P1 ;  /* 0x0000a9000c0bea11 */ /* 0x000fc400008f140b */
[----:B------:R3:W-:Y:S04]  /*1a40*/  @!P5 LDGSTS.E.BYPASS.LTC128B.128 [R199+0x17100], [R16.64], !P0 ;  /* 0x1710000010c7dfae */ /* 0x0007e8000c101d52 */
[----:B------:R-:W0:Y:S04]  /*1a50*/  LDGDEPBAR ;  /* 0x00000000000079af */ /* 0x000e280000000000 */
        /* <DEDUP_REMOVED lines=8> */
[----:B------:R-:W-:Y:S01]  /*1ae0*/  IMAD.U32 R77, RZ, RZ, UR11 ;  /* 0x0000000bff4d7e24 */ /* 0x000fe2000f8e00ff */
[----:B------:R-:W-:Y:S01]  /*1af0*/  LOP3.LUT R15, R15, 0x1c0, RZ, 0xc0, !PT ;  /* 0x000001c00f0f7812 */ /* 0x000fe200078ec0ff */
[----:B------:R-:W-:Y:S01]  /*1b00*/  IMAD.WIDE.U32 R12, R201, c[0x0][0x1e0], RZ ;  /* 0x00007800c90c7a25 */ /* 0x000fe200078e00ff */
[----:B------:R-:W-:Y:S01]  /*1b10*/  SHF.R.S32.HI R14, RZ, 0x1f, R201 ;  /* 0x0000001fff0e7819 */ /* 0x000fe200000114c9 */
[----:B------:R-:W-:Y:S01]  /*1b20*/  UIADD3 UR7, UR15, UR7, URZ ;  /* 0x000000070f077290 */ /* 0x000fe2000fffe03f */
[----:B------:R-:W-:Y:S01]  /*1b30*/  LOP3.LUT P3, RZ, R0, 0x2, RZ, 0xc0, !PT ;  /* 0x0000000200ff7812 */ /* 0x000fe2000786c0ff */
[----:B---3--:R-:W-:Y:S01]  /*1b40*/  IMAD.MOV.U32 R16, RZ, RZ, R12 ;  /* 0x000000ffff107224 */ /* 0x008fe200078e000c */
[----:B------:R-:W-:Y:S01]  /*1b50*/  SHF.R.S32.HI R12, RZ, 0x4, R7 ;  /* 0x00000004ff0c7819 */ /* 0x000fe20000011407 */
[C---:B------:R-:W-:Y:S01]  /*1b60*/  IMAD R8, R14.reuse, c[0x0][0x1e0], RZ ;  /* 0x000078000e087a24 */ /* 0x040fe200078e02ff */
[----:B------:R-:W-:Y:S01]  /*1b70*/  ULDC.64 UR4, c[0x0][0x210] ;  /* 0x0000840000047ab9 */ /* 0x000fe20000000a00 */
[----:B------:R-:W-:Y:S01]  /*1b80*/  IMAD R14, R14, c[0x0][0x208], RZ ;  /* 0x000082000e0e7a24 */ /* 0x000fe200078e02ff */
[----:B------:R-:W-:Y:S01]  /*1b90*/  LEA.HI R7, R7, R12, RZ, 0x1 ;  /* 0x0000000c07077211 */ /* 0x000fe200078f08ff */
[C---:B------:R-:W-:Y:S01]  /*1ba0*/  IMAD R8, R201.reuse, c[0x0][0x1e4], R8 ;  /* 0x00007900c9087a24 */ /* 0x040fe200078e0208 */
[----:B------:R-:W-:Y:S01]  /*1bb0*/  UIMAD UR6, UR6, UR4, URZ ;  /* 0x00000004060672a4 */ /* 0x000fe2000f8e023f */
[----:B--2---:R-:W-:Y:S01]  /*1bc0*/  IMAD.WIDE.U32 R18, R201, c[0x0][0x208], RZ ;  /* 0x00008200c9127a25 */ /* 0x004fe200078e00ff */
[----:B------:R-:W-:Y:S01]  /*1bd0*/  LOP3.LUT R7, R7, 0xfffffffe, RZ, 0xc0, !PT ;  /* 0xfffffffe07077812 */ /* 0x000fe200078ec0ff */
[----:B------:R-:W-:Y:S01]  /*1be0*/  UIMAD.WIDE.U32 UR22, UR13, UR4, URZ ;  /* 0x000000040d1672a5 */ /* 0x000fe2000f8e003f */
[----:B------:R-:W-:Y:S01]  /*1bf0*/  ISETP.GE.AND P5, PT, R210, c[0x0][0x1d4], PT ;  /* 0x00007500d2007a0c */ /* 0x000fe20003fa6270 */
[----:B------:R-:W-:Y:S01]  /*1c00*/  IMAD.IADD R17, R13, 0x1, R8 ;  /* 0x000000010d117824 */ /* 0x000fe200078e0208 */
[----:B------:R-:W-:Y:S01]  /*1c10*/  UIMAD UR6, UR13, UR5, UR6 ;  /* 0x000000050d0672a4 */ /* 0x000fe2000f8e0206 */
[C---:B----4-:R-:W-:Y:S01]  /*1c20*/  IMAD.SHL.U32 R10, R40.reuse, 0x8, RZ ;  /* 0x00000008280a7824 */ /* 0x050fe200078e00ff */
[----:B------:R-:W-:Y:S01]  /*1c30*/  IADD3 R40, -R40, UR10, -R77 ;  /* 0x0000000a28287c10 */ /* 0x000fe2000fffe94d */
[----:B------:R-:W-:Y:S01]  /*1c40*/  IMAD R13, R201, c[0x0][0x20c], R14 ;  /* 0x00008300c90d7a24 */ /* 0x000fe200078e020e */
[----:B------:R-:W-:Y:S01]  /*1c50*/  UIADD3 UR6, UR23, UR6, URZ ;  /* 0x0000000617067290 */ /* 0x000fe2000fffe03f */
[----:B------:R-:W-:Y:S01]  /*1c60*/  IMAD.IADD R7, R12, 0x1, -R7 ;  /* 0x000000010c077824 */ /* 0x000fe200078e0a07 */
[----:B------:R-:W-:Y:S01]  /*1c70*/  LOP3.LUT R10, R15, 0x8, R10, 0xf8, !PT ;  /* 0x000000080f0a7812 */ /* 0x000fe200078ef80a */
[----:B------:R-:W-:Y:S01]  /*1c80*/  IMAD.IADD R13, R19, 0x1, R13 ;  /* 0x00000001130d7824 */ /* 0x000fe200078e020d */
[----:B------:R-:W-:Y:S01]  /*1c90*/  SHF.R.U32.HI R15, RZ, 0x3, R15 ;  /* 0x00000003ff0f7819 */ /* 0x000fe2000001160f */
[----:B------:R-:W-:Y:S01]  /*1ca0*/  IMAD.MOV.U32 R12, RZ, RZ, R18 ;  /* 0x000000ffff0c7224 */ /* 0x000fe200078e0012 */
[----:B------:R-:W-:Y:S01]  /*1cb0*/  ISETP.GE.AND P1, PT, R40, 0x1, PT ;  /* 0x000000012800780c */ /* 0x000fe20003f26270 */
[----:B------:R-:W-:Y:S01]  /*1cc0*/  IMAD.SHL.U32 R76, R7, 0x8, RZ ;  /* 0x00000008074c7824 */ /* 0x000fe200078e00ff */
[----:B------:R-:W-:Y:S01]  /*1cd0*/  LOP3.LUT R10, R10, R15, RZ, 0x3c, !PT ;  /* 0x0000000f0a0a7212 */ /* 0x000fe200078e3cff */
[----:B------:R-:W-:Y:S01]  /*1ce0*/  IMAD.SHL.U32 R15, R9, 0x40, RZ ;  /* 0x00000040090f7824 */ /* 0x000fe200078e00ff */
[----:B------:R-:W-:Y:S01]  /*1cf0*/  ISETP.GE.AND P4, PT, R5, c[0x0][0x1d4], PT ;  /* 0x0000750005007a0c */ /* 0x000fe20003f86270 */
[----:B------:R-:W-:Y:S01]  /*1d00*/  IMAD.SHL.U32 R79, R6, 0x40, RZ ;  /* 0x00000040064f7824 */ /* 0x000fe200078e00ff */
[----:B------:R-:W-:Y:S01]  /*1d10*/  LEA.HI R82, R81, R78, RZ, 0x5 ;  /* 0x0000004e51527211 */ /* 0x000fe200078f28ff */
[----:B------:R-:W-:Y:S01]  /*1d20*/  IMAD R197, R7, 0x200, R10 ;  /* 0x0000020007c57824 */ /* 0x000fe200078e020a */
[----:B------:R-:W-:Y:S01]  /*1d30*/  LOP3.LUT R15, R15, 0x1c0, RZ, 0xc0, !PT ;  /* 0x000001c00f0f7812 */ /* 0x000fe200078ec0ff */
[----:B------:R-:W-:Y:S01]  /*1d40*/  UISETP.GT.AND UP2, UPT, UR25, UR9, UPT ;  /* 0x000000091900728c */ /* 0x000fe2000bf44270 */
[----:B------:R-:W-:Y:S01]  /*1d50*/  LOP3.LUT R79, R79, 0xfffffe00, RZ, 0xc0, !PT ;  /* 0xfffffe004f4f7812 */ /* 0x000fe200078ec0ff */
[----:B------:R-:W-:Y:S01]  /*1d60*/  IMAD.SHL.U32 R197, R197, 0x2, RZ ;  /* 0x00000002c5c57824 */ /* 0x000fe200078e00ff */
[----:B------:R-:W-:-:S02]  /*1d70*/  LOP3.LUT R76, R15, 0x8, R76, 0xf8, !PT ;  /* 0x000000080f4c7812 */ /* 0x000fc400078ef84c */
[----:B------:R-:W-:Y:S02]  /*1d80*/  SHF.R.U32.HI R15, RZ, 0x3, R15 ;  /* 0x00000003ff0f7819 */ /* 0x000fe4000001160f */
[----:B------:R-:W-:Y:S02]  /*1d90*/  IADD3 R196, R197, 0x6120, RZ ;  /* 0x00006120c5c47810 */ /* 0x000fe40007ffe0ff */
[----:B------:R-:W-:Y:S02]  /*1da0*/  LOP3.LUT R76, R76, R15, RZ, 0x3c, !PT ;  /* 0x0000000f4c4c7212 */ /* 0x000fe400078e3cff */
[----:B------:R-:W-:Y:S02]  /*1db0*/  SHF.R.S32.HI R80, RZ, 0x5, R82 ;  /* 0x00000005ff507819 */ /* 0x000fe40000011452 */
[----:B------:R-:W-:Y:S02]  /*1dc0*/  IADD3 R205, R199, 0x100, RZ ;  /* 0x00000100c7cd7810 */ /* 0x000fe40007ffe0ff */
[----:B------:R-:W-:-:S02]  /*1dd0*/  SHF.R.S32.HI R212, RZ, 0x1f, R209 ;  /* 0x0000001fffd47819 */ /* 0x000fc400000114d1 */
[----:B------:R-:W-:Y:S02]  /*1de0*/  SHF.R.S32.HI R211, RZ, 0x1f, R208 ;  /* 0x0000001fffd37819 */ /* 0x000fe400000114d0 */
[----:B-----5:R-:W-:Y:S01]  /*1df0*/  SHF.R.S32.HI R8, RZ, 0x1f, R200 ;  /* 0x0000001fff087819 */ /* 0x020fe200000114c8 */
[----:B------:R-:W-:-:S04]  /*1e00*/  IMAD.WIDE.U32 R16, R200, c[0x0][0x1f0], R16 ;  /* 0x00007c00c8107a25 */ /* 0x000fc800078e0010 */
[----:B------:R-:W-:Y:S01]  /*1e10*/  IMAD R11, R8, c[0x0][0x1f0], RZ ;  /* 0x00007c00080b7a24 */ /* 0x000fe200078e02ff */
[----:B------:R-:W-:-:S03]  /*1e20*/  IADD3 R16, P0, R16, UR14, RZ ;  /* 0x0000000e10107c10 */ /* 0x000fc6000ff1e0ff */
[----:B------:R-:W-:-:S05]  /*1e30*/  IMAD R11, R200, c[0x0][0x1f4], R11 ;  /* 0x00007d00c80b7a24 */ /* 0x000fca00078e020b */
[----:B------:R-:W-:Y:S02]  /*1e40*/  IADD3.X R11, R17, UR7, R11, P0, !PT ;  /* 0x00000007110b7c10 */ /* 0x000fe400087fe40b */
[----:B------:R-:W-:-:S04]  /*1e50*/  LEA R17, P0, R16, c[0x0][0x1c8], 0x1 ;  /* 0x0000720010117a11 */ /* 0x000fc800078008ff */
[----:B------:R-:W-:Y:S01]  /*1e60*/  LEA.HI.X R16, R16, c[0x0][0x1cc], R11, 0x1, P0 ;  /* 0x0000730010107a11 */ /* 0x000fe200000f0c0b */
[----:B------:R-:W-:Y:S01]  /*1e70*/  IMAD R11, R8, c[0x0][0x218], RZ ;  /* 0x00008600080b7a24 */ /* 0x000fe200078e02ff */
[----:B------:R-:W-:Y:S01]  /*1e80*/  SHFL.IDX PT, R10, R17, 0x1, 0x181f ;  /* 0x00381f00110a7f89 */ /* 0x000fe200000e0000 */
[----:B------:R-:W-:-:S03]  /*1e90*/  IMAD.WIDE.U32 R8, R200, c[0x0][0x218], R12 ;  /* 0x00008600c8087a25 */ /* 0x000fc600078e000c */
[----:B------:R-:W-:Y:S01]  /*1ea0*/  SHFL.IDX PT, R12, R17, RZ, 0x181f ;  /* 0x00181fff110c7589 */ /* 0x000fe200000e0000 */
[----:B------:R-:W-:Y:S01]  /*1eb0*/  IMAD R7, R200, c[0x0][0x21c], R11 ;  /* 0x00008700c8077a24 */ /* 0x000fe200078e020b */
[----:B------:R-:W-:Y:S02]  /*1ec0*/  IADD3 R8, P0, R8, UR22, RZ ;  /* 0x0000001608087c10 */ /* 0x000fe4000ff1e0ff */
[----:B------:R-:W1:Y:S02]  /*1ed0*/  SHFL.IDX PT, R13, R16, RZ, 0x181f ;  /* 0x00181fff100d7589 */ /* 0x000e6400000e0000 */
[----:B------:R-:W-:Y:S02]  /*1ee0*/  IADD3.X R7, R9, UR6, R7, P0, !PT ;  /* 0x0000000609077c10 */ /* 0x000fe400087fe407 */
[----:B------:R2:W3:Y:S01]  /*1ef0*/  SHFL.IDX PT, R11, R16, 0x1, 0x181f ;  /* 0x00381f00100b7f89 */ /* 0x0004e200000e0000 */
[----:B------:R-:W-:Y:S02]  /*1f00*/  LEA R14, P0, R8, c[0x0][0x1f8], 0x1 ;  /* 0x00007e00080e7a11 */ /* 0x000fe400078008ff */
[----:B------:R-:W-:-:S02]  /*1f10*/  IADD3 R9, R197, 0x6100, RZ ;  /* 0x00006100c5097810 */ /* 0x000fc40007ffe0ff */
[----:B------:R-:W-:Y:S01]  /*1f20*/  LEA.HI.X R7, R8, c[0x0][0x1fc], R7, 0x1, P0 ;  /* 0x00007f0008077a11 */ /* 0x000fe200000f0c07 */
[----:B------:R-:W-:Y:S01]  /*1f30*/  SHFL.IDX PT, R44, R14, RZ, 0x181f ;  /* 0x00181fff0e2c7589 */ /* 0x000fe200000e0000 */
[----:B------:R-:W-:Y:S02]  /*1f40*/  ISETP.GT.AND P0, PT, R40, 0x20, PT ;  /* 0x000000202800780c */ /* 0x000fe40003f04270 */
[----:B------:R-:W-:Y:S01]  /*1f50*/  @P3 IADD3 R196, R9, -0x20, RZ ;  /* 0xffffffe009c43810 */ /* 0x000fe20007ffe0ff */
[----:B------:R4:W5:Y:S01]  /*1f60*/  SHFL.IDX PT, R68, R14, 0x1, 0x181f ;  /* 0x00381f000e447f89 */ /* 0x00096200000e0000 */
[----:B------:R-:W-:Y:S02]  /*1f70*/  ISETP.GE.AND P3, PT, R4, c[0x0][0x1d4], PT ;  /* 0x0000750004007a0c */ /* 0x000fe40003f66270 */
[----:B------:R-:W-:Y:S01]  /*1f80*/  IADD3 R187, R196, 0x800, RZ ;  /* 0x00000800c4bb7810 */ /* 0x000fe20007ffe0ff */
[----:B------:R-:W-:Y:S01]  /*1f90*/  SHFL.IDX PT, R9, R7, RZ, 0x181f ;  /* 0x00181fff07097589 */ /* 0x000fe200000e0000 */
[----:B------:R-:W-:-:S02]  /*1fa0*/  SEL R213, RZ, 0x10, P3 ;  /* 0x00000010ffd57807 */ /* 0x000fc40001800000 */
[C---:B------:R-:W-:Y:S01]  /*1fb0*/  IADD3 R186, R196.reuse, 0x1000, RZ ;  /* 0x00001000c4ba7810 */ /* 0x040fe20007ffe0ff */
[----:B------:R5:W5:Y:S01]  /*1fc0*/  SHFL.IDX PT, R8, R7, 0x1, 0x181f ;  /* 0x00381f0007087f89 */ /* 0x000b6200000e0000 */
[----:B------:R-:W-:Y:S01]  /*1fd0*/  IADD3 R185, R196, 0x1800, RZ ;  /* 0x00001800c4b97810 */ /* 0x000fe20007ffe0ff */
[--C-:B-1----:R-:W-:Y:S01]  /*1fe0*/  @P1 IMAD.WIDE R18, R210, 0x2, R12.reuse ;  /* 0x00000002d2121825 */ /* 0x102fe200078e020c */
[C---:B------:R-:W-:Y:S02]  /*1ff0*/  IADD3 R183, R196.reuse, 0x2000, RZ ;  /* 0x00002000c4b77810 */ /* 0x040fe40007ffe0ff */
[C---:B------:R-:W-:Y:S01]  /*2000*/  IADD3 R182, R196.reuse, 0x2800, RZ ;  /* 0x00002800c4b67810 */ /* 0x040fe20007ffe0ff */
[--C-:B--2---:R-:W-:Y:S01]  /*2010*/  @P1 IMAD.WIDE R16, R209, 0x2, R12.reuse ;  /* 0x00000002d1101825 */ /* 0x104fe200078e020c */
[----:B------:R1:W-:Y:S01]  /*2020*/  @P1 LDGSTS.E.BYPASS.LTC128B.128 [R199+0x6100], [R18.64], !P5 ;  /* 0x0610000012c71fae */ /* 0x0003e2000e901d52 */
[----:B------:R-:W-:Y:S02]  /*2030*/  IADD3 R181, R196, 0x3000, RZ ;  /* 0x00003000c4b57810 */ /* 0x000fe40007ffe0ff */
[----:B------:R-:W-:Y:S01]  /*2040*/  @P1 IMAD.WIDE R12, R208, 0x2, R12 ;  /* 0x00000002d00c1825 */ /* 0x000fe200078e020c */
[----:B------:R2:W-:Y:S01]  /*2050*/  @P1 LDGSTS.E.BYPASS.LTC128B.128 [R199+0x8100], [R16.64], !P4 ;  /* 0x0810000010c71fae */ /* 0x0005e2000e101d52 */
[----:B------:R-:W-:-:S02]  /*2060*/  IADD3 R180, R196, 0x3800, RZ ;  /* 0x00003800c4b47810 */ /* 0x000fc40007ffe0ff */
[--C-:B---3--:R-:W-:Y:S01]  /*2070*/  @P0 IMAD.WIDE R20, R210, 0x2, R10.reuse ;  /* 0x00000002d2140825 */ /* 0x108fe200078e020a */
[----:B------:R3:W-:Y:S01]  /*2080*/  @P1 LDGSTS.E.BYPASS.LTC128B.128 [R199+0xa100], [R12.64], !P3 ;  /* 0x0a1000000cc71fae */ /* 0x0007e2000d901d52 */
[C---:B------:R-:W-:Y:S02]  /*2090*/  IADD3 R179, R196.reuse, 0x4000, RZ ;  /* 0x00004000c4b37810 */ /* 0x040fe40007ffe0ff */
[--C-:B------:R-:W-:Y:S01]  /*20a0*/  @P0 IMAD.WIDE R22, R209, 0x2, R10.reuse ;  /* 0x00000002d1160825 */ /* 0x100fe200078e020a */
[----:B------:R1:W-:Y:S01]  /*20b0*/  @P0 LDGSTS.E.BYPASS.LTC128B.128 [R199+0x7100], [R20.64], !P5 ;  /* 0x0710000014c70fae */ /* 0x0003e2000e901d52 */
[----:B------:R-:W-:Y:S02]  /*20c0*/  IADD3 R178, R196, 0x4800, RZ ;  /* 0x00004800c4b27810 */ /* 0x000fe40007ffe0ff */
[----:B----4-:R-:W-:Y:S01]  /*20d0*/  @P0 IMAD.WIDE R14, R208, 0x2, R10 ;  /* 0x00000002d00e0825 */ /* 0x010fe200078e020a */
[----:B------:R4:W-:Y:S01]  /*20e0*/  @P0 LDGSTS.E.BYPASS.LTC128B.128 [R199+0x9100], [R22.64], !P4 ;  /* 0x0910000016c70fae */ /* 0x0009e2000e101d52 */
[----:B------:R-:W-:-:S02]  /*20f0*/  IADD3 R177, R196, 0x5000, RZ ;  /* 0x00005000c4b17810 */ /* 0x000fc40007ffe0ff */
[----:B-----5:R-:W-:Y:S01]  /*2100*/  IMAD.WIDE R6, R210, 0x2, RZ ;  /* 0x00000002d2067825 */ /* 0x020fe200078e02ff */
[----:B------:R5:W-:Y:S01]  /*2110*/  @P0 LDGSTS.E.BYPASS.LTC128B.128 [R199+0xb100], [R14.64], !P3 ;  /* 0x0b1000000ec70fae */ /* 0x000be2000d901d52 */
[----:B------:R-:W-:Y:S02]  /*2120*/  IADD3 R176, R196, 0x5800, RZ ;  /* 0x00005800c4b07810 */ /* 0x000fe40007ffe0ff */
[----:B------:R-:W-:Y:S01]  /*2130*/  IMAD R11, R80, 0x400, R79 ;  /* 0x00000400500b7824 */ /* 0x000fe200078e024f */
[----:B------:R-:W0:Y:S01]  /*2140*/  LDGDEPBAR ;  /* 0x00000000000079af */ /* 0x000e220000000000 */
[----:B------:R-:W-:Y:S02]  /*2150*/  IADD3 R42, P1, R6, R68, RZ ;  /* 0x00000044062a7210 */ /* 0x000fe40007f3e0ff */
[----:B------:R-:W-:-:S03]  /*2160*/  IMAD.IADD R198, R76, 0x1, R11 ;  /* 0x000000014cc67824 */ /* 0x000fc600078e020b */
[----:B------:R-:W-:Y:S02]  /*2170*/  IMAD.X R43, R7, 0x1, R8, P1 ;  /* 0x00000001072b7824 */ /* 0x000fe400008e0608 */
[----:B--2---:R-:W-:Y:S01]  /*2180*/  IMAD.WIDE R16, R209, 0x2, RZ ;  /* 0x00000002d1107825 */ /* 0x004fe200078e02ff */
[----:B---3--:R-:W-:-:S03]  /*2190*/  IADD3 R12, P0, R44, R6, RZ ;  /* 0x000000062c0c7210 */ /* 0x008fc60007f1e0ff */
[----:B------:R-:W-:Y:S01]  /*21a0*/  IMAD.SHL.U32 R198, R198, 0x2, RZ ;  /* 0x00000002c6c67824 */ /* 0x000fe200078e00ff */
[----:B------:R-:W-:Y:S01]  /*21b0*/  IADD3 R6, P6, R44, R16, RZ ;  /* 0x000000102c067210 */ /* 0x000fe20007fde0ff */
[C---:B------:R-:W-:Y:S01]  /*21c0*/  IMAD.X R13, R9.reuse, 0x1, R7, P0 ;  /* 0x00000001090d7824 */ /* 0x040fe200000e0607 */
[----:B------:R-:W-:Y:S01]  /*21d0*/  IADD3 R70, P0, R16, R68, RZ ;  /* 0x0000004410467210 */ /* 0x000fe20007f1e0ff */
[----:B------:R-:W-:Y:S02]  /*21e0*/  IMAD R194, R2, 0x2, R198 ;  /* 0x0000000202c27824 */ /* 0x000fe400078e02c6 */
[----:B------:R-:W-:Y:S01]  /*21f0*/  IMAD.X R7, R9, 0x1, R17, P6 ;  /* 0x0000000109077824 */ /* 0x000fe200030e0611 */
[----:B------:R-:W-:Y:S01]  /*2200*/  ISETP.GE.AND P6, PT, R5, c[0x0][0x1d4], PT ;  /* 0x0000750005007a0c */ /* 0x000fe20003fc6270 */
[----:B------:R-:W-:Y:S02]  /*2210*/  IMAD.X R71, R17, 0x1, R8, P0 ;  /* 0x0000000111477824 */ /* 0x000fe400000e0608 */
[----:B-----5:R-:W-:Y:S01]  /*2220*/  IMAD.WIDE R14, R208, 0x2, RZ ;  /* 0x00000002d00e7825 */ /* 0x020fe200078e02ff */
[----:B------:R-:W-:-:S04]  /*2230*/  DEPBAR.LE SB0, 0x1 ;  /* 0x000080400000791a */ /* 0x000fc80000000000 */
[----:B------:R-:W-:-:S04]  /*2240*/  DEPBAR.LE SB0, 0x0 ;  /* 0x000080000000791a */ /* 0x000fc80000000000 */
[----:B------:R-:W-:Y:S01]  /*2250*/  BAR.SYNC.DEFER_BLOCKING 0x0 ;  /* 0x0000000000007b1d */ /* 0x000fe20000010000 */
[----:B------:R-:W-:Y:S01]  /*2260*/  IADD3 R44, P1, R44, R14, RZ ;  /* 0x0000000e2c2c7210 */ /* 0x000fe20007f3e0ff */
[C---:B------:R-:W-:Y:S01]  /*2270*/  IMAD R193, R3.reuse, 0x2, R198 ;  /* 0x0000000203c17824 */ /* 0x040fe200078e02c6 */
[----:B------:R-:W-:Y:S01]  /*2280*/  IADD3 R68, P0, R14, R68, RZ ;  /* 0x000000440e447210 */ /* 0x000fe20007f1e0ff */
[----:B------:R-:W-:Y:S02]  /*2290*/  IMAD R191, R3, 0x2, R194 ;  /* 0x0000000203bf7824 */ /* 0x000fe400078e02c2 */
[----:B------:R-:W-:Y:S01]  /*22a0*/  IMAD.X R45, R9, 0x1, R15, P1 ;  /* 0x00000001092d7824 */ /* 0x000fe200008e060f */
[----:B------:R-:W-:Y:S01]  /*22b0*/  ISETP.GE.AND P1, PT, R210, c[0x0][0x1d4], PT ;  /* 0x00007500d2007a0c */ /* 0x000fe20003f26270 */
[----:B------:R-:W-:-:S03]  /*22c0*/  IMAD.X R69, R15, 0x1, R8, P0 ;  /* 0x000000010f457824 */ /* 0x000fc600000e0608 */
[----:B------:R-:W-:Y:S02]  /*22d0*/  ISETP.LT.OR P0, PT, R40, 0x1, P1 ;  /* 0x000000012800780c */ /* 0x000fe40000f01670 */
[----:B------:R-:W-:Y:S01]  /*22e0*/  ISETP.GE.AND P1, PT, R4, c[0x0][0x1d4], PT ;  /* 0x0000750004007a0c */ /* 0x000fe20003f26270 */
[----:B------:R-:W-:Y:S04]  /*22f0*/  LDSM.16.M88.4 R72, [R198+0xc100] ;  /* 0x00c10000c648783b */ /* 0x000fe80000000200 */
[----:B------:R-:W2:Y:S04]  /*2300*/  LDSM.16.M88.4 R24, [R197+0x6100] ;  /* 0x00610000c518783b */ /* 0x000ea80000000200 */
[----:B------:R-:W-:Y:S04]  /*2310*/  LDSM.16.M88.4 R52, [R194+0xc100] ;  /* 0x00c10000c234783b */ /* 0x000fe80000000200 */
[----:B-1----:R-:W4:Y:S04]  /*2320*/  LDSM.16.M88.4 R16, [R197+0x6900] ;  /* 0x00690000c510783b */ /* 0x002f280000000200 */
[----:B------:R-:W1:Y:S04]  /*2330*/  LDSM.16.M88.4 R8, [R197+0x7100] ;  /* 0x00710000c508783b */ /* 0x000e680000000200 */
[----:B------:R-:W3:Y:S04]  /*2340*/  LDSM.16.M88.4 R36, [R197+0x7900] ;  /* 0x00790000c524783b */ /* 0x000ee80000000200 */
[----:B------:R-:W5:Y:S04]  /*2350*/  LDSM.16.M88.4 R32, [R196] ;  /* 0x00000000c420783b */ /* 0x000f680000000200 */
[----:B------:R-:W-:Y:S04]  /*2360*/  LDSM.16.M88.4 R64, [R196+0x800] ;  /* 0x00080000c440783b */ /* 0x000fe80000000200 */
        /* <DEDUP_REMOVED lines=8> */
[C---:B--2---:R-:W-:Y:S08]  /*23f0*/  HMMA.16816.F32 R28, R72.reuse, R24, RZ ;  /* 0x00000018481c723c */ /* 0x044ff000000018ff */
[----:B------:R-:W-:Y:S02]  /*2400*/  HMMA.16816.F32 R24, R72, R26, RZ ;  /* 0x0000001a4818723c */ /* 0x000fe400000018ff */
[----:B------:R3:W-:Y:S01]  /*2410*/  LDGSTS.E.BYPASS.LTC128B.128 [R199+0x2100], [R6.64], !P0 ;  /* 0x0210000006c77fae */ /* 0x0007e2000c101d52 */
[----:B------:R-:W-:-:S02]  /*2420*/  ISETP.LT.OR P0, PT, R40, 0x1, P1 ;  /* 0x000000012800780c */ /* 0x000fc40000f01670 */
[----:B------:R-:W-:-:S03]  /*2430*/  ISETP.LT.OR P1, PT, R40, 0x21, P1 ;  /* 0x000000212800780c */ /* 0x000fc60000f21670 */
[C---:B----4-:R-:W-:Y:S08]  /*2440*/  HMMA.16816.F32 R20, R72.reuse, R16, RZ ;  /* 0x000000104814723c */ /* 0x050ff000000018ff */
[----:B------:R2:W-:Y:S01]  /*2450*/  LDGSTS.E.BYPASS.LTC128B.128 [R199+0x4100], [R44.64], !P0 ;  /* 0x041000002cc77fae */ /* 0x0005e2000c101d52 */
[----:B------:R-:W-:Y:S01]  /*2460*/  ISETP.GE.AND P0, PT, R210, c[0x0][0x1d4], PT ;  /* 0x00007500d2007a0c */ /* 0x000fe20003f06270 */
[----:B-1----:R-:W-:Y:S03]  /*2470*/  HMMA.16816.F32 R12, R72, R8, RZ ;  /* 0x00000008480c723c */ /* 0x002fe600000018ff */
[----:B------:R-:W-:-:S05]  /*2480*/  ISETP.LT.OR P0, PT, R40, 0x21, P0 ;  /* 0x000000212800780c */ /* 0x000fca0000701670 */
[C---:B------:R-:W-:Y:S08]  /*2490*/  HMMA.16816.F32 R16, R72.reuse, R18, RZ ;  /* 0x000000124810723c */ /* 0x040ff000000018ff */
[----:B------:R1:W-:Y:S01]  /*24a0*/  LDGSTS.E.BYPASS.LTC128B.128 [R199+0x1100], [R42.64], !P0 ;  /* 0x011000002ac77fae */ /* 0x0003e2000c101d52 */
[----:B------:R-:W-:Y:S01]  /*24b0*/  LOP3.LUT P0, RZ, R0, 0x4, RZ, 0xc0, !PT ;  /* 0x0000000400ff7812 */ /* 0x000fe2000780c0ff */
[----:B------:R-:W-:Y:S01]  /*24c0*/  IMAD.MOV.U32 R0, RZ, RZ, 0x40 ;  /* 0x00000040ff007424 */ /* 0x000fe200078e00ff */
[----:B------:R-:W-:Y:S01]  /*24d0*/  HMMA.16816.F32 R8, R72, R10, RZ ;  /* 0x0000000a4808723c */ /* 0x000fe200000018ff */
[----:B------:R4:W-:Y:S03]  /*24e0*/  LDGSTS.E.BYPASS.LTC128B.128 [R199+0x3100], [R70.64], !P6 ;  /* 0x0310000046c77fae */ /* 0x0009e6000f101d52 */
[----:B------:R-:W-:Y:S01]  /*24f0*/  SEL R0, R0, 0xffffffc0, !P0 ;  /* 0xffffffc000007807 */ /* 0x000fe20004000000 */
[----:B------:R4:W-:Y:S01]  /*2500*/  LDGSTS.E.BYPASS.LTC128B.128 [R199+0x5100], [R68.64], !P1 ;  /* 0x0510000044c77fae */ /* 0x0009e2000c901d52 */
[----:B------:R-:W-:-:S02]  /*2510*/  PLOP3.LUT P0, PT, PT, PT, UP2, 0x40, 0x0 ;  /* 0x000000000000781c */ /* 0x000fc40003f0e828 */
[C---:B---3--:R-:W-:Y:S01]  /*2520*/  HMMA.16816.F32 R4, R72.reuse, R36, RZ ;  /* 0x000000244804723c */ /* 0x048fe200000018ff */
[----:B------:R-:W-:Y:S01]  /*2530*/  IMAD.IADD R192, R197, 0x1, R0 ;  /* 0x00000001c5c07824 */ /* 0x000fe200078e0200 */
[----:B------:R-:W-:Y:S01]  /*2540*/  LDSM.16.M88.4 R48, [R193+0xc100] ;  /* 0x00c10000c130783b */ /* 0x000fe20000000200 */
[----:B------:R-:W-:Y:S01]  /*2550*/  IMAD.IADD R184, R0, 0x1, R196 ;  /* 0x0000000100b87824 */ /* 0x000fe200078e02c4 */
[----:B------:R-:W-:Y:S02]  /*2560*/  ISETP.GT.AND P1, PT, R202, 0x3f, PT ;  /* 0x0000003fca00780c */ /* 0x000fe40003f24270 */
[----:B--2---:R-:W-:Y:S02]  /*2570*/  LDSM.16.M88.4 R44, [R192+0x6100] ;  /* 0x00610000c02c783b */ /* 0x004fe40000000200 */
[----:B------:R-:W-:Y:S02]  /*2580*/  HMMA.16816.F32 R72, R72, R38, RZ ;  /* 0x000000264848723c */ /* 0x000fe400000018ff */
[----:B------:R-:W2:Y:S04]  /*2590*/  LDSM.16.M88.4 R36, [R192+0x7100] ;  /* 0x00710000c024783b */ /* 0x000ea80000000200 */
[----:B------:R-:W0:Y:S02]  /*25a0*/  LDGDEPBAR ;  /* 0x00000000000079af */ /* 0x000e240000000000 */
[C---:B-----5:R-:W-:Y:S02]  /*25b0*/  HMMA.16816.F32 R28, R52.reuse, R32, R28 ;  /* 0x00000020341c723c */ /* 0x060fe4000000181c */
[----:B-1----:R-:W1:Y:S06]  /*25c0*/  LDSM.16.M88.4 R40, [R192+0x6900] ;  /* 0x00690000c028783b */ /* 0x002e6c0000000200 */
[C---:B------:R-:W-:Y:S01]  /*25d0*/  HMMA.16816.F32 R24, R52.reuse, R34, R24 ;  /* 0x000000223418723c */ /* 0x040fe20000001818 */
[----:B------:R-:W3:Y:S04]  /*25e0*/  LDSM.16.M88.4 R32, [R192+0x7900] ;  /* 0x00790000c020783b */ /* 0x000ee80000000200 */
[----:B----4-:R-:W-:Y:S03]  /*25f0*/  LDSM.16.M88.4 R68, [R191+0xc100] ;  /* 0x00c10000bf44783b */ /* 0x010fe60000000200 */
[C---:B------:R-:W-:Y:S08]  /*2600*/  HMMA.16816.F32 R12, R52.reuse, R60, R12 ;  /* 0x0000003c340c723c */ /* 0x040ff0000000180c */
[C---:B------:R-:W-:Y:S08]  /*2610*/  HMMA.16816.F32 R20, R52.reuse, R64, R20 ;  /* 0x000000403414723c */ /* 0x040ff00000001814 */
[C---:B------:R-:W-:Y:S01]  /*2620*/  HMMA.16816.F32 R16, R52.reuse, R66, R16 ;  /* 0x000000423410723c */ /* 0x040fe20000001810 */
[----:B------:R-:W-:Y:S07]  /*2630*/  LDSM.16.M88.4 R64, [R184] ;  /* 0x00000000b840783b */ /* 0x000fee0000000200 */
[C---:B------:R-:W-:Y:S01]  /*2640*/  HMMA.16816.F32 R8, R52.reuse, R62, R8 ;  /* 0x0000003e3408723c */ /* 0x040fe20000001808 */
[----:B------:R-:W-:Y:S07]  /*2650*/  LDSM.16.M88.4 R60, [R184+0x800] ;  /* 0x00080000b83c783b */ /* 0x000fee0000000200 */
[C---:B------:R-:W-:Y:S08]  /*2660*/  HMMA.16816.F32 R4, R52.reuse, R56, R4 ;  /* 0x000000383404723c */ /* 0x040ff00000001804 */
[----:B------:R-:W-:Y:S01]  /*2670*/  HMMA.16816.F32 R72, R52, R58, R72 ;  /* 0x0000003a3448723c */ /* 0x000fe20000001848 */
[----:B------:R-:W4:Y:S04]  /*2680*/  LDSM.16.M88.4 R56, [R184+0x1000] ;  /* 0x00100000b838783b */ /* 0x000f280000000200 */
[----:B------:R-:W5:Y:S03]  /*2690*/  LDSM.16.M88.4 R52, [R184+0x1800] ;  /* 0x00180000b834783b */ /* 0x000f660000000200 */
[C---:B--2---:R-:W-:Y:S08]  /*26a0*/  HMMA.16816.F32 R12, R48.reuse, R36, R12 ;  /* 0x00000024300c723c */ /* 0x044ff0000000180c */
[C---:B------:R-:W-:Y:S08]  /*26b0*/  HMMA.16816.F32 R28, R48.reuse, R44, R28 ;  /* 0x0000002c301c723c */ /* 0x040ff0000000181c */
[C---:B------:R-:W-:Y:S01]  /*26c0*/  HMMA.16816.F32 R24, R48.reuse, R46, R24 ;  /* 0x0000002e3018723c */ /* 0x040fe20000001818 */
[----:B------:R-:W-:Y:S07]  /*26d0*/  LDSM.16.M88.4 R44, [R197+0x8100] ;  /* 0x00810000c52c783b */ /* 0x000fee0000000200 */
[C---:B-1----:R-:W-:Y:S08]  /*26e0*/  HMMA.16816.F32 R20, R48.reuse, R40, R20 ;  /* 0x000000283014723c */ /* 0x042ff00000001814 */
[C---:B------:R-:W-:Y:S01]  /*26f0*/  HMMA.16816.F32 R16, R48.reuse, R42, R16 ;  /* 0x0000002a3010723c */ /* 0x040fe20000001810 */
[----:B------:R-:W-:Y:S07]  /*2700*/  LDSM.16.M88.4 R40, [R197+0x8900] ;  /* 0x00890000c528783b */ /* 0x000fee0000000200 */
[C---:B------:R-:W-:Y:S01]  /*2710*/  HMMA.16816.F32 R8, R48.reuse, R38, R8 ;  /* 0x000000263008723c */ /* 0x040fe20000001808 */
[----:B------:R-:W-:Y:S07]  /*2720*/  LDSM.16.M88.4 R36, [R197+0x9100] ;  /* 0x00910000c524783b */ /* 0x000fee0000000200 */
[C---:B---3--:R-:W-:Y:S08]  /*2730*/  HMMA.16816.F32 R4, R48.reuse, R32, R4 ;  /* 0x000000203004723c */ /* 0x048ff00000001804 */
[----:B------:R-:W-:Y:S01]  /*2740*/  HMMA.16816.F32 R72, R48, R34, R72 ;  /* 0x000000223048723c */ /* 0x000fe20000001848 */
[----:B------:R-:W1:Y:S04]  /*2750*/  LDSM.16.M88.4 R48, [R198+0x10100] ;  /* 0x01010000c630783b */ /* 0x000e680000000200 */
[----:B------:R-:W2:Y:S03]  /*2760*/  LDSM.16.M88.4 R32, [R197+0x9900] ;  /* 0x00990000c520783b */ /* 0x000ea60000000200 */
[C---:B----4-:R-:W-:Y:S08]  /*2770*/  HMMA.16816.F32 R12, R68.reuse, R56, R12 ;  /* 0x00000038440c723c */ /* 0x050ff0000000180c */
[C---:B------:R-:W-:Y:S08]  /*2780*/  HMMA.16816.F32 R28, R68.reuse, R64, R28 ;  /* 0x00000040441c723c */ /* 0x040ff0000000181c */
[C---:B------:R-:W-:Y:S01]  /*2790*/  HMMA.16816.F32 R24, R68.reuse, R66, R24 ;  /* 0x000000424418723c */ /* 0x040fe20000001818 */
[----:B------:R-:W-:Y:S07]  /*27a0*/  LDSM.16.M88.4 R64, [R196+0x2000] ;  /* 0x00200000c440783b */ /* 0x000fee0000000200 */
[C---:B------:R-:W-:Y:S08]  /*27b0*/  HMMA.16816.F32 R20, R68.reuse, R60, R20 ;  /* 0x0000003c4414723c */ /* 0x040ff00000001814 */
[C---:B------:R-:W-:Y:S01]  /*27c0*/  HMMA.16816.F32 R16, R68.reuse, R62, R16 ;  /* 0x0000003e4410723c */ /* 0x040fe20000001810 */
[----:B------:R-:W-:Y:S07]  /*27d0*/  LDSM.16.M88.4 R60, [R196+0x2800] ;  /* 0x00280000c43c783b */ /* 0x000fee0000000200 */
[C---:B------:R-:W-:Y:S01]  /*27e0*/  HMMA.16816.F32 R8, R68.reuse, R58, R8 ;  /* 0x0000003a4408723c */ /* 0x040fe20000001808 */
[----:B------:R-:W-:Y:S07]  /*27f0*/  LDSM.16.M88.4 R56, [R196+0x3000] ;  /* 0x00300000c438783b */ /* 0x000fee0000000200 */
[C---:B-----5:R-:W-:Y:S08]  /*2800*/  HMMA.16816.F32 R4, R68.reuse, R52, R4 ;  /* 0x000000344404723c */ /* 0x060ff00000001804 */
[----:B------:R-:W-:Y:S01]  /*2810*/  HMMA.16816.F32 R72, R68, R54, R72 ;  /* 0x000000364448723c */ /* 0x000fe20000001848 */
[----:B------:R-:W3:Y:S04]  /*2820*/  LDSM.16.M88.4 R68, [R194+0x10100] ;  /* 0x01010000c244783b */ /* 0x000ee80000000200 */
[----:B------:R-:W4:Y:S03]  /*2830*/  LDSM.16.M88.4 R52, [R196+0x3800] ;  /* 0x00380000c434783b */ /* 0x000f260000000200 */
[C---:B-1----:R-:W-:Y:S08]  /*2840*/  HMMA.16816.F32 R12, R48.reuse, R36, R12 ;  /* 0x00000024300c723c */ /* 0x042ff0000000180c */
        /* <DEDUP_REMOVED lines=8> */
[C---:B--2---:R-:W-:Y:S08]  /*28d0*/  HMMA.16816.F32 R4, R48.reuse, R32, R4 ;  /* 0x000000203004723c */ /* 0x044ff00000001804 */
[----:B------:R-:W-:Y:S01]  /*28e0*/  HMMA.16816.F32 R72, R48, R34, R72 ;  /* 0x000000223048723c */ /* 0x000fe20000001848 */
[----:B------:R-:W1:Y:S04]  /*28f0*/  LDSM.16.M88.4 R48, [R193+0x10100] ;  /* 0x01010000c130783b */ /* 0x000e680000000200 */
[----:B------:R-:W2:Y:S03]  /*2900*/  LDSM.16.M88.4 R32, [R192+0x9900] ;  /* 0x00990000c020783b */ /* 0x000ea60000000200 */
[C---:B---3--:R-:W-:Y:S08]  /*2910*/  HMMA.16816.F32 R12, R68.reuse, R56, R12 ;  /* 0x00000038440c723c */ /* 0x048ff0000000180c */
        /* <DEDUP_REMOVED lines=8> */
[C---:B----4-:R-:W-:Y:S08]  /*29a0*/  HMMA.16816.F32 R4, R68.reuse, R52, R4 ;  /* 0x000000344404723c */ /* 0x050ff00000001804 */
        /* <DEDUP_REMOVED lines=54> */
[----:B------:R-:W4:Y:S01]  /*2d10*/  LDSM.16.M88.4 R52, [R184+0x5800] ;  /* 0x00580000b834783b */ /* 0x000f220000000200 */
        /* <DEDUP_REMOVED lines=14> */
[C---:B------:R-:W-:Y:S07]  /*2e00*/  HMMA.16816.F32 R56, R68.reuse, R58, R8 ;  /* 0x0000003a4438723c */ /* 0x040fee0000001808 */
[----:B------:R-:W-:Y:S01]  /*2e10*/  SHF.R.S32.HI R9, RZ, 0x1f, R210 ;  /* 0x0000001fff097819 */ /* 0x000fe200000114d2 */
[C---:B----4-:R-:W-:Y:S08]  /*2e20*/  HMMA.16816.F32 R32, R68.reuse, R52, R4 ;  /* 0x000000344420723c */ /* 0x050ff00000001804 */
[----:B------:R-:W-:Y:S01]  /*2e30*/  HMMA.16816.F32 R72, R68, R54, R72 ;  /* 0x000000364448723c */ /* 0x000fe20000001848 */
[----:B------:R-:W-:Y:S06]  /*2e40*/  BAR.SYNC.DEFER_BLOCKING 0x0 ;  /* 0x0000000000007b1d */ /* 0x000fec0000010000 */
[----:B------:R-:W-:Y:S05]  /*2e50*/  @P0 BRA `(.L_x_3480) ;  /* 0x0000041000000947 */ /* 0x000fea0003800000 */
[----:B------:R-:W-:Y:S01]  /*2e60*/  IADD3 R201, R202, UR12, R77 ;  /* 0x0000000ccac97c10 */ /* 0x000fe2000fffe04d */
        /* <DEDUP_REMOVED lines=11> */
[----:B------:R-:W-:Y:S01]  /*2f20*/  SHF.L.U64.HI R6, R209, 0x1, R212 ;  /* 0x00000001d1067819 */ /* 0x000fe200000102d4 */
[----:B------:R-:W-:Y:S02]  /*2f30*/  IMAD.SHL.U32 R8, R210, 0x2, RZ ;  /* 0x00000002d2087824 */ /* 0x000fe400078e00ff */
[----:B------:R-:W-:-:S04]  /*2f40*/  IMAD R201, R0, c[0x0][0x2b8], R201 ;  /* 0x0000ae0000c97a24 */ /* 0x000fc800078e02c9 */
[----:B------:R-:W-:Y:S01]  /*2f50*/  IMAD.WIDE.U32 R10, R201, c[0x0][0x1e0], RZ ;  /* 0x00007800c90a7a25 */ /* 0x000fe200078e00ff */
[----:B------:R-:W-:-:S05]  /*2f60*/  SHF.R.S32.HI R0, RZ, 0x1f, R201 ;  /* 0x0000001fff007819 */ /* 0x000fca00000114c9 */
[----:B------:R-:W-:-:S04]  /*2f70*/  IMAD R0, R0, c[0x0][0x1e0], RZ ;  /* 0x0000780000007a24 */ /* 0x000fc800078e02ff */
[----:B------:R-:W-:-:S04]  /*2f80*/  IMAD R7, R201, c[0x0][0x1e4], R0 ;  /* 0x00007900c9077a24 */ /* 0x000fc800078e0200 */
[----:B------:R-:W-:Y:S01]  /*2f90*/  IMAD.IADD R11, R11, 0x1, R7 ;  /* 0x000000010b0b7824 */ /* 0x000fe200078e0207 */
[----:B--2---:R-:W-:-:S03]  /*2fa0*/  SHF.R.S32.HI R7, RZ, 0x1f, R200 ;  /* 0x0000001fff077819 */ /* 0x004fc600000114c8 */
[----:B------:R-:W-:Y:S01]  /*2fb0*/  IMAD.WIDE.U32 R4, R200, c[0x0][0x1f0], R10 ;  /* 0x00007c00c8047a25 */ /* 0x000fe200078e000a */
[----:B------:R-:W-:Y:S02]  /*2fc0*/  SHF.L.U64.HI R10, R210, 0x1, R9 ;  /* 0x00000001d20a7819 */ /* 0x000fe40000010209 */
[----:B------:R-:W-:Y:S01]  /*2fd0*/  IADD3 R11, -R213, 0x10, RZ ;  /* 0x00000010d50b7810 */ /* 0x000fe20007ffe1ff */
[----:B------:R-:W-:Y:S01]  /*2fe0*/  IMAD R7, R7, c[0x0][0x1f0], RZ ;  /* 0x00007c0007077a24 */ /* 0x000fe200078e02ff */
[----:B------:R-:W-:Y:S02]  /*2ff0*/  IADD3 R38, P0, R4, UR14, RZ ;  /* 0x0000000e04267c10 */ /* 0x000fe4000ff1e0ff */
[----:B------:R-:W-:Y:S01]  /*3000*/  SEL R4, RZ, 0x10, P4 ;  /* 0x00000010ff047807 */ /* 0x000fe20002000000 */
[----:B------:R-:W-:Y:S01]  /*3010*/  IMAD R0, R200, c[0x0][0x1f4], R7 ;  /* 0x00007d00c8007a24 */ /* 0x000fe200078e0207 */
[----:B------:R-:W-:Y:S02]  /*3020*/  SEL R7, RZ, 0x10, P5 ;  /* 0x00000010ff077807 */ /* 0x000fe40002800000 */
[----:B------:R-:W-:-:S02]  /*3030*/  IADD3 R42, -R4, 0x10, RZ ;  /* 0x00000010042a7810 */ /* 0x000fc40007ffe1ff */
[----:B------:R-:W-:Y:S02]  /*3040*/  IADD3.X R5, R5, UR7, R0, P0, !PT ;  /* 0x0000000705057c10 */ /* 0x000fe400087fe400 */
[C---:B------:R-:W-:Y:S02]  /*3050*/  LEA R0, P0, R38.reuse, c[0x0][0x1c8], 0x1 ;  /* 0x0000720026007a11 */ /* 0x040fe400078008ff */
[----:B------:R-:W-:Y:S02]  /*3060*/  IADD3 R45, -R7, 0x10, RZ ;  /* 0x00000010072d7810 */ /* 0x000fe40007ffe1ff */
[----:B------:R-:W-:Y:S01]  /*3070*/  LEA.HI.X R38, R38, c[0x0][0x1cc], R5, 0x1, P0 ;  /* 0x0000730026267a11 */ /* 0x000fe200000f0c05 */
[----:B------:R-:W1:Y:S01]  /*3080*/  SHFL.IDX PT, R36, R0, 0x1, 0x181f ;  /* 0x00381f0000247f89 */ /* 0x000e6200000e0000 */
[----:B------:R-:W-:Y:S01]  /*3090*/  LOP3.LUT R45, R45, 0xf, RZ, 0xc0, !PT ;  /* 0x0000000f2d2d7812 */ /* 0x000fe200078ec0ff */
[----:B------:R-:W-:Y:S01]  /*30a0*/  IMAD.SHL.U32 R5, R209, 0x2, RZ ;  /* 0x00000002d1057824 */ /* 0x000fe200078e00ff */
[----:B------:R-:W-:Y:S01]  /*30b0*/  LOP3.LUT R42, R42, 0xf, RZ, 0xc0, !PT ;  /* 0x0000000f2a2a7812 */ /* 0x000fe200078ec0ff */
[----:B------:R-:W2:Y:S01]  /*30c0*/  SHFL.IDX PT, R37, R38, 0x1, 0x181f ;  /* 0x00381f0026257f89 */ /* 0x000ea200000e0000 */
[----:B------:R-:W-:-:S03]  /*30d0*/  LOP3.LUT R11, R11, 0xf, RZ, 0xc0, !PT ;  /* 0x0000000f0b0b7812 */ /* 0x000fc600078ec0ff */
        /* <DEDUP_REMOVED lines=14> */
[----:B------:R-:W-:Y:S01]  /*31c0*/  IMAD.X R51, R41, 0x1, R6, P0 ;  /* 0x0000000129337824 */ /* 0x000fe200000e0606 */
        /* <DEDUP_REMOVED lines=10> */
.L_x_3480:
[----:B------:R-:W-:Y:S01]  /*3270*/  LOP3.LUT R5, R82, 0xffffffe0, RZ, 0xc0, !PT ;  /* 0xffffffe052057812 */ /* 0x000fe200078ec0ff */
[----:B------:R-:W-:Y:S01]  /*3280*/  UIADD3 UR4, UR10, 0x1, -UR11 ;  /* 0x000000010a047890 */ /* 0x000fe2000fffe80b */
[----:B------:R-:W-:Y:S01]  /*3290*/  LEA.HI R11, R81, R78, RZ, 0x2 ;  /* 0x0000004e510b7211 */ /* 0x000fe200078f10ff */
[----:B------:R-:W-:Y:S01]  /*32a0*/  ULDC UR25, c[0x0][0x2ac] ;  /* 0x0000ab0000197ab9 */ /* 0x000fe20000000800 */
[----:B-1----:R-:W-:Y:S01]  /*32b0*/  SHF.R.S32.HI R7, RZ, 0x1f, R80 ;  /* 0x0000001fff077819 */ /* 0x002fe20000011450 */
[C---:B------:R-:W-:Y:S01]  /*32c0*/  IMAD.IADD R0, R78.reuse, 0x1, -R5 ;  /* 0x000000014e007824 */ /* 0x040fe200078e0a05 */
[----:B------:R-:W-:Y:S01]  /*32d0*/  LOP3.LUT R11, R11, 0xfffffffc, RZ, 0xc0, !PT ;  /* 0xfffffffc0b0b7812 */ /* 0x000fe200078ec0ff */
[----:B------:R-:W-:Y:S01]  /*32e0*/  ULDC UR5, c[0x0][0x324] ;  /* 0x0000c90000057ab9 */ /* 0x000fe20000000800 */
[----:B------:R-:W-:Y:S01]  /*32f0*/  LEA.HI R7, R7, R80, RZ, 0x3 ;  /* 0x0000005007077211 */ /* 0x000fe200078f18ff */
[----:B------:R-:W0:Y:S01]  /*3300*/  LDGDEPBAR ;  /* 0x00000000000079af */ /* 0x000e220000000000 */
[----:B------:R-:W-:Y:S01]  /*3310*/  SHF.R.S32.HI R5, RZ, 0x1f, R0 ;  /* 0x0000001fff057819 */ /* 0x000fe20000011400 */
[----:B------:R-:W-:Y:S01]  /*3320*/  IMAD.IADD R78, R78, 0x1, -R11 ;  /* 0x000000014e4e7824 */ /* 0x000fe200078e0a0b */
[----:B------:R-:W-:-:S02]  /*3330*/  LOP3.LUT R7, R7, 0xffffff8, RZ, 0xc0, !PT ;  /* 0x0ffffff807077812 */ /* 0x000fc400078ec0ff */
[----:B------:R-:W-:Y:S02]  /*3340*/  LEA.HI R4, R5, R0, RZ, 0x2 ;  /* 0x0000000005047211 */ /* 0x000fe400078f10ff */
[----:B------:R-:W-:Y:S01]  /*3350*/  LEA.HI R5, R78, R78, RZ, 0x1 ;  /* 0x0000004e4e057211 */ /* 0x000fe200078f08ff */
[----:B------:R-:W-:Y:S01]  /*3360*/  IMAD.IADD R7, R80, 0x1, -R7 ;  /* 0x0000000150077824 */ /* 0x000fe200078e0a07 */
[----:B------:R-:W-:Y:S02]  /*3370*/  PLOP3.LUT P6, PT, PT, PT, UP1, 0x80, 0x0 ;  /* 0x000000000000781c */ /* 0x000fe40003fcf018 */
[C---:B------:R-:W-:Y:S02]  /*3380*/  LEA.HI.SX32 R6, R4.reuse, UR24, 0x1e ;  /* 0x0000001804067c11 */ /* 0x040fe4000f8ff2ff */
[----:B------:R-:W-:Y:S02]  /*3390*/  LOP3.LUT R5, R5, 0x1ffffffe, RZ, 0xc0, !PT ;  /* 0x1ffffffe05057812 */ /* 0x000fe400078ec0ff */
[----:B------:R-:W-:Y:S01]  /*33a0*/  PLOP3.LUT P0, PT, PT, PT, UP1, 0x80, 0x0 ;  /* 0x000000000000781c */ /* 0x000fe20003f0f018 */
[----:B------:R-:W-:Y:S01]  /*33b0*/  IMAD R6, R7, 0x10, R6 ;  /* 0x0000001007067824 */ /* 0x000fe200078e0206 */
[----:B------:R-:W-:Y:S01]  /*33c0*/  LOP3.LUT R7, R4, 0x7ffffffc, RZ, 0xc0, !PT ;  /* 0x7ffffffc04077812 */ /* 0x000fe200078ec0ff */
[----:B------:R-:W-:-:S02]  /*33d0*/  IMAD.IADD R5, R78, 0x1, -R5 ;  /* 0x000000014e057824 */ /* 0x000fc400078e0a05 */
[----:B------:R-:W-:Y:S02]  /*33e0*/  IMAD.IADD R4, R79, 0x1, R76 ;  /* 0x000000014f047824 */ /* 0x000fe400078e024c */
[----:B------:R-:W-:Y:S02]  /*33f0*/  IMAD R203, R5, 0x8, R6 ;  /* 0x0000000805cb7824 */ /* 0x000fe400078e0206 */
[----:B------:R-:W-:Y:S02]  /*3400*/  IMAD.IADD R204, R0, 0x1, -R7 ;  /* 0x0000000100cc7824 */ /* 0x000fe400078e0a07 */
[----:B------:R-:W-:-:S04]  /*3410*/  @P6 IMAD.HI.U32 R5, R203, c[0x0][0x2c8], RZ ;  /* 0x0000b200cb056a27 */ /* 0x000fc800078e00ff */
[----:B------:R-:W-:Y:S01]  /*3420*/  IMAD.MOV.U32 R37, RZ, RZ, R203 ;  /* 0x000000ffff257224 */ /* 0x000fe200078e00cb */
[----:B------:R-:W-:Y:S01]  /*3430*/  @P0 SHF.R.U32.HI R37, RZ, c[0x0][0x2cc], R5 ;  /* 0x0000b300ff250a19 */ /* 0x000fe20000011605 */
[----:B------:R-:W-:Y:S01]  /*3440*/  IMAD.U32 R7, RZ, RZ, UR4 ;  /* 0x00000004ff077e24 */ /* 0x000fe2000f8e00ff */
[----:B------:R-:W-:Y:S01]  /*3450*/  PLOP3.LUT P0, PT, PT, PT, UP0, 0x40, 0x0 ;  /* 0x000000000000781c */ /* 0x000fe20003f0e808 */
[----:B------:R-:W-:Y:S01]  /*3460*/  IMAD.SHL.U32 R204, R204, 0x2, RZ ;  /* 0x00000002cccc7824 */ /* 0x000fe200078e00ff */
[----:B------:R-:W-:Y:S01]  /*3470*/  ULDC UR4, c[0x0][0x1d0] ;  /* 0x0000740000047ab9 */ /* 0x000fe20000000800 */
[----:B------:R-:W1:Y:S01]  /*3480*/  SHFL.IDX PT, R5, R37, RZ, 0x1c1f ;  /* 0x001c1fff25057589 */ /* 0x000e6200000e0000 */
[----:B------:R-:W-:Y:S02]  /*3490*/  UIMAD UR4, UR25, UR4, -UR11 ;  /* 0x00000004190472a4 */ /* 0x000fe4000f8e0a0b */
[----:B------:R-:W-:Y:S01]  /*34a0*/  IADD3 R6, R7, -c[0x0][0x168], -R204 ;  /* 0x80005a0007067a10 */ /* 0x000fe20007ffe8cc */
[----:B------:R-:W-:-:S03]  /*34b0*/  ULOP3.LUT UR11, URZ, UR5, URZ, 0x33, !UPT ;  /* 0x000000053f0b7292 */ /* 0x000fc6000f8e333f */
[----:B------:R-:W-:Y:S02]  /*34c0*/  IADD3 R8, R6, c[0x0][0x328], RZ ;  /* 0x0000ca0006087a10 */ /* 0x000fe40007ffe0ff */
[----:B------:R-:W-:Y:S02]  /*34d0*/  IADD3 R0, -R204, UR4, RZ ;  /* 0x00000004cc007c10 */ /* 0x000fe4000fffe1ff */
[----:B------:R-:W-:Y:S01]  /*34e0*/  IADD3 R6, R6, UR11, RZ ;  /* 0x0000000b06067c10 */ /* 0x000fe2000fffe0ff */
[----:B-1----:R-:W-:-:S04]  /*34f0*/  IMAD.IADD R7, R8, 0x1, R5 ;  /* 0x0000000108077824 */ /* 0x002fc800078e0205 */
[----:B------:R-:W-:Y:S01]  /*3500*/  IMAD.IADD R10, R6, 0x1, R5 ;  /* 0x00000001060a7824 */ /* 0x000fe200078e0205 */
[----:B------:R-:W-:Y:S01]  /*3510*/  IMNMX R36, R7, R0, PT ;  /* 0x0000000007247217 */ /* 0x000fe20003800200 */
[----:B------:R-:W-:Y:S05]  /*3520*/  @P0 BRA `(.L_x_3481) ;  /* 0x0000016000000947 */ /* 0x000fea0003800000 */
[----:B------:R-:W-:Y:S01]  /*3530*/  IMAD.U32 R38, RZ, RZ, UR10 ;  /* 0x0000000aff267e24 */ /* 0x000fe2000f8e00ff */
        /* <DEDUP_REMOVED lines=11> */
.L_x_3483:
[----:B------:R-:W-:-:S04]  /*35f0*/  MOV R5, c[0x0][0x32c] ;  /* 0x0000cb0000057a02 */ /* 0x000fc80000000f00 */
[----:B------:R-:W-:-:S13]  /*3600*/  ISETP.NE.AND P0, PT, R5, 0x1, PT ;  /* 0x000000010500780c */ /* 0x000fda0003f05270 */
[----:B------:R-:W-:-:S05]  /*3610*/  @P0 IMAD.HI.U32 R5, R38, c[0x0][0x330], RZ ;  /* 0x0000cc0026050a27 */ /* 0x000fca00078e00ff */
[----:B------:R-:W-:Y:S02]  /*3620*/  @P0 SHF.R.U32.HI R38, RZ, c[0x0][0x334], R5 ;  /* 0x0000cd00ff260a19 */ /* 0x000fe40000011605 */
.L_x_3484:
[----:B------:R-:W-:Y:S05]  /*3630*/  BSYNC B0 ;  /* 0x0000000000007941 */ /* 0x000fea0003800000 */
.L_x_3482:
[----:B------:R-:W-:-:S04]  /*3640*/  IMAD R7, R38, c[0x0][0x32c], -R77 ;  /* 0x0000cb0026077a24 */ /* 0x000fc800078e0a4d */
[----:B------:R-:W-:-:S05]  /*3650*/  IMAD.IADD R7, R7, 0x1, -R204 ;  /* 0x0000000107077824 */ /* 0x000fca00078e0acc */
[----:B------:R-:W-:Y:S02]  /*3660*/  IADD3 R5, R7, c[0x0][0x32c], RZ ;  /* 0x0000cb0007057a10 */ /* 0x000fe40007ffe0ff */
[----:B------:R-:W-:Y:S02]  /*3670*/  IMNMX R10, R10, R7, !PT ;  /* 0x000000070a0a7217 */ /* 0x000fe40007800200 */
[----:B------:R-:W-:Y:S02]  /*3680*/  IMNMX R36, R36, R5, PT ;  /* 0x0000000524247217 */ /* 0x000fe40003800200 */
.L_x_3481:
[----:B------:R-:W-:-:S04]  /*3690*/  ISETP.LT.AND P6, PT, RZ, UR20, PT ;  /* 0x00000014ff007c0c */ /* 0x000fc8000bfc1270 */
        /* <DEDUP_REMOVED lines=31> */
[----:B------:R-:W1:Y:S03]  /*3890*/  SHFL.IDX PT, R13, R37, 0x1, 0x1c1f ;  /* 0x003c1f00250d7f89 */ /* 0x000e6600000e0000 */
        /* <DEDUP_REMOVED lines=10> */
[----:B------:R-:W-:Y:S01]  /*3940*/  FSEL R167, R33, -INF , !P0 ;  /* 0xff80000021a77808 */ /* 0x000fe20004000000 */
[--C-:B-1----:R-:W-:Y:S01]  /*3950*/  IMAD.IADD R33, R8, 0x1, R13.reuse ;  /* 0x0000000108217824 */ /* 0x102fe200078e020d */
[----:B------:R-:W-:Y:S01]  /*3960*/  ISETP.GT.AND P0, PT, R10, 0x38, P6 ;  /* 0x000000380a00780c */ /* 0x000fe20003704270 */
[----:B------:R-:W-:-:S03]  /*3970*/  IMAD.IADD R8, R6, 0x1, R13 ;  /* 0x0000000106087824 */ /* 0x000fc600078e020d */
[----:B------:R-:W-:Y:S02]  /*3980*/  ISETP.LT.OR P0, PT, R36, 0x39, P0 ;  /* 0x000000392400780c */ /* 0x000fe40000701670 */
[----:B------:R-:W-:Y:S02]  /*3990*/  IMNMX R0, R33, R0, PT ;  /* 0x0000000021007217 */ /* 0x000fe40003800200 */
[----:B------:R-:W-:Y:S02]  /*39a0*/  FSEL R143, R72, -INF , !P0 ;  /* 0xff800000488f7808 */ /* 0x000fe40004000000 */
[----:B------:R-:W-:-:S04]  /*39b0*/  ISETP.GT.AND P0, PT, R10, 0x39, P6 ;  /* 0x000000390a00780c */ /* 0x000fc80003704270 */
[----:B------:R-:W-:-:S04]  /*39c0*/  ISETP.LT.OR P0, PT, R36, 0x3a, P0 ;  /* 0x0000003a2400780c */ /* 0x000fc80000701670 */
[----:B------:R-:W-:Y:S02]  /*39d0*/  FSEL R141, R73, -INF , !P0 ;  /* 0xff800000498d7808 */ /* 0x000fe40004000000 */
[----:B------:R-:W-:-:S13]  /*39e0*/  PLOP3.LUT P0, PT, PT, PT, UP0, 0x40, 0x0 ;  /* 0x000000000000781c */ /* 0x000fda0003f0e808 */
        /* <DEDUP_REMOVED lines=13> */
.L_x_3487:
[----:B------:R-:W-:-:S04]  /*3ac0*/  MOV R6, c[0x0][0x32c] ;  /* 0x0000cb0000067a02 */ /* 0x000fc80000000f00 */
[----:B------:R-:W-:-:S13]  /*3ad0*/  ISETP.NE.AND P0, PT, R6, 0x1, PT ;  /* 0x000000010600780c */ /* 0x000fda0003f05270 */
[----:B------:R-:W-:-:S05]  /*3ae0*/  @P0 IMAD.HI.U32 R6, R10, c[0x0][0x330], RZ ;  /* 0x0000cc000a060a27 */ /* 0x000fca00078e00ff */
[----:B------:R-:W-:Y:S02]  /*3af0*/  @P0 SHF.R.U32.HI R10, RZ, c[0x0][0x334], R6 ;  /* 0x0000cd00ff0a0a19 */ /* 0x000fe40000011606 */
.L_x_3488:
[----:B------:R-:W-:Y:S05]  /*3b00*/  BSYNC B0 ;  /* 0x0000000000007941 */ /* 0x000fea0003800000 */
.L_x_3486:
[----:B------:R-:W-:-:S04]  /*3b10*/  IMAD R33, R10, c[0x0][0x32c], -R77 ;  /* 0x0000cb000a217a24 */ /* 0x000fc800078e0a4d */
[----:B------:R-:W-:-:S05]  /*3b20*/  IMAD.IADD R33, R33, 0x1, -R204 ;  /* 0x0000000121217824 */ /* 0x000fca00078e0acc */
[----:B------:R-:W-:Y:S02]  /*3b30*/  IADD3 R13, R33, c[0x0][0x32c], RZ ;  /* 0x0000cb00210d7a10 */ /* 0x000fe40007ffe0ff */
[----:B------:R-:W-:Y:S02]  /*3b40*/  IMNMX R8, R8, R33, !PT ;  /* 0x0000002108087217 */ /* 0x000fe40007800200 */
[----:B------:R-:W-:Y:S02]  /*3b50*/  IMNMX R0, R0, R13, PT ;  /* 0x0000000d00007217 */ /* 0x000fe40003800200 */
.L_x_3485:
[----:B------:R-:W-:Y:S01]  /*3b60*/  ISETP.GT.AND P0, PT, R8, 0x1, P6 ;  /* 0x000000010800780c */ /* 0x000fe20003704270 */
[----:B------:R-:W-:Y:S01]  /*3b70*/  IMAD.SHL.U32 R195, R4, 0x2, RZ ;  /* 0x0000000204c37824 */ /* 0x000fe200078e00ff */
[----:B------:R-:W-:Y:S01]  /*3b80*/  FMNMX.FTZ R20, R28, R29, !PT ;  /* 0x0000001d1c147209 */ /* 0x000fe20007810000 */
[----:B------:R-:W-:Y:S01]  /*3b90*/  ULDC.64 UR4, c[0x0][0x2c8] ;  /* 0x0000b20000047ab9 */ /* 0x000fe20000000a00 */
[----:B------:R-:W-:Y:S01]  /*3ba0*/  ISETP.LT.OR P0, PT, R0, 0x2, P0 ;  /* 0x000000020000780c */ /* 0x000fe20000701670 */
[--C-:B------:R-:W-:Y:S01]  /*3bb0*/  IMAD R189, R3, 0x2, R195.reuse ;  /* 0x0000000203bd7824 */ /* 0x100fe200078e02c3 */
[----:B------:R-:W-:Y:S01]  /*3bc0*/  LDSM.16.MT88.4 R40, [R195+0x2100] ;  /* 0x00210000c328783b */ /* 0x000fe20000004200 */
[----:B------:R-:W-:Y:S01]  /*3bd0*/  IMAD R190, R2, 0x2, R195 ;  /* 0x0000000202be7824 */ /* 0x000fe200078e02c3 */
[----:B------:R-:W-:Y:S01]  /*3be0*/  FSEL R16, R31, -INF , !P0 ;  /* 0xff8000001f107808 */ /* 0x000fe20004000000 */
[----:B------:R-:W-:Y:S01]  /*3bf0*/  UIMAD.WIDE.U32 UR26, UR24, UR4, URZ ;  /* 0x00000004181a72a5 */ /* 0x000fe2000f8e003f */
[----:B------:R-:W-:Y:S01]  /*3c00*/  ISETP.GT.AND P0, PT, R8, 0x8, P6 ;  /* 0x000000080800780c */ /* 0x000fe20003704270 */
[----:B------:R-:W-:Y:S01]  /*3c10*/  IMAD R188, R3, 0x2, R190 ;  /* 0x0000000203bc7824 */ /* 0x000fe200078e02be */
[----:B------:R-:W-:Y:S01]  /*3c20*/  LDSM.16.MT88.4 R100, [R195+0x100] ;  /* 0x00010000c364783b */ /* 0x000fe20000004200 */
[----:B------:R-:W-:Y:S01]  /*3c30*/  UIADD3 UR20, UR20, -0x2, URZ ;  /* 0xfffffffe14147890 */ /* 0x000fe2000fffe03f */
[----:B------:R-:W-:-:S02]  /*3c40*/  ISETP.LT.OR P0, PT, R0, 0x9, P0 ;  /* 0x000000090000780c */ /* 0x000fc40000701670 */
[----:B------:R-:W-:Y:S01]  /*3c50*/  LDSM.16.MT88.4 R108, [R190+0x100] ;  /* 0x00010000be6c783b */ /* 0x000fe20000004200 */
[----:B------:R-:W-:Y:S01]  /*3c60*/  @UP1 UMOV UR25, UR27 ;  /* 0x0000001b00191c82 */ /* 0x000fe20008000000 */
[----:B------:R-:W-:Y:S01]  /*3c70*/  FSEL R26, R26, -INF , !P0 ;  /* 0xff8000001a1a7808 */ /* 0x000fe20004000000 */
[----:B------:R-:W-:Y:S01]  /*3c80*/  @UP1 USHF.R.U32.HI UR24, URZ, UR5, UR25 ;  /* 0x000000053f181299 */ /* 0x000fe20008011619 */
[----:B------:R-:W-:Y:S01]  /*3c90*/  ISETP.GT.AND P0, PT, R8, 0x9, P6 ;  /* 0x000000090800780c */ /* 0x000fe20003704270 */
[----:B------:R-:W-:Y:S02]  /*3ca0*/  LDSM.16.MT88.4 R116, [R189+0x100] ;  /* 0x00010000bd74783b */ /* 0x000fe40000004200 */
[----:B------:R-:W-:Y:S01]  /*3cb0*/  UIADD3 UR4, UR21, UR24, URZ ;  /* 0x0000001815047290 */ /* 0x000fe2000fffe03f */
[----:B------:R-:W-:Y:S01]  /*3cc0*/  ISETP.LT.OR P0, PT, R0, 0xa, P0 ;  /* 0x0000000a0000780c */ /* 0x000fe20000701670 */
[----:B------:R-:W-:Y:S01]  /*3cd0*/  LDSM.16.MT88.4 R124, [R188+0x100] ;  /* 0x00010000bc7c783b */ /* 0x000fe20000004200 */
[----:B------:R-:W-:-:S02]  /*3ce0*/  ULDC UR21, c[0x0][0x328] ;  /* 0x0000ca0000157ab9 */ /* 0x000fc40000000800 */
[----:B------:R-:W-:Y:S01]  /*3cf0*/  FSEL R6, R27, -INF , !P0 ;  /* 0xff8000001b067808 */ /* 0x000fe20004000000 */
[----:B------:R-:W-:Y:S01]  /*3d00*/  LDSM.16.MT88.4 R48, [R190+0x2100] ;  /* 0x00210000be30783b */ /* 0x000fe20000004200 */
[----:B------:R-:W-:Y:S01]  /*3d10*/  ISETP.GT.AND P0, PT, R8, 0x10, P6 ;  /* 0x000000100800780c */ /* 0x000fe20003704270 */
[----:B------:R-:W-:Y:S02]  /*3d20*/  UIADD3 UR21, UR4, UR21, URZ ;  /* 0x0000001504157290 */ /* 0x000fe4000fffe03f */
        /* <DEDUP_REMOVED lines=19> */
[----:B------:R-:W-:Y:S02]  /*3e60*/  ISETP.GT.AND P0, PT, R8, 0x21, P6 ;  /* 0x000000210800780c */ /* 0x000fe40003704270 */
[----:B------:R-:W-:Y:S02]  /*3e70*/  FMNMX.FTZ R14, R11, R20, !PT ;  /* 0x000000140b0e7209 */ /* 0x000fe40007810000 */
[----:B------:R-:W-:Y:S02]  /*3e80*/  ISETP.LT.OR P0, PT, R0, 0x22, P0 ;  /* 0x000000220000780c */ /* 0x000fe40000701670 */
[----:B------:R-:W-:Y:S02]  /*3e90*/  FMNMX.FTZ R14, R25, R14, !PT ;  /* 0x0000000e190e7209 */ /* 0x000fe40007810000 */
[----:B------:R-:W-:-:S02]  /*3ea0*/  FSEL R172, R15, -INF , !P0 ;  /* 0xff8000000fac7808 */ /* 0x000fc40004000000 */
[----:B------:R-:W-:Y:S02]  /*3eb0*/  ISETP.GT.AND P0, PT, R8, RZ, P6 ;  /* 0x000000ff0800720c */ /* 0x000fe40003704270 */
[----:B------:R-:W-:Y:S02]  /*3ec0*/  FMNMX.FTZ R14, R7, R14, !PT ;  /* 0x0000000e070e7209 */ /* 0x000fe40007810000 */
[----:B------:R-:W-:Y:S02]  /*3ed0*/  ISETP.LT.OR P0, PT, R0, 0x1, P0 ;  /* 0x000000010000780c */ /* 0x000fe40000701670 */
[----:B------:R-:W-:Y:S02]  /*3ee0*/  FMNMX.FTZ R14, R21, R14, !PT ;  /* 0x0000000e150e7209 */ /* 0x000fe40007810000 */
[----:B------:R-:W-:Y:S02]  /*3ef0*/  FSEL R30, R30, -INF , !P0 ;  /* 0xff8000001e1e7808 */ /* 0x000fe40004000000 */
[----:B------:R-:W-:-:S02]  /*3f00*/  ISETP.GT.AND P0, PT, R8, 0x28, P6 ;  /* 0x000000280800780c */ /* 0x000fc40003704270 */
[----:B------:R-:W-:Y:S02]  /*3f10*/  FMNMX.FTZ R15, R30, R16, !PT ;  /* 0x000000101e0f7209 */ /* 0x000fe40007810000 */
[----:B------:R-:W-:Y:S02]  /*3f20*/  ISETP.LT.OR P0, PT, R0, 0x29, P0 ;  /* 0x000000290000780c */ /* 0x000fe40000701670 */
[----:B------:R-:W-:Y:S02]  /*3f30*/  FMNMX.FTZ R15, R26, R15, !PT ;  /* 0x0000000f1a0f7209 */ /* 0x000fe40007810000 */
[----:B------:R-:W-:Y:S02]  /*3f40*/  FSEL R164, R58, -INF , !P0 ;  /* 0xff8000003aa47808 */ /* 0x000fe40004000000 */
[----:B------:R-:W-:Y:S02]  /*3f50*/  FMNMX.FTZ R15, R6, R15, !PT ;  /* 0x0000000f060f7209 */ /* 0x000fe40007810000 */
[----:B------:R-:W-:-:S02]  /*3f60*/  ISETP.GT.AND P0, PT, R8, 0x29, P6 ;  /* 0x000000290800780c */ /* 0x000fc40003704270 */
[----:B------:R-:W-:Y:S02]  /*3f70*/  FMNMX.FTZ R15, R22, R15, !PT ;  /* 0x0000000f160f7209 */ /* 0x000fe40007810000 */
[----:B------:R-:W-:Y:S02]  /*3f80*/  FMNMX.FTZ R14, R5, R14, !PT ;  /* 0x0000000e050e7209 */ /* 0x000fe40007810000 */
[----:B------:R-:W-:Y:S02]  /*3f90*/  FMNMX.FTZ R15, R10, R15, !PT ;  /* 0x0000000f0a0f7209 */ /* 0x000fe40007810000 */
[----:B------:R-:W-:Y:S02]  /*3fa0*/  ISETP.LT.OR P0, PT, R0, 0x2a, P0 ;  /* 0x0000002a0000780c */ /* 0x000fe40000701670 */
[----:B------:R-:W-:Y:S02]  /*3fb0*/  FMNMX.FTZ R14, R17, R14, !PT ;  /* 0x0000000e110e7209 */ /* 0x000fe40007810000 */
[----:B------:R-:W-:-:S02]  /*3fc0*/  FMNMX.FTZ R15, R18, R15, !PT ;  /* 0x0000000f120f7209 */ /* 0x000fc40007810000 */
[----:B------:R-:W-:Y:S02]  /*3fd0*/  FSEL R170, R59, -INF , !P0 ;  /* 0xff8000003baa7808 */ /* 0x000fe40004000000 */
[----:B------:R-:W-:Y:S01]  /*3fe0*/  ISETP.GT.AND P0, PT, R8, 0x30, P6 ;  /* 0x000000300800780c */ /* 0x000fe20003704270 */
[----:B------:R-:W-:Y:S01]  /*3ff0*/  LDSM.16.MT88.4 R56, [R189+0x2100] ;  /* 0x00210000bd38783b */ /* 0x000fe20000004200 */
[----:B------:R-:W-:Y:S02]  /*4000*/  FMNMX.FTZ R14, R165, R14, !PT ;  /* 0x0000000ea50e7209 */ /* 0x000fe40007810000 */
[----:B------:R-:W-:Y:S02]  /*4010*/  FMNMX.FTZ R15, R12, R15, !PT ;  /* 0x0000000f0c0f7209 */ /* 0x000fe40007810000 */
[----:B------:R-:W-:Y:S02]  /*4020*/  ISETP.LT.OR P0, PT, R0, 0x31, P0 ;  /* 0x000000310000780c */ /* 0x000fe40000701670 */
[----:B------:R-:W-:-:S02]  /*4030*/  FMNMX.FTZ R14, R159, R14, !PT ;  /* 0x0000000e9f0e7209 */ /* 0x000fc40007810000 */
[----:B------:R-:W-:Y:S02]  /*4040*/  FMNMX.FTZ R15, R162, R15, !PT ;  /* 0x0000000fa20f7209 */ /* 0x000fe40007810000 */
[----:B------:R-:W-:Y:S02]  /*4050*/  FSEL R166, R34, -INF , !P0 ;  /* 0xff80000022a67808 */ /* 0x000fe40004000000 */
[----:B------:R-:W-:Y:S02]  /*4060*/  FMNMX.FTZ R14, R157, R14, !PT ;  /* 0x0000000e9d0e7209 */ /* 0x000fe40007810000 */
[----:B------:R-:W-:Y:S02]  /*4070*/  ISETP.GT.AND P0, PT, R8, 0x31, P6 ;  /* 0x000000310800780c */ /* 0x000fe40003704270 */
[----:B------:R-:W-:Y:S02]  /*4080*/  FMNMX.FTZ R15, R172, R15, !PT ;  /* 0x0000000fac0f7209 */ /* 0x000fe40007810000 */
[----:B------:R-:W-:-:S02]  /*4090*/  FMNMX.FTZ R14, R163, R14, !PT ;  /* 0x0000000ea30e7209 */ /* 0x000fc40007810000 */
[----:B------:R-:W-:Y:S02]  /*40a0*/  ISETP.LT.OR P0, PT, R0, 0x32, P0 ;  /* 0x000000320000780c */ /* 0x000fe40000701670 */
[----:B------:R-:W-:Y:S02]  /*40b0*/  FMNMX.FTZ R15, R164, R15, !PT ;  /* 0x0000000fa40f7209 */ /* 0x000fe40007810000 */
[----:B------:R-:W-:Y:S02]  /*40c0*/  FMNMX.FTZ R14, R169, R14, !PT ;  /* 0x0000000ea90e7209 */ /* 0x000fe40007810000 */
[----:B------:R-:W-:Y:S02]  /*40d0*/  FSEL R142, R35, -INF , !P0 ;  /* 0xff800000238e7808 */ /* 0x000fe40004000000 */
[----:B------:R-:W-:Y:S01]  /*40e0*/  ISETP.GT.AND P0, PT, R8, 0x38, P6 ;  /* 0x000000380800780c */ /* 0x000fe20003704270 */
[----:B------:R-:W-:Y:S01]  /*40f0*/  LDSM.16.MT88.4 R32, [R188+0x900] ;  /* 0x00090000bc20783b */ /* 0x000fe20000004200 */
[----:B------:R-:W-:-:S02]  /*4100*/  FMNMX.FTZ R15, R170, R15, !PT ;  /* 0x0000000faa0f7209 */ /* 0x000fc40007810000 */
[----:B------:R-:W-:Y:S02]  /*4110*/  FMNMX.FTZ R14, R167, R14, !PT ;  /* 0x0000000ea70e7209 */ /* 0x000fe40007810000 */
[----:B------:R-:W-:Y:S02]  /*4120*/  ISETP.GT.AND P6, PT, R8, 0x39, P6 ;  /* 0x000000390800780c */ /* 0x000fe400037c4270 */
[----:B------:R-:W-:Y:S02]  /*4130*/  ISETP.LT.OR P0, PT, R0, 0x39, P0 ;  /* 0x000000390000780c */ /* 0x000fe40000701670 */
[----:B------:R-:W-:Y:S02]  /*4140*/  FMNMX.FTZ R15, R166, R15, !PT ;  /* 0x0000000fa60f7209 */ /* 0x000fe40007810000 */
[----:B------:R-:W-:Y:S02]  /*4150*/  FMNMX.FTZ R14, R143, R14, !PT ;  /* 0x0000000e8f0e7209 */ /* 0x000fe40007810000 */
[----:B------:R-:W-:-:S02]  /*4160*/  ISETP.LT.OR P6, PT, R0, 0x3a, P6 ;  /* 0x0000003a0000780c */ /* 0x000fc400037c1670 */
[----:B------:R-:W-:Y:S02]  /*4170*/  FSEL R140, R74, -INF , !P0 ;  /* 0xff8000004a8c7808 */ /* 0x000fe40004000000 */
[----:B------:R-:W-:Y:S02]  /*4180*/  FMNMX.FTZ R15, R142, R15, !PT ;  /* 0x0000000f8e0f7209 */ /* 0x000fe40007810000 */
[----:B------:R-:W-:Y:S02]  /*4190*/  FMNMX.FTZ R13, R141, R14, !PT ;  /* 0x0000000e8d0d7209 */ /* 0x000fe40007810000 */
[----:B------:R-:W-:Y:S02]  /*41a0*/  FSEL R160, R75, -INF , !P6 ;  /* 0xff8000004ba07808 */ /* 0x000fe40007000000 */
[----:B------:R-:W-:Y:S01]  /*41b0*/  FMNMX.FTZ R15, R140, R15, !PT ;  /* 0x0000000f8c0f7209 */ /* 0x000fe20007810000 */
[----:B------:R-:W1:Y:S03]  /*41c0*/  SHFL.BFLY PT, R14, R13, 0x2, 0x1f ;  /* 0x0c401f000d0e7f89 */ /* 0x000e6600000e0000 */
[----:B------:R-:W-:Y:S01]  /*41d0*/  FMNMX.FTZ R15, R160, R15, !PT ;  /* 0x0000000fa00f7209 */ /* 0x000fe20007810000 */
[----:B------:R-:W-:Y:S04]  /*41e0*/  LDSM.16.MT88.4 R72, [R195+0x4100] ;  /* 0x00410000c348783b */ /* 0x000fe80000004200 */
        /* <DEDUP_REMOVED lines=9> */
[----:B------:R-:W-:Y:S02]  /*4280*/  FSEL R168, R168, RZ, P0 ;  /* 0x000000ffa8a87208 */ /* 0x000fe40000000000 */
        /* <DEDUP_REMOVED lines=9> */
[----:B------:R-:W-:-:S02]  /*4320*/  FFMA.FTZ R149, R30, c[0x0][0x2d0], -R161 ;  /* 0x0000b4001e957a23 */ /* 0x000fc400000108a1 */
[--C-:B------:R-:W-:Y:S01]  /*4330*/  FFMA.FTZ R150, R16, c[0x0][0x2d0], -R161.reuse ;  /* 0x0000b40010967a23 */ /* 0x100fe200000108a1 */
[----:B------:R-:W-:Y:S01]  /*4340*/  LDSM.16.MT88.4 R28, [R190+0x2900] ;  /* 0x00290000be1c783b */ /* 0x000fe20000004200 */
[--C-:B------:R-:W-:Y:S02]  /*4350*/  FFMA.FTZ R151, R26, c[0x0][0x2d0], -R161.reuse ;  /* 0x0000b4001a977a23 */ /* 0x100fe400000108a1 */
[--C-:B------:R-:W-:Y:S01]  /*4360*/  FFMA.FTZ R144, R6, c[0x0][0x2d0], -R161.reuse ;  /* 0x0000b40006907a23 */ /* 0x100fe200000108a1 */
[----:B------:R-:W1:Y:S01]  /*4370*/  MUFU.EX2 R154, R154 ;  /* 0x0000009a009a7308 */ /* 0x000e620000000800 */
[--C-:B------:R-:W-:Y:S01]  /*4380*/  FFMA.FTZ R152, R7, c[0x0][0x2d0], -R168.reuse ;  /* 0x0000b40007987a23 */ /* 0x100fe200000108a8 */
[----:B------:R-:W-:Y:S01]  /*4390*/  LDSM.16.MT88.4 R24, [R195+0x900] ;  /* 0x00090000c318783b */ /* 0x000fe20000004200 */
[--C-:B------:R-:W-:Y:S02]  /*43a0*/  FFMA.FTZ R146, R5, c[0x0][0x2d0], -R168.reuse ;  /* 0x0000b40005927a23 */ /* 0x100fe400000108a8 */
[--C-:B------:R-:W-:Y:S01]  /*43b0*/  FFMA.FTZ R147, R21, c[0x0][0x2d0], -R168.reuse ;  /* 0x0000b40015937a23 */ /* 0x100fe200000108a8 */
[----:B------:R-:W2:Y:S01]  /*43c0*/  LDSM.16.MT88.4 R4, [R188+0x4100] ;  /* 0x00410000bc04783b */ /* 0x000ea20000004200 */
[--C-:B------:R-:W-:Y:S01]  /*43d0*/  FFMA.FTZ R145, R22, c[0x0][0x2d0], -R161.reuse ;  /* 0x0000b40016917a23 */ /* 0x100fe200000108a1 */
[----:B------:R-:W-:Y:S01]  /*43e0*/  MUFU.EX2 R153, R153 ;  /* 0x0000009900997308 */ /* 0x000fe20000000800 */
[----:B------:R-:W-:Y:S01]  /*43f0*/  FFMA.FTZ R2, R12, c[0x0][0x2d0], -R161 ;  /* 0x0000b4000c027a23 */ /* 0x000fe200000108a1 */
[----:B------:R-:W-:Y:S01]  /*4400*/  LDSM.16.MT88.4 R20, [R189+0x2900] ;  /* 0x00290000bd14783b */ /* 0x000fe20000004200 */
[----:B------:R-:W-:-:S02]  /*4410*/  FFMA.FTZ R11, R17, c[0x0][0x2d0], -R168 ;  /* 0x0000b400110b7a23 */ /* 0x000fc400000108a8 */
[--C-:B------:R-:W-:Y:S01]  /*4420*/  FFMA.FTZ R10, R10, c[0x0][0x2d0], -R161.reuse ;  /* 0x0000b4000a0a7a23 */ /* 0x100fe200000108a1 */
[----:B------:R-:W3:Y:S01]  /*4430*/  LDSM.16.MT88.4 R12, [R195+0x2900] ;  /* 0x00290000c30c783b */ /* 0x000ee20000004200 */
[----:B------:R-:W-:Y:S01]  /*4440*/  FFMA.FTZ R3, R18, c[0x0][0x2d0], -R161 ;  /* 0x0000b40012037a23 */ /* 0x000fe200000108a1 */
[----:B------:R-:W4:Y:S01]  /*4450*/  MUFU.EX2 R148, R148 ;  /* 0x0000009400947308 */ /* 0x000f220000000800 */
[----:B-1----:R-:W-:Y:S01]  /*4460*/  F2FP.PACK_AB R96, R154, R155 ;  /* 0x0000009b9a60723e */ /* 0x002fe200000000ff */
[----:B------:R-:W1:Y:S01]  /*4470*/  LDSM.16.MT88.4 R16, [R188+0x2900] ;  /* 0x00290000bc10783b */ /* 0x000e620000004200 */
        /* <DEDUP_REMOVED lines=18> */
[----:B------:R-:W4:Y:S01]  /*45a0*/  MUFU.EX2 R144, R144 ;  /* 0x0000009000907308 */ /* 0x000f220000000800 */
[----:B-----5:R-:W-:Y:S01]  /*45b0*/  F2FP.PACK_AB R97, R150, R149 ;  /* 0x000000959661723e */ /* 0x020fe200000000ff */
        /* <DEDUP_REMOVED lines=8> */
[----:B----4-:R-:W-:Y:S01]  /*4640*/  F2FP.PACK_AB R99, R144, R151 ;  /* 0x000000979063723e */ /* 0x010fe200000000ff */
[----:B------:R-:W4:Y:S01]  /*4650*/  MUFU.EX2 R147, R147 ;  /* 0x0000009300937308 */ /* 0x000f220000000800 */
        /* <DEDUP_REMOVED lines=197> */
.L_x_3490:
[----:B------:R-:W-:Y:S02]  /*52b0*/  UMOV UR5, 0x1 ;  /* 0x0000000100057882 */ /* 0x000fe40000000000 */
[----:B------:R-:W-:Y:S02]  /*52c0*/  ULDC UR4, c[0x0][0x32c] ;  /* 0x0000cb0000047ab9 */ /* 0x000fe40000000800 */
[----:B------:R-:W-:-:S03]  /*52d0*/  UISETP.NE.AND UP2, UPT, UR5, UR4, UPT ;  /* 0x000000040500728c */ /* 0x000fc6000bf45270 */
[----:B------:R-:W-:Y:S02]  /*52e0*/  ULDC.64 UR4, c[0x0][0x330] ;  /* 0x0000cc0000047ab9 */ /* 0x000fe40000000a00 */
[----:B------:R-:W-:-:S07]  /*52f0*/  UIMAD.WIDE.U32 UR26, UR24, UR4, URZ ;  /* 0x00000004181a72a5 */ /* 0x000fce000f8e003f */
[----:B------:R-:W-:Y:S02]  /*5300*/  @UP2 UMOV UR25, UR27 ;  /* 0x0000001b00192c82 */ /* 0x000fe40008000000 */
[----:B------:R-:W-:Y:S02]  /*5310*/  @UP2 USHF.R.U32.HI UR24, URZ, UR5, UR25 ;  /* 0x000000053f182299 */ /* 0x000fe40008011619 */
.L_x_3491:
[----:B------:R-:W-:Y:S02]  /*5320*/  ULDC UR4, c[0x0][0x32c] ;  /* 0x0000cb0000047ab9 */ /* 0x000fe40000000800 */
[----:B------:R-:W-:-:S04]  /*5330*/  UIMAD UR4, UR24, UR4, UR4 ;  /* 0x00000004180472a4 */ /* 0x000fc8000f8e0204 */
[----:B------:R-:W-:-:S04]  /*5340*/  UISETP.LT.AND UP2, UPT, UR21, UR4, UPT ;  /* 0x000000041500728c */ /* 0x000fc8000bf41270 */
[----:B------:R-:W-:-:S04]  /*5350*/  USEL UR21, UR21, UR4, UP2 ;  /* 0x0000000415157287 */ /* 0x000fc80009000000 */
.L_x_3489:
        /* <DEDUP_REMOVED lines=15> */
.L_x_3503:
        /* <DEDUP_REMOVED lines=58> */
.L_x_3493:
[C---:B--23--:R-:W-:Y:S01]  /*57f0*/  HMMA.16816.F32 R4, R132.reuse, R136, RZ ;  /* 0x000000888404723c */ /* 0x04cfe200000018ff */
[----:B------:R-:W0:Y:S01]  /*5800*/  LDGDEPBAR ;  /* 0x00000000000079af */ /* 0x000e220000000000 */
[----:B------:R-:W-:Y:S06]  /*5810*/  UISETP.GT.AND UP2, UPT, UR20, UR9, UPT ;  /* 0x000000091400728c */ /* 0x000fec000bf44270 */
[C---:B------:R-:W-:Y:S01]  /*5820*/  HMMA.16816.F32 R8, R132.reuse, R138, RZ ;  /* 0x0000008a8408723c */ /* 0x040fe200000018ff */
[----:B------:R-:W-:Y:S01]  /*5830*/  LDSM.16.M88.4 R136, [R193+0xc100] ;  /* 0x00c10000c188783b */ /* 0x000fe20000000200 */
[----:B------:R-:W-:Y:S06]  /*5840*/  PLOP3.LUT P0, PT, PT, PT, UP2, 0x40, 0x0 ;  /* 0x000000000000781c */ /* 0x000fec0003f0e828 */
[C---:B----4-:R-:W-:Y:S08]  /*5850*/  HMMA.16816.F32 R12, R132.reuse, R140, RZ ;  /* 0x0000008c840c723c */ /* 0x050ff000000018ff */
[C---:B------:R-:W-:Y:S01]  /*5860*/  HMMA.16816.F32 R16, R132.reuse, R142, RZ ;  /* 0x0000008e8410723c */ /* 0x040fe200000018ff */
[----:B------:R-:W2:Y:S07]  /*5870*/  LDSM.16.M88.4 R140, [R192+0x6100] ;  /* 0x00610000c08c783b */ /* 0x000eae0000000200 */
[C---:B-1----:R-:W-:Y:S08]  /*5880*/  HMMA.16816.F32 R20, R132.reuse, R144, RZ ;  /* 0x000000908414723c */ /* 0x042ff000000018ff */
[C---:B------:R-:W-:Y:S01]  /*5890*/  HMMA.16816.F32 R24, R132.reuse, R146, RZ ;  /* 0x000000928418723c */ /* 0x040fe200000018ff */
[----:B------:R-:W1:Y:S07]  /*58a0*/  LDSM.16.M88.4 R144, [R192+0x6900] ;  /* 0x00690000c090783b */ /* 0x000e6e0000000200 */
[C---:B------:R-:W-:Y:S08]  /*58b0*/  HMMA.16816.F32 R28, R132.reuse, R148, RZ ;  /* 0x00000094841c723c */ /* 0x040ff000000018ff */
[----:B------:R-:W-:Y:S01]  /*58c0*/  HMMA.16816.F32 R32, R132, R150, RZ ;  /* 0x000000968420723c */ /* 0x000fe200000018ff */
[----:B------:R-:W3:Y:S06]  /*58d0*/  LDSM.16.M88.4 R132, [R192+0x7100] ;  /* 0x00710000c084783b */ /* 0x000eec0000000200 */
[----:B------:R-:W4:Y:S01]  /*58e0*/  LDSM.16.M88.4 R148, [R192+0x7900] ;  /* 0x00790000c094783b */ /* 0x000f220000000200 */
[C---:B------:R-:W-:Y:S08]  /*58f0*/  HMMA.16816.F32 R4, R152.reuse, R156, R4 ;  /* 0x0000009c9804723c */ /* 0x040ff00000001804 */
[C---:B------:R-:W-:Y:S01]  /*5900*/  HMMA.16816.F32 R8, R152.reuse, R158, R8 ;  /* 0x0000009e9808723c */ /* 0x040fe20000001808 */
[----:B------:R-:W-:Y:S07]  /*5910*/  LDSM.16.M88.4 R156, [R191+0xc100] ;  /* 0x00c10000bf9c783b */ /* 0x000fee0000000200 */
[C---:B------:R-:W-:Y:S08]  /*5920*/  HMMA.16816.F32 R12, R152.reuse, R160, R12 ;  /* 0x000000a0980c723c */ /* 0x040ff0000000180c */
[C---:B------:R-:W-:Y:S01]  /*5930*/  HMMA.16816.F32 R16, R152.reuse, R162, R16 ;  /* 0x000000a29810723c */ /* 0x040fe20000001810 */
[----:B------:R-:W5:Y:S07]  /*5940*/  LDSM.16.M88.4 R160, [R184] ;  /* 0x00000000b8a0783b */ /* 0x000f6e0000000200 */
[C---:B------:R-:W-:Y:S08]  /*5950*/  HMMA.16816.F32 R20, R152.reuse, R164, R20 ;  /* 0x000000a49814723c */ /* 0x040ff00000001814 */
[C---:B------:R-:W-:Y:S01]  /*5960*/  HMMA.16816.F32 R24, R152.reuse, R166, R24 ;  /* 0x000000a69818723c */ /* 0x040fe20000001818 */
[----:B------:R-:W3:Y:S07]  /*5970*/  LDSM.16.M88.4 R164, [R184+0x800] ;  /* 0x00080000b8a4783b */ /* 0x000eee0000000200 */
[C---:B------:R-:W-:Y:S08]  /*5980*/  HMMA.16816.F32 R28, R152.reuse, R168, R28 ;  /* 0x000000a8981c723c */ /* 0x040ff0000000181c */
[----:B------:R-:W-:Y:S01]  /*5990*/  HMMA.16816.F32 R32, R152, R170, R32 ;  /* 0x000000aa9820723c */ /* 0x000fe20000001820 */
[----:B------:R-:W4:Y:S06]  /*59a0*/  LDSM.16.M88.4 R152, [R184+0x1000] ;  /* 0x00100000b898783b */ /* 0x000f2c0000000200 */
        /* <DEDUP_REMOVED lines=12> */
[----:B------:R-:W2:Y:S06]  /*5a70*/  LDSM.16.M88.4 R136, [R197+0x9100] ;  /* 0x00910000c588783b */ /* 0x000eac0000000200 */
[----:B------:R-:W3:Y:S01]  /*5a80*/  LDSM.16.M88.4 R148, [R197+0x9900] ;  /* 0x00990000c594783b */ /* 0x000ee20000000200 */
[C---:B-----5:R-:W-:Y:S08]  /*5a90*/  HMMA.16816.F32 R4, R156.reuse, R160, R4 ;  /* 0x000000a09c04723c */ /* 0x060ff00000001804 */
[C---:B------:R-:W-:Y:S01]  /*5aa0*/  HMMA.16816.F32 R8, R156.reuse, R162, R8 ;  /* 0x000000a29c08723c */ /* 0x040fe20000001808 */
[----:B------:R-:W-:Y:S07]  /*5ab0*/  LDSM.16.M88.4 R160, [R183] ;  /* 0x00000000b7a0783b */ /* 0x000fee0000000200 */
[C---:B------:R-:W-:Y:S08]  /*5ac0*/  HMMA.16816.F32 R12, R156.reuse, R164, R12 ;  /* 0x000000a49c0c723c */ /* 0x040ff0000000180c */
[C---:B------:R-:W-:Y:S01]  /*5ad0*/  HMMA.16816.F32 R16, R156.reuse, R166, R16 ;  /* 0x000000a69c10723c */ /* 0x040fe20000001810 */
[----:B------:R-:W-:Y:S07]  /*5ae0*/  LDSM.16.M88.4 R164, [R182] ;  /* 0x00000000b6a4783b */ /* 0x000fee0000000200 */
[C---:B------:R-:W-:Y:S08]  /*5af0*/  HMMA.16816.F32 R20, R156.reuse, R152, R20 ;  /* 0x000000989c14723c */ /* 0x040ff00000001814 */
[C---:B------:R-:W-:Y:S01]  /*5b00*/  HMMA.16816.F32 R24, R156.reuse, R154, R24 ;  /* 0x0000009a9c18723c */ /* 0x040fe20000001818 */
[----:B------:R-:W4:Y:S07]  /*5b10*/  LDSM.16.M88.4 R152, [R194+0x10100] ;  /* 0x01010000c298783b */ /* 0x000f2e0000000200 */
[C---:B------:R-:W-:Y:S08]  /*5b20*/  HMMA.16816.F32 R28, R156.reuse, R168, R28 ;  /* 0x000000a89c1c723c */ /* 0x040ff0000000181c */
[----:B------:R-:W-:Y:S01]  /*5b30*/  HMMA.16816.F32 R32, R156, R170, R32 ;  /* 0x000000aa9c20723c */ /* 0x000fe20000001820 */
[----:B------:R-:W5:Y:S06]  /*5b40*/  LDSM.16.M88.4 R156, [R181] ;  /* 0x00000000b59c783b */ /* 0x000f6c0000000200 */
        /* <DEDUP_REMOVED lines=12> */
[----:B------:R-:W2:Y:S06]  /*5c10*/  LDSM.16.M88.4 R132, [R192+0x9100] ;  /* 0x00910000c084783b */ /* 0x000eac0000000200 */
[----:B------:R-:W3:Y:S01]  /*5c20*/  LDSM.16.M88.4 R148, [R192+0x9900] ;  /* 0x00990000c094783b */ /* 0x000ee20000000200 */
[C---:B----4-:R-:W-:Y:S08]  /*5c30*/  HMMA.16816.F32 R4, R152.reuse, R160, R4 ;  /* 0x000000a09804723c */ /* 0x050ff00000001804 */
[C---:B------:R-:W-:Y:S01]  /*5c40*/  HMMA.16816.F32 R8, R152.reuse, R162, R8 ;  /* 0x000000a29808723c */ /* 0x040fe20000001808 */
[----:B------:R-:W-:Y:S07]  /*5c50*/  LDSM.16.M88.4 R160, [R184+0x2000] ;  /* 0x00200000b8a0783b */ /* 0x000fee0000000200 */
[C---:B------:R-:W-:Y:S08]  /*5c60*/  HMMA.16816.F32 R12, R152.reuse, R164, R12 ;  /* 0x000000a4980c723c */ /* 0x040ff0000000180c */
[C---:B------:R-:W-:Y:S01]  /*5c70*/  HMMA.16816.F32 R16, R152.reuse, R166, R16 ;  /* 0x000000a69810723c */ /* 0x040fe20000001810 */
[----:B------:R-:W-:Y:S07]  /*5c80*/  LDSM.16.M88.4 R164, [R184+0x2800] ;  /* 0x00280000b8a4783b */ /* 0x000fee0000000200 */
[C---:B-----5:R-:W-:Y:S08]  /*5c90*/  HMMA.16816.F32 R20, R152.reuse, R156, R20 ;  /* 0x0000009c9814723c */ /* 0x060ff00000001814 */
[C---:B------:R-:W-:Y:S01]  /*5ca0*/  HMMA.16816.F32 R24, R152.reuse, R158, R24 ;  /* 0x0000009e9818723c */ /* 0x040fe20000001818 */
[----:B------:R-:W4:Y:S07]  /*5cb0*/  LDSM.16.M88.4 R156, [R191+0x10100] ;  /* 0x01010000bf9c783b */ /* 0x000f2e0000000200 */
[C---:B------:R-:W-:Y:S08]  /*5cc0*/  HMMA.16816.F32 R28, R152.reuse, R168, R28 ;  /* 0x000000a8981c723c */ /* 0x040ff0000000181c */
[----:B------:R-:W-:Y:S01]  /*5cd0*/  HMMA.16816.F32 R32, R152, R170, R32 ;  /* 0x000000aa9820723c */ /* 0x000fe20000001820 */
[----:B------:R-:W5:Y:S06]  /*5ce0*/  LDSM.16.M88.4 R152, [R184+0x3000] ;  /* 0x00300000b898783b */ /* 0x000f6c0000000200 */
        /* <DEDUP_REMOVED lines=16> */
[----:B------:R-:W-:Y:S07]  /*5df0*/  LDSM.16.M88.4 R160, [R179] ;  /* 0x00000000b3a0783b */ /* 0x000fee0000000200 */
[C---:B------:R-:W-:Y:S08]  /*5e00*/  HMMA.16816.F32 R12, R156.reuse, R164, R12 ;  /* 0x000000a49c0c723c */ /* 0x040ff0000000180c */
[C---:B------:R-:W-:Y:S01]  /*5e10*/  HMMA.16816.F32 R16, R156.reuse, R166, R16 ;  /* 0x000000a69c10723c */ /* 0x040fe20000001810 */
[----:B------:R-:W-:Y:S07]  /*5e20*/  LDSM.16.M88.4 R164, [R178] ;  /* 0x00000000b2a4783b */ /* 0x000fee0000000200 */
[C---:B-----5:R-:W-:Y:S08]  /*5e30*/  HMMA.16816.F32 R20, R156.reuse, R152, R20 ;  /* 0x000000989c14723c */ /* 0x060ff00000001814 */
        /* <DEDUP_REMOVED lines=40> */
[C---:B---3--:R-:W-:Y:S08]  /*60c0*/  HMMA.16816.F32 R28, R136.reuse, R148, R28 ;  /* 0x00000094881c723c */ /* 0x048ff0000000181c */
[----:B------:R-:W-:Y:S08]  /*60d0*/  HMMA.16816.F32 R32, R136, R150, R32 ;  /* 0x000000968820723c */ /* 0x000ff00000001820 */
[C---:B----4-:R-:W-:Y:S08]  /*60e0*/  HMMA.16816.F32 R4, R156.reuse, R160, R4 ;  /* 0x000000a09c04723c */ /* 0x050ff00000001804 */
        /* <DEDUP_REMOVED lines=8> */
[----:B------:R-:W-:Y:S01]  /*6170*/  IADD3 R140, -R172, 0x10, RZ ;  /* 0x00000010ac8c7810 */ /* 0x000fe20007ffe1ff */
        /* <DEDUP_REMOVED lines=15> */
[----:B------:R-:W-:Y:S03]  /*6270*/  @!P1 LEA.HI.X R133, R135, c[0x0][0x2a4], R134, 0x2, P0 ;  /* 0x0000a90087859a11 */ /* 0x000fe600000f1486 */
[----:B------:R-:W-:Y:S01]  /*6280*/  IMAD.WIDE.U32 R134, R201, c[0x0][0x1e0], RZ ;  /* 0x00007800c9867a25 */ /* 0x000fe200078e00ff */
[----:B------:R-:W-:Y:S01]  /*6290*/  SHF.R.S32.HI R137, RZ, 0x1f, R201 ;  /* 0x0000001fff897819 */ /* 0x000fe200000114c9 */
[----:B------:R1:W2:Y:S04]  /*62a0*/  @!P1 LDG.E R200, [R132.64] ;  /* 0x0000001284c89981 */ /* 0x0002a8000c1e1900 */
[----:B------:R-:W-:Y:S04]  /*62b0*/  IMAD R137, R137, c[0x0][0x1e0], RZ ;  /* 0x0000780089897a24 */ /* 0x000fe800078e02ff */
[----:B------:R-:W-:Y:S04]  /*62c0*/  IMAD R137, R201, c[0x0][0x1e4], R137 ;  /* 0x00007900c9897a24 */ /* 0x000fe800078e0289 */
[----:B------:R-:W-:Y:S01]  /*62d0*/  IMAD.IADD R135, R135, 0x1, R137 ;  /* 0x0000000187877824 */ /* 0x000fe200078e0289 */
[----:B-1----:R-:W-:Y:S02]  /*62e0*/  SHF.L.U64.HI R132, R208, 0x1, R211 ;  /* 0x00000001d0847819 */ /* 0x002fe400000102d3 */
[----:B--2---:R-:W-:Y:S01]  /*62f0*/  SHF.R.S32.HI R0, RZ, 0x1f, R200 ;  /* 0x0000001fff007819 */ /* 0x004fe200000114c8 */
[----:B------:R-:W-:Y:S04]  /*6300*/  IMAD.WIDE.U32 R134, R200, c[0x0][0x1f0], R134 ;  /* 0x00007c00c8867a25 */ /* 0x000fe800078e0086 */
[----:B------:R-:W-:Y:S01]  /*6310*/  IMAD R0, R0, c[0x0][0x1f0], RZ ;  /* 0x00007c0000007a24 */ /* 0x000fe200078e02ff */
[----:B------:R-:W-:Y:S03]  /*6320*/  IADD3 R133, P0, R134, UR14, RZ ;  /* 0x0000000e86857c10 */ /* 0x000fe6000ff1e0ff */
[----:B------:R-:W-:Y:S05]  /*6330*/  IMAD R0, R200, c[0x0][0x1f4], R0 ;  /* 0x00007d00c8007a24 */ /* 0x000fea00078e0200 */
[----:B------:R-:W-:Y:S02]  /*6340*/  IADD3.X R0, R135, UR7, R0, P0, !PT ;  /* 0x0000000787007c10 */ /* 0x000fe400087fe400 */
[C---:B------:R-:W-:Y:S04]  /*6350*/  LEA R142, P0, R133.reuse, c[0x0][0x1c8], 0x1 ;  /* 0x00007200858e7a11 */ /* 0x040fe800078008ff */
[----:B------:R-:W-:Y:S01]  /*6360*/  LEA.HI.X R137, R133, c[0x0][0x1cc], R0, 0x1, P0 ;  /* 0x0000730085897a11 */ /* 0x000fe200000f0c00 */
[----:B------:R-:W1:Y:S01]  /*6370*/  SHFL.IDX PT, R134, R142, 0x1, 0x181f ;  /* 0x00381f008e867f89 */ /* 0x000e6200000e0000 */
[----:B------:R-:W-:Y:S03]  /*6380*/  IMAD.SHL.U32 R0, R208, 0x2, RZ ;  /* 0x00000002d0007824 */ /* 0x000fe600078e00ff */
[----:B------:R-:W2:Y:S04]  /*6390*/  SHFL.IDX PT, R133, R137, 0x1, 0x181f ;  /* 0x00381f0089857f89 */ /* 0x000ea800000e0000 */
[----:B------:R-:W3:Y:S04]  /*63a0*/  SHFL.IDX PT, R136, R142, RZ, 0x181f ;  /* 0x00181fff8e887589 */ /* 0x000ee800000e0000 */
[----:B------:R-:W4:Y:S01]  /*63b0*/  SHFL.IDX PT, R135, R137, RZ, 0x181f ;  /* 0x00181fff89877589 */ /* 0x000f2200000e0000 */
[-C--:B-1----:R-:W-:Y:S04]  /*63c0*/  IADD3 R140, P6, P0, R140, R134.reuse, R173 ;  /* 0x000000868c8c7210 */ /* 0x082fe800078de0ad */
[-C--:B--2---:R-:W-:Y:S02]  /*63d0*/  IADD3.X R141, RZ, R133.reuse, R174, P6, P0 ;  /* 0x00000085ff8d7210 */ /* 0x084fe400037e04ae */
[----:B------:R-:W-:Y:S04]  /*63e0*/  IADD3 R138, P6, P0, R139, R134, R0 ;  /* 0x000000868b8a7210 */ /* 0x000fe800078de000 */
[--C-:B------:R-:W-:Y:S02]  /*63f0*/  IADD3.X R139, RZ, R133, R132.reuse, P6, P0 ;  /* 0x00000085ff8b7210 */ /* 0x100fe400037e0484 */
[C---:B---3--:R-:W-:Y:S02]  /*6400*/  IADD3 R142, P6, R136.reuse, R0, RZ ;  /* 0x00000000888e7210 */ /* 0x048fe40007fde0ff */
[C---:B------:R-:W-:Y:S03]  /*6410*/  IADD3 R144, P0, R136.reuse, R175, RZ ;  /* 0x000000af88907210 */ /* 0x040fe60007f1e0ff */
[C---:B----4-:R-:W-:Y:S01]  /*6420*/  IMAD.X R143, R135.reuse, 0x1, R132, P6 ;  /* 0x00000001878f7824 */ /* 0x050fe200030e0684 */
        /* <DEDUP_REMOVED lines=13> */
.L_x_3494:
[----:B-1----:R-:W-:Y:S01]  /*6500*/  IMAD.MOV.U32 R137, RZ, RZ, R203 ;  /* 0x000000ffff897224 */ /* 0x002fe200078e00cb */
        /* <DEDUP_REMOVED lines=33> */
.L_x_3497:
[----:B------:R-:W-:Y:S04]  /*6720*/  MOV R134, c[0x0][0x32c] ;  /* 0x0000cb0000867a02 */ /* 0x000fe80000000f00 */
[----:B------:R-:W-:Y:S11]  /*6730*/  ISETP.NE.AND P0, PT, R134, 0x1, PT ;  /* 0x000000018600780c */ /* 0x000ff60003f05270 */
[----:B------:R-:W-:Y:S02]  /*6740*/  @!UPT UIADD3 URZ, URZ, URZ, URZ ;  /* 0x0000003f3f3ff290 */ /* 0x000fe4000fffe03f */
[----:B------:R-:W-:Y:S05]  /*6750*/  @P0 IMAD.HI.U32 R134, R139, c[0x0][0x330], RZ ;  /* 0x0000cc008b860a27 */ /* 0x000fea00078e00ff */
[----:B------:R-:W-:Y:S02]  /*6760*/  @P0 SHF.R.U32.HI R139, RZ, c[0x0][0x334], R134 ;  /* 0x0000cd00ff8b0a19 */ /* 0x000fe40000011686 */
.L_x_3498:
[----:B------:R-:W-:Y:S05]  /*6770*/  BSYNC B0 ;  /* 0x0000000000007941 */ /* 0x000fea0003800000 */
.L_x_3496:
[----:B------:R-:W-:Y:S04]  /*6780*/  IMAD.MOV.U32 R134, RZ, RZ, c[0x0][0x32c] ;  /* 0x0000cb00ff867624 */ /* 0x000fe800078e00ff */
[----:B------:R-:W-:Y:S04]  /*6790*/  IMAD R139, R139, R134, -UR5 ;  /* 0x800000058b8b7e24 */ /* 0x000fe8000f8e0286 */
[----:B------:R-:W-:Y:S05]  /*67a0*/  IMAD.IADD R136, R139, 0x1, -R204 ;  /* 0x000000018b887824 */ /* 0x000fea00078e0acc */
[----:B------:R-:W-:Y:S02]  /*67b0*/  IADD3 R134, R136, c[0x0][0x32c], RZ ;  /* 0x0000cb0088867a10 */ /* 0x000fe40007ffe0ff */
[----:B------:R-:W-:Y:S02]  /*67c0*/  IMNMX R133, R133, R136, !PT ;  /* 0x0000008885857217 */ /* 0x000fe40007800200 */
[----:B------:R-:W-:Y:S02]  /*67d0*/  IMNMX R135, R135, R134, PT ;  /* 0x0000008687877217 */ /* 0x000fe40003800200 */
.L_x_3495:
        /* <DEDUP_REMOVED lines=11> */
[----:B------:R-:W1:Y:S01]  /*6890*/  SHFL.IDX PT, R5, R137, 0x1, 0x1c1f ;  /* 0x003c1f0089057f89 */ /* 0x000e6200000e0000 */
        /* <DEDUP_REMOVED lines=12> */
[--C-:B-1----:R-:W-:Y:S01]  /*6960*/  IMAD.IADD R132, R132, 0x1, R5.reuse ;  /* 0x0000000184847824 */ /* 0x102fe200078e0205 */
[C---:B------:R-:W-:Y:S01]  /*6970*/  ISETP.GT.AND P6, PT, R133.reuse, 0x11, P6 ;  /* 0x000000118500780c */ /* 0x040fe200037c4270 */
[----:B------:R-:W-:Y:S01]  /*6980*/  IMAD.IADD R0, R0, 0x1, R5 ;  /* 0x0000000100007824 */ /* 0x000fe200078e0205 */
        /* <DEDUP_REMOVED lines=58> */
.L_x_3501:
[----:B------:R-:W-:Y:S04]  /*6d30*/  MOV R4, 0x1 ;  /* 0x0000000100047802 */ /* 0x000fe80000000f00 */
[----:B------:R-:W-:Y:S11]  /*6d40*/  ISETP.NE.AND P0, PT, R4, c[0x0][0x32c], PT ;  /* 0x0000cb0004007a0c */ /* 0x000ff60003f05270 */
[----:B------:R-:W-:Y:S02]  /*6d50*/  @!UPT UIADD3 URZ, URZ, URZ, URZ ;  /* 0x0000003f3f3ff290 */ /* 0x000fe4000fffe03f */
[----:B------:R-:W-:Y:S05]  /*6d60*/  @P0 IMAD.HI.U32 R4, R5, c[0x0][0x330], RZ ;  /* 0x0000cc0005040a27 */ /* 0x000fea00078e00ff */
[----:B------:R-:W-:Y:S02]  /*6d70*/  @P0 SHF.R.U32.HI R5, RZ, c[0x0][0x334], R4 ;  /* 0x0000cd00ff050a19 */ /* 0x000fe40000011604 */
.L_x_3502:
[----:B------:R-:W-:Y:S05]  /*6d80*/  BSYNC B0 ;  /* 0x0000000000007941 */ /* 0x000fea0003800000 */
.L_x_3500:
[----:B------:R-:W-:Y:S04]  /*6d90*/  IMAD.MOV.U32 R4, RZ, RZ, c[0x0][0x32c] ;  /* 0x0000cb00ff047624 */ /* 0x000fe800078e00ff */
[----:B------:R-:W-:Y:S04]  /*6da0*/  IMAD R9, R5, R4, -UR5 ;  /* 0x8000000505097e24 */ /* 0x000fe8000f8e0204 */
[----:B------:R-:W-:Y:S05]  /*6db0*/  IMAD.IADD R9, R9, 0x1, -R204 ;  /* 0x0000000109097824 */ /* 0x000fea00078e0acc */
[----:B------:R-:W-:Y:S02]  /*6dc0*/  IADD3 R5, R9, c[0x0][0x32c], RZ ;  /* 0x0000cb0009057a10 */ /* 0x000fe40007ffe0ff */
[----:B------:R-:W-:Y:S02]  /*6dd0*/  IMNMX R0, R0, R9, !PT ;  /* 0x0000000900007217 */ /* 0x000fe40007800200 */
[----:B------:R-:W-:Y:S02]  /*6de0*/  IMNMX R132, R132, R5, PT ;  /* 0x0000000584847217 */ /* 0x000fe40003800200 */
.L_x_3499:
        /* <DEDUP_REMOVED lines=8> */
[----:B------:R-:W-:Y:S02]  /*6e70*/  FMNMX.FTZ R5, R138, R3, !PT ;  /* 0x000000038a057209 */ /* 0x000fe40007810000 */
[----:B------:R-:W-:Y:S02]  /*6e80*/  FSEL R13, R7, -INF , !P0 ;  /* 0xff800000070d7808 */ /* 0x000fe40004000000 */
[----:B------:R-:W-:Y:S02]  /*6e90*/  ISETP.GT.AND P6, PT, R0, 0x8, P6 ;  /* 0x000000080000780c */ /* 0x000fe400037c4270 */
        /* <DEDUP_REMOVED lines=27> */
[----:B------:R-:W-:Y:S02]  /*7050*/  FMNMX.FTZ R5, R158, R5, !PT ;  /* 0x000000059e057209 */ /* 0x000fe40007810000 */
[----:B------:R-:W-:Y:S02]  /*7060*/  FSEL R143, R18, -INF , !P6 ;  /* 0xff800000128f7808 */ /* 0x000fe40007000000 */
[----:B------:R-:W-:Y:S02]  /*7070*/  FMNMX.FTZ R6, R13, R6, !PT ;  /* 0x000000060d067209 */ /* 0x000fe40007810000 */
[----:B------:R-:W-:Y:S02]  /*7080*/  ISETP.LT.OR P0, PT, R132, 0x1a, P0 ;  /* 0x0000001a8400780c */ /* 0x000fe40000701670 */
[----:B------:R-:W-:Y:S02]  /*7090*/  PLOP3.LUT P6, PT, PT, PT, UP2, 0x80, 0x0 ;  /* 0x000000000000781c */ /* 0x000fe40003fcf028 */
[----:B------:R-:W-:Y:S02]  /*70a0*/  FMNMX.FTZ R5, R156, R5, !PT ;  /* 0x000000059c057209 */ /* 0x000fe40007810000 */
[----:B------:R-:W-:Y:S02]  /*70b0*/  FSEL R141, R19, -INF , !P0 ;  /* 0xff800000138d7808 */ /* 0x000fe40004000000 */
[----:B------:R-:W-:Y:S02]  /*70c0*/  ISETP.GT.AND P6, PT, R0, 0x20, P6 ;  /* 0x000000200000780c */ /* 0x000fe400037c4270 */
[----:B------:R-:W-:Y:S02]  /*70d0*/  FMNMX.FTZ R6, R9, R6, !PT ;  /* 0x0000000609067209 */ /* 0x000fe40007810000 */
[----:B------:R-:W-:Y:S02]  /*70e0*/  PLOP3.LUT P0, PT, PT, PT, UP2, 0x80, 0x0 ;  /* 0x000000000000781c */ /* 0x000fe40003f0f028 */
[----:B------:R-:W-:Y:S02]  /*70f0*/  FMNMX.FTZ R5, R154, R5, !PT ;  /* 0x000000059a057209 */ /* 0x000fe40007810000 */
[----:B------:R-:W-:Y:S02]  /*7100*/  ISETP.GT.AND P0, PT, R0, 0x21, P0 ;  /* 0x000000210000780c */ /* 0x000fe40000704270 */
[----:B------:R-:W-:Y:S02]  /*7110*/  ISETP.LT.OR P6, PT, R132, 0x21, P6 ;  /* 0x000000218400780c */ /* 0x000fe400037c1670 */
[----:B------:R-:W-:Y:S02]  /*7120*/  FMNMX.FTZ R6, R11, R6, !PT ;  /* 0x000000060b067209 */ /* 0x000fe40007810000 */
[----:B------:R-:W-:Y:S02]  /*7130*/  FMNMX.FTZ R4, R152, R5, !PT ;  /* 0x0000000598047209 */ /* 0x000fe40007810000 */
[----:B------:R-:W-:Y:S02]  /*7140*/  FSEL R217, R22, -INF , !P6 ;  /* 0xff80000016d97808 */ /* 0x000fe40007000000 */
[----:B------:R-:W-:Y:S02]  /*7150*/  ISETP.LT.OR P0, PT, R132, 0x22, P0 ;  /* 0x000000228400780c */ /* 0x000fe40000701670 */
[----:B------:R-:W-:Y:S02]  /*7160*/  FMNMX.FTZ R6, R215, R6, !PT ;  /* 0x00000006d7067209 */ /* 0x000fe40007810000 */
[----:B------:R-:W-:Y:S02]  /*7170*/  PLOP3.LUT P6, PT, PT, PT, UP2, 0x80, 0x0 ;  /* 0x000000000000781c */ /* 0x000fe40003fcf028 */
[----:B------:R-:W-:Y:S02]  /*7180*/  FMNMX.FTZ R5, R151, R4, !PT ;  /* 0x0000000497057209 */ /* 0x000fe40007810000 */
[----:B------:R-:W-:Y:S02]  /*7190*/  FSEL R159, R23, -INF , !P0 ;  /* 0xff800000179f7808 */ /* 0x000fe40004000000 */
[----:B------:R-:W-:Y:S01]  /*71a0*/  ISETP.GT.AND P6, PT, R0, 0x28, P6 ;  /* 0x000000280000780c */ /* 0x000fe200037c4270 */
[----:B------:R-:W-:Y:S01]  /*71b0*/  LDSM.16.MT88.4 R20, [R190+0x100] ;  /* 0x00010000be14783b */ /* 0x000fe20000004200 */
[----:B------:R-:W-:Y:S02]  /*71c0*/  FMNMX.FTZ R6, R171, R6, !PT ;  /* 0x00000006ab067209 */ /* 0x000fe40007810000 */
[----:B------:R-:W-:Y:S02]  /*71d0*/  PLOP3.LUT P0, PT, PT, PT, UP2, 0x80, 0x0 ;  /* 0x000000000000781c */ /* 0x000fe40003f0f028 */
[----:B------:R-:W-:Y:S02]  /*71e0*/  FMNMX.FTZ R5, R150, R5, !PT ;  /* 0x0000000596057209 */ /* 0x000fe40007810000 */
[----:B------:R-:W-:Y:S02]  /*71f0*/  FMNMX.FTZ R6, R143, R6, !PT ;  /* 0x000000068f067209 */ /* 0x000fe40007810000 */
[----:B------:R-:W-:Y:S02]  /*7200*/  ISETP.GT.AND P0, PT, R0, 0x29, P0 ;  /* 0x000000290000780c */ /* 0x000fe40000704270 */
[----:B------:R-:W-:Y:S02]  /*7210*/  ISETP.LT.OR P6, PT, R132, 0x29, P6 ;  /* 0x000000298400780c */ /* 0x000fe400037c1670 */
[----:B------:R-:W-:Y:S02]  /*7220*/  FMNMX.FTZ R5, R148, R5, !PT ;  /* 0x0000000594057209 */ /* 0x000fe40007810000 */
[----:B------:R-:W-:Y:S02]  /*7230*/  FSEL R157, R26, -INF , !P6 ;  /* 0xff8000001a9d7808 */ /* 0x000fe40007000000 */
[----:B------:R-:W-:Y:S02]  /*7240*/  FMNMX.FTZ R6, R141, R6, !PT ;  /* 0x000000068d067209 */ /* 0x000fe40007810000 */
[----:B------:R-:W-:Y:S02]  /*7250*/  ISETP.LT.OR P0, PT, R132, 0x2a, P0 ;  /* 0x0000002a8400780c */ /* 0x000fe40000701670 */
[----:B------:R-:W-:Y:S02]  /*7260*/  PLOP3.LUT P6, PT, PT, PT, UP2, 0x80, 0x0 ;  /* 0x000000000000781c */ /* 0x000fe40003fcf028 */
[----:B------:R-:W-:Y:S02]  /*7270*/  FMNMX.FTZ R4, R146, R5, !PT ;  /* 0x0000000592047209 */ /* 0x000fe40007810000 */
[----:B------:R-:W-:Y:S02]  /*7280*/  FSEL R155, R27, -INF , !P0 ;  /* 0xff8000001b9b7808 */ /* 0x000fe40004000000 */
[C---:B------:R-:W-:Y:S01]  /*7290*/  ISETP.GT.AND P6, PT, R0.reuse, 0x30, P6 ;  /* 0x000000300000780c */ /* 0x040fe200037c4270 */
[----:B------:R-:W1:Y:S01]  /*72a0*/  SHFL.BFLY PT, R5, R4, 0x2, 0x1f ;  /* 0x0c401f0004057f89 */ /* 0x000e6200000e0000 */
[----:B------:R-:W-:Y:S02]  /*72b0*/  FMNMX.FTZ R6, R217, R6, !PT ;  /* 0x00000006d9067209 */ /* 0x000fe40007810000 */
        /* <DEDUP_REMOVED lines=8> */
[----:B------:R-:W-:Y:S02]  /*7340*/  FSEL R147, R31, -INF , !P0 ;  /* 0xff8000001f937808 */ /* 0x000fe40004000000 */
[----:B------:R-:W-:Y:S01]  /*7350*/  FMNMX.FTZ R10, R155, R6, !PT ;  /* 0x000000069b0a7209 */ /* 0x000fe20007810000 */
[----:B------:R-:W-:Y:S01]  /*7360*/  LDSM.16.MT88.4 R28, [R189+0x100] ;  /* 0x00010000bd1c783b */ /* 0x000fe20000004200 */
[----:B------:R-:W-:Y:S02]  /*7370*/  ISETP.GT.AND P6, PT, R0, 0x38, P6 ;  /* 0x000000380000780c */ /* 0x000fe400037c4270 */
[----:B------:R-:W-:Y:S01]  /*7380*/  PLOP3.LUT P0, PT, PT, PT, UP2, 0x80, 0x0 ;  /* 0x000000000000781c */ /* 0x000fe20003f0f028 */
[----:B------:R-:W-:Y:S01]  /*7390*/  UISETP.GT.AND UP2, UPT, UR20, UR4, UPT ;  /* 0x000000041400728c */ /* 0x000fe2000bf44270 */
[----:B------:R-:W-:Y:S01]  /*73a0*/  ISETP.LT.OR P6, PT, R132, 0x39, P6 ;  /* 0x000000398400780c */ /* 0x000fe200037c1670 */
[----:B------:R-:W-:Y:S01]  /*73b0*/  UIADD3 UR20, UR20, -0x1, URZ ;  /* 0xffffffff14147890 */ /* 0x000fe2000fffe03f */
[----:B------:R-:W-:Y:S02]  /*73c0*/  ISETP.GT.AND P0, PT, R0, 0x39, P0 ;  /* 0x000000390000780c */ /* 0x000fe40000704270 */
[----:B------:R-:W-:Y:S02]  /*73d0*/  FMNMX.FTZ R0, R149, R10, !PT ;  /* 0x0000000a95007209 */ /* 0x000fe40007810000 */
[----:B------:R-:W-:Y:S02]  /*73e0*/  FSEL R145, R34, -INF , !P6 ;  /* 0xff80000022917808 */ /* 0x000fe40007000000 */
[----:B------:R-:W-:Y:S02]  /*73f0*/  FMNMX.FTZ R0, R147, R0, !PT ;  /* 0x0000000093007209 */ /* 0x000fe40007810000 */
        /* <DEDUP_REMOVED lines=12> */
[----:B------:R-:W-:Y:S01]  /*74c0*/  FSEL R4, R0, RZ, P0 ;  /* 0x000000ff00047208 */ /* 0x000fe20000000000 */
[----:B------:R-:W1:Y:S02]  /*74d0*/  SHFL.BFLY PT, R132, R5, 0x1, 0x1f ;  /* 0x0c201f0005847f89 */ /* 0x000e6400000e0000 */
[----:B------:R-:W-:Y:S02]  /*74e0*/  FFMA.FTZ R160, R138, c[0x0][0x2d0], -R153 ;  /* 0x0000b4008aa07a23 */ /* 0x000fe40000010899 */
[----:B------:R-:W-:Y:S02]  /*74f0*/  FADD.FTZ R3, -R4, R3 ;  /* 0x0000000304037221 */ /* 0x000fe40000010100 */
[--C-:B------:R-:W-:Y:S02]  /*7500*/  FFMA.FTZ R135, R136, c[0x0][0x2d0], -R153.reuse ;  /* 0x0000b40088877a23 */ /* 0x100fe40000010899 */
[--C-:B------:R-:W-:Y:S01]  /*7510*/  FFMA.FTZ R134, R134, c[0x0][0x2d0], -R153.reuse ;  /* 0x0000b40086867a23 */ /* 0x100fe20000010899 */
[----:B------:R-:W-:Y:S01]  /*7520*/  MUFU.EX2 R160, R160 ;  /* 0x000000a000a07308 */ /* 0x000fe20000000800 */
[--C-:B------:R-:W-:Y:S02]  /*7530*/  FFMA.FTZ R161, R8, c[0x0][0x2d0], -R153.reuse ;  /* 0x0000b40008a17a23 */ /* 0x100fe40000010899 */
[----:B------:R-:W-:Y:S02]  /*7540*/  FMUL.FTZ R6, R3, c[0x0][0x2d0] ;  /* 0x0000b40003067a20 */ /* 0x000fe40000410000 */
[--C-:B------:R-:W-:Y:S02]  /*7550*/  FFMA.FTZ R169, R140, c[0x0][0x2d0], -R153.reuse ;  /* 0x0000b4008ca97a23 */ /* 0x100fe40000010899 */
[--C-:B------:R-:W-:Y:S02]  /*7560*/  FFMA.FTZ R218, R158, c[0x0][0x2d0], -R153.reuse ;  /* 0x0000b4009eda7a23 */ /* 0x100fe40000010899 */
[--C-:B------:R-:W-:Y:S01]  /*7570*/  FFMA.FTZ R219, R156, c[0x0][0x2d0], -R153.reuse ;  /* 0x0000b4009cdb7a23 */ /* 0x100fe20000010899 */
[----:B------:R-:W2:Y:S01]  /*7580*/  MUFU.EX2 R135, R135 ;  /* 0x0000008700877308 */ /* 0x000ea20000000800 */
[--C-:B------:R-:W-:Y:S02]  /*7590*/  FFMA.FTZ R220, R154, c[0x0][0x2d0], -R153.reuse ;  /* 0x0000b4009adc7a23 */ /* 0x100fe40000010899 */
[--C-:B------:R-:W-:Y:S01]  /*75a0*/  FFMA.FTZ R221, R152, c[0x0][0x2d0], -R153.reuse ;  /* 0x0000b40098dd7a23 */ /* 0x100fe20000010899 */
[----:B-1----:R-:W-:Y:S01]  /*75b0*/  FMNMX.FTZ R132, R132, R5, !PT ;  /* 0x0000000584847209 */ /* 0x002fe20007810000 */
[--C-:B------:R-:W-:Y:S02]  /*75c0*/  FFMA.FTZ R225, R151, c[0x0][0x2d0], -R153.reuse ;  /* 0x0000b40097e17a23 */ /* 0x100fe40000010899 */
[--C-:B------:R-:W-:Y:S01]  /*75d0*/  FFMA.FTZ R226, R150, c[0x0][0x2d0], -R153.reuse ;  /* 0x0000b40096e27a23 */ /* 0x100fe20000010899 */
[C---:B------:R-:W-:Y:S01]  /*75e0*/  FSETP.NEU.FTZ.AND P0, PT, R132.reuse, -INF , PT ;  /* 0xff8000008400780b */ /* 0x040fe20003f1d000 */
[----:B------:R-:W-:Y:S01]  /*75f0*/  FMUL.FTZ R144, R132, c[0x0][0x2d0] ;  /* 0x0000b40084907a20 */ /* 0x000fe20000410000 */
[----:B------:R-:W-:Y:S01]  /*7600*/  MUFU.EX2 R134, R134 ;  /* 0x0000008600867308 */ /* 0x000fe20000000800 */
[--C-:B------:R-:W-:Y:S01]  /*7610*/  FFMA.FTZ R227, R148, c[0x0][0x2d0], -R153.reuse ;  /* 0x0000b40094e37a23 */ /* 0x100fe20000010899 */
[----:B------:R-:W-:Y:S01]  /*7620*/  FSEL R5, R132, RZ, P0 ;  /* 0x000000ff84057208 */ /* 0x000fe20000000000 */
[--C-:B------:R-:W-:Y:S01]  /*7630*/  FFMA.FTZ R166, R166, c[0x0][0x2d0], -R153.reuse ;  /* 0x0000b400a6a67a23 */ /* 0x100fe20000010899 */
[----:B------:R-:W-:Y:S01]  /*7640*/  FSEL R144, R144, RZ, P0 ;  /* 0x000000ff90907208 */ /* 0x000fe20000000000 */
[--C-:B------:R-:W-:Y:S01]  /*7650*/  FFMA.FTZ R167, R168, c[0x0][0x2d0], -R153.reuse ;  /* 0x0000b400a8a77a23 */ /* 0x100fe20000010899 */
[----:B------:R-:W-:Y:S01]  /*7660*/  PLOP3.LUT P0, PT, PT, PT, UP2, 0x80, 0x0 ;  /* 0x000000000000781c */ /* 0x000fe20003f0f028 */
[----:B------:R-:W-:Y:S02]  /*7670*/  FADD.FTZ R5, -R5, R2 ;  /* 0x0000000205057221 */ /* 0x000fe40000010100 */
[--C-:B------:R-:W-:Y:S01]  /*7680*/  FFMA.FTZ R164, R13, c[0x0][0x2d0], -R144.reuse ;  /* 0x0000b4000da47a23 */ /* 0x100fe20000010890 */
[----:B------:R-:W1:Y:S01]  /*7690*/  MUFU.EX2 R161, R161 ;  /* 0x000000a100a17308 */ /* 0x000e620000000800 */
[----:B------:R-:W3:Y:S01]  /*76a0*/  LDSM.16.MT88.4 R12, [R195+0x100] ;  /* 0x00010000c30c783b */ /* 0x000ee20000004200 */
[--C-:B------:R-:W-:Y:S01]  /*76b0*/  FFMA.FTZ R165, R17, c[0x0][0x2d0], -R144.reuse ;  /* 0x0000b40011a57a23 */ /* 0x100fe20000010890 */
[----:B--2---:R-:W-:Y:S01]  /*76c0*/  F2FP.PACK_AB R136, R135, R160 ;  /* 0x000000a08788723e */ /* 0x004fe200000000ff */
[--C-:B------:R-:W-:Y:S02]  /*76d0*/  FFMA.FTZ R163, R9, c[0x0][0x2d0], -R144.reuse ;  /* 0x0000b40009a37a23 */ /* 0x100fe40000010890 */
[--C-:B------:R-:W-:Y:S02]  /*76e0*/  FFMA.FTZ R162, R11, c[0x0][0x2d0], -R144.reuse ;  /* 0x0000b4000ba27a23 */ /* 0x100fe40000010890 */
[----:B------:R-:W-:Y:S02]  /*76f0*/  FMUL.FTZ R2, R5, c[0x0][0x2d0] ;  /* 0x0000b40005027a20 */ /* 0x000fe40000410000 */
[----:B------:R-:W2:Y:S01]  /*7700*/  MUFU.EX2 R3, R6 ;  /* 0x0000000600037308 */ /* 0x000ea20000000800 */
[--C-:B------:R-:W-:Y:S02]  /*7710*/  FFMA.FTZ R168, R142, c[0x0][0x2d0], -R153.reuse ;  /* 0x0000b4008ea87a23 */ /* 0x100fe40000010899 */
[--C-:B------:R-:W-:Y:S02]  /*7720*/  FFMA.FTZ R216, R141, c[0x0][0x2d0], -R144.reuse ;  /* 0x0000b4008dd87a23 */ /* 0x100fe40000010890 */
[--C-:B------:R-:W-:Y:S02]  /*7730*/  FFMA.FTZ R222, R159, c[0x0][0x2d0], -R144.reuse ;  /* 0x0000b4009fde7a23 */ /* 0x100fe40000010890 */
[--C-:B------:R-:W-:Y:S02]  /*7740*/  FFMA.FTZ R223, R157, c[0x0][0x2d0], -R144.reuse ;  /* 0x0000b4009ddf7a23 */ /* 0x100fe40000010890 */
[----:B------:R-:W-:Y:S01]  /*7750*/  LDSM.16.MT88.4 R156, [R195+0x5900] ;  /* 0x00590000c39c783b */ /* 0x000fe20000004200 */
[----:B------:R-:W-:Y:S01]  /*7760*/  MUFU.EX2 R165, R165 ;  /* 0x000000a500a57308 */ /* 0x000fe20000000800 */
[--C-:B------:R-:W-:Y:S02]  /*7770*/  FFMA.FTZ R224, R155, c[0x0][0x2d0], -R144.reuse ;  /* 0x0000b4009be07a23 */ /* 0x100fe40000010890 */
[--C-:B------:R-:W-:Y:S01]  /*7780*/  FFMA.FTZ R229, R149, c[0x0][0x2d0], -R144.reuse ;  /* 0x0000b40095e57a23 */ /* 0x100fe20000010890 */
[----:B-1----:R-:W-:Y:S01]  /*7790*/  F2FP.PACK_AB R138, R161, R134 ;  /* 0x00000086a18a723e */ /* 0x002fe200000000ff */
[--C-:B------:R-:W-:Y:S02]  /*77a0*/  FFMA.FTZ R230, R147, c[0x0][0x2d0], -R144.reuse ;  /* 0x0000b40093e67a23 */ /* 0x100fe40000010890 */
[----:B------:R-:W-:Y:S01]  /*77b0*/  LDSM.16.MT88.4 R148, [R189+0x3900] ;  /* 0x00390000bd94783b */ /* 0x000fe20000004200 */
[--C-:B------:R-:W-:Y:S02]  /*77c0*/  FFMA.FTZ R231, R145, c[0x0][0x2d0], -R144.reuse ;  /* 0x0000b40091e77a23 */ /* 0x100fe40000010890 */
[----:B------:R-:W1:Y:S01]  /*77d0*/  MUFU.EX2 R164, R164 ;  /* 0x000000a400a47308 */ /* 0x000e620000000800 */
[----:B------:R-:W-:Y:S02]  /*77e0*/  FFMA.FTZ R153, R146, c[0x0][0x2d0], -R153 ;  /* 0x0000b40092997a23 */ /* 0x000fe40000010899 */
[--C-:B------:R-:W-:Y:S02]  /*77f0*/  FFMA.FTZ R170, R215, c[0x0][0x2d0], -R144.reuse ;  /* 0x0000b400d7aa7a23 */ /* 0x100fe40000010890 */
[C---:B--2---:R-:W-:Y:S02]  /*7800*/  FMUL.FTZ R4, R3.reuse, R128 ;  /* 0x0000008003047220 */ /* 0x044fe40000410000 */
        /* <DEDUP_REMOVED lines=10> */
[----:B------:R-:W-:Y:S01]  /*78b0*/  FMUL.FTZ R33, R3, R125 ;  /* 0x0000007d03217220 */ /* 0x000fe20000410000 */
[----:B-1----:R-:W-:Y:S01]  /*78c0*/  F2FP.PACK_AB R137, R164, R165 ;  /* 0x000000a5a489723e */ /* 0x002fe200000000ff */
[--C-:B------:R-:W-:Y:S02]  /*78d0*/  FFMA.FTZ R215, R143, c[0x0][0x2d0], -R144.reuse ;  /* 0x0000b4008fd77a23 */ /* 0x100fe40000010890 */
[----:B------:R-:W-:Y:S01]  /*78e0*/  LDSM.16.MT88.4 R140, [R189+0x2900] ;  /* 0x00290000bd8c783b */ /* 0x000fe20000004200 */
[C---:B------:R-:W-:Y:S02]  /*78f0*/  FMUL.FTZ R36, R3.reuse, R36 ;  /* 0x0000002403247220 */ /* 0x040fe40000410000 */
[----:B------:R-:W1:Y:S01]  /*7900*/  MUFU.EX2 R2, R2 ;  /* 0x0000000200027308 */ /* 0x000e620000000800 */
[C---:B------:R-:W-:Y:S02]  /*7910*/  FMUL.FTZ R37, R3.reuse, R37 ;  /* 0x0000002503257220 */ /* 0x040fe40000410000 */
[C---:B------:R-:W-:Y:S02]  /*7920*/  FMUL.FTZ R40, R3.reuse, R40 ;  /* 0x0000002803287220 */ /* 0x040fe40000410000 */
[C---:B------:R-:W-:Y:S02]  /*7930*/  FMUL.FTZ R41, R3.reuse, R41 ;  /* 0x0000002903297220 */ /* 0x040fe40000410000 */
[C---:B------:R-:W-:Y:S02]  /*7940*/  FMUL.FTZ R44, R3.reuse, R44 ;  /* 0x0000002c032c7220 */ /* 0x040fe40000410000 */
[C---:B------:R-:W-:Y:S01]  /*7950*/  FMUL.FTZ R45, R3.reuse, R45 ;  /* 0x0000002d032d7220 */ /* 0x040fe20000410000 */
[----:B------:R4:W-:Y:S01]  /*7960*/  MUFU.EX2 R228, R153 ;  /* 0x0000009900e47308 */ /* 0x0009e20000000800 */
        /* <DEDUP_REMOVED lines=9> */
[C---:B-1----:R-:W-:Y:S02]  /*7a00*/  FMUL.FTZ R6, R2.reuse, R130 ;  /* 0x0000008202067220 */ /* 0x042fe40000410000 */
[C---:B------:R-:W-:Y:S02]  /*7a10*/  FMUL.FTZ R7, R2.reuse, R131 ;  /* 0x0000008302077220 */ /* 0x040fe40000410000 */
[----:B------:R-:W-:Y:S01]  /*7a20*/  LDSM.16.MT88.4 R128, [R190+0x2900] ;  /* 0x00290000be80783b */ /* 0x000fe20000004200 */
[C---:B------:R-:W-:Y:S01]  /*7a30*/  FMUL.FTZ R10, R2.reuse, R102 ;  /* 0x00000066020a7220 */ /* 0x040fe20000410000 */
[----:B------:R-:W1:Y:S01]  /*7a40*/  MUFU.EX2 R167, R167 ;  /* 0x000000a700a77308 */ /* 0x000e620000000800 */
[C---:B------:R-:W-:Y:S02]  /*7a50*/  FMUL.FTZ R11, R2.reuse, R103 ;  /* 0x00000067020b7220 */ /* 0x040fe40000410000 */
[C---:B---3--:R-:W-:Y:S03]  /*7a60*/  HMMA.16816.F32 R4, R136.reuse, R12, R4 ;  /* 0x0000000c8804723c */ /* 0x048fe60000001804 */
[----:B------:R-:W2:Y:S02]  /*7a70*/  LDSM.16.MT88.4 R100, [R188+0x100] ;  /* 0x00010000bc64783b */ /* 0x000ea40000004200 */
[C---:B------:R-:W-:Y:S02]  /*7a80*/  FMUL.FTZ R18, R2.reuse, R110 ;  /* 0x0000006e02127220 */ /* 0x040fe40000410000 */
[C---:B------:R-:W-:Y:S01]  /*7a90*/  FMUL.FTZ R12, R3.reuse, R104 ;  /* 0x00000068030c7220 */ /* 0x040fe20000410000 */
[C---:B------:R-:W-:Y:S01]  /*7aa0*/  HMMA.16816.F32 R8, R136.reuse, R14, R8 ;  /* 0x0000000e8808723c */ /* 0x040fe20000001808 */
[----:B------:R-:W-:Y:S02]  /*7ab0*/  MUFU.EX2 R168, R168 ;  /* 0x000000a800a87308 */ /* 0x000fe40000000800 */
[----:B----4-:R-:W-:Y:S01]  /*7ac0*/  LDSM.16.MT88.4 R152, [R188+0x3900] ;  /* 0x00390000bc98783b */ /* 0x010fe20000004200 */
[C---:B------:R-:W-:Y:S02]  /*7ad0*/  FMUL.FTZ R13, R3.reuse, R105 ;  /* 0x00000069030d7220 */ /* 0x040fe40000410000 */
[C---:B------:R-:W-:Y:S02]  /*7ae0*/  FMUL.FTZ R19, R2.reuse, R111 ;  /* 0x0000006f02137220 */ /* 0x040fe40000410000 */
[C---:B------:R-:W-:Y:S03]  /*7af0*/  FMUL.FTZ R14, R2.reuse, R106 ;  /* 0x0000006a020e7220 */ /* 0x040fe60000410000 */
[----:B------:R-:W-:Y:S01]  /*7b00*/  LDSM.16.MT88.4 R108, [R190+0x2100] ;  /* 0x00210000be6c783b */ /* 0x000fe20000004200 */
[C---:B------:R-:W-:Y:S01]  /*7b10*/  FMUL.FTZ R15, R2.reuse, R107 ;  /* 0x0000006b020f7220 */ /* 0x040fe20000410000 */
[----:B------:R-:W3:Y:S01]  /*7b20*/  MUFU.EX2 R169, R169 ;  /* 0x000000a900a97308 */ /* 0x000ee20000000800 */
[C---:B------:R-:W-:Y:S02]  /*7b30*/  FMUL.FTZ R26, R2.reuse, R118 ;  /* 0x00000076021a7220 */ /* 0x040fe40000410000 */
[C---:B------:R-:W-:Y:S02]  /*7b40*/  FMUL.FTZ R27, R2.reuse, R119 ;  /* 0x00000077021b7220 */ /* 0x040fe40000410000 */
[C---:B------:R-:W-:Y:S01]  /*7b50*/  FMUL.FTZ R34, R2.reuse, R126 ;  /* 0x0000007e02227220 */ /* 0x040fe20000410000 */
[C---:B------:R-:W-:Y:S01]  /*7b60*/  HMMA.16816.F32 R12, R136.reuse, R20, R12 ;  /* 0x00000014880c723c */ /* 0x040fe2000000180c */
[----:B------:R-:W4:Y:S02]  /*7b70*/  LDSM.16.MT88.4 R104, [R195+0x2100] ;  /* 0x00210000c368783b */ /* 0x000f240000004200 */
        /* <DEDUP_REMOVED lines=14> */
[----:B------:R-:W-:Y:S01]  /*7c60*/  LDSM.16.MT88.4 R112, [R195+0x900] ;  /* 0x00090000c370783b */ /* 0x000fe20000004200 */
[C---:B------:R-:W-:Y:S01]  /*7c70*/  FMUL.FTZ R46, R2.reuse, R46 ;  /* 0x0000002e022e7220 */ /* 0x040fe20000410000 */
[C---:B------:R-:W-:Y:S01]  /*7c80*/  HMMA.16816.F32 R20, R136.reuse, R28, R20 ;  /* 0x0000001c8814723c */ /* 0x040fe20000001814 */
[----:B------:R-:W5:Y:S02]  /*7c90*/  MUFU.EX2 R216, R216 ;  /* 0x000000d800d87308 */ /* 0x000f640000000800 */
[C---:B------:R-:W-:Y:S02]  /*7ca0*/  FMUL.FTZ R47, R2.reuse, R47 ;  /* 0x0000002f022f7220 */ /* 0x040fe40000410000 */
        /* <DEDUP_REMOVED lines=9> */
[----:B------:R-:W-:Y:S01]  /*7d40*/  LDSM.16.MT88.4 R120, [R188+0x900] ;  /* 0x00090000bc78783b */ /* 0x000fe20000004200 */
        /* <DEDUP_REMOVED lines=8> */
[----:B------:R-:W2:Y:S03]  /*7dd0*/  LDSM.16.MT88.4 R100, [R189+0x2100] ;  /* 0x00210000bd64783b */ /* 0x000ea60000004200 */
[C---:B------:R-:W-:Y:S02]  /*7de0*/  FMUL.FTZ R62, R2.reuse, R62 ;  /* 0x0000003e023e7220 */ /* 0x040fe40000410000 */
[C---:B------:R-:W-:Y:S01]  /*7df0*/  FMUL.FTZ R63, R2.reuse, R63 ;  /* 0x0000003f023f7220 */ /* 0x040fe20000410000 */
[----:B------:R-:W-:Y:S01]  /*7e00*/  MUFU.EX2 R221, R221 ;  /* 0x000000dd00dd7308 */ /* 0x000fe20000000800 */
[C---:B----4-:R-:W-:Y:S04]  /*7e10*/  HMMA.16816.F32 R36, R136.reuse, R104, R36 ;  /* 0x000000688824723c */ /* 0x050fe80000001824 */
[C---:B------:R-:W-:Y:S02]  /*7e20*/  FMUL.FTZ R64, R3.reuse, R64 ;  /* 0x0000004003407220 */ /* 0x040fe40000410000 */
[C---:B------:R-:W-:Y:S02]  /*7e30*/  FMUL.FTZ R65, R3.reuse, R65 ;  /* 0x0000004103417220 */ /* 0x040fe40000410000 */
[C---:B------:R-:W-:Y:S01]  /*7e40*/  HMMA.16816.F32 R40, R136.reuse, R106, R40 ;  /* 0x0000006a8828723c */ /* 0x040fe20000001828 */
[----:B------:R-:W4:Y:S01]  /*7e50*/  LDSM.16.MT88.4 R104, [R188+0x2100] ;  /* 0x00210000bc68783b */ /* 0x000f220000004200 */
        /* <DEDUP_REMOVED lines=8> */
[----:B------:R-:W1:Y:S03]  /*7ee0*/  LDSM.16.MT88.4 R108, [R195+0x4100] ;  /* 0x00410000c36c783b */ /* 0x000e660000004200 */
[C---:B------:R-:W-:Y:S02]  /*7ef0*/  FMUL.FTZ R70, R2.reuse, R70 ;  /* 0x0000004602467220 */ /* 0x040fe40000410000 */
[C---:B------:R-:W-:Y:S01]  /*7f00*/  FMUL.FTZ R71, R2.reuse, R71 ;  /* 0x0000004702477220 */ /* 0x040fe20000410000 */
[----:B------:R-:W-:Y:S01]  /*7f10*/  MUFU.EX2 R224, R224 ;  /* 0x000000e000e07308 */ /* 0x000fe20000000800 */
[C---:B------:R-:W-:Y:S01]  /*7f20*/  FMUL.FTZ R72, R3.reuse, R72 ;  /* 0x0000004803487220 */ /* 0x040fe20000410000 */
[C---:B--2---:R-:W-:Y:S03]  /*7f30*/  HMMA.16816.F32 R52, R136.reuse, R100, R52 ;  /* 0x000000648834723c */ /* 0x044fe60000001834 */
[C---:B------:R-:W-:Y:S02]  /*7f40*/  FMUL.FTZ R73, R3.reuse, R73 ;  /* 0x0000004903497220 */ /* 0x040fe40000410000 */
[C---:B------:R-:W-:Y:S02]  /*7f50*/  FMUL.FTZ R74, R2.reuse, R74 ;  /* 0x0000004a024a7220 */ /* 0x040fe40000410000 */
[C---:B------:R-:W-:Y:S01]  /*7f60*/  FMUL.FTZ R75, R2.reuse, R75 ;  /* 0x0000004b024b7220 */ /* 0x040fe20000410000 */
[C---:B------:R-:W-:Y:S01]  /*7f70*/  HMMA.16816.F32 R56, R136.reuse, R102, R56 ;  /* 0x000000668838723c */ /* 0x040fe20000001838 */
[----:B------:R-:W2:Y:S01]  /*7f80*/  LDSM.16.MT88.4 R100, [R190+0x4100] ;  /* 0x00410000be64783b */ /* 0x000ea20000004200 */
        /* <DEDUP_REMOVED lines=8> */
[----:B------:R-:W4:Y:S03]  /*8010*/  LDSM.16.MT88.4 R104, [R189+0x4100] ;  /* 0x00410000bd68783b */ /* 0x000f260000004200 */
[C---:B------:R-:W-:Y:S02]  /*8020*/  FMUL.FTZ R80, R3.reuse, R80 ;  /* 0x0000005003507220 */ /* 0x040fe40000410000 */
[C---:B------:R-:W-:Y:S01]  /*8030*/  FMUL.FTZ R81, R3.reuse, R81 ;  /* 0x0000005103517220 */ /* 0x040fe20000410000 */
[----:B------:R-:W-:Y:S01]  /*8040*/  MUFU.EX2 R227, R227 ;  /* 0x000000e300e37308 */ /* 0x000fe20000000800 */
[C---:B-1----:R-:W-:Y:S04]  /*8050*/  HMMA.16816.F32 R68, R136.reuse, R108, R68 ;  /* 0x0000006c8844723c */ /* 0x042fe80000001844 */
[C---:B------:R-:W-:Y:S02]  /*8060*/  FMUL.FTZ R82, R2.reuse, R82 ;  /* 0x0000005202527220 */ /* 0x040fe40000410000 */
[C---:B------:R-:W-:Y:S02]  /*8070*/  FMUL.FTZ R83, R2.reuse, R83 ;  /* 0x0000005302537220 */ /* 0x040fe40000410000 */
[C---:B------:R-:W-:Y:S01]  /*8080*/  HMMA.16816.F32 R72, R136.reuse, R110, R72 ;  /* 0x0000006e8848723c */ /* 0x040fe20000001848 */
[----:B------:R-:W1:Y:S01]  /*8090*/  LDSM.16.MT88.4 R108, [R188+0x4100] ;  /* 0x00410000bc6c783b */ /* 0x000e620000004200 */
[----:B------:R-:W-:Y:S02]  /*80a0*/  MUFU.EX2 R229, R229 ;  /* 0x000000e500e57308 */ /* 0x000fe40000000800 */
[C---:B------:R-:W-:Y:S02]  /*80b0*/  FMUL.FTZ R84, R3.reuse, R84 ;  /* 0x0000005403547220 */ /* 0x040fe40000410000 */
[----:B------:R-:W-:Y:S02]  /*80c0*/  FMUL.FTZ R85, R3, R85 ;  /* 0x0000005503557220 */ /* 0x000fe40000410000 */
[C---:B------:R-:W-:Y:S01]  /*80d0*/  FMUL.FTZ R86, R2.reuse, R86 ;  /* 0x0000005602567220 */ /* 0x040fe20000410000 */
[C---:B--2---:R-:W-:Y:S03]  /*80e0*/  HMMA.16816.F32 R76, R136.reuse, R100, R76 ;  /* 0x00000064884c723c */ /* 0x044fe6000000184c */
[C---:B------:R-:W-:Y:S01]  /*80f0*/  FMUL.FTZ R87, R2.reuse, R87 ;  /* 0x0000005702577220 */ /* 0x040fe20000410000 */
[----:B------:R-:W-:Y:S01]  /*8100*/  MUFU.EX2 R230, R230 ;  /* 0x000000e600e67308 */ /* 0x000fe20000000800 */
[--C-:B------:R-:W-:Y:S02]  /*8110*/  FFMA.FTZ R171, R171, c[0x0][0x2d0], -R144.reuse ;  /* 0x0000b400abab7a23 */ /* 0x100fe40000010890 */
[C---:B------:R-:W-:Y:S01]  /*8120*/  FMUL.FTZ R88, R3.reuse, R88 ;  /* 0x0000005803587220 */ /* 0x040fe20000410000 */
[C---:B------:R-:W-:Y:S04]  /*8130*/  HMMA.16816.F32 R80, R136.reuse, R102, R80 ;  /* 0x000000668850723c */ /* 0x040fe80000001850 */
[----:B------:R-:W-:Y:S01]  /*8140*/  FMUL.FTZ R89, R3, R89 ;  /* 0x0000005903597220 */ /* 0x000fe20000410000 */
[----:B------:R-:W-:Y:S01]  /*8150*/  F2FP.PACK_AB R100, R167, R166 ;  /* 0x000000a6a764723e */ /* 0x000fe200000000ff */
[C---:B------:R-:W-:Y:S01]  /*8160*/  FMUL.FTZ R90, R2.reuse, R90 ;  /* 0x0000005a025a7220 */ /* 0x040fe20000410000 */
[----:B---3--:R-:W-:Y:S01]  /*8170*/  F2FP.PACK_AB R102, R169, R168 ;  /* 0x000000a8a966723e */ /* 0x008fe200000000ff */
[C---:B----4-:R-:W-:Y:S01]  /*8180*/  HMMA.16816.F32 R84, R136.reuse, R104, R84 ;  /* 0x000000688854723c */ /* 0x050fe20000001854 */
[----:B------:R-:W2:Y:S03]  /*8190*/  MUFU.EX2 R171, R171 ;  /* 0x000000ab00ab7308 */ /* 0x000ea60000000800 */
[----:B------:R-:W-:Y:S01]  /*81a0*/  FMUL.FTZ R91, R2, R91 ;  /* 0x0000005b025b7220 */ /* 0x000fe20000410000 */
[----:B-----5:R-:W-:Y:S01]  /*81b0*/  F2FP.PACK_AB R103, R216, R215 ;  /* 0x000000d7d867723e */ /* 0x020fe200000000ff */
[C---:B------:R-:W-:Y:S02]  /*81c0*/  FMUL.FTZ R92, R3.reuse, R92 ;  /* 0x0000005c035c7220 */ /* 0x040fe40000410000 */
[C---:B------:R-:W-:Y:S03]  /*81d0*/  FMUL.FTZ R93, R3.reuse, R93 ;  /* 0x0000005d035d7220 */ /* 0x040fe60000410000 */
[C---:B------:R-:W-:Y:S01]  /*81e0*/  HMMA.16816.F32 R88, R136.reuse, R106, R88 ;  /* 0x0000006a8858723c */ /* 0x040fe20000001858 */
[----:B------:R-:W3:Y:S01]  /*81f0*/  LDSM.16.MT88.4 R104, [R189+0x900] ;  /* 0x00090000bd68783b */ /* 0x000ee20000004200 */
[----:B------:R-:W-:Y:S01]  /*8200*/  MUFU.EX2 R231, R231 ;  /* 0x000000e700e77308 */ /* 0x000fe20000000800 */
[C---:B------:R-:W-:Y:S02]  /*8210*/  FMUL.FTZ R94, R2.reuse, R94 ;  /* 0x0000005e025e7220 */ /* 0x040fe40000410000 */
[C---:B------:R-:W-:Y:S02]  /*8220*/  FMUL.FTZ R95, R2.reuse, R95 ;  /* 0x0000005f025f7220 */ /* 0x040fe40000410000 */
[C---:B------:R-:W-:Y:S02]  /*8230*/  FMUL.FTZ R96, R3.reuse, R96 ;  /* 0x0000006003607220 */ /* 0x040fe40000410000 */
[----:B------:R-:W-:Y:S03]  /*8240*/  FMUL.FTZ R97, R3, R97 ;  /* 0x0000006103617220 */ /* 0x000fe60000410000 */
[C---:B-1----:R-:W-:Y:S03]  /*8250*/  HMMA.16816.F32 R92, R136.reuse, R108, R92 ;  /* 0x0000006c885c723c */ /* 0x042fe6000000185c */
[C---:B------:R-:W-:Y:S01]  /*8260*/  FMUL.FTZ R98, R2.reuse, R98 ;  /* 0x0000006202627220 */ /* 0x040fe20000410000 */
[----:B--2---:R-:W-:Y:S01]  /*8270*/  F2FP.PACK_AB R101, R171, R170 ;  /* 0x000000aaab65723e */ /* 0x004fe200000000ff */
[C---:B------:R-:W-:Y:S02]  /*8280*/  FMUL.FTZ R99, R2.reuse, R99 ;  /* 0x0000006302637220 */ /* 0x040fe40000410000 */
[--C-:B------:R-:W-:Y:S02]  /*8290*/  FFMA.FTZ R217, R217, c[0x0][0x2d0], -R144.reuse ;  /* 0x0000b400d9d97a23 */ /* 0x100fe40000010890 */
[----:B------:R-:W-:Y:S03]  /*82a0*/  FFMA.FTZ R144, R133, c[0x0][0x2d0], -R144 ;  /* 0x0000b40085907a23 */ /* 0x000fe60000010890 */
[----:B------:R-:W-:Y:S01]  /*82b0*/  HMMA.16816.F32 R96, R136, R110, R96 ;  /* 0x0000006e8860723c */ /* 0x000fe20000001860 */
[----:B------:R-:W1:Y:S01]  /*82c0*/  LDSM.16.MT88.4 R108, [R188+0x2900] ;  /* 0x00290000bc6c783b */ /* 0x000e620000004200 */
[----:B------:R2:W-:Y:S01]  /*82d0*/  MUFU.EX2 R232, R144 ;  /* 0x0000009000e87308 */ /* 0x0005e20000000800 */
[----:B------:R-:W-:Y:S02]  /*82e0*/  FFMA.FTZ R160, R3, R206, R160 ;  /* 0x000000ce03a07223 */ /* 0x000fe400000100a0 */
[----:B------:R-:W-:Y:S02]  /*82f0*/  FFMA.FTZ R165, R2, R207, R165 ;  /* 0x000000cf02a57223 */ /* 0x000fe400000100a5 */
[----:B------:R-:W-:Y:S01]  /*8300*/  FADD.FTZ R135, R135, R160 ;  /* 0x000000a087877221 */ /* 0x000fe20000010000 */
[C---:B------:R-:W-:Y:S01]  /*8310*/  HMMA.16816.F32 R4, R100.reuse, R112, R4 ;  /* 0x000000706404723c */ /* 0x040fe20000001804 */
[----:B------:R-:W-:Y:S03]  /*8320*/  LDSM.16.MT88.4 R136, [R189+0x3100] ;  /* 0x00310000bd88783b */ /* 0x000fe60000004200 */
[----:B------:R-:W4:Y:S01]  /*8330*/  MUFU.EX2 R217, R217 ;  /* 0x000000d900d97308 */ /* 0x000f220000000800 */
        /* <DEDUP_REMOVED lines=8> */
[----:B------:R-:W-:Y:S02]  /*83c0*/  FADD.FTZ R3, R162, R3 ;  /* 0x00000003a2037221 */ /* 0x000fe40000010000 */
[----:B------:R-:W-:Y:S02]  /*83d0*/  FADD.FTZ R166, R166, R161 ;  /* 0x000000a1a6a67221 */ /* 0x000fe40000010000 */
[C---:B------:R-:W-:Y:S01]  /*83e0*/  HMMA.16816.F32 R16, R100.reuse, R118, R16 ;  /* 0x000000766410723c */ /* 0x040fe20000001810 */
[----:B------:R-:W-:Y:S03]  /*83f0*/  LDSM.16.MT88.4 R116, [R189+0x4900] ;  /* 0x00490000bd74783b */ /* 0x000fe60000004200 */
[----:B------:R-:W-:Y:S01]  /*8400*/  FADD.FTZ R2, R170, R3 ;  /* 0x00000003aa027221 */ /* 0x000fe20000010000 */
[----:B------:R-:W-:Y:S01]  /*8410*/  MOV R3, R0 ;  /* 0x0000000000037202 */ /* 0x000fe20000000f00 */
[----:B------:R-:W-:Y:S02]  /*8420*/  FADD.FTZ R167, R167, R166 ;  /* 0x000000a6a7a77221 */ /* 0x000fe40000010000 */
[C---:B---3--:R-:W-:Y:S04]  /*8430*/  HMMA.16816.F32 R20, R100.reuse, R104, R20 ;  /* 0x000000686414723c */ /* 0x048fe80000001814 */
[----:B------:R-:W-:Y:S02]  /*8440*/  FADD.FTZ R2, R171, R2 ;  /* 0x00000002ab027221 */ /* 0x000fe40000010000 */
[----:B------:R-:W-:Y:S02]  /*8450*/  FADD.FTZ R168, R168, R167 ;  /* 0x000000a7a8a87221 */ /* 0x000fe40000010000 */
[C---:B------:R-:W-:Y:S01]  /*8460*/  HMMA.16816.F32 R24, R100.reuse, R106, R24 ;  /* 0x0000006a6418723c */ /* 0x040fe20000001818 */
[----:B------:R-:W2:Y:S03]  /*8470*/  LDSM.16.MT88.4 R104, [R195+0x4900] ;  /* 0x00490000c368783b */ /* 0x000ea60000004200 */
[----:B------:R-:W-:Y:S01]  /*8480*/  FADD.FTZ R215, R215, R2 ;  /* 0x00000002d7d77221 */ /* 0x000fe20000010000 */
[----:B------:R-:W-:Y:S01]  /*8490*/  MOV R2, R132 ;  /* 0x0000008400027202 */ /* 0x000fe20000000f00 */
        /* <DEDUP_REMOVED lines=23> */
[C---:B------:R-:W-:Y:S08]  /*8610*/  HMMA.16816.F32 R84, R100.reuse, R116, R84 ;  /* 0x000000746454723c */ /* 0x040ff00000001854 */
[C---:B------:R-:W-:Y:S01]  /*8620*/  HMMA.16816.F32 R88, R100.reuse, R118, R88 ;  /* 0x000000766458723c */ /* 0x040fe20000001858 */
[----:B------:R-:W5:Y:S07]  /*8630*/  LDSM.16.MT88.4 R116, [R195+0x3100] ;  /* 0x00310000c374783b */ /* 0x000f6e0000004200 */
[C---:B-1----:R-:W-:Y:S08]  /*8640*/  HMMA.16816.F32 R92, R100.reuse, R108, R92 ;  /* 0x0000006c645c723c */ /* 0x042ff0000000185c */
[----:B------:R-:W-:Y:S01]  /*8650*/  HMMA.16816.F32 R96, R100, R110, R96 ;  /* 0x0000006e6460723c */ /* 0x000fe20000001860 */
[----:B------:R-:W-:Y:S06]  /*8660*/  LDSM.16.MT88.4 R108, [R195+0x5100] ;  /* 0x00510000c36c783b */ /* 0x000fec0000004200 */
[----:B------:R-:W-:Y:S01]  /*8670*/  F2FP.PACK_AB R100, R219, R218 ;  /* 0x000000dadb64723e */ /* 0x000fe200000000ff */
[----:B------:R-:W-:Y:S01]  /*8680*/  FADD.FTZ R218, R218, R169 ;  /* 0x000000a9dada7221 */ /* 0x000fe20000010000 */
[----:B------:R-:W-:Y:S03]  /*8690*/  F2FP.PACK_AB R102, R221, R220 ;  /* 0x000000dcdd66723e */ /* 0x000fe600000000ff */
[----:B----4-:R-:W-:Y:S01]  /*86a0*/  F2FP.PACK_AB R101, R222, R217 ;  /* 0x000000d9de65723e */ /* 0x010fe200000000ff */
        /* <DEDUP_REMOVED lines=10> */
[----:B------:R-:W1:Y:S07]  /*8750*/  LDSM.16.MT88.4 R104, [R188+0x3100] ;  /* 0x00310000bc68783b */ /* 0x000e6e0000004200 */
[C---:B------:R-:W-:Y:S08]  /*8760*/  HMMA.16816.F32 R12, R100.reuse, R120, R12 ;  /* 0x00000078640c723c */ /* 0x040ff0000000180c */
[C---:B------:R-:W-:Y:S08]  /*8770*/  HMMA.16816.F32 R16, R100.reuse, R122, R16 ;  /* 0x0000007a6410723c */ /* 0x040ff00000001810 */
[C---:B---3--:R-:W-:Y:S08]  /*8780*/  HMMA.16816.F32 R20, R100.reuse, R112, R20 ;  /* 0x000000706414723c */ /* 0x048ff00000001814 */
[C---:B------:R-:W-:Y:S01]  /*8790*/  HMMA.16816.F32 R24, R100.reuse, R114, R24 ;  /* 0x000000726418723c */ /* 0x040fe20000001818 */
[----:B------:R-:W2:Y:S07]  /*87a0*/  LDSM.16.MT88.4 R112, [R190+0x5100] ;  /* 0x00510000be70783b */ /* 0x000eae0000004200 */
[C---:B------:R-:W-:Y:S08]  /*87b0*/  HMMA.16816.F32 R28, R100.reuse, R124, R28 ;  /* 0x0000007c641c723c */ /* 0x040ff0000000181c */
[C---:B------:R-:W-:Y:S01]  /*87c0*/  HMMA.16816.F32 R32, R100.reuse, R126, R32 ;  /* 0x0000007e6420723c */ /* 0x040fe20000001820 */
[----:B------:R-:W-:Y:S07]  /*87d0*/  LDSM.16.MT88.4 R124, [R188+0x1900] ;  /* 0x00190000bc7c783b */ /* 0x000fee0000004200 */
[C---:B-----5:R-:W-:Y:S08]  /*87e0*/  HMMA.16816.F32 R36, R100.reuse, R116, R36 ;  /* 0x000000746424723c */ /* 0x060ff00000001824 */
        /* <DEDUP_REMOVED lines=18> */
[C---:B------:R-:W-:Y:S04]  /*8910*/  HMMA.16816.F32 R68, R100.reuse, R108, R68 ;  /* 0x0000006c6444723c */ /* 0x040fe80000001844 */
[----:B------:R-:W-:Y:S02]  /*8920*/  FADD.FTZ R207, R231, R230 ;  /* 0x000000e6e7cf7221 */ /* 0x000fe40000010000 */
[----:B------:R-:W-:Y:S02]  /*8930*/  FADD.FTZ R206, R228, R227 ;  /* 0x000000e3e4ce7221 */ /* 0x000fe40000010000 */
[C---:B------:R-:W-:Y:S01]  /*8940*/  HMMA.16816.F32 R72, R100.reuse, R110, R72 ;  /* 0x0000006e6448723c */ /* 0x040fe20000001848 */
[----:B------:R-:W4:Y:S03]  /*8950*/  LDSM.16.MT88.4 R108, [R195+0x1900] ;  /* 0x00190000c36c783b */ /* 0x000f260000004200 */
[----:B------:R-:W-:Y:S04]  /*8960*/  FADD.FTZ R207, R232, R207 ;  /* 0x000000cfe8cf7221 */ /* 0x000fe80000010000 */
[C---:B--2---:R-:W-:Y:S08]  /*8970*/  HMMA.16816.F32 R76, R100.reuse, R112, R76 ;  /* 0x00000070644c723c */ /* 0x044ff0000000184c */
[C---:B------:R-:W-:Y:S01]  /*8980*/  HMMA.16816.F32 R80, R100.reuse, R114, R80 ;  /* 0x000000726450723c */ /* 0x040fe20000001850 */
[----:B------:R-:W2:Y:S07]  /*8990*/  LDSM.16.MT88.4 R112, [R190+0x1900] ;  /* 0x00190000be70783b */ /* 0x000eae0000004200 */
[C---:B---3--:R-:W-:Y:S08]  /*89a0*/  HMMA.16816.F32 R84, R100.reuse, R116, R84 ;  /* 0x000000746454723c */ /* 0x048ff00000001854 */
[C---:B------:R-:W-:Y:S01]  /*89b0*/  HMMA.16816.F32 R88, R100.reuse, R118, R88 ;  /* 0x000000766458723c */ /* 0x040fe20000001858 */
[----:B------:R-:W3:Y:S07]  /*89c0*/  LDSM.16.MT88.4 R116, [R189+0x1900] ;  /* 0x00190000bd74783b */ /* 0x000eee0000004200 */
[C---:B-1----:R-:W-:Y:S08]  /*89d0*/  HMMA.16816.F32 R92, R100.reuse, R104, R92 ;  /* 0x00000068645c723c */ /* 0x042ff0000000185c */
[----:B------:R-:W-:Y:S08]  /*89e0*/  HMMA.16816.F32 R96, R100, R106, R96 ;  /* 0x0000006a6460723c */ /* 0x000ff00000001860 */
[C---:B----4-:R-:W-:Y:S01]  /*89f0*/  HMMA.16816.F32 R128, R136.reuse, R108, R4 ;  /* 0x0000006c8880723c */ /* 0x050fe20000001804 */
[----:B------:R-:W1:Y:S07]  /*8a00*/  LDSM.16.MT88.4 R4, [R190+0x5900] ;  /* 0x00590000be04783b */ /* 0x000e6e0000004200 */
[C---:B------:R-:W-:Y:S01]  /*8a10*/  HMMA.16816.F32 R100, R136.reuse, R110, R8 ;  /* 0x0000006e8864723c */ /* 0x040fe20000001808 */
[----:B------:R-:W4:Y:S07]  /*8a20*/  LDSM.16.MT88.4 R8, [R189+0x5900] ;  /* 0x00590000bd08783b */ /* 0x000f2e0000004200 */
[C---:B--2---:R-:W-:Y:S01]  /*8a30*/  HMMA.16816.F32 R104, R136.reuse, R112, R12 ;  /* 0x000000708868723c */ /* 0x044fe2000000180c */
[----:B------:R-:W2:Y:S07]  /*8a40*/  LDSM.16.MT88.4 R12, [R188+0x5900] ;  /* 0x00590000bc0c783b */ /* 0x000eae0000004200 */
[C---:B------:R-:W-:Y:S08]  /*8a50*/  HMMA.16816.F32 R108, R136.reuse, R114, R16 ;  /* 0x00000072886c723c */ /* 0x040ff00000001810 */
        /* <DEDUP_REMOVED lines=16> */
[C---:B----4-:R-:W-:Y:S07]  /*8b60*/  HMMA.16816.F32 R84, R136.reuse, R8, R84 ;  /* 0x000000088854723c */ /* 0x050fee0000001854 */
[----:B------:R-:W-:Y:S01]  /*8b70*/  MOV R8, R132 ;  /* 0x0000008400087202 */ /* 0x000fe20000000f00 */
[C---:B------:R-:W-:Y:S08]  /*8b80*/  HMMA.16816.F32 R88, R136.reuse, R10, R88 ;  /* 0x0000000a8858723c */ /* 0x040ff00000001858 */
[C---:B--2---:R-:W-:Y:S08]  /*8b90*/  HMMA.16816.F32 R92, R136.reuse, R12, R92 ;  /* 0x0000000c885c723c */ /* 0x044ff0000000185c */
[----:B------:R-:W-:Y:S01]  /*8ba0*/  HMMA.16816.F32 R96, R136, R14, R96 ;  /* 0x0000000e8860723c */ /* 0x000fe20000001860 */
[----:B------:R-:W-:-:S07]  /*8bb0*/  @P0 BRA `(.L_x_3503) ;  /* 0xffffc89000000947 */ /* 0x000fce000383ffff */
.L_x_3492:
        /* <DEDUP_REMOVED lines=28> */
.L_x_3505:
[----:B------:R-:W-:Y:S02]  /*8d80*/  ULDC UR4, c[0x0][0x32c] ;  /* 0x0000cb0000047ab9 */ /* 0x000fe40000000800 */
[----:B------:R-:W-:-:S03]  /*8d90*/  UISETP.NE.AND UP2, UPT, UR25, UR4, UPT ;  /* 0x000000041900728c */ /* 0x000fc6000bf45270 */
[----:B------:R-:W-:Y:S02]  /*8da0*/  ULDC.64 UR4, c[0x0][0x330] ;  /* 0x0000cc0000047ab9 */ /* 0x000fe40000000a00 */
[----:B------:R-:W-:-:S07]  /*8db0*/  UIMAD.WIDE.U32 UR26, UR24, UR4, URZ ;  /* 0x00000004181a72a5 */ /* 0x000fce000f8e003f */
[----:B------:R-:W-:Y:S02]  /*8dc0*/  @UP2 UMOV UR25, UR27 ;  /* 0x0000001b00192c82 */ /* 0x000fe40008000000 */
[----:B------:R-:W-:Y:S02]  /*8dd0*/  @UP2 USHF.R.U32.HI UR24, URZ, UR5, UR25 ;  /* 0x000000053f182299 */ /* 0x000fe40008011619 */
.L_x_3506:
[----:B------:R-:W-:Y:S02]  /*8de0*/  ULDC UR4, c[0x0][0x32c] ;  /* 0x0000cb0000047ab9 */ /* 0x000fe40000000800 */
[----:B------:R-:W-:-:S04]  /*8df0*/  UIMAD UR4, UR24, UR4, URZ ;  /* 0x00000004180472a4 */ /* 0x000fc8000f8e023f */
[----:B------:R-:W-:-:S04]  /*8e00*/  UISETP.LT.AND UP2, UPT, UR21, UR4, UPT ;  /* 0x000000041500728c */ /* 0x000fc8000bf41270 */
[----:B------:R-:W-:-:S04]  /*8e10*/  USEL UR21, UR21, UR4, !UP2 ;  /* 0x0000000415157287 */ /* 0x000fc8000d000000 */
.L_x_3504:
        /* <DEDUP_REMOVED lines=17> */
.L_x_3510:
        /* <DEDUP_REMOVED lines=58> */
.L_x_3508:
[C---:B--23--:R-:W-:Y:S01]  /*92d0*/  HMMA.16816.F32 R4, R136.reuse, R140, RZ ;  /* 0x0000008c8804723c */ /* 0x04cfe200000018ff */
[----:B------:R-:W-:Y:S01]  /*92e0*/  LDSM.16.M88.4 R164, [R192+0x6100] ;  /* 0x00610000c0a4783b */ /* 0x000fe20000000200 */
[----:B------:R-:W-:Y:S05]  /*92f0*/  UISETP.GT.AND UP2, UPT, UR20, UR9, UPT ;  /* 0x000000091400728c */ /* 0x000fea000bf44270 */
[----:B------:R-:W0:Y:S01]  /*9300*/  LDGDEPBAR ;  /* 0x00000000000079af */ /* 0x000e220000000000 */
[C---:B------:R-:W-:Y:S01]  /*9310*/  HMMA.16816.F32 R8, R136.reuse, R142, RZ ;  /* 0x0000008e8808723c */ /* 0x040fe200000018ff */
[----:B------:R-:W-:Y:S04]  /*9320*/  PLOP3.LUT P0, PT, PT, PT, UP2, 0x40, 0x0 ;  /* 0x000000000000781c */ /* 0x000fe80003f0e828 */
[----:B------:R-:W2:Y:S03]  /*9330*/  LDSM.16.M88.4 R140, [R193+0xc100] ;  /* 0x00c10000c18c783b */ /* 0x000ea60000000200 */
[C---:B----4-:R-:W-:Y:S03]  /*9340*/  HMMA.16816.F32 R12, R136.reuse, R16, RZ ;  /* 0x00000010880c723c */ /* 0x050fe600000018ff */
[----:B------:R-:W3:Y:S05]  /*9350*/  LDSM.16.M88.4 R168, [R192+0x6900] ;  /* 0x00690000c0a8783b */ /* 0x000eea0000000200 */
[C---:B------:R-:W-:Y:S01]  /*9360*/  HMMA.16816.F32 R16, R136.reuse, R18, RZ ;  /* 0x000000128810723c */ /* 0x040fe200000018ff */
[----:B------:R-:W-:Y:S07]  /*9370*/  LDSM.16.M88.4 R172, [R192+0x7900] ;  /* 0x00790000c0ac783b */ /* 0x000fee0000000200 */
[C---:B-1----:R-:W-:Y:S08]  /*9380*/  HMMA.16816.F32 R20, R136.reuse, R24, RZ ;  /* 0x000000188814723c */ /* 0x042ff000000018ff */
[C---:B------:R-:W-:Y:S08]  /*9390*/  HMMA.16816.F32 R24, R136.reuse, R26, RZ ;  /* 0x0000001a8818723c */ /* 0x040ff000000018ff */
[C---:B------:R-:W-:Y:S08]  /*93a0*/  HMMA.16816.F32 R28, R136.reuse, R32, RZ ;  /* 0x00000020881c723c */ /* 0x040ff000000018ff */
[----:B------:R-:W-:Y:S01]  /*93b0*/  HMMA.16816.F32 R32, R136, R34, RZ ;  /* 0x000000228820723c */ /* 0x000fe200000018ff */
[----:B------:R-:W1:Y:S07]  /*93c0*/  LDSM.16.M88.4 R136, [R192+0x7100] ;  /* 0x00710000c088783b */ /* 0x000e6e0000000200 */
[C---:B------:R-:W-:Y:S08]  /*93d0*/  HMMA.16816.F32 R4, R144.reuse, R148, R4 ;  /* 0x000000949004723c */ /* 0x040ff00000001804 */
[C---:B------:R-:W-:Y:S01]  /*93e0*/  HMMA.16816.F32 R8, R144.reuse, R150, R8 ;  /* 0x000000969008723c */ /* 0x040fe20000001808 */
[----:B------:R-:W-:Y:S07]  /*93f0*/  LDSM.16.M88.4 R148, [R191+0xc100] ;  /* 0x00c10000bf94783b */ /* 0x000fee0000000200 */
[C---:B------:R-:W-:Y:S08]  /*9400*/  HMMA.16816.F32 R12, R144.reuse, R152, R12 ;  /* 0x00000098900c723c */ /* 0x040ff0000000180c */
[C---:B------:R-:W-:Y:S01]  /*9410*/  HMMA.16816.F32 R16, R144.reuse, R154, R16 ;  /* 0x0000009a9010723c */ /* 0x040fe20000001810 */
[----:B------:R-:W4:Y:S07]  /*9420*/  LDSM.16.M88.4 R152, [R184] ;  /* 0x00000000b898783b */ /* 0x000f2e0000000200 */
[C---:B------:R-:W-:Y:S08]  /*9430*/  HMMA.16816.F32 R20, R144.reuse, R156, R20 ;  /* 0x0000009c9014723c */ /* 0x040ff00000001814 */
[C---:B------:R-:W-:Y:S01]  /*9440*/  HMMA.16816.F32 R24, R144.reuse, R158, R24 ;  /* 0x0000009e9018723c */ /* 0x040fe20000001818 */
[----:B------:R-:W5:Y:S07]  /*9450*/  LDSM.16.M88.4 R156, [R184+0x800] ;  /* 0x00080000b89c783b */ /* 0x000f6e0000000200 */
[C---:B------:R-:W-:Y:S08]  /*9460*/  HMMA.16816.F32 R28, R144.reuse, R160, R28 ;  /* 0x000000a0901c723c */ /* 0x040ff0000000181c */
[----:B------:R-:W-:Y:S01]  /*9470*/  HMMA.16816.F32 R32, R144, R162, R32 ;  /* 0x000000a29020723c */ /* 0x000fe20000001820 */
[----:B------:R-:W4:Y:S06]  /*9480*/  LDSM.16.M88.4 R144, [R184+0x1000] ;  /* 0x00100000b890783b */ /* 0x000f2c0000000200 */
[----:B------:R-:W4:Y:S01]  /*9490*/  LDSM.16.M88.4 R160, [R184+0x1800] ;  /* 0x00180000b8a0783b */ /* 0x000f220000000200 */
[C---:B--2---:R-:W-:Y:S08]  /*94a0*/  HMMA.16816.F32 R4, R140.reuse, R164, R4 ;  /* 0x000000a48c04723c */ /* 0x044ff00000001804 */
[C---:B------:R-:W-:Y:S01]  /*94b0*/  HMMA.16816.F32 R8, R140.reuse, R166, R8 ;  /* 0x000000a68c08723c */ /* 0x040fe20000001808 */
[----:B------:R-:W-:Y:S07]  /*94c0*/  LDSM.16.M88.4 R164, [R197+0x8100] ;  /* 0x00810000c5a4783b */ /* 0x000fee0000000200 */
        /* <DEDUP_REMOVED lines=8> */
[----:B------:R-:W2:Y:S06]  /*9550*/  LDSM.16.M88.4 R140, [R197+0x9100] ;  /* 0x00910000c58c783b */ /* 0x000eac0000000200 */
[----:B------:R-:W3:Y:S01]  /*9560*/  LDSM.16.M88.4 R172, [R197+0x9900] ;  /* 0x00990000c5ac783b */ /* 0x000ee20000000200 */
[C---:B----4-:R-:W-:Y:S08]  /*9570*/  HMMA.16816.F32 R4, R148.reuse, R152, R4 ;  /* 0x000000989404723c */ /* 0x050ff00000001804 */
[C---:B------:R-:W-:Y:S01]  /*9580*/  HMMA.16816.F32 R8, R148.reuse, R154, R8 ;  /* 0x0000009a9408723c */ /* 0x040fe20000001808 */
[----:B------:R-:W-:Y:S07]  /*9590*/  LDSM.16.M88.4 R152, [R183] ;  /* 0x00000000b798783b */ /* 0x000fee0000000200 */
[C---:B-----5:R-:W-:Y:S08]  /*95a0*/  HMMA.16816.F32 R12, R148.reuse, R156, R12 ;  /* 0x0000009c940c723c */ /* 0x060ff0000000180c */
        /* <DEDUP_REMOVED lines=135> */
[----:B------:R-:W-:Y:S02]  /*9e20*/  IADD3 R139, -R213, 0x10, RZ ;  /* 0x00000010d58b7810 */ /* 0x000fe40007ffe1ff */
[----:B------:R-:W-:Y:S01]  /*9e30*/  LEA.HI.X R136, R135, c[0x0][0x1cc], R0, 0x1, P0 ;  /* 0x0000730087887a11 */ /* 0x000fe200000f0c00 */
[----:B------:R-:W1:Y:S01]  /*9e40*/  SHFL.IDX PT, R132, R142, 0x1, 0x181f ;  /* 0x00381f008e847f89 */ /* 0x000e6200000e0000 */
[----:B------:R-:W-:Y:S01]  /*9e50*/  IMAD.SHL.U32 R0, R208, 0x2, RZ ;  /* 0x00000002d0007824 */ /* 0x000fe200078e00ff */
[----:B------:R-:W-:Y:S02]  /*9e60*/  LOP3.LUT R139, R139, 0xf, RZ, 0xc0, !PT ;  /* 0x0000000f8b8b7812 */ /* 0x000fe400078ec0ff */
        /* <DEDUP_REMOVED lines=23> */
.L_x_3509:
        /* <DEDUP_REMOVED lines=59> */
[----:B------:R-:W-:Y:S02]  /*a390*/  FMUL.FTZ R133, R2, c[0x0][0x2d0] ;  /* 0x0000b40002857a20 */ /* 0x000fe40000410000 */
[--C-:B------:R-:W-:Y:S01]  /*a3a0*/  FFMA.FTZ R5, R5, c[0x0][0x2d0], -R163.reuse ;  /* 0x0000b40005057a23 */ /* 0x100fe200000108a3 */
[----:B------:R-:W-:Y:S01]  /*a3b0*/  MUFU.EX2 R7, R7 ;  /* 0x0000000700077308 */ /* 0x000fe20000000800 */
[--C-:B------:R-:W-:Y:S02]  /*a3c0*/  FFMA.FTZ R134, R8, c[0x0][0x2d0], -R163.reuse ;  /* 0x0000b40008867a23 */ /* 0x100fe400000108a3 */
[----:B------:R-:W-:Y:S02]  /*a3d0*/  FFMA.FTZ R135, R9, c[0x0][0x2d0], -R163 ;  /* 0x0000b40009877a23 */ /* 0x000fe400000108a3 */
[----:B------:R-:W-:Y:S02]  /*a3e0*/  FFMA.FTZ R162, R11, c[0x0][0x2d0], -R161 ;  /* 0x0000b4000ba27a23 */ /* 0x000fe400000108a1 */
[--C-:B------:R-:W-:Y:S02]  /*a3f0*/  FFMA.FTZ R164, R12, c[0x0][0x2d0], -R163.reuse ;  /* 0x0000b4000ca47a23 */ /* 0x100fe400000108a3 */
[----:B------:R-:W-:Y:S01]  /*a400*/  FFMA.FTZ R165, R13, c[0x0][0x2d0], -R163 ;  /* 0x0000b4000da57a23 */ /* 0x000fe200000108a3 */
[----:B------:R2:W3:Y:S01]  /*a410*/  MUFU.EX2 R2, R133 ;  /* 0x0000008500027308 */ /* 0x0004e20000000800 */
[--C-:B------:R-:W-:Y:S02]  /*a420*/  FFMA.FTZ R166, R14, c[0x0][0x2d0], -R161.reuse ;  /* 0x0000b4000ea67a23 */ /* 0x100fe400000108a1 */
[----:B------:R-:W-:Y:S02]  /*a430*/  FFMA.FTZ R167, R15, c[0x0][0x2d0], -R161 ;  /* 0x0000b4000fa77a23 */ /* 0x000fe400000108a1 */
[----:B------:R-:W-:Y:S01]  /*a440*/  LDSM.16.MT88.4 R12, [R188+0x4100] ;  /* 0x00410000bc0c783b */ /* 0x000fe20000004200 */
[--C-:B------:R-:W-:Y:S02]  /*a450*/  FFMA.FTZ R168, R16, c[0x0][0x2d0], -R163.reuse ;  /* 0x0000b40010a87a23 */ /* 0x100fe400000108a3 */
[----:B------:R-:W-:Y:S02]  /*a460*/  FFMA.FTZ R169, R17, c[0x0][0x2d0], -R163 ;  /* 0x0000b40011a97a23 */ /* 0x000fe400000108a3 */
[----:B------:R-:W-:Y:S01]  /*a470*/  MUFU.EX2 R160, R160 ;  /* 0x000000a000a07308 */ /* 0x000fe20000000800 */
[--C-:B------:R-:W-:Y:S02]  /*a480*/  FFMA.FTZ R170, R18, c[0x0][0x2d0], -R161.reuse ;  /* 0x0000b40012aa7a23 */ /* 0x100fe400000108a1 */
[----:B------:R-:W-:Y:S02]  /*a490*/  FFMA.FTZ R171, R19, c[0x0][0x2d0], -R161 ;  /* 0x0000b40013ab7a23 */ /* 0x000fe400000108a1 */
[----:B------:R-:W-:Y:S01]  /*a4a0*/  LDSM.16.MT88.4 R16, [R190+0x900] ;  /* 0x00090000be10783b */ /* 0x000fe20000004200 */
[--C-:B------:R-:W-:Y:S02]  /*a4b0*/  FFMA.FTZ R172, R28, c[0x0][0x2d0], -R163.reuse ;  /* 0x0000b4001cac7a23 */ /* 0x100fe400000108a3 */
[----:B------:R-:W-:Y:S02]  /*a4c0*/  FFMA.FTZ R173, R29, c[0x0][0x2d0], -R163 ;  /* 0x0000b4001dad7a23 */ /* 0x000fe400000108a3 */
[----:B------:R-:W-:Y:S01]  /*a4d0*/  MUFU.EX2 R5, R5 ;  /* 0x0000000500057308 */ /* 0x000fe20000000800 */
[--C-:B------:R-:W-:Y:S02]  /*a4e0*/  FFMA.FTZ R174, R30, c[0x0][0x2d0], -R161.reuse ;  /* 0x0000b4001eae7a23 */ /* 0x100fe400000108a1 */
[--C-:B------:R-:W-:Y:S02]  /*a4f0*/  FFMA.FTZ R175, R31, c[0x0][0x2d0], -R161.reuse ;  /* 0x0000b4001faf7a23 */ /* 0x100fe400000108a1 */
[----:B--2---:R-:W-:Y:S01]  /*a500*/  FFMA.FTZ R133, R10, c[0x0][0x2d0], -R161 ;  /* 0x0000b4000a857a23 */ /* 0x004fe200000108a1 */
[----:B------:R-:W-:Y:S01]  /*a510*/  LDSM.16.MT88.4 R28, [R189+0x1900] ;  /* 0x00190000bd1c783b */ /* 0x000fe20000004200 */
[C---:B---3--:R-:W-:Y:S02]  /*a520*/  FMUL.FTZ R10, R2.reuse, R130 ;  /* 0x00000082020a7220 */ /* 0x048fe40000410000 */
        /* <DEDUP_REMOVED lines=10> */
[----:B------:R-:W-:Y:S02]  /*a5d0*/  FMUL.FTZ R115, R2, R115 ;  /* 0x0000007302737220 */ /* 0x000fe40000410000 */
[----:B------:R-:W-:Y:S02]  /*a5e0*/  FFMA.FTZ R219, R32, c[0x0][0x2d0], -R163 ;  /* 0x0000b40020db7a23 */ /* 0x000fe400000108a3 */
[----:B------:R-:W-:Y:S01]  /*a5f0*/  FFMA.FTZ R221, R34, c[0x0][0x2d0], -R161 ;  /* 0x0000b40022dd7a23 */ /* 0x000fe200000108a1 */
        /* <DEDUP_REMOVED lines=26> */
[----:B------:R-:W3:Y:S01]  /*a7a0*/  MUFU.EX2 R165, R165 ;  /* 0x000000a500a57308 */ /* 0x000ee20000000800 */
[C---:B------:R-:W-:Y:S02]  /*a7b0*/  FMUL.FTZ R66, R2.reuse, R66 ;  /* 0x0000004202427220 */ /* 0x040fe40000410000 */
[C---:B------:R-:W-:Y:S02]  /*a7c0*/  FMUL.FTZ R67, R2.reuse, R67 ;  /* 0x0000004302437220 */ /* 0x040fe40000410000 */
[----:B--2---:R-:W-:Y:S01]  /*a7d0*/  FMUL.FTZ R8, R3, R128 ;  /* 0x0000008003087220 */ /* 0x004fe20000410000 */
[----:B------:R-:W-:Y:S01]  /*a7e0*/  F2FP.PACK_AB R128, R5, R160 ;  /* 0x000000a00580723e */ /* 0x000fe200000000ff */
[----:B------:R-:W-:Y:S01]  /*a7f0*/  FMUL.FTZ R9, R3, R129 ;  /* 0x0000008103097220 */ /* 0x000fe20000410000 */
[----:B------:R-:W-:Y:S01]  /*a800*/  F2FP.PACK_AB R129, R7, R6 ;  /* 0x000000060781723e */ /* 0x000fe200000000ff */
[C---:B------:R-:W-:Y:S01]  /*a810*/  FMUL.FTZ R100, R3.reuse, R100 ;  /* 0x0000006403647220 */ /* 0x040fe20000410000 */
[----:B------:R-:W-:Y:S01]  /*a820*/  MUFU.EX2 R166, R166 ;  /* 0x000000a600a67308 */ /* 0x000fe20000000800 */
[C---:B------:R-:W-:Y:S02]  /*a830*/  FMUL.FTZ R101, R3.reuse, R101 ;  /* 0x0000006503657220 */ /* 0x040fe40000410000 */
[C---:B------:R-:W-:Y:S02]  /*a840*/  FMUL.FTZ R104, R3.reuse, R104 ;  /* 0x0000006803687220 */ /* 0x040fe40000410000 */
[C---:B-1----:R-:W-:Y:S05]  /*a850*/  HMMA.16816.F32 R8, R128.reuse, R136, R8 ;  /* 0x000000888008723c */ /* 0x042fea0000001808 */
[C---:B------:R-:W-:Y:S01]  /*a860*/  FMUL.FTZ R105, R3.reuse, R105 ;  /* 0x0000006903697220 */ /* 0x040fe20000410000 */
[----:B------:R-:W1:Y:S01]  /*a870*/  MUFU.EX2 R167, R167 ;  /* 0x000000a700a77308 */ /* 0x000e620000000800 */
[C---:B------:R-:W-:Y:S01]  /*a880*/  FMUL.FTZ R108, R3.reuse, R108 ;  /* 0x0000006c036c7220 */ /* 0x040fe20000410000 */
[C---:B------:R-:W-:Y:S01]  /*a890*/  HMMA.16816.F32 R100, R128.reuse, R138, R100 ;  /* 0x0000008a8064723c */ /* 0x040fe20000001864 */
[----:B------:R-:W2:Y:S03]  /*a8a0*/  LDSM.16.MT88.4 R136, [R188+0x100] ;  /* 0x00010000bc88783b */ /* 0x000ea60000004200 */
[C---:B------:R-:W-:Y:S02]  /*a8b0*/  FMUL.FTZ R109, R3.reuse, R109 ;  /* 0x0000006d036d7220 */ /* 0x040fe40000410000 */
[C---:B------:R-:W-:Y:S02]  /*a8c0*/  FMUL.FTZ R112, R3.reuse, R112 ;  /* 0x0000007003707220 */ /* 0x040fe40000410000 */
[C---:B------:R-:W-:Y:S01]  /*a8d0*/  HMMA.16816.F32 R104, R128.reuse, R140, R104 ;  /* 0x0000008c8068723c */ /* 0x040fe20000001868 */
[----:B------:R-:W-:Y:S03]  /*a8e0*/  MUFU.EX2 R168, R168 ;  /* 0x000000a800a87308 */ /* 0x000fe60000000800 */
[C---:B------:R-:W-:Y:S02]  /*a8f0*/  FMUL.FTZ R113, R3.reuse, R113 ;  /* 0x0000007103717220 */ /* 0x040fe40000410000 */
[C---:B------:R-:W-:Y:S02]  /*a900*/  FMUL.FTZ R116, R3.reuse, R116 ;  /* 0x0000007403747220 */ /* 0x040fe40000410000 */
[C---:B------:R-:W-:Y:S01]  /*a910*/  HMMA.16816.F32 R108, R128.reuse, R142, R108 ;  /* 0x0000008e806c723c */ /* 0x040fe2000000186c */
[----:B------:R-:W4:Y:S02]  /*a920*/  LDSM.16.MT88.4 R140, [R195+0x2100] ;  /* 0x00210000c38c783b */ /* 0x000f240000004200 */
[----:B------:R-:W5:Y:S01]  /*a930*/  MUFU.EX2 R169, R169 ;  /* 0x000000a900a97308 */ /* 0x000f620000000800 */
        /* <DEDUP_REMOVED lines=37> */
[C---:B------:R-:W-:Y:S02]  /*ab90*/  FMUL.FTZ R64, R3.reuse, R64 ;  /* 0x0000004003407220 */ /* 0x040fe40000410000 */
[C---:B------:R-:W-:Y:S01]  /*aba0*/  FMUL.FTZ R65, R3.reuse, R65 ;  /* 0x0000004103417220 */ /* 0x040fe20000410000 */
        /* <DEDUP_REMOVED lines=14> */
[----:B------:R-:W4:Y:S03]  /*ac90*/  LDSM.16.MT88.4 R140, [R189+0x4100] ;  /* 0x00410000bd8c783b */ /* 0x000f260000004200 */
[C---:B------:R-:W-:Y:S02]  /*aca0*/  FMUL.FTZ R75, R2.reuse, R75 ;  /* 0x0000004b024b7220 */ /* 0x040fe40000410000 */
[C---:B------:R-:W-:Y:S02]  /*acb0*/  FMUL.FTZ R76, R3.reuse, R76 ;  /* 0x0000004c034c7220 */ /* 0x040fe40000410000 */
[C---:B-1----:R-:W-:Y:S04]  /*acc0*/  HMMA.16816.F32 R68, R128.reuse, R144, R68 ;  /* 0x000000908044723c */ /* 0x042fe80000001844 */
[C---:B------:R-:W-:Y:S02]  /*acd0*/  FMUL.FTZ R77, R3.reuse, R77 ;  /* 0x0000004d034d7220 */ /* 0x040fe40000410000 */
[C---:B------:R-:W-:Y:S02]  /*ace0*/  FMUL.FTZ R78, R2.reuse, R78 ;  /* 0x0000004e024e7220 */ /* 0x040fe40000410000 */
[C---:B------:R-:W-:Y:S01]  /*acf0*/  HMMA.16816.F32 R72, R128.reuse, R146, R72 ;  /* 0x000000928048723c */ /* 0x040fe20000001848 */
[----:B------:R-:W-:Y:S03]  /*ad00*/  LDSM.16.MT88.4 R144, [R188+0x900] ;  /* 0x00090000bc90783b */ /* 0x000fe60000004200 */
[C---:B------:R-:W-:Y:S02]  /*ad10*/  FMUL.FTZ R79, R2.reuse, R79 ;  /* 0x0000004f024f7220 */ /* 0x040fe40000410000 */
[C---:B------:R-:W-:Y:S02]  /*ad20*/  FMUL.FTZ R80, R3.reuse, R80 ;  /* 0x0000005003507220 */ /* 0x040fe40000410000 */
[C---:B------:R-:W-:Y:S03]  /*ad30*/  FMUL.FTZ R81, R3.reuse, R81 ;  /* 0x0000005103517220 */ /* 0x040fe60000410000 */
[C---:B--2---:R-:W-:Y:S03]  /*ad40*/  HMMA.16816.F32 R76, R128.reuse, R136, R76 ;  /* 0x00000088804c723c */ /* 0x044fe6000000184c */
[C---:B------:R-:W-:Y:S02]  /*ad50*/  FMUL.FTZ R82, R2.reuse, R82 ;  /* 0x0000005202527220 */ /* 0x040fe40000410000 */
[C---:B------:R-:W-:Y:S02]  /*ad60*/  FMUL.FTZ R83, R2.reuse, R83 ;  /* 0x0000005302537220 */ /* 0x040fe40000410000 */
[C---:B------:R-:W-:Y:S02]  /*ad70*/  FMUL.FTZ R84, R3.reuse, R84 ;  /* 0x0000005403547220 */ /* 0x040fe40000410000 */
[C---:B------:R-:W-:Y:S03]  /*ad80*/  FMUL.FTZ R85, R3.reuse, R85 ;  /* 0x0000005503557220 */ /* 0x040fe60000410000 */
[C---:B------:R-:W-:Y:S01]  /*ad90*/  HMMA.16816.F32 R80, R128.reuse, R138, R80 ;  /* 0x0000008a8050723c */ /* 0x040fe20000001850 */
[----:B------:R-:W1:Y:S02]  /*ada0*/  LDSM.16.MT88.4 R136, [R195+0x900] ;  /* 0x00090000c388783b */ /* 0x000e640000004200 */
[C---:B------:R-:W-:Y:S02]  /*adb0*/  FMUL.FTZ R86, R2.reuse, R86 ;  /* 0x0000005602567220 */ /* 0x040fe40000410000 */
[C---:B------:R-:W-:Y:S02]  /*adc0*/  FMUL.FTZ R87, R2.reuse, R87 ;  /* 0x0000005702577220 */ /* 0x040fe40000410000 */
[C---:B------:R-:W-:Y:S02]  /*add0*/  FMUL.FTZ R88, R3.reuse, R88 ;  /* 0x0000005803587220 */ /* 0x040fe40000410000 */
[C---:B------:R-:W-:Y:S03]  /*ade0*/  FMUL.FTZ R89, R3.reuse, R89 ;  /* 0x0000005903597220 */ /* 0x040fe60000410000 */
[C---:B----4-:R-:W-:Y:S03]  /*adf0*/  HMMA.16816.F32 R84, R128.reuse, R140, R84 ;  /* 0x0000008c8054723c */ /* 0x050fe60000001854 */
[C---:B------:R-:W-:Y:S02]  /*ae00*/  FMUL.FTZ R90, R2.reuse, R90 ;  /* 0x0000005a025a7220 */ /* 0x040fe40000410000 */
[C---:B------:R-:W-:Y:S02]  /*ae10*/  FMUL.FTZ R91, R2.reuse, R91 ;  /* 0x0000005b025b7220 */ /* 0x040fe40000410000 */
[C---:B------:R-:W-:Y:S02]  /*ae20*/  FMUL.FTZ R92, R3.reuse, R92 ;  /* 0x0000005c035c7220 */ /* 0x040fe40000410000 */
[C---:B------:R-:W-:Y:S03]  /*ae30*/  FMUL.FTZ R93, R3.reuse, R93 ;  /* 0x0000005d035d7220 */ /* 0x040fe60000410000 */
[C---:B------:R-:W-:Y:S01]  /*ae40*/  HMMA.16816.F32 R88, R128.reuse, R142, R88 ;  /* 0x0000008e8058723c */ /* 0x040fe20000001858 */
[----:B------:R-:W2:Y:S02]  /*ae50*/  LDSM.16.MT88.4 R140, [R189+0x900] ;  /* 0x00090000bd8c783b */ /* 0x000ea40000004200 */
[C---:B------:R-:W-:Y:S02]  /*ae60*/  FMUL.FTZ R94, R2.reuse, R94 ;  /* 0x0000005e025e7220 */ /* 0x040fe40000410000 */
[C---:B------:R-:W-:Y:S02]  /*ae70*/  FMUL.FTZ R95, R2.reuse, R95 ;  /* 0x0000005f025f7220 */ /* 0x040fe40000410000 */
[C---:B------:R-:W-:Y:S02]  /*ae80*/  FMUL.FTZ R96, R3.reuse, R96 ;  /* 0x0000006003607220 */ /* 0x040fe40000410000 */
[----:B------:R-:W-:Y:S03]  /*ae90*/  FMUL.FTZ R97, R3, R97 ;  /* 0x0000006103617220 */ /* 0x000fe60000410000 */
[C---:B------:R-:W-:Y:S03]  /*aea0*/  HMMA.16816.F32 R92, R128.reuse, R12, R92 ;  /* 0x0000000c805c723c */ /* 0x040fe6000000185c */
[C---:B------:R-:W-:Y:S02]  /*aeb0*/  FMUL.FTZ R98, R2.reuse, R98 ;  /* 0x0000006202627220 */ /* 0x040fe40000410000 */
[C---:B------:R-:W-:Y:S02]  /*aec0*/  FMUL.FTZ R99, R2.reuse, R99 ;  /* 0x0000006302637220 */ /* 0x040fe40000410000 */
[----:B---3--:R-:W-:Y:S01]  /*aed0*/  F2FP.PACK_AB R12, R165, R164 ;  /* 0x000000a4a50c723e */ /* 0x008fe200000000ff */
[----:B------:R-:W-:Y:S01]  /*aee0*/  FFMA.FTZ R160, R3, R206, R160 ;  /* 0x000000ce03a07223 */ /* 0x000fe200000100a0 */
[----:B------:R-:W-:Y:S03]  /*aef0*/  F2FP.PACK_AB R13, R167, R166 ;  /* 0x000000a6a70d723e */ /* 0x000fe600000000ff */
[----:B------:R-:W-:Y:S01]  /*af00*/  HMMA.16816.F32 R96, R128, R14, R96 ;  /* 0x0000000e8060723c */ /* 0x000fe20000001860 */
[----:B------:R-:W3:Y:S02]  /*af10*/  LDSM.16.MT88.4 R128, [R188+0x2900] ;  /* 0x00290000bc80783b */ /* 0x000ee40000004200 */
[----:B------:R-:W-:Y:S01]  /*af20*/  MOV R3, R0 ;  /* 0x0000000000037202 */ /* 0x000fe20000000f00 */
[----:B------:R-:W-:Y:S02]  /*af30*/  FFMA.FTZ R6, R2, R207, R6 ;  /* 0x000000cf02067223 */ /* 0x000fe40000010006 */
[----:B------:R-:W-:Y:S01]  /*af40*/  FADD.FTZ R5, R5, R160 ;  /* 0x000000a005057221 */ /* 0x000fe20000010000 */
[----:B-----5:R-:W-:Y:S01]  /*af50*/  F2FP.PACK_AB R14, R169, R168 ;  /* 0x000000a8a90e723e */ /* 0x020fe200000000ff */
[----:B------:R-:W-:Y:S01]  /*af60*/  FADD.FTZ R6, R7, R6 ;  /* 0x0000000607067221 */ /* 0x000fe20000010000 */
[----:B------:R-:W-:Y:S03]  /*af70*/  F2FP.PACK_AB R15, R171, R170 ;  /* 0x000000aaab0f723e */ /* 0x000fe600000000ff */
[----:B------:R-:W-:Y:S02]  /*af80*/  FADD.FTZ R134, R134, R5 ;  /* 0x0000000586867221 */ /* 0x000fe40000010000 */
[----:B------:R-:W-:Y:S01]  /*af90*/  FADD.FTZ R5, R133, R6 ;  /* 0x0000000685057221 */ /* 0x000fe20000010000 */
[----:B------:R-:W-:Y:S01]  /*afa0*/  MOV R133, R132 ;  /* 0x0000008400857202 */ /* 0x000fe20000000f00 */
[C---:B-1----:R-:W-:Y:S05]  /*afb0*/  HMMA.16816.F32 R8, R12.reuse, R136, R8 ;  /* 0x000000880c08723c */ /* 0x042fea0000001808 */
[----:B------:R-:W-:Y:S02]  /*afc0*/  FADD.FTZ R135, R135, R134 ;  /* 0x0000008687877221 */ /* 0x000fe40000010000 */
[----:B------:R-:W-:Y:S01]  /*afd0*/  FADD.FTZ R5, R162, R5 ;  /* 0x00000005a2057221 */ /* 0x000fe20000010000 */
[C---:B------:R-:W-:Y:S01]  /*afe0*/  HMMA.16816.F32 R100, R12.reuse, R138, R100 ;  /* 0x0000008a0c64723c */ /* 0x040fe20000001864 */
[----:B------:R-:W-:Y:S03]  /*aff0*/  LDSM.16.MT88.4 R136, [R190+0x4900] ;  /* 0x00490000be88783b */ /* 0x000fe60000004200 */
[----:B------:R-:W-:Y:S02]  /*b000*/  FADD.FTZ R164, R164, R135 ;  /* 0x00000087a4a47221 */ /* 0x000fe40000010000 */
[----:B------:R-:W-:Y:S02]  /*b010*/  FADD.FTZ R166, R166, R5 ;  /* 0x00000005a6a67221 */ /* 0x000fe40000010000 */
[C---:B------:R-:W-:Y:S04]  /*b020*/  HMMA.16816.F32 R104, R12.reuse, R16, R104 ;  /* 0x000000100c68723c */ /* 0x040fe80000001868 */
[----:B------:R-:W-:Y:S02]  /*b030*/  FADD.FTZ R165, R165, R164 ;  /* 0x000000a4a5a57221 */ /* 0x000fe40000010000 */
[----:B------:R-:W-:Y:S02]  /*b040*/  FADD.FTZ R167, R167, R166 ;  /* 0x000000a6a7a77221 */ /* 0x000fe40000010000 */
        /* <DEDUP_REMOVED lines=15> */
[C---:B------:R-:W-:Y:S07]  /*b140*/  HMMA.16816.F32 R44, R12.reuse, R152, R44 ;  /* 0x000000980c2c723c */ /* 0x040fee000000182c */
[--C-:B------:R-:W-:Y:S01]  /*b150*/  FFMA.FTZ R152, R20, c[0x0][0x2d0], -R163.reuse ;  /* 0x0000b40014987a23 */ /* 0x100fe200000108a3 */
[C---:B------:R-:W-:Y:S04]  /*b160*/  HMMA.16816.F32 R48, R12.reuse, R154, R48 ;  /* 0x0000009a0c30723c */ /* 0x040fe80000001830 */
[----:B------:R-:W-:Y:S01]  /*b170*/  FFMA.FTZ R153, R21, c[0x0][0x2d0], -R163 ;  /* 0x0000b40015997a23 */ /* 0x000fe200000108a3 */
[----:B------:R-:W-:Y:S02]  /*b180*/  MUFU.EX2 R152, R152 ;  /* 0x0000009800987308 */ /* 0x000fe40000000800 */
[--C-:B------:R-:W-:Y:S01]  /*b190*/  FFMA.FTZ R154, R22, c[0x0][0x2d0], -R161.reuse ;  /* 0x0000b400169a7a23 */ /* 0x100fe200000108a1 */
[C---:B------:R-:W-:Y:S04]  /*b1a0*/  HMMA.16816.F32 R52, R12.reuse, R156, R52 ;  /* 0x0000009c0c34723c */ /* 0x040fe80000001834 */
[----:B------:R-:W-:Y:S02]  /*b1b0*/  FFMA.FTZ R155, R23, c[0x0][0x2d0], -R161 ;  /* 0x0000b400179b7a23 */ /* 0x000fe400000108a1 */
[----:B------:R-:W4:Y:S01]  /*b1c0*/  LDSM.16.MT88.4 R20, [R188+0x4900] ;  /* 0x00490000bc14783b */ /* 0x000f220000004200 */
[--C-:B------:R-:W-:Y:S01]  /*b1d0*/  FFMA.FTZ R156, R24, c[0x0][0x2d0], -R163.reuse ;  /* 0x0000b400189c7a23 */ /* 0x100fe200000108a3 */
[C---:B------:R-:W-:Y:S01]  /*b1e0*/  HMMA.16816.F32 R56, R12.reuse, R158, R56 ;  /* 0x0000009e0c38723c */ /* 0x040fe20000001838 */
[----:B------:R-:W5:Y:S03]  /*b1f0*/  MUFU.EX2 R153, R153 ;  /* 0x0000009900997308 */ /* 0x000f660000000800 */
[--C-:B------:R-:W-:Y:S02]  /*b200*/  FFMA.FTZ R157, R25, c[0x0][0x2d0], -R163.reuse ;  /* 0x0000b400199d7a23 */ /* 0x100fe400000108a3 */
[----:B------:R-:W-:Y:S02]  /*b210*/  FFMA.FTZ R163, R33, c[0x0][0x2d0], -R163 ;  /* 0x0000b40021a37a23 */ /* 0x000fe400000108a3 */
[C---:B---3--:R-:W-:Y:S03]  /*b220*/  HMMA.16816.F32 R60, R12.reuse, R128, R60 ;  /* 0x000000800c3c723c */ /* 0x048fe6000000183c */
[----:B------:R-:W-:Y:S01]  /*b230*/  MUFU.EX2 R154, R154 ;  /* 0x0000009a009a7308 */ /* 0x000fe20000000800 */
[--C-:B------:R-:W-:Y:S02]  /*b240*/  FFMA.FTZ R158, R26, c[0x0][0x2d0], -R161.reuse ;  /* 0x0000b4001a9e7a23 */ /* 0x100fe400000108a1 */
[--C-:B------:R-:W-:Y:S02]  /*b250*/  FFMA.FTZ R159, R27, c[0x0][0x2d0], -R161.reuse ;  /* 0x0000b4001b9f7a23 */ /* 0x100fe400000108a1 */
[C---:B------:R-:W-:Y:S01]  /*b260*/  HMMA.16816.F32 R64, R12.reuse, R130, R64 ;  /* 0x000000820c40723c */ /* 0x040fe20000001840 */
[----:B------:R-:W-:Y:S03]  /*b270*/  LDSM.16.MT88.4 R128, [R190+0x1100] ;  /* 0x00110000be80783b */ /* 0x000fe60000004200 */
[----:B------:R-:W-:Y:S01]  /*b280*/  FFMA.FTZ R161, R35, c[0x0][0x2d0], -R161 ;  /* 0x0000b40023a17a23 */ /* 0x000fe200000108a1 */
[----:B------:R-:W3:Y:S03]  /*b290*/  MUFU.EX2 R155, R155 ;  /* 0x0000009b009b7308 */ /* 0x000ee60000000800 */
[C---:B-1----:R-:W-:Y:S01]  /*b2a0*/  HMMA.16816.F32 R68, R12.reuse, R16, R68 ;  /* 0x000000100c44723c */ /* 0x042fe20000001844 */
[----:B------:R-:W-:Y:S06]  /*b2b0*/  LDSM.16.MT88.4 R24, [R189+0x1100] ;  /* 0x00110000bd18783b */ /* 0x000fec0000004200 */
[----:B------:R-:W-:Y:S01]  /*b2c0*/  MUFU.EX2 R156, R156 ;  /* 0x0000009c009c7308 */ /* 0x000fe20000000800 */
[C---:B------:R-:W-:Y:S01]  /*b2d0*/  HMMA.16816.F32 R72, R12.reuse, R18, R72 ;  /* 0x000000120c48723c */ /* 0x040fe20000001848 */
[----:B------:R-:W1:Y:S07]  /*b2e0*/  LDSM.16.MT88.4 R16, [R195+0x1100] ;  /* 0x00110000c310783b */ /* 0x000e6e0000004200 */
[C---:B------:R-:W-:Y:S01]  /*b2f0*/  HMMA.16816.F32 R76, R12.reuse, R136, R76 ;  /* 0x000000880c4c723c */ /* 0x040fe2000000184c */
[----:B------:R-:W-:Y:S01]  /*b300*/  LDSM.16.MT88.4 R32, [R188+0x1900] ;  /* 0x00190000bc20783b */ /* 0x000fe20000004200 */
[----:B------:R-:W1:Y:S06]  /*b310*/  MUFU.EX2 R157, R157 ;  /* 0x0000009d009d7308 */ /* 0x000e6c0000000800 */
[C---:B------:R-:W-:Y:S01]  /*b320*/  HMMA.16816.F32 R80, R12.reuse, R138, R80 ;  /* 0x0000008a0c50723c */ /* 0x040fe20000001850 */
[----:B------:R-:W1:Y:S03]  /*b330*/  LDSM.16.MT88.4 R136, [R188+0x1100] ;  /* 0x00110000bc88783b */ /* 0x000e660000004200 */
[----:B------:R-:W-:Y:S04]  /*b340*/  MUFU.EX2 R158, R158 ;  /* 0x0000009e009e7308 */ /* 0x000fe80000000800 */
[C---:B--2---:R-:W-:Y:S06]  /*b350*/  HMMA.16816.F32 R84, R12.reuse, R140, R84 ;  /* 0x0000008c0c54723c */ /* 0x044fec0000001854 */
[----:B------:R-:W2:Y:S02]  /*b360*/  MUFU.EX2 R159, R159 ;  /* 0x0000009f009f7308 */ /* 0x000ea40000000800 */
[C---:B------:R-:W-:Y:S01]  /*b370*/  HMMA.16816.F32 R88, R12.reuse, R142, R88 ;  /* 0x0000008e0c58723c */ /* 0x040fe20000001858 */
[----:B------:R-:W2:Y:S07]  /*b380*/  LDSM.16.MT88.4 R140, [R195+0x3100] ;  /* 0x00310000c38c783b */ /* 0x000eae0000004200 */
[C---:B----4-:R-:W-:Y:S01]  /*b390*/  HMMA.16816.F32 R92, R12.reuse, R20, R92 ;  /* 0x000000140c5c723c */ /* 0x050fe2000000185c */
[----:B------:R-:W4:Y:S07]  /*b3a0*/  MUFU.EX2 R220, R163 ;  /* 0x000000a300dc7308 */ /* 0x000f2e0000000800 */
[----:B------:R-:W-:Y:S01]  /*b3b0*/  HMMA.16816.F32 R96, R12, R22, R96 ;  /* 0x000000160c60723c */ /* 0x000fe20000001860 */
[----:B------:R-:W-:Y:S02]  /*b3c0*/  LDSM.16.MT88.4 R20, [R195+0x5100] ;  /* 0x00510000c314783b */ /* 0x000fe40000004200 */
[----:B------:R-:W4:Y:S04]  /*b3d0*/  MUFU.EX2 R222, R161 ;  /* 0x000000a100de7308 */ /* 0x000f280000000800 */
[----:B-----5:R-:W-:Y:S01]  /*b3e0*/  F2FP.PACK_AB R12, R153, R152 ;  /* 0x00000098990c723e */ /* 0x020fe200000000ff */
[----:B------:R-:W-:Y:S01]  /*b3f0*/  FADD.FTZ R152, R152, R169 ;  /* 0x000000a998987221 */ /* 0x000fe20000010000 */
[----:B---3--:R-:W-:Y:S03]  /*b400*/  F2FP.PACK_AB R13, R155, R154 ;  /* 0x0000009a9b0d723e */ /* 0x008fe600000000ff */
[----:B-1----:R-:W-:Y:S01]  /*b410*/  F2FP.PACK_AB R14, R157, R156 ;  /* 0x0000009c9d0e723e */ /* 0x002fe200000000ff */
[----:B------:R-:W-:Y:S01]  /*b420*/  FADD.FTZ R154, R154, R171 ;  /* 0x000000ab9a9a7221 */ /* 0x000fe20000010000 */
[----:B--2---:R-:W-:Y:S01]  /*b430*/  F2FP.PACK_AB R15, R159, R158 ;  /* 0x0000009e9f0f723e */ /* 0x004fe200000000ff */
[----:B------:R-:W-:Y:S02]  /*b440*/  FADD.FTZ R153, R153, R152 ;  /* 0x0000009899997221 */ /* 0x000fe40000010000 */
[----:B------:R-:W-:Y:S02]  /*b450*/  FADD.FTZ R155, R155, R154 ;  /* 0x0000009a9b9b7221 */ /* 0x000fe40000010000 */
[----:B------:R-:W-:Y:S02]  /*b460*/  FADD.FTZ R156, R156, R153 ;  /* 0x000000999c9c7221 */ /* 0x000fe40000010000 */
[C---:B------:R-:W-:Y:S03]  /*b470*/  HMMA.16816.F32 R8, R12.reuse, R16, R8 ;  /* 0x000000100c08723c */ /* 0x040fe60000001808 */
[----:B------:R-:W-:Y:S02]  /*b480*/  FADD.FTZ R158, R158, R155 ;  /* 0x0000009b9e9e7221 */ /* 0x000fe40000010000 */
[----:B------:R-:W-:Y:S02]  /*b490*/  FADD.FTZ R157, R157, R156 ;  /* 0x0000009c9d9d7221 */ /* 0x000fe40000010000 */
[----:B------:R-:W-:Y:S01]  /*b4a0*/  FADD.FTZ R159, R159, R158 ;  /* 0x0000009e9f9f7221 */ /* 0x000fe20000010000 */
[C---:B------:R-:W-:Y:S01]  /*b4b0*/  HMMA.16816.F32 R100, R12.reuse, R18, R100 ;  /* 0x000000120c64723c */ /* 0x040fe20000001864 */
[----:B------:R-:W1:Y:S07]  /*b4c0*/  LDSM.16.MT88.4 R16, [R188+0x3100] ;  /* 0x00310000bc10783b */ /* 0x000e6e0000004200 */
[C---:B------:R-:W-:Y:S08]  /*b4d0*/  HMMA.16816.F32 R104, R12.reuse, R128, R104 ;  /* 0x000000800c68723c */ /* 0x040ff00000001868 */
[C---:B------:R-:W-:Y:S01]  /*b4e0*/  HMMA.16816.F32 R108, R12.reuse, R130, R108 ;  /* 0x000000820c6c723c */ /* 0x040fe2000000186c */
[----:B------:R-:W-:Y:S07]  /*b4f0*/  LDSM.16.MT88.4 R128, [R189+0x5100] ;  /* 0x00510000bd80783b */ /* 0x000fee0000004200 */
[C---:B------:R-:W-:Y:S08]  /*b500*/  HMMA.16816.F32 R112, R12.reuse, R24, R112 ;  /* 0x000000180c70723c */ /* 0x040ff00000001870 */
        /* <DEDUP_REMOVED lines=23> */
[C---:B------:R-:W-:Y:S08]  /*b680*/  HMMA.16816.F32 R84, R12.reuse, R128, R84 ;  /* 0x000000800c54723c */ /* 0x040ff00000001854 */
[C---:B------:R-:W-:Y:S08]  /*b690*/  HMMA.16816.F32 R88, R12.reuse, R130, R88 ;  /* 0x000000820c58723c */ /* 0x040ff00000001858 */
[C---:B-1----:R-:W-:Y:S08]  /*b6a0*/  HMMA.16816.F32 R92, R12.reuse, R16, R92 ;  /* 0x000000100c5c723c */ /* 0x042ff0000000185c */
[----:B------:R-:W-:Y:S01]  /*b6b0*/  HMMA.16816.F32 R96, R12, R18, R96 ;  /* 0x000000120c60723c */ /* 0x000fe20000001860 */
[----:B------:R-:W1:Y:S06]  /*b6c0*/  LDSM.16.MT88.4 R16, [R189+0x3900] ;  /* 0x00390000bd10783b */ /* 0x000e6c0000004200 */
        /* <DEDUP_REMOVED lines=9> */
[C---:B---3--:R-:W-:Y:S01]  /*b760*/  HMMA.16816.F32 R128, R12.reuse, R20, R8 ;  /* 0x000000140c80723c */ /* 0x048fe20000001808 */
[----:B------:R-:W3:Y:S02]  /*b770*/  LDSM.16.MT88.4 R8, [R190+0x5900] ;  /* 0x00590000be08783b */ /* 0x000ee40000004200 */
[----:B------:R-:W-:Y:S02]  /*b780*/  FADD.FTZ R207, R221, R174 ;  /* 0x000000aeddcf7221 */ /* 0x000fe40000010000 */
[----:B------:R-:W-:Y:S02]  /*b790*/  FADD.FTZ R206, R220, R219 ;  /* 0x000000dbdcce7221 */ /* 0x000fe40000010000 */
[----:B------:R-:W-:Y:S01]  /*b7a0*/  FADD.FTZ R207, R222, R207 ;  /* 0x000000cfdecf7221 */ /* 0x000fe20000010000 */
[C---:B------:R-:W-:Y:S01]  /*b7b0*/  HMMA.16816.F32 R100, R12.reuse, R22, R100 ;  /* 0x000000160c64723c */ /* 0x040fe20000001864 */
[----:B------:R-:W4:Y:S07]  /*b7c0*/  LDSM.16.MT88.4 R20, [R189+0x5900] ;  /* 0x00590000bd14783b */ /* 0x000f2e0000004200 */
[C---:B--2---:R-:W-:Y:S08]  /*b7d0*/  HMMA.16816.F32 R104, R12.reuse, R24, R104 ;  /* 0x000000180c68723c */ /* 0x044ff00000001868 */
        /* <DEDUP_REMOVED lines=14> */
[C---:B------:R-:W-:Y:S08]  /*b8c0*/  HMMA.16816.F32 R68, R12.reuse, R148, R68 ;  /* 0x000000940c44723c */ /* 0x040ff00000001844 */
[C---:B------:R-:W-:Y:S08]  /*b8d0*/  HMMA.16816.F32 R72, R12.reuse, R150, R72 ;  /* 0x000000960c48723c */ /* 0x040ff00000001848 */
[C---:B---3--:R-:W-:Y:S07]  /*b8e0*/  HMMA.16816.F32 R76, R12.reuse, R8, R76 ;  /* 0x000000080c4c723c */ /* 0x048fee000000184c */
[----:B------:R-:W-:Y:S01]  /*b8f0*/  MOV R8, R132 ;  /* 0x0000008400087202 */ /* 0x000fe20000000f00 */
[C---:B------:R-:W-:Y:S08]  /*b900*/  HMMA.16816.F32 R80, R12.reuse, R10, R80 ;  /* 0x0000000a0c50723c */ /* 0x040ff00000001850 */
[C---:B----4-:R-:W-:Y:S08]  /*b910*/  HMMA.16816.F32 R84, R12.reuse, R20, R84 ;  /* 0x000000140c54723c */ /* 0x050ff00000001854 */
[C---:B------:R-:W-:Y:S08]  /*b920*/  HMMA.16816.F32 R88, R12.reuse, R22, R88 ;  /* 0x000000160c58723c */ /* 0x040ff00000001858 */
[C---:B-1----:R-:W-:Y:S08]  /*b930*/  HMMA.16816.F32 R92, R12.reuse, R16, R92 ;  /* 0x000000100c5c723c */ /* 0x042ff0000000185c */
[----:B------:R-:W-:Y:S01]  /*b940*/  HMMA.16816.F32 R96, R12, R18, R96 ;  /* 0x000000120c60723c */ /* 0x000fe20000001860 */
[----:B------:R-:W-:-:S07]  /*b950*/  @P0 BRA `(.L_x_3510) ;  /* 0xffffd5d000000947 */ /* 0x000fce000383ffff */
.L_x_3507:
        /* <DEDUP_REMOVED lines=12> */
.L_x_3521:
        /* <DEDUP_REMOVED lines=9> */
[C---:B------:R-:W-:Y:S02]  /*bab0*/  IMAD R4, R200.reuse, c[0x0][0x21c], R4 ;  /* 0x00008700c8047a24 */ /* 0x040fe400078e0204 */
[----:B------:R-:W-:Y:S04]  /*bac0*/  IMAD.IADD R7, R7, 0x1, R5 ;  /* 0x0000000107077824 */ /* 0x000fe800078e0205 */
[----:B------:R-:W-:Y:S05]  /*bad0*/  IMAD.WIDE.U32 R6, R200, c[0x0][0x218], R6 ;  /* 0x00008600c8067a25 */ /* 0x000fea00078e0006 */
[----:B------:R-:W-:Y:S01]  /*bae0*/  IADD3 R5, P0, R6, UR22, RZ ;  /* 0x0000001606057c10 */ /* 0x000fe2000ff1e0ff */
[----:B------:R-:W-:Y:S03]  /*baf0*/  LDSM.16.M88.4 R32, [R198+0xc100] ;  /* 0x00c10000c620783b */ /* 0x000fe60000000200 */
[----:B------:R-:W-:Y:S01]  /*bb00*/  IADD3.X R4, R7, UR6, R4, P0, !PT ;  /* 0x0000000607047c10 */ /* 0x000fe200087fe404 */
[----:B------:R-:W1:Y:S01]  /*bb10*/  LDSM.16.M88.4 R8, [R197+0x6100] ;  /* 0x00610000c508783b */ /* 0x000e620000000200 */
[C---:B------:R-:W-:Y:S03]  /*bb20*/  LEA R20, P0, R5.reuse, c[0x0][0x1f8], 0x1 ;  /* 0x00007e0005147a11 */ /* 0x040fe600078008ff */
[----:B------:R-:W2:Y:S01]  /*bb30*/  LDSM.16.M88.4 R16, [R197+0x6900] ;  /* 0x00690000c510783b */ /* 0x000ea20000000200 */
[----:B------:R-:W-:Y:S03]  /*bb40*/  LEA.HI.X R0, R5, c[0x0][0x1fc], R4, 0x1, P0 ;  /* 0x00007f0005007a11 */ /* 0x000fe600000f0c04 */
[----:B------:R-:W-:Y:S04]  /*bb50*/  LDSM.16.M88.4 R24, [R197+0x7100] ;  /* 0x00710000c518783b */ /* 0x000fe80000000200 */
[----:B------:R-:W-:Y:S04]  /*bb60*/  LDSM.16.M88.4 R132, [R197+0x7900] ;  /* 0x00790000c584783b */ /* 0x000fe80000000200 */
[----:B------:R-:W-:Y:S04]  /*bb70*/  LDSM.16.M88.4 R136, [R194+0xc100] ;  /* 0x00c10000c288783b */ /* 0x000fe80000000200 */
[----:B------:R-:W-:Y:S04]  /*bb80*/  LDSM.16.M88.4 R140, [R196] ;  /* 0x00000000c48c783b */ /* 0x000fe80000000200 */
[----:B------:R-:W-:Y:S04]  /*bb90*/  LDSM.16.M88.4 R144, [R187] ;  /* 0x00000000bb90783b */ /* 0x000fe80000000200 */
[----:B------:R-:W-:Y:S04]  /*bba0*/  LDSM.16.M88.4 R148, [R186] ;  /* 0x00000000ba94783b */ /* 0x000fe80000000200 */
[----:B------:R-:W-:Y:S04]  /*bbb0*/  LDSM.16.M88.4 R152, [R185] ;  /* 0x00000000b998783b */ /* 0x000fe80000000200 */
[----:B------:R-:W-:Y:S01]  /*bbc0*/  SHFL.IDX PT, R159, R0, RZ, 0x181f ;  /* 0x00181fff009f7589 */ /* 0x000fe200000e0000 */
[C---:B-1----:R-:W-:Y:S03]  /*bbd0*/  HMMA.16816.F32 R4, R32.reuse, R8, RZ ;  /* 0x000000082004723c */ /* 0x042fe600000018ff */
[----:B------:R-:W-:Y:S04]  /*bbe0*/  SHFL.IDX PT, R157, R0, 0x1, 0x181f ;  /* 0x00381f00009d7f89 */ /* 0x000fe800000e0000 */
[----:B------:R-:W1:Y:S01]  /*bbf0*/  SHFL.IDX PT, R31, R20, RZ, 0x181f ;  /* 0x00181fff141f7589 */ /* 0x000e6200000e0000 */
[C---:B------:R-:W-:Y:S03]  /*bc00*/  HMMA.16816.F32 R8, R32.reuse, R10, RZ ;  /* 0x0000000a2008723c */ /* 0x040fe600000018ff */
[----:B------:R3:W4:Y:S05]  /*bc10*/  SHFL.IDX PT, R29, R20, 0x1, 0x181f ;  /* 0x00381f00141d7f89 */ /* 0x00072a00000e0000 */
[C---:B--2---:R-:W-:Y:S08]  /*bc20*/  HMMA.16816.F32 R12, R32.reuse, R16, RZ ;  /* 0x00000010200c723c */ /* 0x044ff000000018ff */
[C---:B------:R-:W-:Y:S01]  /*bc30*/  HMMA.16816.F32 R16, R32.reuse, R18, RZ ;  /* 0x000000122010723c */ /* 0x040fe200000018ff */
[C---:B-1----:R-:W-:Y:S03]  /*bc40*/  IADD3 R162, P6, R31.reuse, R210, RZ ;  /* 0x000000d21fa27210 */ /* 0x042fe60007fde0ff */
[-C--:B------:R-:W-:Y:S04]  /*bc50*/  IADD3 R160, P0, R31, R209.reuse, RZ ;  /* 0x000000d11fa07210 */ /* 0x080fe80007f1e0ff */
[C---:B---3--:R-:W-:Y:S01]  /*bc60*/  HMMA.16816.F32 R20, R32.reuse, R24, RZ ;  /* 0x000000182014723c */ /* 0x048fe200000018ff */
[----:B------:R-:W-:Y:S03]  /*bc70*/  IMAD.X R163, R159, 0x1, R172, P6 ;  /* 0x000000019fa37824 */ /* 0x000fe600030e06ac */
[----:B------:R-:W-:Y:S01]  /*bc80*/  IADD3 R168, P6, R31, R208, RZ ;  /* 0x000000d01fa87210 */ /* 0x000fe20007fde0ff */
[----:B------:R-:W-:Y:S01]  /*bc90*/  IMAD.X R161, R159, 0x1, R212, P0 ;  /* 0x000000019fa17824 */ /* 0x000fe200000e06d4 */
[----:B----4-:R-:W-:Y:S02]  /*bca0*/  IADD3 R216, P0, R29, R210, RZ ;  /* 0x000000d21dd87210 */ /* 0x010fe40007f1e0ff */
[C---:B------:R-:W-:Y:S01]  /*bcb0*/  HMMA.16816.F32 R24, R32.reuse, R26, RZ ;  /* 0x0000001a2018723c */ /* 0x040fe200000018ff */
[----:B------:R1:W-:Y:S03]  /*bcc0*/  LDGSTS.E.BYPASS.LTC128B.128 [R205], [R162.64], !P5 ;  /* 0x00000000a2cd7fae */ /* 0x0003e6000e901d52 */
[--C-:B------:R-:W-:Y:S01]  /*bcd0*/  IMAD.X R169, R159, 0x1, R211.reuse, P6 ;  /* 0x000000019fa97824 */ /* 0x100fe200030e06d3 */
[----:B------:R-:W-:Y:S01]  /*bce0*/  IADD3 R174, P6, R29, R209, RZ ;  /* 0x000000d11dae7210 */ /* 0x000fe20007fde0ff */
[----:B------:R-:W-:Y:S01]  /*bcf0*/  IMAD.X R217, R157, 0x1, R172, P0 ;  /* 0x000000019dd97824 */ /* 0x000fe200000e06ac */
[----:B------:R-:W-:Y:S01]  /*bd00*/  IADD3 R214, P0, R29, R208, RZ ;  /* 0x000000d01dd67210 */ /* 0x000fe20007f1e0ff */
[----:B------:R1:W-:Y:S01]  /*bd10*/  LDGSTS.E.BYPASS.LTC128B.128 [R205+0x2000], [R160.64], !P4 ;  /* 0x02000000a0cd7fae */ /* 0x0003e2000e101d52 */
[C---:B------:R-:W-:Y:S03]  /*bd20*/  HMMA.16816.F32 R28, R32.reuse, R132, RZ ;  /* 0x00000084201c723c */ /* 0x040fe600000018ff */
[----:B------:R2:W-:Y:S01]  /*bd30*/  LDGSTS.E.BYPASS.LTC128B.128 [R205+0x4000], [R168.64], !P3 ;  /* 0x04000000a8cd7fae */ /* 0x0005e2000d901d52 */
[C---:B------:R-:W-:Y:S02]  /*bd40*/  IMAD.X R175, R157.reuse, 0x1, R212, P6 ;  /* 0x000000019daf7824 */ /* 0x040fe400030e06d4 */
[----:B------:R-:W-:Y:S01]  /*bd50*/  IMAD.X R215, R157, 0x1, R211, P0 ;  /* 0x000000019dd77824 */ /* 0x000fe200000e06d3 */
[----:B------:R3:W-:Y:S01]  /*bd60*/  LDGSTS.E.BYPASS.LTC128B.128 [R205+0x1000], [R216.64], !P5 ;  /* 0x01000000d8cd7fae */ /* 0x0007e2000e901d52 */
[----:B------:R-:W-:Y:S01]  /*bd70*/  HMMA.16816.F32 R32, R32, R134, RZ ;  /* 0x000000862020723c */ /* 0x000fe200000018ff */
[----:B------:R-:W-:Y:S02]  /*bd80*/  PLOP3.LUT P0, PT, PT, PT, UP2, 0x40, 0x0 ;  /* 0x000000000000781c */ /* 0x000fe40003f0e828 */
[----:B------:R3:W-:Y:S04]  /*bd90*/  LDGSTS.E.BYPASS.LTC128B.128 [R205+0x3000], [R174.64], !P4 ;  /* 0x03000000aecd7fae */ /* 0x0007e8000e101d52 */
[----:B------:R3:W-:Y:S01]  /*bda0*/  LDGSTS.E.BYPASS.LTC128B.128 [R205+0x5000], [R214.64], !P3 ;  /* 0x05000000d6cd7fae */ /* 0x0007e2000d901d52 */
[C---:B------:R-:W-:Y:S03]  /*bdb0*/  HMMA.16816.F32 R4, R136.reuse, R140, R4 ;  /* 0x0000008c8804723c */ /* 0x040fe60000001804 */
[----:B------:R-:W-:Y:S04]  /*bdc0*/  LDSM.16.M88.4 R156, [R193+0xc100] ;  /* 0x00c10000c19c783b */ /* 0x000fe80000000200 */
[----:B------:R-:W0:Y:S01]  /*bdd0*/  LDGDEPBAR ;  /* 0x00000000000079af */ /* 0x000e220000000000 */
[C---:B------:R-:W-:Y:S03]  /*bde0*/  HMMA.16816.F32 R8, R136.reuse, R142, R8 ;  /* 0x0000008e8808723c */ /* 0x040fe60000001808 */
[----:B-1----:R-:W1:Y:S04]  /*bdf0*/  LDSM.16.M88.4 R160, [R192+0x6100] ;  /* 0x00610000c0a0783b */ /* 0x002e680000000200 */
[----:B------:R-:W4:Y:S01]  /*be00*/  LDSM.16.M88.4 R164, [R192+0x6900] ;  /* 0x00690000c0a4783b */ /* 0x000f220000000200 */
[C---:B------:R-:W-:Y:S03]  /*be10*/  HMMA.16816.F32 R12, R136.reuse, R144, R12 ;  /* 0x00000090880c723c */ /* 0x040fe6000000180c */
[----:B------:R-:W5:Y:S04]  /*be20*/  LDSM.16.M88.4 R132, [R192+0x7100] ;  /* 0x00710000c084783b */ /* 0x000f680000000200 */
[----:B--2---:R-:W2:Y:S01]  /*be30*/  LDSM.16.M88.4 R168, [R192+0x7900] ;  /* 0x00790000c0a8783b */ /* 0x004ea20000000200 */
[C---:B------:R-:W-:Y:S03]  /*be40*/  HMMA.16816.F32 R16, R136.reuse, R146, R16 ;  /* 0x000000928810723c */ /* 0x040fe60000001810 */
[----:B------:R-:W-:Y:S04]  /*be50*/  LDSM.16.M88.4 R140, [R191+0xc100] ;  /* 0x00c10000bf8c783b */ /* 0x000fe80000000200 */
[----:B------:R-:W2:Y:S01]  /*be60*/  LDSM.16.M88.4 R144, [R184] ;  /* 0x00000000b890783b */ /* 0x000ea20000000200 */
[C---:B------:R-:W-:Y:S08]  /*be70*/  HMMA.16816.F32 R20, R136.reuse, R148, R20 ;  /* 0x000000948814723c */ /* 0x040ff00000001814 */
[C---:B------:R-:W-:Y:S01]  /*be80*/  HMMA.16816.F32 R24, R136.reuse, R150, R24 ;  /* 0x000000968818723c */ /* 0x040fe20000001818 */
[----:B------:R-:W2:Y:S07]  /*be90*/  LDSM.16.M88.4 R148, [R184+0x800] ;  /* 0x00080000b894783b */ /* 0x000eae0000000200 */
[C---:B------:R-:W-:Y:S08]  /*bea0*/  HMMA.16816.F32 R28, R136.reuse, R152, R28 ;  /* 0x00000098881c723c */ /* 0x040ff0000000181c */
[----:B------:R-:W-:Y:S01]  /*beb0*/  HMMA.16816.F32 R32, R136, R154, R32 ;  /* 0x0000009a8820723c */ /* 0x000fe20000001820 */
[----:B------:R-:W2:Y:S04]  /*bec0*/  LDSM.16.M88.4 R136, [R184+0x1000] ;  /* 0x00100000b888783b */ /* 0x000ea80000000200 */
[----:B------:R-:W2:Y:S03]  /*bed0*/  LDSM.16.M88.4 R152, [R184+0x1800] ;  /* 0x00180000b898783b */ /* 0x000ea60000000200 */
[C---:B-1----:R-:W-:Y:S08]  /*bee0*/  HMMA.16816.F32 R4, R156.reuse, R160, R4 ;  /* 0x000000a09c04723c */ /* 0x042ff00000001804 */
[C---:B------:R-:W-:Y:S01]  /*bef0*/  HMMA.16816.F32 R8, R156.reuse, R162, R8 ;  /* 0x000000a29c08723c */ /* 0x040fe20000001808 */
[----:B------:R-:W-:Y:S07]  /*bf00*/  LDSM.16.M88.4 R160, [R197+0x8100] ;  /* 0x00810000c5a0783b */ /* 0x000fee0000000200 */
[C---:B----4-:R-:W-:Y:S08]  /*bf10*/  HMMA.16816.F32 R12, R156.reuse, R164, R12 ;  /* 0x000000a49c0c723c */ /* 0x050ff0000000180c */
[C---:B------:R-:W-:Y:S01]  /*bf20*/  HMMA.16816.F32 R16, R156.reuse, R166, R16 ;  /* 0x000000a69c10723c */ /* 0x040fe20000001810 */
[----:B------:R-:W-:Y:S07]  /*bf30*/  LDSM.16.M88.4 R164, [R197+0x8900] ;  /* 0x00890000c5a4783b */ /* 0x000fee0000000200 */
[C---:B-----5:R-:W-:Y:S08]  /*bf40*/  HMMA.16816.F32 R20, R156.reuse, R132, R20 ;  /* 0x000000849c14723c */ /* 0x060ff00000001814 */
[C---:B------:R-:W-:Y:S01]  /*bf50*/  HMMA.16816.F32 R24, R156.reuse, R134, R24 ;  /* 0x000000869c18723c */ /* 0x040fe20000001818 */
[----:B------:R-:W1:Y:S07]  /*bf60*/  LDSM.16.M88.4 R132, [R198+0x10100] ;  /* 0x01010000c684783b */ /* 0x000e6e0000000200 */
[C---:B--2---:R-:W-:Y:S08]  /*bf70*/  HMMA.16816.F32 R28, R156.reuse, R168, R28 ;  /* 0x000000a89c1c723c */ /* 0x044ff0000000181c */
[----:B------:R-:W-:Y:S01]  /*bf80*/  HMMA.16816.F32 R32, R156, R170, R32 ;  /* 0x000000aa9c20723c */ /* 0x000fe20000001820 */
[----:B------:R-:W2:Y:S04]  /*bf90*/  LDSM.16.M88.4 R156, [R197+0x9100] ;  /* 0x00910000c59c783b */ /* 0x000ea80000000200 */
[----:B------:R-:W4:Y:S03]  /*bfa0*/  LDSM.16.M88.4 R168, [R197+0x9900] ;  /* 0x00990000c5a8783b */ /* 0x000f260000000200 */
[C---:B------:R-:W-:Y:S08]  /*bfb0*/  HMMA.16816.F32 R4, R140.reuse, R144, R4 ;  /* 0x000000908c04723c */ /* 0x040ff00000001804 */
[C---:B------:R-:W-:Y:S01]  /*bfc0*/  HMMA.16816.F32 R8, R140.reuse, R146, R8 ;  /* 0x000000928c08723c */ /* 0x040fe20000001808 */
[----:B------:R-:W-:Y:S07]  /*bfd0*/  LDSM.16.M88.4 R144, [R183] ;  /* 0x00000000b790783b */ /* 0x000fee0000000200 */
[C---:B------:R-:W-:Y:S08]  /*bfe0*/  HMMA.16816.F32 R12, R140.reuse, R148, R12 ;  /* 0x000000948c0c723c */ /* 0x040ff0000000180c */
[C---:B------:R-:W-:Y:S01]  /*bff0*/  HMMA.16816.F32 R16, R140.reuse, R150, R16 ;  /* 0x000000968c10723c */ /* 0x040fe20000001810 */
[----:B------:R-:W-:Y:S07]  /*c000*/  LDSM.16.M88.4 R148, [R182] ;  /* 0x00000000b694783b */ /* 0x000fee0000000200 */
[C---:B------:R-:W-:Y:S08]  /*c010*/  HMMA.16816.F32 R20, R140.reuse, R136, R20 ;  /* 0x000000888c14723c */ /* 0x040ff00000001814 */
[C---:B------:R-:W-:Y:S01]  /*c020*/  HMMA.16816.F32 R24, R140.reuse, R138, R24 ;  /* 0x0000008a8c18723c */ /* 0x040fe20000001818 */
[----:B------:R-:W5:Y:S07]  /*c030*/  LDSM.16.M88.4 R136, [R194+0x10100] ;  /* 0x01010000c288783b */ /* 0x000f6e0000000200 */
[C---:B------:R-:W-:Y:S08]  /*c040*/  HMMA.16816.F32 R28, R140.reuse, R152, R28 ;  /* 0x000000988c1c723c */ /* 0x040ff0000000181c */
[----:B------:R-:W-:Y:S01]  /*c050*/  HMMA.16816.F32 R32, R140, R154, R32 ;  /* 0x0000009a8c20723c */ /* 0x000fe20000001820 */
[----:B------:R-:W3:Y:S04]  /*c060*/  LDSM.16.M88.4 R140, [R181] ;  /* 0x00000000b58c783b */ /* 0x000ee80000000200 */
        /* <DEDUP_REMOVED lines=14> */
[C---:B-----5:R-:W-:Y:S08]  /*c150*/  HMMA.16816.F32 R4, R136.reuse, R144, R4 ;  /* 0x000000908804723c */ /* 0x060ff00000001804 */
[C---:B------:R-:W-:Y:S01]  /*c160*/  HMMA.16816.F32 R8, R136.reuse, R146, R8 ;  /* 0x000000928808723c */ /* 0x040fe20000001808 */
[----:B------:R-:W-:Y:S07]  /*c170*/  LDSM.16.M88.4 R144, [R184+0x2000] ;  /* 0x00200000b890783b */ /* 0x000fee0000000200 */
[C---:B------:R-:W-:Y:S08]  /*c180*/  HMMA.16816.F32 R12, R136.reuse, R148, R12 ;  /* 0x00000094880c723c */ /* 0x040ff0000000180c */
[C---:B------:R-:W-:Y:S01]  /*c190*/  HMMA.16816.F32 R16, R136.reuse, R150, R16 ;  /* 0x000000968810723c */ /* 0x040fe20000001810 */
[----:B------:R-:W-:Y:S07]  /*c1a0*/  LDSM.16.M88.4 R148, [R184+0x2800] ;  /* 0x00280000b894783b */ /* 0x000fee0000000200 */
[C---:B---3--:R-:W-:Y:S08]  /*c1b0*/  HMMA.16816.F32 R20, R136.reuse, R140, R20 ;  /* 0x0000008c8814723c */ /* 0x048ff00000001814 */
        /* <DEDUP_REMOVED lines=77> */
[----:B------:R-:W-:Y:S01]  /*c690*/  ULEA UR4, UR20, UR12, 0x6 ;  /* 0x0000000c14047291 */ /* 0x000fe2000f8e303f */
[----:B------:R-:W-:Y:S05]  /*c6a0*/  IMAD.MOV.U32 R200, RZ, RZ, RZ ;  /* 0x000000ffffc87224 */ /* 0x000fea00078e00ff */
        /* <DEDUP_REMOVED lines=30> */
[-C--:B------:R-:W-:Y:S02]  /*c890*/  IADD3 R136, P0, R137, R209.reuse, RZ ;  /* 0x000000d189887210 */ /* 0x080fe40007f1e0ff */
[----:B--2---:R-:W-:Y:S02]  /*c8a0*/  IADD3.X R141, R139, R172, RZ, P6, !PT ;  /* 0x000000ac8b8d7210 */ /* 0x004fe400037fe4ff */
        /* <DEDUP_REMOVED lines=15> */
.L_x_3512:
[----:B------:R-:W-:Y:S01]  /*c9a0*/  PLOP3.LUT P6, PT, PT, PT, UP1, 0x80, 0x0 ;  /* 0x000000000000781c */ /* 0x000fe20003fcf018 */
        /* <DEDUP_REMOVED lines=32> */
.L_x_3515:
[----:B------:R-:W-:Y:S04]  /*cbb0*/  MOV R132, c[0x0][0x32c] ;  /* 0x0000cb0000847a02 */ /* 0x000fe80000000f00 */
[----:B------:R-:W-:Y:S11]  /*cbc0*/  ISETP.NE.AND P0, PT, R132, 0x1, PT ;  /* 0x000000018400780c */ /* 0x000ff60003f05270 */
[----:B------:R-:W-:Y:S02]  /*cbd0*/  @!UPT UIADD3 URZ, URZ, URZ, URZ ;  /* 0x0000003f3f3ff290 */ /* 0x000fe4000fffe03f */
[----:B------:R-:W-:Y:S05]  /*cbe0*/  @P0 IMAD.HI.U32 R132, R141, c[0x0][0x330], RZ ;  /* 0x0000cc008d840a27 */ /* 0x000fea00078e00ff */
[----:B------:R-:W-:Y:S02]  /*cbf0*/  @P0 SHF.R.U32.HI R141, RZ, c[0x0][0x334], R132 ;  /* 0x0000cd00ff8d0a19 */ /* 0x000fe40000011684 */
.L_x_3516:
[----:B------:R-:W-:Y:S05]  /*cc00*/  BSYNC B0 ;  /* 0x0000000000007941 */ /* 0x000fea0003800000 */
.L_x_3514:
[----:B------:R-:W-:Y:S04]  /*cc10*/  IMAD.MOV.U32 R132, RZ, RZ, c[0x0][0x32c] ;  /* 0x0000cb00ff847624 */ /* 0x000fe800078e00ff */
[----:B------:R-:W-:Y:S04]  /*cc20*/  IMAD R141, R141, R132, -UR4 ;  /* 0x800000048d8d7e24 */ /* 0x000fe8000f8e0284 */
[----:B------:R-:W-:Y:S05]  /*cc30*/  IMAD.IADD R134, R141, 0x1, -R204 ;  /* 0x000000018d867824 */ /* 0x000fea00078e0acc */
[----:B------:R-:W-:Y:S02]  /*cc40*/  IADD3 R132, R134, c[0x0][0x32c], RZ ;  /* 0x0000cb0086847a10 */ /* 0x000fe40007ffe0ff */
[----:B------:R-:W-:Y:S02]  /*cc50*/  IMNMX R135, R135, R134, !PT ;  /* 0x0000008687877217 */ /* 0x000fe40007800200 */
[----:B------:R-:W-:Y:S02]  /*cc60*/  IMNMX R137, R137, R132, PT ;  /* 0x0000008489897217 */ /* 0x000fe40003800200 */
.L_x_3513:
        /* <DEDUP_REMOVED lines=85> */
.L_x_3519:
[----:B------:R-:W-:Y:S04]  /*d1c0*/  MOV R5, 0x1 ;  /* 0x0000000100057802 */ /* 0x000fe80000000f00 */
[----:B------:R-:W-:Y:S11]  /*d1d0*/  ISETP.NE.AND P0, PT, R5, c[0x0][0x32c], PT ;  /* 0x0000cb0005007a0c */ /* 0x000ff60003f05270 */
[----:B------:R-:W-:Y:S02]  /*d1e0*/  @!UPT UIADD3 URZ, URZ, URZ, URZ ;  /* 0x0000003f3f3ff290 */ /* 0x000fe4000fffe03f */
[----:B------:R-:W-:Y:S05]  /*d1f0*/  @P0 IMAD.HI.U32 R5, R8, c[0x0][0x330], RZ ;  /* 0x0000cc0008050a27 */ /* 0x000fea00078e00ff */
[----:B------:R-:W-:Y:S02]  /*d200*/  @P0 SHF.R.U32.HI R8, RZ, c[0x0][0x334], R5 ;  /* 0x0000cd00ff080a19 */ /* 0x000fe40000011605 */
.L_x_3520:
[----:B------:R-:W-:Y:S05]  /*d210*/  BSYNC B0 ;  /* 0x0000000000007941 */ /* 0x000fea0003800000 */
.L_x_3518:
[----:B------:R-:W-:Y:S04]  /*d220*/  IMAD.MOV.U32 R5, RZ, RZ, c[0x0][0x32c] ;  /* 0x0000cb00ff057624 */ /* 0x000fe800078e00ff */
[----:B------:R-:W-:Y:S04]  /*d230*/  IMAD R5, R8, R5, -UR4 ;  /* 0x8000000408057e24 */ /* 0x000fe8000f8e0205 */
[----:B------:R-:W-:Y:S05]  /*d240*/  IMAD.IADD R9, R5, 0x1, -R204 ;  /* 0x0000000105097824 */ /* 0x000fea00078e0acc */
[----:B------:R-:W-:Y:S02]  /*d250*/  IADD3 R5, R9, c[0x0][0x32c], RZ ;  /* 0x0000cb0009057a10 */ /* 0x000fe40007ffe0ff */
[----:B------:R-:W-:Y:S02]  /*d260*/  IMNMX R0, R0, R9, !PT ;  /* 0x0000000900007217 */ /* 0x000fe40007800200 */
[----:B------:R-:W-:Y:S02]  /*d270*/  IMNMX R4, R4, R5, PT ;  /* 0x0000000504047217 */ /* 0x000fe40003800200 */
.L_x_3517:
[----:B------:R-:W-:Y:S02]  /*d280*/  PLOP3.LUT P6, PT, PT, PT, UP2, 0x80, 0x0 ;  /* 0x000000000000781c */ /* 0x000fe40003fcf028 */
[----:B------:R-:W-:Y:S02]  /*d290*/  PLOP3.LUT P0, PT, PT, PT, UP2, 0x80, 0x0 ;  /* 0x000000000000781c */ /* 0x000fe40003f0f028 */
[C---:B------:R-:W-:Y:S02]  /*d2a0*/  ISETP.GT.AND P6, PT, R0.reuse, RZ, P6 ;  /* 0x000000ff0000720c */ /* 0x040fe400037c4270 */
[----:B------:R-:W-:Y:S02]  /*d2b0*/  ISETP.GT.AND P0, PT, R0, 0x1, P0 ;  /* 0x000000010000780c */ /* 0x000fe40000704270 */
[----:B------:R-:W-:Y:S02]  /*d2c0*/  ISETP.LT.OR P6, PT, R4, 0x1, P6 ;  /* 0x000000010400780c */ /* 0x000fe400037c1670 */
[----:B------:R-:W-:Y:S02]  /*d2d0*/  FMNMX.FTZ R5, R148, R3, !PT ;  /* 0x0000000394057209 */ /* 0x000fe40007810000 */
[----:B------:R-:W-:Y:S02]  /*d2e0*/  FSEL R25, R6, -INF , !P6 ;  /* 0xff80000006197808 */ /* 0x000fe40007000000 */
[----:B------:R-:W-:Y:S02]  /*d2f0*/  ISETP.LT.OR P0, PT, R4, 0x2, P0 ;  /* 0x000000020400780c */ /* 0x000fe40000701670 */
[----:B------:R-:W-:Y:S02]  /*d300*/  FMNMX.FTZ R5, R152, R5, !PT ;  /* 0x0000000598057209 */ /* 0x000fe40007810000 */
[----:B------:R-:W-:Y:S02]  /*d310*/  PLOP3.LUT P6, PT, PT, PT, UP2, 0x80, 0x0 ;  /* 0x000000000000781c */ /* 0x000fe40003fcf028 */
        /* <DEDUP_REMOVED lines=8> */
[----:B------:R-:W-:Y:S02]  /*d3a0*/  FMNMX.FTZ R5, R138, R5, !PT ;  /* 0x000000058a057209 */ /* 0x000fe40007810000 */
[----:B------:R-:W-:Y:S02]  /*d3b0*/  PLOP3.LUT P6, PT, PT, PT, UP2, 0x80, 0x0 ;  /* 0x000000000000781c */ /* 0x000fe40003fcf028 */
[----:B------:R-:W-:Y:S02]  /*d3c0*/  ISETP.LT.OR P0, PT, R4, 0xa, P0 ;  /* 0x0000000a0400780c */ /* 0x000fe40000701670 */
[----:B------:R-:W-:Y:S02]  /*d3d0*/  FMNMX.FTZ R5, R136, R5, !PT ;  /* 0x0000000588057209 */ /* 0x000fe40007810000 */
[----:B------:R-:W-:Y:S02]  /*d3e0*/  ISETP.GT.AND P6, PT, R0, 0x10, P6 ;  /* 0x000000100000780c */ /* 0x000fe400037c4270 */
[----:B------:R-:W-:Y:S02]  /*d3f0*/  FSEL R13, R11, -INF , !P0 ;  /* 0xff8000000b0d7808 */ /* 0x000fe40004000000 */
        /* <DEDUP_REMOVED lines=9> */
[----:B------:R-:W-:Y:S02]  /*d490*/  ISETP.GT.AND P6, PT, R0, 0x18, P6 ;  /* 0x000000180000780c */ /* 0x000fe400037c4270 */
        /* <DEDUP_REMOVED lines=9> */
[----:B------:R-:W-:Y:S02]  /*d530*/  FMNMX.FTZ R5, R164, R5, !PT ;  /* 0x00000005a4057209 */ /* 0x000fe40007810000 */
[----:B------:R-:W-:Y:S02]  /*d540*/  PLOP3.LUT P6, PT, PT, PT, UP2, 0x80, 0x0 ;  /* 0x000000000000781c */ /* 0x000fe40003fcf028 */
[----:B------:R-:W-:Y:S02]  /*d550*/  FSEL R33, R19, -INF , !P0 ;  /* 0xff80000013217808 */ /* 0x000fe40004000000 */
[----:B------:R-:W-:Y:S02]  /*d560*/  FMNMX.FTZ R8, R17, R8, !PT ;  /* 0x0000000811087209 */ /* 0x000fe40007810000 */
[----:B------:R-:W-:Y:S02]  /*d570*/  ISETP.GT.AND P6, PT, R0, 0x20, P6 ;  /* 0x000000200000780c */ /* 0x000fe400037c4270 */
[----:B------:R-:W-:Y:S02]  /*d580*/  FMNMX.FTZ R6, R162, R5, !PT ;  /* 0x00000005a2067209 */ /* 0x000fe40007810000 */
[----:B------:R-:W-:Y:S02]  /*d590*/  PLOP3.LUT P0, PT, PT, PT, UP2, 0x80, 0x0 ;  /* 0x000000000000781c */ /* 0x000fe40003f0f028 */
        /* <DEDUP_REMOVED lines=21> */
[----:B------:R-:W-:Y:S02]  /*d6f0*/  FMNMX.FTZ R8, R171, R8, !PT ;  /* 0x00000008ab087209 */ /* 0x000fe40007810000 */
[----:B------:R-:W-:Y:S02]  /*d700*/  PLOP3.LUT P0, PT, PT, PT, UP2, 0x80, 0x0 ;  /* 0x000000000000781c */ /* 0x000fe40003f0f028 */
        /* <DEDUP_REMOVED lines=9> */
[----:B------:R-:W-:Y:S02]  /*d7a0*/  ISETP.GT.AND P6, PT, R0, 0x38, P6 ;  /* 0x000000380000780c */ /* 0x000fe400037c4270 */
[----:B------:R-:W-:Y:S02]  /*d7b0*/  FMNMX.FTZ R8, R165, R8, !PT ;  /* 0x00000008a5087209 */ /* 0x000fe40007810000 */
[----:B------:R-:W-:Y:S01]  /*d7c0*/  PLOP3.LUT P0, PT, PT, PT, UP2, 0x80, 0x0 ;  /* 0x000000000000781c */ /* 0x000fe20003f0f028 */
[----:B------:R-:W-:Y:S01]  /*d7d0*/  UISETP.GT.AND UP2, UPT, UR20, UR9, UPT ;  /* 0x000000091400728c */ /* 0x000fe2000bf44270 */
[----:B------:R-:W-:Y:S01]  /*d7e0*/  FMNMX.FTZ R7, R144, R7, !PT ;  /* 0x0000000790077209 */ /* 0x000fe20007810000 */
[----:B------:R-:W-:Y:S01]  /*d7f0*/  UIADD3 UR20, UR20, -0x1, URZ ;  /* 0xffffffff14147890 */ /* 0x000fe2000fffe03f */
[----:B------:R-:W-:Y:S02]  /*d800*/  ISETP.GT.AND P0, PT, R0, 0x39, P0 ;  /* 0x000000390000780c */ /* 0x000fe40000704270 */
[----:B------:R-:W-:Y:S02]  /*d810*/  FMNMX.FTZ R0, R145, R8, !PT ;  /* 0x0000000891007209 */ /* 0x000fe40007810000 */
[----:B------:R-:W-:Y:S02]  /*d820*/  ISETP.LT.OR P6, PT, R4, 0x39, P6 ;  /* 0x000000390400780c */ /* 0x000fe400037c1670 */
[----:B------:R-:W-:Y:S02]  /*d830*/  FMNMX.FTZ R5, R142, R7, !PT ;  /* 0x000000078e057209 */ /* 0x000fe40007810000 */
        /* <DEDUP_REMOVED lines=8> */
[----:B-1----:R-:W-:Y:S07]  /*d8c0*/  FMNMX.FTZ R6, R5, R6, !PT ;  /* 0x0000000605067209 */ /* 0x002fee0007810000 */
[----:B------:R-:W1:Y:S01]  /*d8d0*/  SHFL.BFLY PT, R11, R6, 0x1, 0x1f ;  /* 0x0c201f00060b7f89 */ /* 0x000e6200000e0000 */
[----:B--2---:R-:W-:Y:S07]  /*d8e0*/  FMNMX.FTZ R5, R4, R7, !PT ;  /* 0x0000000704057209 */ /* 0x004fee0007810000 */
[----:B------:R-:W2:Y:S01]  /*d8f0*/  SHFL.BFLY PT, R8, R5, 0x1, 0x1f ;  /* 0x0c201f0005087f89 */ /* 0x000ea200000e0000 */
[----:B-1----:R-:W-:Y:S04]  /*d900*/  FMNMX.FTZ R0, R6, R11, !PT ;  /* 0x0000000b06007209 */ /* 0x002fe80007810000 */
[C---:B------:R-:W-:Y:S01]  /*d910*/  FSETP.NEU.FTZ.AND P0, PT, R0.reuse, -INF , PT ;  /* 0xff8000000000780b */ /* 0x040fe20003f1d000 */
[C---:B------:R-:W-:Y:S03]  /*d920*/  FMUL.FTZ R155, R0.reuse, c[0x0][0x2d0] ;  /* 0x0000b400009b7a20 */ /* 0x040fe60000410000 */
[----:B------:R-:W-:Y:S02]  /*d930*/  FSEL R4, R0, RZ, P0 ;  /* 0x000000ff00047208 */ /* 0x000fe40000000000 */
[----:B------:R-:W-:Y:S03]  /*d940*/  FSEL R155, R155, RZ, P0 ;  /* 0x000000ff9b9b7208 */ /* 0x000fe60000000000 */
[----:B------:R-:W-:Y:S01]  /*d950*/  FADD.FTZ R4, -R4, R3 ;  /* 0x0000000304047221 */ /* 0x000fe20000010100 */
[----:B--2---:R-:W-:Y:S01]  /*d960*/  FMNMX.FTZ R8, R8, R5, !PT ;  /* 0x0000000508087209 */ /* 0x004fe20007810000 */
[--C-:B------:R-:W-:Y:S02]  /*d970*/  FFMA.FTZ R149, R140, c[0x0][0x2d0], -R155.reuse ;  /* 0x0000b4008c957a23 */ /* 0x100fe4000001089b */
[--C-:B------:R-:W-:Y:S01]  /*d980*/  FFMA.FTZ R148, R148, c[0x0][0x2d0], -R155.reuse ;  /* 0x0000b40094947a23 */ /* 0x100fe2000001089b */
[C---:B------:R-:W-:Y:S01]  /*d990*/  FSETP.NEU.FTZ.AND P0, PT, R8.reuse, -INF , PT ;  /* 0xff8000000800780b */ /* 0x040fe20003f1d000 */
[----:B------:R-:W-:Y:S02]  /*d9a0*/  FMUL.FTZ R140, R8, c[0x0][0x2d0] ;  /* 0x0000b400088c7a20 */ /* 0x000fe40000410000 */
[--C-:B------:R-:W-:Y:S01]  /*d9b0*/  FFMA.FTZ R11, R152, c[0x0][0x2d0], -R155.reuse ;  /* 0x0000b400980b7a23 */ /* 0x100fe2000001089b */
[----:B------:R-:W-:Y:S01]  /*d9c0*/  FSEL R5, R8, RZ, P0 ;  /* 0x000000ff08057208 */ /* 0x000fe20000000000 */
[--C-:B------:R-:W-:Y:S01]  /*d9d0*/  FFMA.FTZ R10, R150, c[0x0][0x2d0], -R155.reuse ;  /* 0x0000b400960a7a23 */ /* 0x100fe2000001089b */
[----:B------:R-:W-:Y:S01]  /*d9e0*/  FSEL R140, R140, RZ, P0 ;  /* 0x000000ff8c8c7208 */ /* 0x000fe20000000000 */
[----:B------:R-:W-:Y:S01]  /*d9f0*/  FMUL.FTZ R3, R4, c[0x0][0x2d0] ;  /* 0x0000b40004037a20 */ /* 0x000fe20000410000 */
[----:B------:R-:W-:Y:S01]  /*da00*/  MUFU.EX2 R148, R148 ;  /* 0x0000009400947308 */ /* 0x000fe20000000800 */
[----:B------:R-:W-:Y:S01]  /*da10*/  FADD.FTZ R5, -R5, R2 ;  /* 0x0000000205057221 */ /* 0x000fe20000010100 */
[----:B------:R-:W-:Y:S01]  /*da20*/  PLOP3.LUT P0, PT, PT, PT, UP2, 0x80, 0x0 ;  /* 0x000000000000781c */ /* 0x000fe20003f0f028 */
[--C-:B------:R-:W-:Y:S02]  /*da30*/  FFMA.FTZ R151, R17, c[0x0][0x2d0], -R140.reuse ;  /* 0x0000b40011977a23 */ /* 0x100fe4000001088c */
[----:B------:R-:W1:Y:S01]  /*da40*/  LDSM.16.MT88.4 R16, [R195+0x100] ;  /* 0x00010000c310783b */ /* 0x000e620000004200 */
[--C-:B------:R-:W-:Y:S02]  /*da50*/  FFMA.FTZ R153, R25, c[0x0][0x2d0], -R140.reuse ;  /* 0x0000b40019997a23 */ /* 0x100fe4000001088c */
[--C-:B------:R-:W-:Y:S02]  /*da60*/  FFMA.FTZ R152, R21, c[0x0][0x2d0], -R140.reuse ;  /* 0x0000b40015987a23 */ /* 0x100fe4000001088c */
[--C-:B------:R-:W-:Y:S01]  /*da70*/  FFMA.FTZ R150, R13, c[0x0][0x2d0], -R140.reuse ;  /* 0x0000b4000d967a23 */ /* 0x100fe2000001088c */
[----:B------:R-:W2:Y:S01]  /*da80*/  MUFU.EX2 R3, R3 ;  /* 0x0000000300037308 */ /* 0x000ea20000000800 */
[----:B------:R-:W-:Y:S01]  /*da90*/  FMUL.FTZ R2, R5, c[0x0][0x2d0] ;  /* 0x0000b40005027a20 */ /* 0x000fe20000410000 */
[----:B------:R-:W3:Y:S01]  /*daa0*/  LDSM.16.MT88.4 R20, [R190+0x100] ;  /* 0x00010000be14783b */ /* 0x000ee20000004200 */
[--C-:B------:R-:W-:Y:S02]  /*dab0*/  FFMA.FTZ R154, R138, c[0x0][0x2d0], -R155.reuse ;  /* 0x0000b4008a9a7a23 */ /* 0x100fe4000001089b */
[--C-:B------:R-:W-:Y:S02]  /*dac0*/  FFMA.FTZ R157, R136, c[0x0][0x2d0], -R155.reuse ;  /* 0x0000b400889d7a23 */ /* 0x100fe4000001089b */
[--C-:B------:R-:W-:Y:S02]  /*dad0*/  FFMA.FTZ R156, R134, c[0x0][0x2d0], -R155.reuse ;  /* 0x0000b400869c7a23 */ /* 0x100fe4000001089b */
[--C-:B------:R-:W-:Y:S01]  /*dae0*/  FFMA.FTZ R159, R132, c[0x0][0x2d0], -R155.reuse ;  /* 0x0000b400849f7a23 */ /* 0x100fe2000001089b */
[----:B------:R-:W4:Y:S01]  /*daf0*/  MUFU.EX2 R2, R2 ;  /* 0x0000000200027308 */ /* 0x000f220000000800 */
[----:B------:R-:W5:Y:S01]  /*db00*/  LDSM.16.MT88.4 R24, [R189+0x100] ;  /* 0x00010000bd18783b */ /* 0x000f620000004200 */
[--C-:B------:R-:W-:Y:S02]  /*db10*/  FFMA.FTZ R158, R135, c[0x0][0x2d0], -R140.reuse ;  /* 0x0000b400879e7a23 */ /* 0x100fe4000001088c */
[--C-:B------:R-:W-:Y:S02]  /*db20*/  FFMA.FTZ R161, R133, c[0x0][0x2d0], -R140.reuse ;  /* 0x0000b40085a17a23 */ /* 0x100fe4000001088c */
[--C-:B------:R-:W-:Y:S02]  /*db30*/  FFMA.FTZ R160, R29, c[0x0][0x2d0], -R140.reuse ;  /* 0x0000b4001da07a23 */ /* 0x100fe4000001088c */
[--C-:B------:R-:W-:Y:S01]  /*db40*/  FFMA.FTZ R163, R33, c[0x0][0x2d0], -R140.reuse ;  /* 0x0000b40021a37a23 */ /* 0x100fe2000001088c */
[----:B------:R-:W-:Y:S01]  /*db50*/  LDSM.16.MT88.4 R28, [R190+0x900] ;  /* 0x00090000be1c783b */ /* 0x000fe20000004200 */
[----:B------:R-:W1:Y:S01]  /*db60*/  MUFU.EX2 R11, R11 ;  /* 0x0000000b000b7308 */ /* 0x000e620000000800 */
[--C-:B------:R-:W-:Y:S02]  /*db70*/  FFMA.FTZ R170, R146, c[0x0][0x2d0], -R155.reuse ;  /* 0x0000b40092aa7a23 */ /* 0x100fe4000001089b */
[--C-:B------:R-:W-:Y:S02]  /*db80*/  FFMA.FTZ R213, R145, c[0x0][0x2d0], -R140.reuse ;  /* 0x0000b40091d57a23 */ /* 0x100fe4000001088c */
[C---:B--2---:R-:W-:Y:S02]  /*db90*/  FMUL.FTZ R4, R3.reuse, R128 ;  /* 0x0000008003047220 */ /* 0x044fe40000410000 */
[C---:B------:R-:W-:Y:S01]  /*dba0*/  FMUL.FTZ R5, R3.reuse, R129 ;  /* 0x0000008103057220 */ /* 0x040fe20000410000 */
[----:B------:R-:W-:Y:S01]  /*dbb0*/  LDSM.16.MT88.4 R32, [R188+0x900] ;  /* 0x00090000bc20783b */ /* 0x000fe20000004200 */
[C---:B------:R-:W-:Y:S01]  /*dbc0*/  FMUL.FTZ R100, R3.reuse, R100 ;  /* 0x0000006403647220 */ /* 0x040fe20000410000 */
[----:B------:R-:W-:Y:S01]  /*dbd0*/  MUFU.EX2 R10, R10 ;  /* 0x0000000a000a7308 */ /* 0x000fe20000000800 */
[C---:B------:R-:W-:Y:S02]  /*dbe0*/  FMUL.FTZ R101, R3.reuse, R101 ;  /* 0x0000006503657220 */ /* 0x040fe40000410000 */
[C---:B------:R-:W-:Y:S02]  /*dbf0*/  FMUL.FTZ R104, R3.reuse, R104 ;  /* 0x0000006803687220 */ /* 0x040fe40000410000 */
[C---:B----4-:R-:W-:Y:S01]  /*dc00*/  FMUL.FTZ R6, R2.reuse, R130 ;  /* 0x0000008202067220 */ /* 0x050fe20000410000 */
[----:B------:R-:W-:Y:S01]  /*dc10*/  LDSM.16.MT88.4 R132, [R190+0x2900] ;  /* 0x00290000be84783b */ /* 0x000fe20000004200 */
[C---:B------:R-:W-:Y:S02]  /*dc20*/  FMUL.FTZ R7, R2.reuse, R131 ;  /* 0x0000008302077220 */ /* 0x040fe40000410000 */
[C---:B------:R-:W-:Y:S01]  /*dc30*/  FMUL.FTZ R102, R2.reuse, R102 ;  /* 0x0000006602667220 */ /* 0x040fe20000410000 */
[----:B------:R-:W2:Y:S01]  /*dc40*/  MUFU.EX2 R149, R149 ;  /* 0x0000009500957308 */ /* 0x000ea20000000800 */
[C---:B------:R-:W-:Y:S02]  /*dc50*/  FMUL.FTZ R103, R2.reuse, R103 ;  /* 0x0000006702677220 */ /* 0x040fe40000410000 */
[----:B------:R-:W-:Y:S01]  /*dc60*/  FMUL.FTZ R105, R3, R105 ;  /* 0x0000006903697220 */ /* 0x000fe20000410000 */
[----:B-1----:R-:W-:Y:S01]  /*dc70*/  F2FP.PACK_AB R12, R11, R148 ;  /* 0x000000940b0c723e */ /* 0x002fe200000000ff */
        /* <DEDUP_REMOVED lines=11> */
[----:B------:R-:W1:Y:S01]  /*dd30*/  MUFU.EX2 R152, R152 ;  /* 0x0000009800987308 */ /* 0x000e620000000800 */
[C---:B------:R-:W-:Y:S02]  /*dd40*/  FMUL.FTZ R114, R2.reuse, R114 ;  /* 0x0000007202727220 */ /* 0x040fe40000410000 */
[C---:B------:R-:W-:Y:S01]  /*dd50*/  FMUL.FTZ R115, R2.reuse, R115 ;  /* 0x0000007302737220 */ /* 0x040fe20000410000 */
[----:B--2---:R-:W-:Y:S01]  /*dd60*/  F2FP.PACK_AB R14, R149, R10 ;  /* 0x0000000a950e723e */ /* 0x004fe200000000ff */
[--C-:B------:R-:W-:Y:S02]  /*dd70*/  FFMA.FTZ R214, R143, c[0x0][0x2d0], -R140.reuse ;  /* 0x0000b4008fd67a23 */ /* 0x100fe4000001088c */
[--C-:B------:R-:W-:Y:S02]  /*dd80*/  FFMA.FTZ R215, R141, c[0x0][0x2d0], -R140.reuse ;  /* 0x0000b4008dd77a23 */ /* 0x100fe4000001088c */
        /* <DEDUP_REMOVED lines=28> */
[C---:B------:R-:W-:Y:S05]  /*df50*/  HMMA.16816.F32 R4, R12.reuse, R16, R4 ;  /* 0x000000100c04723c */ /* 0x040fea0000001804 */
[C---:B------:R-:W-:Y:S02]  /*df60*/  FMUL.FTZ R45, R3.reuse, R45 ;  /* 0x0000002d032d7220 */ /* 0x040fe40000410000 */
[C---:B------:R-:W-:Y:S01]  /*df70*/  FMUL.FTZ R46, R2.reuse, R46 ;  /* 0x0000002e022e7220 */ /* 0x040fe20000410000 */
[C---:B------:R-:W-:Y:S01]  /*df80*/  HMMA.16816.F32 R100, R12.reuse, R18, R100 ;  /* 0x000000120c64723c */ /* 0x040fe20000001864 */
[----:B------:R-:W2:Y:S01]  /*df90*/  LDSM.16.MT88.4 R16, [R188+0x100] ;  /* 0x00010000bc10783b */ /* 0x000ea20000004200 */
[----:B------:R-:W4:Y:S02]  /*dfa0*/  MUFU.EX2 R159, R159 ;  /* 0x0000009f009f7308 */ /* 0x000f240000000800 */
[C---:B------:R-:W-:Y:S02]  /*dfb0*/  FMUL.FTZ R47, R2.reuse, R47 ;  /* 0x0000002f022f7220 */ /* 0x040fe40000410000 */
[C---:B------:R-:W-:Y:S02]  /*dfc0*/  FMUL.FTZ R48, R3.reuse, R48 ;  /* 0x0000003003307220 */ /* 0x040fe40000410000 */
[C---:B---3--:R-:W-:Y:S04]  /*dfd0*/  HMMA.16816.F32 R104, R12.reuse, R20, R104 ;  /* 0x000000140c68723c */ /* 0x048fe80000001868 */
[C---:B------:R-:W-:Y:S01]  /*dfe0*/  FMUL.FTZ R49, R3.reuse, R49 ;  /* 0x0000003103317220 */ /* 0x040fe20000410000 */
[----:B------:R-:W-:Y:S01]  /*dff0*/  MUFU.EX2 R158, R158 ;  /* 0x0000009e009e7308 */ /* 0x000fe20000000800 */
[C---:B------:R-:W-:Y:S02]  /*e000*/  FMUL.FTZ R50, R2.reuse, R50 ;  /* 0x0000003202327220 */ /* 0x040fe40000410000 */
[C---:B------:R-:W-:Y:S01]  /*e010*/  HMMA.16816.F32 R108, R12.reuse, R22, R108 ;  /* 0x000000160c6c723c */ /* 0x040fe2000000186c */
[----:B------:R-:W3:Y:S03]  /*e020*/  LDSM.16.MT88.4 R20, [R195+0x2100] ;  /* 0x00210000c314783b */ /* 0x000ee60000004200 */
[C---:B------:R-:W-:Y:S02]  /*e030*/  FMUL.FTZ R51, R2.reuse, R51 ;  /* 0x0000003302337220 */ /* 0x040fe40000410000 */
[C---:B------:R-:W-:Y:S01]  /*e040*/  FMUL.FTZ R52, R3.reuse, R52 ;  /* 0x0000003403347220 */ /* 0x040fe20000410000 */
[----:B------:R-:W1:Y:S01]  /*e050*/  MUFU.EX2 R161, R161 ;  /* 0x000000a100a17308 */ /* 0x000e620000000800 */
[C---:B-----5:R-:W-:Y:S04]  /*e060*/  HMMA.16816.F32 R112, R12.reuse, R24, R112 ;  /* 0x000000180c70723c */ /* 0x060fe80000001870 */
[C---:B------:R-:W-:Y:S02]  /*e070*/  FMUL.FTZ R53, R3.reuse, R53 ;  /* 0x0000003503357220 */ /* 0x040fe40000410000 */
[C---:B------:R-:W-:Y:S02]  /*e080*/  FMUL.FTZ R54, R2.reuse, R54 ;  /* 0x0000003602367220 */ /* 0x040fe40000410000 */
[C---:B------:R-:W-:Y:S01]  /*e090*/  HMMA.16816.F32 R116, R12.reuse, R26, R116 ;  /* 0x0000001a0c74723c */ /* 0x040fe20000001874 */
[----:B------:R-:W5:Y:S01]  /*e0a0*/  LDSM.16.MT88.4 R24, [R190+0x2100] ;  /* 0x00210000be18783b */ /* 0x000f620000004200 */
[----:B------:R-:W-:Y:S02]  /*e0b0*/  MUFU.EX2 R160, R160 ;  /* 0x000000a000a07308 */ /* 0x000fe40000000800 */
[C---:B------:R-:W-:Y:S02]  /*e0c0*/  FMUL.FTZ R55, R2.reuse, R55 ;  /* 0x0000003702377220 */ /* 0x040fe40000410000 */
[C---:B------:R-:W-:Y:S02]  /*e0d0*/  FMUL.FTZ R56, R3.reuse, R56 ;  /* 0x0000003803387220 */ /* 0x040fe40000410000 */
[C---:B------:R-:W-:Y:S01]  /*e0e0*/  FMUL.FTZ R57, R3.reuse, R57 ;  /* 0x0000003903397220 */ /* 0x040fe20000410000 */
[C---:B--2---:R-:W-:Y:S03]  /*e0f0*/  HMMA.16816.F32 R120, R12.reuse, R16, R120 ;  /* 0x000000100c78723c */ /* 0x044fe60000001878 */
[C---:B------:R-:W-:Y:S01]  /*e100*/  FMUL.FTZ R58, R2.reuse, R58 ;  /* 0x0000003a023a7220 */ /* 0x040fe20000410000 */
[----:B------:R-:W2:Y:S01]  /*e110*/  MUFU.EX2 R163, R163 ;  /* 0x000000a300a37308 */ /* 0x000ea20000000800 */
[C---:B------:R-:W-:Y:S02]  /*e120*/  FMUL.FTZ R59, R2.reuse, R59 ;  /* 0x0000003b023b7220 */ /* 0x040fe40000410000 */
[C---:B------:R-:W-:Y:S01]  /*e130*/  FMUL.FTZ R60, R3.reuse, R60 ;  /* 0x0000003c033c7220 */ /* 0x040fe20000410000 */
[C---:B------:R-:W-:Y:S01]  /*e140*/  HMMA.16816.F32 R124, R12.reuse, R18, R124 ;  /* 0x000000120c7c723c */ /* 0x040fe2000000187c */
[----:B------:R-:W1:Y:S03]  /*e150*/  LDSM.16.MT88.4 R16, [R189+0x2100] ;  /* 0x00210000bd10783b */ /* 0x000e660000004200 */
[C---:B------:R-:W-:Y:S02]  /*e160*/  FMUL.FTZ R61, R3.reuse, R61 ;  /* 0x0000003d033d7220 */ /* 0x040fe40000410000 */
[C---:B------:R-:W-:Y:S01]  /*e170*/  FMUL.FTZ R62, R2.reuse, R62 ;  /* 0x0000003e023e7220 */ /* 0x040fe20000410000 */
[----:B------:R-:W-:Y:S01]  /*e180*/  MUFU.EX2 R170, R170 ;  /* 0x000000aa00aa7308 */ /* 0x000fe20000000800 */
[C---:B---3--:R-:W-:Y:S04]  /*e190*/  HMMA.16816.F32 R36, R12.reuse, R20, R36 ;  /* 0x000000140c24723c */ /* 0x048fe80000001824 */
[C---:B------:R-:W-:Y:S02]  /*e1a0*/  FMUL.FTZ R63, R2.reuse, R63 ;  /* 0x0000003f023f7220 */ /* 0x040fe40000410000 */
[C---:B------:R-:W-:Y:S02]  /*e1b0*/  FMUL.FTZ R64, R3.reuse, R64 ;  /* 0x0000004003407220 */ /* 0x040fe40000410000 */
[C---:B------:R-:W-:Y:S01]  /*e1c0*/  HMMA.16816.F32 R40, R12.reuse, R22, R40 ;  /* 0x000000160c28723c */ /* 0x040fe20000001828 */
[----:B------:R-:W3:Y:S01]  /*e1d0*/  LDSM.16.MT88.4 R20, [R188+0x2100] ;  /* 0x00210000bc14783b */ /* 0x000ee20000004200 */
[----:B------:R-:W-:Y:S02]  /*e1e0*/  MUFU.EX2 R213, R213 ;  /* 0x000000d500d57308 */ /* 0x000fe40000000800 */
[C---:B------:R-:W-:Y:S02]  /*e1f0*/  FMUL.FTZ R65, R3.reuse, R65 ;  /* 0x0000004103417220 */ /* 0x040fe40000410000 */
[C---:B------:R-:W-:Y:S02]  /*e200*/  FMUL.FTZ R66, R2.reuse, R66 ;  /* 0x0000004202427220 */ /* 0x040fe40000410000 */
[C---:B-----5:R-:W-:Y:S04]  /*e210*/  HMMA.16816.F32 R44, R12.reuse, R24, R44 ;  /* 0x000000180c2c723c */ /* 0x060fe8000000182c */
[C---:B------:R-:W-:Y:S01]  /*e220*/  FMUL.FTZ R67, R2.reuse, R67 ;  /* 0x0000004302437220 */ /* 0x040fe20000410000 */
[----:B------:R-:W-:Y:S01]  /*e230*/  MUFU.EX2 R214, R214 ;  /* 0x000000d600d67308 */ /* 0x000fe20000000800 */
[C---:B------:R-:W-:Y:S02]  /*e240*/  FMUL.FTZ R68, R3.reuse, R68 ;  /* 0x0000004403447220 */ /* 0x040fe40000410000 */
[C---:B------:R-:W-:Y:S01]  /*e250*/  HMMA.16816.F32 R48, R12.reuse, R26, R48 ;  /* 0x0000001a0c30723c */ /* 0x040fe20000001830 */
[----:B------:R-:W5:Y:S03]  /*e260*/  LDSM.16.MT88.4 R24, [R195+0x4100] ;  /* 0x00410000c318783b */ /* 0x000f660000004200 */
        /* <DEDUP_REMOVED lines=12> */
[C---:B---3--:R-:W-:Y:S04]  /*e330*/  HMMA.16816.F32 R60, R12.reuse, R20, R60 ;  /* 0x000000140c3c723c */ /* 0x048fe8000000183c */
[C---:B------:R-:W-:Y:S02]  /*e340*/  FMUL.FTZ R77, R3.reuse, R77 ;  /* 0x0000004d034d7220 */ /* 0x040fe40000410000 */
[C---:B------:R-:W-:Y:S02]  /*e350*/  FMUL.FTZ R78, R2.reuse, R78 ;  /* 0x0000004e024e7220 */ /* 0x040fe40000410000 */
[C---:B------:R-:W-:Y:S01]  /*e360*/  HMMA.16816.F32 R64, R12.reuse, R22, R64 ;  /* 0x000000160c40723c */ /* 0x040fe20000001840 */
[----:B------:R-:W3:Y:S03]  /*e370*/  LDSM.16.MT88.4 R20, [R189+0x4100] ;  /* 0x00410000bd14783b */ /* 0x000ee60000004200 */
[C---:B------:R-:W-:Y:S02]  /*e380*/  FMUL.FTZ R79, R2.reuse, R79 ;  /* 0x0000004f024f7220 */ /* 0x040fe40000410000 */
[C---:B------:R-:W-:Y:S02]  /*e390*/  FMUL.FTZ R80, R3.reuse, R80 ;  /* 0x0000005003507220 */ /* 0x040fe40000410000 */
[C---:B-----5:R-:W-:Y:S04]  /*e3a0*/  HMMA.16816.F32 R68, R12.reuse, R24, R68 ;  /* 0x000000180c44723c */ /* 0x060fe80000001844 */
[C---:B------:R-:W-:Y:S02]  /*e3b0*/  FMUL.FTZ R81, R3.reuse, R81 ;  /* 0x0000005103517220 */ /* 0x040fe40000410000 */
[C---:B------:R-:W-:Y:S02]  /*e3c0*/  FMUL.FTZ R82, R2.reuse, R82 ;  /* 0x0000005202527220 */ /* 0x040fe40000410000 */
[C---:B------:R-:W-:Y:S01]  /*e3d0*/  HMMA.16816.F32 R72, R12.reuse, R26, R72 ;  /* 0x0000001a0c48723c */ /* 0x040fe20000001848 */
[----:B------:R-:W5:Y:S03]  /*e3e0*/  LDSM.16.MT88.4 R24, [R188+0x4100] ;  /* 0x00410000bc18783b */ /* 0x000f660000004200 */
        /* <DEDUP_REMOVED lines=14> */
[C---:B------:R-:W-:Y:S03]  /*e4d0*/  FMUL.FTZ R93, R3.reuse, R93 ;  /* 0x0000005d035d7220 */ /* 0x040fe60000410000 */
[C---:B------:R-:W-:Y:S01]  /*e4e0*/  HMMA.16816.F32 R88, R12.reuse, R22, R88 ;  /* 0x000000160c58723c */ /* 0x040fe20000001858 */
[----:B------:R-:W3:Y:S02]  /*e4f0*/  LDSM.16.MT88.4 R20, [R189+0x900] ;  /* 0x00090000bd14783b */ /* 0x000ee40000004200 */
[C---:B------:R-:W-:Y:S02]  /*e500*/  FMUL.FTZ R94, R2.reuse, R94 ;  /* 0x0000005e025e7220 */ /* 0x040fe40000410000 */
[C---:B------:R-:W-:Y:S02]  /*e510*/  FMUL.FTZ R95, R2.reuse, R95 ;  /* 0x0000005f025f7220 */ /* 0x040fe40000410000 */
[C---:B------:R-:W-:Y:S02]  /*e520*/  FMUL.FTZ R96, R3.reuse, R96 ;  /* 0x0000006003607220 */ /* 0x040fe40000410000 */
[----:B------:R-:W-:Y:S03]  /*e530*/  FMUL.FTZ R97, R3, R97 ;  /* 0x0000006103617220 */ /* 0x000fe60000410000 */
[C---:B-----5:R-:W-:Y:S03]  /*e540*/  HMMA.16816.F32 R92, R12.reuse, R24, R92 ;  /* 0x000000180c5c723c */ /* 0x060fe6000000185c */
[C---:B------:R-:W-:Y:S02]  /*e550*/  FMUL.FTZ R98, R2.reuse, R98 ;  /* 0x0000006202627220 */ /* 0x040fe40000410000 */
[----:B------:R-:W-:Y:S02]  /*e560*/  FMUL.FTZ R99, R2, R99 ;  /* 0x0000006302637220 */ /* 0x000fe40000410000 */
[--C-:B------:R-:W-:Y:S02]  /*e570*/  FFMA.FTZ R168, R168, c[0x0][0x2d0], -R155.reuse ;  /* 0x0000b400a8a87a23 */ /* 0x100fe4000001089b */
[--C-:B------:R-:W-:Y:S03]  /*e580*/  FFMA.FTZ R173, R166, c[0x0][0x2d0], -R155.reuse ;  /* 0x0000b400a6ad7a23 */ /* 0x100fe6000001089b */
[----:B------:R-:W-:Y:S01]  /*e590*/  HMMA.16816.F32 R96, R12, R26, R96 ;  /* 0x0000001a0c60723c */ /* 0x000fe20000001860 */
[----:B------:R-:W-:Y:S01]  /*e5a0*/  LDSM.16.MT88.4 R24, [R190+0x4900] ;  /* 0x00490000be18783b */ /* 0x000fe20000004200 */
[----:B------:R-:W-:Y:S01]  /*e5b0*/  MUFU.EX2 R168, R168 ;  /* 0x000000a800a87308 */ /* 0x000fe20000000800 */
[--C-:B------:R-:W-:Y:S02]  /*e5c0*/  FFMA.FTZ R164, R164, c[0x0][0x2d0], -R155.reuse ;  /* 0x0000b400a4a47a23 */ /* 0x100fe4000001089b */
[--C-:B------:R-:W-:Y:S02]  /*e5d0*/  FFMA.FTZ R175, R162, c[0x0][0x2d0], -R155.reuse ;  /* 0x0000b400a2af7a23 */ /* 0x100fe4000001089b */
[----:B------:R-:W-:Y:S01]  /*e5e0*/  F2FP.PACK_AB R12, R157, R154 ;  /* 0x0000009a9d0c723e */ /* 0x000fe200000000ff */
[--C-:B------:R-:W-:Y:S01]  /*e5f0*/  FFMA.FTZ R162, R171, c[0x0][0x2d0], -R140.reuse ;  /* 0x0000b400aba27a23 */ /* 0x100fe2000001088c */
[----:B----4-:R-:W-:Y:S03]  /*e600*/  F2FP.PACK_AB R14, R159, R156 ;  /* 0x0000009c9f0e723e */ /* 0x010fe600000000ff */
[----:B------:R-:W-:Y:S01]  /*e610*/  F2FP.PACK_AB R13, R161, R158 ;  /* 0x0000009ea10d723e */ /* 0x000fe200000000ff */
[--C-:B------:R-:W-:Y:S01]  /*e620*/  FFMA.FTZ R171, R144, c[0x0][0x2d0], -R155.reuse ;  /* 0x0000b40090ab7a23 */ /* 0x100fe2000001089b */
[----:B--2---:R-:W-:Y:S01]  /*e630*/  F2FP.PACK_AB R15, R163, R160 ;  /* 0x000000a0a30f723e */ /* 0x004fe200000000ff */
[--C-:B------:R-:W-:Y:S01]  /*e640*/  FFMA.FTZ R169, R169, c[0x0][0x2d0], -R140.reuse ;  /* 0x0000b400a9a97a23 */ /* 0x100fe2000001088c */
[----:B------:R-:W2:Y:S01]  /*e650*/  MUFU.EX2 R173, R173 ;  /* 0x000000ad00ad7308 */ /* 0x000ea20000000800 */
[--C-:B------:R-:W-:Y:S02]  /*e660*/  FFMA.FTZ R166, R167, c[0x0][0x2d0], -R140.reuse ;  /* 0x0000b400a7a67a23 */ /* 0x100fe4000001088c */
[--C-:B------:R-:W-:Y:S02]  /*e670*/  FFMA.FTZ R167, R147, c[0x0][0x2d0], -R155.reuse ;  /* 0x0000b40093a77a23 */ /* 0x100fe4000001089b */
[C---:B-1----:R-:W-:Y:S01]  /*e680*/  HMMA.16816.F32 R4, R12.reuse, R16, R4 ;  /* 0x000000100c04723c */ /* 0x042fe20000001804 */
[----:B------:R-:W-:Y:S02]  /*e690*/  LDSM.16.MT88.4 R144, [R195+0x5900] ;  /* 0x00590000c390783b */ /* 0x000fe40000004200 */
[----:B------:R-:W-:Y:S02]  /*e6a0*/  FFMA.FTZ R155, R142, c[0x0][0x2d0], -R155 ;  /* 0x0000b4008e9b7a23 */ /* 0x000fe4000001089b */
[--C-:B------:R-:W-:Y:S01]  /*e6b0*/  FFMA.FTZ R165, R165, c[0x0][0x2d0], -R140.reuse ;  /* 0x0000b400a5a57a23 */ /* 0x100fe2000001088c */
[----:B------:R-:W-:Y:S01]  /*e6c0*/  MUFU.EX2 R164, R164 ;  /* 0x000000a400a47308 */ /* 0x000fe20000000800 */
[----:B------:R-:W-:Y:S01]  /*e6d0*/  FFMA.FTZ R140, R9, c[0x0][0x2d0], -R140 ;  /* 0x0000b400098c7a23 */ /* 0x000fe2000001088c */
[C---:B------:R-:W-:Y:S01]  /*e6e0*/  HMMA.16816.F32 R100, R12.reuse, R18, R100 ;  /* 0x000000120c64723c */ /* 0x040fe20000001864 */
[----:B------:R-:W1:Y:S03]  /*e6f0*/  LDSM.16.MT88.4 R16, [R188+0x2900] ;  /* 0x00290000bc10783b */ /* 0x000e660000004200 */
[----:B------:R-:W-:Y:S02]  /*e700*/  FFMA.FTZ R148, R3, R206, R148 ;  /* 0x000000ce03947223 */ /* 0x000fe40000010094 */
[----:B------:R-:W-:Y:S02]  /*e710*/  FFMA.FTZ R153, R2, R207, R153 ;  /* 0x000000cf02997223 */ /* 0x000fe40000010099 */
[C---:B------:R-:W-:Y:S01]  /*e720*/  HMMA.16816.F32 R104, R12.reuse, R28, R104 ;  /* 0x0000001c0c68723c */ /* 0x040fe20000001868 */
[----:B------:R4:W-:Y:S03]  /*e730*/  MUFU.EX2 R216, R140 ;  /* 0x0000008c00d87308 */ /* 0x0009e60000000800 */
[----:B------:R-:W-:Y:S02]  /*e740*/  FADD.FTZ R11, R11, R148 ;  /* 0x000000940b0b7221 */ /* 0x000fe40000010000 */
[----:B------:R-:W-:Y:S02]  /*e750*/  FADD.FTZ R152, R152, R153 ;  /* 0x0000009998987221 */ /* 0x000fe40000010000 */
[C---:B------:R-:W-:Y:S01]  /*e760*/  HMMA.16816.F32 R108, R12.reuse, R30, R108 ;  /* 0x0000001e0c6c723c */ /* 0x040fe2000000186c */
[----:B------:R-:W-:Y:S02]  /*e770*/  LDSM.16.MT88.4 R28, [R189+0x4900] ;  /* 0x00490000bd1c783b */ /* 0x000fe40000004200 */
[----:B------:R-:W5:Y:S01]  /*e780*/  MUFU.EX2 R175, R175 ;  /* 0x000000af00af7308 */ /* 0x000f620000000800 */
[----:B------:R-:W-:Y:S02]  /*e790*/  FADD.FTZ R10, R10, R11 ;  /* 0x0000000b0a0a7221 */ /* 0x000fe40000010000 */
[----:B------:R-:W-:Y:S02]  /*e7a0*/  FADD.FTZ R3, R151, R152 ;  /* 0x0000009897037221 */ /* 0x000fe40000010000 */
[C---:B---3--:R-:W-:Y:S04]  /*e7b0*/  HMMA.16816.F32 R112, R12.reuse, R20, R112 ;  /* 0x000000140c70723c */ /* 0x048fe80000001870 */
[----:B------:R-:W-:Y:S01]  /*e7c0*/  FADD.FTZ R149, R149, R10 ;  /* 0x0000000a95957221 */ /* 0x000fe20000010000 */
[----:B------:R-:W-:Y:S01]  /*e7d0*/  MUFU.EX2 R162, R162 ;  /* 0x000000a200a27308 */ /* 0x000fe20000000800 */
[----:B------:R-:W-:Y:S02]  /*e7e0*/  FADD.FTZ R3, R150, R3 ;  /* 0x0000000396037221 */ /* 0x000fe40000010000 */
[C---:B------:R-:W-:Y:S01]  /*e7f0*/  HMMA.16816.F32 R116, R12.reuse, R22, R116 ;  /* 0x000000160c74723c */ /* 0x040fe20000001874 */
[----:B------:R-:W3:Y:S03]  /*e800*/  LDSM.16.MT88.4 R20, [R195+0x4900] ;  /* 0x00490000c314783b */ /* 0x000ee60000004200 */
[----:B------:R-:W-:Y:S02]  /*e810*/  FADD.FTZ R154, R154, R149 ;  /* 0x000000959a9a7221 */ /* 0x000fe40000010000 */
[----:B------:R-:W-:Y:S01]  /*e820*/  FADD.FTZ R158, R158, R3 ;  /* 0x000000039e9e7221 */ /* 0x000fe20000010000 */
[----:B------:R-:W1:Y:S01]  /*e830*/  MUFU.EX2 R169, R169 ;  /* 0x000000a900a97308 */ /* 0x000e620000000800 */
[C---:B------:R-:W-:Y:S01]  /*e840*/  HMMA.16816.F32 R120, R12.reuse, R32, R120 ;  /* 0x000000200c78723c */ /* 0x040fe20000001878 */
[----:B----4-:R-:W-:Y:S03]  /*e850*/  LDSM.16.MT88.4 R140, [R188+0x3900] ;  /* 0x00390000bc8c783b */ /* 0x010fe60000004200 */
[----:B------:R-:W-:Y:S01]  /*e860*/  MOV R3, R0 ;  /* 0x0000000000037202 */ /* 0x000fe20000000f00 */
[----:B------:R-:W-:Y:S02]  /*e870*/  FADD.FTZ R157, R157, R154 ;  /* 0x0000009a9d9d7221 */ /* 0x000fe40000010000 */
[----:B------:R-:W-:Y:S01]  /*e880*/  FADD.FTZ R161, R161, R158 ;  /* 0x0000009ea1a17221 */ /* 0x000fe20000010000 */
[C---:B------:R-:W-:Y:S01]  /*e890*/  HMMA.16816.F32 R124, R12.reuse, R34, R124 ;  /* 0x000000220c7c723c */ /* 0x040fe2000000187c */
[----:B------:R-:W-:Y:S01]  /*e8a0*/  LDSM.16.MT88.4 R32, [R190+0x1100] ;  /* 0x00110000be20783b */ /* 0x000fe20000004200 */
[----:B------:R-:W-:Y:S02]  /*e8b0*/  MUFU.EX2 R166, R166 ;  /* 0x000000a600a67308 */ /* 0x000fe40000000800 */
[----:B------:R-:W-:Y:S02]  /*e8c0*/  FADD.FTZ R156, R156, R157 ;  /* 0x0000009d9c9c7221 */ /* 0x000fe40000010000 */
[----:B------:R-:W-:Y:S02]  /*e8d0*/  FADD.FTZ R160, R160, R161 ;  /* 0x000000a1a0a07221 */ /* 0x000fe40000010000 */
[C---:B------:R-:W-:Y:S04]  /*e8e0*/  HMMA.16816.F32 R36, R12.reuse, R128, R36 ;  /* 0x000000800c24723c */ /* 0x040fe80000001824 */
[----:B------:R-:W4:Y:S01]  /*e8f0*/  MUFU.EX2 R165, R165 ;  /* 0x000000a500a57308 */ /* 0x000f220000000800 */
[----:B------:R-:W-:Y:S02]  /*e900*/  FADD.FTZ R159, R159, R156 ;  /* 0x0000009c9f9f7221 */ /* 0x000fe40000010000 */
[----:B------:R-:W-:Y:S01]  /*e910*/  FADD.FTZ R163, R163, R160 ;  /* 0x000000a0a3a37221 */ /* 0x000fe20000010000 */
[C---:B------:R-:W-:Y:S01]  /*e920*/  HMMA.16816.F32 R40, R12.reuse, R130, R40 ;  /* 0x000000820c28723c */ /* 0x040fe20000001828 */
[----:B------:R-:W-:Y:S05]  /*e930*/  LDSM.16.MT88.4 R128, [R188+0x1100] ;  /* 0x00110000bc80783b */ /* 0x000fea0000004200 */
[----:B------:R-:W1:Y:S02]  /*e940*/  MUFU.EX2 R167, R167 ;  /* 0x000000a700a77308 */ /* 0x000e640000000800 */
[C---:B------:R-:W-:Y:S08]  /*e950*/  HMMA.16816.F32 R44, R12.reuse, R132, R44 ;  /* 0x000000840c2c723c */ /* 0x040ff0000000182c */
[C---:B------:R-:W-:Y:S01]  /*e960*/  HMMA.16816.F32 R48, R12.reuse, R134, R48 ;  /* 0x000000860c30723c */ /* 0x040fe20000001830 */
[----:B------:R-:W-:Y:S01]  /*e970*/  LDSM.16.MT88.4 R132, [R190+0x3100] ;  /* 0x00310000be84783b */ /* 0x000fe20000004200 */
[----:B------:R-:W-:Y:S06]  /*e980*/  MUFU.EX2 R171, R171 ;  /* 0x000000ab00ab7308 */ /* 0x000fec0000000800 */
[C---:B------:R-:W-:Y:S04]  /*e990*/  HMMA.16816.F32 R52, R12.reuse, R136, R52 ;  /* 0x000000880c34723c */ /* 0x040fe80000001834 */
[----:B------:R-:W2:Y:S04]  /*e9a0*/  MUFU.EX2 R174, R155 ;  /* 0x0000009b00ae7308 */ /* 0x000ea80000000800 */
        /* <DEDUP_REMOVED lines=10> */
[----:B------:R-:W3:Y:S07]  /*ea50*/  LDSM.16.MT88.4 R24, [R189+0x1100] ;  /* 0x00110000bd18783b */ /* 0x000eee0000004200 */
[C---:B------:R-:W-:Y:S08]  /*ea60*/  HMMA.16816.F32 R84, R12.reuse, R28, R84 ;  /* 0x0000001c0c54723c */ /* 0x040ff00000001854 */
[C---:B------:R-:W-:Y:S01]  /*ea70*/  HMMA.16816.F32 R88, R12.reuse, R30, R88 ;  /* 0x0000001e0c58723c */ /* 0x040fe20000001858 */
[----:B------:R-:W3:Y:S07]  /*ea80*/  LDSM.16.MT88.4 R28, [R195+0x3100] ;  /* 0x00310000c31c783b */ /* 0x000eee0000004200 */
[C---:B-1----:R-:W-:Y:S08]  /*ea90*/  HMMA.16816.F32 R92, R12.reuse, R16, R92 ;  /* 0x000000100c5c723c */ /* 0x042ff0000000185c */
[----:B------:R-:W-:Y:S01]  /*eaa0*/  HMMA.16816.F32 R96, R12, R18, R96 ;  /* 0x000000120c60723c */ /* 0x000fe20000001860 */
[----:B------:R-:W1:Y:S06]  /*eab0*/  LDSM.16.MT88.4 R16, [R188+0x3100] ;  /* 0x00310000bc10783b */ /* 0x000e6c0000004200 */
[----:B--2---:R-:W-:Y:S01]  /*eac0*/  F2FP.PACK_AB R12, R173, R168 ;  /* 0x000000a8ad0c723e */ /* 0x004fe200000000ff */
[----:B------:R-:W-:Y:S01]  /*ead0*/  FADD.FTZ R168, R168, R159 ;  /* 0x0000009fa8a87221 */ /* 0x000fe20000010000 */
[----:B-----5:R-:W-:Y:S03]  /*eae0*/  F2FP.PACK_AB R14, R175, R164 ;  /* 0x000000a4af0e723e */ /* 0x020fe600000000ff */
[----:B------:R-:W-:Y:S01]  /*eaf0*/  F2FP.PACK_AB R13, R169, R162 ;  /* 0x000000a2a90d723e */ /* 0x000fe200000000ff */
[----:B------:R-:W-:Y:S01]  /*eb00*/  FADD.FTZ R162, R162, R163 ;  /* 0x000000a3a2a27221 */ /* 0x000fe20000010000 */
[----:B----4-:R-:W-:Y:S01]  /*eb10*/  F2FP.PACK_AB R15, R165, R166 ;  /* 0x000000a6a50f723e */ /* 0x010fe200000000ff */
[----:B------:R-:W-:Y:S02]  /*eb20*/  FADD.FTZ R173, R173, R168 ;  /* 0x000000a8adad7221 */ /* 0x000fe40000010000 */
[----:B------:R-:W-:Y:S02]  /*eb30*/  FADD.FTZ R169, R169, R162 ;  /* 0x000000a2a9a97221 */ /* 0x000fe40000010000 */
[----:B------:R-:W-:Y:S02]  /*eb40*/  FADD.FTZ R164, R164, R173 ;  /* 0x000000ada4a47221 */ /* 0x000fe40000010000 */
[C---:B---3--:R-:W-:Y:S03]  /*eb50*/  HMMA.16816.F32 R4, R12.reuse, R20, R4 ;  /* 0x000000140c04723c */ /* 0x048fe60000001804 */
[----:B------:R-:W-:Y:S02]  /*eb60*/  FADD.FTZ R2, R166, R169 ;  /* 0x000000a9a6027221 */ /* 0x000fe40000010000 */
[----:B------:R-:W-:Y:S02]  /*eb70*/  FADD.FTZ R164, R175, R164 ;  /* 0x000000a4afa47221 */ /* 0x000fe40000010000 */
[----:B------:R-:W-:Y:S01]  /*eb80*/  FADD.FTZ R2, R165, R2 ;  /* 0x00000002a5027221 */ /* 0x000fe20000010000 */
[C---:B------:R-:W-:Y:S01]  /*eb90*/  HMMA.16816.F32 R100, R12.reuse, R22, R100 ;  /* 0x000000160c64723c */ /* 0x040fe20000001864 */
[----:B------:R-:W2:Y:S07]  /*eba0*/  LDSM.16.MT88.4 R20, [R195+0x5100] ;  /* 0x00510000c314783b */ /* 0x000eae0000004200 */
[C---:B------:R-:W-:Y:S08]  /*ebb0*/  HMMA.16816.F32 R104, R12.reuse, R32, R104 ;  /* 0x000000200c68723c */ /* 0x040ff00000001868 */
[C---:B------:R-:W-:Y:S01]  /*ebc0*/  HMMA.16816.F32 R108, R12.reuse, R34, R108 ;  /* 0x000000220c6c723c */ /* 0x040fe2000000186c */
[----:B------:R-:W-:Y:S07]  /*ebd0*/  LDSM.16.MT88.4 R32, [R188+0x1900] ;  /* 0x00190000bc20783b */ /* 0x000fee0000004200 */
[C---:B------:R-:W-:Y:S08]  /*ebe0*/  HMMA.16816.F32 R112, R12.reuse, R24, R112 ;  /* 0x000000180c70723c */ /* 0x040ff00000001870 */
[C---:B------:R-:W-:Y:S01]  /*ebf0*/  HMMA.16816.F32 R116, R12.reuse, R26, R116 ;  /* 0x0000001a0c74723c */ /* 0x040fe20000001874 */
[----:B------:R-:W3:Y:S07]  /*ec00*/  LDSM.16.MT88.4 R24, [R190+0x5100] ;  /* 0x00510000be18783b */ /* 0x000eee0000004200 */
[C---:B------:R-:W-:Y:S08]  /*ec10*/  HMMA.16816.F32 R120, R12.reuse, R128, R120 ;  /* 0x000000800c78723c */ /* 0x040ff00000001878 */
[C---:B------:R-:W-:Y:S08]  /*ec20*/  HMMA.16816.F32 R124, R12.reuse, R130, R124 ;  /* 0x000000820c7c723c */ /* 0x040ff0000000187c */
[C---:B------:R-:W-:Y:S08]  /*ec30*/  HMMA.16816.F32 R36, R12.reuse, R28, R36 ;  /* 0x0000001c0c24723c */ /* 0x040ff00000001824 */
[C---:B------:R-:W-:Y:S01]  /*ec40*/  HMMA.16816.F32 R40, R12.reuse, R30, R40 ;  /* 0x0000001e0c28723c */ /* 0x040fe20000001828 */
[----:B------:R-:W4:Y:S07]  /*ec50*/  LDSM.16.MT88.4 R28, [R189+0x5100] ;  /* 0x00510000bd1c783b */ /* 0x000f2e0000004200 */
        /* <DEDUP_REMOVED lines=27> */
[----:B------:R-:W-:Y:S01]  /*ee10*/  FADD.FTZ R170, R170, R167 ;  /* 0x000000a7aaaa7221 */ /* 0x000fe20000010000 */
[----:B------:R-:W-:Y:S01]  /*ee20*/  MOV R2, R8 ;  /* 0x0000000800027202 */ /* 0x000fe20000000f00 */
[----:B------:R-:W-:Y:S02]  /*ee30*/  FADD.FTZ R214, R214, R213 ;  /* 0x000000d5d6d67221 */ /* 0x000fe40000010000 */
[----:B------:R-:W-:Y:S02]  /*ee40*/  FADD.FTZ R171, R171, R170 ;  /* 0x000000aaabab7221 */ /* 0x000fe40000010000 */
[C---:B--2---:R-:W-:Y:S01]  /*ee50*/  HMMA.16816.F32 R128, R12.reuse, R20, R4 ;  /* 0x000000140c80723c */ /* 0x044fe20000001804 */
[----:B------:R-:W2:Y:S02]  /*ee60*/  LDSM.16.MT88.4 R4, [R190+0x5900] ;  /* 0x00590000be04783b */ /* 0x000ea40000004200 */
[----:B------:R-:W-:Y:S02]  /*ee70*/  FADD.FTZ R207, R215, R214 ;  /* 0x000000d6d7cf7221 */ /* 0x000fe40000010000 */
[----:B------:R-:W-:Y:S02]  /*ee80*/  FADD.FTZ R206, R174, R171 ;  /* 0x000000abaece7221 */ /* 0x000fe40000010000 */
[----:B------:R-:W-:Y:S01]  /*ee90*/  FADD.FTZ R207, R216, R207 ;  /* 0x000000cfd8cf7221 */ /* 0x000fe20000010000 */
[C---:B------:R-:W-:Y:S01]  /*eea0*/  HMMA.16816.F32 R100, R12.reuse, R22, R100 ;  /* 0x000000160c64723c */ /* 0x040fe20000001864 */
[----:B------:R-:W5:Y:S07]  /*eeb0*/  LDSM.16.MT88.4 R20, [R189+0x5900] ;  /* 0x00590000bd14783b */ /* 0x000f6e0000004200 */
[C---:B---3--:R-:W-:Y:S08]  /*eec0*/  HMMA.16816.F32 R104, R12.reuse, R24, R104 ;  /* 0x000000180c68723c */ /* 0x048ff00000001868 */
[C---:B------:R-:W-:Y:S08]  /*eed0*/  HMMA.16816.F32 R108, R12.reuse, R26, R108 ;  /* 0x0000001a0c6c723c */ /* 0x040ff0000000186c */
[C---:B----4-:R-:W-:Y:S08]  /*eee0*/  HMMA.16816.F32 R112, R12.reuse, R28, R112 ;  /* 0x0000001c0c70723c */ /* 0x050ff00000001870 */
        /* <DEDUP_REMOVED lines=15> */
[C---:B------:R-:W-:Y:S08]  /*efe0*/  HMMA.16816.F32 R80, R12.reuse, R6, R80 ;  /* 0x000000060c50723c */ /* 0x040ff00000001850 */
[C---:B-----5:R-:W-:Y:S08]  /*eff0*/  HMMA.16816.F32 R84, R12.reuse, R20, R84 ;  /* 0x000000140c54723c */ /* 0x060ff00000001854 */
[C---:B------:R-:W-:Y:S08]  /*f000*/  HMMA.16816.F32 R88, R12.reuse, R22, R88 ;  /* 0x000000160c58723c */ /* 0x040ff00000001858 */
[C---:B-1----:R-:W-:Y:S08]  /*f010*/  HMMA.16816.F32 R92, R12.reuse, R16, R92 ;  /* 0x000000100c5c723c */ /* 0x042ff0000000185c */
[----:B------:R-:W-:Y:S01]  /*f020*/  HMMA.16816.F32 R96, R12, R18, R96 ;  /* 0x000000120c60723c */ /* 0x000fe20000001860 */
[----:B------:R-:W-:-:S07]  /*f030*/  @P0 BRA `(.L_x_3521) ;  /* 0xffffc9e000000947 */ /* 0x000fce000383ffff */
.L_x_3511:
[----:B------:R-:W1:Y:S01]  /*f040*/  SHFL.BFLY PT, R3, R206, 0x2, 0x1f ;  /* 0x0c401f00ce037f89 */ /* 0x000e6200000e0000 */
[----:B------:R-:W-:-:S02]  /*f050*/  MOV R2, RZ ;  /* 0x000000ff00027202 */ /* 0x000fc40000000f00 */
[----:B------:R-:W-:Y:S01]  /*f060*/  MOV R4, RZ ;  /* 0x000000ff00047202 */ /* 0x000fe20000000f00 */
[----:B------:R-:W2:Y:S01]  /*f070*/  SHFL.BFLY PT, R10, R207, 0x2, 0x1f ;  /* 0x0c401f00cf0a7f89 */ /* 0x000ea200000e0000 */
[----:B------:R-:W-:Y:S02]  /*f080*/  MOV R7, 0xff800000 ;  /* 0xff80000000077802 */ /* 0x000fe40000000f00 */
        /* <DEDUP_REMOVED lines=17> */
[----:B------:R-:W-:Y:S01]  /*f1a0*/  FMUL.FTZ R101, R2, R101 ;  /* 0x0000006502657220 */ /* 0x000fe20000410000 */
        /* <DEDUP_REMOVED lines=100> */
.L_x_3473:
        /* <DEDUP_REMOVED lines=261> */
.L_x_3524:
[----:B------:R-:W-:Y:S05]  /*10840*/  BSYNC B0 ;  /* 0x0000000000007941 */ /* 0x000fea0003800000 */
.L_x_3523:
        /* <DEDUP_REMOVED lines=146> */
.L_x_3522:
        /* <DEDUP_REMOVED lines=50> */
.L_x_3525:
        /* <DEDUP_REMOVED lines=15> */
.L_x_6251:


//--------------------- .text._ZN7cutlass13device_kernelIN5flash19enable_sm80_to_sm89INS1_16FlashAttnFwdSm80INS1_25CollectiveMainloopFwdSm80ILi8ELi1ELb0EN4cute5tupleIJNS5_1CILi128EEENS7_ILi64EEENS7_ILi192EEEEEELi192ENS_6half_tEfNS_4arch4Sm80ELb0ELb1ELb0ELb1ELb1ELb0ELb1ELb1EEENS1_21CollectiveEpilogueFwdINS6_IJS8_SA_S9_EEENS6_IJNS7_ILi1EEESI_SI_EEESC_SE_Li256ELb1ELb1ELb1ELb0EEENS1_36VarlenDynamicPersistentTileSchedulerILi128ELi64ELi256ELi256ELb1ELb1ELb0ELb1ELb0ELb1EEEEEEEEEvNT_6ParamsE --------------------------
	.section	.text._ZN7cutlass13device_kernelIN5flash19enable_sm80_to_sm89INS1_16FlashAttnFwdSm80INS1_25CollectiveMainloopFwdSm80ILi8ELi1ELb0EN4cute5tupleIJNS5_1CILi128EEENS7_ILi64EEENS7_ILi192EEEEEELi192ENS_6half_tEfNS_4arch4Sm80ELb0ELb1ELb0ELb1ELb1ELb0ELb1ELb1EEENS1_21CollectiveEpilogueFwdINS6_IJS8_SA_S9_EEENS6_IJNS7_ILi1EEESI_SI_EEESC_SE_Li256ELb1ELb1ELb1ELb0EEENS1_36VarlenDynamicPersistentTileSchedulerILi128ELi64ELi256ELi256ELb1ELb1ELb0ELb1ELb0ELb1EEEEEEEEEvNT_6ParamsE,"ax",@progbits
	.sectioninfo	@"SHI_REGISTERS=255"
	.align	128
.text._ZN7cutlass13device_kernelIN5flash19enable_sm80_to_sm89INS1_16FlashAttnFwdSm80INS1_25CollectiveMainloopFwdSm80ILi8ELi1ELb0EN4cute5tupleIJNS5_1CILi128EEENS7_ILi64EEENS7_ILi192EEEEEELi192ENS_6half_tEfNS_4arch4Sm80ELb0ELb1ELb0ELb1ELb1ELb0ELb1ELb1EEENS1_21CollectiveEpilogueFwdINS6_IJS8_SA_S9_EEENS6_IJNS7_ILi1EEESI_SI_EEESC_SE_Li256ELb1ELb1ELb1ELb0EEENS1_36VarlenDynamicPersistentTileSchedulerILi128ELi64ELi256ELi256ELb1ELb1ELb0ELb1ELb0ELb1EEEEEEEEEvNT_6ParamsE:
        .type           _ZN7cutlass13device_kernelIN5flash19enable_sm80_to_sm89INS1_16FlashAttnFwdSm80INS1_25CollectiveMainloopFwdSm80ILi8ELi1ELb0EN4cute5tupleIJNS5_1CILi128EEENS7_ILi64EEENS7_ILi192EEEEEELi192ENS_6half_tEfNS_4arch4Sm80ELb0ELb1ELb0ELb1ELb1ELb0ELb1ELb1EEENS1_21CollectiveEpilogueFwdINS6_IJS8_SA_S9_EEENS6_IJNS7_ILi1EEESI_SI_EEESC_SE_Li256ELb1ELb1ELb1ELb0EEENS1_36VarlenDynamicPersistentTileSchedulerILi128ELi64ELi256ELi256ELb1ELb1ELb0ELb1ELb0ELb1EEEEEEEEEvNT_6ParamsE,@function
        .size           _ZN7cutlass13device_kernelIN5flash19enable_sm80_to_sm89INS1_16FlashAttnFwdSm80INS1_25CollectiveMainloopFwdSm80ILi8ELi1ELb0EN4cute5tupleIJNS5_1CILi128EEENS7_ILi64EEENS7_ILi192EEEEEELi192ENS_6half_tEfNS_4arch4Sm80ELb0ELb1ELb0ELb1ELb1ELb0ELb1ELb1EEENS1_21CollectiveEpilogueFwdINS6_IJS8_SA_S9_EEENS6_IJNS7_ILi1EEESI_SI_EEESC_SE_Li256ELb1ELb1ELb1ELb0EEENS1_36VarlenDynamicPersistentTileSchedulerILi128ELi64ELi256ELi256ELb1ELb1ELb0ELb1ELb0ELb1EEEEEEEEEvNT_6ParamsE,(.L_x_6252 - _ZN7cutlass13device_kernelIN5flash19enable_sm80_to_sm89INS1_16FlashAttnFwdSm80INS1_25CollectiveMainloopFwdSm80ILi8ELi1ELb0EN4cute5tupleIJNS5_1CILi128EEENS7_ILi64EEENS7_ILi192EEEEEELi192ENS_6half_tEfNS_4arch4Sm80ELb0ELb1ELb0ELb1ELb1ELb0ELb1ELb1EEENS1_21CollectiveEpilogueFwdINS6_IJS8_SA_S9_EEENS6_IJNS7_ILi1EEESI_SI_EEESC_SE_Li256ELb1ELb1ELb1ELb0EEENS1_36VarlenDynamicPersistentTileSchedulerILi128ELi64ELi256ELi256ELb1ELb1ELb0ELb1ELb0ELb1EEEEEEEEEvNT_6ParamsE)
        .other          _ZN7cutlass13device_kernelIN5flash19enable_sm80_to_sm89INS1_16FlashAttnFwdSm80INS1_25CollectiveMainloopFwdSm80ILi8ELi1ELb0EN4cute5tupleIJNS5_1CILi128EEENS7_ILi64EEENS7_ILi192EEEEEELi192ENS_6half_tEfNS_4arch4Sm80ELb0ELb1ELb0ELb1ELb1ELb0ELb1ELb1EEENS1_21CollectiveEpilogueFwdINS6_IJS8_SA_S9_EEENS6_IJNS7_ILi1EEESI_SI_EEESC_SE_Li256ELb1ELb1ELb1ELb0EEENS1_36VarlenDynamicPersistentTileSchedulerILi128ELi64ELi256ELi256ELb1ELb1ELb0ELb1ELb0ELb1EEEEEEEEEvNT_6ParamsE,@"STO_CUDA_ENTRY STV_DEFAULT"
_ZN7cutlass13device_kernelIN5flash19enable_sm80_to_sm89INS1_16FlashAttnFwdSm80INS1_25CollectiveMainloopFwdSm80ILi8ELi1ELb0EN4cute5tupleIJNS5_1CILi128EEENS7_ILi64EEENS7_ILi192EEEEEELi192ENS_6half_tEfNS_4arch4Sm80ELb0ELb1ELb0ELb1ELb1ELb0ELb1ELb1EEENS1_21CollectiveEpilogueFwdINS6_IJS8_SA_S9_EEENS6_IJNS7_ILi1EEESI_SI_EEESC_SE_Li256ELb1ELb1ELb1ELb0EEENS1_36VarlenDynamicPersistentTileSchedulerILi128ELi64ELi256ELi256ELb1ELb1ELb0ELb1ELb0ELb1EEEEEEEEEvNT_6ParamsE:
        /* <DEDUP_REMOVED lines=52> */
.L_x_3531:
        /* <DEDUP_REMOVED lines=16> */
.L_x_3707:
        /* <DEDUP_REMOVED lines=16> */
.L_x_3708:
[----:B---3--:R-:W-:-:S05]  /*0540*/  IMAD R0, R0, c[0x0][0x538], RZ ;  /* 0x00014e0000007a24 */ /* 0x008fca00078e02ff */
[----:B------:R-:W-:-:S04]  /*0550*/  IADD3 R6, R0, R6, RZ ;  /* 0x0000000600067210 */ /* 0x000fc80007ffe0ff */
[----:B------:R-:W-:-:S13]  /*0560*/  ISETP.GT.AND P0, PT, R6, UR4, PT ;  /* 0x0000000406007c0c */ /* 0x000fda000bf04270 */
[----:B-12---:R-:W-:Y:S05]  /*0570*/  @!P0 BRA `(.L_x_3531) ;  /* 0xfffffdc000008947 */ /* 0x006fea000383ffff */
.L_x_3527:
[----:B------:R-:W-:-:S05]  /*0580*/  IADD3 R10, -R0, R6, RZ ;  /* 0x00000006000a7210 */ /* 0x000fca0007ffe1ff */
[----:B------:R-:W-:-:S05]  /*0590*/  IMAD R0, R4, c[0x0][0x538], R10 ;  /* 0x00014e0004007a24 */ /* 0x000fca00078e020a */
[----:B------:R-:W-:Y:S01]  /*05a0*/  ISETP.GT.AND P0, PT, R0, UR4, PT ;  /* 0x0000000400007c0c */ /* 0x000fe2000bf04270 */
[----:B------:R-:W-:-:S12]  /*05b0*/  BRA.DIV ~URZ, `(.L_x_3532) ;  /* 0x000150c27f007947 */ /* 0x000fd8000b800000 */
[----:B------:R-:W-:-:S04]  /*05c0*/  VOTE.ANY R6, PT, !P0 ;  /* 0x0000000000067806 */ /* 0x000fc800040e0100 */
.L_x_3709:
[----:B------:R-:W2:Y:S02]  /*05d0*/  POPC R0, R6 ;  /* 0x0000000600007309 */ /* 0x000ea40000000000 */
[----:B-12---:R-:W-:Y:S01]  /*05e0*/  IADD3 R215, R0, R7, RZ ;  /* 0x0000000700d77210 */ /* 0x006fe20007ffe0ff */
[----:B------:R-:W-:Y:S05]  /*05f0*/  BRA.DIV ~URZ, `(.L_x_3533) ;  /* 0x000150d27f007947 */ /* 0x000fea000b800000 */
[----:B------:R1:W2:Y:S01]  /*0600*/  SHFL.IDX PT, R12, R9, R0, 0x1f ;  /* 0x00001f00090c7589 */ /* 0x0002a200000e0000 */
[----:B------:R-:W-:-:S03]  /*0610*/  MOV R5, RZ ;  /* 0x000000ff00057202 */ /* 0x000fc60000000f00 */
[----:B------:R1:W3:Y:S04]  /*0620*/  SHFL.IDX PT, R9, R8, R0, 0x1f ;  /* 0x00001f0008097589 */ /* 0x0002e800000e0000 */
.L_x_3710:
[----:B------:R-:W-:Y:S01]  /*0630*/  ISETP.NE.AND P0, PT, R6, RZ, PT ;  /* 0x000000ff0600720c */ /* 0x000fe20003f05270 */
[----:B------:R-:W-:-:S12]  /*0640*/  BSSY B0, `(.L_x_3534) ;  /* 0x0000005000007945 */ /* 0x000fd80003800000 */
[----:B------:R-:W-:Y:S05]  /*0650*/  @!P0 BRA `(.L_x_3535) ;  /* 0x0000003000008947 */ /* 0x000fea0003800000 */
[----:B-1----:R-:W-:Y:S01]  /*0660*/  IADD3 R0, R0, -0x1, RZ ;  /* 0xffffffff00007810 */ /* 0x002fe20007ffe0ff */
[----:B------:R-:W-:Y:S05]  /*0670*/  BRA.DIV ~URZ, `(.L_x_3536) ;  /* 0x000151327f007947 */ /* 0x000fea000b800000 */
[----:B------:R1:W4:Y:S02]  /*0680*/  SHFL.IDX PT, R5, R4, R0, 0x1f ;  /* 0x00001f0004057589 */ /* 0x00032400000e0000 */
.L_x_3535:
[----:B------:R-:W-:Y:S05]  /*0690*/  BSYNC B0 ;  /* 0x0000000000007941 */ /* 0x000fea0003800000 */
.L_x_3534:
        /* <DEDUP_REMOVED lines=67> */
.L_x_3538:
        /* <DEDUP_REMOVED lines=68> */
.L_x_3539:
[----:B------:R-:W-:Y:S05]  /*0f10*/  BSYNC B0 ;  /* 0x0000000000007941 */ /* 0x000fea0003800000 */
.L_x_3537:
[----:B------:R-:W-:-:S04]  /*0f20*/  LOP3.LUT R0, RZ, R0, RZ, 0x33, !PT ;  /* 0x00000000ff007212 */ /* 0x000fc800078e33ff */
[----:B------:R-:W-:Y:S01]  /*0f30*/  IADD3 R213, R0, R12, RZ ;  /* 0x0000000c00d57210 */ /* 0x000fe20007ffe0ff */
[----:B------:R-:W-:Y:S05]  /*0f40*/  BRA `(.L_x_3540) ;  /* 0x0000004000007947 */ /* 0x000fea0003800000 */
.L_x_3528:
[----:B-1----:R-:W-:Y:S01]  /*0f50*/  IMAD.MOV.U32 R213, RZ, RZ, RZ ;  /* 0x000000ffffd57224 */ /* 0x002fe200078e00ff */
[----:B------:R-:W-:Y:S01]  /*0f60*/  MOV R214, RZ ;  /* 0x000000ff00d67202 */ /* 0x000fe20000000f00 */
[----:B------:R-:W-:Y:S01]  /*0f70*/  IMAD.U32 R212, RZ, RZ, UR4 ;  /* 0x00000004ffd47e24 */ /* 0x000fe2000f8e00ff */
[----:B------:R-:W-:Y:S02]  /*0f80*/  MOV R215, c[0x0][0x53c] ;  /* 0x00014f0000d77a02 */ /* 0x000fe40000000f00 */
.L_x_3540:
[----:B------:R-:W-:Y:S01]  /*0f90*/  ISETP.NE.AND P0, PT, R13, RZ, PT ;  /* 0x000000ff0d00720c */ /* 0x000fe20003f05270 */
[----:B------:R-:W-:-:S12]  /*0fa0*/  WARPSYNC 0xffffffff ;  /* 0xffffffff00007948 */ /* 0x000fd80003800000 */
[----:B------:R1:W-:Y:S04]  /*0fb0*/  @!P0 STS.128 [0x18100], R212 ;  /* 0x018100d4ff008388 */ /* 0x0003e80000000c00 */
[----:B------:R-:W-:Y:S06]  /*0fc0*/  BAR.ARV 0x5, 0x100 ;  /* 0x0144000000007b1d */ /* 0x000fec0000002000 */
.L_x_3526:
        /* <DEDUP_REMOVED lines=74> */
[----:B------:R-:W-:Y:S01]  /*1470*/  IMAD.MOV.U32 R10, RZ, RZ, 0x40 ;  /* 0x00000040ff0a7424 */ /* 0x000fe200078e00ff */
[----:B------:R-:W-:Y:S01]  /*1480*/  LEA.HI R3, R4, R4, RZ, 0x1d ;  /* 0x0000000404037211 */ /* 0x000fe200078fe8ff */
[----:B------:R1:W-:Y:S01]  /*1490*/  STL [R1+0x10], R15 ;  /* 0x0000100f01007387 */ /* 0x0003e20000100800 */
[----:B------:R-:W-:Y:S01]  /*14a0*/  LOP3.LUT R2, R6, R2, RZ, 0x3c, !PT ;  /* 0x0000000206027212 */ /* 0x000fe200078e3cff */
[----:B------:R-:W-:Y:S01]  /*14b0*/  IMAD R0, R14, 0x200, R13 ;  /* 0x000002000e007824 */ /* 0x000fe200078e020d */
[----:B------:R-:W-:Y:S01]  /*14c0*/  LOP3.LUT R4, R7, 0xfffffe00, RZ, 0xc0, !PT ;  /* 0xfffffe0007047812 */ /* 0x000fe200078ec0ff */
[----:B------:R-:W-:Y:S01]  /*14d0*/  IMAD.IADD R7, R5, 0x1, R3 ;  /* 0x0000000105077824 */ /* 0x000fe200078e0203 */
[----:B------:R-:W-:Y:S01]  /*14e0*/  IADD3 R191, R182, 0x40, RZ ;  /* 0x00000040b6bf7810 */ /* 0x000fe20007ffe0ff */
[----:B------:R-:W-:Y:S01]  /*14f0*/  IMAD R211, R211, 0x8, R15 ;  /* 0x00000008d3d37824 */ /* 0x000fe200078e020f */
[CC--:B------:R-:W-:Y:S01]  /*1500*/  IADD3 R3, R2.reuse, R4.reuse, R8 ;  /* 0x0000000402037210 */ /* 0x0c0fe20007ffe008 */
[----:B------:R-:W-:Y:S01]  /*1510*/  IMAD.MOV.U32 R8, RZ, RZ, 0x20 ;  /* 0x00000020ff087424 */ /* 0x000fe200078e00ff */
[----:B------:R-:W-:-:S02]  /*1520*/  LOP3.LUT R4, R2, R4, RZ, 0xfc, !PT ;  /* 0x0000000402047212 */ /* 0x000fc400078efcff */
[----:B------:R-:W-:Y:S02]  /*1530*/  LOP3.LUT R2, R12, 0x7ffffffc, RZ, 0xc0, !PT ;  /* 0x7ffffffc0c027812 */ /* 0x000fe400078ec0ff */
[----:B------:R-:W-:Y:S02]  /*1540*/  SHF.R.S32.HI R5, RZ, 0x1f, R191 ;  /* 0x0000001fff057819 */ /* 0x000fe400000114bf */
[----:B------:R-:W-:Y:S01]  /*1550*/  SEL R5, R8, 0xffffffe0, !P1 ;  /* 0xffffffe008057807 */ /* 0x000fe20004800000 */
[----:B------:R-:W-:Y:S01]  /*1560*/  IMAD.IADD R2, R16, 0x1, -R2 ;  /* 0x0000000110027824 */ /* 0x000fe200078e0a02 */
[----:B------:R-:W-:Y:S02]  /*1570*/  LEA R227, R7, 0x80, 0x1 ;  /* 0x0000008007e37811 */ /* 0x000fe400078e08ff */
[----:B------:R-:W-:Y:S01]  /*1580*/  IADD3 R192, R182, 0x80, RZ ;  /* 0x00000080b6c07810 */ /* 0x000fe20007ffe0ff */
[----:B------:R-:W-:Y:S01]  /*1590*/  IMAD.SHL.U32 R198, R2, 0x2, RZ ;  /* 0x0000000202c67824 */ /* 0x000fe200078e00ff */
[----:B------:R-:W-:Y:S01]  /*15a0*/  SEL R2, R8, 0xffffffe0, !P4 ;  /* 0xffffffe008027807 */ /* 0x000fe20006000000 */
[C---:B------:R-:W-:Y:S01]  /*15b0*/  IMAD.IADD R230, R227.reuse, 0x1, R5 ;  /* 0x00000001e3e67824 */ /* 0x040fe200078e0205 */
[----:B------:R-:W-:-:S02]  /*15c0*/  IADD3 R228, R227, -0x10, RZ ;  /* 0xfffffff0e3e47810 */ /* 0x000fc40007ffe0ff */
        /* <DEDUP_REMOVED lines=9> */
[----:B------:R-:W-:Y:S02]  /*1660*/  SHF.R.S32.HI R7, RZ, 0x1f, R8 ;  /* 0x0000001fff077819 */ /* 0x000fe40000011408 */
[C---:B------:R-:W-:Y:S02]  /*1670*/  IADD3 R239, R198.reuse, 0x78, RZ ;  /* 0x00000078c6ef7810 */ /* 0x040fe40007ffe0ff */
[----:B------:R-:W-:-:S02]  /*1680*/  IADD3 R238, R198, 0x80, RZ ;  /* 0x00000080c6ee7810 */ /* 0x000fc40007ffe0ff */
[----:B------:R-:W-:Y:S02]  /*1690*/  SHF.R.S32.HI R8, RZ, 0x1f, R251 ;  /* 0x0000001fff087819 */ /* 0x000fe400000114fb */
[----:B------:R-:W-:Y:S02]  /*16a0*/  SHF.R.S32.HI R7, RZ, 0x1f, R250 ;  /* 0x0000001fff077819 */ /* 0x000fe400000114fa */
[----:B------:R-:W-:Y:S02]  /*16b0*/  SHF.R.S32.HI R6, RZ, 0x1f, R192 ;  /* 0x0000001fff067819 */ /* 0x000fe400000114c0 */
[C---:B------:R-:W-:Y:S02]  /*16c0*/  IADD3 R236, R198.reuse, 0x90, RZ ;  /* 0x00000090c6ec7810 */ /* 0x040fe40007ffe0ff */
[----:B------:R-:W-:Y:S02]  /*16d0*/  IADD3 R235, R198, 0x98, RZ ;  /* 0x00000098c6eb7810 */ /* 0x000fe40007ffe0ff */
[----:B------:R-:W-:-:S02]  /*16e0*/  SHF.R.S32.HI R8, RZ, 0x1f, R248 ;  /* 0x0000001fff087819 */ /* 0x000fc400000114f8 */
[----:B------:R-:W-:Y:S02]  /*16f0*/  SHF.R.S32.HI R7, RZ, 0x1f, R247 ;  /* 0x0000001fff077819 */ /* 0x000fe400000114f7 */
[----:B------:R-:W-:Y:S02]  /*1700*/  @P0 IADD3 R228, R227, 0x10, RZ ;  /* 0x00000010e3e40810 */ /* 0x000fe40007ffe0ff */
[----:B------:R-:W-:Y:S02]  /*1710*/  SEL R6, R10, 0xffffffc0, !P2 ;  /* 0xffffffc00a067807 */ /* 0x000fe40005000000 */
[C---:B------:R-:W-:Y:S01]  /*1720*/  IADD3 R233, R198.reuse, 0xa8, RZ ;  /* 0x000000a8c6e97810 */ /* 0x040fe20007ffe0ff */
[----:B------:R-:W-:Y:S01]  /*1730*/  IMAD.IADD R229, R5, 0x1, R228 ;  /* 0x0000000105e57824 */ /* 0x000fe200078e02e4 */
[----:B------:R-:W-:Y:S02]  /*1740*/  IADD3 R232, R198, 0xb0, RZ ;  /* 0x000000b0c6e87810 */ /* 0x000fe40007ffe0ff */
[----:B------:R-:W-:-:S02]  /*1750*/  SHF.R.S32.HI R8, RZ, 0x1f, R245 ;  /* 0x0000001fff087819 */ /* 0x000fc400000114f5 */
[----:B------:R-:W-:Y:S02]  /*1760*/  SHF.R.S32.HI R7, RZ, 0x1f, R244 ;  /* 0x0000001fff077819 */ /* 0x000fe400000114f4 */
[----:B------:R-:W-:Y:S02]  /*1770*/  IADD3 R231, R198, 0xb8, RZ ;  /* 0x000000b8c6e77810 */ /* 0x000fe40007ffe0ff */
[----:B------:R-:W-:Y:S02]  /*1780*/  SHF.R.S32.HI R8, RZ, 0x1f, R242 ;  /* 0x0000001fff087819 */ /* 0x000fe400000114f2 */
[----:B------:R-:W-:Y:S02]  /*1790*/  SHF.R.S32.HI R7, RZ, 0x1f, R241 ;  /* 0x0000001fff077819 */ /* 0x000fe400000114f1 */
[----:B------:R-:W-:Y:S02]  /*17a0*/  SHF.R.S32.HI R8, RZ, 0x1f, R239 ;  /* 0x0000001fff087819 */ /* 0x000fe400000114ef */
[----:B------:R-:W-:-:S02]  /*17b0*/  SHF.R.S32.HI R7, RZ, 0x1f, R238 ;  /* 0x0000001fff077819 */ /* 0x000fc400000114ee */
        /* <DEDUP_REMOVED lines=13> */
[----:B------:R1:W-:Y:S01]  /*1890*/  STL [R1+0xc], R8 ;  /* 0x00000c0801007387 */ /* 0x0003e20000100800 */
[----:B------:R-:W-:-:S02]  /*18a0*/  LOP3.LUT R9, R11, 0x7ffffe00, R9, 0xf8, !PT ;  /* 0x7ffffe000b097812 */ /* 0x000fc400078ef809 */
[C---:B------:R-:W-:Y:S01]  /*18b0*/  IADD3 R252, R198.reuse, 0x10, RZ ;  /* 0x00000010c6fc7810 */ /* 0x040fe20007ffe0ff */
[----:B------:R1:W-:Y:S01]  /*18c0*/  STL [R1+0x8], R7 ;  /* 0x0000080701007387 */ /* 0x0003e20000100800 */
[C---:B------:R-:W-:Y:S01]  /*18d0*/  IADD3 R249, R198.reuse, 0x28, RZ ;  /* 0x00000028c6f97810 */ /* 0x040fe20007ffe0ff */
[----:B------:R-:W-:Y:S01]  /*18e0*/  IMAD.SHL.U32 R179, R9, 0x2, RZ ;  /* 0x0000000209b37824 */ /* 0x000fe200078e00ff */
[C---:B------:R-:W-:Y:S01]  /*18f0*/  IADD3 R246, R198.reuse, 0x40, RZ ;  /* 0x00000040c6f67810 */ /* 0x040fe20007ffe0ff */
[----:B------:R1:W-:Y:S01]  /*1900*/  STL [R1+0x4], R3 ;  /* 0x0000040301007387 */ /* 0x0003e20000100800 */
[----:B------:R-:W-:Y:S02]  /*1910*/  SHF.R.S32.HI R9, RZ, 0x1f, R198 ;  /* 0x0000001fff097819 */ /* 0x000fe400000114c6 */
[----:B------:R-:W-:Y:S01]  /*1920*/  IADD3 R243, R198, 0x58, RZ ;  /* 0x00000058c6f37810 */ /* 0x000fe20007ffe0ff */
[----:B------:R1:W-:Y:S01]  /*1930*/  STL [R1], R2 ;  /* 0x0000000201007387 */ /* 0x0003e20000100800 */
[----:B------:R-:W-:-:S02]  /*1940*/  LEA R165, R0, 0x6100, 0x1 ;  /* 0x0000610000a57811 */ /* 0x000fc400078e08ff */
[----:B------:R-:W-:Y:S02]  /*1950*/  IADD3 R240, R198, 0x70, RZ ;  /* 0x00000070c6f07810 */ /* 0x000fe40007ffe0ff */
        /* <DEDUP_REMOVED lines=15> */
.L_x_3706:
        /* <DEDUP_REMOVED lines=22> */
.L_x_3541:
[----:B------:R-:W-:-:S04]  /*1bb0*/  ISETP.NE.U32.AND P0, PT, RZ, c[0x0][0x368], PT ;  /* 0x0000da00ff007a0c */ /* 0x000fc80003f05070 */
[----:B------:R-:W-:-:S13]  /*1bc0*/  ISETP.NE.AND.EX P0, PT, RZ, c[0x0][0x36c], PT, P0 ;  /* 0x0000db00ff007a0c */ /* 0x000fda0003f05300 */
[----:B------:R-:W-:Y:S05]  /*1bd0*/  @!P0 BRA `(.L_x_3542) ;  /* 0x0000003000008947 */ /* 0x000fea0003800000 */
[----:B-1----:R-:W-:-:S05]  /*1be0*/  IMAD.WIDE R2, R215, R13, c[0x0][0x368] ;  /* 0x0000da00d7027625 */ /* 0x002fca00078e020d */
[----:B------:R1:W5:Y:S01]  /*1bf0*/  LDG.E R0, [R2.64] ;  /* 0x0000000802007981 */ /* 0x000362000c1e1900 */
[----:B------:R-:W-:Y:S05]  /*1c00*/  BRA `(.L_x_3543) ;  /* 0x0000008000007947 */ /* 0x000fea0003800000 */
.L_x_3542:
        /* <DEDUP_REMOVED lines=8> */
.L_x_3543:
        /* <DEDUP_REMOVED lines=28> */
.L_x_3546:
[----:B------:R-:W-:-:S13]  /*1e50*/  ISETP.NE.AND P0, PT, R7, 0x1, PT ;  /* 0x000000010700780c */ /* 0x000fda0003f05270 */
[----:B------:R-:W-:-:S05]  /*1e60*/  @P0 IMAD.HI.U32 R0, R2, c[0x0][0x330], RZ ;  /* 0x0000cc0002000a27 */ /* 0x000fca00078e00ff */
[----:B------:R-:W-:Y:S02]  /*1e70*/  @P0 SHF.R.U32.HI R2, RZ, c[0x0][0x334], R0 ;  /* 0x0000cd00ff020a19 */ /* 0x000fe40000011600 */
.L_x_3547:
[----:B------:R-:W-:Y:S05]  /*1e80*/  BSYNC B0 ;  /* 0x0000000000007941 */ /* 0x000fea0003800000 */
.L_x_3545:
[----:B------:R-:W-:-:S05]  /*1e90*/  IMAD R2, R2, R7, c[0x0][0x32c] ;  /* 0x0000cb0002027624 */ /* 0x000fca00078e0207 */
[----:B------:R-:W-:-:S04]  /*1ea0*/  IMNMX R3, R3, R2, PT ;  /* 0x0000000203037217 */ /* 0x000fc80003800200 */
.L_x_3544:
        /* <DEDUP_REMOVED lines=25> */
.L_x_3550:
[----:B------:R-:W-:-:S13]  /*2040*/  ISETP.NE.AND P0, PT, R7, 0x1, PT ;  /* 0x000000010700780c */ /* 0x000fda0003f05270 */
[----:B------:R-:W-:-:S05]  /*2050*/  @P0 IMAD.HI.U32 R3, R0, c[0x0][0x330], RZ ;  /* 0x0000cc0000030a27 */ /* 0x000fca00078e00ff */
[----:B------:R-:W-:Y:S02]  /*2060*/  @P0 SHF.R.U32.HI R0, RZ, c[0x0][0x334], R3 ;  /* 0x0000cd00ff000a19 */ /* 0x000fe40000011603 */
.L_x_3551:
[----:B------:R-:W-:Y:S05]  /*2070*/  BSYNC B0 ;  /* 0x0000000000007941 */ /* 0x000fea0003800000 */
.L_x_3549:
[----:B------:R-:W-:-:S05]  /*2080*/  IMAD R0, R0, c[0x0][0x32c], RZ ;  /* 0x0000cb0000007a24 */ /* 0x000fca00078e02ff */
[----:B------:R-:W-:-:S04]  /*2090*/  IMNMX R2, R2, R0, !PT ;  /* 0x0000000002027217 */ /* 0x000fc80007800200 */
.L_x_3548:
        /* <DEDUP_REMOVED lines=14> */
[----:B------:R-:W-:-:S04]  /*2180*/  ISETP.NE.AND P0, PT, R225, RZ, PT ;  /* 0x000000ffe100720c */ /* 0x000fc80003f05270 */
        /* <DEDUP_REMOVED lines=30> */
.L_x_3553:
[----:B------:R-:W-:Y:S05]  /*2370*/  BSYNC B0 ;  /* 0x0000000000007941 */ /* 0x000fea0003800000 */
.L_x_3552:
        /* <DEDUP_REMOVED lines=78> */
[C---:B------:R-:W-:Y:S01]  /*2860*/  IMAD.WIDE.U32 R2, R4.reuse, c[0x0][0x1c0], R2 ;  /* 0x0000700004027a25 */ /* 0x040fe200078e0002 */
        /* <DEDUP_REMOVED lines=20> */
.L_x_3711:
[----:B------:R-:W-:Y:S05]  /*29b0*/  BRA.DIV ~URZ, `(.L_x_3556) ;  /* 0x00012ed27f007947 */ /* 0x000fea000b800000 */
[----:B------:R3:W4:Y:S02]  /*29c0*/  SHFL.IDX PT, R0, R12, RZ, 0x181f ;  /* 0x00181fff0c007589 */ /* 0x00072400000e0000 */
.L_x_3712:
        /* <DEDUP_REMOVED lines=20> */
.L_x_3558:
[----:B------:R-:W-:Y:S05]  /*2b10*/  BSYNC B0 ;  /* 0x0000000000007941 */ /* 0x000fea0003800000 */
.L_x_3557:
[----:B------:R-:W-:Y:S05]  /*2b20*/  BRA.DIV ~URZ, `(.L_x_3559) ;  /* 0x00012dd27f007947 */ /* 0x000fea000b800000 */
[----:B--2---:R2:W1:Y:S04]  /*2b30*/  SHFL.IDX PT, R8, R9, 0x1, 0x181f ;  /* 0x00381f0009087f89 */ /* 0x00446800000e0000 */
[----:B----4-:R2:W4:Y:S02]  /*2b40*/  SHFL.IDX PT, R0, R12, 0x1, 0x181f ;  /* 0x00381f000c007f89 */ /* 0x01052400000e0000 */
.L_x_3713:
        /* <DEDUP_REMOVED lines=19> */
.L_x_3561:
[----:B------:R-:W-:Y:S05]  /*2c80*/  BSYNC B0 ;  /* 0x0000000000007941 */ /* 0x000fea0003800000 */
.L_x_3560:
[----:B------:R-:W-:Y:S05]  /*2c90*/  BRA.DIV ~URZ, `(.L_x_3562) ;  /* 0x00012d327f007947 */ /* 0x000fea000b800000 */
[----:B-1----:R1:W2:Y:S02]  /*2ca0*/  SHFL.IDX PT, R8, R9, 0x2, 0x181f ;  /* 0x00581f0009087f89 */ /* 0x0022a400000e0000 */
.L_x_3714:
[----:B------:R-:W-:Y:S05]  /*2cb0*/  BRA.DIV ~URZ, `(.L_x_3563) ;  /* 0x00012d827f007947 */ /* 0x000fea000b800000 */
[----:B----4-:R4:W1:Y:S02]  /*2cc0*/  SHFL.IDX PT, R0, R12, 0x2, 0x181f ;  /* 0x00581f000c007f89 */ /* 0x01086400000e0000 */
.L_x_3715:
        /* <DEDUP_REMOVED lines=19> */
.L_x_3565:
[----:B------:R-:W-:Y:S05]  /*2e00*/  BSYNC B0 ;  /* 0x0000000000007941 */ /* 0x000fea0003800000 */
.L_x_3564:
[----:B------:R-:W-:Y:S05]  /*2e10*/  BRA.DIV ~URZ, `(.L_x_3566) ;  /* 0x00012c927f007947 */ /* 0x000fea000b800000 */
[----:B--2---:R2:W3:Y:S04]  /*2e20*/  SHFL.IDX PT, R8, R9, 0x3, 0x181f ;  /* 0x00781f0009087f89 */ /* 0x0044e800000e0000 */
[----:B-1----:R2:W1:Y:S02]  /*2e30*/  SHFL.IDX PT, R0, R12, 0x3, 0x181f ;  /* 0x00781f000c007f89 */ /* 0x00246400000e0000 */
.L_x_3716:
        /* <DEDUP_REMOVED lines=47> */
[----:B------:R-:W-:Y:S01]  /*3130*/  IMAD R181, R0, c[0x0][0x2b8], R2 ;  /* 0x0000ae0000b57a24 */ /* 0x000fe200078e0202 */
[----:B------:R-:W-:Y:S01]  /*3140*/  IADD3 R164, R165, 0x20, RZ ;  /* 0x00000020a5a47810 */ /* 0x000fe20007ffe0ff */
[----:B------:R-:W-:Y:S02]  /*3150*/  IMAD R201, R14, c[0x0][0x1ec], R203 ;  /* 0x00007b000ec97a24 */ /* 0x000fe400078e02cb */
        /* <DEDUP_REMOVED lines=10> */
[----:B------:R-:W-:Y:S02]  /*3200*/  IMAD R0, R181, c[0x0][0x1e4], R0 ;  /* 0x00007900b5007a24 */ /* 0x000fe400078e0200 */
[----:B------:R-:W-:Y:S02]  /*3210*/  IMAD.SHL.U32 R98, R182, 0x2, RZ ;  /* 0x00000002b6627824 */ /* 0x000fe400078e00ff */
[----:B------:R-:W-:Y:S01]  /*3220*/  IMAD.IADD R3, R3, 0x1, R0 ;  /* 0x0000000103037824 */ /* 0x000fe200078e0200 */
        /* <DEDUP_REMOVED lines=32> */
[C---:B----4-:R-:W-:Y:S02]  /*3430*/  @P3 LEA R2, P1, R182.reuse, R10, 0x1 ;  /* 0x0000000ab6023211 */ /* 0x050fe400078208ff */
        /* <DEDUP_REMOVED lines=21> */
[CC--:B-1----:R-:W-:Y:S02]  /*3590*/  IADD3 R14, P0, R0.reuse, R99.reuse, RZ ;  /* 0x00000063000e7210 */ /* 0x0c2fe40007f1e0ff */
[C---:B------:R-:W-:Y:S02]  /*35a0*/  IADD3 R12, P4, R0.reuse, R100, RZ ;  /* 0x00000064000c7210 */ /* 0x040fe40007f9e0ff */
[----:B------:R-:W-:Y:S01]  /*35b0*/  IADD3 R16, P3, R0, R98, RZ ;  /* 0x0000006200107210 */ /* 0x000fe20007f7e0ff */
[C-C-:B----4-:R-:W-:Y:S01]  /*35c0*/  IMAD.X R15, R2.reuse, 0x1, R94.reuse, P0 ;  /* 0x00000001020f7824 */ /* 0x150fe200000e065e */
[----:B------:R-:W-:Y:S01]  /*35d0*/  IADD3 R20, P0, R3, R99, RZ ;  /* 0x0000006303147210 */ /* 0x000fe20007f1e0ff */
[----:B------:R-:W-:Y:S01]  /*35e0*/  IMAD.X R13, R2, 0x1, R95, P4 ;  /* 0x00000001020d7824 */ /* 0x000fe200020e065f */
[----:B------:R-:W-:Y:S01]  /*35f0*/  ISETP.GE.AND P4, PT, R182, c[0x0][0x1d4], PT ;  /* 0x00007500b6007a0c */ /* 0x000fe20003f86270 */
[----:B------:R-:W-:Y:S01]  /*3600*/  IMAD.X R17, R2, 0x1, R93, P3 ;  /* 0x0000000102117824 */ /* 0x000fe200018e065d */
[----:B------:R-:W-:Y:S01]  /*3610*/  ISETP.GE.AND P3, PT, R191, c[0x0][0x1d4], PT ;  /* 0x00007500bf007a0c */ /* 0x000fe20003f66270 */
[----:B------:R-:W-:Y:S01]  /*3620*/  IMAD.X R21, R22, 0x1, R94, P0 ;  /* 0x0000000116157824 */ /* 0x000fe200000e065e */
[----:B------:R-:W-:Y:S01]  /*3630*/  ISETP.LT.OR P0, PT, R23, 0x1, P4 ;  /* 0x000000011700780c */ /* 0x000fe20002701670 */
[----:B------:R-:W-:Y:S01]  /*3640*/  IMAD.MOV.U32 R0, RZ, RZ, 0x40 ;  /* 0x00000040ff007424 */ /* 0x000fe200078e00ff */
[----:B------:R-:W-:-:S02]  /*3650*/  @P1 IADD3 R164, R165, -0x20, RZ ;  /* 0xffffffe0a5a41810 */ /* 0x000fc40007ffe0ff */
[----:B------:R-:W-:Y:S02]  /*3660*/  IADD3 R18, P1, R3, R98, RZ ;  /* 0x0000006203127210 */ /* 0x000fe40007f3e0ff */
[----:B------:R-:W-:Y:S02]  /*3670*/  ISETP.LT.OR P4, PT, R23, 0x21, P4 ;  /* 0x000000211700780c */ /* 0x000fe40002781670 */
[----:B------:R-:W-:Y:S01]  /*3680*/  SEL R0, R0, 0xffffffc0, !P2 ;  /* 0xffffffc000007807 */ /* 0x000fe20005000000 */
[----:B------:R-:W-:-:S04]  /*3690*/  DEPBAR.LE SB0, 0x1 ;  /* 0x000080400000791a */ /* 0x000fc80000000000 */
[----:B------:R-:W-:-:S04]  /*36a0*/  DEPBAR.LE SB0, 0x0 ;  /* 0x000080000000791a */ /* 0x000fc80000000000 */
[----:B------:R-:W-:Y:S01]  /*36b0*/  BAR.SYNC.DEFER_BLOCKING 0x0 ;  /* 0x0000000000007b1d */ /* 0x000fe20000010000 */
[----:B------:R-:W-:Y:S01]  /*36c0*/  IMAD.X R19, R22, 0x1, R93, P1 ;  /* 0x0000000116137824 */ /* 0x000fe200008e065d */
[----:B------:R-:W-:Y:S01]  /*36d0*/  ISETP.GE.AND P1, PT, R192, c[0x0][0x1d4], PT ;  /* 0x00007500c0007a0c */ /* 0x000fe20003f26270 */
[----:B------:R-:W-:Y:S01]  /*36e0*/  IMAD.IADD R167, R165, 0x1, R0 ;  /* 0x00000001a5a77824 */ /* 0x000fe200078e0200 */
[----:B------:R-:W-:Y:S02]  /*36f0*/  ISETP.GT.AND P5, PT, R196, 0x3f, PT ;  /* 0x0000003fc400780c */ /* 0x000fe40003fa4270 */
[----:B--2---:R-:W-:Y:S04]  /*3700*/  LDSM.16.M88.4 R4, [R173] ;  /* 0x00000000ad04783b */ /* 0x004fe80000000200 */
[----:B------:R-:W1:Y:S04]  /*3710*/  LDSM.16.M88.4 R32, [R165+0x800] ;  /* 0x00080000a520783b */ /* 0x000e680000000200 */
[----:B------:R-:W-:Y:S04]  /*3720*/  LDSM.16.M88.4 R40, [R165+0x1000] ;  /* 0x00100000a528783b */ /* 0x000fe80000000200 */
[----:B------:R-:W2:Y:S04]  /*3730*/  LDSM.16.M88.4 R28, [R165] ;  /* 0x00000000a51c783b */ /* 0x000ea80000000200 */
[----:B------:R-:W3:Y:S04]  /*3740*/  LDSM.16.M88.4 R52, [R165+0x1800] ;  /* 0x00180000a534783b */ /* 0x000ee80000000200 */
[----:B------:R-:W-:Y:S04]  /*3750*/  LDSM.16.M88.4 R8, [R174] ;  /* 0x00000000ae08783b */ /* 0x000fe80000000200 */
[----:B------:R-:W-:Y:S04]  /*3760*/  LDSM.16.M88.4 R48, [R164] ;  /* 0x00000000a430783b */ /* 0x000fe80000000200 */
[----:B------:R-:W4:Y:S04]  /*3770*/  LDSM.16.M88.4 R44, [R164+0x800] ;  /* 0x00080000a42c783b */ /* 0x000f280000000200 */
[----:B------:R-:W5:Y:S04]  /*3780*/  LDSM.16.M88.4 R60, [R164+0x1000] ;  /* 0x00100000a43c783b */ /* 0x000f680000000200 */
        /* <DEDUP_REMOVED lines=8> */
[----:B--2---:R-:W-:Y:S02]  /*3810*/  HMMA.16816.F32 R36, R4, R28, RZ ;  /* 0x0000001c0424723c */ /* 0x004fe400000018ff */
[----:B------:R1:W-:Y:S01]  /*3820*/  LDGSTS.E.BYPASS.LTC128B.128 [R179+0x2100], [R14.64], !P0 ;  /* 0x021000000eb37fae */ /* 0x0003e2000c101d48 */
[----:B------:R-:W-:-:S05]  /*3830*/  ISETP.LT.OR P0, PT, R23, 0x1, P1 ;  /* 0x000000011700780c */ /* 0x000fca0000f01670 */
[C---:B------:R-:W-:Y:S08]  /*3840*/  HMMA.16816.F32 R28, R4.reuse, R30, RZ ;  /* 0x0000001e041c723c */ /* 0x040ff000000018ff */
[----:B------:R1:W-:Y:S01]  /*3850*/  LDGSTS.E.BYPASS.LTC128B.128 [R179+0x4100], [R12.64], !P0 ;  /* 0x041000000cb37fae */ /* 0x0003e2000c101d48 */
[----:B------:R-:W-:Y:S01]  /*3860*/  IADD3 R2, P0, R3, R100, RZ ;  /* 0x0000006403027210 */ /* 0x000fe20007f1e0ff */
[C---:B---3--:R-:W-:Y:S02]  /*3870*/  HMMA.16816.F32 R56, R4.reuse, R52, RZ ;  /* 0x000000340438723c */ /* 0x048fe400000018ff */
[----:B------:R2:W-:Y:S02]  /*3880*/  LDGSTS.E.BYPASS.LTC128B.128 [R179+0x1100], [R18.64], !P4 ;  /* 0x0110000012b37fae */ /* 0x0005e4000e101d48 */
[----:B------:R-:W-:Y:S01]  /*3890*/  IMAD.X R3, R22, 0x1, R95, P0 ;  /* 0x0000000116037824 */ /* 0x000fe200000e065f */
[----:B------:R-:W-:Y:S01]  /*38a0*/  ISETP.LT.OR P0, PT, R23, 0x21, P1 ;  /* 0x000000211700780c */ /* 0x000fe20000f01670 */
[----:B------:R3:W-:Y:S02]  /*38b0*/  LDGSTS.E.BYPASS.LTC128B.128 [R179+0x3100], [R20.64], !P3 ;  /* 0x0310000014b37fae */ /* 0x0007e4000d901d48 */
[----:B------:R-:W-:Y:S08]  /*38c0*/  HMMA.16816.F32 R52, R4, R54, RZ ;  /* 0x000000360434723c */ /* 0x000ff000000018ff */
[----:B----4-:R-:W-:Y:S02]  /*38d0*/  HMMA.16816.F32 R64, R8, R44, R24 ;  /* 0x0000002c0840723c */ /* 0x010fe40000001818 */
[----:B------:R4:W-:Y:S01]  /*38e0*/  LDGSTS.E.BYPASS.LTC128B.128 [R179+0x5100], [R2.64], !P0 ;  /* 0x0510000002b37fae */ /* 0x0009e2000c101d48 */
[----:B------:R-:W-:-:S03]  /*38f0*/  ISETP.GT.AND P0, PT, R97, R193, PT ;  /* 0x000000c16100720c */ /* 0x000fc60003f04270 */
[----:B------:R-:W-:Y:S02]  /*3900*/  LDSM.16.M88.4 R24, [R167] ;  /* 0x00000000a718783b */ /* 0x000fe40000000200 */
[----:B------:R-:W-:Y:S02]  /*3910*/  HMMA.16816.F32 R72, R8, R48, R36 ;  /* 0x000000300848723c */ /* 0x000fe40000001824 */
[----:B------:R-:W-:Y:S04]  /*3920*/  LDSM.16.M88.4 R84, [R165+0x3800] ;  /* 0x00380000a554783b */ /* 0x000fe80000000200 */
[----:B--2---:R-:W-:Y:S02]  /*3930*/  LDSM.16.M88.4 R16, [R167+0x1000] ;  /* 0x00100000a710783b */ /* 0x004fe40000000200 */
[C---:B-1----:R-:W-:Y:S02]  /*3940*/  HMMA.16816.F32 R12, R4.reuse, R34, RZ ;  /* 0x00000022040c723c */ /* 0x042fe400000018ff */
[----:B---3--:R-:W-:Y:S04]  /*3950*/  LDSM.16.M88.4 R20, [R167+0x800] ;  /* 0x00080000a714783b */ /* 0x008fe80000000200 */
[----:B------:R-:W0:Y:S02]  /*3960*/  LDGDEPBAR ;  /* 0x00000000000079af */ /* 0x000e240000000000 */
[----:B------:R-:W-:Y:S01]  /*3970*/  HMMA.16816.F32 R32, R4, R40, RZ ;  /* 0x000000280420723c */ /* 0x000fe200000018ff */
[----:B----4-:R-:W-:-:S07]  /*3980*/  IADD3 R2, R164, 0x4000, RZ ;  /* 0x00004000a4027810 */ /* 0x010fce0007ffe0ff */
[----:B------:R-:W-:Y:S01]  /*3990*/  HMMA.16816.F32 R40, R4, R42, RZ ;  /* 0x0000002a0428723c */ /* 0x000fe200000018ff */
[----:B------:R-:W1:Y:S01]  /*39a0*/  LDSM.16.M88.4 R4, [R176] ;  /* 0x00000000b004783b */ /* 0x000e620000000200 */
[----:B------:R-:W-:-:S05]  /*39b0*/  IMAD.IADD R166, R2, 0x1, R0 ;  /* 0x0000000102a67824 */ /* 0x000fca00078e0200 */
[----:B------:R-:W-:Y:S01]  /*39c0*/  LDSM.16.M88.4 R80, [R166+-0x3000] ;  /* 0xffd00000a650783b */ /* 0x000fe20000000200 */
[C---:B------:R-:W-:Y:S03]  /*39d0*/  HMMA.16816.F32 R44, R8.reuse, R46, R12 ;  /* 0x0000002e082c723c */ /* 0x040fe6000000180c */
[----:B------:R-:W-:Y:S05]  /*39e0*/  LDSM.16.M88.4 R88, [R166+-0x2800] ;  /* 0xffd80000a658783b */ /* 0x000fea0000000200 */
[C---:B------:R-:W-:Y:S08]  /*39f0*/  HMMA.16816.F32 R68, R8.reuse, R50, R28 ;  /* 0x000000320844723c */ /* 0x040ff0000000181c */
[C---:B-----5:R-:W-:Y:S01]  /*3a00*/  HMMA.16816.F32 R12, R8.reuse, R62, R40 ;  /* 0x0000003e080c723c */ /* 0x060fe20000001828 */
[----:B------:R-:W2:Y:S07]  /*3a10*/  LDSM.16.M88.4 R40, [R167+0x1800] ;  /* 0x00180000a728783b */ /* 0x000eae0000000200 */
[C---:B------:R-:W-:Y:S01]  /*3a20*/  HMMA.16816.F32 R36, R8.reuse, R60, R32 ;  /* 0x0000003c0824723c */ /* 0x040fe20000001820 */
[----:B------:R-:W-:Y:S07]  /*3a30*/  LDSM.16.M88.4 R60, [R166+-0x4000] ;  /* 0xffc00000a63c783b */ /* 0x000fee0000000200 */
[C---:B------:R-:W-:Y:S08]  /*3a40*/  HMMA.16816.F32 R32, R8.reuse, R76, R56 ;  /* 0x0000004c0820723c */ /* 0x040ff00000001838 */
[----:B------:R-:W-:Y:S01]  /*3a50*/  HMMA.16816.F32 R28, R8, R78, R52 ;  /* 0x0000004e081c723c */ /* 0x000fe20000001834 */
[----:B------:R-:W3:Y:S04]  /*3a60*/  LDSM.16.M88.4 R8, [R175] ;  /* 0x00000000af08783b */ /* 0x000ee80000000200 */
[----:B------:R-:W4:Y:S03]  /*3a70*/  LDSM.16.M88.4 R76, [R166+-0x3800] ;  /* 0xffc80000a64c783b */ /* 0x000f260000000200 */
[C---:B-1----:R-:W-:Y:S01]  /*3a80*/  HMMA.16816.F32 R48, R4.reuse, R24, R72 ;  /* 0x000000180430723c */ /* 0x042fe20000001848 */
[----:B------:R-:W-:Y:S07]  /*3a90*/  LDSM.16.M88.4 R72, [R164+0x3000] ;  /* 0x00300000a448783b */ /* 0x000fee0000000200 */
[C---:B------:R-:W-:Y:S01]  /*3aa0*/  HMMA.16816.F32 R52, R4.reuse, R26, R68 ;  /* 0x0000001a0434723c */ /* 0x040fe20000001844 */
[----:B------:R-:W-:Y:S07]  /*3ab0*/  LDSM.16.M88.4 R68, [R165+0x3000] ;  /* 0x00300000a544783b */ /* 0x000fee0000000200 */
[C---:B------:R-:W-:Y:S01]  /*3ac0*/  HMMA.16816.F32 R56, R4.reuse, R20, R64 ;  /* 0x000000140438723c */ /* 0x040fe20000001840 */
[----:B------:R-:W-:Y:S07]  /*3ad0*/  LDSM.16.M88.4 R64, [R165+0x2800] ;  /* 0x00280000a540783b */ /* 0x000fee0000000200 */
[C---:B------:R-:W-:Y:S08]  /*3ae0*/  HMMA.16816.F32 R44, R4.reuse, R22, R44 ;  /* 0x00000016042c723c */ /* 0x040ff0000000182c */
[C---:B------:R-:W-:Y:S08]  /*3af0*/  HMMA.16816.F32 R36, R4.reuse, R16, R36 ;  /* 0x000000100424723c */ /* 0x040ff00000001824 */
[C---:B------:R-:W-:Y:S08]  /*3b00*/  HMMA.16816.F32 R20, R4.reuse, R18, R12 ;  /* 0x000000120414723c */ /* 0x040ff0000000180c */
[C---:B--2---:R-:W-:Y:S08]  /*3b10*/  HMMA.16816.F32 R16, R4.reuse, R40, R32 ;  /* 0x000000280410723c */ /* 0x044ff00000001820 */
[----:B------:R-:W-:Y:S01]  /*3b20*/  HMMA.16816.F32 R12, R4, R42, R28 ;  /* 0x0000002a040c723c */ /* 0x000fe2000000181c */
[----:B------:R-:W-:Y:S04]  /*3b30*/  LDSM.16.M88.4 R4, [R173+0x4000] ;  /* 0x00400000ad04783b */ /* 0x000fe80000000200 */
[----:B------:R-:W1:Y:S03]  /*3b40*/  LDSM.16.M88.4 R28, [R165+0x2000] ;  /* 0x00200000a51c783b */ /* 0x000e660000000200 */
[C---:B---3--:R-:W-:Y:S01]  /*3b50*/  HMMA.16816.F32 R24, R8.reuse, R60, R48 ;  /* 0x0000003c0818723c */ /* 0x048fe20000001830 */
[----:B------:R-:W-:Y:S07]  /*3b60*/  LDSM.16.M88.4 R48, [R164+0x2000] ;  /* 0x00200000a430783b */ /* 0x000fee0000000200 */
[C---:B------:R-:W-:Y:S01]  /*3b70*/  HMMA.16816.F32 R32, R8.reuse, R62, R52 ;  /* 0x0000003e0820723c */ /* 0x040fe20000001834 */
[----:B------:R-:W-:Y:S07]  /*3b80*/  LDSM.16.M88.4 R60, [R164+0x2800] ;  /* 0x00280000a43c783b */ /* 0x000fee0000000200 */
[C---:B----4-:R-:W-:Y:S01]  /*3b90*/  HMMA.16816.F32 R40, R8.reuse, R76, R56 ;  /* 0x0000004c0828723c */ /* 0x050fe20000001838 */
[----:B------:R-:W-:Y:S07]  /*3ba0*/  LDSM.16.M88.4 R56, [R167+0x2800] ;  /* 0x00280000a738783b */ /* 0x000fee0000000200 */
[C---:B------:R-:W-:Y:S01]  /*3bb0*/  HMMA.16816.F32 R44, R8.reuse, R78, R44 ;  /* 0x0000004e082c723c */ /* 0x040fe2000000182c */
[----:B------:R-:W-:Y:S07]  /*3bc0*/  LDSM.16.M88.4 R76, [R167+0x3800] ;  /* 0x00380000a74c783b */ /* 0x000fee0000000200 */
[C---:B------:R-:W-:Y:S08]  /*3bd0*/  HMMA.16816.F32 R52, R8.reuse, R80, R36 ;  /* 0x000000500834723c */ /* 0x040ff00000001824 */
[C---:B------:R-:W-:Y:S01]  /*3be0*/  HMMA.16816.F32 R36, R8.reuse, R82, R20 ;  /* 0x000000520824723c */ /* 0x040fe20000001814 */
[----:B------:R-:W-:Y:S07]  /*3bf0*/  LDSM.16.M88.4 R80, [R164+0x3800] ;  /* 0x00380000a450783b */ /* 0x000fee0000000200 */
[C---:B------:R-:W-:Y:S08]  /*3c00*/  HMMA.16816.F32 R16, R8.reuse, R88, R16 ;  /* 0x000000580810723c */ /* 0x040ff00000001810 */
[----:B------:R-:W-:Y:S01]  /*3c10*/  HMMA.16816.F32 R12, R8, R90, R12 ;  /* 0x0000005a080c723c */ /* 0x000fe2000000180c */
[----:B------:R-:W2:Y:S07]  /*3c20*/  LDSM.16.M88.4 R8, [R174+0x4000] ;  /* 0x00400000ae08783b */ /* 0x000eae0000000200 */
[C---:B-1----:R-:W-:Y:S08]  /*3c30*/  HMMA.16816.F32 R20, R4.reuse, R28, R24 ;  /* 0x0000001c0414723c */ /* 0x042ff00000001818 */
[C---:B------:R-:W-:Y:S08]  /*3c40*/  HMMA.16816.F32 R28, R4.reuse, R30, R32 ;  /* 0x0000001e041c723c */ /* 0x040ff00000001820 */
[C---:B------:R-:W-:Y:S01]  /*3c50*/  HMMA.16816.F32 R32, R4.reuse, R64, R40 ;  /* 0x000000400420723c */ /* 0x040fe20000001828 */
[----:B------:R-:W-:Y:S07]  /*3c60*/  LDSM.16.M88.4 R40, [R167+0x2000] ;  /* 0x00200000a728783b */ /* 0x000fee0000000200 */
[C---:B------:R-:W-:Y:S01]  /*3c70*/  HMMA.16816.F32 R44, R4.reuse, R66, R44 ;  /* 0x00000042042c723c */ /* 0x040fe2000000182c */
[----:B------:R-:W-:Y:S07]  /*3c80*/  LDSM.16.M88.4 R64, [R166+-0x1800] ;  /* 0xffe80000a640783b */ /* 0x000fee0000000200 */
[C---:B------:R-:W-:Y:S08]  /*3c90*/  HMMA.16816.F32 R52, R4.reuse, R68, R52 ;  /* 0x000000440434723c */ /* 0x040ff00000001834 */
[C---:B------:R-:W-:Y:S01]  /*3ca0*/  HMMA.16816.F32 R36, R4.reuse, R70, R36 ;  /* 0x000000460424723c */ /* 0x040fe20000001824 */
[----:B------:R-:W-:Y:S07]  /*3cb0*/  LDSM.16.M88.4 R68, [R167+0x3000] ;  /* 0x00300000a744783b */ /* 0x000fee0000000200 */
[C---:B------:R-:W-:Y:S08]  /*3cc0*/  HMMA.16816.F32 R24, R4.reuse, R84, R16 ;  /* 0x000000540418723c */ /* 0x040ff00000001810 */
[----:B------:R-:W-:Y:S01]  /*3cd0*/  HMMA.16816.F32 R12, R4, R86, R12 ;  /* 0x00000056040c723c */ /* 0x000fe2000000180c */
[----:B------:R-:W1:Y:S04]  /*3ce0*/  LDSM.16.M88.4 R4, [R176+0x4000] ;  /* 0x00400000b004783b */ /* 0x000e680000000200 */
[----:B------:R-:W-:Y:S03]  /*3cf0*/  LDSM.16.M88.4 R84, [R166+-0x800] ;  /* 0xfff80000a654783b */ /* 0x000fe60000000200 */
[C---:B--2---:R-:W-:Y:S08]  /*3d00*/  HMMA.16816.F32 R20, R8.reuse, R48, R20 ;  /* 0x000000300814723c */ /* 0x044ff00000001814 */
[C---:B------:R-:W-:Y:S01]  /*3d10*/  HMMA.16816.F32 R16, R8.reuse, R50, R28 ;  /* 0x000000320810723c */ /* 0x040fe2000000181c */
[----:B------:R-:W-:Y:S07]  /*3d20*/  LDSM.16.M88.4 R48, [R166+-0x2000] ;  /* 0xffe00000a630783b */ /* 0x000fee0000000200 */
[C---:B------:R-:W-:Y:S08]  /*3d30*/  HMMA.16816.F32 R32, R8.reuse, R60, R32 ;  /* 0x0000003c0820723c */ /* 0x040ff00000001820 */
[C---:B------:R-:W-:Y:S01]  /*3d40*/  HMMA.16816.F32 R44, R8.reuse, R62, R44 ;  /* 0x0000003e082c723c */ /* 0x040fe2000000182c */
[----:B------:R-:W-:Y:S07]  /*3d50*/  LDSM.16.M88.4 R60, [R165+0x4000] ;  /* 0x00400000a53c783b */ /* 0x000fee0000000200 */
[C---:B------:R-:W-:Y:S08]  /*3d60*/  HMMA.16816.F32 R52, R8.reuse, R72, R52 ;  /* 0x000000480834723c */ /* 0x040ff00000001834 */
[C---:B------:R-:W-:Y:S01]  /*3d70*/  HMMA.16816.F32 R28, R8.reuse, R74, R36 ;  /* 0x0000004a081c723c */ /* 0x040fe20000001824 */
[----:B------:R-:W-:Y:S07]  /*3d80*/  LDSM.16.M88.4 R72, [R166+-0x1000] ;  /* 0xfff00000a648783b */ /* 0x000fee0000000200 */
[C---:B------:R-:W-:Y:S08]  /*3d90*/  HMMA.16816.F32 R24, R8.reuse, R80, R24 ;  /* 0x000000500818723c */ /* 0x040ff00000001818 */
[----:B------:R-:W-:Y:S01]  /*3da0*/  HMMA.16816.F32 R12, R8, R82, R12 ;  /* 0x00000052080c723c */ /* 0x000fe2000000180c */
[----:B------:R-:W2:Y:S04]  /*3db0*/  LDSM.16.M88.4 R8, [R175+0x4000] ;  /* 0x00400000af08783b */ /* 0x000ea80000000200 */
[----:B------:R-:W-:Y:S03]  /*3dc0*/  LDSM.16.M88.4 R80, [R165+0x5800] ;  /* 0x00580000a550783b */ /* 0x000fe60000000200 */
[C---:B-1----:R-:W-:Y:S08]  /*3dd0*/  HMMA.16816.F32 R20, R4.reuse, R40, R20 ;  /* 0x000000280414723c */ /* 0x042ff00000001814 */
[C---:B------:R-:W-:Y:S08]  /*3de0*/  HMMA.16816.F32 R16, R4.reuse, R42, R16 ;  /* 0x0000002a0410723c */ /* 0x040ff00000001810 */
        /* <DEDUP_REMOVED lines=8> */
[----:B------:R-:W1:Y:S04]  /*3e70*/  LDSM.16.M88.4 R4, [R173+0x8000] ;  /* 0x00800000ad04783b */ /* 0x000e680000000200 */
[----:B------:R-:W3:Y:S03]  /*3e80*/  LDSM.16.M88.4 R76, [R165+0x5000] ;  /* 0x00500000a54c783b */ /* 0x000ee60000000200 */
[C---:B--2---:R-:W-:Y:S08]  /*3e90*/  HMMA.16816.F32 R28, R8.reuse, R48, R20 ;  /* 0x00000030081c723c */ /* 0x044ff00000001814 */
        /* <DEDUP_REMOVED lines=9> */
[----:B------:R-:W2:Y:S04]  /*3f30*/  LDSM.16.M88.4 R12, [R174+0x8000] ;  /* 0x00800000ae0c783b */ /* 0x000ea80000000200 */
[----:B------:R-:W4:Y:S03]  /*3f40*/  LDSM.16.M88.4 R84, [R164+0x5800] ;  /* 0x00580000a454783b */ /* 0x000f260000000200 */
[C---:B-1----:R-:W-:Y:S08]  /*3f50*/  HMMA.16816.F32 R40, R4.reuse, R60, R28 ;  /* 0x0000003c0428723c */ /* 0x042ff0000000181c */
[C---:B------:R-:W-:Y:S08]  /*3f60*/  HMMA.16816.F32 R32, R4.reuse, R68, R20 ;  /* 0x000000440420723c */ /* 0x040ff00000001814 */
[C---:B------:R-:W-:Y:S01]  /*3f70*/  HMMA.16816.F32 R36, R4.reuse, R62, R24 ;  /* 0x0000003e0424723c */ /* 0x040fe20000001818 */
[----:B------:R-:W-:Y:S07]  /*3f80*/  LDSM.16.M88.4 R60, [R167+0x4000] ;  /* 0x00400000a73c783b */ /* 0x000fee0000000200 */
[C---:B------:R-:W-:Y:S01]  /*3f90*/  HMMA.16816.F32 R28, R4.reuse, R70, R16 ;  /* 0x00000046041c723c */ /* 0x040fe20000001810 */
[----:B------:R-:W-:Y:S07]  /*3fa0*/  LDSM.16.M88.4 R68, [R167+0x4800] ;  /* 0x00480000a744783b */ /* 0x000fee0000000200 */
[C---:B---3--:R-:W-:Y:S01]  /*3fb0*/  HMMA.16816.F32 R24, R4.reuse, R76, R52 ;  /* 0x0000004c0418723c */ /* 0x048fe20000001834 */
[----:B------:R-:W-:Y:S07]  /*3fc0*/  LDSM.16.M88.4 R52, [R166+0x800] ;  /* 0x00080000a634783b */ /* 0x000fee0000000200 */
[C---:B------:R-:W-:Y:S01]  /*3fd0*/  HMMA.16816.F32 R20, R4.reuse, R78, R48 ;  /* 0x0000004e0414723c */ /* 0x040fe20000001830 */
[----:B------:R-:W-:Y:S04]  /*3fe0*/  LDSM.16.M88.4 R76, [R167+0x5000] ;  /* 0x00500000a74c783b */ /* 0x000fe80000000200 */
[----:B------:R-:W-:Y:S03]  /*3ff0*/  LDSM.16.M88.4 R48, [R166+0x1000] ;  /* 0x00100000a630783b */ /* 0x000fe60000000200 */
[C---:B------:R-:W-:Y:S01]  /*4000*/  HMMA.16816.F32 R16, R4.reuse, R80, R44 ;  /* 0x000000500410723c */ /* 0x040fe2000000182c */
[----:B------:R-:W-:Y:S07]  /*4010*/  LDSM.16.M88.4 R44, [R166+0x1800] ;  /* 0x00180000a62c783b */ /* 0x000fee0000000200 */
[----:B------:R-:W-:Y:S01]  /*4020*/  HMMA.16816.F32 R4, R4, R82, R8 ;  /* 0x000000520404723c */ /* 0x000fe20000001808 */
[----:B------:R-:W1:Y:S04]  /*4030*/  LDSM.16.M88.4 R8, [R176+0x8000] ;  /* 0x00800000b008783b */ /* 0x000e680000000200 */
[----:B------:R-:W3:Y:S03]  /*4040*/  LDSM.16.M88.4 R80, [R167+0x5800] ;  /* 0x00580000a750783b */ /* 0x000ee60000000200 */
[C---:B--2---:R-:W-:Y:S08]  /*4050*/  HMMA.16816.F32 R32, R12.reuse, R64, R32 ;  /* 0x000000400c20723c */ /* 0x044ff00000001820 */
[C---:B------:R-:W-:Y:S08]  /*4060*/  HMMA.16816.F32 R28, R12.reuse, R66, R28 ;  /* 0x000000420c1c723c */ /* 0x040ff0000000181c */
[C---:B------:R-:W-:Y:S08]  /*4070*/  HMMA.16816.F32 R24, R12.reuse, R72, R24 ;  /* 0x000000480c18723c */ /* 0x040ff00000001818 */
[C---:B------:R-:W-:Y:S08]  /*4080*/  HMMA.16816.F32 R40, R12.reuse, R56, R40 ;  /* 0x000000380c28723c */ /* 0x040ff00000001828 */
[C---:B------:R-:W-:Y:S01]  /*4090*/  HMMA.16816.F32 R36, R12.reuse, R58, R36 ;  /* 0x0000003a0c24723c */ /* 0x040fe20000001824 */
[----:B------:R-:W-:Y:S07]  /*40a0*/  LDSM.16.M88.4 R56, [R166] ;  /* 0x00000000a638783b */ /* 0x000fee0000000200 */
[C---:B------:R-:W-:Y:S08]  /*40b0*/  HMMA.16816.F32 R20, R12.reuse, R74, R20 ;  /* 0x0000004a0c14723c */ /* 0x040ff00000001814 */
[C---:B----4-:R-:W-:Y:S08]  /*40c0*/  HMMA.16816.F32 R16, R12.reuse, R84, R16 ;  /* 0x000000540c10723c */ /* 0x050ff00000001810 */
[----:B------:R-:W-:Y:S01]  /*40d0*/  HMMA.16816.F32 R12, R12, R86, R4 ;  /* 0x000000560c0c723c */ /* 0x000fe20000001804 */
[----:B------:R-:W2:Y:S01]  /*40e0*/  LDSM.16.M88.4 R4, [R175+0x8000] ;  /* 0x00800000af04783b */ /* 0x000ea20000000200 */
[----:B------:R-:W-:-:S06]  /*40f0*/  DEPBAR.LE SB0, 0x0 ;  /* 0x000080000000791a */ /* 0x000fcc0000000000 */
[C---:B-1----:R-:W-:Y:S08]  /*4100*/  HMMA.16816.F32 R32, R8.reuse, R68, R32 ;  /* 0x000000440820723c */ /* 0x042ff00000001820 */
[C---:B------:R-:W-:Y:S08]  /*4110*/  HMMA.16816.F32 R28, R8.reuse, R70, R28 ;  /* 0x00000046081c723c */ /* 0x040ff0000000181c */
[C---:B------:R-:W-:Y:S08]  /*4120*/  HMMA.16816.F32 R24, R8.reuse, R76, R24 ;  /* 0x0000004c0818723c */ /* 0x040ff00000001818 */
[C---:B------:R-:W-:Y:S08]  /*4130*/  HMMA.16816.F32 R40, R8.reuse, R60, R40 ;  /* 0x0000003c0828723c */ /* 0x040ff00000001828 */
[C---:B------:R-:W-:Y:S08]  /*4140*/  HMMA.16816.F32 R36, R8.reuse, R62, R36 ;  /* 0x0000003e0824723c */ /* 0x040ff00000001824 */
[C---:B------:R-:W-:Y:S08]  /*4150*/  HMMA.16816.F32 R20, R8.reuse, R78, R20 ;  /* 0x0000004e0814723c */ /* 0x040ff00000001814 */
[C---:B---3--:R-:W-:Y:S08]  /*4160*/  HMMA.16816.F32 R16, R8.reuse, R80, R16 ;  /* 0x000000500810723c */ /* 0x048ff00000001810 */
[----:B------:R-:W-:Y:S08]  /*4170*/  HMMA.16816.F32 R8, R8, R82, R12 ;  /* 0x000000520808723c */ /* 0x000ff0000000180c */
[C---:B--2---:R-:W-:Y:S08]  /*4180*/  HMMA.16816.F32 R32, R4.reuse, R52, R32 ;  /* 0x000000340420723c */ /* 0x044ff00000001820 */
        /* <DEDUP_REMOVED lines=10> */
[----:B------:R-:W-:Y:S01]  /*4230*/  IADD3 R2, R196, R92, R200 ;  /* 0x0000005cc4027210 */ /* 0x000fe20007ffe0c8 */
        /* <DEDUP_REMOVED lines=27> */
.L_x_3717:
        /* <DEDUP_REMOVED lines=20> */
.L_x_3718:
        /* <DEDUP_REMOVED lines=21> */
.L_x_3568:
[----:B------:R-:W-:Y:S05]  /*4680*/  BSYNC B0 ;  /* 0x0000000000007941 */ /* 0x000fea0003800000 */
.L_x_3567:
[----:B------:R-:W-:Y:S01]  /*4690*/  IMAD.MOV.U32 R0, RZ, RZ, c[0x0][0x2c4] ;  /* 0x0000b100ff007624 */ /* 0x000fe200078e00ff */
[----:B------:R-:W-:Y:S01]  /*46a0*/  ULDC UR4, c[0x0][0x324] ;  /* 0x0000c90000047ab9 */ /* 0x000fe20000000800 */
[----:B-1----:R-:W-:Y:S01]  /*46b0*/  IADD3 R2, R194, 0x1, -R92 ;  /* 0x00000001c2027810 */ /* 0x002fe20007ffe85c */
        /* <DEDUP_REMOVED lines=13> */
.L_x_3719:
        /* <DEDUP_REMOVED lines=17> */
.L_x_3574:
[----:B------:R-:W-:-:S04]  /*48a0*/  MOV R5, 0x1 ;  /* 0x0000000100057802 */ /* 0x000fc80000000f00 */
[----:B------:R-:W-:-:S13]  /*48b0*/  ISETP.NE.AND P0, PT, R5, c[0x0][0x32c], PT ;  /* 0x0000cb0005007a0c */ /* 0x000fda0003f05270 */
[----:B------:R-:W-:-:S05]  /*48c0*/  @P0 IMAD.HI.U32 R5, R3, c[0x0][0x330], RZ ;  /* 0x0000cc0003050a27 */ /* 0x000fca00078e00ff */
[----:B------:R-:W-:Y:S02]  /*48d0*/  @P0 SHF.R.U32.HI R3, RZ, c[0x0][0x334], R5 ;  /* 0x0000cd00ff030a19 */ /* 0x000fe40000011605 */
.L_x_3575:
[----:B------:R-:W-:Y:S05]  /*48e0*/  BSYNC B0 ;  /* 0x0000000000007941 */ /* 0x000fea0003800000 */
.L_x_3573:
[----:B------:R-:W-:-:S04]  /*48f0*/  IMAD R3, R3, c[0x0][0x32c], -R92 ;  /* 0x0000cb0003037a24 */ /* 0x000fc800078e0a5c */
[----:B------:R-:W-:-:S05]  /*4900*/  IMAD.IADD R3, R3, 0x1, -R198 ;  /* 0x0000000103037824 */ /* 0x000fca00078e0ac6 */
[----:B------:R-:W-:Y:S02]  /*4910*/  IADD3 R5, R3, c[0x0][0x32c], RZ ;  /* 0x0000cb0003057a10 */ /* 0x000fe40007ffe0ff */
[----:B------:R-:W-:Y:S02]  /*4920*/  IMNMX R0, R0, R3, !PT ;  /* 0x0000000300007217 */ /* 0x000fe40007800200 */
[----:B------:R-:W-:Y:S02]  /*4930*/  IMNMX R2, R2, R5, PT ;  /* 0x0000000502027217 */ /* 0x000fe40003800200 */
.L_x_3572:
        /* <DEDUP_REMOVED lines=51> */
.L_x_3720:
        /* <DEDUP_REMOVED lines=17> */
.L_x_3579:
[----:B-12---:R-:W-:-:S04]  /*4d80*/  MOV R4, 0x1 ;  /* 0x0000000100047802 */ /* 0x006fc80000000f00 */
[----:B------:R-:W-:-:S13]  /*4d90*/  ISETP.NE.AND P0, PT, R4, c[0x0][0x32c], PT ;  /* 0x0000cb0004007a0c */ /* 0x000fda0003f05270 */
[----:B------:R-:W-:-:S05]  /*4da0*/  @P0 IMAD.HI.U32 R4, R3, c[0x0][0x330], RZ ;  /* 0x0000cc0003040a27 */ /* 0x000fca00078e00ff */
[----:B------:R-:W-:Y:S02]  /*4db0*/  @P0 SHF.R.U32.HI R3, RZ, c[0x0][0x334], R4 ;  /* 0x0000cd00ff030a19 */ /* 0x000fe40000011604 */
.L_x_3580:
[----:B------:R-:W-:Y:S05]  /*4dc0*/  BSYNC B0 ;  /* 0x0000000000007941 */ /* 0x000fea0003800000 */
.L_x_3578:
[----:B------:R-:W-:-:S04]  /*4dd0*/  IMAD R3, R3, c[0x0][0x32c], -R92 ;  /* 0x0000cb0003037a24 */ /* 0x000fc800078e0a5c */
[----:B------:R-:W-:-:S05]  /*4de0*/  IMAD.IADD R3, R3, 0x1, -R198 ;  /* 0x0000000103037824 */ /* 0x000fca00078e0ac6 */
[----:B------:R-:W-:Y:S02]  /*4df0*/  IADD3 R4, R3, c[0x0][0x32c], RZ ;  /* 0x0000cb0003047a10 */ /* 0x000fe40007ffe0ff */
[----:B------:R-:W-:Y:S02]  /*4e00*/  IMNMX R0, R0, R3, !PT ;  /* 0x0000000300007217 */ /* 0x000fe40007800200 */
[----:B------:R-:W-:Y:S02]  /*4e10*/  IMNMX R2, R2, R4, PT ;  /* 0x0000000402027217 */ /* 0x000fe40003800200 */
.L_x_3577:
        /* <DEDUP_REMOVED lines=16> */
[C---:B------:R-:W-:Y:S02]  /*4f20*/  ISETP.LT.OR P0, PT, R2.reuse, 0x19, P0 ;  /* 0x000000190200780c */ /* 0x040fe40000701670 */
[----:B------:R-:W-:Y:S02]  /*4f30*/  ISETP.LT.OR P2, PT, R2, 0x1, P2 ;  /* 0x000000010200780c */ /* 0x000fe40001741670 */
[----:B------:R-:W-:Y:S02]  /*4f40*/  FMNMX.FTZ R3, R12, R3, !PT ;  /* 0x000000030c037209 */ /* 0x000fe40007810000 */
[----:B------:R-:W-:Y:S02]  /*4f50*/  FSEL R6, R42, -INF , !P2 ;  /* 0xff8000002a067808 */ /* 0x000fe40005000000 */
[----:B------:R-:W-:Y:S02]  /*4f60*/  ISETP.LT.OR P3, PT, R2, 0x11, P3 ;  /* 0x000000110200780c */ /* 0x000fe40001f61670 */
[----:B-12---:R-:W-:-:S02]  /*4f70*/  FMNMX.FTZ R4, R6, R7, !PT ;  /* 0x0000000706047209 */ /* 0x006fc40007810000 */
[----:B------:R-:W-:Y:S02]  /*4f80*/  FSEL R17, R54, -INF , !P0 ;  /* 0xff80000036117808 */ /* 0x000fe40004000000 */
[----:B------:R-:W-:Y:S02]  /*4f90*/  FMNMX.FTZ R4, R8, R4, !PT ;  /* 0x0000000408047209 */ /* 0x000fe40007810000 */
[----:B------:R-:W-:Y:S02]  /*4fa0*/  ISETP.GT.AND P0, PT, R0, 0x19, P1 ;  /* 0x000000190000780c */ /* 0x000fe40000f04270 */
[----:B------:R-:W-:Y:S02]  /*4fb0*/  FMNMX.FTZ R3, R15, R3, !PT ;  /* 0x000000030f037209 */ /* 0x000fe40007810000 */
[----:B------:R-:W-:Y:S02]  /*4fc0*/  FSEL R13, R34, -INF , !P3 ;  /* 0xff800000220d7808 */ /* 0x000fe40005800000 */
[----:B------:R-:W-:-:S02]  /*4fd0*/  FMNMX.FTZ R4, R10, R4, !PT ;  /* 0x000000040a047209 */ /* 0x000fc40007810000 */
[----:B------:R-:W-:Y:S02]  /*4fe0*/  ISETP.LT.OR P0, PT, R2, 0x1a, P0 ;  /* 0x0000001a0200780c */ /* 0x000fe40000701670 */
[----:B------:R-:W-:Y:S02]  /*4ff0*/  FMNMX.FTZ R3, R16, R3, !PT ;  /* 0x0000000310037209 */ /* 0x000fe40007810000 */
[----:B------:R-:W-:Y:S02]  /*5000*/  FMNMX.FTZ R4, R13, R4, !PT ;  /* 0x000000040d047209 */ /* 0x000fe40007810000 */
[----:B------:R-:W-:Y:S02]  /*5010*/  FSEL R24, R55, -INF , !P0 ;  /* 0xff80000037187808 */ /* 0x000fe40004000000 */
[C---:B------:R-:W-:Y:S02]  /*5020*/  ISETP.GT.AND P2, PT, R0.reuse, 0x20, P1 ;  /* 0x000000200000780c */ /* 0x040fe40000f44270 */
[----:B------:R-:W-:-:S02]  /*5030*/  ISETP.GT.AND P0, PT, R0, 0x21, P1 ;  /* 0x000000210000780c */ /* 0x000fc40000f04270 */
[----:B------:R-:W-:Y:S02]  /*5040*/  FMNMX.FTZ R3, R18, R3, !PT ;  /* 0x0000000312037209 */ /* 0x000fe40007810000 */
[----:B------:R-:W-:Y:S02]  /*5050*/  FMNMX.FTZ R4, R14, R4, !PT ;  /* 0x000000040e047209 */ /* 0x000fe40007810000 */
[C---:B------:R-:W-:Y:S02]  /*5060*/  ISETP.LT.OR P2, PT, R2.reuse, 0x21, P2 ;  /* 0x000000210200780c */ /* 0x040fe40001741670 */
[----:B------:R-:W-:Y:S02]  /*5070*/  ISETP.LT.OR P0, PT, R2, 0x22, P0 ;  /* 0x000000220200780c */ /* 0x000fe40000701670 */
[----:B------:R-:W-:Y:S02]  /*5080*/  FMNMX.FTZ R3, R19, R3, !PT ;  /* 0x0000000313037209 */ /* 0x000fe40007810000 */
[----:B------:R-:W-:-:S02]  /*5090*/  FMNMX.FTZ R4, R17, R4, !PT ;  /* 0x0000000411047209 */ /* 0x000fc40007810000 */
[----:B------:R-:W-:Y:S02]  /*50a0*/  FSEL R79, R30, -INF , !P2 ;  /* 0xff8000001e4f7808 */ /* 0x000fe40005000000 */
[----:B------:R-:W-:Y:S02]  /*50b0*/  FSEL R78, R31, -INF , !P0 ;  /* 0xff8000001f4e7808 */ /* 0x000fe40004000000 */
[C---:B------:R-:W-:Y:S02]  /*50c0*/  ISETP.GT.AND P2, PT, R0.reuse, 0x28, P1 ;  /* 0x000000280000780c */ /* 0x040fe40000f44270 */
[----:B------:R-:W-:Y:S02]  /*50d0*/  ISETP.GT.AND P0, PT, R0, 0x29, P1 ;  /* 0x000000290000780c */ /* 0x000fe40000f04270 */
[----:B------:R-:W-:Y:S02]  /*50e0*/  FMNMX.FTZ R3, R20, R3, !PT ;  /* 0x0000000314037209 */ /* 0x000fe40007810000 */
[----:B------:R-:W-:-:S02]  /*50f0*/  FMNMX.FTZ R4, R24, R4, !PT ;  /* 0x0000000418047209 */ /* 0x000fc40007810000 */
[C---:B------:R-:W-:Y:S02]  /*5100*/  ISETP.LT.OR P3, PT, R2.reuse, 0x29, P2 ;  /* 0x000000290200780c */ /* 0x040fe40001761670 */
[----:B------:R-:W-:Y:S02]  /*5110*/  ISETP.LT.OR P2, PT, R2, 0x2a, P0 ;  /* 0x0000002a0200780c */ /* 0x000fe40000741670 */
[----:B------:R-:W-:Y:S02]  /*5120*/  FMNMX.FTZ R3, R107, R3, !PT ;  /* 0x000000036b037209 */ /* 0x000fe40007810000 */
[----:B------:R-:W-:Y:S02]  /*5130*/  ISETP.GT.AND P0, PT, R0, 0x30, P1 ;  /* 0x000000300000780c */ /* 0x000fe40000f04270 */
[----:B------:R-:W-:Y:S02]  /*5140*/  FMNMX.FTZ R4, R79, R4, !PT ;  /* 0x000000044f047209 */ /* 0x000fe40007810000 */
[----:B------:R-:W-:-:S02]  /*5150*/  FSEL R76, R51, -INF , !P2 ;  /* 0xff800000334c7808 */ /* 0x000fc40005000000 */
[----:B------:R-:W-:Y:S02]  /*5160*/  FMNMX.FTZ R3, R106, R3, !PT ;  /* 0x000000036a037209 */ /* 0x000fe40007810000 */
[----:B------:R-:W-:Y:S02]  /*5170*/  FSEL R77, R50, -INF , !P3 ;  /* 0xff800000324d7808 */ /* 0x000fe40005800000 */
[----:B------:R-:W-:Y:S02]  /*5180*/  ISETP.LT.OR P2, PT, R2, 0x31, P0 ;  /* 0x000000310200780c */ /* 0x000fe40000741670 */
[----:B------:R-:W-:Y:S02]  /*5190*/  FMNMX.FTZ R4, R78, R4, !PT ;  /* 0x000000044e047209 */ /* 0x000fe40007810000 */
[----:B------:R-:W-:Y:S02]  /*51a0*/  ISETP.GT.AND P0, PT, R0, 0x31, P1 ;  /* 0x000000310000780c */ /* 0x000fe40000f04270 */
[----:B------:R-:W-:-:S02]  /*51b0*/  FMNMX.FTZ R3, R105, R3, !PT ;  /* 0x0000000369037209 */ /* 0x000fc40007810000 */
[----:B------:R-:W-:Y:S02]  /*51c0*/  FSEL R157, R26, -INF , !P2 ;  /* 0xff8000001a9d7808 */ /* 0x000fe40005000000 */
[----:B------:R-:W-:Y:S02]  /*51d0*/  FMNMX.FTZ R4, R77, R4, !PT ;  /* 0x000000044d047209 */ /* 0x000fe40007810000 */
[----:B------:R-:W-:Y:S02]  /*51e0*/  ISETP.LT.OR P2, PT, R2, 0x32, P0 ;  /* 0x000000320200780c */ /* 0x000fe40000741670 */
[C---:B------:R-:W-:Y:S02]  /*51f0*/  ISETP.GT.AND P3, PT, R0.reuse, 0x38, P1 ;  /* 0x000000380000780c */ /* 0x040fe40000f64270 */
[----:B------:R-:W-:Y:S02]  /*5200*/  ISETP.GT.AND P0, PT, R0, 0x39, P1 ;  /* 0x000000390000780c */ /* 0x000fe40000f04270 */
[----:B------:R-:W-:-:S02]  /*5210*/  FMNMX.FTZ R0, R104, R3, !PT ;  /* 0x0000000368007209 */ /* 0x000fc40007810000 */
[----:B------:R-:W-:Y:S02]  /*5220*/  FMNMX.FTZ R3, R76, R4, !PT ;  /* 0x000000044c037209 */ /* 0x000fe40007810000 */
[----:B------:R-:W-:Y:S02]  /*5230*/  FSEL R156, R27, -INF , !P2 ;  /* 0xff8000001b9c7808 */ /* 0x000fe40005000000 */
[C---:B------:R-:W-:Y:S02]  /*5240*/  ISETP.LT.OR P1, PT, R2.reuse, 0x39, P3 ;  /* 0x000000390200780c */ /* 0x040fe40001f21670 */
        /* <DEDUP_REMOVED lines=13> */
.L_x_3721:
[----:B-12---:R-:W-:Y:S01]  /*5320*/  FMNMX.FTZ R4, R4, R0, !PT ;  /* 0x0000000004047209 */ /* 0x006fe20007810000 */
[----:B------:R-:W-:Y:S05]  /*5330*/  BRA.DIV ~URZ, `(.L_x_3582) ;  /* 0x00010c227f007947 */ /* 0x000fea000b800000 */
[----:B------:R-:W1:Y:S04]  /*5340*/  SHFL.BFLY PT, R0, R5, 0x2, 0x1f ;  /* 0x0c401f0005007f89 */ /* 0x000e6800000e0000 */
[----:B------:R-:W2:Y:S01]  /*5350*/  SHFL.BFLY PT, R2, R4, 0x1, 0x1f ;  /* 0x0c201f0004027f89 */ /* 0x000ea200000e0000 */
[----:B-1----:R-:W-:Y:S02]  /*5360*/  FMNMX.FTZ R5, R5, R0, !PT ;  /* 0x0000000005057209 */ /* 0x002fe40007810000 */
[----:B--2---:R-:W-:-:S03]  /*5370*/  FMNMX.FTZ R129, R4, R2, !PT ;  /* 0x0000000204817209 */ /* 0x004fc60007810000 */
[----:B------:R1:W2:Y:S04]  /*5380*/  SHFL.BFLY PT, R3, R5, 0x1, 0x1f ;  /* 0x0c201f0005037f89 */ /* 0x0002a800000e0000 */
.L_x_3722:
        /* <DEDUP_REMOVED lines=47> */
[----:B------:R2:W-:Y:S01]  /*5680*/  MUFU.EX2 R184, R3 ;  /* 0x0000000300b87308 */ /* 0x0005e20000000800 */
[----:B------:R-:W-:-:S04]  /*5690*/  MOV R128, c[0x0][0x2c4] ;  /* 0x0000b10000807a02 */ /* 0x000fc80000000f00 */
[----:B------:R-:W-:Y:S02]  /*56a0*/  ISETP.NE.AND P1, PT, R128, 0x1, PT ;  /* 0x000000018000780c */ /* 0x000fe40003f25270 */
[----:B------:R-:W-:Y:S01]  /*56b0*/  MOV R128, c[0x0][0x32c] ;  /* 0x0000cb0000807a02 */ /* 0x000fe20000000f00 */
[----:B--2---:R-:W-:Y:S01]  /*56c0*/  FFMA.FTZ R3, R10, c[0x0][0x2d0], -R2 ;  /* 0x0000b4000a037a23 */ /* 0x004fe20000010802 */
[----:B------:R-:W-:-:S03]  /*56d0*/  F2FP.PACK_AB R10, R213, R189 ;  /* 0x000000bdd50a723e */ /* 0x000fc600000000ff */
        /* <DEDUP_REMOVED lines=65> */
[----:B------:R-:W-:-:S05]  /*5af0*/  FFMA.FTZ R0, R112, c[0x0][0x2d0], -R0 ;  /* 0x0000b40070007a23 */ /* 0x000fca0000010800 */
[C---:B------:R-:W-:Y:S01]  /*5b00*/  HMMA.16816.F32 R20, R8.reuse, R48, RZ ;  /* 0x000000300814723c */ /* 0x040fe200000018ff */
[----:B------:R4:W-:Y:S07]  /*5b10*/  MUFU.EX2 R187, R0 ;  /* 0x0000000000bb7308 */ /* 0x0009ee0000000800 */
[----:B------:R-:W-:Y:S08]  /*5b20*/  HMMA.16816.F32 R16, R8, R50, RZ ;  /* 0x000000320810723c */ /* 0x000ff000000018ff */
[----:B------:R-:W-:Y:S01]  /*5b30*/  HMMA.16816.F32 R108, R4, R68, R32 ;  /* 0x00000044046c723c */ /* 0x000fe20000001820 */
[----:B------:R-:W2:Y:S01]  /*5b40*/  LDSM.16.MT88.4 R32, [R169+0x4000] ;  /* 0x00400000a920783b */ /* 0x000ea20000004200 */
[----:B----4-:R-:W-:-:S06]  /*5b50*/  FFMA.FTZ R0, R157, c[0x0][0x2d0], -R2 ;  /* 0x0000b4009d007a23 */ /* 0x010fcc0000010802 */
[C---:B------:R-:W-:Y:S01]  /*5b60*/  HMMA.16816.F32 R96, R4.reuse, R70, R28 ;  /* 0x000000460460723c */ /* 0x040fe2000000181c */
[----:B------:R-:W-:Y:S07]  /*5b70*/  LDSM.16.MT88.4 R28, [R169+0x4800] ;  /* 0x00480000a91c783b */ /* 0x000fee0000004200 */
        /* <DEDUP_REMOVED lines=158> */
.L_x_3585:
[----:B------:R-:W-:-:S04]  /*6560*/  MOV R2, 0x1 ;  /* 0x0000000100027802 */ /* 0x000fc80000000f00 */
[----:B------:R-:W-:-:S13]  /*6570*/  ISETP.NE.AND P0, PT, R2, c[0x0][0x32c], PT ;  /* 0x0000cb0002007a0c */ /* 0x000fda0003f05270 */
[----:B------:R-:W-:-:S05]  /*6580*/  @P0 IMAD.HI.U32 R2, R3, c[0x0][0x330], RZ ;  /* 0x0000cc0003020a27 */ /* 0x000fca00078e00ff */
[----:B------:R-:W-:Y:S02]  /*6590*/  @P0 SHF.R.U32.HI R3, RZ, c[0x0][0x334], R2 ;  /* 0x0000cd00ff030a19 */ /* 0x000fe40000011602 */
.L_x_3586:
[----:B------:R-:W-:Y:S05]  /*65a0*/  BSYNC B0 ;  /* 0x0000000000007941 */ /* 0x000fea0003800000 */
.L_x_3584:
[----:B------:R-:W-:-:S05]  /*65b0*/  MOV R2, c[0x0][0x32c] ;  /* 0x0000cb0000027a02 */ /* 0x000fca0000000f00 */
[----:B------:R-:W-:-:S05]  /*65c0*/  IMAD R3, R3, R2, c[0x0][0x32c] ;  /* 0x0000cb0003037624 */ /* 0x000fca00078e0202 */
[----:B------:R-:W-:-:S04]  /*65d0*/  IMNMX R0, R0, R3, PT ;  /* 0x0000000300007217 */ /* 0x000fc80003800200 */
.L_x_3583:
        /* <DEDUP_REMOVED lines=8> */
.L_x_3608:
        /* <DEDUP_REMOVED lines=40> */
.L_x_3723:
        /* <DEDUP_REMOVED lines=21> */
.L_x_3724:
        /* <DEDUP_REMOVED lines=22> */
.L_x_3589:
[----:B------:R-:W-:Y:S05]  /*6b90*/  BSYNC B0 ;  /* 0x0000000000007941 */ /* 0x000fea0003800000 */
.L_x_3588:
        /* <DEDUP_REMOVED lines=36> */
[----:B------:R-:W2:Y:S06]  /*6de0*/  LDSM.16.M88.4 R136, [R166+-0x3000] ;  /* 0xffd00000a688783b */ /* 0x000eac0000000200 */
        /* <DEDUP_REMOVED lines=94> */
[----:B------:R-:W-:Y:S07]  /*73d0*/  LDSM.16.M88.4 R144, [R166] ;  /* 0x00000000a690783b */ /* 0x000fee0000000200 */
        /* <DEDUP_REMOVED lines=10> */
[----:B------:R-:W-:Y:S05]  /*7480*/  DEPBAR.LE SB0, 0x0 ;  /* 0x000080000000791a */ /* 0x000fea0000000000 */
        /* <DEDUP_REMOVED lines=48> */
.L_x_3725:
        /* <DEDUP_REMOVED lines=21> */
.L_x_3726:
        /* <DEDUP_REMOVED lines=22> */
.L_x_3593:
[----:B------:R-:W-:Y:S05]  /*7a40*/  BSYNC B0 ;  /* 0x0000000000007941 */ /* 0x000fea0003800000 */
.L_x_3592:
[----:B------:R-:W-:Y:S01]  /*7a50*/  IMAD.MOV.U32 R0, RZ, RZ, c[0x0][0x2c4] ;  /* 0x0000b100ff007624 */ /* 0x000fe200078e00ff */
        /* <DEDUP_REMOVED lines=8> */
[C---:B-1----:R-:W-:Y:S02]  /*7ae0*/  IADD3 R136, R0.reuse, UR4, RZ ;  /* 0x0000000400887c10 */ /* 0x042fe4000fffe0ff */
[----:B------:R-:W-:Y:S01]  /*7af0*/  IADD3 R137, R0, c[0x0][0x328], RZ ;  /* 0x0000ca0000897a10 */ /* 0x000fe20007ffe0ff */
[----:B------:R-:W-:Y:S05]  /*7b00*/  @P0 IMAD.HI.U32 R2, R128, c[0x0][0x2c8], RZ ;  /* 0x0000b20080020a27 */ /* 0x000fea00078e00ff */
[----:B------:R-:W-:Y:S01]  /*7b10*/  @P0 SHF.R.U32.HI R128, RZ, c[0x0][0x2cc], R2 ;  /* 0x0000b300ff800a19 */ /* 0x000fe20000011602 */
[----:B------:R-:W-:-:S05]  /*7b20*/  BRA.DIV ~URZ, `(.L_x_3596) ;  /* 0x0000ea927f007947 */ /* 0x000fca000b800000 */
[----:B------:R1:W2:Y:S02]  /*7b30*/  SHFL.IDX PT, R3, R128, RZ, 0x1c1f ;  /* 0x001c1fff80037589 */ /* 0x0002a400000e0000 */
.L_x_3727:
        /* <DEDUP_REMOVED lines=19> */
.L_x_3599:
[----:B------:R-:W-:Y:S04]  /*7c70*/  MOV R138, 0x1 ;  /* 0x00000001008a7802 */ /* 0x000fe80000000f00 */
[----:B------:R-:W-:Y:S11]  /*7c80*/  ISETP.NE.AND P0, PT, R138, c[0x0][0x32c], PT ;  /* 0x0000cb008a007a0c */ /* 0x000ff60003f05270 */
[----:B------:R-:W-:Y:S02]  /*7c90*/  @!UPT UIADD3 URZ, URZ, URZ, URZ ;  /* 0x0000003f3f3ff290 */ /* 0x000fe4000fffe03f */
[----:B------:R-:W-:Y:S05]  /*7ca0*/  @P0 IMAD.HI.U32 R138, R3, c[0x0][0x330], RZ ;  /* 0x0000cc00038a0a27 */ /* 0x000fea00078e00ff */
[----:B------:R-:W-:Y:S02]  /*7cb0*/  @P0 SHF.R.U32.HI R3, RZ, c[0x0][0x334], R138 ;  /* 0x0000cd00ff030a19 */ /* 0x000fe4000001168a */
.L_x_3600:
[----:B------:R-:W-:Y:S05]  /*7cc0*/  BSYNC B0 ;  /* 0x0000000000007941 */ /* 0x000fea0003800000 */
.L_x_3598:
[----:B------:R-:W-:Y:S04]  /*7cd0*/  IMAD R3, R3, c[0x0][0x32c], -R129 ;  /* 0x0000cb0003037a24 */ /* 0x000fe800078e0a81 */
[----:B------:R-:W-:Y:S05]  /*7ce0*/  IMAD.IADD R3, R3, 0x1, -R198 ;  /* 0x0000000103037824 */ /* 0x000fea00078e0ac6 */
[----:B------:R-:W-:Y:S02]  /*7cf0*/  IMNMX R0, R0, R3, !PT ;  /* 0x0000000300007217 */ /* 0x000fe40007800200 */
[----:B------:R-:W-:Y:S04]  /*7d00*/  IADD3 R3, R3, c[0x0][0x32c], RZ ;  /* 0x0000cb0003037a10 */ /* 0x000fe80007ffe0ff */
[----:B------:R-:W-:Y:S02]  /*7d10*/  IMNMX R2, R2, R3, PT ;  /* 0x0000000302027217 */ /* 0x000fe40003800200 */
.L_x_3597:
        /* <DEDUP_REMOVED lines=51> */
.L_x_3728:
        /* <DEDUP_REMOVED lines=19> */
.L_x_3604:
[----:B------:R-:W-:Y:S04]  /*8180*/  MOV R4, 0x1 ;  /* 0x0000000100047802 */ /* 0x000fe80000000f00 */
[----:B------:R-:W-:Y:S11]  /*8190*/  ISETP.NE.AND P0, PT, R4, c[0x0][0x32c], PT ;  /* 0x0000cb0004007a0c */ /* 0x000ff60003f05270 */
[----:B------:R-:W-:Y:S02]  /*81a0*/  @!UPT UIADD3 URZ, URZ, URZ, URZ ;  /* 0x0000003f3f3ff290 */ /* 0x000fe4000fffe03f */
[----:B------:R-:W-:Y:S05]  /*81b0*/  @P0 IMAD.HI.U32 R4, R3, c[0x0][0x330], RZ ;  /* 0x0000cc0003040a27 */ /* 0x000fea00078e00ff */
[----:B------:R-:W-:Y:S02]  /*81c0*/  @P0 SHF.R.U32.HI R3, RZ, c[0x0][0x334], R4 ;  /* 0x0000cd00ff030a19 */ /* 0x000fe40000011604 */
.L_x_3605:
[----:B------:R-:W-:Y:S05]  /*81d0*/  BSYNC B0 ;  /* 0x0000000000007941 */ /* 0x000fea0003800000 */
.L_x_3603:
[----:B------:R-:W-:Y:S04]  /*81e0*/  IMAD R129, R3, c[0x0][0x32c], -R129 ;  /* 0x0000cb0003817a24 */ /* 0x000fe800078e0a81 */
[----:B------:R-:W-:Y:S05]  /*81f0*/  IMAD.IADD R3, R129, 0x1, -R198 ;  /* 0x0000000181037824 */ /* 0x000fea00078e0ac6 */
[----:B------:R-:W-:Y:S02]  /*8200*/  IADD3 R4, R3, c[0x0][0x32c], RZ ;  /* 0x0000cb0003047a10 */ /* 0x000fe40007ffe0ff */
[----:B------:R-:W-:Y:S02]  /*8210*/  IMNMX R0, R0, R3, !PT ;  /* 0x0000000300007217 */ /* 0x000fe40007800200 */
[----:B------:R-:W-:Y:S02]  /*8220*/  IMNMX R2, R2, R4, PT ;  /* 0x0000000402027217 */ /* 0x000fe40003800200 */
.L_x_3602:
        /* <DEDUP_REMOVED lines=64> */
[----:B------:R-:W-:Y:S02]  /*8630*/  ISETP.GT.AND P0, PT, R0, 0x39, P1 ;  /* 0x000000390000780c */ /* 0x000fe40000f04270 */
[----:B------:R-:W-:Y:S02]  /*8640*/  FMNMX.FTZ R0, R143, R3, !PT ;  /* 0x000000038f007209 */ /* 0x000fe40007810000 */
[----:B------:R-:W-:Y:S02]  /*8650*/  FMNMX.FTZ R3, R10, R4, !PT ;  /* 0x000000040a037209 */ /* 0x000fe40007810000 */
[----:B------:R-:W-:Y:S02]  /*8660*/  FSEL R8, R31, -INF , !P2 ;  /* 0xff8000001f087808 */ /* 0x000fe40005000000 */
[C---:B------:R-:W-:Y:S02]  /*8670*/  ISETP.LT.OR P1, PT, R2.reuse, 0x39, P3 ;  /* 0x000000390200780c */ /* 0x040fe40001f21670 */
        /* <DEDUP_REMOVED lines=13> */
.L_x_3729:
[----:B--2---:R-:W-:Y:S01]  /*8750*/  FMNMX.FTZ R4, R128, R0, !PT ;  /* 0x0000000080047209 */ /* 0x004fe20007810000 */
[----:B------:R-:W-:-:S05]  /*8760*/  BRA.DIV ~URZ, `(.L_x_3607) ;  /* 0x0000df727f007947 */ /* 0x000fca000b800000 */
[----:B------:R-:W-:Y:S04]  /*8770*/  SHFL.BFLY PT, R0, R5, 0x2, 0x1f ;  /* 0x0c401f0005007f89 */ /* 0x000fe800000e0000 */
[----:B------:R-:W2:Y:S02]  /*8780*/  SHFL.BFLY PT, R2, R4, 0x1, 0x1f ;  /* 0x0c201f0004027f89 */ /* 0x000ea400000e0000 */
[----:B--2---:R-:W-:Y:S02]  /*8790*/  FMNMX.FTZ R129, R4, R2, !PT ;  /* 0x0000000204817209 */ /* 0x004fe40007810000 */
[----:B-1----:R-:W-:Y:S05]  /*87a0*/  FMNMX.FTZ R128, R5, R0, !PT ;  /* 0x0000000005807209 */ /* 0x002fea0007810000 */
[----:B------:R1:W2:Y:S02]  /*87b0*/  SHFL.BFLY PT, R0, R128, 0x1, 0x1f ;  /* 0x0c201f0080007f89 */ /* 0x0002a400000e0000 */
.L_x_3730:
[C---:B------:R-:W-:Y:S01]  /*87c0*/  FMUL.FTZ R2, R129.reuse, c[0x0][0x2d0] ;  /* 0x0000b40081027a20 */ /* 0x040fe20000410000 */
[----:B------:R-:W-:Y:S01]  /*87d0*/  FSETP.NEU.FTZ.AND P0, PT, R129, -INF , PT ;  /* 0xff8000008100780b */ /* 0x000fe20003f1d000 */
[----:B------:R-:W-:Y:S01]  /*87e0*/  WARPSYNC 0xffffffff ;  /* 0xffffffff00007948 */ /* 0x000fe20003800000 */
[----:B--2---:R-:W-:Y:S02]  /*87f0*/  FMNMX.FTZ R3, R0, R128, !PT ;  /* 0x0000008000037209 */ /* 0x004fe40007810000 */
[----:B------:R-:W-:Y:S05]  /*8800*/  FSEL R4, R2, RZ, P0 ;  /* 0x000000ff02047208 */ /* 0x000fea0000000000 */
        /* <DEDUP_REMOVED lines=17> */
[--C-:B--2---:R-:W-:Y:S05]  /*8920*/  FFMA.FTZ R2, R141, c[0x0][0x2d0], -R4.reuse ;  /* 0x0000b4008d027a23 */ /* 0x104fea0000010804 */
[----:B------:R2:W4:Y:S01]  /*8930*/  MUFU.EX2 R183, R2 ;  /* 0x0000000200b77308 */ /* 0x0005220000000800 */
[----:B---3--:R-:W-:Y:S09]  /*8940*/  FMUL.FTZ R5, R3, c[0x0][0x2d0] ;  /* 0x0000b40003057a20 */ /* 0x008ff20000410000 */
[----:B------:R-:W-:Y:S10]  /*8950*/  MUFU.EX2 R155, R155 ;  /* 0x0000009b009b7308 */ /* 0x000ff40000000800 */
[----:B------:R-:W-:Y:S01]  /*8960*/  MUFU.EX2 R154, R154 ;  /* 0x0000009a009a7308 */ /* 0x000fe20000000800 */
[----:B--2---:R-:W-:Y:S02]  /*8970*/  FFMA.FTZ R2, R140, c[0x0][0x2d0], -R4 ;  /* 0x0000b4008c027a23 */ /* 0x004fe40000010804 */
[----:B------:R-:W2:Y:S07]  /*8980*/  LDSM.16.MT88.4 R140, [R168] ;  /* 0x00000000a88c783b */ /* 0x000eae0000004200 */
[----:B------:R3:W5:Y:S02]  /*8990*/  MUFU.EX2 R188, R2 ;  /* 0x0000000200bc7308 */ /* 0x0007640000000800 */
[----:B---3--:R-:W-:Y:S02]  /*89a0*/  FSEL R2, R129, RZ, P0 ;  /* 0x000000ff81027208 */ /* 0x008fe40000000000 */
[----:B------:R-:W-:Y:S03]  /*89b0*/  FSETP.NEU.FTZ.AND P0, PT, R3, -INF , PT ;  /* 0xff8000000300780b */ /* 0x000fe60003f1d000 */
[----:B------:R-:W-:Y:S01]  /*89c0*/  FADD.FTZ R0, -R2, R130 ;  /* 0x0000008202007221 */ /* 0x000fe20000010100 */
[----:B------:R-:W-:Y:S03]  /*89d0*/  FSEL R5, R5, RZ, P0 ;  /* 0x000000ff05057208 */ /* 0x000fe60000000000 */
[----:B------:R-:W-:Y:S02]  /*89e0*/  FMUL.FTZ R0, R0, c[0x0][0x2d0] ;  /* 0x0000b40000007a20 */ /* 0x000fe40000410000 */
[--C-:B------:R-:W-:Y:S01]  /*89f0*/  FFMA.FTZ R4, R24, c[0x0][0x2d0], -R5.reuse ;  /* 0x0000b40018047a23 */ /* 0x100fe20000010805 */
[----:B----4-:R-:W-:Y:S01]  /*8a00*/  F2FP.PACK_AB R136, R183, R18 ;  /* 0x00000012b788723e */ /* 0x010fe200000000ff */
[----:B------:R3:W4:Y:S01]  /*8a10*/  MUFU.EX2 R2, R0 ;  /* 0x0000000000027308 */ /* 0x0007220000000800 */
[--C-:B------:R-:W-:Y:S01]  /*8a20*/  FFMA.FTZ R148, R11, c[0x0][0x2d0], -R5.reuse ;  /* 0x0000b4000b947a23 */ /* 0x100fe20000010805 */
[----:B-----5:R-:W-:Y:S01]  /*8a30*/  F2FP.PACK_AB R138, R189, R188 ;  /* 0x000000bcbd8a723e */ /* 0x020fe200000000ff */
        /* <DEDUP_REMOVED lines=8> */
[--C-:B-1----:R-:W-:Y:S02]  /*8ac0*/  FFMA.FTZ R128, R20, c[0x0][0x2d0], -R5.reuse ;  /* 0x0000b40014807a23 */ /* 0x102fe40000010805 */
[--C-:B------:R-:W-:Y:S02]  /*8ad0*/  FFMA.FTZ R177, R7, c[0x0][0x2d0], -R5.reuse ;  /* 0x0000b40007b17a23 */ /* 0x100fe40000010805 */
[--C-:B------:R-:W-:Y:S02]  /*8ae0*/  FFMA.FTZ R184, R6, c[0x0][0x2d0], -R5.reuse ;  /* 0x0000b40006b87a23 */ /* 0x100fe40000010805 */
[--C-:B---3--:R-:W-:Y:S02]  /*8af0*/  FFMA.FTZ R0, R16, c[0x0][0x2d0], -R5.reuse ;  /* 0x0000b40010007a23 */ /* 0x108fe40000010805 */
[--C-:B------:R-:W-:Y:S02]  /*8b00*/  FFMA.FTZ R16, R21, c[0x0][0x2d0], -R5.reuse ;  /* 0x0000b40015107a23 */ /* 0x100fe40000010805 */
[----:B------:R1:W-:Y:S01]  /*8b10*/  MUFU.EX2 R158, R0 ;  /* 0x00000000009e7308 */ /* 0x0003e20000000800 */
[C---:B----4-:R-:W-:Y:S02]  /*8b20*/  FMUL.FTZ R8, R2.reuse, R100 ;  /* 0x0000006402087220 */ /* 0x050fe40000410000 */
[C---:B------:R-:W-:Y:S02]  /*8b30*/  FMUL.FTZ R9, R2.reuse, R101 ;  /* 0x0000006502097220 */ /* 0x040fe40000410000 */
[C---:B------:R-:W-:Y:S02]  /*8b40*/  FMUL.FTZ R12, R2.reuse, R104 ;  /* 0x00000068020c7220 */ /* 0x040fe40000410000 */
[C---:B-----5:R-:W-:Y:S02]  /*8b50*/  FMUL.FTZ R4, R2.reuse, R132 ;  /* 0x0000008402047220 */ /* 0x060fe40000410000 */
[C---:B------:R-:W-:Y:S01]  /*8b60*/  FMUL.FTZ R13, R2.reuse, R105 ;  /* 0x00000069020d7220 */ /* 0x040fe20000410000 */
[----:B------:R-:W3:Y:S01]  /*8b70*/  MUFU.EX2 R186, R16 ;  /* 0x0000001000ba7308 */ /* 0x000ee20000000800 */
        /* <DEDUP_REMOVED lines=8> */
[----:B-1----:R-:W-:Y:S02]  /*8c00*/  FFMA.FTZ R0, R25, c[0x0][0x2d0], -R5 ;  /* 0x0000b40019007a23 */ /* 0x002fe40000010805 */
[C---:B------:R-:W-:Y:S02]  /*8c10*/  FMUL.FTZ R25, R2.reuse, R117 ;  /* 0x0000007502197220 */ /* 0x040fe40000410000 */
[C---:B------:R-:W-:Y:S01]  /*8c20*/  FMUL.FTZ R32, R2.reuse, R124 ;  /* 0x0000007c02207220 */ /* 0x040fe20000410000 */
[----:B------:R1:W4:Y:S01]  /*8c30*/  MUFU.EX2 R157, R0 ;  /* 0x00000000009d7308 */ /* 0x0003220000000800 */
[C---:B------:R-:W-:Y:S02]  /*8c40*/  FMUL.FTZ R36, R2.reuse, R36 ;  /* 0x0000002402247220 */ /* 0x040fe40000410000 */
[C---:B------:R-:W-:Y:S01]  /*8c50*/  FMUL.FTZ R37, R2.reuse, R37 ;  /* 0x0000002502257220 */ /* 0x040fe20000410000 */
[----:B---3--:R-:W-:Y:S01]  /*8c60*/  F2FP.PACK_AB R139, R185, R186 ;  /* 0x000000bab98b723e */ /* 0x008fe200000000ff */
        /* <DEDUP_REMOVED lines=12> */
[----:B-1----:R-:W-:Y:S01]  /*8d30*/  FSEL R0, R3, RZ, P0 ;  /* 0x000000ff03007208 */ /* 0x002fe20000000000 */
[C---:B------:R-:W-:Y:S01]  /*8d40*/  FMUL.FTZ R57, R2.reuse, R57 ;  /* 0x0000003902397220 */ /* 0x040fe20000410000 */
[----:B----4-:R-:W-:Y:S01]  /*8d50*/  F2FP.PACK_AB R137, R157, R158 ;  /* 0x0000009e9d89723e */ /* 0x010fe200000000ff */
[----:B------:R-:W-:Y:S01]  /*8d60*/  FMUL.FTZ R60, R2, R60 ;  /* 0x0000003c023c7220 */ /* 0x000fe20000410000 */
[----:B------:R-:W-:Y:S01]  /*8d70*/  ISETP.GT.AND P0, PT, R178, R199, PT ;  /* 0x000000c7b200720c */ /* 0x000fe20003f04270 */
[----:B------:R-:W-:Y:S01]  /*8d80*/  FADD.FTZ R0, -R0, R131 ;  /* 0x0000008300007221 */ /* 0x000fe20000010100 */
[----:B------:R-:W-:Y:S01]  /*8d90*/  MUFU.EX2 R149, R156 ;  /* 0x0000009c00957308 */ /* 0x000fe20000000800 */
[----:B------:R-:W-:Y:S01]  /*8da0*/  FFMA.FTZ R131, R15, c[0x0][0x2d0], -R5 ;  /* 0x0000b4000f837a23 */ /* 0x000fe20000010805 */
[----:B------:R-:W-:Y:S01]  /*8db0*/  IADD3 R178, R178, -0x1, RZ ;  /* 0xffffffffb2b27810 */ /* 0x000fe20007ffe0ff */
[----:B------:R-:W-:Y:S02]  /*8dc0*/  FMUL.FTZ R0, R0, c[0x0][0x2d0] ;  /* 0x0000b40000007a20 */ /* 0x000fe40000410000 */
        /* <DEDUP_REMOVED lines=25> */
[C---:B------:R-:W-:Y:S02]  /*8f60*/  FMUL.FTZ R15, R0.reuse, R107 ;  /* 0x0000006b000f7220 */ /* 0x040fe40000410000 */
[----:B------:R-:W-:Y:S01]  /*8f70*/  LDSM.16.MT88.4 R104, [R168+0x800] ;  /* 0x00080000a868783b */ /* 0x000fe20000004200 */
[C---:B--2---:R-:W-:Y:S02]  /*8f80*/  HMMA.16816.F32 R4, R136.reuse, R140, R4 ;  /* 0x0000008c8804723c */ /* 0x044fe40000001804 */
[----:B------:R-:W-:Y:S03]  /*8f90*/  MUFU.EX2 R141, R172 ;  /* 0x000000ac008d7308 */ /* 0x000fe60000000800 */
[C---:B------:R-:W-:Y:S02]  /*8fa0*/  FMUL.FTZ R19, R0.reuse, R111 ;  /* 0x0000006f00137220 */ /* 0x040fe40000410000 */
[C---:B------:R-:W-:Y:S01]  /*8fb0*/  FMUL.FTZ R22, R0.reuse, R114 ;  /* 0x0000007200167220 */ /* 0x040fe20000410000 */
[C---:B------:R-:W-:Y:S04]  /*8fc0*/  HMMA.16816.F32 R8, R136.reuse, R142, R8 ;  /* 0x0000008e8808723c */ /* 0x040fe80000001808 */
[C---:B------:R-:W-:Y:S01]  /*8fd0*/  FMUL.FTZ R23, R0.reuse, R115 ;  /* 0x0000007300177220 */ /* 0x040fe20000410000 */
[----:B------:R-:W-:Y:S01]  /*8fe0*/  MUFU.EX2 R143, R163 ;  /* 0x000000a3008f7308 */ /* 0x000fe20000000800 */
[C---:B------:R-:W-:Y:S02]  /*8ff0*/  FMUL.FTZ R26, R0.reuse, R118 ;  /* 0x00000076001a7220 */ /* 0x040fe40000410000 */
[C---:B------:R-:W-:Y:S02]  /*9000*/  FMUL.FTZ R27, R0.reuse, R119 ;  /* 0x00000077001b7220 */ /* 0x040fe40000410000 */
[----:B------:R-:W-:Y:S02]  /*9010*/  LDSM.16.MT88.4 R116, [R171+0x1800] ;  /* 0x00180000ab74783b */ /* 0x000fe40000004200 */
[C---:B------:R-:W-:Y:S02]  /*9020*/  FMUL.FTZ R34, R0.reuse, R126 ;  /* 0x0000007e00227220 */ /* 0x040fe40000410000 */
[----:B------:R-:W-:Y:S01]  /*9030*/  FMUL.FTZ R35, R0, R127 ;  /* 0x0000007f00237220 */ /* 0x000fe20000410000 */
[----:B------:R-:W-:Y:S01]  /*9040*/  MUFU.EX2 R142, R159 ;  /* 0x0000009f008e7308 */ /* 0x000fe20000000800 */
[----:B------:R-:W-:Y:S02]  /*9050*/  FMUL.FTZ R89, R2, R89 ;  /* 0x0000005902597220 */ /* 0x000fe40000410000 */
[C---:B------:R-:W-:Y:S02]  /*9060*/  FMUL.FTZ R30, R0.reuse, R122 ;  /* 0x0000007a001e7220 */ /* 0x040fe40000410000 */
[----:B------:R-:W-:Y:S01]  /*9070*/  FMUL.FTZ R31, R0, R123 ;  /* 0x0000007b001f7220 */ /* 0x000fe20000410000 */
[C---:B-1----:R-:W-:Y:S03]  /*9080*/  HMMA.16816.F32 R12, R136.reuse, R100, R12 ;  /* 0x00000064880c723c */ /* 0x042fe6000000180c */
[C---:B------:R-:W-:Y:S01]  /*9090*/  FMUL.FTZ R92, R2.reuse, R92 ;  /* 0x0000005c025c7220 */ /* 0x040fe20000410000 */
[----:B------:R-:W1:Y:S01]  /*90a0*/  MUFU.EX2 R123, R151 ;  /* 0x00000097007b7308 */ /* 0x000e620000000800 */
[C---:B------:R-:W-:Y:S02]  /*90b0*/  FMUL.FTZ R93, R2.reuse, R93 ;  /* 0x0000005d025d7220 */ /* 0x040fe40000410000 */
[C---:B------:R-:W-:Y:S02]  /*90c0*/  FMUL.FTZ R96, R2.reuse, R96 ;  /* 0x0000006002607220 */ /* 0x040fe40000410000 */
[C---:B------:R-:W-:Y:S03]  /*90d0*/  FMUL.FTZ R97, R2.reuse, R97 ;  /* 0x0000006102617220 */ /* 0x040fe60000410000 */
[----:B------:R-:W-:Y:S02]  /*90e0*/  FFMA.FTZ R2, R2, R187, R18 ;  /* 0x000000bb02027223 */ /* 0x000fe40000010012 */
[C---:B------:R-:W-:Y:S01]  /*90f0*/  FMUL.FTZ R18, R0.reuse, R110 ;  /* 0x0000006e00127220 */ /* 0x040fe20000410000 */
[----:B------:R-:W-:Y:S01]  /*9100*/  MUFU.EX2 R187, R144 ;  /* 0x0000009000bb7308 */ /* 0x000fe20000000800 */
[----:B------:R-:W-:Y:S01]  /*9110*/  LDSM.16.MT88.4 R108, [R169+0x800] ;  /* 0x00080000a96c783b */ /* 0x000fe20000004200 */
[C---:B------:R-:W-:Y:S02]  /*9120*/  FMUL.FTZ R38, R0.reuse, R38 ;  /* 0x0000002600267220 */ /* 0x040fe40000410000 */
[C---:B------:R-:W-:Y:S02]  /*9130*/  FMUL.FTZ R39, R0.reuse, R39 ;  /* 0x0000002700277220 */ /* 0x040fe40000410000 */
[C---:B------:R-:W-:Y:S03]  /*9140*/  HMMA.16816.F32 R16, R136.reuse, R102, R16 ;  /* 0x000000668810723c */ /* 0x040fe60000001810 */
[----:B------:R-:W2:Y:S01]  /*9150*/  LDSM.16.MT88.4 R100, [R171] ;  /* 0x00000000ab64783b */ /* 0x000ea20000004200 */
[C---:B------:R-:W-:Y:S01]  /*9160*/  FMUL.FTZ R42, R0.reuse, R42 ;  /* 0x0000002a002a7220 */ /* 0x040fe20000410000 */
[----:B------:R-:W3:Y:S01]  /*9170*/  MUFU.EX2 R122, R128 ;  /* 0x00000080007a7308 */ /* 0x000ee20000000800 */
[C---:B------:R-:W-:Y:S02]  /*9180*/  FMUL.FTZ R43, R0.reuse, R43 ;  /* 0x0000002b002b7220 */ /* 0x040fe40000410000 */
[C---:B------:R-:W-:Y:S04]  /*9190*/  FMUL.FTZ R46, R0.reuse, R46 ;  /* 0x0000002e002e7220 */ /* 0x040fe80000410000 */
        /* <DEDUP_REMOVED lines=18> */
[C---:B------:R-:W-:Y:S01]  /*92c0*/  FMUL.FTZ R78, R0.reuse, R78 ;  /* 0x0000004e004e7220 */ /* 0x040fe20000410000 */
[C---:B--2---:R-:W-:Y:S02]  /*92d0*/  HMMA.16816.F32 R20, R136.reuse, R100, R20 ;  /* 0x000000648814723c */ /* 0x044fe40000001814 */
[----:B------:R-:W-:Y:S01]  /*92e0*/  MUFU.EX2 R140, R160 ;  /* 0x000000a0008c7308 */ /* 0x000fe20000000800 */
        /* <DEDUP_REMOVED lines=8> */
[C---:B------:R-:W-:Y:S04]  /*9370*/  FMUL.FTZ R90, R0.reuse, R90 ;  /* 0x0000005a005a7220 */ /* 0x040fe80000410000 */
[C---:B------:R-:W-:Y:S02]  /*9380*/  FMUL.FTZ R91, R0.reuse, R91 ;  /* 0x0000005b005b7220 */ /* 0x040fe40000410000 */
[----:B------:R-:W-:Y:S01]  /*9390*/  FADD.FTZ R2, R183, R2 ;  /* 0x00000002b7027221 */ /* 0x000fe20000010000 */
[----:B------:R-:W-:Y:S01]  /*93a0*/  MUFU.EX2 R130, R184 ;  /* 0x000000b800827308 */ /* 0x000fe20000000800 */
[C---:B------:R-:W-:Y:S02]  /*93b0*/  FMUL.FTZ R94, R0.reuse, R94 ;  /* 0x0000005e005e7220 */ /* 0x040fe40000410000 */
[C---:B------:R-:W-:Y:S02]  /*93c0*/  FMUL.FTZ R95, R0.reuse, R95 ;  /* 0x0000005f005f7220 */ /* 0x040fe40000410000 */
[C---:B------:R-:W-:Y:S02]  /*93d0*/  FMUL.FTZ R98, R0.reuse, R98 ;  /* 0x0000006200627220 */ /* 0x040fe40000410000 */
[C---:B------:R-:W-:Y:S02]  /*93e0*/  FMUL.FTZ R99, R0.reuse, R99 ;  /* 0x0000006300637220 */ /* 0x040fe40000410000 */
[----:B------:R-:W-:Y:S02]  /*93f0*/  FFMA.FTZ R0, R0, R190, R158 ;  /* 0x000000be00007223 */ /* 0x000fe4000001009e */
[----:B------:R-:W4:Y:S02]  /*9400*/  MUFU.EX2 R158, R145 ;  /* 0x00000091009e7308 */ /* 0x000f240000000800 */
[----:B------:R-:W-:Y:S02]  /*9410*/  FADD.FTZ R112, R157, R0 ;  /* 0x000000009d707221 */ /* 0x000fe40000010000 */
[----:B------:R-:W-:Y:S02]  /*9420*/  FADD.FTZ R0, R188, R2 ;  /* 0x00000002bc007221 */ /* 0x000fe40000010000 */
[----:B------:R-:W-:Y:S02]  /*9430*/  FADD.FTZ R2, R186, R112 ;  /* 0x00000070ba027221 */ /* 0x000fe40000010000 */
[----:B------:R-:W-:Y:S01]  /*9440*/  LDSM.16.MT88.4 R112, [R169+0x1000] ;  /* 0x00100000a970783b */ /* 0x000fe20000004200 */
[----:B------:R-:W-:Y:S01]  /*9450*/  FADD.FTZ R0, R189, R0 ;  /* 0x00000000bd007221 */ /* 0x000fe20000010000 */
[----:B------:R-:W5:Y:S01]  /*9460*/  MUFU.EX2 R145, R161 ;  /* 0x000000a100917308 */ /* 0x000f620000000800 */
[----:B------:R-:W-:Y:S02]  /*9470*/  FADD.FTZ R2, R185, R2 ;  /* 0x00000002b9027221 */ /* 0x000fe40000010000 */
[----:B-1----:R-:W-:Y:S01]  /*9480*/  FADD.FTZ R0, R123, R0 ;  /* 0x000000007b007221 */ /* 0x002fe20000010000 */
        /* <DEDUP_REMOVED lines=26> */
[----:B------:R-:W-:Y:S04]  /*9630*/  HMMA.16816.F32 R96, R136, R102, R96 ;  /* 0x000000668860723c */ /* 0x000fe80000001860 */
[----:B---3--:R-:W-:Y:S03]  /*9640*/  F2FP.PACK_AB R101, R121, R122 ;  /* 0x0000007a7965723e */ /* 0x008fe600000000ff */
[----:B------:R-:W-:Y:S02]  /*9650*/  F2FP.PACK_AB R102, R187, R132 ;  /* 0x00000084bb66723e */ /* 0x000fe400000000ff */
[----:B----4-:R-:W-:Y:S03]  /*9660*/  F2FP.PACK_AB R103, R158, R120 ;  /* 0x000000789e67723e */ /* 0x010fe600000000ff */
[----:B------:R-:W-:Y:S02]  /*9670*/  F2FP.PACK_AB R136, R143, R141 ;  /* 0x0000008d8f88723e */ /* 0x000fe400000000ff */
[----:B-----5:R-:W-:Y:S02]  /*9680*/  F2FP.PACK_AB R138, R145, R144 ;  /* 0x00000090918a723e */ /* 0x020fe400000000ff */
[C---:B------:R-:W-:Y:S05]  /*9690*/  HMMA.16816.F32 R4, R100.reuse, R104, R4 ;  /* 0x000000686404723c */ /* 0x040fea0000001804 */
[----:B------:R-:W-:Y:S02]  /*96a0*/  F2FP.PACK_AB R137, R140, R142 ;  /* 0x0000008e8c89723e */ /* 0x000fe400000000ff */
[----:B------:R-:W-:Y:S01]  /*96b0*/  F2FP.PACK_AB R139, R130, R131 ;  /* 0x00000083828b723e */ /* 0x000fe200000000ff */
        /* <DEDUP_REMOVED lines=73> */
[----:B------:R-:W-:Y:S07]  /*9b50*/  HMMA.16816.F32 R96, R100, R110, R96 ;  /* 0x0000006e6460723c */ /* 0x000fee0000001860 */
[----:B------:R-:W-:Y:S02]  /*9b60*/  FADD.FTZ R100, R122, R2 ;  /* 0x000000027a647221 */ /* 0x000fe40000010000 */
[----:B------:R-:W-:Y:S02]  /*9b70*/  FADD.FTZ R2, R124, R0 ;  /* 0x000000007c027221 */ /* 0x000fe40000010000 */
[----:B------:R-:W2:Y:S01]  /*9b80*/  LDSM.16.MT88.4 R124, [R170+0x1800] ;  /* 0x00180000aa7c783b */ /* 0x000ea20000004200 */
[----:B------:R-:W-:Y:S02]  /*9b90*/  FADD.FTZ R0, R121, R100 ;  /* 0x0000006479007221 */ /* 0x000fe40000010000 */
[----:B------:R-:W-:Y:S02]  /*9ba0*/  FADD.FTZ R128, R132, R2 ;  /* 0x0000000284807221 */ /* 0x000fe40000010000 */
[----:B------:R-:W-:Y:S02]  /*9bb0*/  FADD.FTZ R2, R120, R0 ;  /* 0x0000000078027221 */ /* 0x000fe40000010000 */
[----:B------:R-:W-:Y:S02]  /*9bc0*/  FADD.FTZ R0, R187, R128 ;  /* 0x00000080bb007221 */ /* 0x000fe40000010000 */
[----:B------:R-:W-:Y:S02]  /*9bd0*/  FADD.FTZ R2, R158, R2 ;  /* 0x000000029e027221 */ /* 0x000fe40000010000 */
[----:B------:R-:W-:Y:S02]  /*9be0*/  FADD.FTZ R0, R149, R0 ;  /* 0x0000000095007221 */ /* 0x000fe40000010000 */
[----:B------:R-:W-:Y:S01]  /*9bf0*/  FADD.FTZ R2, R150, R2 ;  /* 0x0000000296027221 */ /* 0x000fe20000010000 */
        /* <DEDUP_REMOVED lines=8> */
[C---:B------:R-:W-:Y:S01]  /*9c80*/  HMMA.16816.F32 R104, R136.reuse, R112, R12 ;  /* 0x000000708868723c */ /* 0x040fe2000000180c */
[----:B------:R-:W4:Y:S03]  /*9c90*/  LDSM.16.MT88.4 R12, [R171+0x3800] ;  /* 0x00380000ab0c783b */ /* 0x000f260000004200 */
[----:B------:R-:W-:Y:S04]  /*9ca0*/  FADD.FTZ R0, R152, R0 ;  /* 0x0000000098007221 */ /* 0x000fe80000010000 */
[C---:B------:R-:W-:Y:S01]  /*9cb0*/  HMMA.16816.F32 R108, R136.reuse, R114, R16 ;  /* 0x00000072886c723c */ /* 0x040fe20000001810 */
[----:B------:R-:W5:Y:S07]  /*9cc0*/  LDSM.16.MT88.4 R16, [R170+0x3800] ;  /* 0x00380000aa10783b */ /* 0x000f6e0000004200 */
[C---:B------:R-:W-:Y:S08]  /*9cd0*/  HMMA.16816.F32 R112, R136.reuse, R116, R20 ;  /* 0x000000748870723c */ /* 0x040ff00000001814 */
[C---:B------:R-:W-:Y:S08]  /*9ce0*/  HMMA.16816.F32 R116, R136.reuse, R118, R24 ;  /* 0x000000768874723c */ /* 0x040ff00000001818 */
[C---:B--2---:R-:W-:Y:S08]  /*9cf0*/  HMMA.16816.F32 R120, R136.reuse, R124, R28 ;  /* 0x0000007c8878723c */ /* 0x044ff0000000181c */
[C---:B------:R-:W-:Y:S08]  /*9d00*/  HMMA.16816.F32 R124, R136.reuse, R126, R32 ;  /* 0x0000007e887c723c */ /* 0x040ff00000001820 */
[C---:B-1----:R-:W-:Y:S08]  /*9d10*/  HMMA.16816.F32 R36, R136.reuse, R4, R36 ;  /* 0x000000048824723c */ /* 0x042ff00000001824 */
[C---:B------:R-:W-:Y:S01]  /*9d20*/  HMMA.16816.F32 R40, R136.reuse, R6, R40 ;  /* 0x000000068828723c */ /* 0x040fe20000001828 */
[----:B------:R-:W1:Y:S07]  /*9d30*/  LDSM.16.MT88.4 R4, [R168+0x5800] ;  /* 0x00580000a804783b */ /* 0x000e6e0000004200 */
        /* <DEDUP_REMOVED lines=20> */
[-C--:B------:R-:W-:Y:S01]  /*9e80*/  MOV R131, R3.reuse ;  /* 0x0000000300837202 */ /* 0x080fe20000000f00 */
        /* <DEDUP_REMOVED lines=9> */
.L_x_3587:
        /* <DEDUP_REMOVED lines=21> */
.L_x_3611:
[----:B------:R-:W-:-:S04]  /*a070*/  MOV R3, 0x1 ;  /* 0x0000000100037802 */ /* 0x000fc80000000f00 */
[----:B------:R-:W-:-:S13]  /*a080*/  ISETP.NE.AND P0, PT, R3, c[0x0][0x32c], PT ;  /* 0x0000cb0003007a0c */ /* 0x000fda0003f05270 */
[----:B------:R-:W-:-:S05]  /*a090*/  @P0 IMAD.HI.U32 R3, R0, c[0x0][0x330], RZ ;  /* 0x0000cc0000030a27 */ /* 0x000fca00078e00ff */
[----:B------:R-:W-:Y:S02]  /*a0a0*/  @P0 SHF.R.U32.HI R0, RZ, c[0x0][0x334], R3 ;  /* 0x0000cd00ff000a19 */ /* 0x000fe40000011603 */
.L_x_3612:
[----:B------:R-:W-:Y:S05]  /*a0b0*/  BSYNC B0 ;  /* 0x0000000000007941 */ /* 0x000fea0003800000 */
.L_x_3610:
[----:B------:R-:W-:-:S05]  /*a0c0*/  IMAD R0, R0, c[0x0][0x32c], RZ ;  /* 0x0000cb0000007a24 */ /* 0x000fca00078e02ff */
[----:B------:R-:W-:-:S04]  /*a0d0*/  IMNMX R2, R2, R0, !PT ;  /* 0x0000000002027217 */ /* 0x000fc80007800200 */
.L_x_3609:
        /* <DEDUP_REMOVED lines=9> */
.L_x_3624:
        /* <DEDUP_REMOVED lines=40> */
.L_x_3731:
        /* <DEDUP_REMOVED lines=21> */
.L_x_3732:
        /* <DEDUP_REMOVED lines=22> */
.L_x_3615:
[----:B------:R-:W-:Y:S05]  /*a6a0*/  BSYNC B0 ;  /* 0x0000000000007941 */ /* 0x000fea0003800000 */
.L_x_3614:
        /* <DEDUP_REMOVED lines=191> */
.L_x_3733:
        /* <DEDUP_REMOVED lines=21> */
.L_x_3734:
        /* <DEDUP_REMOVED lines=22> */
.L_x_3619:
[----:B------:R-:W-:Y:S05]  /*b550*/  BSYNC B0 ;  /* 0x0000000000007941 */ /* 0x000fea0003800000 */
.L_x_3618:
        /* <DEDUP_REMOVED lines=35> */
.L_x_3735:
[----:B--2---:R-:W-:Y:S01]  /*b790*/  FMNMX.FTZ R129, R128, R0, !PT ;  /* 0x0000000080817209 */ /* 0x004fe20007810000 */
[----:B------:R-:W-:-:S05]  /*b7a0*/  BRA.DIV ~URZ, `(.L_x_3623) ;  /* 0x0000b5b27f007947 */ /* 0x000fca000b800000 */
[----:B------:R-:W-:Y:S04]  /*b7b0*/  SHFL.BFLY PT, R0, R136, 0x2, 0x1f ;  /* 0x0c401f0088007f89 */ /* 0x000fe800000e0000 */
[----:B------:R-:W2:Y:S02]  /*b7c0*/  SHFL.BFLY PT, R2, R129, 0x1, 0x1f ;  /* 0x0c201f0081027f89 */ /* 0x000ea400000e0000 */
[----:B--2---:R-:W-:Y:S02]  /*b7d0*/  FMNMX.FTZ R129, R129, R2, !PT ;  /* 0x0000000281817209 */ /* 0x004fe40007810000 */
[----:B-1----:R-:W-:Y:S05]  /*b7e0*/  FMNMX.FTZ R128, R136, R0, !PT ;  /* 0x0000000088807209 */ /* 0x002fea0007810000 */
[----:B------:R1:W2:Y:S02]  /*b7f0*/  SHFL.BFLY PT, R0, R128, 0x1, 0x1f ;  /* 0x0c201f0080007f89 */ /* 0x0002a400000e0000 */
.L_x_3736:
        /* <DEDUP_REMOVED lines=8> */
[----:B------:R-:W-:Y:S01]  /*b880*/  MUFU.EX2 R2, R2 ;  /* 0x0000000200027308 */ /* 0x000fe20000000800 */
[--C-:B---3--:R-:W-:Y:S09]  /*b890*/  FFMA.FTZ R3, R5, c[0x0][0x2d0], -R136.reuse ;  /* 0x0000b40005037a23 */ /* 0x108ff20000010888 */
[----:B------:R3:W4:Y:S02]  /*b8a0*/  MUFU.EX2 R140, R3 ;  /* 0x00000003008c7308 */ /* 0x0007240000000800 */
[--C-:B---3--:R-:W-:Y:S01]  /*b8b0*/  FFMA.FTZ R3, R8, c[0x0][0x2d0], -R136.reuse ;  /* 0x0000b40008037a23 */ /* 0x108fe20000010888 */
[----:B----4-:R-:W-:Y:S01]  /*b8c0*/  F2FP.PACK_AB R8, R140, R137 ;  /* 0x000000898c08723e */ /* 0x010fe200000000ff */
        /* <DEDUP_REMOVED lines=30> */
[C---:B--2---:R-:W-:Y:S02]  /*bab0*/  FADD.FTZ R0, -R3.reuse, R131 ;  /* 0x0000008303007221 */ /* 0x044fe40000010100 */
[----:B------:R-:W-:Y:S02]  /*bac0*/  FMUL.FTZ R131, R3, c[0x0][0x2d0] ;  /* 0x0000b40003837a20 */ /* 0x000fe40000410000 */
[----:B------:R-:W-:Y:S02]  /*bad0*/  FMUL.FTZ R0, R0, c[0x0][0x2d0] ;  /* 0x0000b40000007a20 */ /* 0x000fe40000410000 */
[--C-:B------:R-:W-:Y:S02]  /*bae0*/  FFMA.FTZ R6, R6, c[0x0][0x2d0], -R131.reuse ;  /* 0x0000b40006067a23 */ /* 0x100fe40000010883 */
[----:B------:R-:W-:Y:S02]  /*baf0*/  FFMA.FTZ R7, R7, c[0x0][0x2d0], -R131 ;  /* 0x0000b40007077a23 */ /* 0x000fe40000010883 */
[----:B------:R-:W2:Y:S01]  /*bb00*/  MUFU.EX2 R0, R0 ;  /* 0x0000000000007308 */ /* 0x000ea20000000800 */
        /* <DEDUP_REMOVED lines=10> */
[C---:B------:R-:W-:Y:S01]  /*bbb0*/  FMUL.FTZ R73, R2.reuse, R73 ;  /* 0x0000004902497220 */ /* 0x040fe20000410000 */
[----:B------:R4:W5:Y:S01]  /*bbc0*/  MUFU.EX2 R139, R7 ;  /* 0x00000007008b7308 */ /* 0x0009620000000800 */
[C---:B------:R-:W-:Y:S02]  /*bbd0*/  FMUL.FTZ R76, R2.reuse, R76 ;  /* 0x0000004c024c7220 */ /* 0x040fe40000410000 */
[C---:B------:R-:W-:Y:S02]  /*bbe0*/  FMUL.FTZ R77, R2.reuse, R77 ;  /* 0x0000004d024d7220 */ /* 0x040fe40000410000 */
[C---:B------:R-:W-:Y:S02]  /*bbf0*/  FMUL.FTZ R80, R2.reuse, R80 ;  /* 0x0000005002507220 */ /* 0x040fe40000410000 */
[C---:B------:R-:W-:Y:S02]  /*bc00*/  FMUL.FTZ R81, R2.reuse, R81 ;  /* 0x0000005102517220 */ /* 0x040fe40000410000 */
[C---:B------:R-:W-:Y:S02]  /*bc10*/  FMUL.FTZ R84, R2.reuse, R84 ;  /* 0x0000005402547220 */ /* 0x040fe40000410000 */
[C---:B------:R-:W-:Y:S02]  /*bc20*/  FMUL.FTZ R85, R2.reuse, R85 ;  /* 0x0000005502557220 */ /* 0x040fe40000410000 */
[----:B------:R-:W-:Y:S02]  /*bc30*/  FMUL.FTZ R88, R2, R88 ;  /* 0x0000005802587220 */ /* 0x000fe40000410000 */
[----:B--2---:R-:W-:Y:S02]  /*bc40*/  FMUL.FTZ R6, R0, R134 ;  /* 0x0000008600067220 */ /* 0x004fe40000410000 */
[C---:B------:R-:W-:Y:S02]  /*bc50*/  FMUL.FTZ R89, R2.reuse, R89 ;  /* 0x0000005902597220 */ /* 0x040fe40000410000 */
[C---:B------:R-:W-:Y:S02]  /*bc60*/  FMUL.FTZ R92, R2.reuse, R92 ;  /* 0x0000005c025c7220 */ /* 0x040fe40000410000 */
[C---:B------:R-:W-:Y:S02]  /*bc70*/  FMUL.FTZ R93, R2.reuse, R93 ;  /* 0x0000005d025d7220 */ /* 0x040fe40000410000 */
[----:B------:R-:W-:Y:S02]  /*bc80*/  FFMA.FTZ R130, R2, R187, R137 ;  /* 0x000000bb02827223 */ /* 0x000fe40000010089 */
[----:B----4-:R-:W-:Y:S02]  /*bc90*/  FMUL.FTZ R7, R0, R135 ;  /* 0x0000008700077220 */ /* 0x010fe40000410000 */
[----:B------:R-:W2:Y:S01]  /*bca0*/  LDSM.16.MT88.4 R132, [R168] ;  /* 0x00000000a884783b */ /* 0x000ea20000004200 */
        /* <DEDUP_REMOVED lines=49> */
[----:B------:R-:W-:Y:S01]  /*bfc0*/  F2FP.PACK_AB R10, R152, R141 ;  /* 0x0000008d980a723e */ /* 0x000fe200000000ff */
[----:B-1-3--:R-:W-:Y:S01]  /*bfd0*/  FFMA.FTZ R128, R0, R190, R9 ;  /* 0x000000be00807223 */ /* 0x00afe20000010009 */
[----:B-----5:R-:W-:Y:S01]  /*bfe0*/  F2FP.PACK_AB R9, R139, R9 ;  /* 0x000000098b09723e */ /* 0x020fe200000000ff */
[--C-:B------:R-:W-:Y:S01]  /*bff0*/  FFMA.FTZ R0, R11, c[0x0][0x2d0], -R131.reuse ;  /* 0x0000b4000b007a23 */ /* 0x100fe20000010883 */
[----:B------:R1:W3:Y:S10]  /*c000*/  MUFU.EX2 R138, R2 ;  /* 0x00000002008a7308 */ /* 0x0002f40000000800 */
[----:B------:R-:W4:Y:S01]  /*c010*/  MUFU.EX2 R146, R0 ;  /* 0x0000000000927308 */ /* 0x000f220000000800 */
[----:B-1----:R-:W-:Y:S04]  /*c020*/  FADD.FTZ R2, R139, R128 ;  /* 0x000000808b027221 */ /* 0x002fe80000010000 */
[----:B---3--:R-:W-:Y:S02]  /*c030*/  FADD.FTZ R128, R138, R2 ;  /* 0x000000028a807221 */ /* 0x008fe40000010000 */
[--C-:B------:R-:W-:Y:S01]  /*c040*/  FFMA.FTZ R2, R33, c[0x0][0x2d0], -R136.reuse ;  /* 0x0000b40021027a23 */ /* 0x100fe20000010888 */
[----:B----4-:R-:W-:Y:S01]  /*c050*/  F2FP.PACK_AB R11, R146, R138 ;  /* 0x0000008a920b723e */ /* 0x010fe200000000ff */
[--C-:B------:R-:W-:Y:S04]  /*c060*/  FFMA.FTZ R0, R12, c[0x0][0x2d0], -R136.reuse ;  /* 0x0000b4000c007a23 */ /* 0x100fe80000010888 */
[----:B------:R1:W-:Y:S02]  /*c070*/  MUFU.EX2 R137, R0 ;  /* 0x0000000000897308 */ /* 0x0003e40000000800 */
[C---:B--2---:R-:W-:Y:S08]  /*c080*/  HMMA.16816.F32 R4, R8.reuse, R132, R4 ;  /* 0x000000840804723c */ /* 0x044ff00000001804 */
[C---:B------:R-:W-:Y:S01]  /*c090*/  HMMA.16816.F32 R100, R8.reuse, R134, R100 ;  /* 0x000000860864723c */ /* 0x040fe20000001864 */
[----:B------:R-:W2:Y:S03]  /*c0a0*/  LDSM.16.MT88.4 R132, [R169] ;  /* 0x00000000a984783b */ /* 0x000ea60000004200 */
[--C-:B-1----:R-:W-:Y:S04]  /*c0b0*/  FFMA.FTZ R0, R13, c[0x0][0x2d0], -R136.reuse ;  /* 0x0000b4000d007a23 */ /* 0x102fe80000010888 */
[----:B------:R1:W-:Y:S01]  /*c0c0*/  MUFU.EX2 R149, R0 ;  /* 0x0000000000957308 */ /* 0x0003e20000000800 */
[C---:B--2---:R-:W-:Y:S03]  /*c0d0*/  HMMA.16816.F32 R104, R8.reuse, R132, R104 ;  /* 0x000000840868723c */ /* 0x044fe60000001868 */
[----:B-1----:R-:W-:Y:S02]  /*c0e0*/  FFMA.FTZ R0, R16, c[0x0][0x2d0], -R136 ;  /* 0x0000b40010007a23 */ /* 0x002fe40000010888 */
[----:B------:R-:W-:Y:S04]  /*c0f0*/  FADD.FTZ R16, R140, R130 ;  /* 0x000000828c107221 */ /* 0x000fe80000010000 */
[----:B------:R1:W-:Y:S01]  /*c100*/  MUFU.EX2 R151, R0 ;  /* 0x0000000000977308 */ /* 0x0003e20000000800 */
[C---:B------:R-:W-:Y:S01]  /*c110*/  HMMA.16816.F32 R108, R8.reuse, R134, R108 ;  /* 0x00000086086c723c */ /* 0x040fe2000000186c */
[----:B------:R-:W2:Y:S02]  /*c120*/  LDSM.16.MT88.4 R132, [R171] ;  /* 0x00000000ab84783b */ /* 0x000ea40000004200 */
[----:B------:R-:W-:Y:S02]  /*c130*/  FADD.FTZ R130, R141, R16 ;  /* 0x000000108d827221 */ /* 0x000fe40000010000 */
[--C-:B-1----:R-:W-:Y:S04]  /*c140*/  FFMA.FTZ R0, R17, c[0x0][0x2d0], -R136.reuse ;  /* 0x0000b40011007a23 */ /* 0x102fe80000010888 */
[----:B------:R1:W-:Y:S01]  /*c150*/  MUFU.EX2 R154, R0 ;  /* 0x00000000009a7308 */ /* 0x0003e20000000800 */
[C---:B--2---:R-:W-:Y:S08]  /*c160*/  HMMA.16816.F32 R112, R8.reuse, R132, R112 ;  /* 0x000000840870723c */ /* 0x044ff00000001870 */
[C---:B------:R-:W-:Y:S01]  /*c170*/  HMMA.16816.F32 R116, R8.reuse, R134, R116 ;  /* 0x000000860874723c */ /* 0x040fe20000001874 */
[----:B------:R-:W2:Y:S03]  /*c180*/  LDSM.16.MT88.4 R132, [R170] ;  /* 0x00000000aa84783b */ /* 0x000ea60000004200 */
[--C-:B-1----:R-:W-:Y:S04]  /*c190*/  FFMA.FTZ R0, R14, c[0x0][0x2d0], -R131.reuse ;  /* 0x0000b4000e007a23 */ /* 0x102fe80000010883 */
[----:B------:R1:W3:Y:S04]  /*c1a0*/  MUFU.EX2 R145, R0 ;  /* 0x0000000000917308 */ /* 0x0002e80000000800 */
[--C-:B-1----:R-:W-:Y:S02]  /*c1b0*/  FFMA.FTZ R0, R15, c[0x0][0x2d0], -R131.reuse ;  /* 0x0000b4000f007a23 */ /* 0x102fe40000010883 */
[----:B------:R-:W-:Y:S04]  /*c1c0*/  LDSM.16.MT88.4 R12, [R168+0x800] ;  /* 0x00080000a80c783b */ /* 0x000fe80000004200 */
[----:B------:R1:W4:Y:S01]  /*c1d0*/  MUFU.EX2 R148, R0 ;  /* 0x0000000000947308 */ /* 0x0003220000000800 */
[C---:B--2---:R-:W-:Y:S08]  /*c1e0*/  HMMA.16816.F32 R120, R8.reuse, R132, R120 ;  /* 0x000000840878723c */ /* 0x044ff00000001878 */
[C---:B------:R-:W-:Y:S01]  /*c1f0*/  HMMA.16816.F32 R124, R8.reuse, R134, R124 ;  /* 0x00000086087c723c */ /* 0x040fe2000000187c */
[----:B------:R-:W2:Y:S03]  /*c200*/  LDSM.16.MT88.4 R132, [R168+0x2000] ;  /* 0x00200000a884783b */ /* 0x000ea60000004200 */
[--C-:B-1----:R-:W-:Y:S04]  /*c210*/  FFMA.FTZ R0, R18, c[0x0][0x2d0], -R131.reuse ;  /* 0x0000b40012007a23 */ /* 0x102fe80000010883 */
[----:B------:R1:W5:Y:S04]  /*c220*/  MUFU.EX2 R150, R0 ;  /* 0x0000000000967308 */ /* 0x0003680000000800 */
[--C-:B-1----:R-:W-:Y:S01]  /*c230*/  FFMA.FTZ R0, R19, c[0x0][0x2d0], -R131.reuse ;  /* 0x0000b40013007a23 */ /* 0x102fe20000010883 */
[C---:B--2---:R-:W-:Y:S01]  /*c240*/  HMMA.16816.F32 R36, R8.reuse, R132, R36 ;  /* 0x000000840824723c */ /* 0x044fe20000001824 */
[----:B------:R-:W-:Y:S04]  /*c250*/  LDSM.16.MT88.4 R16, [R170+0x800] ;  /* 0x00080000aa10783b */ /* 0x000fe80000004200 */
[----:B------:R1:W2:Y:S03]  /*c260*/  MUFU.EX2 R153, R0 ;  /* 0x0000000000997308 */ /* 0x0002a60000000800 */
        /* <DEDUP_REMOVED lines=9> */
[--C-:B--2---:R-:W-:Y:S02]  /*c300*/  FFMA.FTZ R0, R24, c[0x0][0x2d0], -R136.reuse ;  /* 0x0000b40018007a23 */ /* 0x104fe40000010888 */
[--C-:B------:R-:W-:Y:S06]  /*c310*/  FFMA.FTZ R24, R32, c[0x0][0x2d0], -R136.reuse ;  /* 0x0000b40020187a23 */ /* 0x100fec0000010888 */
[----:B------:R2:W-:Y:S01]  /*c320*/  MUFU.EX2 R143, R0 ;  /* 0x00000000008f7308 */ /* 0x0005e20000000800 */
[C---:B-1----:R-:W-:Y:S08]  /*c330*/  HMMA.16816.F32 R52, R8.reuse, R132, R52 ;  /* 0x000000840834723c */ /* 0x042ff00000001834 */
[C---:B------:R-:W-:Y:S01]  /*c340*/  HMMA.16816.F32 R56, R8.reuse, R134, R56 ;  /* 0x000000860838723c */ /* 0x040fe20000001838 */
[----:B------:R-:W1:Y:S03]  /*c350*/  LDSM.16.MT88.4 R132, [R170+0x2000] ;  /* 0x00200000aa84783b */ /* 0x000e660000004200 */
[--C-:B--2---:R-:W-:Y:S02]  /*c360*/  FFMA.FTZ R0, R25, c[0x0][0x2d0], -R136.reuse ;  /* 0x0000b40019007a23 */ /* 0x104fe40000010888 */
[----:B------:R-:W-:Y:S02]  /*c370*/  FFMA.FTZ R25, R29, c[0x0][0x2d0], -R136 ;  /* 0x0000b4001d197a23 */ /* 0x000fe40000010888 */
[----:B------:R2:W-:Y:S01]  /*c380*/  MUFU.EX2 R147, R0 ;  /* 0x0000000000937308 */ /* 0x0005e20000000800 */
[----:B------:R-:W-:Y:S09]  /*c390*/  FADD.FTZ R29, R146, R128 ;  /* 0x00000080921d7221 */ /* 0x000ff20000010000 */
[----:B------:R-:W-:Y:S01]  /*c3a0*/  MUFU.EX2 R128, R25 ;  /* 0x0000001900807308 */ /* 0x000fe20000000800 */
[--C-:B--2---:R-:W-:Y:S09]  /*c3b0*/  FFMA.FTZ R0, R22, c[0x0][0x2d0], -R131.reuse ;  /* 0x0000b40016007a23 */ /* 0x104ff20000010883 */
[----:B------:R2:W2:Y:S01]  /*c3c0*/  MUFU.EX2 R141, R0 ;  /* 0x00000000008d7308 */ /* 0x0004a20000000800 */
[C---:B-1----:R-:W-:Y:S08]  /*c3d0*/  HMMA.16816.F32 R60, R8.reuse, R132, R60 ;  /* 0x00000084083c723c */ /* 0x042ff0000000183c */
[C---:B------:R-:W-:Y:S01]  /*c3e0*/  HMMA.16816.F32 R64, R8.reuse, R134, R64 ;  /* 0x000000860840723c */ /* 0x040fe20000001840 */
[----:B------:R-:W1:Y:S03]  /*c3f0*/  LDSM.16.MT88.4 R132, [R168+0x4000] ;  /* 0x00400000a884783b */ /* 0x000e660000004200 */
[--C-:B--2---:R-:W-:Y:S05]  /*c400*/  FFMA.FTZ R0, R23, c[0x0][0x2d0], -R131.reuse ;  /* 0x0000b40017007a23 */ /* 0x104fea0000010883 */
[----:B------:R-:W-:Y:S01]  /*c410*/  LDSM.16.MT88.4 R20, [R171+0x1000] ;  /* 0x00100000ab14783b */ /* 0x000fe20000004200 */
[----:B------:R2:W1:Y:S02]  /*c420*/  MUFU.EX2 R140, R0 ;  /* 0x00000000008c7308 */ /* 0x0004640000000800 */
[--C-:B--2---:R-:W-:Y:S01]  /*c430*/  FFMA.FTZ R0, R26, c[0x0][0x2d0], -R131.reuse ;  /* 0x0000b4001a007a23 */ /* 0x104fe20000010883 */
[C---:B-1----:R-:W-:Y:S03]  /*c440*/  HMMA.16816.F32 R68, R8.reuse, R132, R68 ;  /* 0x000000840844723c */ /* 0x042fe60000001844 */
[----:B------:R-:W-:Y:S04]  /*c450*/  FFMA.FTZ R26, R28, c[0x0][0x2d0], -R136 ;  /* 0x0000b4001c1a7a23 */ /* 0x000fe80000010888 */
[----:B------:R1:W2:Y:S01]  /*c460*/  MUFU.EX2 R139, R0 ;  /* 0x00000000008b7308 */ /* 0x0002a20000000800 */
[--C-:B------:R-:W-:Y:S01]  /*c470*/  FFMA.FTZ R28, R35, c[0x0][0x2d0], -R131.reuse ;  /* 0x0000b400231c7a23 */ /* 0x100fe20000010883 */
[C---:B------:R-:W-:Y:S01]  /*c480*/  HMMA.16816.F32 R72, R8.reuse, R134, R72 ;  /* 0x000000860848723c */ /* 0x040fe20000001848 */
[----:B------:R-:W2:Y:S07]  /*c490*/  LDSM.16.MT88.4 R132, [R169+0x4000] ;  /* 0x00400000a984783b */ /* 0x000eae0000004200 */
[----:B------:R-:W-:Y:S10]  /*c4a0*/  MUFU.EX2 R33, R26 ;  /* 0x0000001a00217308 */ /* 0x000ff40000000800 */
[----:B------:R3:W-:Y:S01]  /*c4b0*/  MUFU.EX2 R136, R2 ;  /* 0x0000000200887308 */ /* 0x0007e20000000800 */
[----:B-1----:R-:W-:Y:S09]  /*c4c0*/  FFMA.FTZ R0, R27, c[0x0][0x2d0], -R131 ;  /* 0x0000b4001b007a23 */ /* 0x002ff20000010883 */
[----:B------:R1:W1:Y:S10]  /*c4d0*/  MUFU.EX2 R138, R0 ;  /* 0x00000000008a7308 */ /* 0x0002740000000800 */
[----:B------:R-:W-:Y:S01]  /*c4e0*/  MUFU.EX2 R28, R28 ;  /* 0x0000001c001c7308 */ /* 0x000fe20000000800 */
[----:B---3--:R-:W-:Y:S01]  /*c4f0*/  FADD.FTZ R2, R145, R29 ;  /* 0x0000001d91027221 */ /* 0x008fe20000010000 */
[C---:B--2---:R-:W-:Y:S03]  /*c500*/  HMMA.16816.F32 R76, R8.reuse, R132, R76 ;  /* 0x00000084084c723c */ /* 0x044fe6000000184c */
[----:B----4-:R-:W-:Y:S04]  /*c510*/  FADD.FTZ R2, R148, R2 ;  /* 0x0000000294027221 */ /* 0x010fe80000010000 */
[----:B-----5:R-:W-:Y:S01]  /*c520*/  FADD.FTZ R2, R150, R2 ;  /* 0x0000000296027221 */ /* 0x020fe20000010000 */
[C---:B------:R-:W-:Y:S01]  /*c530*/  HMMA.16816.F32 R80, R8.reuse, R134, R80 ;  /* 0x000000860850723c */ /* 0x040fe20000001850 */
[----:B------:R-:W2:Y:S03]  /*c540*/  LDSM.16.MT88.4 R132, [R171+0x4000] ;  /* 0x00400000ab84783b */ /* 0x000ea60000004200 */
[----:B-1----:R-:W-:Y:S02]  /*c550*/  FADD.FTZ R0, R152, R130 ;  /* 0x0000008298007221 */ /* 0x002fe40000010000 */
[----:B------:R1:W3:Y:S01]  /*c560*/  MUFU.EX2 R130, R24 ;  /* 0x0000001800827308 */ /* 0x0002e20000000800 */
[----:B------:R-:W-:Y:S02]  /*c570*/  FADD.FTZ R2, R153, R2 ;  /* 0x0000000299027221 */ /* 0x000fe40000010000 */
[----:B------:R-:W-:Y:S03]  /*c580*/  FADD.FTZ R27, R137, R0 ;  /* 0x00000000891b7221 */ /* 0x000fe60000010000 */
[----:B------:R-:W-:Y:S02]  /*c590*/  FFMA.FTZ R0, R30, c[0x0][0x2d0], -R131 ;  /* 0x0000b4001e007a23 */ /* 0x000fe40000010883 */
[----:B------:R-:W-:Y:S02]  /*c5a0*/  FADD.FTZ R29, R149, R27 ;  /* 0x0000001b951d7221 */ /* 0x000fe40000010000 */
[----:B------:R4:W-:Y:S01]  /*c5b0*/  MUFU.EX2 R32, R0 ;  /* 0x0000000000207308 */ /* 0x0009e20000000800 */
[----:B------:R-:W-:Y:S04]  /*c5c0*/  FADD.FTZ R2, R141, R2 ;  /* 0x000000028d027221 */ /* 0x000fe80000010000 */
[----:B------:R-:W-:Y:S04]  /*c5d0*/  FADD.FTZ R2, R140, R2 ;  /* 0x000000028c027221 */ /* 0x000fe80000010000 */
[----:B------:R-:W-:Y:S01]  /*c5e0*/  FADD.FTZ R2, R139, R2 ;  /* 0x000000028b027221 */ /* 0x000fe20000010000 */
[----:B-1----:R-:W-:Y:S01]  /*c5f0*/  LDSM.16.MT88.4 R24, [R171+0x1800] ;  /* 0x00180000ab18783b */ /* 0x002fe20000004200 */
[--C-:B----4-:R-:W-:Y:S01]  /*c600*/  FFMA.FTZ R0, R31, c[0x0][0x2d0], -R131.reuse ;  /* 0x0000b4001f007a23 */ /* 0x110fe20000010883 */
[C---:B--2---:R-:W-:Y:S03]  /*c610*/  HMMA.16816.F32 R84, R8.reuse, R132, R84 ;  /* 0x000000840854723c */ /* 0x044fe60000001854 */
[----:B------:R1:W2:Y:S05]  /*c620*/  MUFU.EX2 R31, R0 ;  /* 0x00000000001f7308 */ /* 0x0002aa0000000800 */
[C---:B------:R-:W-:Y:S01]  /*c630*/  HMMA.16816.F32 R88, R8.reuse, R134, R88 ;  /* 0x000000860858723c */ /* 0x040fe20000001858 */
[----:B------:R-:W4:Y:S03]  /*c640*/  LDSM.16.MT88.4 R132, [R170+0x4000] ;  /* 0x00400000aa84783b */ /* 0x000f260000004200 */
[----:B-1----:R-:W-:Y:S01]  /*c650*/  FFMA.FTZ R0, R34, c[0x0][0x2d0], -R131 ;  /* 0x0000b40022007a23 */ /* 0x002fe20000010883 */
[----:B------:R-:W-:Y:S03]  /*c660*/  MOV R131, R3 ;  /* 0x0000000300837202 */ /* 0x000fe60000000f00 */
[----:B------:R1:W5:Y:S01]  /*c670*/  MUFU.EX2 R30, R0 ;  /* 0x00000000001e7308 */ /* 0x0003620000000800 */
[C---:B----4-:R-:W-:Y:S03]  /*c680*/  HMMA.16816.F32 R92, R8.reuse, R132, R92 ;  /* 0x00000084085c723c */ /* 0x050fe6000000185c */
[----:B-1----:R-:W-:Y:S05]  /*c690*/  FADD.FTZ R0, R151, R29 ;  /* 0x0000001d97007221 */ /* 0x002fea0000010000 */
[----:B------:R-:W-:Y:S01]  /*c6a0*/  HMMA.16816.F32 R96, R8, R134, R96 ;  /* 0x000000860860723c */ /* 0x000fe20000001860 */
[----:B------:R-:W1:Y:S03]  /*c6b0*/  LDSM.16.MT88.4 R132, [R169+0x800] ;  /* 0x00080000a984783b */ /* 0x000e660000004200 */
[----:B------:R-:W-:Y:S03]  /*c6c0*/  FADD.FTZ R0, R154, R0 ;  /* 0x000000009a007221 */ /* 0x000fe60000010000 */
[----:B------:R-:W-:Y:S01]  /*c6d0*/  F2FP.PACK_AB R8, R149, R137 ;  /* 0x000000899508723e */ /* 0x000fe200000000ff */
[----:B------:R-:W-:Y:S01]  /*c6e0*/  FADD.FTZ R0, R142, R0 ;  /* 0x000000008e007221 */ /* 0x000fe20000010000 */
[----:B------:R-:W-:Y:S03]  /*c6f0*/  F2FP.PACK_AB R10, R154, R151 ;  /* 0x000000979a0a723e */ /* 0x000fe600000000ff */
[----:B------:R-:W-:Y:S01]  /*c700*/  F2FP.PACK_AB R9, R148, R145 ;  /* 0x000000919409723e */ /* 0x000fe200000000ff */
[C---:B------:R-:W-:Y:S01]  /*c710*/  FADD.FTZ R0, R144.reuse, R0 ;  /* 0x0000000090007221 */ /* 0x040fe20000010000 */
[----:B------:R-:W-:Y:S03]  /*c720*/  F2FP.PACK_AB R11, R153, R150 ;  /* 0x00000096990b723e */ /* 0x000fe600000000ff */
[----:B------:R-:W-:Y:S04]  /*c730*/  FADD.FTZ R0, R143, R0 ;  /* 0x000000008f007221 */ /* 0x000fe80000010000 */
[C---:B------:R-:W-:Y:S03]  /*c740*/  HMMA.16816.F32 R4, R8.reuse, R12, R4 ;  /* 0x0000000c0804723c */ /* 0x040fe60000001804 */
[C---:B------:R-:W-:Y:S05]  /*c750*/  FADD.FTZ R0, R147.reuse, R0 ;  /* 0x0000000093007221 */ /* 0x040fea0000010000 */
[C---:B------:R-:W-:Y:S01]  /*c760*/  HMMA.16816.F32 R100, R8.reuse, R14, R100 ;  /* 0x0000000e0864723c */ /* 0x040fe20000001864 */
[----:B------:R-:W4:Y:S07]  /*c770*/  LDSM.16.MT88.4 R12, [R171+0x800] ;  /* 0x00080000ab0c783b */ /* 0x000f2e0000004200 */
[C---:B-1----:R-:W-:Y:S08]  /*c780*/  HMMA.16816.F32 R104, R8.reuse, R132, R104 ;  /* 0x000000840868723c */ /* 0x042ff00000001868 */
[C---:B------:R-:W-:Y:S08]  /*c790*/  HMMA.16816.F32 R108, R8.reuse, R134, R108 ;  /* 0x00000086086c723c */ /* 0x040ff0000000186c */
[C---:B----4-:R-:W-:Y:S08]  /*c7a0*/  HMMA.16816.F32 R112, R8.reuse, R12, R112 ;  /* 0x0000000c0870723c */ /* 0x050ff00000001870 */
[C---:B------:R-:W-:Y:S01]  /*c7b0*/  HMMA.16816.F32 R116, R8.reuse, R14, R116 ;  /* 0x0000000e0874723c */ /* 0x040fe20000001874 */
[----:B------:R-:W1:Y:S07]  /*c7c0*/  LDSM.16.MT88.4 R12, [R168+0x2800] ;  /* 0x00280000a80c783b */ /* 0x000e6e0000004200 */
[C---:B------:R-:W-:Y:S08]  /*c7d0*/  HMMA.16816.F32 R120, R8.reuse, R16, R120 ;  /* 0x000000100878723c */ /* 0x040ff00000001878 */
[C---:B------:R-:W-:Y:S01]  /*c7e0*/  HMMA.16816.F32 R124, R8.reuse, R18, R124 ;  /* 0x00000012087c723c */ /* 0x040fe2000000187c */
[----:B------:R-:W4:Y:S07]  /*c7f0*/  LDSM.16.MT88.4 R16, [R169+0x2800] ;  /* 0x00280000a910783b */ /* 0x000f2e0000004200 */
[C---:B-1----:R-:W-:Y:S08]  /*c800*/  HMMA.16816.F32 R36, R8.reuse, R12, R36 ;  /* 0x0000000c0824723c */ /* 0x042ff00000001824 */
[C---:B------:R-:W-:Y:S01]  /*c810*/  HMMA.16816.F32 R40, R8.reuse, R14, R40 ;  /* 0x0000000e0828723c */ /* 0x040fe20000001828 */
[----:B------:R-:W1:Y:S07]  /*c820*/  LDSM.16.MT88.4 R12, [R171+0x2800] ;  /* 0x00280000ab0c783b */ /* 0x000e6e0000004200 */
[C---:B----4-:R-:W-:Y:S08]  /*c830*/  HMMA.16816.F32 R44, R8.reuse, R16, R44 ;  /* 0x00000010082c723c */ /* 0x050ff0000000182c */
        /* <DEDUP_REMOVED lines=18> */
[----:B------:R-:W-:Y:S01]  /*c960*/  HMMA.16816.F32 R96, R8, R18, R96 ;  /* 0x000000120860723c */ /* 0x000fe20000001860 */
[----:B------:R-:W4:Y:S06]  /*c970*/  LDSM.16.MT88.4 R16, [R169+0x1000] ;  /* 0x00100000a910783b */ /* 0x000f2c0000004200 */
[----:B------:R-:W-:Y:S02]  /*c980*/  F2FP.PACK_AB R8, R144, R142 ;  /* 0x0000008e9008723e */ /* 0x000fe400000000ff */
[----:B------:R-:W-:Y:S03]  /*c990*/  F2FP.PACK_AB R10, R147, R143 ;  /* 0x0000008f930a723e */ /* 0x000fe600000000ff */
[----:B------:R-:W-:Y:S02]  /*c9a0*/  F2FP.PACK_AB R9, R140, R141 ;  /* 0x0000008d8c09723e */ /* 0x000fe400000000ff */
[----:B------:R-:W-:Y:S07]  /*c9b0*/  F2FP.PACK_AB R11, R138, R139 ;  /* 0x0000008b8a0b723e */ /* 0x000fee00000000ff */
[C---:B-1----:R-:W-:Y:S08]  /*c9c0*/  HMMA.16816.F32 R4, R8.reuse, R12, R4 ;  /* 0x0000000c0804723c */ /* 0x042ff00000001804 */
[C---:B------:R-:W-:Y:S01]  /*c9d0*/  HMMA.16816.F32 R100, R8.reuse, R14, R100 ;  /* 0x0000000e0864723c */ /* 0x040fe20000001864 */
[----:B------:R-:W1:Y:S07]  /*c9e0*/  LDSM.16.MT88.4 R12, [R170+0x1000] ;  /* 0x00100000aa0c783b */ /* 0x000e6e0000004200 */
[C---:B----4-:R-:W-:Y:S08]  /*c9f0*/  HMMA.16816.F32 R104, R8.reuse, R16, R104 ;  /* 0x000000100868723c */ /* 0x050ff00000001868 */
[C---:B------:R-:W-:Y:S01]  /*ca00*/  HMMA.16816.F32 R108, R8.reuse, R18, R108 ;  /* 0x00000012086c723c */ /* 0x040fe2000000186c */
[----:B------:R-:W4:Y:S07]  /*ca10*/  LDSM.16.MT88.4 R16, [R168+0x3000] ;  /* 0x00300000a810783b */ /* 0x000f2e0000004200 */
[C---:B------:R-:W-:Y:S08]  /*ca20*/  HMMA.16816.F32 R112, R8.reuse, R20, R112 ;  /* 0x000000140870723c */ /* 0x040ff00000001870 */
[C---:B------:R-:W-:Y:S01]  /*ca30*/  HMMA.16816.F32 R116, R8.reuse, R22, R116 ;  /* 0x000000160874723c */ /* 0x040fe20000001874 */
[----:B------:R-:W2:Y:S07]  /*ca40*/  LDSM.16.MT88.4 R20, [R169+0x3000] ;  /* 0x00300000a914783b */ /* 0x000eae0000004200 */
[C---:B-1----:R-:W-:Y:S08]  /*ca50*/  HMMA.16816.F32 R120, R8.reuse, R12, R120 ;  /* 0x0000000c0878723c */ /* 0x042ff00000001878 */
[C---:B------:R-:W-:Y:S01]  /*ca60*/  HMMA.16816.F32 R124, R8.reuse, R14, R124 ;  /* 0x0000000e087c723c */ /* 0x040fe2000000187c */
[----:B------:R-:W1:Y:S07]  /*ca70*/  LDSM.16.MT88.4 R12, [R171+0x3000] ;  /* 0x00300000ab0c783b */ /* 0x000e6e0000004200 */
        /* <DEDUP_REMOVED lines=22> */
[----:B------:R-:W-:Y:S01]  /*cbe0*/  HMMA.16816.F32 R96, R8, R22, R96 ;  /* 0x000000160860723c */ /* 0x000fe20000001860 */
[----:B------:R-:W2:Y:S06]  /*cbf0*/  LDSM.16.MT88.4 R20, [R170+0x1800] ;  /* 0x00180000aa14783b */ /* 0x000eac0000004200 */
[----:B------:R-:W-:Y:S02]  /*cc00*/  F2FP.PACK_AB R8, R128, R33 ;  /* 0x000000218008723e */ /* 0x000fe400000000ff */
[----:B---3--:R-:W-:Y:S03]  /*cc10*/  F2FP.PACK_AB R10, R136, R130 ;  /* 0x00000082880a723e */ /* 0x008fe600000000ff */
[----:B------:R-:W-:Y:S02]  /*cc20*/  F2FP.PACK_AB R9, R31, R32 ;  /* 0x000000201f09723e */ /* 0x000fe400000000ff */
[----:B-----5:R-:W-:Y:S07]  /*cc30*/  F2FP.PACK_AB R11, R28, R30 ;  /* 0x0000001e1c0b723e */ /* 0x020fee00000000ff */
[C---:B-1----:R-:W-:Y:S01]  /*cc40*/  HMMA.16816.F32 R132, R8.reuse, R12, R4 ;  /* 0x0000000c0884723c */ /* 0x042fe20000001804 */
[----:B------:R-:W1:Y:S07]  /*cc50*/  LDSM.16.MT88.4 R4, [R168+0x3800] ;  /* 0x00380000a804783b */ /* 0x000e6e0000004200 */
[C---:B------:R-:W-:Y:S01]  /*cc60*/  HMMA.16816.F32 R100, R8.reuse, R14, R100 ;  /* 0x0000000e0864723c */ /* 0x040fe20000001864 */
[----:B------:R-:W3:Y:S07]  /*cc70*/  LDSM.16.MT88.4 R12, [R169+0x3800] ;  /* 0x00380000a90c783b */ /* 0x000eee0000004200 */
[C---:B----4-:R-:W-:Y:S08]  /*cc80*/  HMMA.16816.F32 R104, R8.reuse, R16, R104 ;  /* 0x000000100868723c */ /* 0x050ff00000001868 */
[C---:B------:R-:W-:Y:S01]  /*cc90*/  HMMA.16816.F32 R108, R8.reuse, R18, R108 ;  /* 0x00000012086c723c */ /* 0x040fe2000000186c */
[----:B------:R-:W4:Y:S07]  /*cca0*/  LDSM.16.MT88.4 R16, [R171+0x3800] ;  /* 0x00380000ab10783b */ /* 0x000f2e0000004200 */
[C---:B------:R-:W-:Y:S08]  /*ccb0*/  HMMA.16816.F32 R112, R8.reuse, R24, R112 ;  /* 0x000000180870723c */ /* 0x040ff00000001870 */
[C---:B------:R-:W-:Y:S08]  /*ccc0*/  HMMA.16816.F32 R116, R8.reuse, R26, R116 ;  /* 0x0000001a0874723c */ /* 0x040ff00000001874 */
        /* <DEDUP_REMOVED lines=15> */
[C---:B-1----:R-:W-:Y:S07]  /*cdc0*/  HMMA.16816.F32 R68, R8.reuse, R4, R68 ;  /* 0x000000040844723c */ /* 0x042fee0000001844 */
[----:B------:R-:W-:Y:S01]  /*cdd0*/  FADD.FTZ R4, R138, R2 ;  /* 0x000000028a047221 */ /* 0x000fe20000010000 */
        /* <DEDUP_REMOVED lines=8> */
[----:B------:R-:W-:Y:S01]  /*ce60*/  FADD.FTZ R2, R130, R2 ;  /* 0x0000000282027221 */ /* 0x000fe20000010000 */
[----:B------:R-:W-:Y:S01]  /*ce70*/  MOV R130, R129 ;  /* 0x0000008100827202 */ /* 0x000fe20000000f00 */
[----:B------:R-:W-:Y:S02]  /*ce80*/  FADD.FTZ R0, R30, R0 ;  /* 0x000000001e007221 */ /* 0x000fe40000010000 */
[C---:B----4-:R-:W-:Y:S04]  /*ce90*/  HMMA.16816.F32 R84, R8.reuse, R16, R84 ;  /* 0x000000100854723c */ /* 0x050fe80000001854 */
[----:B------:R-:W-:Y:S02]  /*cea0*/  FADD.FTZ R187, R136, R2 ;  /* 0x0000000288bb7221 */ /* 0x000fe40000010000 */
[----:B------:R-:W-:Y:S02]  /*ceb0*/  FADD.FTZ R190, R28, R0 ;  /* 0x000000001cbe7221 */ /* 0x000fe40000010000 */
[C---:B------:R-:W-:Y:S08]  /*cec0*/  HMMA.16816.F32 R88, R8.reuse, R18, R88 ;  /* 0x000000120858723c */ /* 0x040ff00000001858 */
[C---:B--2---:R-:W-:Y:S08]  /*ced0*/  HMMA.16816.F32 R92, R8.reuse, R20, R92 ;  /* 0x00000014085c723c */ /* 0x044ff0000000185c */
[----:B------:R-:W-:Y:S01]  /*cee0*/  HMMA.16816.F32 R96, R8, R22, R96 ;  /* 0x000000160860723c */ /* 0x000fe20000001860 */
[----:B------:R-:W-:-:S07]  /*cef0*/  @P0 BRA `(.L_x_3624) ;  /* 0xffffd27000000947 */ /* 0x000fce000383ffff */
.L_x_3613:
[----:B------:R-:W-:-:S13]  /*cf00*/  ISETP.GE.AND P0, PT, R178, R193, PT ;  /* 0x000000c1b200720c */ /* 0x000fda0003f06270 */
[----:B------:R-:W-:Y:S05]  /*cf10*/  @!P0 BRA `(.L_x_3625) ;  /* 0x0000383000008947 */ /* 0x000fea0003800000 */
[----:B------:R-:W-:Y:S02]  /*cf20*/  MOV R131, R12 ;  /* 0x0000000c00837202 */ /* 0x000fe40000000f00 */
[----:B------:R-:W-:Y:S02]  /*cf30*/  MOV R130, R129 ;  /* 0x0000008100827202 */ /* 0x000fe40000000f00 */
.L_x_3643:
        /* <DEDUP_REMOVED lines=14> */
[C---:B------:R-:W-:Y:S01]  /*d020*/  IADD3 R172, R164.reuse, 0x5800, RZ ;  /* 0x00005800a4ac7810 */ /* 0x040fe20007ffe0ff */
[----:B------:R-:W-:Y:S01]  /*d030*/  IMAD.IADD R3, R3, 0x1, R0 ;  /* 0x0000000103037824 */ /* 0x000fe200078e0200 */
[----:B------:R-:W-:Y:S01]  /*d040*/  IADD3 R163, R164, 0x5000, RZ ;  /* 0x00005000a4a37810 */ /* 0x000fe20007ffe0ff */
[----:B------:R-:W-:Y:S01]  /*d050*/  IMAD.SHL.U32 R28, R192, 0x2, RZ ;  /* 0x00000002c01c7824 */ /* 0x000fe200078e00ff */
[----:B------:R-:W-:Y:S01]  /*d060*/  IADD3 R162, R164, 0x4800, RZ ;  /* 0x00004800a4a27810 */ /* 0x000fe20007ffe0ff */
[----:B------:R-:W-:Y:S01]  /*d070*/  IMAD.WIDE.U32 R2, R180, c[0x0][0x218], R2 ;  /* 0x00008600b4027a25 */ /* 0x000fe200078e0002 */
[C---:B------:R-:W-:Y:S02]  /*d080*/  IADD3 R161, R164.reuse, 0x4000, RZ ;  /* 0x00004000a4a17810 */ /* 0x040fe40007ffe0ff */
[----:B------:R-:W-:Y:S01]  /*d090*/  IADD3 R160, R164, 0x3800, RZ ;  /* 0x00003800a4a07810 */ /* 0x000fe20007ffe0ff */
[----:B------:R-:W-:Y:S01]  /*d0a0*/  IMAD.SHL.U32 R23, R191, 0x2, RZ ;  /* 0x00000002bf177824 */ /* 0x000fe200078e00ff */
[----:B------:R-:W-:Y:S01]  /*d0b0*/  IADD3 R0, P0, R206, R2, RZ ;  /* 0x00000002ce007210 */ /* 0x000fe20007f1e0ff */
[----:B------:R1:W2:Y:S01]  /*d0c0*/  LDSM.16.M88.4 R32, [R173] ;  /* 0x00000000ad20783b */ /* 0x0002a20000000200 */
[----:B------:R-:W-:Y:S01]  /*d0d0*/  IADD3 R129, R164, 0x3000, RZ ;  /* 0x00003000a4817810 */ /* 0x000fe20007ffe0ff */
[----:B------:R-:W-:Y:S01]  /*d0e0*/  IMAD.SHL.U32 R14, R182, 0x2, RZ ;  /* 0x00000002b60e7824 */ /* 0x000fe200078e00ff */
[----:B------:R-:W-:Y:S01]  /*d0f0*/  IADD3.X R2, R209, R3, R4, P0, !PT ;  /* 0x00000003d1027210 */ /* 0x000fe200007fe404 */
[----:B------:R1:W3:Y:S01]  /*d100*/  LDSM.16.M88.4 R8, [R165] ;  /* 0x00000000a508783b */ /* 0x0002e20000000200 */
[----:B------:R-:W-:Y:S02]  /*d110*/  LEA R4, P0, R0, c[0x0][0x1f8], 0x1 ;  /* 0x00007e0000047a11 */ /* 0x000fe400078008ff */
[----:B------:R-:W-:Y:S01]  /*d120*/  IADD3 R128, R164, 0x2800, RZ ;  /* 0x00002800a4807810 */ /* 0x000fe20007ffe0ff */
        /* <DEDUP_REMOVED lines=14> */
.L_x_3737:
[----:B------:R-:W5:Y:S01]  /*d210*/  SHFL.IDX PT, R5, R4, RZ, 0x181f ;  /* 0x00181fff04057589 */ /* 0x000f6200000e0000 */
[----:B------:R-:W-:Y:S01]  /*d220*/  ISETP.GE.AND P1, PT, R182, c[0x0][0x1d4], PT ;  /* 0x00007500b6007a0c */ /* 0x000fe20003f26270 */
[----:B------:R-:W-:Y:S01]  /*d230*/  BSSY B0, `(.L_x_3627) ;  /* 0x0000104000007945 */ /* 0x000fe20003800000 */
[----:B------:R-:W-:Y:S02]  /*d240*/  ISETP.GE.AND P4, PT, R191, c[0x0][0x1d4], PT ;  /* 0x00007500bf007a0c */ /* 0x000fe40003f86270 */
[----:B------:R-:W4:Y:S01]  /*d250*/  SHFL.IDX PT, R3, R4, 0x1, 0x181f ;  /* 0x00381f0004037f89 */ /* 0x000f2200000e0000 */
[----:B------:R-:W-:Y:S02]  /*d260*/  SEL R177, RZ, 0x10, P1 ;  /* 0x00000010ffb17807 */ /* 0x000fe40000800000 */
[----:B------:R-:W-:Y:S02]  /*d270*/  ISETP.GE.AND P3, PT, R192, c[0x0][0x1d4], PT ;  /* 0x00007500c0007a0c */ /* 0x000fe40003f66270 */
[----:B------:R3:W2:Y:S01]  /*d280*/  SHFL.IDX PT, R4, R12, 0x1, 0x181f ;  /* 0x00381f000c047f89 */ /* 0x0006a200000e0000 */
[C---:B-----5:R-:W-:Y:S05]  /*d290*/  IADD3 R6, P0, R5.reuse, R14, RZ ;  /* 0x0000000e05067210 */ /* 0x060fea0007f1e0ff */
[C---:B---3--:R-:W-:Y:S01]  /*d2a0*/  IMAD.X R7, R2.reuse, 0x1, R13, P0 ;  /* 0x0000000102077824 */ /* 0x048fe200000e060d */
[C---:B----4-:R-:W-:Y:S04]  /*d2b0*/  IADD3 R12, P2, R5.reuse, R28, RZ ;  /* 0x0000001c050c7210 */ /* 0x050fe80007f5e0ff */
[----:B------:R3:W-:Y:S02]  /*d2c0*/  LDGSTS.E.BYPASS.LTC128B.128 [R179+0x100], [R6.64], !P1 ;  /* 0x0010000006b37fae */ /* 0x0007e4000c901d48 */
[----:B---3--:R-:W-:Y:S05]  /*d2d0*/  IADD3 R6, P0, R5, R23, RZ ;  /* 0x0000001705067210 */ /* 0x008fea0007f1e0ff */
[----:B------:R-:W-:Y:S05]  /*d2e0*/  IMAD.X R7, R2, 0x1, R15, P0 ;  /* 0x0000000102077824 */ /* 0x000fea00000e060f */
        /* <DEDUP_REMOVED lines=10> */
[-C--:B------:R-:W-:Y:S02]  /*d390*/  IADD3.X R15, RZ, R4.reuse, R15, P1, P0 ;  /* 0x00000004ff0f7210 */ /* 0x080fe40000fe040f */
[----:B------:R-:W-:Y:S04]  /*d3a0*/  IADD3 R13, -R7, 0x10, RZ ;  /* 0x00000010070d7810 */ /* 0x000fe80007ffe1ff */
[----:B------:R-:W-:Y:S04]  /*d3b0*/  LOP3.LUT R13, R13, 0xf, RZ, 0xc0, !PT ;  /* 0x0000000f0d0d7812 */ /* 0x000fe800078ec0ff */
[----:B------:R-:W-:Y:S01]  /*d3c0*/  IADD3 R28, P1, P0, R13, R3, R28 ;  /* 0x000000030d1c7210 */ /* 0x000fe2000783e01c */
[--C-:B------:R-:W-:Y:S03]  /*d3d0*/  IMAD.X R13, R2, 0x1, R22.reuse, P2 ;  /* 0x00000001020d7824 */ /* 0x100fe600010e0616 */
        /* <DEDUP_REMOVED lines=12> */
[----:B------:R-:W-:Y:S04]  /*d4a0*/  ISETP.GT.AND P0, PT, R178, R193, PT ;  /* 0x000000c1b200720c */ /* 0x000fe80003f04270 */
        /* <DEDUP_REMOVED lines=19> */
[----:B------:R-:W3:Y:S05]  /*d5e0*/  LDSM.16.M88.4 R140, [R167+0x1000] ;  /* 0x00100000a78c783b */ /* 0x000eea0000000200 */
[----:B------:R-:W-:Y:S02]  /*d5f0*/  LDSM.16.M88.4 R156, [R129] ;  /* 0x00000000819c783b */ /* 0x000fe40000000200 */
        /* <DEDUP_REMOVED lines=11> */
[----:B------:R-:W2:Y:S05]  /*d6b0*/  LDSM.16.M88.4 R136, [R166+-0x3000] ;  /* 0xffd00000a688783b */ /* 0x000eaa0000000200 */
[----:B------:R-:W3:Y:S02]  /*d6c0*/  LDSM.16.M88.4 R152, [R166+-0x2800] ;  /* 0xffd80000a698783b */ /* 0x000ee40000000200 */
        /* <DEDUP_REMOVED lines=25> */
[----:B------:R-:W-:Y:S02]  /*d860*/  LDSM.16.M88.4 R152, [R167+0x2800] ;  /* 0x00280000a798783b */ /* 0x000fe40000000200 */
        /* <DEDUP_REMOVED lines=11> */
[----:B------:R-:W2:Y:S05]  /*d920*/  LDSM.16.M88.4 R136, [R167+0x3800] ;  /* 0x00380000a788783b */ /* 0x000eaa0000000200 */
[----:B------:R-:W-:Y:S02]  /*d930*/  LDSM.16.M88.4 R140, [R175+0x4000] ;  /* 0x00400000af8c783b */ /* 0x000fe40000000200 */
[C---:B-1----:R-:W-:Y:S08]  /*d940*/  HMMA.16816.F32 R4, R144.reuse, R148, R4 ;  /* 0x000000949004723c */ /* 0x042ff00000001804 */
        /* <DEDUP_REMOVED lines=10> */
[----:B------:R-:W2:Y:S05]  /*d9f0*/  LDSM.16.M88.4 R136, [R166+-0x800] ;  /* 0xfff80000a688783b */ /* 0x000eaa0000000200 */
[----:B------:R-:W-:Y:S02]  /*da00*/  LDSM.16.M88.4 R144, [R173+0x8000] ;  /* 0x00800000ad90783b */ /* 0x000fe40000000200 */
[C---:B-1----:R-:W-:Y:S08]  /*da10*/  HMMA.16816.F32 R4, R140.reuse, R148, R4 ;  /* 0x000000948c04723c */ /* 0x042ff00000001804 */
        /* <DEDUP_REMOVED lines=14> */
[----:B------:R-:W1:Y:S07]  /*db00*/  LDSM.16.M88.4 R148, [R161] ;  /* 0x00000000a194783b */ /* 0x000e6e0000000200 */
[C---:B----4-:R-:W-:Y:S08]  /*db10*/  HMMA.16816.F32 R12, R144.reuse, R152, R12 ;  /* 0x00000098900c723c */ /* 0x050ff0000000180c */
[C---:B------:R-:W-:Y:S01]  /*db20*/  HMMA.16816.F32 R16, R144.reuse, R154, R16 ;  /* 0x0000009a9010723c */ /* 0x040fe20000001810 */
[----:B------:R-:W4:Y:S05]  /*db30*/  LDSM.16.M88.4 R152, [R162] ;  /* 0x00000000a298783b */ /* 0x000f2a0000000200 */
[----:B------:R-:W5:Y:S02]  /*db40*/  LDSM.16.M88.4 R160, [R163] ;  /* 0x00000000a3a0783b */ /* 0x000f640000000200 */
[C---:B---3--:R-:W-:Y:S08]  /*db50*/  HMMA.16816.F32 R20, R144.reuse, R156, R20 ;  /* 0x0000009c9014723c */ /* 0x048ff00000001814 */
[C---:B------:R-:W-:Y:S01]  /*db60*/  HMMA.16816.F32 R24, R144.reuse, R158, R24 ;  /* 0x0000009e9018723c */ /* 0x040fe20000001818 */
[----:B------:R-:W3:Y:S07]  /*db70*/  LDSM.16.M88.4 R156, [R172] ;  /* 0x00000000ac9c783b */ /* 0x000eee0000000200 */
[C---:B--2---:R-:W-:Y:S08]  /*db80*/  HMMA.16816.F32 R28, R144.reuse, R136, R28 ;  /* 0x00000088901c723c */ /* 0x044ff0000000181c */
[----:B------:R-:W-:Y:S01]  /*db90*/  HMMA.16816.F32 R32, R144, R138, R32 ;  /* 0x0000008a9020723c */ /* 0x000fe20000001820 */
[----:B------:R-:W-:Y:S05]  /*dba0*/  LDSM.16.M88.4 R136, [R176+0x8000] ;  /* 0x00800000b088783b */ /* 0x000fea0000000200 */
[----:B------:R-:W2:Y:S02]  /*dbb0*/  LDSM.16.M88.4 R144, [R167+0x4000] ;  /* 0x00400000a790783b */ /* 0x000ea40000000200 */
[C---:B-1----:R-:W-:Y:S08]  /*dbc0*/  HMMA.16816.F32 R4, R140.reuse, R148, R4 ;  /* 0x000000948c04723c */ /* 0x042ff00000001804 */
[C---:B------:R-:W-:Y:S01]  /*dbd0*/  HMMA.16816.F32 R8, R140.reuse, R150, R8 ;  /* 0x000000968c08723c */ /* 0x040fe20000001808 */
[----:B------:R-:W1:Y:S07]  /*dbe0*/  LDSM.16.M88.4 R148, [R167+0x4800] ;  /* 0x00480000a794783b */ /* 0x000e6e0000000200 */
[C---:B----4-:R-:W-:Y:S08]  /*dbf0*/  HMMA.16816.F32 R12, R140.reuse, R152, R12 ;  /* 0x000000988c0c723c */ /* 0x050ff0000000180c */
[C---:B------:R-:W-:Y:S01]  /*dc00*/  HMMA.16816.F32 R16, R140.reuse, R154, R16 ;  /* 0x0000009a8c10723c */ /* 0x040fe20000001810 */
[----:B------:R-:W4:Y:S07]  /*dc10*/  LDSM.16.M88.4 R152, [R167+0x5000] ;  /* 0x00500000a798783b */ /* 0x000f2e0000000200 */
[C---:B-----5:R-:W-:Y:S08]  /*dc20*/  HMMA.16816.F32 R20, R140.reuse, R160, R20 ;  /* 0x000000a08c14723c */ /* 0x060ff00000001814 */
[C---:B------:R-:W-:Y:S01]  /*dc30*/  HMMA.16816.F32 R24, R140.reuse, R162, R24 ;  /* 0x000000a28c18723c */ /* 0x040fe20000001818 */
[----:B------:R-:W5:Y:S07]  /*dc40*/  LDSM.16.M88.4 R160, [R167+0x5800] ;  /* 0x00580000a7a0783b */ /* 0x000f6e0000000200 */
[C---:B---3--:R-:W-:Y:S08]  /*dc50*/  HMMA.16816.F32 R28, R140.reuse, R156, R28 ;  /* 0x0000009c8c1c723c */ /* 0x048ff0000000181c */
[----:B------:R-:W-:Y:S01]  /*dc60*/  HMMA.16816.F32 R32, R140, R158, R32 ;  /* 0x0000009e8c20723c */ /* 0x000fe20000001820 */
[----:B------:R-:W-:Y:S05]  /*dc70*/  LDSM.16.M88.4 R140, [R175+0x8000] ;  /* 0x00800000af8c783b */ /* 0x000fea0000000200 */
[----:B------:R-:W-:Y:S02]  /*dc80*/  LDSM.16.M88.4 R156, [R166+0x1800] ;  /* 0x00180000a69c783b */ /* 0x000fe40000000200 */
[C---:B--2---:R-:W-:Y:S08]  /*dc90*/  HMMA.16816.F32 R4, R136.reuse, R144, R4 ;  /* 0x000000908804723c */ /* 0x044ff00000001804 */
[C---:B------:R-:W-:Y:S01]  /*dca0*/  HMMA.16816.F32 R8, R136.reuse, R146, R8 ;  /* 0x000000928808723c */ /* 0x040fe20000001808 */
[----:B------:R-:W2:Y:S07]  /*dcb0*/  LDSM.16.M88.4 R144, [R166] ;  /* 0x00000000a690783b */ /* 0x000eae0000000200 */
[C---:B-1----:R-:W-:Y:S08]  /*dcc0*/  HMMA.16816.F32 R12, R136.reuse, R148, R12 ;  /* 0x00000094880c723c */ /* 0x042ff0000000180c */
[C---:B------:R-:W-:Y:S01]  /*dcd0*/  HMMA.16816.F32 R16, R136.reuse, R150, R16 ;  /* 0x000000968810723c */ /* 0x040fe20000001810 */
[----:B------:R-:W1:Y:S07]  /*dce0*/  LDSM.16.M88.4 R148, [R166+0x800] ;  /* 0x00080000a694783b */ /* 0x000e6e0000000200 */
[C---:B----4-:R-:W-:Y:S08]  /*dcf0*/  HMMA.16816.F32 R20, R136.reuse, R152, R20 ;  /* 0x000000988814723c */ /* 0x050ff00000001814 */
[C---:B------:R-:W-:Y:S01]  /*dd00*/  HMMA.16816.F32 R24, R136.reuse, R154, R24 ;  /* 0x0000009a8818723c */ /* 0x040fe20000001818 */
[----:B------:R-:W3:Y:S01]  /*dd10*/  LDSM.16.M88.4 R152, [R166+0x1000] ;  /* 0x00100000a698783b */ /* 0x000ee20000000200 */
[----:B------:R-:W-:Y:S04]  /*dd20*/  DEPBAR.LE SB0, 0x0 ;  /* 0x000080000000791a */ /* 0x000fe80000000000 */
[----:B------:R-:W-:Y:S02]  /*dd30*/  BAR.SYNC.DEFER_BLOCKING 0x0 ;  /* 0x0000000000007b1d */ /* 0x000fe40000010000 */
[C---:B-----5:R-:W-:Y:S08]  /*dd40*/  HMMA.16816.F32 R28, R136.reuse, R160, R28 ;  /* 0x000000a0881c723c */ /* 0x060ff0000000181c */
[----:B------:R-:W-:Y:S08]  /*dd50*/  HMMA.16816.F32 R32, R136, R162, R32 ;  /* 0x000000a28820723c */ /* 0x000ff00000001820 */
[C---:B--2---:R-:W-:Y:S08]  /*dd60*/  HMMA.16816.F32 R4, R140.reuse, R144, R4 ;  /* 0x000000908c04723c */ /* 0x044ff00000001804 */
[C---:B------:R-:W-:Y:S08]  /*dd70*/  HMMA.16816.F32 R8, R140.reuse, R146, R8 ;  /* 0x000000928c08723c */ /* 0x040ff00000001808 */
[C---:B-1----:R-:W-:Y:S08]  /*dd80*/  HMMA.16816.F32 R12, R140.reuse, R148, R12 ;  /* 0x000000948c0c723c */ /* 0x042ff0000000180c */
[C---:B------:R-:W-:Y:S08]  /*dd90*/  HMMA.16816.F32 R16, R140.reuse, R150, R16 ;  /* 0x000000968c10723c */ /* 0x040ff00000001810 */
[C---:B---3--:R-:W-:Y:S08]  /*dda0*/  HMMA.16816.F32 R20, R140.reuse, R152, R20 ;  /* 0x000000988c14723c */ /* 0x048ff00000001814 */
[C---:B------:R-:W-:Y:S08]  /*ddb0*/  HMMA.16816.F32 R24, R140.reuse, R154, R24 ;  /* 0x0000009a8c18723c */ /* 0x040ff00000001818 */
[C---:B------:R-:W-:Y:S08]  /*ddc0*/  HMMA.16816.F32 R28, R140.reuse, R156, R28 ;  /* 0x0000009c8c1c723c */ /* 0x040ff0000000181c */
        /* <DEDUP_REMOVED lines=40> */
.L_x_3738:
        /* <DEDUP_REMOVED lines=19> */
.L_x_3739:
        /* <DEDUP_REMOVED lines=15> */
.L_x_3628:
[----:B------:R-:W-:Y:S05]  /*e270*/  BSYNC B0 ;  /* 0x0000000000007941 */ /* 0x000fea0003800000 */
.L_x_3627:
[----:B---3--:R-:W-:Y:S01]  /*e280*/  LOP3.LUT R136, RZ, c[0x0][0x324], RZ, 0x33, !PT ;  /* 0x0000c900ff887a12 */ /* 0x008fe200078e33ff */
[----:B------:R-:W-:Y:S01]  /*e290*/  IMAD.MOV.U32 R0, RZ, RZ, c[0x0][0x2c4] ;  /* 0x0000b100ff007624 */ /* 0x000fe200078e00ff */
[----:B------:R-:W0:Y:S01]  /*e2a0*/  LDGDEPBAR ;  /* 0x00000000000079af */ /* 0x000e220000000000 */
[----:B-1----:R-:W-:Y:S02]  /*e2b0*/  IMAD.SHL.U32 R129, R178, 0x40, RZ ;  /* 0x00000040b2817824 */ /* 0x002fe400078e00ff */
        /* <DEDUP_REMOVED lines=9> */
.L_x_3740:
        /* <DEDUP_REMOVED lines=19> */
.L_x_3634:
[----:B------:R-:W-:Y:S04]  /*e480*/  MOV R138, 0x1 ;  /* 0x00000001008a7802 */ /* 0x000fe80000000f00 */
[----:B------:R-:W-:Y:S11]  /*e490*/  ISETP.NE.AND P0, PT, R138, c[0x0][0x32c], PT ;  /* 0x0000cb008a007a0c */ /* 0x000ff60003f05270 */
[----:B------:R-:W-:Y:S02]  /*e4a0*/  @!UPT UIADD3 URZ, URZ, URZ, URZ ;  /* 0x0000003f3f3ff290 */ /* 0x000fe4000fffe03f */
[----:B------:R-:W-:Y:S05]  /*e4b0*/  @P0 IMAD.HI.U32 R138, R3, c[0x0][0x330], RZ ;  /* 0x0000cc00038a0a27 */ /* 0x000fea00078e00ff */
[----:B------:R-:W-:Y:S02]  /*e4c0*/  @P0 SHF.R.U32.HI R3, RZ, c[0x0][0x334], R138 ;  /* 0x0000cd00ff030a19 */ /* 0x000fe4000001168a */
.L_x_3635:
[----:B------:R-:W-:Y:S05]  /*e4d0*/  BSYNC B0 ;  /* 0x0000000000007941 */ /* 0x000fea0003800000 */
.L_x_3633:
[----:B------:R-:W-:Y:S04]  /*e4e0*/  IMAD R3, R3, c[0x0][0x32c], -R129 ;  /* 0x0000cb0003037a24 */ /* 0x000fe800078e0a81 */
[----:B------:R-:W-:Y:S05]  /*e4f0*/  IMAD.IADD R3, R3, 0x1, -R198 ;  /* 0x0000000103037824 */ /* 0x000fea00078e0ac6 */
[----:B------:R-:W-:Y:S02]  /*e500*/  IMNMX R0, R0, R3, !PT ;  /* 0x0000000300007217 */ /* 0x000fe40007800200 */
[----:B------:R-:W-:Y:S04]  /*e510*/  IADD3 R3, R3, c[0x0][0x32c], RZ ;  /* 0x0000cb0003037a10 */ /* 0x000fe80007ffe0ff */
[----:B------:R-:W-:Y:S02]  /*e520*/  IMNMX R2, R2, R3, PT ;  /* 0x0000000302027217 */ /* 0x000fe40003800200 */
.L_x_3632:
        /* <DEDUP_REMOVED lines=51> */
.L_x_3741:
        /* <DEDUP_REMOVED lines=19> */
.L_x_3639:
[----:B------:R-:W-:Y:S04]  /*e990*/  MOV R4, 0x1 ;  /* 0x0000000100047802 */ /* 0x000fe80000000f00 */
[----:B------:R-:W-:Y:S11]  /*e9a0*/  ISETP.NE.AND P0, PT, R4, c[0x0][0x32c], PT ;  /* 0x0000cb0004007a0c */ /* 0x000ff60003f05270 */
[----:B------:R-:W-:Y:S02]  /*e9b0*/  @!UPT UIADD3 URZ, URZ, URZ, URZ ;  /* 0x0000003f3f3ff290 */ /* 0x000fe4000fffe03f */
[----:B------:R-:W-:Y:S05]  /*e9c0*/  @P0 IMAD.HI.U32 R4, R3, c[0x0][0x330], RZ ;  /* 0x0000cc0003040a27 */ /* 0x000fea00078e00ff */
[----:B------:R-:W-:Y:S02]  /*e9d0*/  @P0 SHF.R.U32.HI R3, RZ, c[0x0][0x334], R4 ;  /* 0x0000cd00ff030a19 */ /* 0x000fe40000011604 */
.L_x_3640:
[----:B------:R-:W-:Y:S05]  /*e9e0*/  BSYNC B0 ;  /* 0x0000000000007941 */ /* 0x000fea0003800000 */
.L_x_3638:
[----:B------:R-:W-:Y:S04]  /*e9f0*/  IMAD R129, R3, c[0x0][0x32c], -R129 ;  /* 0x0000cb0003817a24 */ /* 0x000fe800078e0a81 */
[----:B------:R-:W-:Y:S05]  /*ea00*/  IMAD.IADD R3, R129, 0x1, -R198 ;  /* 0x0000000181037824 */ /* 0x000fea00078e0ac6 */
[----:B------:R-:W-:Y:S02]  /*ea10*/  IADD3 R4, R3, c[0x0][0x32c], RZ ;  /* 0x0000cb0003047a10 */ /* 0x000fe40007ffe0ff */
[----:B------:R-:W-:Y:S02]  /*ea20*/  IMNMX R0, R0, R3, !PT ;  /* 0x0000000300007217 */ /* 0x000fe40007800200 */
[----:B------:R-:W-:Y:S02]  /*ea30*/  IMNMX R2, R2, R4, PT ;  /* 0x0000000402027217 */ /* 0x000fe40003800200 */
.L_x_3637:
        /* <DEDUP_REMOVED lines=82> */
.L_x_3742:
[----:B-12---:R-:W-:Y:S01]  /*ef60*/  FMNMX.FTZ R128, R128, R0, !PT ;  /* 0x0000000080807209 */ /* 0x006fe20007810000 */
[----:B------:R-:W-:-:S05]  /*ef70*/  BRA.DIV ~URZ, `(.L_x_3642) ;  /* 0x000082e27f007947 */ /* 0x000fca000b800000 */
[----:B------:R-:W-:Y:S04]  /*ef80*/  SHFL.BFLY PT, R0, R4, 0x2, 0x1f ;  /* 0x0c401f0004007f89 */ /* 0x000fe800000e0000 */
[----:B------:R-:W1:Y:S02]  /*ef90*/  SHFL.BFLY PT, R2, R128, 0x1, 0x1f ;  /* 0x0c201f0080027f89 */ /* 0x000e6400000e0000 */
[----:B-1----:R-:W-:Y:S02]  /*efa0*/  FMNMX.FTZ R129, R128, R2, !PT ;  /* 0x0000000280817209 */ /* 0x002fe40007810000 */
[----:B------:R-:W-:Y:S05]  /*efb0*/  FMNMX.FTZ R4, R4, R0, !PT ;  /* 0x0000000004047209 */ /* 0x000fea0007810000 */
[----:B------:R1:W2:Y:S02]  /*efc0*/  SHFL.BFLY PT, R0, R4, 0x1, 0x1f ;  /* 0x0c201f0004007f89 */ /* 0x0002a400000e0000 */
.L_x_3743:
[C---:B------:R-:W-:Y:S01]  /*efd0*/  FMUL.FTZ R2, R129.reuse, c[0x0][0x2d0] ;  /* 0x0000b40081027a20 */ /* 0x040fe20000410000 */
[----:B------:R-:W-:Y:S01]  /*efe0*/  FSETP.NEU.FTZ.AND P0, PT, R129, -INF , PT ;  /* 0xff8000008100780b */ /* 0x000fe20003f1d000 */
[----:B------:R-:W-:Y:S01]  /*eff0*/  WARPSYNC 0xffffffff ;  /* 0xffffffff00007948 */ /* 0x000fe20003800000 */
[----:B--2---:R-:W-:Y:S01]  /*f000*/  FMNMX.FTZ R3, R0, R4, !PT ;  /* 0x0000000400037209 */ /* 0x004fe20007810000 */
[----:B------:R-:W2:Y:S01]  /*f010*/  LDSM.16.MT88.4 R12, [R168] ;  /* 0x00000000a80c783b */ /* 0x000ea20000004200 */
[----:B------:R-:W-:Y:S03]  /*f020*/  FSEL R20, R2, RZ, P0 ;  /* 0x000000ff02147208 */ /* 0x000fe60000000000 */
[----:B-1----:R-:W-:Y:S02]  /*f030*/  FMUL.FTZ R4, R3, c[0x0][0x2d0] ;  /* 0x0000b40003047a20 */ /* 0x002fe40000410000 */
[--C-:B------:R-:W-:Y:S04]  /*f040*/  FFMA.FTZ R2, R138, c[0x0][0x2d0], -R20.reuse ;  /* 0x0000b4008a027a23 */ /* 0x100fe80000010814 */
[----:B------:R1:W-:Y:S02]  /*f050*/  MUFU.EX2 R10, R2 ;  /* 0x00000002000a7308 */ /* 0x0003e40000000800 */
[--C-:B-1----:R-:W-:Y:S08]  /*f060*/  FFMA.FTZ R2, R139, c[0x0][0x2d0], -R20.reuse ;  /* 0x0000b4008b027a23 */ /* 0x102ff00000010814 */
[----:B------:R1:W3:Y:S02]  /*f070*/  MUFU.EX2 R35, R2 ;  /* 0x0000000200237308 */ /* 0x0002e40000000800 */
[--C-:B-1----:R-:W-:Y:S02]  /*f080*/  FFMA.FTZ R2, R8, c[0x0][0x2d0], -R20.reuse ;  /* 0x0000b40008027a23 */ /* 0x102fe40000010814 */
[----:B------:R-:W-:Y:S06]  /*f090*/  FFMA.FTZ R8, R9, c[0x0][0x2d0], -R20 ;  /* 0x0000b40009087a23 */ /* 0x000fec0000010814 */
[----:B------:R1:W-:Y:S10]  /*f0a0*/  MUFU.EX2 R128, R2 ;  /* 0x0000000200807308 */ /* 0x0003f40000000800 */
[----:B------:R3:W-:Y:S01]  /*f0b0*/  MUFU.EX2 R152, R8 ;  /* 0x0000000800987308 */ /* 0x0007e20000000800 */
[----:B-1----:R-:W-:Y:S02]  /*f0c0*/  FSEL R2, R129, RZ, P0 ;  /* 0x000000ff81027208 */ /* 0x002fe40000000000 */
[----:B------:R-:W-:Y:S03]  /*f0d0*/  FSETP.NEU.FTZ.AND P0, PT, R3, -INF , PT ;  /* 0xff8000000300780b */ /* 0x000fe60003f1d000 */
[----:B------:R-:W-:Y:S01]  /*f0e0*/  FADD.FTZ R0, -R2, R130 ;  /* 0x0000008202007221 */ /* 0x000fe20000010100 */
[----:B------:R-:W-:Y:S03]  /*f0f0*/  FSEL R28, R4, RZ, P0 ;  /* 0x000000ff041c7208 */ /* 0x000fe60000000000 */
[----:B------:R-:W-:Y:S01]  /*f100*/  FMUL.FTZ R0, R0, c[0x0][0x2d0] ;  /* 0x0000b40000007a20 */ /* 0x000fe20000410000 */
[----:B---3--:R-:W-:Y:S01]  /*f110*/  F2FP.PACK_AB R8, R35, R10 ;  /* 0x0000000a2308723e */ /* 0x008fe200000000ff */
[--C-:B------:R-:W-:Y:S02]  /*f120*/  FFMA.FTZ R5, R5, c[0x0][0x2d0], -R28.reuse ;  /* 0x0000b40005057a23 */ /* 0x100fe4000001081c */
[----:B------:R1:W3:Y:S01]  /*f130*/  MUFU.EX2 R2, R0 ;  /* 0x0000000000027308 */ /* 0x0002e20000000800 */
[--C-:B------:R-:W-:Y:S09]  /*f140*/  FFMA.FTZ R6, R6, c[0x0][0x2d0], -R28.reuse ;  /* 0x0000b40006067a23 */ /* 0x100ff2000001081c */
[----:B------:R4:W-:Y:S10]  /*f150*/  MUFU.EX2 R151, R5 ;  /* 0x0000000500977308 */ /* 0x0009f40000000800 */
[----:B------:R-:W-:Y:S01]  /*f160*/  MUFU.EX2 R6, R6 ;  /* 0x0000000600067308 */ /* 0x000fe20000000800 */
[----:B-1----:R-:W-:Y:S02]  /*f170*/  FFMA.FTZ R0, R7, c[0x0][0x2d0], -R28 ;  /* 0x0000b40007007a23 */ /* 0x002fe4000001081c */
[----:B---3--:R-:W-:Y:S01]  /*f180*/  FFMA.FTZ R19, R2, R187, R10 ;  /* 0x000000bb02137223 */ /* 0x008fe2000001000a */
[----:B------:R-:W-:Y:S01]  /*f190*/  F2FP.PACK_AB R10, R152, R128 ;  /* 0x00000080980a723e */ /* 0x000fe200000000ff */
[C---:B------:R-:W-:Y:S05]  /*f1a0*/  FMUL.FTZ R4, R2.reuse, R132 ;  /* 0x0000008402047220 */ /* 0x040fea0000410000 */
[----:B------:R1:W3:Y:S01]  /*f1b0*/  MUFU.EX2 R26, R0 ;  /* 0x00000000001a7308 */ /* 0x0002e20000000800 */
[C---:B------:R-:W-:Y:S02]  /*f1c0*/  FMUL.FTZ R100, R2.reuse, R100 ;  /* 0x0000006402647220 */ /* 0x040fe40000410000 */
[C---:B------:R-:W-:Y:S02]  /*f1d0*/  FMUL.FTZ R101, R2.reuse, R101 ;  /* 0x0000006502657220 */ /* 0x040fe40000410000 */
        /* <DEDUP_REMOVED lines=11> */
[----:B------:R-:W-:Y:S01]  /*f290*/  FMUL.FTZ R121, R2, R121 ;  /* 0x0000007902797220 */ /* 0x000fe20000410000 */
        /* <DEDUP_REMOVED lines=39> */
[----:B------:R-:W-:Y:S02]  /*f510*/  FFMA.FTZ R2, R11, c[0x0][0x2d0], -R28 ;  /* 0x0000b4000b027a23 */ /* 0x000fe4000001081c */
[C---:B-1----:R-:W-:Y:S02]  /*f520*/  FFMA.FTZ R22, R0.reuse, R190, R6 ;  /* 0x000000be00167223 */ /* 0x042fe40000010006 */
        /* <DEDUP_REMOVED lines=16> */
[C---:B------:R-:W-:Y:S01]  /*f630*/  FMUL.FTZ R123, R0.reuse, R123 ;  /* 0x0000007b007b7220 */ /* 0x040fe20000410000 */
[----:B------:R1:W3:Y:S01]  /*f640*/  MUFU.EX2 R133, R2 ;  /* 0x0000000200857308 */ /* 0x0002e20000000800 */
[C---:B--2---:R-:W-:Y:S05]  /*f650*/  HMMA.16816.F32 R4, R8.reuse, R12, R4 ;  /* 0x0000000c0804723c */ /* 0x044fea0000001804 */
[C---:B------:R-:W-:Y:S02]  /*f660*/  FMUL.FTZ R126, R0.reuse, R126 ;  /* 0x0000007e007e7220 */ /* 0x040fe40000410000 */
[C---:B------:R-:W-:Y:S01]  /*f670*/  FMUL.FTZ R127, R0.reuse, R127 ;  /* 0x0000007f007f7220 */ /* 0x040fe20000410000 */
[C---:B------:R-:W-:Y:S01]  /*f680*/  HMMA.16816.F32 R100, R8.reuse, R14, R100 ;  /* 0x0000000e0864723c */ /* 0x040fe20000001864 */
[----:B------:R-:W2:Y:S03]  /*f690*/  LDSM.16.MT88.4 R12, [R169] ;  /* 0x00000000a90c783b */ /* 0x000ea60000004200 */
[C---:B------:R-:W-:Y:S02]  /*f6a0*/  FMUL.FTZ R38, R0.reuse, R38 ;  /* 0x0000002600267220 */ /* 0x040fe40000410000 */
[C---:B------:R-:W-:Y:S02]  /*f6b0*/  FMUL.FTZ R39, R0.reuse, R39 ;  /* 0x0000002700277220 */ /* 0x040fe40000410000 */
[C---:B------:R-:W-:Y:S04]  /*f6c0*/  FMUL.FTZ R42, R0.reuse, R42 ;  /* 0x0000002a002a7220 */ /* 0x040fe80000410000 */
[C---:B------:R-:W-:Y:S02]  /*f6d0*/  FMUL.FTZ R43, R0.reuse, R43 ;  /* 0x0000002b002b7220 */ /* 0x040fe40000410000 */
[----:B------:R-:W-:Y:S02]  /*f6e0*/  FMUL.FTZ R46, R0, R46 ;  /* 0x0000002e002e7220 */ /* 0x000fe40000410000 */
[--C-:B-1----:R-:W-:Y:S02]  /*f6f0*/  FFMA.FTZ R2, R142, c[0x0][0x2d0], -R20.reuse ;  /* 0x0000b4008e027a23 */ /* 0x102fe40000010814 */
        /* <DEDUP_REMOVED lines=15> */
[--C-:B-1----:R-:W-:Y:S02]  /*f7f0*/  FFMA.FTZ R2, R141, c[0x0][0x2d0], -R20.reuse ;  /* 0x0000b4008d027a23 */ /* 0x102fe40000010814 */
[C---:B------:R-:W-:Y:S01]  /*f800*/  FMUL.FTZ R74, R0.reuse, R74 ;  /* 0x0000004a004a7220 */ /* 0x040fe20000410000 */
[C---:B------:R-:W-:Y:S01]  /*f810*/  HMMA.16816.F32 R108, R8.reuse, R14, R108 ;  /* 0x0000000e086c723c */ /* 0x040fe2000000186c */
[----:B------:R-:W1:Y:S01]  /*f820*/  LDSM.16.MT88.4 R12, [R171] ;  /* 0x00000000ab0c783b */ /* 0x000e620000004200 */
[----:B------:R2:W-:Y:S02]  /*f830*/  MUFU.EX2 R150, R2 ;  /* 0x0000000200967308 */ /* 0x0005e40000000800 */
        /* <DEDUP_REMOVED lines=10> */
[----:B--2---:R-:W-:Y:S02]  /*f8e0*/  FFMA.FTZ R2, R140, c[0x0][0x2d0], -R20 ;  /* 0x0000b4008c027a23 */ /* 0x004fe40000010814 */
[C---:B------:R-:W-:Y:S02]  /*f8f0*/  FMUL.FTZ R95, R0.reuse, R95 ;  /* 0x0000005f005f7220 */ /* 0x040fe40000410000 */
[----:B------:R2:W-:Y:S01]  /*f900*/  MUFU.EX2 R155, R2 ;  /* 0x00000002009b7308 */ /* 0x0005e20000000800 */
[C---:B------:R-:W-:Y:S02]  /*f910*/  FMUL.FTZ R98, R0.reuse, R98 ;  /* 0x0000006200627220 */ /* 0x040fe40000410000 */
[----:B------:R-:W-:Y:S02]  /*f920*/  FMUL.FTZ R99, R0, R99 ;  /* 0x0000006300637220 */ /* 0x000fe40000410000 */
[--C-:B------:R-:W-:Y:S05]  /*f930*/  FFMA.FTZ R0, R18, c[0x0][0x2d0], -R28.reuse ;  /* 0x0000b40012007a23 */ /* 0x100fea000001081c */
[----:B------:R4:W-:Y:S01]  /*f940*/  MUFU.EX2 R154, R0 ;  /* 0x00000000009a7308 */ /* 0x0009e20000000800 */
[C---:B-1----:R-:W-:Y:S08]  /*f950*/  HMMA.16816.F32 R112, R8.reuse, R12, R112 ;  /* 0x0000000c0870723c */ /* 0x042ff00000001870 */
[C---:B------:R-:W-:Y:S01]  /*f960*/  HMMA.16816.F32 R116, R8.reuse, R14, R116 ;  /* 0x0000000e0874723c */ /* 0x040fe20000001874 */
[----:B------:R-:W1:Y:S03]  /*f970*/  LDSM.16.MT88.4 R12, [R170] ;  /* 0x00000000aa0c783b */ /* 0x000e660000004200 */
[--C-:B--2---:R-:W-:Y:S04]  /*f980*/  FFMA.FTZ R2, R16, c[0x0][0x2d0], -R28.reuse ;  /* 0x0000b40010027a23 */ /* 0x104fe8000001081c */
[----:B------:R2:W5:Y:S01]  /*f990*/  MUFU.EX2 R132, R2 ;  /* 0x0000000200847308 */ /* 0x0005620000000800 */
[----:B----4-:R-:W-:Y:S03]  /*f9a0*/  FADD.FTZ R0, R35, R19 ;  /* 0x0000001323007221 */ /* 0x010fe60000010000 */
[--C-:B--2---:R-:W-:Y:S02]  /*f9b0*/  FFMA.FTZ R2, R17, c[0x0][0x2d0], -R28.reuse ;  /* 0x0000b40011027a23 */ /* 0x104fe4000001081c */
[----:B------:R-:W-:Y:S04]  /*f9c0*/  LDSM.16.MT88.4 R16, [R169+0x800] ;  /* 0x00080000a910783b */ /* 0x000fe80000004200 */
[----:B------:R2:W4:Y:S01]  /*f9d0*/  MUFU.EX2 R135, R2 ;  /* 0x0000000200877308 */ /* 0x0005220000000800 */
[C---:B-1----:R-:W-:Y:S08]  /*f9e0*/  HMMA.16816.F32 R120, R8.reuse, R12, R120 ;  /* 0x0000000c0878723c */ /* 0x042ff00000001878 */
[C---:B------:R-:W-:Y:S01]  /*f9f0*/  HMMA.16816.F32 R124, R8.reuse, R14, R124 ;  /* 0x0000000e087c723c */ /* 0x040fe2000000187c */
[----:B------:R-:W1:Y:S03]  /*fa00*/  LDSM.16.MT88.4 R12, [R168+0x2000] ;  /* 0x00200000a80c783b */ /* 0x000e660000004200 */
[----:B--2---:R-:W-:Y:S02]  /*fa10*/  FFMA.FTZ R2, R21, c[0x0][0x2d0], -R28 ;  /* 0x0000b40015027a23 */ /* 0x004fe4000001081c */
[----:B------:R-:W-:Y:S02]  /*fa20*/  FADD.FTZ R21, R128, R0 ;  /* 0x0000000080157221 */ /* 0x000fe40000010000 */
[----:B------:R-:W-:Y:S01]  /*fa30*/  FFMA.FTZ R0, R147, c[0x0][0x2d0], -R20 ;  /* 0x0000b40093007a23 */ /* 0x000fe20000010814 */
[----:B------:R2:W1:Y:S10]  /*fa40*/  MUFU.EX2 R153, R2 ;  /* 0x0000000200997308 */ /* 0x0004740000000800 */
[----:B------:R3:W3:Y:S01]  /*fa50*/  MUFU.EX2 R140, R0 ;  /* 0x00000000008c7308 */ /* 0x0006e20000000800 */
[C---:B-1----:R-:W-:Y:S03]  /*fa60*/  HMMA.16816.F32 R36, R8.reuse, R12, R36 ;  /* 0x0000000c0824723c */ /* 0x042fe60000001824 */
[----:B--2---:R-:W-:Y:S02]  /*fa70*/  FADD.FTZ R2, R26, R22 ;  /* 0x000000161a027221 */ /* 0x004fe40000010000 */
[--C-:B------:R-:W-:Y:S03]  /*fa80*/  FFMA.FTZ R26, R149, c[0x0][0x2d0], -R20.reuse ;  /* 0x0000b400951a7a23 */ /* 0x100fe60000010814 */
[C---:B------:R-:W-:Y:S01]  /*fa90*/  HMMA.16816.F32 R40, R8.reuse, R14, R40 ;  /* 0x0000000e0828723c */ /* 0x040fe20000001828 */
[----:B------:R-:W1:Y:S01]  /*faa0*/  LDSM.16.MT88.4 R12, [R169+0x2000] ;  /* 0x00200000a90c783b */ /* 0x000e620000004200 */
[----:B------:R-:W-:Y:S02]  /*fab0*/  MUFU.EX2 R35, R26 ;  /* 0x0000001a00237308 */ /* 0x000fe40000000800 */
[--C-:B---3--:R-:W-:Y:S08]  /*fac0*/  FFMA.FTZ R0, R146, c[0x0][0x2d0], -R20.reuse ;  /* 0x0000b40092007a23 */ /* 0x108ff00000010814 */
[----:B------:R2:W-:Y:S02]  /*fad0*/  MUFU.EX2 R142, R0 ;  /* 0x00000000008e7308 */ /* 0x0005e40000000800 */
[--C-:B--2---:R-:W-:Y:S08]  /*fae0*/  FFMA.FTZ R0, R145, c[0x0][0x2d0], -R20.reuse ;  /* 0x0000b40091007a23 */ /* 0x104ff00000010814 */
[----:B------:R2:W-:Y:S01]  /*faf0*/  MUFU.EX2 R141, R0 ;  /* 0x00000000008d7308 */ /* 0x0005e20000000800 */
[C---:B-1----:R-:W-:Y:S08]  /*fb00*/  HMMA.16816.F32 R44, R8.reuse, R12, R44 ;  /* 0x0000000c082c723c */ /* 0x042ff0000000182c */
[C---:B------:R-:W-:Y:S01]  /*fb10*/  HMMA.16816.F32 R48, R8.reuse, R14, R48 ;  /* 0x0000000e0830723c */ /* 0x040fe20000001830 */
[----:B------:R-:W1:Y:S03]  /*fb20*/  LDSM.16.MT88.4 R12, [R171+0x2000] ;  /* 0x00200000ab0c783b */ /* 0x000e660000004200 */
[----:B--2---:R-:W-:Y:S04]  /*fb30*/  FFMA.FTZ R0, R144, c[0x0][0x2d0], -R20 ;  /* 0x0000b40090007a23 */ /* 0x004fe80000010814 */
[----:B------:R2:W-:Y:S01]  /*fb40*/  MUFU.EX2 R143, R0 ;  /* 0x00000000008f7308 */ /* 0x0005e20000000800 */
[C---:B-1----:R-:W-:Y:S03]  /*fb50*/  HMMA.16816.F32 R52, R8.reuse, R12, R52 ;  /* 0x0000000c0834723c */ /* 0x042fe60000001834 */
[----:B--2---:R-:W-:Y:S02]  /*fb60*/  FFMA.FTZ R0, R24, c[0x0][0x2d0], -R28 ;  /* 0x0000b40018007a23 */ /* 0x004fe4000001081c */
[----:B------:R-:W-:Y:S04]  /*fb70*/  FFMA.FTZ R24, R32, c[0x0][0x2d0], -R20 ;  /* 0x0000b40020187a23 */ /* 0x000fe80000010814 */
[----:B------:R1:W2:Y:S01]  /*fb80*/  MUFU.EX2 R139, R0 ;  /* 0x00000000008b7308 */ /* 0x0002a20000000800 */
[C---:B------:R-:W-:Y:S01]  /*fb90*/  HMMA.16816.F32 R56, R8.reuse, R14, R56 ;  /* 0x0000000e0838723c */ /* 0x040fe20000001838 */
[----:B------:R-:W3:Y:S02]  /*fba0*/  LDSM.16.MT88.4 R12, [R170+0x2000] ;  /* 0x00200000aa0c783b */ /* 0x000ee40000004200 */
[----:B-1----:R-:W-:Y:S02]  /*fbb0*/  FFMA.FTZ R0, R25, c[0x0][0x2d0], -R28 ;  /* 0x0000b40019007a23 */ /* 0x002fe4000001081c */
[----:B------:R-:W-:Y:S04]  /*fbc0*/  FFMA.FTZ R25, R148, c[0x0][0x2d0], -R20 ;  /* 0x0000b40094197a23 */ /* 0x000fe80000010814 */
[----:B------:R1:W1:Y:S10]  /*fbd0*/  MUFU.EX2 R138, R0 ;  /* 0x00000000008a7308 */ /* 0x0002740000000800 */
[----:B------:R-:W-:Y:S01]  /*fbe0*/  MUFU.EX2 R128, R25 ;  /* 0x0000001900807308 */ /* 0x000fe20000000800 */
[C---:B---3--:R-:W-:Y:S08]  /*fbf0*/  HMMA.16816.F32 R60, R8.reuse, R12, R60 ;  /* 0x0000000c083c723c */ /* 0x048ff0000000183c */
[C---:B------:R-:W-:Y:S01]  /*fc00*/  HMMA.16816.F32 R64, R8.reuse, R14, R64 ;  /* 0x0000000e0840723c */ /* 0x040fe20000001840 */
[----:B------:R-:W3:Y:S03]  /*fc10*/  LDSM.16.MT88.4 R12, [R168+0x4000] ;  /* 0x00400000a80c783b */ /* 0x000ee60000004200 */
[--C-:B-1----:R-:W-:Y:S04]  /*fc20*/  FFMA.FTZ R0, R23, c[0x0][0x2d0], -R28.reuse ;  /* 0x0000b40017007a23 */ /* 0x102fe8000001081c */
[----:B------:R1:W1:Y:S04]  /*fc30*/  MUFU.EX2 R137, R0 ;  /* 0x0000000000897308 */ /* 0x0002680000000800 */
[----:B-1----:R-:W-:Y:S06]  /*fc40*/  FFMA.FTZ R0, R27, c[0x0][0x2d0], -R28 ;  /* 0x0000b4001b007a23 */ /* 0x002fec000001081c */
[----:B------:R1:W1:Y:S01]  /*fc50*/  MUFU.EX2 R136, R0 ;  /* 0x0000000000887308 */ /* 0x0002620000000800 */
[C---:B---3--:R-:W-:Y:S08]  /*fc60*/  HMMA.16816.F32 R68, R8.reuse, R12, R68 ;  /* 0x0000000c0844723c */ /* 0x048ff00000001844 */
[C---:B------:R-:W-:Y:S01]  /*fc70*/  HMMA.16816.F32 R72, R8.reuse, R14, R72 ;  /* 0x0000000e0848723c */ /* 0x040fe20000001848 */
[----:B------:R-:W3:Y:S03]  /*fc80*/  LDSM.16.MT88.4 R12, [R169+0x4000] ;  /* 0x00400000a90c783b */ /* 0x000ee60000004200 */
[----:B-1----:R-:W-:Y:S02]  /*fc90*/  FADD.FTZ R0, R151, R2 ;  /* 0x0000000297007221 */ /* 0x002fe40000010000 */
[----:B------:R-:W-:Y:S02]  /*fca0*/  FFMA.FTZ R2, R29, c[0x0][0x2d0], -R20 ;  /* 0x0000b4001d027a23 */ /* 0x000fe40000010814 */
[----:B------:R-:W-:Y:S02]  /*fcb0*/  FADD.FTZ R29, R152, R21 ;  /* 0x00000015981d7221 */ /* 0x000fe40000010000 */
[----:B------:R-:W-:Y:S02]  /*fcc0*/  LDSM.16.MT88.4 R20, [R171+0x1000] ;  /* 0x00100000ab14783b */ /* 0x000fe40000004200 */
[----:B------:R-:W-:Y:S01]  /*fcd0*/  FADD.FTZ R27, R130, R0 ;  /* 0x00000000821b7221 */ /* 0x000fe20000010000 */
[----:B------:R1:W-:Y:S01]  /*fce0*/  MUFU.EX2 R131, R2 ;  /* 0x0000000200837308 */ /* 0x0003e20000000800 */
[----:B------:R-:W-:Y:S09]  /*fcf0*/  FFMA.FTZ R0, R33, c[0x0][0x2d0], -R28 ;  /* 0x0000b40021007a23 */ /* 0x000ff2000001081c */
[----:B------:R2:W2:Y:S10]  /*fd00*/  MUFU.EX2 R130, R24 ;  /* 0x0000001800827308 */ /* 0x0004b40000000800 */
[----:B------:R2:W-:Y:S01]  /*fd10*/  MUFU.EX2 R32, R0 ;  /* 0x0000000000207308 */ /* 0x0005e20000000800 */
[C---:B---3--:R-:W-:Y:S03]  /*fd20*/  HMMA.16816.F32 R76, R8.reuse, R12, R76 ;  /* 0x0000000c084c723c */ /* 0x048fe6000000184c */
[----:B-1----:R-:W-:Y:S02]  /*fd30*/  FADD.FTZ R2, R133, R29 ;  /* 0x0000001d85027221 */ /* 0x002fe40000010000 */
[----:B-----5:R-:W-:Y:S02]  /*fd40*/  FADD.FTZ R29, R132, R27 ;  /* 0x0000001b841d7221 */ /* 0x020fe40000010000 */
[----:B------:R-:W-:Y:S01]  /*fd50*/  FADD.FTZ R2, R134, R2 ;  /* 0x0000000286027221 */ /* 0x000fe20000010000 */
[C---:B------:R-:W-:Y:S01]  /*fd60*/  HMMA.16816.F32 R80, R8.reuse, R14, R80 ;  /* 0x0000000e0850723c */ /* 0x040fe20000001850 */
[----:B------:R-:W1:Y:S03]  /*fd70*/  LDSM.16.MT88.4 R12, [R171+0x4000] ;  /* 0x00400000ab0c783b */ /* 0x000e660000004200 */
[----:B----4-:R-:W-:Y:S05]  /*fd80*/  FADD.FTZ R29, R135, R29 ;  /* 0x0000001d871d7221 */ /* 0x010fea0000010000 */
[----:B--2---:R-:W-:Y:S03]  /*fd90*/  LDSM.16.MT88.4 R24, [R171+0x1800] ;  /* 0x00180000ab18783b */ /* 0x004fe60000004200 */
[--C-:B------:R-:W-:Y:S04]  /*fda0*/  FFMA.FTZ R0, R31, c[0x0][0x2d0], -R28.reuse ;  /* 0x0000b4001f007a23 */ /* 0x100fe8000001081c */
[----:B------:R2:W3:Y:S01]  /*fdb0*/  MUFU.EX2 R31, R0 ;  /* 0x00000000001f7308 */ /* 0x0004e20000000800 */
[C---:B-1----:R-:W-:Y:S03]  /*fdc0*/  HMMA.16816.F32 R84, R8.reuse, R12, R84 ;  /* 0x0000000c0854723c */ /* 0x042fe60000001854 */
[--C-:B--2---:R-:W-:Y:S02]  /*fdd0*/  FFMA.FTZ R0, R34, c[0x0][0x2d0], -R28.reuse ;  /* 0x0000b40022007a23 */ /* 0x104fe4000001081c */
[----:B------:R-:W-:Y:S04]  /*fde0*/  FFMA.FTZ R28, R30, c[0x0][0x2d0], -R28 ;  /* 0x0000b4001e1c7a23 */ /* 0x000fe8000001081c */
[----:B------:R1:W-:Y:S01]  /*fdf0*/  MUFU.EX2 R30, R0 ;  /* 0x00000000001e7308 */ /* 0x0003e20000000800 */
[C---:B------:R-:W-:Y:S01]  /*fe00*/  HMMA.16816.F32 R88, R8.reuse, R14, R88 ;  /* 0x0000000e0858723c */ /* 0x040fe20000001858 */
[----:B------:R-:W2:Y:S08]  /*fe10*/  LDSM.16.MT88.4 R12, [R170+0x4000] ;  /* 0x00400000aa0c783b */ /* 0x000eb00000004200 */
[----:B------:R-:W4:Y:S03]  /*fe20*/  MUFU.EX2 R28, R28 ;  /* 0x0000001c001c7308 */ /* 0x000f260000000800 */
[----:B-1----:R-:W-:Y:S02]  /*fe30*/  FADD.FTZ R0, R150, R2 ;  /* 0x0000000296007221 */ /* 0x002fe40000010000 */
[----:B------:R-:W-:Y:S02]  /*fe40*/  FADD.FTZ R2, R154, R29 ;  /* 0x0000001d9a027221 */ /* 0x000fe40000010000 */
[----:B------:R-:W-:Y:S02]  /*fe50*/  FADD.FTZ R0, R155, R0 ;  /* 0x000000009b007221 */ /* 0x000fe40000010000 */
[----:B------:R-:W-:Y:S02]  /*fe60*/  FADD.FTZ R2, R153, R2 ;  /* 0x0000000299027221 */ /* 0x000fe40000010000 */
[----:B------:R-:W-:Y:S02]  /*fe70*/  FADD.FTZ R0, R140, R0 ;  /* 0x000000008c007221 */ /* 0x000fe40000010000 */
[----:B------:R-:W-:Y:S02]  /*fe80*/  FADD.FTZ R2, R139, R2 ;  /* 0x000000028b027221 */ /* 0x000fe40000010000 */
[----:B------:R-:W-:Y:S02]  /*fe90*/  FADD.FTZ R0, R142, R0 ;  /* 0x000000008e007221 */ /* 0x000fe40000010000 */
[----:B------:R-:W-:Y:S02]  /*fea0*/  FADD.FTZ R2, R138, R2 ;  /* 0x000000028a027221 */ /* 0x000fe40000010000 */
[----:B------:R-:W-:Y:S01]  /*feb0*/  FADD.FTZ R0, R141, R0 ;  /* 0x000000008d007221 */ /* 0x000fe20000010000 */
[C---:B--2---:R-:W-:Y:S03]  /*fec0*/  HMMA.16816.F32 R92, R8.reuse, R12, R92 ;  /* 0x0000000c085c723c */ /* 0x044fe6000000185c */
[----:B------:R-:W-:Y:S02]  /*fed0*/  FADD.FTZ R2, R137, R2 ;  /* 0x0000000289027221 */ /* 0x000fe40000010000 */
[----:B------:R-:W-:Y:S03]  /*fee0*/  FADD.FTZ R0, R143, R0 ;  /* 0x000000008f007221 */ /* 0x000fe60000010000 */
[----:B------:R-:W-:Y:S01]  /*fef0*/  HMMA.16816.F32 R96, R8, R14, R96 ;  /* 0x0000000e0860723c */ /* 0x000fe20000001860 */
[----:B------:R-:W1:Y:S06]  /*ff00*/  LDSM.16.MT88.4 R12, [R168+0x800] ;  /* 0x00080000a80c783b */ /* 0x000e6c0000004200 */
        /* <DEDUP_REMOVED lines=43> */
[----:B------:R-:W-:Y:S07]  /*101c0*/  F2FP.PACK_AB R11, R136, R137 ;  /* 0x00000089880b723e */ /* 0x000fee00000000ff */
        /* <DEDUP_REMOVED lines=15> */
[C---:B-----5:R-:W-:Y:S08]  /*102c0*/  HMMA.16816.F32 R44, R8.reuse, R20, R44 ;  /* 0x00000014082c723c */ /* 0x060ff0000000182c */
        /* <DEDUP_REMOVED lines=18> */
[----:B------:R-:W-:Y:S01]  /*103f0*/  HMMA.16816.F32 R96, R8, R22, R96 ;  /* 0x000000160860723c */ /* 0x000fe20000001860 */
[----:B------:R-:W5:Y:S06]  /*10400*/  LDSM.16.MT88.4 R20, [R170+0x1800] ;  /* 0x00180000aa14783b */ /* 0x000f6c0000004200 */
[----:B------:R-:W-:Y:S02]  /*10410*/  F2FP.PACK_AB R8, R128, R35 ;  /* 0x000000238008723e */ /* 0x000fe400000000ff */
[----:B------:R-:W-:Y:S03]  /*10420*/  F2FP.PACK_AB R10, R131, R130 ;  /* 0x00000082830a723e */ /* 0x000fe600000000ff */
[----:B---3--:R-:W-:Y:S02]  /*10430*/  F2FP.PACK_AB R9, R31, R32 ;  /* 0x000000201f09723e */ /* 0x008fe400000000ff */
[----:B----4-:R-:W-:Y:S07]  /*10440*/  F2FP.PACK_AB R11, R28, R30 ;  /* 0x0000001e1c0b723e */ /* 0x010fee00000000ff */
[C---:B-1----:R-:W-:Y:S01]  /*10450*/  HMMA.16816.F32 R132, R8.reuse, R12, R4 ;  /* 0x0000000c0884723c */ /* 0x042fe20000001804 */
[----:B------:R-:W1:Y:S07]  /*10460*/  LDSM.16.MT88.4 R4, [R168+0x3800] ;  /* 0x00380000a804783b */ /* 0x000e6e0000004200 */
[C---:B------:R-:W-:Y:S01]  /*10470*/  HMMA.16816.F32 R100, R8.reuse, R14, R100 ;  /* 0x0000000e0864723c */ /* 0x040fe20000001864 */
[----:B------:R-:W3:Y:S07]  /*10480*/  LDSM.16.MT88.4 R12, [R169+0x3800] ;  /* 0x00380000a90c783b */ /* 0x000eee0000004200 */
[C---:B--2---:R-:W-:Y:S08]  /*10490*/  HMMA.16816.F32 R104, R8.reuse, R16, R104 ;  /* 0x000000100868723c */ /* 0x044ff00000001868 */
[C---:B------:R-:W-:Y:S01]  /*104a0*/  HMMA.16816.F32 R108, R8.reuse, R18, R108 ;  /* 0x00000012086c723c */ /* 0x040fe2000000186c */
[----:B------:R-:W2:Y:S07]  /*104b0*/  LDSM.16.MT88.4 R16, [R171+0x3800] ;  /* 0x00380000ab10783b */ /* 0x000eae0000004200 */
[C---:B------:R-:W-:Y:S08]  /*104c0*/  HMMA.16816.F32 R112, R8.reuse, R24, R112 ;  /* 0x000000180870723c */ /* 0x040ff00000001870 */
[C---:B------:R-:W-:Y:S08]  /*104d0*/  HMMA.16816.F32 R116, R8.reuse, R26, R116 ;  /* 0x0000001a0874723c */ /* 0x040ff00000001874 */
[C---:B-----5:R-:W-:Y:S08]  /*104e0*/  HMMA.16816.F32 R120, R8.reuse, R20, R120 ;  /* 0x000000140878723c */ /* 0x060ff00000001878 */
[C---:B------:R-:W-:Y:S01]  /*104f0*/  HMMA.16816.F32 R124, R8.reuse, R22, R124 ;  /* 0x00000016087c723c */ /* 0x040fe2000000187c */
[----:B------:R-:W4:Y:S07]  /*10500*/  LDSM.16.MT88.4 R20, [R170+0x3800] ;  /* 0x00380000aa14783b */ /* 0x000f2e0000004200 */
        /* <DEDUP_REMOVED lines=24> */
[----:B------:R-:W-:Y:S01]  /*10690*/  FADD.FTZ R2, R30, R0 ;  /* 0x000000001e027221 */ /* 0x000fe20000010000 */
[----:B------:R-:W-:Y:S01]  /*106a0*/  IADD3 R0, R178, -0x1, RZ ;  /* 0xffffffffb2007810 */ /* 0x000fe20007ffe0ff */
[C---:B--2---:R-:W-:Y:S04]  /*106b0*/  HMMA.16816.F32 R84, R8.reuse, R16, R84 ;  /* 0x000000100854723c */ /* 0x044fe80000001854 */
[----:B------:R-:W-:Y:S01]  /*106c0*/  FADD.FTZ R187, R131, R4 ;  /* 0x0000000483bb7221 */ /* 0x000fe20000010000 */
[----:B------:R-:W-:Y:S01]  /*106d0*/  MOV R178, R0 ;  /* 0x0000000000b27202 */ /* 0x000fe20000000f00 */
[----:B------:R-:W-:Y:S01]  /*106e0*/  FADD.FTZ R190, R28, R2 ;  /* 0x000000021cbe7221 */ /* 0x000fe20000010000 */
[----:B------:R-:W-:Y:S01]  /*106f0*/  MOV R131, R3 ;  /* 0x0000000300837202 */ /* 0x000fe20000000f00 */
[C---:B------:R-:W-:Y:S08]  /*10700*/  HMMA.16816.F32 R88, R8.reuse, R18, R88 ;  /* 0x000000120858723c */ /* 0x040ff00000001858 */
[C---:B----4-:R-:W-:Y:S08]  /*10710*/  HMMA.16816.F32 R92, R8.reuse, R20, R92 ;  /* 0x00000014085c723c */ /* 0x050ff0000000185c */
[----:B------:R-:W-:Y:S01]  /*10720*/  HMMA.16816.F32 R96, R8, R22, R96 ;  /* 0x000000160860723c */ /* 0x000fe20000001860 */
[----:B------:R-:W-:Y:S07]  /*10730*/  @!UPT UIADD3 URZ, URZ, URZ, URZ ;  /* 0x0000003f3f3ff290 */ /* 0x000fee000fffe03f */
[----:B------:R-:W-:-:S11]  /*10740*/  @P0 BRA `(.L_x_3643) ;  /* 0xffffc7f000000947 */ /* 0x000fd6000383ffff */
.L_x_3625:
[----:B------:R-:W-:Y:S05]  /*10750*/  BRA.DIV ~URZ, `(.L_x_3644) ;  /* 0x00006be27f007947 */ /* 0x000fea000b800000 */
[----:B------:R1:W2:Y:S02]  /*10760*/  SHFL.BFLY PT, R0, R187, 0x2, 0x1f ;  /* 0x0c401f00bb007f89 */ /* 0x0002a400000e0000 */
.L_x_3744:
[----:B--2---:R-:W-:Y:S01]  /*10770*/  FADD.FTZ R4, R0, R187 ;  /* 0x000000bb00047221 */ /* 0x004fe20000010000 */
[----:B------:R-:W-:Y:S05]  /*10780*/  BRA.DIV ~URZ, `(.L_x_3645) ;  /* 0x00006c027f007947 */ /* 0x000fea000b800000 */
[----:B------:R-:W2:Y:S04]  /*10790*/  SHFL.BFLY PT, R0, R190, 0x2, 0x1f ;  /* 0x0c401f00be007f89 */ /* 0x000ea800000e0000 */
[----:B------:R-:W3:Y:S01]  /*107a0*/  SHFL.BFLY PT, R2, R4, 0x1, 0x1f ;  /* 0x0c201f0004027f89 */ /* 0x000ee200000e0000 */
[----:B--2---:R-:W-:-:S02]  /*107b0*/  FADD.FTZ R5, R0, R190 ;  /* 0x000000be00057221 */ /* 0x004fc40000010000 */
[----:B---3--:R-:W-:-:S03]  /*107c0*/  FADD.FTZ R4, R4, R2 ;  /* 0x0000000204047221 */ /* 0x008fc60000010000 */
[----:B------:R2:W3:Y:S04]  /*107d0*/  SHFL.BFLY PT, R3, R5, 0x1, 0x1f ;  /* 0x0c201f0005037f89 */ /* 0x0004e800000e0000 */
.L_x_3745:
        /* <DEDUP_REMOVED lines=26> */
[----:B------:R-:W-:Y:S02]  /*10980*/  FMUL.FTZ R73, R2, R77 ;  /* 0x0000004d02497220 */ /* 0x000fe40000410000 */
[----:B------:R-:W-:Y:S01]  /*10990*/  @P1 FFMA.FTZ R23, R4, R129, R6 ;  /* 0x0000008104171223 */ /* 0x000fe20000010006 */
        /* <DEDUP_REMOVED lines=43> */
[C---:B------:R-:W-:Y:S01]  /*10c50*/  FMUL.FTZ R27, R0.reuse, R103 ;  /* 0x00000067001b7220 */ /* 0x040fe20000410000 */
[----:B----4-:R-:W-:Y:S01]  /*10c60*/  @P0 MOV R3, 0x3f317218 ;  /* 0x3f31721800030802 */ /* 0x010fe20000000f00 */
[C---:B------:R-:W-:Y:S02]  /*10c70*/  FMUL.FTZ R96, R0.reuse, R122 ;  /* 0x0000007a00607220 */ /* 0x040fe40000410000 */
[----:B------:R-:W-:-:S02]  /*10c80*/  FMUL.FTZ R97, R0, R123 ;  /* 0x0000007b00617220 */ /* 0x000fc40000410000 */
[C---:B------:R-:W-:Y:S02]  /*10c90*/  FMUL.FTZ R88, R0.reuse, R126 ;  /* 0x0000007e00587220 */ /* 0x040fe40000410000 */
[C---:B------:R-:W-:Y:S02]  /*10ca0*/  FMUL.FTZ R89, R0.reuse, R127 ;  /* 0x0000007f00597220 */ /* 0x040fe40000410000 */
[C---:B------:R-:W-:Y:S02]  /*10cb0*/  FMUL.FTZ R38, R0.reuse, R46 ;  /* 0x0000002e00267220 */ /* 0x040fe40000410000 */
[----:B------:R-:W-:Y:S02]  /*10cc0*/  FMUL.FTZ R39, R0, R47 ;  /* 0x0000002f00277220 */ /* 0x000fe40000410000 */
[----:B-----5:R-:W-:Y:S02]  /*10cd0*/  @P0 FMUL.FTZ R2, R2, 0.69314718246459960938 ;  /* 0x3f31721802020820 */ /* 0x020fe40000410000 */
        /* <DEDUP_REMOVED lines=37> */
.L_x_3554:
        /* <DEDUP_REMOVED lines=17> */
.L_x_3647:
[----:B------:R-:W-:Y:S05]  /*11040*/  BSYNC B0 ;  /* 0x0000000000007941 */ /* 0x000fea0003800000 */
.L_x_3646:
[----:B------:R-:W-:Y:S01]  /*11050*/  PRMT R0, R0, 0x9910, RZ ;  /* 0x0000991000007816 */ /* 0x000fe200000000ff */
[----:B------:R-:W-:Y:S01]  /*11060*/  BSSY B1, `(.L_x_3648) ;  /* 0x000033f000017945 */ /* 0x000fe20003800000 */
[----:B------:R-:W-:Y:S02]  /*11070*/  IMAD.MOV.U32 R82, RZ, RZ, R212 ;  /* 0x000000ffff527224 */ /* 0x000fe400078e00d4 */
[----:B------:R-:W-:-:S13]  /*11080*/  ISETP.NE.AND P0, PT, R0, RZ, PT ;  /* 0x000000ff0000720c */ /* 0x000fda0003f05270 */
[----:B------:R-:W-:Y:S05]  /*11090*/  @!P0 BRA `(.L_x_3649) ;  /* 0x0000273000008947 */ /* 0x000fea0003800000 */
[----:B------:R-:W3:Y:S04]  /*110a0*/  LDL R7, [R1+0xc] ;  /* 0x00000c0001077983 */ /* 0x000ee80000100800 */
[----:B------:R-:W4:Y:S04]  /*110b0*/  LDL R6, [R1+0x4] ;  /* 0x0000040001067983 */ /* 0x000f280000100800 */
[----:B--2---:R-:W2:Y:S04]  /*110c0*/  LDL R5, [R1+0x8] ;  /* 0x0000080001057983 */ /* 0x004ea80000100800 */
[----:B------:R-:W2:Y:S01]  /*110d0*/  LDL R8, [R1] ;  /* 0x0000000001087983 */ /* 0x000ea20000100800 */
        /* <DEDUP_REMOVED lines=27> */
[----:B---3--:R1:W-:Y:S04]  /*11290*/  STS [R7], R3 ;  /* 0x0000000307007388 */ /* 0x0083e80000000800 */
[----:B------:R3:W-:Y:S04]  /*112a0*/  STS [R7+0x400], R0 ;  /* 0x0004000007007388 */ /* 0x0007e80000000800 */
[----:B----4-:R4:W-:Y:S01]  /*112b0*/  STS [R6], R2 ;  /* 0x0000000206007388 */ /* 0x0109e20000000800 */
[----:B-1----:R-:W-:-:S02]  /*112c0*/  F2FP.PACK_AB R3, R111, R110 ;  /* 0x0000006e6f03723e */ /* 0x002fc400000000ff */
[----:B---3--:R-:W-:-:S03]  /*112d0*/  F2FP.PACK_AB R0, R105, R104 ;  /* 0x000000686900723e */ /* 0x008fc600000000ff */
[----:B------:R1:W-:Y:S01]  /*112e0*/  STS [R6+0x400], R3 ;  /* 0x0004000306007388 */ /* 0x0003e20000000800 */
[----:B----4-:R-:W-:-:S03]  /*112f0*/  F2FP.PACK_AB R2, R97, R96 ;  /* 0x000000606102723e */ /* 0x010fc600000000ff */
[----:B--2---:R2:W-:Y:S04]  /*11300*/  STS [R5], R0 ;  /* 0x0000000005007388 */ /* 0x0045e80000000800 */
        /* <DEDUP_REMOVED lines=82> */
.L_x_3650:
        /* <DEDUP_REMOVED lines=114> */
.L_x_3746:
[----:B------:R-:W-:Y:S05]  /*11f50*/  BRA.DIV ~URZ, `(.L_x_3653) ;  /* 0x000055a27f007947 */ /* 0x000fea000b800000 */
[----:B------:R4:W2:Y:S02]  /*11f60*/  SHFL.IDX PT, R0, R11, RZ, 0x181f ;  /* 0x00181fff0b007589 */ /* 0x0008a400000e0000 */
.L_x_3747:
        /* <DEDUP_REMOVED lines=19> */
.L_x_3655:
[----:B------:R-:W-:Y:S05]  /*120a0*/  BSYNC B0 ;  /* 0x0000000000007941 */ /* 0x000fea0003800000 */
.L_x_3654:
[----:B------:R-:W-:Y:S05]  /*120b0*/  BRA.DIV ~URZ, `(.L_x_3656) ;  /* 0x000054b27f007947 */ /* 0x000fea000b800000 */
[----:B---3--:R3:W4:Y:S04]  /*120c0*/  SHFL.IDX PT, R8, R9, 0x1, 0x181f ;  /* 0x00381f0009087f89 */ /* 0x00872800000e0000 */
[----:B--2---:R3:W2:Y:S02]  /*120d0*/  SHFL.IDX PT, R0, R11, 0x1, 0x181f ;  /* 0x00381f000b007f89 */ /* 0x0046a400000e0000 */
.L_x_3748:
        /* <DEDUP_REMOVED lines=19> */
.L_x_3658:
[----:B------:R-:W-:Y:S05]  /*12210*/  BSYNC B0 ;  /* 0x0000000000007941 */ /* 0x000fea0003800000 */
.L_x_3657:
[----:B------:R-:W-:Y:S05]  /*12220*/  BRA.DIV ~URZ, `(.L_x_3659) ;  /* 0x000054127f007947 */ /* 0x000fea000b800000 */
[----:B----4-:R4:W3:Y:S02]  /*12230*/  SHFL.IDX PT, R8, R9, 0x2, 0x181f ;  /* 0x00581f0009087f89 */ /* 0x0108e400000e0000 */
.L_x_3749:
[----:B------:R-:W-:Y:S05]  /*12240*/  BRA.DIV ~URZ, `(.L_x_3660) ;  /* 0x000054627f007947 */ /* 0x000fea000b800000 */
[----:B--2---:R2:W4:Y:S02]  /*12250*/  SHFL.IDX PT, R0, R11, 0x2, 0x181f ;  /* 0x00581f000b007f89 */ /* 0x00452400000e0000 */
.L_x_3750:
        /* <DEDUP_REMOVED lines=19> */
.L_x_3662:
[----:B------:R-:W-:Y:S05]  /*12390*/  BSYNC B0 ;  /* 0x0000000000007941 */ /* 0x000fea0003800000 */
.L_x_3661:
[----:B------:R-:W-:Y:S05]  /*123a0*/  BRA.DIV ~URZ, `(.L_x_3663) ;  /* 0x000053727f007947 */ /* 0x000fea000b800000 */
[----:B---3--:R3:W2:Y:S04]  /*123b0*/  SHFL.IDX PT, R6, R9, 0x3, 0x181f ;  /* 0x00781f0009067f89 */ /* 0x0086a800000e0000 */
[----:B----4-:R3:W4:Y:S02]  /*123c0*/  SHFL.IDX PT, R0, R11, 0x3, 0x181f ;  /* 0x00781f000b007f89 */ /* 0x01072400000e0000 */
.L_x_3751:
        /* <DEDUP_REMOVED lines=20> */
.L_x_3651:
        /* <DEDUP_REMOVED lines=32> */
.L_x_3752:
[----:B------:R-:W-:Y:S05]  /*12710*/  BRA.DIV ~URZ, `(.L_x_3666) ;  /* 0x000051427f007947 */ /* 0x000fea000b800000 */
[----:B------:R3:W4:Y:S02]  /*12720*/  SHFL.IDX PT, R0, R12, RZ, 0x1c1f ;  /* 0x001c1fff0c007589 */ /* 0x00072400000e0000 */
.L_x_3753:
[----:B------:R-:W-:Y:S01]  /*12730*/  BSSY B0, `(.L_x_3667) ;  /* 0x000007c000007945 */ /* 0x000fe20003800000 */
[----:B------:R-:W-:Y:S05]  /*12740*/  @P0 BRA `(.L_x_3668) ;  /* 0x000007a000000947 */ /* 0x000fea0003800000 */
[C---:B------:R-:W-:Y:S02]  /*12750*/  IADD3 R8, R198.reuse, 0x8, RZ ;  /* 0x00000008c6087810 */ /* 0x040fe40007ffe0ff */
[----:B------:R-:W-:Y:S02]  /*12760*/  ISETP.GE.AND P1, PT, R198, c[0x0][0x3c8], PT ;  /* 0x0000f200c6007a0c */ /* 0x000fe40003f26270 */
[----:B------:R-:W-:Y:S02]  /*12770*/  ISETP.GE.AND P0, PT, R8, c[0x0][0x3c8], PT ;  /* 0x0000f20008007a0c */ /* 0x000fe40003f06270 */
[----:B------:R-:W-:Y:S02]  /*12780*/  ISETP.GE.AND P3, PT, R252, c[0x0][0x3c8], PT ;  /* 0x0000f200fc007a0c */ /* 0x000fe40003f66270 */
[----:B------:R-:W-:-:S02]  /*12790*/  IADD3 R9, R198, 0x8, RZ ;  /* 0x00000008c6097810 */ /* 0x000fc40007ffe0ff */
[----:B------:R-:W-:Y:S02]  /*127a0*/  SHF.R.S32.HI R10, RZ, 0x1f, R198 ;  /* 0x0000001fff0a7819 */ /* 0x000fe400000114c6 */
[----:B------:R-:W-:Y:S02]  /*127b0*/  ISETP.GE.AND P4, PT, R251, c[0x0][0x3c8], PT ;  /* 0x0000f200fb007a0c */ /* 0x000fe40003f86270 */
[----:B------:R-:W-:Y:S02]  /*127c0*/  SHF.R.S32.HI R9, RZ, 0x1f, R9 ;  /* 0x0000001fff097819 */ /* 0x000fe40000011409 */
[-C--:B----4-:R-:W-:Y:S02]  /*127d0*/  @!P1 LEA R2, P5, R198, R0.reuse, 0x2 ;  /* 0x00000000c6029211 */ /* 0x090fe400078a10ff */
[----:B------:R-:W-:Y:S02]  /*127e0*/  @!P0 LEA R6, P2, R8, R0, 0x2 ;  /* 0x0000000008068211 */ /* 0x000fe400078410ff */
[----:B--2---:R-:W-:-:S02]  /*127f0*/  @!P1 LEA.HI.X R3, R198, R4, R10, 0x2, P5 ;  /* 0x00000004c6039211 */ /* 0x004fc400028f140a */
[----:B------:R-:W-:Y:S02]  /*12800*/  @!P0 LEA.HI.X R7, R8, R4, R9, 0x2, P2 ;  /* 0x0000000408078211 */ /* 0x000fe400010f1409 */
[----:B------:R-:W-:Y:S01]  /*12810*/  ISETP.GE.AND P2, PT, R250, c[0x0][0x3c8], PT ;  /* 0x0000f200fa007a0c */ /* 0x000fe20003f46270 */
[----:B------:R2:W-:Y:S01]  /*12820*/  @!P1 ST.E.64 [R2.64], R128 ;  /* 0x0000008002009985 */ /* 0x0005e2000c101b08 */
[----:B------:R-:W-:Y:S02]  /*12830*/  SHF.R.S32.HI R9, RZ, 0x1f, R252 ;  /* 0x0000001fff097819 */ /* 0x000fe400000114fc */
[----:B------:R-:W-:Y:S01]  /*12840*/  ISETP.GE.AND P1, PT, R249, c[0x0][0x3c8], PT ;  /* 0x0000f200f9007a0c */ /* 0x000fe20003f26270 */
[----:B------:R4:W-:Y:S01]  /*12850*/  @!P0 ST.E.64 [R6.64], R28 ;  /* 0x0000001c06008985 */ /* 0x0009e2000c101b08 */
[----:B------:R-:W-:Y:S02]  /*12860*/  SHF.R.S32.HI R8, RZ, 0x1f, R251 ;  /* 0x0000001fff087819 */ /* 0x000fe400000114fb */
[----:B------:R-:W-:-:S02]  /*12870*/  SHF.R.S32.HI R11, RZ, 0x1f, R242 ;  /* 0x0000001fff0b7819 */ /* 0x000fc400000114f2 */
[----:B------:R-:W-:Y:S02]  /*12880*/  SHF.R.S32.HI R10, RZ, 0x1f, R241 ;  /* 0x0000001fff0a7819 */ /* 0x000fe400000114f1 */
[----:B------:R-:W-:Y:S02]  /*12890*/  ISETP.GE.AND P6, PT, R236, c[0x0][0x3c8], PT ;  /* 0x0000f200ec007a0c */ /* 0x000fe40003fc6270 */
[----:B------:R-:W-:Y:S02]  /*128a0*/  SHF.R.S32.HI R14, RZ, 0x1f, R234 ;  /* 0x0000001fff0e7819 */ /* 0x000fe400000114ea */
[----:B------:R-:W-:Y:S02]  /*128b0*/  SHF.R.S32.HI R16, RZ, 0x1f, R233 ;  /* 0x0000001fff107819 */ /* 0x000fe400000114e9 */
        /* <DEDUP_REMOVED lines=99> */
.L_x_3668:
[----:B------:R-:W-:Y:S05]  /*12ef0*/  BSYNC B0 ;  /* 0x0000000000007941 */ /* 0x000fea0003800000 */
.L_x_3667:
[----:B------:R-:W-:Y:S05]  /*12f00*/  BRA.DIV ~URZ, `(.L_x_3669) ;  /* 0x000049c27f007947 */ /* 0x000fea000b800000 */
[----:B--2---:R2:W1:Y:S04]  /*12f10*/  SHFL.IDX PT, R4, R5, 0x1, 0x1c1f ;  /* 0x003c1f0005047f89 */ /* 0x00446800000e0000 */
[----:B----4-:R2:W4:Y:S02]  /*12f20*/  SHFL.IDX PT, R0, R12, 0x1, 0x1c1f ;  /* 0x003c1f000c007f89 */ /* 0x01052400000e0000 */
.L_x_3754:
[----:B------:R-:W-:-:S13]  /*12f30*/  ISETP.NE.AND P0, PT, R13, RZ, PT ;  /* 0x000000ff0d00720c */ /* 0x000fda0003f05270 */
[----:B------:R-:W-:Y:S05]  /*12f40*/  @P0 BRA `(.L_x_3664) ;  /* 0x0000150000000947 */ /* 0x000fea0003800000 */
[C---:B------:R-:W-:Y:S02]  /*12f50*/  ISETP.GE.AND P4, PT, R198.reuse, c[0x0][0x3c8], PT ;  /* 0x0000f200c6007a0c */ /* 0x040fe40003f86270 */
[C---:B-12---:R-:W-:Y:S02]  /*12f60*/  IADD3 R5, R198.reuse, 0x8, RZ ;  /* 0x00000008c6057810 */ /* 0x046fe40007ffe0ff */
[----:B------:R-:W-:Y:S02]  /*12f70*/  ISETP.GE.AND P1, PT, R251, c[0x0][0x3c8], PT ;  /* 0x0000f200fb007a0c */ /* 0x000fe40003f26270 */
[----:B------:R-:W-:Y:S02]  /*12f80*/  ISETP.GE.AND P3, PT, R5, c[0x0][0x3c8], PT ;  /* 0x0000f20005007a0c */ /* 0x000fe40003f66270 */
[----:B------:R-:W-:Y:S02]  /*12f90*/  SHF.R.S32.HI R9, RZ, 0x1f, R198 ;  /* 0x0000001fff097819 */ /* 0x000fe400000114c6 */
[----:B------:R-:W-:-:S02]  /*12fa0*/  IADD3 R8, R198, 0x8, RZ ;  /* 0x00000008c6087810 */ /* 0x000fc40007ffe0ff */
[----:B------:R-:W-:Y:S02]  /*12fb0*/  ISETP.GE.AND P2, PT, R252, c[0x0][0x3c8], PT ;  /* 0x0000f200fc007a0c */ /* 0x000fe40003f46270 */
        /* <DEDUP_REMOVED lines=8> */
[----:B------:R-:W-:Y:S01]  /*13040*/  SHF.R.S32.HI R10, RZ, 0x1f, R251 ;  /* 0x0000001fff0a7819 */ /* 0x000fe200000114fb */
[----:B------:R2:W-:Y:S01]  /*13050*/  @!P3 ST.E.64 [R2.64], R26 ;  /* 0x0000001a0200b985 */ /* 0x0005e2000c101b08 */
[C---:B------:R-:W-:Y:S02]  /*13060*/  @!P2 LEA R8, P3, R252.reuse, R0, 0x2 ;  /* 0x00000000fc08a211 */ /* 0x040fe400078610ff */
[----:B------:R-:W-:Y:S02]  /*13070*/  ISETP.GE.AND P5, PT, R249, c[0x0][0x3c8], PT ;  /* 0x0000f200f9007a0c */ /* 0x000fe40003fa6270 */
[----:B------:R-:W-:Y:S02]  /*13080*/  @!P2 LEA.HI.X R9, R252, R4, R5, 0x2, P3 ;  /* 0x00000004fc09a211 */ /* 0x000fe400018f1405 */
[----:B------:R-:W-:-:S02]  /*13090*/  SHF.R.S32.HI R5, RZ, 0x1f, R250 ;  /* 0x0000001fff057819 */ /* 0x000fc400000114fa */
[----:B------:R-:W-:Y:S01]  /*130a0*/  ISETP.GE.AND P4, PT, R248, c[0x0][0x3c8], PT ;  /* 0x0000f200f8007a0c */ /* 0x000fe20003f86270 */
[----:B------:R4:W-:Y:S01]  /*130b0*/  @!P2 ST.E.64 [R8.64], R102 ;  /* 0x000000660800a985 */ /* 0x0009e2000c101b08 */
[----:B------:R-:W-:Y:S02]  /*130c0*/  ISETP.GE.AND P2, PT, R246, c[0x0][0x3c8], PT ;  /* 0x0000f200f6007a0c */ /* 0x000fe40003f46270 */
[----:B------:R-:W-:Y:S02]  /*130d0*/  SHF.R.S32.HI R13, RZ, 0x1f, R234 ;  /* 0x0000001fff0d7819 */ /* 0x000fe400000114ea */
[----:B---3--:R-:W-:Y:S02]  /*130e0*/  SHF.R.S32.HI R12, RZ, 0x1f, R233 ;  /* 0x0000001fff0c7819 */ /* 0x008fe400000114e9 */
        /* <DEDUP_REMOVED lines=11> */
[----:B----4-:R-:W-:-:S04]  /*131a0*/  @!P5 LEA R8, P0, R249, R0, 0x2 ;  /* 0x00000000f908d211 */ /* 0x010fc800078010ff */
        /* <DEDUP_REMOVED lines=98> */
.L_x_3649:
        /* <DEDUP_REMOVED lines=8> */
[----:B--2---:R-:W-:Y:S02]  /*13850*/  @P0 IMAD.WIDE R4, R215, R4, c[0x0][0x508] ;  /* 0x00014200d7040625 */ /* 0x004fe400078e0204 */
        /* <DEDUP_REMOVED lines=9> */
.L_x_3670:
        /* <DEDUP_REMOVED lines=56> */
.L_x_3672:
[----:B------:R-:W-:Y:S05]  /*13c70*/  BSYNC B0 ;  /* 0x0000000000007941 */ /* 0x000fea0003800000 */
.L_x_3671:
        /* <DEDUP_REMOVED lines=34> */
.L_x_3755:
[----:B------:R-:W-:Y:S05]  /*13ea0*/  BRA.DIV ~URZ, `(.L_x_3674) ;  /* 0x00003b627f007947 */ /* 0x000fea000b800000 */
[----:B------:R3:W4:Y:S02]  /*13eb0*/  SHFL.IDX PT, R0, R12, RZ, 0x181f ;  /* 0x00181fff0c007589 */ /* 0x00072400000e0000 */
.L_x_3756:
        /* <DEDUP_REMOVED lines=20> */
.L_x_3676:
[----:B------:R-:W-:Y:S05]  /*14000*/  BSYNC B0 ;  /* 0x0000000000007941 */ /* 0x000fea0003800000 */
.L_x_3675:
[----:B------:R-:W-:Y:S05]  /*14010*/  BRA.DIV ~URZ, `(.L_x_3677) ;  /* 0x00003a627f007947 */ /* 0x000fea000b800000 */
[----:B--2---:R2:W1:Y:S04]  /*14020*/  SHFL.IDX PT, R8, R9, 0x1, 0x181f ;  /* 0x00381f0009087f89 */ /* 0x00446800000e0000 */
[----:B----4-:R2:W4:Y:S02]  /*14030*/  SHFL.IDX PT, R0, R12, 0x1, 0x181f ;  /* 0x00381f000c007f89 */ /* 0x01052400000e0000 */
.L_x_3757:
        /* <DEDUP_REMOVED lines=19> */
.L_x_3679:
[----:B------:R-:W-:Y:S05]  /*14170*/  BSYNC B0 ;  /* 0x0000000000007941 */ /* 0x000fea0003800000 */
.L_x_3678:
[----:B------:R-:W-:Y:S05]  /*14180*/  BRA.DIV ~URZ, `(.L_x_3680) ;  /* 0x000039c27f007947 */ /* 0x000fea000b800000 */
[----:B-1----:R1:W2:Y:S02]  /*14190*/  SHFL.IDX PT, R8, R9, 0x2, 0x181f ;  /* 0x00581f0009087f89 */ /* 0x0022a400000e0000 */
.L_x_3758:
[----:B------:R-:W-:Y:S05]  /*141a0*/  BRA.DIV ~URZ, `(.L_x_3681) ;  /* 0x00003a127f007947 */ /* 0x000fea000b800000 */
[----:B----4-:R4:W1:Y:S02]  /*141b0*/  SHFL.IDX PT, R0, R12, 0x2, 0x181f ;  /* 0x00581f000c007f89 */ /* 0x01086400000e0000 */
.L_x_3759:
        /* <DEDUP_REMOVED lines=19> */
.L_x_3683:
[----:B------:R-:W-:Y:S05]  /*142f0*/  BSYNC B0 ;  /* 0x0000000000007941 */ /* 0x000fea0003800000 */
.L_x_3682:
[----:B------:R-:W-:Y:S05]  /*14300*/  BRA.DIV ~URZ, `(.L_x_3684) ;  /* 0x000039227f007947 */ /* 0x000fea000b800000 */
[----:B--2---:R2:W3:Y:S04]  /*14310*/  SHFL.IDX PT, R8, R9, 0x3, 0x181f ;  /* 0x00781f0009087f89 */ /* 0x0044e800000e0000 */
[----:B-1----:R2:W1:Y:S02]  /*14320*/  SHFL.IDX PT, R0, R12, 0x3, 0x181f ;  /* 0x00781f000c007f89 */ /* 0x00246400000e0000 */
.L_x_3760:
        /* <DEDUP_REMOVED lines=18> */
.L_x_3664:
[----:B------:R-:W-:Y:S05]  /*14450*/  BSYNC B1 ;  /* 0x0000000000017941 */ /* 0x000fea0003800000 */
.L_x_3648:
        /* <DEDUP_REMOVED lines=12> */
.L_x_3761:
[----:B------:R-:W-:Y:S05]  /*14520*/  BRA.DIV ~URZ, `(.L_x_3687) ;  /* 0x000038427f007947 */ /* 0x000fea000b800000 */
[----:B------:R3:W4:Y:S02]  /*14530*/  SHFL.IDX PT, R8, R82, 0x1, 0x1f ;  /* 0x00201f0052087f89 */ /* 0x00072400000e0000 */
.L_x_3762:
        /* <DEDUP_REMOVED lines=18> */
.L_x_3763:
        /* <DEDUP_REMOVED lines=16> */
.L_x_3764:
[----:B---3--:R-:W-:Y:S01]  /*14760*/  IMAD R0, R0, c[0x0][0x538], RZ ;  /* 0x00014e0000007a24 */ /* 0x008fe200078e02ff */
[----:B------:R-:W-:Y:S04]  /*14770*/  BSSY B1, `(.L_x_3690) ;  /* 0x00000c5000017945 */ /* 0x000fe80003800000 */
[----:B----4-:R-:W-:-:S04]  /*14780*/  IADD3 R8, R0, R8, RZ ;  /* 0x0000000800087210 */ /* 0x010fc80007ffe0ff */
[----:B--2---:R-:W-:-:S13]  /*14790*/  ISETP.GT.AND P0, PT, R8, R9, PT ;  /* 0x000000090800720c */ /* 0x004fda0003f04270 */
[----:B------:R-:W-:Y:S05]  /*147a0*/  @P0 BRA `(.L_x_3691) ;  /* 0x0000024000000947 */ /* 0x000fea0003800000 */
.L_x_3695:
        /* <DEDUP_REMOVED lines=16> */
.L_x_3765:
        /* <DEDUP_REMOVED lines=16> */
.L_x_3766:
[----:B--2---:R-:W-:-:S05]  /*149b0*/  IMAD R0, R0, c[0x0][0x538], RZ ;  /* 0x00014e0000007a24 */ /* 0x004fca00078e02ff */
[----:B------:R-:W-:-:S04]  /*149c0*/  IADD3 R8, R0, R8, RZ ;  /* 0x0000000800087210 */ /* 0x000fc80007ffe0ff */
[----:B------:R-:W-:-:S13]  /*149d0*/  ISETP.GT.AND P0, PT, R8, R9, PT ;  /* 0x000000090800720c */ /* 0x000fda0003f04270 */
[----:B-1----:R-:W-:Y:S05]  /*149e0*/  @!P0 BRA `(.L_x_3695) ;  /* 0xfffffdc000008947 */ /* 0x002fea000383ffff */
.L_x_3691:
[----:B------:R-:W-:-:S05]  /*149f0*/  IADD3 R8, -R0, R8, RZ ;  /* 0x0000000800087210 */ /* 0x000fca0007ffe1ff */
[----:B------:R-:W-:-:S05]  /*14a00*/  IMAD R0, R4, c[0x0][0x538], R8 ;  /* 0x00014e0004007a24 */ /* 0x000fca00078e0208 */
[----:B------:R-:W-:Y:S01]  /*14a10*/  ISETP.GT.AND P0, PT, R0, R9, PT ;  /* 0x000000090000720c */ /* 0x000fe20003f04270 */
[----:B------:R-:W-:-:S12]  /*14a20*/  BRA.DIV ~URZ, `(.L_x_3696) ;  /* 0x000037a27f007947 */ /* 0x000fd8000b800000 */
[----:B------:R-:W-:-:S04]  /*14a30*/  VOTE.ANY R5, PT, !P0 ;  /* 0x0000000000057806 */ /* 0x000fc800040e0100 */
.L_x_3767:
[----:B------:R-:W2:Y:S02]  /*14a40*/  POPC R0, R5 ;  /* 0x0000000500007309 */ /* 0x000ea40000000000 */
[----:B--2---:R-:W-:Y:S01]  /*14a50*/  IADD3 R215, R0, R215, RZ ;  /* 0x000000d700d77210 */ /* 0x004fe20007ffe0ff */
[----:B------:R-:W-:Y:S05]  /*14a60*/  BRA.DIV ~URZ, `(.L_x_3697) ;  /* 0x000037b27f007947 */ /* 0x000fea000b800000 */
[----:B------:R2:W3:Y:S04]  /*14a70*/  SHFL.IDX PT, R10, R6, R0, 0x1f ;  /* 0x00001f00060a7589 */ /* 0x0004e800000e0000 */
[----:B------:R2:W4:Y:S02]  /*14a80*/  SHFL.IDX PT, R7, R7, R0, 0x1f ;  /* 0x00001f0007077589 */ /* 0x00052400000e0000 */
.L_x_3768:
[----:B------:R-:W-:Y:S01]  /*14a90*/  ISETP.NE.AND P0, PT, R5, RZ, PT ;  /* 0x000000ff0500720c */ /* 0x000fe20003f05270 */
[----:B------:R-:W-:-:S12]  /*14aa0*/  BSSY B0, `(.L_x_3698) ;  /* 0x0000005000007945 */ /* 0x000fd80003800000 */
[----:B------:R-:W-:Y:S05]  /*14ab0*/  @!P0 BRA `(.L_x_3699) ;  /* 0x0000003000008947 */ /* 0x000fea0003800000 */
[----:B--2---:R-:W-:Y:S01]  /*14ac0*/  IADD3 R0, R0, -0x1, RZ ;  /* 0xffffffff00007810 */ /* 0x004fe20007ffe0ff */
[----:B------:R-:W-:Y:S05]  /*14ad0*/  BRA.DIV ~URZ, `(.L_x_3700) ;  /* 0x000038127f007947 */ /* 0x000fea000b800000 */
[----:B------:R2:W1:Y:S02]  /*14ae0*/  SHFL.IDX PT, R11, R4, R0, 0x1f ;  /* 0x00001f00040b7589 */ /* 0x00046400000e0000 */
.L_x_3699:
[----:B------:R-:W-:Y:S05]  /*14af0*/  BSYNC B0 ;  /* 0x0000000000007941 */ /* 0x000fea0003800000 */
.L_x_3698:
        /* <DEDUP_REMOVED lines=66> */
.L_x_3702:
        /* <DEDUP_REMOVED lines=66> */
.L_x_3703:
[----:B------:R-:W-:Y:S05]  /*15340*/  BSYNC B0 ;  /* 0x0000000000007941 */ /* 0x000fea0003800000 */
.L_x_3701:
[----:B------:R-:W-:-:S04]  /*15350*/  LOP3.LUT R0, RZ, R0, RZ, 0x33, !PT ;  /* 0x00000000ff007212 */ /* 0x000fc800078e33ff */
[----:B------:R-:W-:Y:S01]  /*15360*/  IADD3 R213, R0, R10, RZ ;  /* 0x0000000a00d57210 */ /* 0x000fe20007ffe0ff */
[----:B------:R-:W-:Y:S05]  /*15370*/  BRA `(.L_x_3704) ;  /* 0x0000004000007947 */ /* 0x000fea0003800000 */
.L_x_3692:
[----:B------:R-:W-:Y:S01]  /*15380*/  IMAD.MOV.U32 R212, RZ, RZ, R9 ;  /* 0x000000ffffd47224 */ /* 0x000fe200078e0009 */
[----:B------:R-:W-:Y:S01]  /*15390*/  MOV R214, RZ ;  /* 0x000000ff00d67202 */ /* 0x000fe20000000f00 */
[----:B------:R-:W-:Y:S01]  /*153a0*/  IMAD.MOV.U32 R213, RZ, RZ, RZ ;  /* 0x000000ffffd57224 */ /* 0x000fe200078e00ff */
[----:B------:R-:W-:Y:S02]  /*153b0*/  MOV R215, c[0x0][0x53c] ;  /* 0x00014f0000d77a02 */ /* 0x000fe40000000f00 */
.L_x_3704:
[----:B------:R-:W-:Y:S05]  /*153c0*/  BSYNC B1 ;  /* 0x0000000000017941 */ /* 0x000fea0003800000 */
.L_x_3690:
[----:B------:R-:W-:Y:S01]  /*153d0*/  WARPSYNC 0xffffffff ;  /* 0xffffffff00007948 */ /* 0x000fe20003800000 */
[----:B------:R-:W-:Y:S01]  /*153e0*/  BAR.SYNC.DEFER_BLOCKING 0x4, 0x100 ;  /* 0x0104000000007b1d */ /* 0x000fe20000010000 */
[----:B------:R-:W-:-:S13]  /*153f0*/  ISETP.NE.AND P0, PT, R12, RZ, PT ;  /* 0x000000ff0c00720c */ /* 0x000fda0003f05270 */
[----:B------:R2:W-:Y:S04]  /*15400*/  @!P0 STS.128 [0x18100], R212 ;  /* 0x018100d4ff008388 */ /* 0x0005e80000000c00 */
[----:B------:R-:W-:Y:S06]  /*15410*/  BAR.ARV 0x5, 0x100 ;  /* 0x0144000000007b1d */ /* 0x000fec0000002000 */
.L_x_3685:
[----:B----4-:R-:W-:-:S13]  /*15420*/  ISETP.GE.AND P0, PT, R215, c[0x0][0x53c], PT ;  /* 0x00014f00d7007a0c */ /* 0x010fda0003f06270 */
[----:B-123--:R-:W-:Y:S01]  /*15430*/  @P0 CALL.REL.NOINC `(.L_x_3705) ;  /* 0x0000001000000944 */ /* 0x00efe20003c00000 */
[----:B------:R-:W-:Y:S05]  /*15440*/  BRA `(.L_x_3706) ;  /* 0xfffec60000007947 */ /* 0x000fea000383ffff */
.L_x_3705:
[----:B------:R-:W-:Y:S05]  /*15450*/  EXIT ;  /* 0x000000000000794d */ /* 0x000fea0003800000 */
.L_x_3529:
[----:B------:R-:W-:Y:S01]  /*15460*/  IMAD.MOV.U32 R0, RZ, RZ, R5 ;  /* 0x000000ffff007224 */ /* 0x000fe200078e0005 */
[----:B------:R-:W-:Y:S02]  /*15470*/  MOV R2, 0x1 ;  /* 0x0000000100027802 */ /* 0x000fe40000000f00 */
[----:B------:R-:W-:Y:S02]  /*15480*/  MOV R3, 0x154a0 ;  /* 0x000154a000037802 */ /* 0x000fe40000000f00 */
[----:B-1----:R-:W-:Y:S05]  /*15490*/  CALL.REL.NOINC `($__internal_62_$__cuda_sm70_shflsync_up_p) ;  /* 0x00002f8000007944 */ /* 0x002fea0003c00000 */
[----:B------:R-:W-:Y:S01]  /*154a0*/  MOV R0, R4 ;  /* 0x0000000400007202 */ /* 0x000fe20000000f00 */
[----:B------:R-:W-:Y:S05]  /*154b0*/  BRA `(.L_x_3707) ;  /* 0xfffeaf8000007947 */ /* 0x000fea000383ffff */
.L_x_3530:
[----:B------:R-:W-:Y:S01]  /*154c0*/  IMAD.MOV.U32 R0, RZ, RZ, R5 ;  /* 0x000000ffff007224 */ /* 0x000fe200078e0005 */
[----:B------:R-:W-:Y:S02]  /*154d0*/  MOV R2, 0x2 ;  /* 0x0000000200027802 */ /* 0x000fe40000000f00 */
[----:B------:R-:W-:Y:S02]  /*154e0*/  MOV R3, 0x15500 ;  /* 0x0001550000037802 */ /* 0x000fe40000000f00 */
[----:B-1----:R-:W-:Y:S05]  /*154f0*/  CALL.REL.NOINC `($__internal_62_$__cuda_sm70_shflsync_up_p) ;  /* 0x00002f2000007944 */ /* 0x002fea0003c00000 */
[----:B------:R-:W-:Y:S01]  /*15500*/  SEL R0, R4, RZ, P4 ;  /* 0x000000ff04007207 */ /* 0x000fe20002000000 */
[----:B------:R-:W-:Y:S01]  /*15510*/  IMAD.MOV.U32 R2, RZ, RZ, 0x4 ;  /* 0x00000004ff027424 */ /* 0x000fe200078e00ff */
[----:B------:R-:W-:-:S03]  /*15520*/  MOV R3, 0x15550 ;  /* 0x0001555000037802 */ /* 0x000fc60000000f00 */
[----:B------:R-:W-:Y:S02]  /*15530*/  IMAD.IADD R0, R5, 0x1, R0 ;  /* 0x0000000105007824 */ /* 0x000fe400078e0200 */
[----:B------:R-:W-:Y:S05]  /*15540*/  CALL.REL.NOINC `($__internal_62_$__cuda_sm70_shflsync_up_p) ;  /* 0x00002ed000007944 */ /* 0x000fea0003c00000 */
        /* <DEDUP_REMOVED lines=12> */
[----:B------:R-:W-:Y:S02]  /*15610*/  MOV R184, 0x1f ;  /* 0x0000001f00b87802 */ /* 0x000fe40000000f00 */
[----:B------:R-:W-:Y:S01]  /*15620*/  MOV R3, 0x15660 ;  /* 0x0001566000037802 */ /* 0x000fe20000000f00 */
[----:B------:R-:W-:-:S04]  /*15630*/  IMAD.IADD R4, R0, 0x1, R4 ;  /* 0x0000000100047824 */ /* 0x000fc800078e0204 */
[----:B------:R-:W-:Y:S02]  /*15640*/  IMAD.MOV.U32 R183, RZ, RZ, R4 ;  /* 0x000000ffffb77224 */ /* 0x000fe400078e0004 */
[----:B------:R-:W-:Y:S05]  /*15650*/  CALL.REL.NOINC `($__internal_61_$__cuda_sm70_shflsync_idx_p) ;  /* 0x00002d6000007944 */ /* 0x000fea0003c00000 */
[----:B------:R-:W-:Y:S01]  /*15660*/  MOV R0, R184 ;  /* 0x000000b800007202 */ /* 0x000fe20000000f00 */
[----:B------:R-:W-:Y:S05]  /*15670*/  BRA `(.L_x_3708) ;  /* 0xfffeaec000007947 */ /* 0x000fea000383ffff */
.L_x_3532:
[----:B------:R-:W-:Y:S02]  /*15680*/  SEL R0, RZ, 0x1, P0 ;  /* 0x00000001ff007807 */ /* 0x000fe40000000000 */
[----:B------:R-:W-:Y:S02]  /*15690*/  MOV R2, 0x156b0 ;  /* 0x000156b000027802 */ /* 0x000fe40000000f00 */
[----:B-1----:R-:W-:Y:S05]  /*156a0*/  CALL.REL.NOINC `($__internal_63_$__cuda_sm70_votesync_ballot) ;  /* 0x00002de000007944 */ /* 0x002fea0003c00000 */
[----:B------:R-:W-:Y:S01]  /*156b0*/  MOV R6, R0 ;  /* 0x0000000000067202 */ /* 0x000fe20000000f00 */
[----:B------:R-:W-:Y:S05]  /*156c0*/  BRA `(.L_x_3709) ;  /* 0xfffeaf0000007947 */ /* 0x000fea000383ffff */
.L_x_3533:
[----:B------:R-:W-:Y:S01]  /*156d0*/  IMAD.MOV.U32 R183, RZ, RZ, R9 ;  /* 0x000000ffffb77224 */ /* 0x000fe200078e0009 */
[----:B------:R-:W-:Y:S01]  /*156e0*/  MOV R2, R0 ;  /* 0x0000000000027202 */ /* 0x000fe20000000f00 */
[----:B------:R-:W-:Y:S01]  /*156f0*/  IMAD.MOV.U32 R184, RZ, RZ, 0x1f ;  /* 0x0000001fffb87424 */ /* 0x000fe200078e00ff */
[----:B------:R-:W-:Y:S02]  /*15700*/  MOV R3, 0x15720 ;  /* 0x0001572000037802 */ /* 0x000fe40000000f00 */
[----:B------:R-:W-:Y:S05]  /*15710*/  CALL.REL.NOINC `($__internal_61_$__cuda_sm70_shflsync_idx_p) ;  /* 0x00002ca000007944 */ /* 0x000fea0003c00000 */
[----:B------:R-:W-:Y:S01]  /*15720*/  IMAD.MOV.U32 R12, RZ, RZ, R184 ;  /* 0x000000ffff0c7224 */ /* 0x000fe200078e00b8 */
[----:B------:R-:W-:Y:S01]  /*15730*/  MOV R183, R8 ;  /* 0x0000000800b77202 */ /* 0x000fe20000000f00 */
[----:B------:R-:W-:Y:S01]  /*15740*/  IMAD.MOV.U32 R5, RZ, RZ, RZ ;  /* 0x000000ffff057224 */ /* 0x000fe200078e00ff */
[----:B------:R-:W-:Y:S01]  /*15750*/  MOV R2, R0 ;  /* 0x0000000000027202 */ /* 0x000fe20000000f00 */
[----:B------:R-:W-:Y:S01]  /*15760*/  IMAD.MOV.U32 R184, RZ, RZ, 0x1f ;  /* 0x0000001fffb87424 */ /* 0x000fe200078e00ff */
[----:B------:R-:W-:-:S02]  /*15770*/  MOV R3, 0x15790 ;  /* 0x0001579000037802 */ /* 0x000fc40000000f00 */
[----:B------:R-:W-:Y:S05]  /*15780*/  CALL.REL.NOINC `($__internal_61_$__cuda_sm70_shflsync_idx_p) ;  /* 0x00002c3000007944 */ /* 0x000fea0003c00000 */
[----:B------:R-:W-:Y:S01]  /*15790*/  MOV R9, R184 ;  /* 0x000000b800097202 */ /* 0x000fe20000000f00 */
[----:B------:R-:W-:Y:S05]  /*157a0*/  BRA `(.L_x_3710) ;  /* 0xfffeae8000007947 */ /* 0x000fea000383ffff */
.L_x_3536:
[----:B------:R-:W-:Y:S01]  /*157b0*/  IMAD.MOV.U32 R183, RZ, RZ, R4 ;  /* 0x000000ffffb77224 */ /* 0x000fe200078e0004 */
[----:B------:R-:W-:Y:S01]  /*157c0*/  MOV R2, R0 ;  /* 0x0000000000027202 */ /* 0x000fe20000000f00 */
[----:B------:R-:W-:Y:S01]  /*157d0*/  IMAD.MOV.U32 R184, RZ, RZ, 0x1f ;  /* 0x0000001fffb87424 */ /* 0x000fe200078e00ff */
[----:B------:R-:W-:-:S02]  /*157e0*/  MOV R3, 0x15800 ;  /* 0x0001580000037802 */ /* 0x000fc40000000f00 */
[----:B--23--:R-:W-:Y:S05]  /*157f0*/  CALL.REL.NOINC `($__internal_61_$__cuda_sm70_shflsync_idx_p) ;  /* 0x00002bc000007944 */ /* 0x00cfea0003c00000 */
[----:B------:R-:W-:Y:S01]  /*15800*/  MOV R5, R184 ;  /* 0x000000b800057202 */ /* 0x000fe20000000f00 */
[----:B------:R-:W-:Y:S05]  /*15810*/  BRA `(.L_x_3535) ;  /* 0xfffeae7000007947 */ /* 0x000fea000383ffff */
.L_x_3555:
[----:B------:R-:W-:Y:S01]  /*15820*/  IMAD.MOV.U32 R183, RZ, RZ, R9 ;  /* 0x000000ffffb77224 */ /* 0x000fe200078e0009 */
[----:B------:R-:W-:Y:S01]  /*15830*/  MOV R2, RZ ;  /* 0x000000ff00027202 */ /* 0x000fe20000000f00 */
[----:B------:R-:W-:Y:S01]  /*15840*/  IMAD.MOV.U32 R184, RZ, RZ, 0x181f ;  /* 0x0000181fffb87424 */ /* 0x000fe200078e00ff */
[----:B------:R-:W-:-:S02]  /*15850*/  MOV R3, 0x15870 ;  /* 0x0001587000037802 */ /* 0x000fc40000000f00 */
[----:B-----5:R-:W-:Y:S05]  /*15860*/  CALL.REL.NOINC `($__internal_61_$__cuda_sm70_shflsync_idx_p) ;  /* 0x00002b5000007944 */ /* 0x020fea0003c00000 */
[----:B------:R-:W-:Y:S01]  /*15870*/  MOV R8, R184 ;  /* 0x000000b800087202 */ /* 0x000fe20000000f00 */
[----:B------:R-:W-:Y:S05]  /*15880*/  BRA `(.L_x_3711) ;  /* 0xfffed12000007947 */ /* 0x000fea000383ffff */
.L_x_3556:
[----:B------:R-:W-:Y:S01]  /*15890*/  IMAD.MOV.U32 R183, RZ, RZ, R12 ;  /* 0x000000ffffb77224 */ /* 0x000fe200078e000c */
[----:B------:R-:W-:Y:S01]  /*158a0*/  MOV R2, RZ ;  /* 0x000000ff00027202 */ /* 0x000fe20000000f00 */
[----:B------:R-:W-:Y:S01]  /*158b0*/  IMAD.MOV.U32 R184, RZ, RZ, 0x181f ;  /* 0x0000181fffb87424 */ /* 0x000fe200078e00ff */
[----:B------:R-:W-:-:S02]  /*158c0*/  MOV R3, 0x158e0 ;  /* 0x000158e000037802 */ /* 0x000fc40000000f00 */
[----:B-12--5:R-:W-:Y:S05]  /*158d0*/  CALL.REL.NOINC `($__internal_61_$__cuda_sm70_shflsync_idx_p) ;  /* 0x00002ae000007944 */ /* 0x026fea0003c00000 */
[----:B------:R-:W-:Y:S01]  /*158e0*/  MOV R0, R184 ;  /* 0x000000b800007202 */ /* 0x000fe20000000f00 */
[----:B------:R-:W-:Y:S05]  /*158f0*/  BRA `(.L_x_3712) ;  /* 0xfffed0d000007947 */ /* 0x000fea000383ffff */
.L_x_3559:
[----:B------:R-:W-:Y:S01]  /*15900*/  IMAD.MOV.U32 R183, RZ, RZ, R9 ;  /* 0x000000ffffb77224 */ /* 0x000fe200078e0009 */
[----:B--2---:R-:W-:Y:S01]  /*15910*/  MOV R2, 0x1 ;  /* 0x0000000100027802 */ /* 0x004fe20000000f00 */
[----:B------:R-:W-:Y:S01]  /*15920*/  IMAD.MOV.U32 R184, RZ, RZ, 0x181f ;  /* 0x0000181fffb87424 */ /* 0x000fe200078e00ff */
[----:B------:R-:W-:-:S02]  /*15930*/  MOV R3, 0x15950 ;  /* 0x0001595000037802 */ /* 0x000fc40000000f00 */
[----:B-1-345:R-:W-:Y:S05]  /*15940*/  CALL.REL.NOINC `($__internal_61_$__cuda_sm70_shflsync_idx_p) ;  /* 0x00002a7000007944 */ /* 0x03afea0003c00000 */
[----:B------:R-:W-:Y:S01]  /*15950*/  IMAD.MOV.U32 R8, RZ, RZ, R184 ;  /* 0x000000ffff087224 */ /* 0x000fe200078e00b8 */
[----:B------:R-:W-:Y:S01]  /*15960*/  MOV R2, 0x1 ;  /* 0x0000000100027802 */ /* 0x000fe20000000f00 */
[----:B------:R-:W-:Y:S01]  /*15970*/  IMAD.MOV.U32 R183, RZ, RZ, R12 ;  /* 0x000000ffffb77224 */ /* 0x000fe200078e000c */
[----:B------:R-:W-:-:S02]  /*15980*/  MOV R184, 0x181f ;  /* 0x0000181f00b87802 */ /* 0x000fc40000000f00 */
[----:B------:R-:W-:Y:S02]  /*15990*/  MOV R3, 0x159b0 ;  /* 0x000159b000037802 */ /* 0x000fe40000000f00 */
[----:B------:R-:W-:Y:S05]  /*159a0*/  CALL.REL.NOINC `($__internal_61_$__cuda_sm70_shflsync_idx_p) ;  /* 0x00002a1000007944 */ /* 0x000fea0003c00000 */
[----:B------:R-:W-:Y:S01]  /*159b0*/  MOV R0, R184 ;  /* 0x000000b800007202 */ /* 0x000fe20000000f00 */
[----:B------:R-:W-:Y:S05]  /*159c0*/  BRA `(.L_x_3713) ;  /* 0xfffed18000007947 */ /* 0x000fea000383ffff */
.L_x_3562:
[----:B------:R-:W-:Y:S01]  /*159d0*/  IMAD.MOV.U32 R183, RZ, RZ, R9 ;  /* 0x000000ffffb77224 */ /* 0x000fe200078e0009 */
[----:B-1----:R-:W-:Y:S01]  /*159e0*/  MOV R2, 0x2 ;  /* 0x0000000200027802 */ /* 0x002fe20000000f00 */
[----:B------:R-:W-:Y:S01]  /*159f0*/  IMAD.MOV.U32 R184, RZ, RZ, 0x181f ;  /* 0x0000181fffb87424 */ /* 0x000fe200078e00ff */
[----:B------:R-:W-:Y:S02]  /*15a00*/  MOV R3, 0x15a20 ;  /* 0x00015a2000037802 */ /* 0x000fe40000000f00 */
[----:B--2345:R-:W-:Y:S05]  /*15a10*/  CALL.REL.NOINC `($__internal_61_$__cuda_sm70_shflsync_idx_p) ;  /* 0x000029a000007944 */ /* 0x03cfea0003c00000 */
[----:B------:R-:W-:Y:S01]  /*15a20*/  MOV R8, R184 ;  /* 0x000000b800087202 */ /* 0x000fe20000000f00 */
[----:B------:R-:W-:Y:S05]  /*15a30*/  BRA `(.L_x_3714) ;  /* 0xfffed27000007947 */ /* 0x000fea000383ffff */
.L_x_3563:
[----:B------:R-:W-:Y:S01]  /*15a40*/  IMAD.MOV.U32 R183, RZ, RZ, R12 ;  /* 0x000000ffffb77224 */ /* 0x000fe200078e000c */
[----:B------:R-:W-:Y:S01]  /*15a50*/  MOV R2, 0x2 ;  /* 0x0000000200027802 */ /* 0x000fe20000000f00 */
[----:B------:R-:W-:Y:S01]  /*15a60*/  IMAD.MOV.U32 R184, RZ, RZ, 0x181f ;  /* 0x0000181fffb87424 */ /* 0x000fe200078e00ff */
[----:B------:R-:W-:Y:S02]  /*15a70*/  MOV R3, 0x15a90 ;  /* 0x00015a9000037802 */ /* 0x000fe40000000f00 */
[----:B-12345:R-:W-:Y:S05]  /*15a80*/  CALL.REL.NOINC `($__internal_61_$__cuda_sm70_shflsync_idx_p) ;  /* 0x0000293000007944 */ /* 0x03efea0003c00000 */
[----:B------:R-:W-:Y:S01]  /*15a90*/  MOV R0, R184 ;  /* 0x000000b800007202 */ /* 0x000fe20000000f00 */
[----:B------:R-:W-:Y:S05]  /*15aa0*/  BRA `(.L_x_3715) ;  /* 0xfffed22000007947 */ /* 0x000fea000383ffff */
.L_x_3566:
[----:B------:R-:W-:Y:S01]  /*15ab0*/  IMAD.MOV.U32 R183, RZ, RZ, R9 ;  /* 0x000000ffffb77224 */ /* 0x000fe200078e0009 */
[----:B-1----:R-:W-:Y:S01]  /*15ac0*/  MOV R2, 0x3 ;  /* 0x0000000300027802 */ /* 0x002fe20000000f00 */
[----:B------:R-:W-:Y:S01]  /*15ad0*/  IMAD.MOV.U32 R184, RZ, RZ, 0x181f ;  /* 0x0000181fffb87424 */ /* 0x000fe200078e00ff */
[----:B------:R-:W-:-:S02]  /*15ae0*/  MOV R3, 0x15b00 ;  /* 0x00015b0000037802 */ /* 0x000fc40000000f00 */
[----:B--2345:R-:W-:Y:S05]  /*15af0*/  CALL.REL.NOINC `($__internal_61_$__cuda_sm70_shflsync_idx_p) ;  /* 0x000028c000007944 */ /* 0x03cfea0003c00000 */
        /* <DEDUP_REMOVED lines=8> */
.L_x_3569:
[----:B------:R-:W-:Y:S01]  /*15b80*/  IMAD.MOV.U32 R183, RZ, RZ, R5 ;  /* 0x000000ffffb77224 */ /* 0x000fe200078e0005 */
[----:B------:R-:W-:Y:S01]  /*15b90*/  MOV R2, RZ ;  /* 0x000000ff00027202 */ /* 0x000fe20000000f00 */
[----:B------:R-:W-:Y:S01]  /*15ba0*/  IMAD.MOV.U32 R184, RZ, RZ, 0x181f ;  /* 0x0000181fffb87424 */ /* 0x000fe200078e00ff */
[----:B------:R-:W-:Y:S02]  /*15bb0*/  MOV R3, 0x15bd0 ;  /* 0x00015bd000037802 */ /* 0x000fe40000000f00 */
[----:B------:R-:W-:Y:S05]  /*15bc0*/  CALL.REL.NOINC `($__internal_61_$__cuda_sm70_shflsync_idx_p) ;  /* 0x000027f000007944 */ /* 0x000fea0003c00000 */
[----:B------:R-:W-:Y:S01]  /*15bd0*/  MOV R4, R184 ;  /* 0x000000b800047202 */ /* 0x000fe20000000f00 */
[----:B------:R-:W-:Y:S05]  /*15be0*/  BRA `(.L_x_3717) ;  /* 0xfffee80000007947 */ /* 0x000fea000383ffff */
.L_x_3570:
[----:B------:R-:W-:Y:S01]  /*15bf0*/  IMAD.MOV.U32 R183, RZ, RZ, R12 ;  /* 0x000000ffffb77224 */ /* 0x000fe200078e000c */
[----:B------:R-:W-:Y:S01]  /*15c00*/  MOV R2, RZ ;  /* 0x000000ff00027202 */ /* 0x000fe20000000f00 */
[----:B------:R-:W-:Y:S01]  /*15c10*/  IMAD.MOV.U32 R184, RZ, RZ, 0x181f ;  /* 0x0000181fffb87424 */ /* 0x000fe200078e00ff */
[----:B------:R-:W-:Y:S02]  /*15c20*/  MOV R3, 0x15c40 ;  /* 0x00015c4000037802 */ /* 0x000fe40000000f00 */
[----:B-12---:R-:W-:Y:S05]  /*15c30*/  CALL.REL.NOINC `($__internal_61_$__cuda_sm70_shflsync_idx_p) ;  /* 0x0000278000007944 */ /* 0x006fea0003c00000 */
        /* <DEDUP_REMOVED lines=22> */
[----:B-1----:R-:W-:Y:S05]  /*15da0*/  CALL.REL.NOINC `($__internal_61_$__cuda_sm70_shflsync_idx_p) ;  /* 0x0000261000007944 */ /* 0x002fea0003c00000 */
        /* <DEDUP_REMOVED lines=8> */
.L_x_3571:
[----:B------:R-:W-:Y:S01]  /*15e30*/  IMAD.MOV.U32 R183, RZ, RZ, R4 ;  /* 0x000000ffffb77224 */ /* 0x000fe200078e0004 */
[----:B------:R-:W-:Y:S01]  /*15e40*/  MOV R2, RZ ;  /* 0x000000ff00027202 */ /* 0x000fe20000000f00 */
[----:B------:R-:W-:Y:S01]  /*15e50*/  IMAD.MOV.U32 R184, RZ, RZ, 0x1c1f ;  /* 0x00001c1fffb87424 */ /* 0x000fe200078e00ff */
[----:B------:R-:W-:Y:S02]  /*15e60*/  MOV R3, 0x15e80 ;  /* 0x00015e8000037802 */ /* 0x000fe40000000f00 */
[----:B------:R-:W-:Y:S05]  /*15e70*/  CALL.REL.NOINC `($__internal_61_$__cuda_sm70_shflsync_idx_p) ;  /* 0x0000254000007944 */ /* 0x000fea0003c00000 */
[----:B------:R-:W-:Y:S01]  /*15e80*/  MOV R3, R184 ;  /* 0x000000b800037202 */ /* 0x000fe20000000f00 */
[----:B------:R-:W-:Y:S05]  /*15e90*/  BRA `(.L_x_3719) ;  /* 0xfffee8f000007947 */ /* 0x000fea000383ffff */
.L_x_3576:
[----:B------:R-:W-:Y:S01]  /*15ea0*/  IMAD.MOV.U32 R183, RZ, RZ, R4 ;  /* 0x000000ffffb77224 */ /* 0x000fe200078e0004 */
[----:B------:R-:W-:Y:S01]  /*15eb0*/  MOV R2, 0x1 ;  /* 0x0000000100027802 */ /* 0x000fe20000000f00 */
[----:B------:R-:W-:Y:S01]  /*15ec0*/  IMAD.MOV.U32 R184, RZ, RZ, 0x1c1f ;  /* 0x00001c1fffb87424 */ /* 0x000fe200078e00ff */
[----:B------:R-:W-:Y:S02]  /*15ed0*/  MOV R3, 0x15ef0 ;  /* 0x00015ef000037802 */ /* 0x000fe40000000f00 */
[----:B-1----:R-:W-:Y:S05]  /*15ee0*/  CALL.REL.NOINC `($__internal_61_$__cuda_sm70_shflsync_idx_p) ;  /* 0x000024d000007944 */ /* 0x002fea0003c00000 */
[----:B------:R-:W-:Y:S01]  /*15ef0*/  MOV R3, R184 ;  /* 0x000000b800037202 */ /* 0x000fe20000000f00 */
[----:B------:R-:W-:Y:S05]  /*15f00*/  BRA `(.L_x_3720) ;  /* 0xfffeed6000007947 */ /* 0x000fea000383ffff */
.L_x_3581:
[----:B------:R-:W-:Y:S01]  /*15f10*/  IMAD.MOV.U32 R128, RZ, RZ, R4 ;  /* 0x000000ffff807224 */ /* 0x000fe200078e0004 */
[----:B------:R-:W-:-:S02]  /*15f20*/  MOV R0, 0x2 ;  /* 0x0000000200007802 */ /* 0x000fc40000000f00 */
[----:B------:R-:W-:Y:S02]  /*15f30*/  MOV R2, 0x15f50 ;  /* 0x00015f5000027802 */ /* 0x000fe40000000f00 */
[----:B------:R-:W-:Y:S05]  /*15f40*/  CALL.REL.NOINC `($__internal_60_$__cuda_sm70_shflsync_bfly_p) ;  /* 0x0000241000007944 */ /* 0x000fea0003c00000 */
[----:B------:R-:W-:Y:S05]  /*15f50*/  BRA `(.L_x_3721) ;  /* 0xfffef3c000007947 */ /* 0x000fea000383ffff */
.L_x_3582:
[----:B------:R-:W-:Y:S01]  /*15f60*/  IMAD.MOV.U32 R128, RZ, RZ, R4 ;  /* 0x000000ffff807224 */ /* 0x000fe200078e0004 */
[----:B------:R-:W-:Y:S02]  /*15f70*/  MOV R0, 0x1 ;  /* 0x0000000100007802 */ /* 0x000fe40000000f00 */
[----:B------:R-:W-:Y:S02]  /*15f80*/  MOV R2, 0x15fa0 ;  /* 0x00015fa000027802 */ /* 0x000fe40000000f00 */
[----:B------:R-:W-:Y:S05]  /*15f90*/  CALL.REL.NOINC `($__internal_60_$__cuda_sm70_shflsync_bfly_p) ;  /* 0x000023c000007944 */ /* 0x000fea0003c00000 */
[----:B------:R-:W-:Y:S01]  /*15fa0*/  FMNMX.FTZ R129, R4, R0, !PT ;  /* 0x0000000004817209 */ /* 0x000fe20007810000 */
[----:B------:R-:W-:Y:S01]  /*15fb0*/  IMAD.MOV.U32 R128, RZ, RZ, R5 ;  /* 0x000000ffff807224 */ /* 0x000fe200078e0005 */
[----:B------:R-:W-:Y:S01]  /*15fc0*/  MOV R2, 0x15ff0 ;  /* 0x00015ff000027802 */ /* 0x000fe20000000f00 */
[----:B------:R-:W-:Y:S02]  /*15fd0*/  IMAD.MOV.U32 R0, RZ, RZ, 0x2 ;  /* 0x00000002ff007424 */ /* 0x000fe400078e00ff */
[----:B------:R-:W-:Y:S05]  /*15fe0*/  CALL.REL.NOINC `($__internal_60_$__cuda_sm70_shflsync_bfly_p) ;  /* 0x0000237000007944 */ /* 0x000fea0003c00000 */
[----:B------:R-:W-:Y:S01]  /*15ff0*/  FMNMX.FTZ R5, R5, R0, !PT ;  /* 0x0000000005057209 */ /* 0x000fe20007810000 */
[----:B------:R-:W-:Y:S01]  /*16000*/  IMAD.MOV.U32 R0, RZ, RZ, 0x1 ;  /* 0x00000001ff007424 */ /* 0x000fe200078e00ff */
[----:B------:R-:W-:-:S03]  /*16010*/  MOV R2, 0x16040 ;  /* 0x0001604000027802 */ /* 0x000fc60000000f00 */
[----:B------:R-:W-:Y:S02]  /*16020*/  IMAD.MOV.U32 R128, RZ, RZ, R5 ;  /* 0x000000ffff807224 */ /* 0x000fe400078e0005 */
[----:B------:R-:W-:Y:S05]  /*16030*/  CALL.REL.NOINC `($__internal_60_$__cuda_sm70_shflsync_bfly_p) ;  /* 0x0000232000007944 */ /* 0x000fea0003c00000 */
[----:B------:R-:W-:Y:S01]  /*16040*/  MOV R3, R0 ;  /* 0x0000000000037202 */ /* 0x000fe20000000f00 */
[----:B------:R-:W-:Y:S05]  /*16050*/  BRA `(.L_x_3722) ;  /* 0xfffef33000007947 */ /* 0x000fea000383ffff */
.L_x_3590:
[----:B------:R-:W-:Y:S01]  /*16060*/  MOV R2, RZ ;  /* 0x000000ff00027202 */ /* 0x000fe20000000f00 */
[----:B------:R-:W-:Y:S01]  /*16070*/  IMAD.MOV.U32 R183, RZ, RZ, R5 ;  /* 0x000000ffffb77224 */ /* 0x000fe200078e0005 */
[----:B------:R-:W-:Y:S01]  /*16080*/  MOV R3, 0x160b0 ;  /* 0x000160b000037802 */ /* 0x000fe20000000f00 */
[----:B------:R-:W-:Y:S02]  /*16090*/  IMAD.MOV.U32 R184, RZ, RZ, 0x181f ;  /* 0x0000181fffb87424 */ /* 0x000fe400078e00ff */
[----:B-1234-:R-:W-:Y:S05]  /*160a0*/  CALL.REL.NOINC `($__internal_61_$__cuda_sm70_shflsync_idx_p) ;  /* 0x0000231000007944 */ /* 0x01efea0003c00000 */
[----:B------:R-:W-:Y:S01]  /*160b0*/  MOV R4, R184 ;  /* 0x000000b800047202 */ /* 0x000fe20000000f00 */
[----:B------:R-:W-:-:S05]  /*160c0*/  BRA `(.L_x_3723) ;  /* 0xffff081000007947 */ /* 0x000fca000383ffff */
.L_x_3591:
[----:B------:R-:W-:Y:S01]  /*160d0*/  MOV R2, RZ ;  /* 0x000000ff00027202 */ /* 0x000fe20000000f00 */
[----:B------:R-:W-:Y:S01]  /*160e0*/  IMAD.MOV.U32 R183, RZ, RZ, R13 ;  /* 0x000000ffffb77224 */ /* 0x000fe200078e000d */
[----:B------:R-:W-:Y:S01]  /*160f0*/  MOV R3, 0x16120 ;  /* 0x0001612000037802 */ /* 0x000fe20000000f00 */
[----:B------:R-:W-:Y:S02]  /*16100*/  IMAD.MOV.U32 R184, RZ, RZ, 0x181f ;  /* 0x0000181fffb87424 */ /* 0x000fe400078e00ff */
[----:B-1234-:R-:W-:Y:S05]  /*16110*/  CALL.REL.NOINC `($__internal_61_$__cuda_sm70_shflsync_idx_p) ;  /* 0x000022a000007944 */ /* 0x01efea0003c00000 */
        /* <DEDUP_REMOVED lines=22> */
[----:B------:R-:W-:Y:S05]  /*16280*/  CALL.REL.NOINC `($__internal_61_$__cuda_sm70_shflsync_idx_p) ;  /* 0x0000213000007944 */ /* 0x000fea0003c00000 */
[----:B------:R-:W-:Y:S01]  /*16290*/  MOV R2, 0x1 ;  /* 0x0000000100027802 */ /* 0x000fe20000000f00 */
[----:B------:R-:W-:Y:S01]  /*162a0*/  IMAD.MOV.U32 R4, RZ, RZ, R184 ;  /* 0x000000ffff047224 */ /* 0x000fe200078e00b8 */
[----:B------:R-:W-:Y:S01]  /*162b0*/  MOV R184, 0x181f ;  /* 0x0000181f00b87802 */ /* 0x000fe20000000f00 */
[----:B------:R-:W-:Y:S01]  /*162c0*/  IMAD.MOV.U32 R183, RZ, RZ, R13 ;  /* 0x000000ffffb77224 */ /* 0x000fe200078e000d */
[----:B------:R-:W-:Y:S02]  /*162d0*/  MOV R3, 0x162f0 ;  /* 0x000162f000037802 */ /* 0x000fe40000000f00 */
[----:B------:R-:W-:Y:S05]  /*162e0*/  CALL.REL.NOINC `($__internal_61_$__cuda_sm70_shflsync_idx_p) ;  /* 0x000020d000007944 */ /* 0x000fea0003c00000 */
[----:B------:R-:W-:Y:S01]  /*162f0*/  MOV R0, R184 ;  /* 0x000000b800007202 */ /* 0x000fe20000000f00 */
[----:B------:R-:W-:-:S05]  /*16300*/  BRA `(.L_x_3724) ;  /* 0xffff072000007947 */ /* 0x000fca000383ffff */
.L_x_3594:
[----:B------:R-:W-:Y:S01]  /*16310*/  MOV R2, RZ ;  /* 0x000000ff00027202 */ /* 0x000fe20000000f00 */
[----:B------:R-:W-:Y:S01]  /*16320*/  IMAD.MOV.U32 R183, RZ, RZ, R129 ;  /* 0x000000ffffb77224 */ /* 0x000fe200078e0081 */
[----:B------:R-:W-:Y:S01]  /*16330*/  MOV R3, 0x16360 ;  /* 0x0001636000037802 */ /* 0x000fe20000000f00 */
[----:B------:R-:W-:Y:S02]  /*16340*/  IMAD.MOV.U32 R184, RZ, RZ, 0x181f ;  /* 0x0000181fffb87424 */ /* 0x000fe400078e00ff */
[----:B------:R-:W-:Y:S05]  /*16350*/  CALL.REL.NOINC `($__internal_61_$__cuda_sm70_shflsync_idx_p) ;  /* 0x0000206000007944 */ /* 0x000fea0003c00000 */
[----:B------:R-:W-:Y:S01]  /*16360*/  MOV R128, R184 ;  /* 0x000000b800807202 */ /* 0x000fe20000000f00 */
[----:B------:R-:W-:-:S05]  /*16370*/  BRA `(.L_x_3725) ;  /* 0xffff141000007947 */ /* 0x000fca000383ffff */
.L_x_3595:
[----:B------:R-:W-:Y:S01]  /*16380*/  MOV R2, RZ ;  /* 0x000000ff00027202 */ /* 0x000fe20000000f00 */
[----:B------:R-:W-:Y:S01]  /*16390*/  IMAD.MOV.U32 R183, RZ, RZ, R139 ;  /* 0x000000ffffb77224 */ /* 0x000fe200078e008b */
[----:B------:R-:W-:Y:S01]  /*163a0*/  MOV R3, 0x163d0 ;  /* 0x000163d000037802 */ /* 0x000fe20000000f00 */
[----:B------:R-:W-:Y:S02]  /*163b0*/  IMAD.MOV.U32 R184, RZ, RZ, 0x181f ;  /* 0x0000181fffb87424 */ /* 0x000fe400078e00ff */
[----:B-12---:R-:W-:Y:S05]  /*163c0*/  CALL.REL.NOINC `($__internal_61_$__cuda_sm70_shflsync_idx_p) ;  /* 0x00001ff000007944 */ /* 0x006fea0003c00000 */
        /* <DEDUP_REMOVED lines=31> */
.L_x_3596:
[----:B------:R-:W-:Y:S01]  /*165c0*/  MOV R2, RZ ;  /* 0x000000ff00027202 */ /* 0x000fe20000000f00 */
[----:B------:R-:W-:Y:S01]  /*165d0*/  IMAD.MOV.U32 R183, RZ, RZ, R128 ;  /* 0x000000ffffb77224 */ /* 0x000fe200078e0080 */
[----:B------:R-:W-:Y:S01]  /*165e0*/  MOV R3, 0x16610 ;  /* 0x0001661000037802 */ /* 0x000fe20000000f00 */
[----:B------:R-:W-:Y:S02]  /*165f0*/  IMAD.MOV.U32 R184, RZ, RZ, 0x1c1f ;  /* 0x00001c1fffb87424 */ /* 0x000fe400078e00ff */
[----:B------:R-:W-:Y:S05]  /*16600*/  CALL.REL.NOINC `($__internal_61_$__cuda_sm70_shflsync_idx_p) ;  /* 0x00001db000007944 */ /* 0x000fea0003c00000 */
[----:B------:R-:W-:Y:S01]  /*16610*/  MOV R3, R184 ;  /* 0x000000b800037202 */ /* 0x000fe20000000f00 */
[----:B------:R-:W-:-:S05]  /*16620*/  BRA `(.L_x_3727) ;  /* 0xffff151000007947 */ /* 0x000fca000383ffff */
.L_x_3601:
[----:B------:R-:W-:Y:S01]  /*16630*/  MOV R2, 0x1 ;  /* 0x0000000100027802 */ /* 0x000fe20000000f00 */
[----:B------:R-:W-:Y:S01]  /*16640*/  IMAD.MOV.U32 R183, RZ, RZ, R128 ;  /* 0x000000ffffb77224 */ /* 0x000fe200078e0080 */
[----:B------:R-:W-:Y:S01]  /*16650*/  MOV R3, 0x16680 ;  /* 0x0001668000037802 */ /* 0x000fe20000000f00 */
[----:B------:R-:W-:Y:S02]  /*16660*/  IMAD.MOV.U32 R184, RZ, RZ, 0x1c1f ;  /* 0x00001c1fffb87424 */ /* 0x000fe400078e00ff */
[----:B-1----:R-:W-:Y:S05]  /*16670*/  CALL.REL.NOINC `($__internal_61_$__cuda_sm70_shflsync_idx_p) ;  /* 0x00001d4000007944 */ /* 0x002fea0003c00000 */
[----:B------:R-:W-:Y:S01]  /*16680*/  MOV R3, R184 ;  /* 0x000000b800037202 */ /* 0x000fe20000000f00 */
[----:B------:R-:W-:-:S05]  /*16690*/  BRA `(.L_x_3728) ;  /* 0xffff19b000007947 */ /* 0x000fca000383ffff */
.L_x_3606:
[----:B------:R-:W-:Y:S02]  /*166a0*/  MOV R0, 0x2 ;  /* 0x0000000200007802 */ /* 0x000fe40000000f00 */
[----:B------:R-:W-:Y:S02]  /*166b0*/  MOV R2, 0x166d0 ;  /* 0x000166d000027802 */ /* 0x000fe40000000f00 */
[----:B------:R-:W-:Y:S05]  /*166c0*/  CALL.REL.NOINC `($__internal_60_$__cuda_sm70_shflsync_bfly_p) ;  /* 0x00001c9000007944 */ /* 0x000fea0003c00000 */
[----:B------:R-:W-:-:S05]  /*166d0*/  BRA `(.L_x_3729) ;  /* 0xffff207000007947 */ /* 0x000fca000383ffff */
.L_x_3607:
[----:B------:R-:W-:Y:S01]  /*166e0*/  MOV R0, 0x1 ;  /* 0x0000000100007802 */ /* 0x000fe20000000f00 */
[----:B-1----:R-:W-:Y:S01]  /*166f0*/  IMAD.MOV.U32 R128, RZ, RZ, R4 ;  /* 0x000000ffff807224 */ /* 0x002fe200078e0004 */
[----:B------:R-:W-:Y:S02]  /*16700*/  MOV R2, 0x16720 ;  /* 0x0001672000027802 */ /* 0x000fe40000000f00 */
[----:B------:R-:W-:Y:S05]  /*16710*/  CALL.REL.NOINC `($__internal_60_$__cuda_sm70_shflsync_bfly_p) ;  /* 0x00001c4000007944 */ /* 0x000fea0003c00000 */
[----:B------:R-:W-:Y:S01]  /*16720*/  IMAD.MOV.U32 R128, RZ, RZ, R5 ;  /* 0x000000ffff807224 */ /* 0x000fe200078e0005 */
[----:B------:R-:W-:Y:S01]  /*16730*/  FMNMX.FTZ R129, R4, R0, !PT ;  /* 0x0000000004817209 */ /* 0x000fe20007810000 */
[----:B------:R-:W-:Y:S01]  /*16740*/  IMAD.MOV.U32 R0, RZ, RZ, 0x2 ;  /* 0x00000002ff007424 */ /* 0x000fe200078e00ff */
[----:B------:R-:W-:Y:S02]  /*16750*/  MOV R2, 0x16770 ;  /* 0x0001677000027802 */ /* 0x000fe40000000f00 */
[----:B------:R-:W-:Y:S05]  /*16760*/  CALL.REL.NOINC `($__internal_60_$__cuda_sm70_shflsync_bfly_p) ;  /* 0x00001bf000007944 */ /* 0x000fea0003c00000 */
[----:B------:R-:W-:Y:S01]  /*16770*/  FMNMX.FTZ R128, R5, R0, !PT ;  /* 0x0000000005807209 */ /* 0x000fe20007810000 */
[----:B------:R-:W-:Y:S01]  /*16780*/  IMAD.MOV.U32 R0, RZ, RZ, 0x1 ;  /* 0x00000001ff007424 */ /* 0x000fe200078e00ff */
[----:B------:R-:W-:Y:S02]  /*16790*/  MOV R2, 0x167b0 ;  /* 0x000167b000027802 */ /* 0x000fe40000000f00 */
[----:B------:R-:W-:Y:S05]  /*167a0*/  CALL.REL.NOINC `($__internal_60_$__cuda_sm70_shflsync_bfly_p) ;  /* 0x00001bb000007944 */ /* 0x000fea0003c00000 */
[----:B------:R-:W-:-:S05]  /*167b0*/  BRA `(.L_x_3730) ;  /* 0xffff200000007947 */ /* 0x000fca000383ffff */
.L_x_3616:
[----:B------:R-:W-:Y:S01]  /*167c0*/  MOV R2, RZ ;  /* 0x000000ff00027202 */ /* 0x000fe20000000f00 */
[----:B------:R-:W-:Y:S01]  /*167d0*/  IMAD.MOV.U32 R183, RZ, RZ, R5 ;  /* 0x000000ffffb77224 */ /* 0x000fe200078e0005 */
[----:B------:R-:W-:Y:S01]  /*167e0*/  MOV R3, 0x16810 ;  /* 0x0001681000037802 */ /* 0x000fe20000000f00 */
[----:B------:R-:W-:Y:S02]  /*167f0*/  IMAD.MOV.U32 R184, RZ, RZ, 0x181f ;  /* 0x0000181fffb87424 */ /* 0x000fe400078e00ff */
[----:B-1234-:R-:W-:Y:S05]  /*16800*/  CALL.REL.NOINC `($__internal_61_$__cuda_sm70_shflsync_idx_p) ;  /* 0x00001bb000007944 */ /* 0x01efea0003c00000 */
[----:B------:R-:W-:Y:S01]  /*16810*/  MOV R4, R184 ;  /* 0x000000b800047202 */ /* 0x000fe20000000f00 */
[----:B------:R-:W-:-:S05]  /*16820*/  BRA `(.L_x_3731) ;  /* 0xffff3bc000007947 */ /* 0x000fca000383ffff */
.L_x_3617:
        /* <DEDUP_REMOVED lines=36> */
.L_x_3620:
[----:B------:R-:W-:Y:S01]  /*16a70*/  MOV R2, RZ ;  /* 0x000000ff00027202 */ /* 0x000fe20000000f00 */
[----:B------:R-:W-:Y:S01]  /*16a80*/  IMAD.MOV.U32 R183, RZ, RZ, R129 ;  /* 0x000000ffffb77224 */ /* 0x000fe200078e0081 */
[----:B------:R-:W-:Y:S01]  /*16a90*/  MOV R3, 0x16ac0 ;  /* 0x00016ac000037802 */ /* 0x000fe20000000f00 */
[----:B------:R-:W-:Y:S02]  /*16aa0*/  IMAD.MOV.U32 R184, RZ, RZ, 0x181f ;  /* 0x0000181fffb87424 */ /* 0x000fe400078e00ff */
[----:B------:R-:W-:Y:S05]  /*16ab0*/  CALL.REL.NOINC `($__internal_61_$__cuda_sm70_shflsync_idx_p) ;  /* 0x0000190000007944 */ /* 0x000fea0003c00000 */
[----:B------:R-:W-:Y:S01]  /*16ac0*/  MOV R128, R184 ;  /* 0x000000b800807202 */ /* 0x000fe20000000f00 */
[----:B------:R-:W-:-:S05]  /*16ad0*/  BRA `(.L_x_3733) ;  /* 0xffff47c000007947 */ /* 0x000fca000383ffff */
.L_x_3621:
        /* <DEDUP_REMOVED lines=36> */
.L_x_3622:
[----:B------:R-:W-:Y:S02]  /*16d20*/  MOV R0, 0x2 ;  /* 0x0000000200007802 */ /* 0x000fe40000000f00 */
[----:B------:R-:W-:Y:S02]  /*16d30*/  MOV R2, 0x16d50 ;  /* 0x00016d5000027802 */ /* 0x000fe40000000f00 */
[----:B------:R-:W-:Y:S05]  /*16d40*/  CALL.REL.NOINC `($__internal_60_$__cuda_sm70_shflsync_bfly_p) ;  /* 0x0000161000007944 */ /* 0x000fea0003c00000 */
[----:B------:R-:W-:-:S05]  /*16d50*/  BRA `(.L_x_3735) ;  /* 0xffff4a3000007947 */ /* 0x000fca000383ffff */
.L_x_3623:
        /* <DEDUP_REMOVED lines=14> */
.L_x_3626:
[----:B------:R-:W-:Y:S01]  /*16e40*/  MOV R2, RZ ;  /* 0x000000ff00027202 */ /* 0x000fe20000000f00 */
[----:B------:R-:W-:Y:S01]  /*16e50*/  IMAD.MOV.U32 R183, RZ, RZ, R12 ;  /* 0x000000ffffb77224 */ /* 0x000fe200078e000c */
[----:B------:R-:W-:Y:S01]  /*16e60*/  MOV R3, 0x16e90 ;  /* 0x00016e9000037802 */ /* 0x000fe20000000f00 */
[----:B------:R-:W-:Y:S02]  /*16e70*/  IMAD.MOV.U32 R184, RZ, RZ, 0x181f ;  /* 0x0000181fffb87424 */ /* 0x000fe400078e00ff */
[----:B-1234-:R-:W-:Y:S05]  /*16e80*/  CALL.REL.NOINC `($__internal_61_$__cuda_sm70_shflsync_idx_p) ;  /* 0x0000153000007944 */ /* 0x01efea0003c00000 */
[----:B------:R-:W-:Y:S01]  /*16e90*/  MOV R2, R184 ;  /* 0x000000b800027202 */ /* 0x000fe20000000f00 */
[----:B------:R-:W-:-:S05]  /*16ea0*/  BRA `(.L_x_3737) ;  /* 0xffff636000007947 */ /* 0x000fca000383ffff */
.L_x_3629:
[----:B------:R-:W-:Y:S01]  /*16eb0*/  MOV R2, RZ ;  /* 0x000000ff00027202 */ /* 0x000fe20000000f00 */
[----:B------:R-:W-:Y:S01]  /*16ec0*/  IMAD.MOV.U32 R183, RZ, RZ, R129 ;  /* 0x000000ffffb77224 */ /* 0x000fe200078e0081 */
[----:B------:R-:W-:Y:S01]  /*16ed0*/  MOV R3, 0x16f00 ;  /* 0x00016f0000037802 */ /* 0x000fe20000000f00 */
[----:B------:R-:W-:Y:S02]  /*16ee0*/  IMAD.MOV.U32 R184, RZ, RZ, 0x181f ;  /* 0x0000181fffb87424 */ /* 0x000fe400078e00ff */
[----:B------:R-:W-:Y:S05]  /*16ef0*/  CALL.REL.NOINC `($__internal_61_$__cuda_sm70_shflsync_idx_p) ;  /* 0x000014c000007944 */ /* 0x000fea0003c00000 */
[----:B------:R-:W-:Y:S01]  /*16f00*/  MOV R128, R184 ;  /* 0x000000b800807202 */ /* 0x000fe20000000f00 */
[----:B------:R-:W-:-:S05]  /*16f10*/  BRA `(.L_x_3738) ;  /* 0xffff713000007947 */ /* 0x000fca000383ffff */
.L_x_3630:
[----:B------:R-:W-:Y:S01]  /*16f20*/  MOV R2, RZ ;  /* 0x000000ff00027202 */ /* 0x000fe20000000f00 */
[----:B------:R-:W-:Y:S01]  /*16f30*/  IMAD.MOV.U32 R183, RZ, RZ, R138 ;  /* 0x000000ffffb77224 */ /* 0x000fe200078e008a */
[----:B------:R-:W-:Y:S01]  /*16f40*/  MOV R3, 0x16f70 ;  /* 0x00016f7000037802 */ /* 0x000fe20000000f00 */
[----:B------:R-:W-:Y:S02]  /*16f50*/  IMAD.MOV.U32 R184, RZ, RZ, 0x181f ;  /* 0x0000181fffb87424 */ /* 0x000fe400078e00ff */
[----:B-12---:R-:W-:Y:S05]  /*16f60*/  CALL.REL.NOINC `($__internal_61_$__cuda_sm70_shflsync_idx_p) ;  /* 0x0000145000007944 */ /* 0x006fea0003c00000 */
        /* <DEDUP_REMOVED lines=20> */
[----:B--2---:R-:W-:Y:S05]  /*170b0*/  CALL.REL.NOINC `($__internal_61_$__cuda_sm70_shflsync_idx_p) ;  /* 0x0000130000007944 */ /* 0x004fea0003c00000 */
        /* <DEDUP_REMOVED lines=8> */
.L_x_3631:
[----:B------:R-:W-:Y:S01]  /*17140*/  MOV R2, RZ ;  /* 0x000000ff00027202 */ /* 0x000fe20000000f00 */
[----:B------:R-:W-:Y:S01]  /*17150*/  IMAD.MOV.U32 R183, RZ, RZ, R128 ;  /* 0x000000ffffb77224 */ /* 0x000fe200078e0080 */
[----:B------:R-:W-:Y:S01]  /*17160*/  MOV R3, 0x17190 ;  /* 0x0001719000037802 */ /* 0x000fe20000000f00 */
[----:B------:R-:W-:Y:S02]  /*17170*/  IMAD.MOV.U32 R184, RZ, RZ, 0x1c1f ;  /* 0x00001c1fffb87424 */ /* 0x000fe400078e00ff */
[----:B------:R-:W-:Y:S05]  /*17180*/  CALL.REL.NOINC `($__internal_61_$__cuda_sm70_shflsync_idx_p) ;  /* 0x0000123000007944 */ /* 0x000fea0003c00000 */
[----:B------:R-:W-:Y:S01]  /*17190*/  MOV R3, R184 ;  /* 0x000000b800037202 */ /* 0x000fe20000000f00 */
[----:B------:R-:W-:-:S05]  /*171a0*/  BRA `(.L_x_3740) ;  /* 0xffff71a000007947 */ /* 0x000fca000383ffff */
.L_x_3636:
[----:B------:R-:W-:Y:S01]  /*171b0*/  MOV R2, 0x1 ;  /* 0x0000000100027802 */ /* 0x000fe20000000f00 */
[----:B------:R-:W-:Y:S01]  /*171c0*/  IMAD.MOV.U32 R183, RZ, RZ, R128 ;  /* 0x000000ffffb77224 */ /* 0x000fe200078e0080 */
[----:B------:R-:W-:Y:S01]  /*171d0*/  MOV R3, 0x17200 ;  /* 0x0001720000037802 */ /* 0x000fe20000000f00 */
[----:B------:R-:W-:Y:S02]  /*171e0*/  IMAD.MOV.U32 R184, RZ, RZ, 0x1c1f ;  /* 0x00001c1fffb87424 */ /* 0x000fe400078e00ff */
[----:B-1----:R-:W-:Y:S05]  /*171f0*/  CALL.REL.NOINC `($__internal_61_$__cuda_sm70_shflsync_idx_p) ;  /* 0x000011c000007944 */ /* 0x002fea0003c00000 */
[----:B------:R-:W-:Y:S01]  /*17200*/  MOV R3, R184 ;  /* 0x000000b800037202 */ /* 0x000fe20000000f00 */
[----:B------:R-:W-:-:S05]  /*17210*/  BRA `(.L_x_3741) ;  /* 0xffff764000007947 */ /* 0x000fca000383ffff */
.L_x_3641:
[----:B------:R-:W-:Y:S02]  /*17220*/  MOV R0, 0x2 ;  /* 0x0000000200007802 */ /* 0x000fe40000000f00 */
[----:B------:R-:W-:Y:S02]  /*17230*/  MOV R2, 0x17250 ;  /* 0x0001725000027802 */ /* 0x000fe40000000f00 */
[----:B------:R-:W-:Y:S05]  /*17240*/  CALL.REL.NOINC `($__internal_60_$__cuda_sm70_shflsync_bfly_p) ;  /* 0x0000111000007944 */ /* 0x000fea0003c00000 */
[----:B------:R-:W-:-:S05]  /*17250*/  BRA `(.L_x_3742) ;  /* 0xffff7d0000007947 */ /* 0x000fca000383ffff */
.L_x_3642:
        /* <DEDUP_REMOVED lines=10> */
[----:B------:R-:W-:Y:S03]  /*17300*/  MOV R2, 0x17330 ;  /* 0x0001733000027802 */ /* 0x000fe60000000f00 */
[----:B------:R-:W-:Y:S02]  /*17310*/  IMAD.MOV.U32 R128, RZ, RZ, R4 ;  /* 0x000000ffff807224 */ /* 0x000fe400078e0004 */
[----:B------:R-:W-:Y:S05]  /*17320*/  CALL.REL.NOINC `($__internal_60_$__cuda_sm70_shflsync_bfly_p) ;  /* 0x0000103000007944 */ /* 0x000fea0003c00000 */
[----:B------:R-:W-:-:S05]  /*17330*/  BRA `(.L_x_3743) ;  /* 0xffff7c9000007947 */ /* 0x000fca000383ffff */
.L_x_3644:
[----:B------:R-:W-:Y:S01]  /*17340*/  IMAD.MOV.U32 R128, RZ, RZ, R187 ;  /* 0x000000ffff807224 */ /* 0x000fe200078e00bb */
[----:B------:R-:W-:-:S02]  /*17350*/  MOV R0, 0x2 ;  /* 0x0000000200007802 */ /* 0x000fc40000000f00 */
[----:B------:R-:W-:Y:S02]  /*17360*/  MOV R2, 0x17380 ;  /* 0x0001738000027802 */ /* 0x000fe40000000f00 */
[----:B------:R-:W-:Y:S05]  /*17370*/  CALL.REL.NOINC `($__internal_60_$__cuda_sm70_shflsync_bfly_p) ;  /* 0x00000fe000007944 */ /* 0x000fea0003c00000 */
[----:B------:R-:W-:Y:S05]  /*17380*/  BRA `(.L_x_3744) ;  /* 0xffff93e000007947 */ /* 0x000fea000383ffff */
.L_x_3645:
[----:B------:R-:W-:Y:S01]  /*17390*/  IMAD.MOV.U32 R128, RZ, RZ, R4 ;  /* 0x000000ffff807224 */ /* 0x000fe200078e0004 */
[----:B------:R-:W-:Y:S02]  /*173a0*/  MOV R0, 0x1 ;  /* 0x0000000100007802 */ /* 0x000fe40000000f00 */
[----:B------:R-:W-:Y:S02]  /*173b0*/  MOV R2, 0x173d0 ;  /* 0x000173d000027802 */ /* 0x000fe40000000f00 */
[----:B-1----:R-:W-:Y:S05]  /*173c0*/  CALL.REL.NOINC `($__internal_60_$__cuda_sm70_shflsync_bfly_p) ;  /* 0x00000f9000007944 */ /* 0x002fea0003c00000 */
[----:B------:R-:W-:Y:S01]  /*173d0*/  FADD.FTZ R4, R4, R0 ;  /* 0x0000000004047221 */ /* 0x000fe20000010000 */
[----:B------:R-:W-:Y:S02]  /*173e0*/  MOV R128, R190 ;  /* 0x000000be00807202 */ /* 0x000fe40000000f00 */
[----:B------:R-:W-:Y:S02]  /*173f0*/  MOV R0, 0x2 ;  /* 0x0000000200007802 */ /* 0x000fe40000000f00 */
[----:B------:R-:W-:Y:S02]  /*17400*/  MOV R2, 0x17420 ;  /* 0x0001742000027802 */ /* 0x000fe40000000f00 */
[----:B------:R-:W-:Y:S05]  /*17410*/  CALL.REL.NOINC `($__internal_60_$__cuda_sm70_shflsync_bfly_p) ;  /* 0x00000f4000007944 */ /* 0x000fea0003c00000 */
[----:B------:R-:W-:Y:S01]  /*17420*/  FADD.FTZ R5, R190, R0 ;  /* 0x00000000be057221 */ /* 0x000fe20000010000 */
[----:B------:R-:W-:Y:S02]  /*17430*/  MOV R0, 0x1 ;  /* 0x0000000100007802 */ /* 0x000fe40000000f00 */
[----:B------:R-:W-:-:S02]  /*17440*/  MOV R2, 0x17470 ;  /* 0x0001747000027802 */ /* 0x000fc40000000f00 */
[----:B------:R-:W-:Y:S02]  /*17450*/  MOV R128, R5 ;  /* 0x0000000500807202 */ /* 0x000fe40000000f00 */
[----:B------:R-:W-:Y:S05]  /*17460*/  CALL.REL.NOINC `($__internal_60_$__cuda_sm70_shflsync_bfly_p) ;  /* 0x00000ef000007944 */ /* 0x000fea0003c00000 */
[----:B------:R-:W-:Y:S01]  /*17470*/  MOV R3, R0 ;  /* 0x0000000000037202 */ /* 0x000fe20000000f00 */
[----:B------:R-:W-:Y:S05]  /*17480*/  BRA `(.L_x_3745) ;  /* 0xffff935000007947 */ /* 0x000fea000383ffff */
.L_x_3652:
[----:B--234-:R-:W-:Y:S01]  /*17490*/  IMAD.MOV.U32 R183, RZ, RZ, R9 ;  /* 0x000000ffffb77224 */ /* 0x01cfe200078e0009 */
[----:B------:R-:W-:Y:S01]  /*174a0*/  MOV R2, RZ ;  /* 0x000000ff00027202 */ /* 0x000fe20000000f00 */
[----:B------:R-:W-:Y:S01]  /*174b0*/  IMAD.MOV.U32 R184, RZ, RZ, 0x181f ;  /* 0x0000181fffb87424 */ /* 0x000fe200078e00ff */
[----:B------:R-:W-:Y:S02]  /*174c0*/  MOV R3, 0x174e0 ;  /* 0x000174e000037802 */ /* 0x000fe40000000f00 */
[----:B-1----:R-:W-:Y:S05]  /*174d0*/  CALL.REL.NOINC `($__internal_61_$__cuda_sm70_shflsync_idx_p) ;  /* 0x00000ee000007944 */ /* 0x002fea0003c00000 */
[----:B------:R-:W-:Y:S01]  /*174e0*/  MOV R8, R184 ;  /* 0x000000b800087202 */ /* 0x000fe20000000f00 */
[----:B------:R-:W-:Y:S05]  /*174f0*/  BRA `(.L_x_3746) ;  /* 0xffffaa5000007947 */ /* 0x000fea000383ffff */
.L_x_3653:
[----:B------:R-:W-:Y:S01]  /*17500*/  IMAD.MOV.U32 R183, RZ, RZ, R11 ;  /* 0x000000ffffb77224 */ /* 0x000fe200078e000b */
[----:B------:R-:W-:Y:S01]  /*17510*/  MOV R2, RZ ;  /* 0x000000ff00027202 */ /* 0x000fe20000000f00 */
[----:B------:R-:W-:Y:S01]  /*17520*/  IMAD.MOV.U32 R184, RZ, RZ, 0x181f ;  /* 0x0000181fffb87424 */ /* 0x000fe200078e00ff */
[----:B------:R-:W-:Y:S02]  /*17530*/  MOV R3, 0x17550 ;  /* 0x0001755000037802 */ /* 0x000fe40000000f00 */
[----:B-123--:R-:W-:Y:S05]  /*17540*/  CALL.REL.NOINC `($__internal_61_$__cuda_sm70_shflsync_idx_p) ;  /* 0x00000e7000007944 */ /* 0x00efea0003c00000 */
[----:B------:R-:W-:Y:S01]  /*17550*/  MOV R0, R184 ;  /* 0x000000b800007202 */ /* 0x000fe20000000f00 */
[----:B------:R-:W-:Y:S05]  /*17560*/  BRA `(.L_x_3747) ;  /* 0xffffaa0000007947 */ /* 0x000fea000383ffff */
.L_x_3656:
[----:B------:R-:W-:Y:S01]  /*17570*/  IMAD.MOV.U32 R183, RZ, RZ, R9 ;  /* 0x000000ffffb77224 */ /* 0x000fe200078e0009 */
[----:B--2---:R-:W-:Y:S01]  /*17580*/  MOV R2, 0x1 ;  /* 0x0000000100027802 */ /* 0x004fe20000000f00 */
[----:B------:R-:W-:Y:S01]  /*17590*/  IMAD.MOV.U32 R184, RZ, RZ, 0x181f ;  /* 0x0000181fffb87424 */ /* 0x000fe200078e00ff */
[----:B------:R-:W-:-:S02]  /*175a0*/  MOV R3, 0x175c0 ;  /* 0x000175c000037802 */ /* 0x000fc40000000f00 */
[----:B-1-34-:R-:W-:Y:S05]  /*175b0*/  CALL.REL.NOINC `($__internal_61_$__cuda_sm70_shflsync_idx_p) ;  /* 0x00000e0000007944 */ /* 0x01afea0003c00000 */
        /* <DEDUP_REMOVED lines=8> */
.L_x_3659:
[----:B------:R-:W-:Y:S01]  /*17640*/  IMAD.MOV.U32 R183, RZ, RZ, R9 ;  /* 0x000000ffffb77224 */ /* 0x000fe200078e0009 */
[----:B--2---:R-:W-:Y:S01]  /*17650*/  MOV R2, 0x2 ;  /* 0x0000000200027802 */ /* 0x004fe20000000f00 */
[----:B------:R-:W-:Y:S01]  /*17660*/  IMAD.MOV.U32 R184, RZ, RZ, 0x181f ;  /* 0x0000181fffb87424 */ /* 0x000fe200078e00ff */
[----:B------:R-:W-:Y:S02]  /*17670*/  MOV R3, 0x17690 ;  /* 0x0001769000037802 */ /* 0x000fe40000000f00 */
[----:B-1-34-:R-:W-:Y:S05]  /*17680*/  CALL.REL.NOINC `($__internal_61_$__cuda_sm70_shflsync_idx_p) ;  /* 0x00000d3000007944 */ /* 0x01afea0003c00000 */
[----:B------:R-:W-:Y:S01]  /*17690*/  MOV R8, R184 ;  /* 0x000000b800087202 */ /* 0x000fe20000000f00 */
[----:B------:R-:W-:Y:S05]  /*176a0*/  BRA `(.L_x_3749) ;  /* 0xffffab9000007947 */ /* 0x000fea000383ffff */
.L_x_3660:
[----:B------:R-:W-:Y:S01]  /*176b0*/  IMAD.MOV.U32 R183, RZ, RZ, R11 ;  /* 0x000000ffffb77224 */ /* 0x000fe200078e000b */
[----:B--2---:R-:W-:Y:S01]  /*176c0*/  MOV R2, 0x2 ;  /* 0x0000000200027802 */ /* 0x004fe20000000f00 */
[----:B------:R-:W-:Y:S01]  /*176d0*/  IMAD.MOV.U32 R184, RZ, RZ, 0x181f ;  /* 0x0000181fffb87424 */ /* 0x000fe200078e00ff */
[----:B------:R-:W-:Y:S02]  /*176e0*/  MOV R3, 0x17700 ;  /* 0x0001770000037802 */ /* 0x000fe40000000f00 */
[----:B-1-34-:R-:W-:Y:S05]  /*176f0*/  CALL.REL.NOINC `($__internal_61_$__cuda_sm70_shflsync_idx_p) ;  /* 0x00000cc000007944 */ /* 0x01afea0003c00000 */
[----:B------:R-:W-:Y:S01]  /*17700*/  MOV R0, R184 ;  /* 0x000000b800007202 */ /* 0x000fe20000000f00 */
[----:B------:R-:W-:Y:S05]  /*17710*/  BRA `(.L_x_3750) ;  /* 0xffffab4000007947 */ /* 0x000fea000383ffff */
.L_x_3663:
[----:B------:R-:W-:Y:S01]  /*17720*/  IMAD.MOV.U32 R183, RZ, RZ, R9 ;  /* 0x000000ffffb77224 */ /* 0x000fe200078e0009 */
[----:B---3--:R-:W-:Y:S01]  /*17730*/  MOV R2, 0x3 ;  /* 0x0000000300027802 */ /* 0x008fe20000000f00 */
        /* <DEDUP_REMOVED lines=11> */
.L_x_3665:
[----:B------:R-:W-:Y:S01]  /*177f0*/  IMAD.MOV.U32 R183, RZ, RZ, R5 ;  /* 0x000000ffffb77224 */ /* 0x000fe200078e0005 */
[----:B------:R-:W-:Y:S01]  /*17800*/  MOV R2, RZ ;  /* 0x000000ff00027202 */ /* 0x000fe20000000f00 */
[----:B------:R-:W-:Y:S01]  /*17810*/  IMAD.MOV.U32 R184, RZ, RZ, 0x1c1f ;  /* 0x00001c1fffb87424 */ /* 0x000fe200078e00ff */
[----:B------:R-:W-:Y:S02]  /*17820*/  MOV R3, 0x17840 ;  /* 0x0001784000037802 */ /* 0x000fe40000000f00 */
[----:B------:R-:W-:Y:S05]  /*17830*/  CALL.REL.NOINC `($__internal_61_$__cuda_sm70_shflsync_idx_p) ;  /* 0x00000b8000007944 */ /* 0x000fea0003c00000 */
[----:B------:R-:W-:Y:S01]  /*17840*/  MOV R4, R184 ;  /* 0x000000b800047202 */ /* 0x000fe20000000f00 */
[----:B------:R-:W-:Y:S05]  /*17850*/  BRA `(.L_x_3752) ;  /* 0xffffaeb000007947 */ /* 0x000fea000383ffff */
.L_x_3666:
[----:B------:R-:W-:Y:S01]  /*17860*/  IMAD.MOV.U32 R183, RZ, RZ, R12 ;  /* 0x000000ffffb77224 */ /* 0x000fe200078e000c */
[----:B------:R-:W-:Y:S01]  /*17870*/  MOV R2, RZ ;  /* 0x000000ff00027202 */ /* 0x000fe20000000f00 */
[----:B------:R-:W-:Y:S01]  /*17880*/  IMAD.MOV.U32 R184, RZ, RZ, 0x1c1f ;  /* 0x00001c1fffb87424 */ /* 0x000fe200078e00ff */
[----:B------:R-:W-:Y:S02]  /*17890*/  MOV R3, 0x178b0 ;  /* 0x000178b000037802 */ /* 0x000fe40000000f00 */
[----:B-12---:R-:W-:Y:S05]  /*178a0*/  CALL.REL.NOINC `($__internal_61_$__cuda_sm70_shflsync_idx_p) ;  /* 0x00000b1000007944 */ /* 0x006fea0003c00000 */
[----:B------:R-:W-:Y:S01]  /*178b0*/  MOV R0, R184 ;  /* 0x000000b800007202 */ /* 0x000fe20000000f00 */
[----:B------:R-:W-:Y:S05]  /*178c0*/  BRA `(.L_x_3753) ;  /* 0xffffae6000007947 */ /* 0x000fea000383ffff */
.L_x_3669:
[----:B------:R-:W-:Y:S01]  /*178d0*/  IMAD.MOV.U32 R183, RZ, RZ, R5 ;  /* 0x000000ffffb77224 */ /* 0x000fe200078e0005 */
[----:B----4-:R-:W-:Y:S01]  /*178e0*/  MOV R2, 0x1 ;  /* 0x0000000100027802 */ /* 0x010fe20000000f00 */
[----:B------:R-:W-:Y:S01]  /*178f0*/  IMAD.MOV.U32 R184, RZ, RZ, 0x1c1f ;  /* 0x00001c1fffb87424 */ /* 0x000fe200078e00ff */
[----:B------:R-:W-:-:S02]  /*17900*/  MOV R3, 0x17920 ;  /* 0x0001792000037802 */ /* 0x000fc40000000f00 */
[----:B-123--:R-:W-:Y:S05]  /*17910*/  CALL.REL.NOINC `($__internal_61_$__cuda_sm70_shflsync_idx_p) ;  /* 0x00000aa000007944 */ /* 0x00efea0003c00000 */
        /* <DEDUP_REMOVED lines=8> */
.L_x_3673:
[----:B------:R-:W-:Y:S01]  /*179a0*/  IMAD.MOV.U32 R183, RZ, RZ, R9 ;  /* 0x000000ffffb77224 */ /* 0x000fe200078e0009 */
[----:B------:R-:W-:Y:S01]  /*179b0*/  MOV R2, RZ ;  /* 0x000000ff00027202 */ /* 0x000fe20000000f00 */
[----:B------:R-:W-:Y:S01]  /*179c0*/  IMAD.MOV.U32 R184, RZ, RZ, 0x181f ;  /* 0x0000181fffb87424 */ /* 0x000fe200078e00ff */
[----:B------:R-:W-:Y:S02]  /*179d0*/  MOV R3, 0x179f0 ;  /* 0x000179f000037802 */ /* 0x000fe40000000f00 */
[----:B------:R-:W-:Y:S05]  /*179e0*/  CALL.REL.NOINC `($__internal_61_$__cuda_sm70_shflsync_idx_p) ;  /* 0x000009d000007944 */ /* 0x000fea0003c00000 */
[----:B------:R-:W-:Y:S01]  /*179f0*/  MOV R8, R184 ;  /* 0x000000b800087202 */ /* 0x000fe20000000f00 */
[----:B------:R-:W-:Y:S05]  /*17a00*/  BRA `(.L_x_3755) ;  /* 0xffffc49000007947 */ /* 0x000fea000383ffff */
.L_x_3674:
[----:B------:R-:W-:Y:S01]  /*17a10*/  IMAD.MOV.U32 R183, RZ, RZ, R12 ;  /* 0x000000ffffb77224 */ /* 0x000fe200078e000c */
[----:B------:R-:W-:Y:S01]  /*17a20*/  MOV R2, RZ ;  /* 0x000000ff00027202 */ /* 0x000fe20000000f00 */
[----:B------:R-:W-:Y:S01]  /*17a30*/  IMAD.MOV.U32 R184, RZ, RZ, 0x181f ;  /* 0x0000181fffb87424 */ /* 0x000fe200078e00ff */
[----:B------:R-:W-:Y:S02]  /*17a40*/  MOV R3, 0x17a60 ;  /* 0x00017a6000037802 */ /* 0x000fe40000000f00 */
[----:B-12---:R-:W-:Y:S05]  /*17a50*/  CALL.REL.NOINC `($__internal_61_$__cuda_sm70_shflsync_idx_p) ;  /* 0x0000096000007944 */ /* 0x006fea0003c00000 */
[----:B------:R-:W-:Y:S01]  /*17a60*/  MOV R0, R184 ;  /* 0x000000b800007202 */ /* 0x000fe20000000f00 */
[----:B------:R-:W-:Y:S05]  /*17a70*/  BRA `(.L_x_3756) ;  /* 0xffffc44000007947 */ /* 0x000fea000383ffff */
.L_x_3677:
        /* <DEDUP_REMOVED lines=13> */
.L_x_3680:
[----:B------:R-:W-:Y:S01]  /*17b50*/  IMAD.MOV.U32 R183, RZ, RZ, R9 ;  /* 0x000000ffffb77224 */ /* 0x000fe200078e0009 */
[----:B-1----:R-:W-:Y:S01]  /*17b60*/  MOV R2, 0x2 ;  /* 0x0000000200027802 */ /* 0x002fe20000000f00 */
[----:B------:R-:W-:Y:S01]  /*17b70*/  IMAD.MOV.U32 R184, RZ, RZ, 0x181f ;  /* 0x0000181fffb87424 */ /* 0x000fe200078e00ff */
[----:B------:R-:W-:Y:S02]  /*17b80*/  MOV R3, 0x17ba0 ;  /* 0x00017ba000037802 */ /* 0x000fe40000000f00 */
[----:B--234-:R-:W-:Y:S05]  /*17b90*/  CALL.REL.NOINC `($__internal_61_$__cuda_sm70_shflsync_idx_p) ;  /* 0x0000082000007944 */ /* 0x01cfea0003c00000 */
[----:B------:R-:W-:Y:S01]  /*17ba0*/  MOV R8, R184 ;  /* 0x000000b800087202 */ /* 0x000fe20000000f00 */
[----:B------:R-:W-:Y:S05]  /*17bb0*/  BRA `(.L_x_3758) ;  /* 0xffffc5e000007947 */ /* 0x000fea000383ffff */
.L_x_3681:
[----:B------:R-:W-:Y:S01]  /*17bc0*/  IMAD.MOV.U32 R183, RZ, RZ, R12 ;  /* 0x000000ffffb77224 */ /* 0x000fe200078e000c */
[----:B------:R-:W-:Y:S01]  /*17bd0*/  MOV R2, 0x2 ;  /* 0x0000000200027802 */ /* 0x000fe20000000f00 */
[----:B------:R-:W-:Y:S01]  /*17be0*/  IMAD.MOV.U32 R184, RZ, RZ, 0x181f ;  /* 0x0000181fffb87424 */ /* 0x000fe200078e00ff */
[----:B------:R-:W-:Y:S02]  /*17bf0*/  MOV R3, 0x17c10 ;  /* 0x00017c1000037802 */ /* 0x000fe40000000f00 */
[----:B-1234-:R-:W-:Y:S05]  /*17c00*/  CALL.REL.NOINC `($__internal_61_$__cuda_sm70_shflsync_idx_p) ;  /* 0x000007b000007944 */ /* 0x01efea0003c00000 */
[----:B------:R-:W-:Y:S01]  /*17c10*/  MOV R0, R184 ;  /* 0x000000b800007202 */ /* 0x000fe20000000f00 */
[----:B------:R-:W-:Y:S05]  /*17c20*/  BRA `(.L_x_3759) ;  /* 0xffffc59000007947 */ /* 0x000fea000383ffff */
.L_x_3684:
[----:B------:R-:W-:Y:S01]  /*17c30*/  IMAD.MOV.U32 R183, RZ, RZ, R9 ;  /* 0x000000ffffb77224 */ /* 0x000fe200078e0009 */
[----:B-1----:R-:W-:Y:S01]  /*17c40*/  MOV R2, 0x3 ;  /* 0x0000000300027802 */ /* 0x002fe20000000f00 */
[----:B------:R-:W-:Y:S01]  /*17c50*/  IMAD.MOV.U32 R184, RZ, RZ, 0x181f ;  /* 0x0000181fffb87424 */ /* 0x000fe200078e00ff */
[----:B------:R-:W-:-:S02]  /*17c60*/  MOV R3, 0x17c80 ;  /* 0x00017c8000037802 */ /* 0x000fc40000000f00 */
[----:B--234-:R-:W-:Y:S05]  /*17c70*/  CALL.REL.NOINC `($__internal_61_$__cuda_sm70_shflsync_idx_p) ;  /* 0x0000074000007944 */ /* 0x01cfea0003c00000 */
        /* <DEDUP_REMOVED lines=8> */
.L_x_3686:
[----:B------:R-:W-:Y:S01]  /*17d00*/  IMAD.MOV.U32 R183, RZ, RZ, R82 ;  /* 0x000000ffffb77224 */ /* 0x000fe200078e0052 */
[----:B------:R-:W-:Y:S01]  /*17d10*/  MOV R2, RZ ;  /* 0x000000ff00027202 */ /* 0x000fe20000000f00 */
[----:B------:R-:W-:Y:S01]  /*17d20*/  IMAD.MOV.U32 R184, RZ, RZ, 0x1f ;  /* 0x0000001fffb87424 */ /* 0x000fe200078e00ff */
[----:B------:R-:W-:Y:S02]  /*17d30*/  MOV R3, 0x17d50 ;  /* 0x00017d5000037802 */ /* 0x000fe40000000f00 */
[----:B------:R-:W-:Y:S05]  /*17d40*/  CALL.REL.NOINC `($__internal_61_$__cuda_sm70_shflsync_idx_p) ;  /* 0x0000067000007944 */ /* 0x000fea0003c00000 */
[----:B------:R-:W-:Y:S01]  /*17d50*/  MOV R9, R184 ;  /* 0x000000b800097202 */ /* 0x000fe20000000f00 */
[----:B------:R-:W-:Y:S05]  /*17d60*/  BRA `(.L_x_3761) ;  /* 0xffffc7b000007947 */ /* 0x000fea000383ffff */
.L_x_3687:
[----:B------:R-:W-:Y:S01]  /*17d70*/  IMAD.MOV.U32 R183, RZ, RZ, R82 ;  /* 0x000000ffffb77224 */ /* 0x000fe200078e0052 */
[----:B------:R-:W-:Y:S01]  /*17d80*/  MOV R2, 0x1 ;  /* 0x0000000100027802 */ /* 0x000fe20000000f00 */
[----:B------:R-:W-:Y:S01]  /*17d90*/  IMAD.MOV.U32 R184, RZ, RZ, 0x1f ;  /* 0x0000001fffb87424 */ /* 0x000fe200078e00ff */
[----:B------:R-:W-:Y:S02]  /*17da0*/  MOV R3, 0x17dc0 ;  /* 0x00017dc000037802 */ /* 0x000fe40000000f00 */
[----:B-12---:R-:W-:Y:S05]  /*17db0*/  CALL.REL.NOINC `($__internal_61_$__cuda_sm70_shflsync_idx_p) ;  /* 0x0000060000007944 */ /* 0x006fea0003c00000 */
[----:B------:R-:W-:Y:S01]  /*17dc0*/  MOV R8, R184 ;  /* 0x000000b800087202 */ /* 0x000fe20000000f00 */
[----:B------:R-:W-:Y:S05]  /*17dd0*/  BRA `(.L_x_3762) ;  /* 0xffffc76000007947 */ /* 0x000fea000383ffff */
.L_x_3688:
[----:B------:R-:W-:Y:S02]  /*17de0*/  MOV R2, 0x1 ;  /* 0x0000000100027802 */ /* 0x000fe40000000f00 */
[----:B------:R-:W-:-:S02]  /*17df0*/  MOV R3, 0x17e10 ;  /* 0x00017e1000037802 */ /* 0x000fc40000000f00 */
[----:B-1234-:R-:W-:Y:S05]  /*17e00*/  CALL.REL.NOINC `($__internal_62_$__cuda_sm70_shflsync_up_p) ;  /* 0x0000061000007944 */ /* 0x01efea0003c00000 */
[----:B------:R-:W-:Y:S05]  /*17e10*/  BRA `(.L_x_3763) ;  /* 0xffffc84000007947 */ /* 0x000fea000383ffff */
.L_x_3689:
[----:B------:R-:W-:Y:S02]  /*17e20*/  MOV R2, 0x2 ;  /* 0x0000000200027802 */ /* 0x000fe40000000f00 */
[----:B------:R-:W-:-:S02]  /*17e30*/  MOV R3, 0x17e50 ;  /* 0x00017e5000037802 */ /* 0x000fc40000000f00 */
[----:B--2-4-:R-:W-:Y:S05]  /*17e40*/  CALL.REL.NOINC `($__internal_62_$__cuda_sm70_shflsync_up_p) ;  /* 0x000005d000007944 */ /* 0x014fea0003c00000 */
        /* <DEDUP_REMOVED lines=24> */
.L_x_3693:
[----:B------:R-:W-:Y:S02]  /*17fd0*/  MOV R2, 0x1 ;  /* 0x0000000100027802 */ /* 0x000fe40000000f00 */
[----:B------:R-:W-:Y:S02]  /*17fe0*/  MOV R3, 0x18000 ;  /* 0x0001800000037802 */ /* 0x000fe40000000f00 */
[----:B------:R-:W-:Y:S05]  /*17ff0*/  CALL.REL.NOINC `($__internal_62_$__cuda_sm70_shflsync_up_p) ;  /* 0x0000042000007944 */ /* 0x000fea0003c00000 */
[----:B------:R-:W-:Y:S01]  /*18000*/  MOV R2, R4 ;  /* 0x0000000400027202 */ /* 0x000fe20000000f00 */
[----:B------:R-:W-:Y:S05]  /*18010*/  BRA `(.L_x_3765) ;  /* 0xffffc89000007947 */ /* 0x000fea000383ffff */
.L_x_3694:
[----:B------:R-:W-:Y:S02]  /*18020*/  MOV R2, 0x2 ;  /* 0x0000000200027802 */ /* 0x000fe40000000f00 */
[----:B------:R-:W-:Y:S02]  /*18030*/  MOV R3, 0x18050 ;  /* 0x0001805000037802 */ /* 0x000fe40000000f00 */
        /* <DEDUP_REMOVED lines=25> */
.L_x_3696:
[----:B------:R-:W-:Y:S02]  /*181d0*/  SEL R0, RZ, 0x1, P0 ;  /* 0x00000001ff007807 */ /* 0x000fe40000000000 */
[----:B------:R-:W-:Y:S02]  /*181e0*/  MOV R2, 0x18200 ;  /* 0x0001820000027802 */ /* 0x000fe40000000f00 */
[----:B-1----:R-:W-:Y:S05]  /*181f0*/  CALL.REL.NOINC `($__internal_63_$__cuda_sm70_votesync_ballot) ;  /* 0x0000029000007944 */ /* 0x002fea0003c00000 */
[----:B------:R-:W-:Y:S01]  /*18200*/  MOV R5, R0 ;  /* 0x0000000000057202 */ /* 0x000fe20000000f00 */
[----:B------:R-:W-:Y:S05]  /*18210*/  BRA `(.L_x_3767) ;  /* 0xffffc82000007947 */ /* 0x000fea000383ffff */
.L_x_3697:
[----:B------:R-:W-:Y:S01]  /*18220*/  IMAD.MOV.U32 R183, RZ, RZ, R6 ;  /* 0x000000ffffb77224 */ /* 0x000fe200078e0006 */
[----:B------:R-:W-:Y:S01]  /*18230*/  MOV R2, R0 ;  /* 0x0000000000027202 */ /* 0x000fe20000000f00 */
[----:B------:R-:W-:Y:S01]  /*18240*/  IMAD.MOV.U32 R184, RZ, RZ, 0x1f ;  /* 0x0000001fffb87424 */ /* 0x000fe200078e00ff */
[----:B------:R-:W-:Y:S02]  /*18250*/  MOV R3, 0x18270 ;  /* 0x0001827000037802 */ /* 0x000fe40000000f00 */
[----:B-1----:R-:W-:Y:S05]  /*18260*/  CALL.REL.NOINC `($__internal_61_$__cuda_sm70_shflsync_idx_p) ;  /* 0x0000015000007944 */ /* 0x002fea0003c00000 */
[----:B------:R-:W-:Y:S01]  /*18270*/  IMAD.MOV.U32 R10, RZ, RZ, R184 ;  /* 0x000000ffff0a7224 */ /* 0x000fe200078e00b8 */
[----:B------:R-:W-:Y:S01]  /*18280*/  MOV R2, R0 ;  /* 0x0000000000027202 */ /* 0x000fe20000000f00 */
[----:B------:R-:W-:Y:S01]  /*18290*/  IMAD.MOV.U32 R183, RZ, RZ, R7 ;  /* 0x000000ffffb77224 */ /* 0x000fe200078e0007 */
[----:B------:R-:W-:-:S02]  /*182a0*/  MOV R184, 0x1f ;  /* 0x0000001f00b87802 */ /* 0x000fc40000000f00 */
[----:B------:R-:W-:Y:S02]  /*182b0*/  MOV R3, 0x182d0 ;  /* 0x000182d000037802 */ /* 0x000fe40000000f00 */
[----:B------:R-:W-:Y:S05]  /*182c0*/  CALL.REL.NOINC `($__internal_61_$__cuda_sm70_shflsync_idx_p) ;  /* 0x000000f000007944 */ /* 0x000fea0003c00000 */
[----:B------:R-:W-:Y:S01]  /*182d0*/  MOV R7, R184 ;  /* 0x000000b800077202 */ /* 0x000fe20000000f00 */
[----:B------:R-:W-:Y:S05]  /*182e0*/  BRA `(.L_x_3768) ;  /* 0xffffc7a000007947 */ /* 0x000fea000383ffff */
.L_x_3700:
[----:B------:R-:W-:Y:S01]  /*182f0*/  IMAD.MOV.U32 R183, RZ, RZ, R4 ;  /* 0x000000ffffb77224 */ /* 0x000fe200078e0004 */
[----:B------:R-:W-:Y:S01]  /*18300*/  MOV R2, R0 ;  /* 0x0000000000027202 */ /* 0x000fe20000000f00 */
[----:B------:R-:W-:Y:S01]  /*18310*/  IMAD.MOV.U32 R184, RZ, RZ, 0x1f ;  /* 0x0000001fffb87424 */ /* 0x000fe200078e00ff */
[----:B------:R-:W-:Y:S02]  /*18320*/  MOV R3, 0x18340 ;  /* 0x0001834000037802 */ /* 0x000fe40000000f00 */
[----:B-1-34-:R-:W-:Y:S05]  /*18330*/  CALL.REL.NOINC `($__internal_61_$__cuda_sm70_shflsync_idx_p) ;  /* 0x0000008000007944 */ /* 0x01afea0003c00000 */
[----:B------:R-:W-:Y:S01]  /*18340*/  MOV R11, R184 ;  /* 0x000000b8000b7202 */ /* 0x000fe20000000f00 */
[----:B------:R-:W-:Y:S05]  /*18350*/  BRA `(.L_x_3699) ;  /* 0xffffc79000007947 */ /* 0x000fea000383ffff */
        .weak           $__internal_60_$__cuda_sm70_shflsync_bfly_p
        .type           $__internal_60_$__cuda_sm70_shflsync_bfly_p,@function
        .size           $__internal_60_$__cuda_sm70_shflsync_bfly_p,($__internal_61_$__cuda_sm70_shflsync_idx_p - $__internal_60_$__cuda_sm70_shflsync_bfly_p)
$__internal_60_$__cuda_sm70_shflsync_bfly_p:
[----:B------:R-:W-:Y:S02]  /*18360*/  MOV R137, 0xffffffff ;  /* 0xffffffff00897802 */ /* 0x000fe40000000f00 */
[----:B------:R-:W-:Y:S02]  /*18370*/  MOV R3, 0x1f ;  /* 0x0000001f00037802 */ /* 0x000fe40000000f00 */
[----:B------:R-:W-:Y:S04]  /*18380*/  WARPSYNC R137 ;  /* 0x0000008900007348 */ /* 0x000fe80003800000 */
[----:B------:R1:W2:Y:S02]  /*18390*/  SHFL.BFLY PT, R0, R128, R0, R3 ;  /* 0x0c00000080007389 */ /* 0x0002a400000e0003 */
[----:B-1----:R-:W-:-:S04]  /*183a0*/  MOV R3, 0x0 ;  /* 0x0000000000037802 */ /* 0x002fc80000000f00 */
[----:B--2---:R-:W-:Y:S05]  /*183b0*/  RET.REL.NODEC R2 `(_ZN7cutlass13device_kernelIN5flash19enable_sm80_to_sm89INS1_16FlashAttnFwdSm80INS1_25CollectiveMainloopFwdSm80ILi8ELi1ELb0EN4cute5tupleIJNS5_1CILi128EEENS7_ILi64EEENS7_ILi192EEEEEELi192ENS_6half_tEfNS_4arch4Sm80ELb0ELb1ELb0ELb1ELb1ELb0ELb1ELb1EEENS1_21CollectiveEpilogueFwdINS6_IJS8_SA_S9_EEENS6_IJNS7_ILi1EEESI_SI_EEESC_SE_Li256ELb1ELb1ELb1ELb0EEENS1_36VarlenDynamicPersistentTileSchedulerILi128ELi64ELi256ELi256ELb1ELb1ELb0ELb1ELb0ELb1EEEEEEEEEvNT_6ParamsE) ;  /* 0xfffe7c4002007950 */ /* 0x004fea0003c3ffff */
        .weak           $__internal_61_$__cuda_sm70_shflsync_idx_p
        .type           $__internal_61_$__cuda_sm70_shflsync_idx_p,@function
        .size           $__internal_61_$__cuda_sm70_shflsync_idx_p,($__internal_62_$__cuda_sm70_shflsync_up_p - $__internal_61_$__cuda_sm70_shflsync_idx_p)
$__internal_61_$__cuda_sm70_shflsync_idx_p:
[----:B------:R-:W-:-:S04]  /*183c0*/  MOV R185, 0xffffffff ;  /* 0xffffffff00b97802 */ /* 0x000fc80000000f00 */
[----:B------:R-:W-:Y:S04]  /*183d0*/  WARPSYNC R185 ;  /* 0x000000b900007348 */ /* 0x000fe80003800000 */
[----:B------:R1:W2:Y:S02]  /*183e0*/  SHFL.IDX PT, R184, R183, R2, R184 ;  /* 0x00000002b7b87389 */ /* 0x0002a400000e00b8 */
[----:B-1----:R-:W-:Y:S02]  /*183f0*/  MOV R2, R3 ;  /* 0x0000000300027202 */ /* 0x002fe40000000f00 */
[----:B------:R-:W-:-:S04]  /*18400*/  MOV R3, 0x0 ;  /* 0x0000000000037802 */ /* 0x000fc80000000f00 */
[----:B--2---:R-:W-:Y:S05]  /*18410*/  RET.REL.NODEC R2 `(_ZN7cutlass13device_kernelIN5flash19enable_sm80_to_sm89INS1_16FlashAttnFwdSm80INS1_25CollectiveMainloopFwdSm80ILi8ELi1ELb0EN4cute5tupleIJNS5_1CILi128EEENS7_ILi64EEENS7_ILi192EEEEEELi192ENS_6half_tEfNS_4arch4Sm80ELb0ELb1ELb0ELb1ELb1ELb0ELb1ELb1EEENS1_21CollectiveEpilogueFwdINS6_IJS8_SA_S9_EEENS6_IJNS7_ILi1EEESI_SI_EEESC_SE_Li256ELb1ELb1ELb1ELb0EEENS1_36VarlenDynamicPersistentTileSchedulerILi128ELi64ELi256ELi256ELb1ELb1ELb0ELb1ELb0ELb1EEEEEEEEEvNT_6ParamsE) ;  /* 0xfffe7be002007950 */ /* 0x004fea0003c3ffff */
        .weak           $__internal_62_$__cuda_sm70_shflsync_up_p
        .type           $__internal_62_$__cuda_sm70_shflsync_up_p,@function
        .size           $__internal_62_$__cuda_sm70_shflsync_up_p,($__internal_63_$__cuda_sm70_votesync_ballot - $__internal_62_$__cuda_sm70_shflsync_up_p)
$__internal_62_$__cuda_sm70_shflsync_up_p:
[----:B------:R-:W-:Y:S02]  /*18420*/  IMAD.MOV.U32 R4, RZ, RZ, RZ ;  /* 0x000000ffff047224 */ /* 0x000fe400078e00ff */
[----:B------:R-:W-:-:S04]  /*18430*/  IMAD.MOV.U32 R10, RZ, RZ, -0x1 ;  /* 0xffffffffff0a7424 */ /* 0x000fc800078e00ff */
[----:B------:R-:W-:Y:S04]  /*18440*/  WARPSYNC R10 ;  /* 0x0000000a00007348 */ /* 0x000fe80003800000 */
[----:B------:R1:W2:Y:S02]  /*18450*/  SHFL.UP PT, R4, R0, R2, R4 ;  /* 0x0400000200047389 */ /* 0x0002a400000e0004 */
[----:B-1----:R-:W-:Y:S02]  /*18460*/  MOV R2, R3 ;  /* 0x0000000300027202 */ /* 0x002fe40000000f00 */
[----:B------:R-:W-:-:S04]  /*18470*/  MOV R3, 0x0 ;  /* 0x0000000000037802 */ /* 0x000fc80000000f00 */
[----:B--2---:R-:W-:Y:S05]  /*18480*/  RET.REL.NODEC R2 `(_ZN7cutlass13device_kernelIN5flash19enable_sm80_to_sm89INS1_16FlashAttnFwdSm80INS1_25CollectiveMainloopFwdSm80ILi8ELi1ELb0EN4cute5tupleIJNS5_1CILi128EEENS7_ILi64EEENS7_ILi192EEEEEELi192ENS_6half_tEfNS_4arch4Sm80ELb0ELb1ELb0ELb1ELb1ELb0ELb1ELb1EEENS1_21CollectiveEpilogueFwdINS6_IJS8_SA_S9_EEENS6_IJNS7_ILi1EEESI_SI_EEESC_SE_Li256ELb1ELb1ELb1ELb0EEENS1_36VarlenDynamicPersistentTileSchedulerILi128ELi64ELi256ELi256ELb1ELb1ELb0ELb1ELb0ELb1EEEEEEEEEvNT_6ParamsE) ;  /* 0xfffe7b7002007950 */ /* 0x004fea0003c3ffff */
        .weak           $__internal_63_$__cuda_sm70_votesync_ballot
        .type           $__internal_63_$__cuda_sm70_votesync_ballot,@function
        .size           $__internal_63_$__cuda_sm70_votesync_ballot,(.L_x_6252 - $__internal_63_$__cuda_sm70_votesync_ballot)
$__internal_63_$__cuda_sm70_votesync_ballot:
[----:B------:R-:W-:Y:S01]  /*18490*/  ISETP.NE.U32.AND P0, PT, R0, 0x1, PT ;  /* 0x000000010000780c */ /* 0x000fe20003f05070 */
[----:B------:R-:W-:-:S04]  /*184a0*/  IMAD.MOV.U32 R3, RZ, RZ, -0x1 ;  /* 0xffffffffff037424 */ /* 0x000fc800078e00ff */
[----:B------:R-:W-:Y:S08]  /*184b0*/  WARPSYNC R3 ;  /* 0x0000000300007348 */ /* 0x000ff00003800000 */
[----:B------:R-:W-:-:S04]  /*184c0*/  VOTE.ANY R0, PT, !P0 ;  /* 0x0000000000007806 */ /* 0x000fc800040e0100 */
[----:B------:R-:W-:Y:S01]  /*184d0*/  LOP3.LUT R0, R0, R3, RZ, 0xc0, !PT ;  /* 0x0000000300007212 */ /* 0x000fe200078ec0ff */
[----:B------:R-:W-:-:S04]  /*184e0*/  IMAD.MOV.U32 R3, RZ, RZ, 0x0 ;  /* 0x00000000ff037424 */ /* 0x000fc800078e00ff */
[----:B------:R-:W-:Y:S05]  /*184f0*/  RET.REL.NODEC R2 `(_ZN7cutlass13device_kernelIN5flash19enable_sm80_to_sm89INS1_16FlashAttnFwdSm80INS1_25CollectiveMainloopFwdSm80ILi8ELi1ELb0EN4cute5tupleIJNS5_1CILi128EEENS7_ILi64EEENS7_ILi192EEEEEELi192ENS_6half_tEfNS_4arch4Sm80ELb0ELb1ELb0ELb1ELb1ELb0ELb1ELb1EEENS1_21CollectiveEpilogueFwdINS6_IJS8_SA_S9_EEENS6_IJNS7_ILi1EEESI_SI_EEESC_SE_Li256ELb1ELb1ELb1ELb0EEENS1_36VarlenDynamicPersistentTileSchedulerILi128ELi64ELi256ELi256ELb1ELb1ELb0ELb1ELb0ELb1EEEEEEEEEvNT_6ParamsE) ;  /* 0xfffe7b0002007950 */ /* 0x000fea0003c3ffff */
.L_x_3769:
        /* <DEDUP_REMOVED lines=16> */
.L_x_6252:


//--------------------- .text._ZN7cutlass13device_kernelIN5flash19enable_sm80_to_sm89INS1_16FlashAttnFwdSm80INS1_25CollectiveMainloopFwdSm80ILi8ELi1ELb0EN4cute5tupleIJNS5_1CILi128EEENS7_ILi64EEENS7_ILi192EEEEEELi192ENS_6half_tEfNS_4arch4Sm80ELb0ELb1ELb0ELb1ELb1ELb1ELb1ELb1EEENS1_21CollectiveEpilogueFwdINS6_IJS8_SA_S9_EEENS6_IJNS7_ILi1EEESI_SI_EEESC_SE_Li256ELb1ELb1ELb1ELb0EEENS1_36VarlenDynamicPersistentTileSchedulerILi128ELi64ELi256ELi256ELb1ELb1ELb0ELb1ELb0ELb1EEEEEEEEEvNT_6ParamsE --------------------------
	.section	.text._ZN7cutlass13device_kernelIN5flash19enable_sm80_to_sm89INS1_16FlashAttnFwdSm80INS1_25CollectiveMainloopFwdSm80ILi8ELi1ELb0EN4cute5tupleIJNS5_1CILi128EEENS7_ILi64EEENS7_ILi192EEEEEELi192ENS_6half_tEfNS_4arch4Sm80ELb0ELb1ELb0ELb1ELb1ELb1ELb1ELb1EEENS1_21CollectiveEpilogueFwdINS6_IJS8_SA_S9_EEENS6_IJNS7_ILi1EEESI_SI_EEESC_SE_Li256ELb1ELb1ELb1ELb0EEENS1_36VarlenDynamicPersistentTileSchedulerILi128ELi64ELi256ELi256ELb1ELb1ELb0ELb1ELb0ELb1EEEEEEEEEvNT_6ParamsE,"ax",@progbits
	.sectioninfo	@"SHI_REGISTERS=255"
	.align	128
.text._ZN7cutlass13device_kernelIN5flash19enable_sm80_to_sm89INS1_16FlashAttnFwdSm80INS1_25CollectiveMainloopFwdSm80ILi8ELi1ELb0EN4cute5tupleIJNS5_1CILi128EEENS7_ILi64EEENS7_ILi192EEEEEELi192ENS_6half_tEfNS_4arch4Sm80ELb0ELb1ELb0ELb1ELb1ELb1ELb1ELb1EEENS1_21CollectiveEpilogueFwdINS6_IJS8_SA_S9_EEENS6_IJNS7_ILi1EEESI_SI_EEESC_SE_Li256ELb1ELb1ELb1ELb0EEENS1_36VarlenDynamicPersistentTileSchedulerILi128ELi64ELi256ELi256ELb1ELb1ELb0ELb1ELb0ELb1EEEEEEEEEvNT_6ParamsE:
        .type           _ZN7cutlass13device_kernelIN5flash19enable_sm80_to_sm89INS1_16FlashAttnFwdSm80INS1_25CollectiveMainloopFwdSm80ILi8ELi1ELb0EN4cute5tupleIJNS5_1CILi128EEENS7_ILi64EEENS7_ILi192EEEEEELi192ENS_6half_tEfNS_4arch4Sm80ELb0ELb1ELb0ELb1ELb1ELb1ELb1ELb1EEENS1_21CollectiveEpilogueFwdINS6_IJS8_SA_S9_EEENS6_IJNS7_ILi1EEESI_SI_EEESC_SE_Li256ELb1ELb1ELb1ELb0EEENS1_36VarlenDynamicPersistentTileSchedulerILi128ELi64ELi256ELi256ELb1ELb1ELb0ELb1ELb0ELb1EEEEEEEEEvNT_6ParamsE,@function
        .size           _ZN7cutlass13device_kernelIN5flash19enable_sm80_to_sm89INS1_16FlashAttnFwdSm80INS1_25CollectiveMainloopFwdSm80ILi8ELi1ELb0EN4cute5tupleIJNS5_1CILi128EEENS7_ILi64EEENS7_ILi192EEEEEELi192ENS_6half_tEfNS_4arch4Sm80ELb0ELb1ELb0ELb1ELb1ELb1ELb1ELb1EEENS1_21CollectiveEpilogueFwdINS6_IJS8_SA_S9_EEENS6_IJNS7_ILi1EEESI_SI_EEESC_SE_Li256ELb1ELb1ELb1ELb0EEENS1_36VarlenDynamicPersistentTileSchedulerILi128ELi64ELi256ELi256ELb1ELb1ELb0ELb1ELb0ELb1EEEEEEEEEvNT_6ParamsE,(.L_x_6257 - _ZN7cutlass13device_kernelIN5flash19enable_sm80_to_sm89INS1_16FlashAttnFwdSm80INS1_25CollectiveMainloopFwdSm80ILi8ELi1ELb0EN4cute5tupleIJNS5_1CILi128EEENS7_ILi64EEENS7_ILi192EEEEEELi192ENS_6half_tEfNS_4arch4Sm80ELb0ELb1ELb0ELb1ELb1ELb1ELb1ELb1EEENS1_21CollectiveEpilogueFwdINS6_IJS8_SA_S9_EEENS6_IJNS7_ILi1EEESI_SI_EEESC_SE_Li256ELb1ELb1ELb1ELb0EEENS1_36VarlenDynamicPersistentTileSchedulerILi128ELi64ELi256ELi256ELb1ELb1ELb0ELb1ELb0ELb1EEEEEEEEEvNT_6ParamsE)
        .other          _ZN7cutlass13device_kernelIN5flash19enable_sm80_to_sm89INS1_16FlashAttnFwdSm80INS1_25CollectiveMainloopFwdSm80ILi8ELi1ELb0EN4cute5tupleIJNS5_1CILi128EEENS7_ILi64EEENS7_ILi192EEEEEELi192ENS_6half_tEfNS_4arch4Sm80ELb0ELb1ELb0ELb1ELb1ELb1ELb1ELb1EEENS1_21CollectiveEpilogueFwdINS6_IJS8_SA_S9_EEENS6_IJNS7_ILi1EEESI_SI_EEESC_SE_Li256ELb1ELb1ELb1ELb0EEENS1_36VarlenDynamicPersistentTileSchedulerILi128ELi64ELi256ELi256ELb1ELb1ELb0ELb1ELb0ELb1EEEEEEEEEvNT_6ParamsE,@"STO_CUDA_ENTRY STV_DEFAULT"
_ZN7cutlass13device_kernelIN5flash19enable_sm80_to_sm89INS1_16FlashAttnFwdSm80INS1_25CollectiveMainloopFwdSm80ILi8ELi1ELb0EN4cute5tupleIJNS5_1CILi128EEENS7_ILi64EEENS7_ILi192EEEEEELi192ENS_6half_tEfNS_4arch4Sm80ELb0ELb1ELb0ELb1ELb1ELb1ELb1ELb1EEENS1_21CollectiveEpilogueFwdINS6_IJS8_SA_S9_EEENS6_IJNS7_ILi1EEESI_SI_EEESC_SE_Li256ELb1ELb1ELb1ELb0EEENS1_36VarlenDynamicPersistentTileSchedulerILi128ELi64ELi256ELi256ELb1ELb1ELb0ELb1ELb0ELb1EEEEEEEEEvNT_6ParamsE:
        /* <DEDUP_REMOVED lines=52> */
.L_x_3775:
        /* <DEDUP_REMOVED lines=16> */
.L_x_4031:
        /* <DEDUP_REMOVED lines=16> */
.L_x_4032:
[----:B---3--:R-:W-:-:S05]  /*0540*/  IMAD R0, R0, c[0x0][0x538], RZ ;  /* 0x00014e0000007a24 */ /* 0x008fca00078e02ff */
[----:B------:R-:W-:-:S04]  /*0550*/  IADD3 R6, R0, R6, RZ ;  /* 0x0000000600067210 */ /* 0x000fc80007ffe0ff */
[----:B------:R-:W-:-:S13]  /*0560*/  ISETP.GT.AND P0, PT, R6, UR4, PT ;  /* 0x0000000406007c0c */ /* 0x000fda000bf04270 */
[----:B-12---:R-:W-:Y:S05]  /*0570*/  @!P0 BRA `(.L_x_3775) ;  /* 0xfffffdc000008947 */ /* 0x006fea000383ffff */
.L_x_3771:
[----:B------:R-:W-:-:S05]  /*0580*/  IADD3 R11, -R0, R6, RZ ;  /* 0x00000006000b7210 */ /* 0x000fca0007ffe1ff */
[----:B------:R-:W-:-:S05]  /*0590*/  IMAD R0, R4, c[0x0][0x538], R11 ;  /* 0x00014e0004007a24 */ /* 0x000fca00078e020b */
[----:B------:R-:W-:Y:S01]  /*05a0*/  ISETP.GT.AND P0, PT, R0, UR4, PT ;  /* 0x0000000400007c0c */ /* 0x000fe2000bf04270 */
[----:B------:R-:W-:-:S12]  /*05b0*/  BRA.DIV ~URZ, `(.L_x_3776) ;  /* 0x00021a327f007947 */ /* 0x000fd8000b800000 */
[----:B------:R-:W-:-:S04]  /*05c0*/  VOTE.ANY R10, PT, !P0 ;  /* 0x00000000000a7806 */ /* 0x000fc800040e0100 */
.L_x_4033:
[----:B------:R-:W1:Y:S02]  /*05d0*/  POPC R5, R10 ;  /* 0x0000000a00057309 */ /* 0x000e640000000000 */
[----:B-12---:R-:W-:Y:S01]  /*05e0*/  IADD3 R247, R5, R7, RZ ;  /* 0x0000000705f77210 */ /* 0x006fe20007ffe0ff */
[----:B------:R-:W-:Y:S05]  /*05f0*/  BRA.DIV ~URZ, `(.L_x_3777) ;  /* 0x00021a427f007947 */ /* 0x000fea000b800000 */
[----:B------:R1:W2:Y:S01]  /*0600*/  SHFL.IDX PT, R12, R9, R5, 0x1f ;  /* 0x00001f05090c7589 */ /* 0x0002a200000e0000 */
[----:B------:R-:W-:-:S03]  /*0610*/  MOV R6, RZ ;  /* 0x000000ff00067202 */ /* 0x000fc60000000f00 */
[----:B------:R1:W3:Y:S04]  /*0620*/  SHFL.IDX PT, R9, R8, R5, 0x1f ;  /* 0x00001f0508097589 */ /* 0x0002e800000e0000 */
.L_x_4034:
[----:B------:R-:W-:Y:S01]  /*0630*/  ISETP.NE.AND P0, PT, R10, RZ, PT ;  /* 0x000000ff0a00720c */ /* 0x000fe20003f05270 */
[----:B------:R-:W-:-:S12]  /*0640*/  BSSY B0, `(.L_x_3778) ;  /* 0x0000005000007945 */ /* 0x000fd80003800000 */
[----:B------:R-:W-:Y:S05]  /*0650*/  @!P0 BRA `(.L_x_3779) ;  /* 0x0000003000008947 */ /* 0x000fea0003800000 */
[----:B------:R-:W-:Y:S01]  /*0660*/  IADD3 R0, R5, -0x1, RZ ;  /* 0xffffffff05007810 */ /* 0x000fe20007ffe0ff */
[----:B------:R-:W-:Y:S05]  /*0670*/  BRA.DIV ~URZ, `(.L_x_3780) ;  /* 0x00021aa27f007947 */ /* 0x000fea000b800000 */
[----:B------:R4:W1:Y:S02]  /*0680*/  SHFL.IDX PT, R6, R4, R0, 0x1f ;  /* 0x00001f0004067589 */ /* 0x00086400000e0000 */
.L_x_3779:
[----:B------:R-:W-:Y:S05]  /*0690*/  BSYNC B0 ;  /* 0x0000000000007941 */ /* 0x000fea0003800000 */
.L_x_3778:
        /* <DEDUP_REMOVED lines=67> */
.L_x_3782:
        /* <DEDUP_REMOVED lines=68> */
.L_x_3783:
[----:B------:R-:W-:Y:S05]  /*0f10*/  BSYNC B0 ;  /* 0x0000000000007941 */ /* 0x000fea0003800000 */
.L_x_3781:
[----:B------:R-:W-:-:S04]  /*0f20*/  LOP3.LUT R0, RZ, R0, RZ, 0x33, !PT ;  /* 0x00000000ff007212 */ /* 0x000fc800078e33ff */
[----:B------:R-:W-:Y:S01]  /*0f30*/  IADD3 R245, R0, R12, RZ ;  /* 0x0000000c00f57210 */ /* 0x000fe20007ffe0ff */
[----:B------:R-:W-:Y:S05]  /*0f40*/  BRA `(.L_x_3784) ;  /* 0x0000004000007947 */ /* 0x000fea0003800000 */
.L_x_3772:
[----:B--2---:R-:W-:Y:S01]  /*0f50*/  IMAD.MOV.U32 R245, RZ, RZ, RZ ;  /* 0x000000fffff57224 */ /* 0x004fe200078e00ff */
[----:B------:R-:W-:Y:S01]  /*0f60*/  MOV R246, RZ ;  /* 0x000000ff00f67202 */ /* 0x000fe20000000f00 */
[----:B------:R-:W-:Y:S01]  /*0f70*/  IMAD.U32 R244, RZ, RZ, UR4 ;  /* 0x00000004fff47e24 */ /* 0x000fe2000f8e00ff */
[----:B------:R-:W-:Y:S02]  /*0f80*/  MOV R247, c[0x0][0x53c] ;  /* 0x00014f0000f77a02 */ /* 0x000fe40000000f00 */
.L_x_3784:
[----:B------:R-:W-:Y:S01]  /*0f90*/  ISETP.NE.AND P0, PT, R13, RZ, PT ;  /* 0x000000ff0d00720c */ /* 0x000fe20003f05270 */
[----:B------:R-:W-:-:S12]  /*0fa0*/  WARPSYNC 0xffffffff ;  /* 0xffffffff00007948 */ /* 0x000fd80003800000 */
[----:B------:R1:W-:Y:S04]  /*0fb0*/  @!P0 STS.128 [0x18100], R244 ;  /* 0x018100f4ff008388 */ /* 0x0003e80000000c00 */
[----:B------:R-:W-:Y:S06]  /*0fc0*/  BAR.ARV 0x5, 0x100 ;  /* 0x0144000000007b1d */ /* 0x000fec0000002000 */
.L_x_3770:
        /* <DEDUP_REMOVED lines=13> */
[C---:B------:R-:W-:Y:S01]  /*10a0*/  LOP3.LUT R0, R2.reuse, 0xfffffff0, RZ, 0xc0, !PT ;  /* 0xfffffff002007812 */ /* 0x040fe200078ec0ff */
[----:B------:R-:W-:Y:S01]  /*10b0*/  IMAD.SHL.U32 R5, R251, 0x40, RZ ;  /* 0x00000040fb057824 */ /* 0x000fe200078e00ff */
[----:B------:R-:W-:Y:S01]  /*10c0*/  LEA.HI R2, R2, R4, RZ, 0x1 ;  /* 0x0000000402027211 */ /* 0x000fe200078f08ff */
[----:B------:R-:W-:Y:S01]  /*10d0*/  IMAD.IADD R8, R14, 0x1, -R3 ;  /* 0x000000010e087824 */ /* 0x000fe200078e0a03 */
        /* <DEDUP_REMOVED lines=114> */
[-C--:B------:R-:W-:Y:S01]  /*1800*/  IADD3 R4, R7, R3.reuse, R14 ;  /* 0x0000000307047210 */ /* 0x080fe20007ffe00e */
        /* <DEDUP_REMOVED lines=39> */
[C---:B--2---:R-:W-:Y:S01]  /*1a80*/  SEL R8, R19.reuse, 0xffffffe0, !P0 ;  /* 0xffffffe013087807 */ /* 0x044fe20004000000 */
[----:B------:R-:W-:Y:S01]  /*1a90*/  IMAD.IADD R174, R0, 0x1, R182 ;  /* 0x0000000100ae7824 */ /* 0x000fe200078e02b6 */
[----:B------:R-:W-:Y:S01]  /*1aa0*/  SEL R3, R19, 0xffffffe0, !P6 ;  /* 0xffffffe013037807 */ /* 0x000fe20007000000 */
[----:B------:R-:W-:Y:S01]  /*1ab0*/  IMAD.IADD R0, R252, 0x1, R6 ;  /* 0x00000001fc007824 */ /* 0x000fe200078e0206 */
[----:B------:R-:W-:Y:S02]  /*1ac0*/  LEA R178, R4, 0xc100, 0x1 ;  /* 0x0000c10004b27811 */ /* 0x000fe400078e08ff */
[----:B------:R-:W-:Y:S02]  /*1ad0*/  LEA R172, R5, 0x100, 0x1 ;  /* 0x0000010005ac7811 */ /* 0x000fe400078e08ff */
[----:B------:R-:W-:Y:S01]  /*1ae0*/  LOP3.LUT R211, R238, 0x18, R104, 0xf8, !PT ;  /* 0x00000018eed37812 */ /* 0x000fe200078ef868 */
[----:B------:R-:W-:Y:S01]  /*1af0*/  IMAD.IADD R179, R178, 0x1, R3 ;  /* 0x00000001b2b37824 */ /* 0x000fe200078e0203 */
[----:B-1----:R-:W-:Y:S01]  /*1b00*/  IADD3 R11, R221, 0xb0, RZ ;  /* 0x000000b0dd0b7810 */ /* 0x002fe20007ffe0ff */
[----:B------:R-:W-:Y:S01]  /*1b10*/  IMAD.IADD R173, R3, 0x1, R172 ;  /* 0x0000000103ad7824 */ /* 0x000fe200078e02ac */
[----:B------:R-:W-:Y:S01]  /*1b20*/  LOP3.LUT R211, R240, R211, R239, 0xf6, !PT ;  /* 0x000000d3f0d37212 */ /* 0x000fe200078ef6ef */
[----:B------:R-:W-:Y:S01]  /*1b30*/  IMAD.IADD R181, R178, 0x1, R2 ;  /* 0x00000001b2b57824 */ /* 0x000fe200078e0202 */
[----:B------:R-:W-:Y:S01]  /*1b40*/  SHF.R.S32.HI R11, RZ, 0x1f, R11 ;  /* 0x0000001fff0b7819 */ /* 0x000fe2000001140b */
[C---:B------:R-:W-:Y:S01]  /*1b50*/  IMAD.IADD R176, R2.reuse, 0x1, R172 ;  /* 0x0000000102b07824 */ /* 0x040fe200078e02ac */
[----:B---3--:R-:W-:Y:S01]  /*1b60*/  SHF.R.S32.HI R7, RZ, 0x1f, R35 ;  /* 0x0000001fff077819 */ /* 0x008fe20000011423 */
        /* <DEDUP_REMOVED lines=12> */
[----:B------:R1:W-:Y:S01]  /*1c30*/  STL [R1+0x40], R9 ;  /* 0x0000400901007387 */ /* 0x0003e20000100800 */
[----:B------:R-:W-:Y:S02]  /*1c40*/  SHF.R.S32.HI R237, RZ, 0x3, R12 ;  /* 0x00000003ffed7819 */ /* 0x000fe4000001140c */
[----:B------:R-:W-:Y:S01]  /*1c50*/  LEA R211, R211, 0x100, 0x1 ;  /* 0x00000100d3d37811 */ /* 0x000fe200078e08ff */
[----:B------:R-:W-:Y:S01]  /*1c60*/  STL [R1+0x3c], R11 ;  /* 0x00003c0b01007387 */ /* 0x000fe20000100800 */
[C---:B------:R-:W-:Y:S02]  /*1c70*/  IADD3 R199, R200.reuse, 0x40, RZ ;  /* 0x00000040c8c77810 */ /* 0x040fe40007ffe0ff */
[----:B------:R-:W-:Y:S01]  /*1c80*/  IADD3 R202, R200, 0x80, RZ ;  /* 0x00000080c8ca7810 */ /* 0x000fe20007ffe0ff */
[----:B------:R2:W-:Y:S01]  /*1c90*/  STL [R1+0x38], R7 ;  /* 0x0000380701007387 */ /* 0x0005e20000100800 */
[C---:B------:R-:W-:Y:S01]  /*1ca0*/  IADD3 R215, R104.reuse, 0x60, RZ ;  /* 0x0000006068d77810 */ /* 0x040fe20007ffe0ff */
[----:B------:R-:W-:Y:S01]  /*1cb0*/  IMAD.IADD R212, R211, 0x1, R6 ;  /* 0x00000001d3d47824 */ /* 0x000fe200078e0206 */
[----:B------:R-:W-:-:S02]  /*1cc0*/  IADD3 R214, R104, 0x80, RZ ;  /* 0x0000008068d67810 */ /* 0x000fc40007ffe0ff */
[----:B------:R-:W-:Y:S02]  /*1cd0*/  IADD3 R213, R104, 0xa0, RZ ;  /* 0x000000a068d57810 */ /* 0x000fe40007ffe0ff */
[C---:B------:R-:W-:Y:S02]  /*1ce0*/  IADD3 R36, R221.reuse, 0x8, RZ ;  /* 0x00000008dd247810 */ /* 0x040fe40007ffe0ff */
[C---:B------:R-:W-:Y:S02]  /*1cf0*/  IADD3 R34, R221.reuse, 0x18, RZ ;  /* 0x00000018dd227810 */ /* 0x040fe40007ffe0ff */
[C---:B------:R-:W-:Y:S02]  /*1d00*/  IADD3 R33, R221.reuse, 0x20, RZ ;  /* 0x00000020dd217810 */ /* 0x040fe40007ffe0ff */
[C---:B------:R-:W-:Y:S02]  /*1d10*/  IADD3 R31, R221.reuse, 0x30, RZ ;  /* 0x00000030dd1f7810 */ /* 0x040fe40007ffe0ff */
[----:B------:R-:W-:-:S02]  /*1d20*/  IADD3 R30, R221, 0x38, RZ ;  /* 0x00000038dd1e7810 */ /* 0x000fc40007ffe0ff */
[----:B-1----:R-:W-:Y:S02]  /*1d30*/  LEA R9, R10, 0xc100, 0x1 ;  /* 0x0000c1000a097811 */ /* 0x002fe400078e08ff */
[C---:B------:R-:W-:Y:S02]  /*1d40*/  IADD3 R28, R221.reuse, 0x48, RZ ;  /* 0x00000048dd1c7810 */ /* 0x040fe40007ffe0ff */
[C---:B------:R-:W-:Y:S01]  /*1d50*/  IADD3 R27, R221.reuse, 0x50, RZ ;  /* 0x00000050dd1b7810 */ /* 0x040fe20007ffe0ff */
[----:B------:R1:W-:Y:S01]  /*1d60*/  STL [R1+0x34], R9 ;  /* 0x0000340901007387 */ /* 0x0003e20000100800 */
[----:B------:R-:W-:Y:S02]  /*1d70*/  IADD3 R25, R221, 0x60, RZ ;  /* 0x00000060dd197810 */ /* 0x000fe40007ffe0ff */
[C---:B--2---:R-:W-:Y:S01]  /*1d80*/  IADD3 R7, R252.reuse, -0x10, RZ ;  /* 0xfffffff0fc077810 */ /* 0x044fe20007ffe0ff */
[----:B------:R2:W-:Y:S01]  /*1d90*/  STL [R1+0x18], R0 ;  /* 0x0000180001007387 */ /* 0x0005e20000100800 */
[----:B------:R-:W-:-:S02]  /*1da0*/  @P1 IADD3 R7, R252, 0x10, RZ ;  /* 0x00000010fc071810 */ /* 0x000fc40007ffe0ff */
[C---:B------:R-:W-:Y:S02]  /*1db0*/  IADD3 R24, R221.reuse, 0x68, RZ ;  /* 0x00000068dd187810 */ /* 0x040fe40007ffe0ff */
[C---:B------:R-:W-:Y:S01]  /*1dc0*/  IADD3 R22, R221.reuse, 0x78, RZ ;  /* 0x00000078dd167810 */ /* 0x040fe20007ffe0ff */
[----:B------:R-:W-:Y:S01]  /*1dd0*/  IMAD.IADD R3, R6, 0x1, R7 ;  /* 0x0000000106037824 */ /* 0x000fe200078e0207 */
[C---:B------:R-:W-:Y:S02]  /*1de0*/  IADD3 R21, R221.reuse, 0x80, RZ ;  /* 0x00000080dd157810 */ /* 0x040fe40007ffe0ff */
[C---:B------:R-:W-:Y:S02]  /*1df0*/  IADD3 R19, R221.reuse, 0x90, RZ ;  /* 0x00000090dd137810 */ /* 0x040fe40007ffe0ff */
[C---:B------:R-:W-:Y:S02]  /*1e00*/  IADD3 R15, R221.reuse, 0x98, RZ ;  /* 0x00000098dd0f7810 */ /* 0x040fe40007ffe0ff */
[----:B------:R-:W-:-:S02]  /*1e10*/  IADD3 R12, R221, 0xa8, RZ ;  /* 0x000000a8dd0c7810 */ /* 0x000fc40007ffe0ff */
[----:B------:R-:W-:Y:S02]  /*1e20*/  SHF.R.S32.HI R201, RZ, 0x1f, R200 ;  /* 0x0000001fffc97819 */ /* 0x000fe400000114c8 */
[----:B------:R-:W-:Y:S02]  /*1e30*/  SHF.R.S32.HI R105, RZ, 0x1f, R104 ;  /* 0x0000001fff697819 */ /* 0x000fe40000011468 */
[----:B------:R-:W-:Y:S01]  /*1e40*/  SHF.R.S32.HI R243, RZ, 0x1f, R215 ;  /* 0x0000001ffff37819 */ /* 0x000fe200000114d7 */
[----:B-1----:R-:W-:Y:S01]  /*1e50*/  IMAD.IADD R9, R252, 0x1, R8 ;  /* 0x00000001fc097824 */ /* 0x002fe200078e0208 */
[----:B------:R-:W-:Y:S02]  /*1e60*/  SHF.R.S32.HI R242, RZ, 0x1f, R214 ;  /* 0x0000001ffff27819 */ /* 0x000fe400000114d6 */
[----:B------:R-:W-:Y:S01]  /*1e70*/  SHF.R.S32.HI R241, RZ, 0x1f, R213 ;  /* 0x0000001ffff17819 */ /* 0x000fe200000114d5 */
[----:B--2---:R-:W-:Y:S01]  /*1e80*/  IMAD.IADD R0, R6, 0x1, R9 ;  /* 0x0000000106007824 */ /* 0x004fe200078e0209 */
[----:B------:R-:W-:Y:S01]  /*1e90*/  STL [R1+0x8], R9 ;  /* 0x0000080901007387 */ /* 0x000fe20000100800 */
[----:B------:R-:W-:-:S02]  /*1ea0*/  SHF.R.S32.HI R220, RZ, 0x1f, R199 ;  /* 0x0000001fffdc7819 */ /* 0x000fc400000114c7 */
[----:B------:R-:W-:Y:S01]  /*1eb0*/  SHF.R.S32.HI R219, RZ, 0x1f, R202 ;  /* 0x0000001fffdb7819 */ /* 0x000fe200000114ca */
[----:B------:R1:W-:Y:S01]  /*1ec0*/  STL [R1+0x14], R0 ;  /* 0x0000140001007387 */ /* 0x0003e20000100800 */
[----:B------:R-:W-:Y:S02]  /*1ed0*/  SHF.R.S32.HI R36, RZ, 0x1f, R36 ;  /* 0x0000001fff247819 */ /* 0x000fe40000011424 */
[----:B------:R-:W-:Y:S01]  /*1ee0*/  SHF.R.S32.HI R34, RZ, 0x1f, R34 ;  /* 0x0000001fff227819 */ /* 0x000fe20000011422 */
[----:B------:R-:W-:Y:S01]  /*1ef0*/  STL [R1], R7 ;  /* 0x0000000701007387 */ /* 0x000fe20000100800 */
        /* <DEDUP_REMOVED lines=9> */
[----:B------:R-:W-:Y:S01]  /*1f90*/  SHF.R.S32.HI R19, RZ, 0x1f, R19 ;  /* 0x0000001fff137819 */ /* 0x000fe20000011413 */
[----:B-1----:R-:W-:Y:S01]  /*1fa0*/  IMAD.IADD R0, R8, 0x1, R7 ;  /* 0x0000000108007824 */ /* 0x002fe200078e0207 */
[----:B------:R-:W-:Y:S02]  /*1fb0*/  SHF.R.S32.HI R15, RZ, 0x1f, R15 ;  /* 0x0000001fff0f7819 */ /* 0x000fe4000001140f */
[----:B------:R-:W-:Y:S02]  /*1fc0*/  SHF.R.S32.HI R12, RZ, 0x1f, R12 ;  /* 0x0000001fff0c7819 */ /* 0x000fe4000001140c */
[----:B------:R1:W-:Y:S01]  /*1fd0*/  STL [R1+0x4], R0 ;  /* 0x0000040001007387 */ /* 0x0003e20000100800 */
[C---:B------:R-:W-:Y:S02]  /*1fe0*/  IADD3 R193, R182.reuse, 0x800, RZ ;  /* 0x00000800b6c17810 */ /* 0x040fe40007ffe0ff */
[C---:B------:R-:W-:Y:S01]  /*1ff0*/  IADD3 R192, R182.reuse, 0x1000, RZ ;  /* 0x00001000b6c07810 */ /* 0x040fe20007ffe0ff */
[----:B------:R2:W-:Y:S01]  /*2000*/  STL [R1+0x10], R3 ;  /* 0x0000100301007387 */ /* 0x0005e20000100800 */
        /* <DEDUP_REMOVED lines=8> */
[----:B------:R-:W-:Y:S01]  /*2090*/  IADD3 R183, R182, 0x5800, RZ ;  /* 0x00005800b6b77810 */ /* 0x000fe20007ffe0ff */
[----:B-1----:R-:W-:-:S05]  /*20a0*/  IMAD.IADD R0, R6, 0x1, R0 ;  /* 0x0000000106007824 */ /* 0x002fca00078e0200 */
[----:B------:R2:W-:Y:S02]  /*20b0*/  STL [R1+0xc], R0 ;  /* 0x00000c0001007387 */ /* 0x0005e40000100800 */
.L_x_4030:
        /* <DEDUP_REMOVED lines=32> */
.L_x_3785:
[----:B------:R-:W-:-:S04]  /*22c0*/  ISETP.NE.U32.AND P0, PT, RZ, c[0x0][0x368], PT ;  /* 0x0000da00ff007a0c */ /* 0x000fc80003f05070 */
[----:B------:R-:W-:-:S13]  /*22d0*/  ISETP.NE.AND.EX P0, PT, RZ, c[0x0][0x36c], PT, P0 ;  /* 0x0000db00ff007a0c */ /* 0x000fda0003f05300 */
[----:B------:R-:W-:Y:S05]  /*22e0*/  @!P0 BRA `(.L_x_3786) ;  /* 0x0000003000008947 */ /* 0x000fea0003800000 */
[----:B-1----:R-:W-:-:S05]  /*22f0*/  IMAD.WIDE R4, R247, R15, c[0x0][0x368] ;  /* 0x0000da00f7047625 */ /* 0x002fca00078e020f */
[----:B------:R1:W5:Y:S01]  /*2300*/  LDG.E R11, [R4.64] ;  /* 0x00000008040b7981 */ /* 0x000362000c1e1900 */
[----:B------:R-:W-:Y:S05]  /*2310*/  BRA `(.L_x_3787) ;  /* 0x0000005000007947 */ /* 0x000fea0003800000 */
.L_x_3786:
[----:B-1----:R-:W-:Y:S01]  /*2320*/  MOV R11, UR6 ;  /* 0x00000006000b7c02 */ /* 0x002fe20008000f00 */
[----:B------:R-:W-:Y:S05]  /*2330*/  @!P3 BRA `(.L_x_3787) ;  /* 0x000000300000b947 */ /* 0x000fea0003800000 */
[----:B------:R-:W2:Y:S04]  /*2340*/  LDG.E R6, [R4.64] ;  /* 0x0000000804067981 */ /* 0x000ea8000c1e1900 */
[----:B------:R-:W2:Y:S02]  /*2350*/  LDG.E R0, [R4.64+0x4] ;  /* 0x0000040804007981 */ /* 0x000ea4000c1e1900 */
[----:B--2---:R-:W-:Y:S02]  /*2360*/  IADD3 R11, -R6, R0, RZ ;  /* 0x00000000060b7210 */ /* 0x004fe40007ffe1ff */
.L_x_3787:
        /* <DEDUP_REMOVED lines=41> */
.L_x_3790:
[----:B------:R-:W-:-:S13]  /*2600*/  ISETP.NE.AND P0, PT, R6, 0x1, PT ;  /* 0x000000010600780c */ /* 0x000fda0003f05270 */
[----:B------:R-:W-:-:S05]  /*2610*/  @P0 IMAD.HI.U32 R0, R2, c[0x0][0x330], RZ ;  /* 0x0000cc0002000a27 */ /* 0x000fca00078e00ff */
[----:B------:R-:W-:Y:S02]  /*2620*/  @P0 SHF.R.U32.HI R2, RZ, c[0x0][0x334], R0 ;  /* 0x0000cd00ff020a19 */ /* 0x000fe40000011600 */
.L_x_3791:
[----:B------:R-:W-:Y:S05]  /*2630*/  BSYNC B0 ;  /* 0x0000000000007941 */ /* 0x000fea0003800000 */
.L_x_3789:
[----:B------:R-:W-:-:S05]  /*2640*/  IMAD R2, R2, R6, c[0x0][0x32c] ;  /* 0x0000cb0002027624 */ /* 0x000fca00078e0206 */
[----:B------:R-:W-:-:S04]  /*2650*/  IMNMX R3, R3, R2, PT ;  /* 0x0000000203037217 */ /* 0x000fc80003800200 */
.L_x_3788:
        /* <DEDUP_REMOVED lines=21> */
.L_x_3794:
[----:B------:R-:W-:-:S13]  /*27b0*/  ISETP.NE.AND P0, PT, R6, 0x1, PT ;  /* 0x000000010600780c */ /* 0x000fda0003f05270 */
[----:B------:R-:W-:-:S05]  /*27c0*/  @P0 IMAD.HI.U32 R3, R0, c[0x0][0x330], RZ ;  /* 0x0000cc0000030a27 */ /* 0x000fca00078e00ff */
[----:B------:R-:W-:Y:S02]  /*27d0*/  @P0 SHF.R.U32.HI R0, RZ, c[0x0][0x334], R3 ;  /* 0x0000cd00ff000a19 */ /* 0x000fe40000011603 */
.L_x_3795:
[----:B------:R-:W-:Y:S05]  /*27e0*/  BSYNC B0 ;  /* 0x0000000000007941 */ /* 0x000fea0003800000 */
.L_x_3793:
[----:B------:R-:W-:-:S05]  /*27f0*/  IMAD R0, R0, c[0x0][0x32c], RZ ;  /* 0x0000cb0000007a24 */ /* 0x000fca00078e02ff */
[----:B------:R-:W-:-:S04]  /*2800*/  IMNMX R2, R2, R0, !PT ;  /* 0x0000000002027217 */ /* 0x000fc80007800200 */
.L_x_3792:
        /* <DEDUP_REMOVED lines=45> */
.L_x_3797:
[----:B------:R-:W-:Y:S05]  /*2ae0*/  BSYNC B0 ;  /* 0x0000000000007941 */ /* 0x000fea0003800000 */
.L_x_3796:
        /* <DEDUP_REMOVED lines=138> */
[----:B------:R-:W-:Y:S01]  /*3390*/  LOP3.LUT R15, R238, 0x38, R0, 0xf8, !PT ;  /* 0x00000038ee0f7812 */ /* 0x000fe200078ef800 */
        /* <DEDUP_REMOVED lines=15> */
[--C-:B------:R-:W-:Y:S01]  /*3490*/  IADD3 R15, R14, R16, R240.reuse ;  /* 0x000000100e0f7210 */ /* 0x100fe20007ffe0f0 */
[----:B------:R-:W-:Y:S01]  /*34a0*/  IMAD R14, R2, c[0x0][0x2b4], R3 ;  /* 0x0000ad00020e7a24 */ /* 0x000fe200078e0203 */
[----:B------:R-:W-:Y:S01]  /*34b0*/  LOP3.LUT R17, R17, R239, RZ, 0x3c, !PT ;  /* 0x000000ef11117212 */ /* 0x000fe200078e3cff */
[C---:B------:R-:W-:Y:S01]  /*34c0*/  IMAD R2, R20.reuse, c[0x0][0x290], RZ ;  /* 0x0000a40014027a24 */ /* 0x040fe200078e02ff */
[----:B------:R-:W-:Y:S01]  /*34d0*/  LOP3.LUT R227, R227, 0xfffffff7, RZ, 0xc0, !PT ;  /* 0xfffffff7e3e37812 */ /* 0x000fe200078ec0ff */
[----:B------:R-:W-:Y:S01]  /*34e0*/  IMAD R3, R20, c[0x0][0x280], RZ ;  /* 0x0000a00014037a24 */ /* 0x000fe200078e02ff */
[----:B------:R-:W-:Y:S01]  /*34f0*/  IADD3 R19, R19, R21, R240 ;  /* 0x0000001513137210 */ /* 0x000fe20007ffe0f0 */
        /* <DEDUP_REMOVED lines=31> */
.L_x_3823:
        /* <DEDUP_REMOVED lines=108> */
.L_x_3803:
[----:B------:R-:W-:Y:S05]  /*3db0*/  BSYNC B0 ;  /* 0x0000000000007941 */ /* 0x000fea0003800000 */
.L_x_3802:
        /* <DEDUP_REMOVED lines=95> */
.L_x_3806:
[----:B------:R-:W-:Y:S05]  /*43b0*/  BSYNC B0 ;  /* 0x0000000000007941 */ /* 0x000fea0003800000 */
.L_x_3805:
        /* <DEDUP_REMOVED lines=59> */
.L_x_3808:
[----:B------:R-:W-:Y:S05]  /*4770*/  BSYNC B0 ;  /* 0x0000000000007941 */ /* 0x000fea0003800000 */
.L_x_3807:
        /* <DEDUP_REMOVED lines=61> */
.L_x_3810:
[----:B------:R-:W-:Y:S05]  /*4b50*/  BSYNC B0 ;  /* 0x0000000000007941 */ /* 0x000fea0003800000 */
.L_x_3809:
        /* <DEDUP_REMOVED lines=58> */
.L_x_3812:
[----:B------:R-:W-:Y:S05]  /*4f00*/  BSYNC B0 ;  /* 0x0000000000007941 */ /* 0x000fea0003800000 */
.L_x_3811:
        /* <DEDUP_REMOVED lines=58> */
.L_x_3814:
[----:B------:R-:W-:Y:S05]  /*52b0*/  BSYNC B0 ;  /* 0x0000000000007941 */ /* 0x000fea0003800000 */
.L_x_3813:
        /* <DEDUP_REMOVED lines=58> */
.L_x_3801:
        /* <DEDUP_REMOVED lines=47> */
.L_x_3816:
[----:B------:R-:W-:Y:S05]  /*5950*/  BSYNC B0 ;  /* 0x0000000000007941 */ /* 0x000fea0003800000 */
.L_x_3815:
        /* <DEDUP_REMOVED lines=158> */
.L_x_3818:
[----:B------:R-:W-:Y:S05]  /*6340*/  BSYNC B0 ;  /* 0x0000000000007941 */ /* 0x000fea0003800000 */
.L_x_3817:
        /* <DEDUP_REMOVED lines=123> */
.L_x_3820:
[----:B------:R-:W-:Y:S05]  /*6b00*/  BSYNC B0 ;  /* 0x0000000000007941 */ /* 0x000fea0003800000 */
.L_x_3819:
        /* <DEDUP_REMOVED lines=126> */
.L_x_3800:
        /* <DEDUP_REMOVED lines=39> */
.L_x_3804:
[----:B------:R-:W-:Y:S05]  /*7560*/  BSYNC B1 ;  /* 0x0000000000017941 */ /* 0x000fea0003800000 */
.L_x_3799:
        /* <DEDUP_REMOVED lines=84> */
.L_x_3822:
[----:B------:R-:W-:Y:S05]  /*7ab0*/  BSYNC B0 ;  /* 0x0000000000007941 */ /* 0x000fea0003800000 */
.L_x_3821:
        /* <DEDUP_REMOVED lines=26> */
.L_x_3798:
        /* <DEDUP_REMOVED lines=21> */
.L_x_3826:
[----:B------:R-:W-:-:S13]  /*7db0*/  ISETP.NE.AND P0, PT, R4, 0x1, PT ;  /* 0x000000010400780c */ /* 0x000fda0003f05270 */
[----:B------:R-:W-:-:S05]  /*7dc0*/  @P0 IMAD.HI.U32 R0, R2, c[0x0][0x330], RZ ;  /* 0x0000cc0002000a27 */ /* 0x000fca00078e00ff */
[----:B------:R-:W-:Y:S02]  /*7dd0*/  @P0 SHF.R.U32.HI R2, RZ, c[0x0][0x334], R0 ;  /* 0x0000cd00ff020a19 */ /* 0x000fe40000011600 */
.L_x_3827:
[----:B------:R-:W-:Y:S05]  /*7de0*/  BSYNC B0 ;  /* 0x0000000000007941 */ /* 0x000fea0003800000 */
.L_x_3825:
[----:B------:R-:W-:-:S05]  /*7df0*/  IMAD R2, R2, R4, c[0x0][0x32c] ;  /* 0x0000cb0002027624 */ /* 0x000fca00078e0204 */
[----:B------:R-:W-:-:S04]  /*7e00*/  IMNMX R3, R3, R2, PT ;  /* 0x0000000203037217 */ /* 0x000fc80003800200 */
.L_x_3824:
        /* <DEDUP_REMOVED lines=21> */
.L_x_3830:
[----:B------:R-:W-:-:S04]  /*7f60*/  MOV R3, c[0x0][0x32c] ;  /* 0x0000cb0000037a02 */ /* 0x000fc80000000f00 */
[----:B------:R-:W-:-:S13]  /*7f70*/  ISETP.NE.AND P0, PT, R3, 0x1, PT ;  /* 0x000000010300780c */ /* 0x000fda0003f05270 */
[----:B------:R-:W-:-:S05]  /*7f80*/  @P0 IMAD.HI.U32 R3, R0, c[0x0][0x330], RZ ;  /* 0x0000cc0000030a27 */ /* 0x000fca00078e00ff */
[----:B------:R-:W-:Y:S02]  /*7f90*/  @P0 SHF.R.U32.HI R0, RZ, c[0x0][0x334], R3 ;  /* 0x0000cd00ff000a19 */ /* 0x000fe40000011603 */
.L_x_3831:
[----:B------:R-:W-:Y:S05]  /*7fa0*/  BSYNC B0 ;  /* 0x0000000000007941 */ /* 0x000fea0003800000 */
.L_x_3829:
[----:B------:R-:W-:-:S05]  /*7fb0*/  IMAD R0, R0, c[0x0][0x32c], RZ ;  /* 0x0000cb0000007a24 */ /* 0x000fca00078e02ff */
[----:B------:R-:W-:-:S04]  /*7fc0*/  IMNMX R2, R2, R0, !PT ;  /* 0x0000000002027217 */ /* 0x000fc80007800200 */
.L_x_3828:
        /* <DEDUP_REMOVED lines=37> */
.L_x_3833:
[----:B------:R-:W-:Y:S05]  /*8220*/  BSYNC B0 ;  /* 0x0000000000007941 */ /* 0x000fea0003800000 */
.L_x_3832:
        /* <DEDUP_REMOVED lines=104> */
.L_x_4035:
[----:B------:R-:W-:Y:S05]  /*88b0*/  BRA.DIV ~URZ, `(.L_x_3836) ;  /* 0x000199327f007947 */ /* 0x000fea000b800000 */
[----:B------:R3:W4:Y:S02]  /*88c0*/  SHFL.IDX PT, R0, R6, RZ, 0x181f ;  /* 0x00181fff06007589 */ /* 0x00072400000e0000 */
.L_x_4036:
[----:B------:R-:W-:Y:S01]  /*88d0*/  IMAD R32, R218, c[0x0][0x2c4], RZ ;  /* 0x0000b100da207a24 */ /* 0x000fe200078e02ff */
[----:B------:R-:W-:Y:S04]  /*88e0*/  BSSY B0, `(.L_x_3837) ;  /* 0x000000f000007945 */ /* 0x000fe80003800000 */
[----:B------:R-:W-:-:S13]  /*88f0*/  ISETP.GE.AND P0, PT, R4, R32, PT ;  /* 0x000000200400720c */ /* 0x000fda0003f06270 */
[----:B------:R-:W-:Y:S05]  /*8900*/  @P0 BRA `(.L_x_3838) ;  /* 0x000000c000000947 */ /* 0x000fea0003800000 */
[CC--:B----4-:R-:W-:Y:S02]  /*8910*/  LEA R10, P0, R200.reuse, R0.reuse, 0x1 ;  /* 0x00000000c80a7211 */ /* 0x0d0fe400078008ff */
[CC--:B------:R-:W-:Y:S02]  /*8920*/  LEA R8, P1, R199.reuse, R0.reuse, 0x1 ;  /* 0x00000000c7087211 */ /* 0x0c0fe400078208ff */
        /* <DEDUP_REMOVED lines=10> */
.L_x_3838:
[----:B------:R-:W-:Y:S05]  /*89d0*/  BSYNC B0 ;  /* 0x0000000000007941 */ /* 0x000fea0003800000 */
.L_x_3837:
[----:B------:R-:W-:Y:S05]  /*89e0*/  BRA.DIV ~URZ, `(.L_x_3839) ;  /* 0x000198627f007947 */ /* 0x000fea000b800000 */
[----:B--2---:R2:W1:Y:S04]  /*89f0*/  SHFL.IDX PT, R7, R5, 0x1, 0x181f ;  /* 0x00381f0005077f89 */ /* 0x00446800000e0000 */
[----:B----4-:R2:W4:Y:S02]  /*8a00*/  SHFL.IDX PT, R0, R6, 0x1, 0x181f ;  /* 0x00381f0006007f89 */ /* 0x01052400000e0000 */
.L_x_4037:
[----:B------:R-:W-:Y:S01]  /*8a10*/  IADD3 R2, R4, 0x20, RZ ;  /* 0x0000002004027810 */ /* 0x000fe20007ffe0ff */
[----:B------:R-:W-:Y:S03]  /*8a20*/  BSSY B0, `(.L_x_3840) ;  /* 0x000000f000007945 */ /* 0x000fe60003800000 */
[----:B------:R-:W-:-:S13]  /*8a30*/  ISETP.GE.AND P0, PT, R2, R32, PT ;  /* 0x000000200200720c */ /* 0x000fda0003f06270 */
[----:B------:R-:W-:Y:S05]  /*8a40*/  @P0 BRA `(.L_x_3841) ;  /* 0x000000c000000947 */ /* 0x000fea0003800000 */
[CC--:B----4-:R-:W-:Y:S02]  /*8a50*/  LEA R10, P0, R200.reuse, R0.reuse, 0x1 ;  /* 0x00000000c80a7211 */ /* 0x0d0fe400078008ff */
[CC--:B------:R-:W-:Y:S02]  /*8a60*/  LEA R8, P1, R199.reuse, R0.reuse, 0x1 ;  /* 0x00000000c7087211 */ /* 0x0c0fe400078208ff */
        /* <DEDUP_REMOVED lines=10> */
.L_x_3841:
[----:B------:R-:W-:Y:S05]  /*8b10*/  BSYNC B0 ;  /* 0x0000000000007941 */ /* 0x000fea0003800000 */
.L_x_3840:
[----:B------:R-:W-:Y:S05]  /*8b20*/  BRA.DIV ~URZ, `(.L_x_3842) ;  /* 0x000197e27f007947 */ /* 0x000fea000b800000 */
[----:B-1----:R1:W2:Y:S02]  /*8b30*/  SHFL.IDX PT, R7, R5, 0x2, 0x181f ;  /* 0x00581f0005077f89 */ /* 0x0022a400000e0000 */
.L_x_4038:
[----:B------:R-:W-:Y:S05]  /*8b40*/  BRA.DIV ~URZ, `(.L_x_3843) ;  /* 0x000198327f007947 */ /* 0x000fea000b800000 */
[----:B----4-:R4:W1:Y:S02]  /*8b50*/  SHFL.IDX PT, R0, R6, 0x2, 0x181f ;  /* 0x00581f0006007f89 */ /* 0x01086400000e0000 */
.L_x_4039:
[----:B------:R-:W-:Y:S01]  /*8b60*/  IADD3 R2, R4, 0x40, RZ ;  /* 0x0000004004027810 */ /* 0x000fe20007ffe0ff */
[----:B------:R-:W-:Y:S03]  /*8b70*/  BSSY B0, `(.L_x_3844) ;  /* 0x000000f000007945 */ /* 0x000fe60003800000 */
[----:B------:R-:W-:-:S13]  /*8b80*/  ISETP.GE.AND P0, PT, R2, R32, PT ;  /* 0x000000200200720c */ /* 0x000fda0003f06270 */
[----:B------:R-:W-:Y:S05]  /*8b90*/  @P0 BRA `(.L_x_3845) ;  /* 0x000000c000000947 */ /* 0x000fea0003800000 */
[CC--:B-1----:R-:W-:Y:S02]  /*8ba0*/  LEA R10, P0, R200.reuse, R0.reuse, 0x1 ;  /* 0x00000000c80a7211 */ /* 0x0c2fe400078008ff */
        /* <DEDUP_REMOVED lines=11> */
.L_x_3845:
[----:B------:R-:W-:Y:S05]  /*8c60*/  BSYNC B0 ;  /* 0x0000000000007941 */ /* 0x000fea0003800000 */
.L_x_3844:
[----:B------:R-:W-:Y:S05]  /*8c70*/  BRA.DIV ~URZ, `(.L_x_3846) ;  /* 0x000197627f007947 */ /* 0x000fea000b800000 */
[----:B-12---:R-:W1:Y:S04]  /*8c80*/  SHFL.IDX PT, R5, R5, 0x3, 0x181f ;  /* 0x00781f0005057f89 */ /* 0x006e6800000e0000 */
[----:B------:R2:W3:Y:S02]  /*8c90*/  SHFL.IDX PT, R0, R6, 0x3, 0x181f ;  /* 0x00781f0006007f89 */ /* 0x0004e400000e0000 */
.L_x_4040:
        /* <DEDUP_REMOVED lines=93> */
.L_x_3847:
        /* <DEDUP_REMOVED lines=80> */
[----:B------:R-:W-:Y:S01]  /*9770*/  @!P0 IMAD.SHL.U32 R14, R145, 0x2, RZ ;  /* 0x00000002910e8824 */ /* 0x000fe200078e00ff */
        /* <DEDUP_REMOVED lines=41> */
.L_x_3851:
[----:B--2---:R-:W-:Y:S05]  /*9a10*/  BSYNC B0 ;  /* 0x0000000000007941 */ /* 0x004fea0003800000 */
.L_x_3850:
        /* <DEDUP_REMOVED lines=118> */
.L_x_3853:
[----:B---3--:R-:W-:Y:S05]  /*a180*/  BSYNC B0 ;  /* 0x0000000000007941 */ /* 0x008fea0003800000 */
.L_x_3852:
        /* <DEDUP_REMOVED lines=89> */
.L_x_3857:
[----:B------:R-:W-:Y:S05]  /*a720*/  BSYNC B0 ;  /* 0x0000000000007941 */ /* 0x000fea0003800000 */
.L_x_3856:
        /* <DEDUP_REMOVED lines=45> */
.L_x_3859:
[----:B------:R-:W-:Y:S05]  /*aa00*/  BSYNC B0 ;  /* 0x0000000000007941 */ /* 0x000fea0003800000 */
.L_x_3858:
        /* <DEDUP_REMOVED lines=45> */
.L_x_3861:
[----:B------:R-:W-:Y:S05]  /*ace0*/  BSYNC B0 ;  /* 0x0000000000007941 */ /* 0x000fea0003800000 */
.L_x_3860:
        /* <DEDUP_REMOVED lines=45> */
.L_x_3863:
[----:B------:R-:W-:Y:S05]  /*afc0*/  BSYNC B0 ;  /* 0x0000000000007941 */ /* 0x000fea0003800000 */
.L_x_3862:
        /* <DEDUP_REMOVED lines=45> */
.L_x_3865:
[----:B------:R-:W-:Y:S05]  /*b2a0*/  BSYNC B0 ;  /* 0x0000000000007941 */ /* 0x000fea0003800000 */
.L_x_3864:
        /* <DEDUP_REMOVED lines=44> */
.L_x_3855:
[----:B------:R-:W-:Y:S05]  /*b570*/  BSYNC B1 ;  /* 0x0000000000017941 */ /* 0x000fea0003800000 */
.L_x_3854:
        /* <DEDUP_REMOVED lines=48> */
.L_x_3868:
[----:B------:R-:W-:Y:S05]  /*b880*/  BSYNC B0 ;  /* 0x0000000000007941 */ /* 0x000fea0003800000 */
.L_x_3867:
        /* <DEDUP_REMOVED lines=45> */
.L_x_3870:
[----:B------:R-:W-:Y:S05]  /*bb60*/  BSYNC B0 ;  /* 0x0000000000007941 */ /* 0x000fea0003800000 */
.L_x_3869:
        /* <DEDUP_REMOVED lines=45> */
.L_x_3872:
[----:B------:R-:W-:Y:S05]  /*be40*/  BSYNC B0 ;  /* 0x0000000000007941 */ /* 0x000fea0003800000 */
.L_x_3871:
        /* <DEDUP_REMOVED lines=45> */
.L_x_3874:
[----:B------:R-:W-:Y:S05]  /*c120*/  BSYNC B0 ;  /* 0x0000000000007941 */ /* 0x000fea0003800000 */
.L_x_3873:
        /* <DEDUP_REMOVED lines=45> */
.L_x_3876:
[----:B------:R-:W-:Y:S05]  /*c400*/  BSYNC B0 ;  /* 0x0000000000007941 */ /* 0x000fea0003800000 */
.L_x_3875:
        /* <DEDUP_REMOVED lines=45> */
.L_x_3849:
        /* <DEDUP_REMOVED lines=73> */
.L_x_3878:
[----:B--2---:R-:W-:Y:S05]  /*cb70*/  BSYNC B0 ;  /* 0x0000000000007941 */ /* 0x004fea0003800000 */
.L_x_3877:
        /* <DEDUP_REMOVED lines=95> */
.L_x_3880:
[----:B--2---:R-:W-:Y:S05]  /*d170*/  BSYNC B0 ;  /* 0x0000000000007941 */ /* 0x004fea0003800000 */
.L_x_3879:
        /* <DEDUP_REMOVED lines=149> */
.L_x_3884:
[----:B------:R-:W-:Y:S05]  /*dad0*/  BSYNC B0 ;  /* 0x0000000000007941 */ /* 0x000fea0003800000 */
.L_x_3883:
        /* <DEDUP_REMOVED lines=99> */
.L_x_3886:
[----:B------:R-:W-:Y:S05]  /*e110*/  BSYNC B0 ;  /* 0x0000000000007941 */ /* 0x000fea0003800000 */
.L_x_3885:
        /* <DEDUP_REMOVED lines=98> */
.L_x_3882:
[----:B------:R-:W-:Y:S05]  /*e740*/  BSYNC B1 ;  /* 0x0000000000017941 */ /* 0x000fea0003800000 */
.L_x_3881:
        /* <DEDUP_REMOVED lines=110> */
.L_x_3888:
[----:B------:R-:W-:Y:S05]  /*ee30*/  BSYNC B0 ;  /* 0x0000000000007941 */ /* 0x000fea0003800000 */
.L_x_3887:
        /* <DEDUP_REMOVED lines=99> */
.L_x_3890:
[----:B------:R-:W-:Y:S05]  /*f470*/  BSYNC B0 ;  /* 0x0000000000007941 */ /* 0x000fea0003800000 */
.L_x_3889:
        /* <DEDUP_REMOVED lines=98> */
.L_x_3866:
[----:B------:R-:W-:Y:S05]  /*faa0*/  BSYNC B2 ;  /* 0x0000000000027941 */ /* 0x000fea0003800000 */
.L_x_3848:
[----:B------:R-:W-:Y:S01]  /*fab0*/  IMAD R0, R96, c[0x0][0x208], RZ ;  /* 0x0000820060007a24 */ /* 0x000fe200078e02ff */
[----:B------:R-:W-:Y:S01]  /*fac0*/  SHF.L.U64.HI R93, R200, 0x1, R201 ;  /* 0x00000001c85d7819 */ /* 0x000fe200000102c9 */
[----:B------:R-:W-:Y:S01]  /*fad0*/  IMAD.WIDE.U32 R2, R198, c[0x0][0x208], RZ ;  /* 0x00008200c6027a25 */ /* 0x000fe200078e00ff */
[----:B------:R-:W-:-:S04]  /*fae0*/  DEPBAR.LE SB0, 0x0 ;  /* 0x000080000000791a */ /* 0x000fc80000000000 */
[----:B------:R-:W-:Y:S01]  /*faf0*/  IMAD R0, R198, c[0x0][0x20c], R0 ;  /* 0x00008300c6007a24 */ /* 0x000fe200078e0200 */
[----:B------:R-:W-:Y:S01]  /*fb00*/  BAR.SYNC.DEFER_BLOCKING 0x0 ;  /* 0x0000000000007b1d */ /* 0x000fe20000010000 */
[----:B------:R-:W-:Y:S01]  /*fb10*/  IMAD.WIDE.U32 R224, R85, c[0x0][0x210], RZ ;  /* 0x0000840055e07a25 */ /* 0x000fe200078e00ff */
[----:B------:R-:W-:Y:S02]  /*fb20*/  SHF.L.U64.HI R95, R199, 0x1, R220 ;  /* 0x00000001c75f7819 */ /* 0x000fe400000102dc */
[----:B------:R-:W-:Y:S01]  /*fb30*/  ISETP.GE.AND P3, PT, R200, c[0x0][0x1d4], PT ;  /* 0x00007500c8007a0c */ /* 0x000fe20003f66270 */
[----:B------:R-:W-:Y:S01]  /*fb40*/  IMAD.IADD R3, R3, 0x1, R0 ;  /* 0x0000000103037824 */ /* 0x000fe200078e0200 */
[----:B------:R-:W-:Y:S01]  /*fb50*/  BSSY B0, `(.L_x_3891) ;  /* 0x0000115000007945 */ /* 0x000fe20003800000 */
[----:B------:R-:W-:Y:S01]  /*fb60*/  IMAD R0, R97, c[0x0][0x218], RZ ;  /* 0x0000860061007a24 */ /* 0x000fe200078e02ff */
[----:B------:R-:W-:Y:S01]  /*fb70*/  SHF.L.U64.HI R97, R202, 0x1, R219 ;  /* 0x00000001ca617819 */ /* 0x000fe200000102db */
        /* <DEDUP_REMOVED lines=10> */
[----:B------:R-:W-:-:S02]  /*fc20*/  LEA.HI.X R4, R0, c[0x0][0x1fc], R2, 0x1, P0 ;  /* 0x00007f0000047a11 */ /* 0x000fc400000f0c02 */
[----:B------:R-:W1:Y:S04]  /*fc30*/  SHFL.IDX PT, R0, R3, RZ, 0x181f ;  /* 0x00181fff03007589 */ /* 0x000e6800000e0000 */
[----:B------:R-:W2:Y:S04]  /*fc40*/  SHFL.IDX PT, R2, R4, RZ, 0x181f ;  /* 0x00181fff04027589 */ /* 0x000ea800000e0000 */
[----:B------:R-:W3:Y:S04]  /*fc50*/  SHFL.IDX PT, R3, R3, 0x1, 0x181f ;  /* 0x00381f0003037f89 */ /* 0x000ee800000e0000 */
[----:B------:R-:W4:Y:S04]  /*fc60*/  SHFL.IDX PT, R12, R4, 0x1, 0x181f ;  /* 0x00381f00040c7f89 */ /* 0x000f2800000e0000 */
[----:B------:R-:W4:Y:S04]  /*fc70*/  LDSM.16.M88.4 R24, [R147] ;  /* 0x000000009318783b */ /* 0x000f280000000200 */
[----:B------:R-:W-:Y:S01]  /*fc80*/  LDSM.16.M88.4 R32, [R147+0x800] ;  /* 0x000800009320783b */ /* 0x000fe20000000200 */
[----:B-1----:R-:W-:-:S03]  /*fc90*/  IADD3 R22, P0, R0, R92, RZ ;  /* 0x0000005c00167210 */ /* 0x002fc60007f1e0ff */
[----:B------:R-:W1:Y:S01]  /*fca0*/  LDSM.16.M88.4 R36, [R147+0x1000] ;  /* 0x001000009324783b */ /* 0x000e620000000200 */
[C---:B------:R-:W-:Y:S02]  /*fcb0*/  IADD3 R16, P1, R0.reuse, R96, RZ ;  /* 0x0000006000107210 */ /* 0x040fe40007f3e0ff */
[----:B------:R-:W-:Y:S01]  /*fcc0*/  IADD3 R20, P2, R0, R94, RZ ;  /* 0x0000005e00147210 */ /* 0x000fe20007f5e0ff */
[C---:B--2---:R-:W-:Y:S01]  /*fcd0*/  IMAD.X R23, R2.reuse, 0x1, R93, P0 ;  /* 0x0000000102177824 */ /* 0x044fe200000e065d */
[----:B------:R-:W2:Y:S01]  /*fce0*/  LDSM.16.M88.4 R44, [R147+0x1800] ;  /* 0x00180000932c783b */ /* 0x000ea20000000200 */
[C---:B------:R-:W-:Y:S01]  /*fcf0*/  IMAD.X R17, R2.reuse, 0x1, R97, P1 ;  /* 0x0000000102117824 */ /* 0x040fe200008e0661 */
[----:B---3--:R-:W-:Y:S01]  /*fd00*/  IADD3 R18, P0, R3, R92, RZ ;  /* 0x0000005c03127210 */ /* 0x008fe20007f1e0ff */
[----:B------:R-:W-:Y:S01]  /*fd10*/  IMAD.X R21, R2, 0x1, R95, P2 ;  /* 0x0000000102157824 */ /* 0x000fe200010e065f */
[----:B------:R-:W-:Y:S01]  /*fd20*/  ISETP.GE.AND P1, PT, R199, c[0x0][0x1d4], PT ;  /* 0x00007500c7007a0c */ /* 0x000fe20003f26270 */
[----:B------:R-:W-:Y:S01]  /*fd30*/  LDSM.16.M88.4 R4, [R179] ;  /* 0x00000000b304783b */ /* 0x000fe20000000200 */
        /* <DEDUP_REMOVED lines=8> */
[----:B------:R-:W3:Y:S04]  /*fdc0*/  LDSM.16.M88.4 R64, [R192] ;  /* 0x00000000c040783b */ /* 0x000ee80000000200 */
[----:B------:R-:W3:Y:S01]  /*fdd0*/  LDSM.16.M88.4 R76, [R191] ;  /* 0x00000000bf4c783b */ /* 0x000ee20000000200 */
[----:B------:R-:W-:Y:S03]  /*fde0*/  HMMA.16816.F32 R28, R8, R24, RZ ;  /* 0x00000018081c723c */ /* 0x000fe600000018ff */
[----:B------:R-:W-:Y:S01]  /*fdf0*/  @!PT LDS RZ, [RZ] ;  /* 0x00000000fffff984 */ /* 0x000fe20000000800 */
[----:B------:R-:W-:Y:S01]  /*fe00*/  @!PT LDS RZ, [RZ] ;  /* 0x00000000fffff984 */ /* 0x000fe20000000800 */
[----:B------:R-:W-:Y:S01]  /*fe10*/  @!PT LDS RZ, [RZ] ;  /* 0x00000000fffff984 */ /* 0x000fe20000000800 */
[----:B------:R3:W-:Y:S01]  /*fe20*/  LDGSTS.E.BYPASS.LTC128B.128 [R194+0x100], [R22.64], !P0 ;  /* 0x0010000016c27fae */ /* 0x0007e2000c101d48 */
[C---:B------:R-:W-:Y:S02]  /*fe30*/  ISETP.LT.OR P0, PT, R80.reuse, 0x1, P1 ;  /* 0x000000015000780c */ /* 0x040fe40000f01670 */
[----:B------:R-:W-:-:S02]  /*fe40*/  ISETP.LT.OR P1, PT, R80, 0x21, P1 ;  /* 0x000000215000780c */ /* 0x000fc40000f21670 */
[C---:B------:R-:W-:Y:S09]  /*fe50*/  HMMA.16816.F32 R24, R8.reuse, R26, RZ ;  /* 0x0000001a0818723c */ /* 0x040ff200000018ff */
[----:B------:R3:W-:Y:S01]  /*fe60*/  LDGSTS.E.BYPASS.LTC128B.128 [R194+0x2100], [R20.64], !P0 ;  /* 0x0210000014c27fae */ /* 0x0007e2000c101d48 */
[----:B------:R-:W-:Y:S01]  /*fe70*/  ISETP.LT.OR P0, PT, R80, 0x1, P2 ;  /* 0x000000015000780c */ /* 0x000fe20001701670 */
[C---:B-1----:R-:W-:Y:S08]  /*fe80*/  HMMA.16816.F32 R48, R8.reuse, R38, RZ ;  /* 0x000000260830723c */ /* 0x042ff000000018ff */
[----:B--2---:R-:W-:Y:S04]  /*fe90*/  HMMA.16816.F32 R52, R8, R44, RZ ;  /* 0x0000002c0834723c */ /* 0x004fe800000018ff */
[----:B------:R1:W-:Y:S01]  /*fea0*/  LDGSTS.E.BYPASS.LTC128B.128 [R194+0x4100], [R16.64], !P0 ;  /* 0x0410000010c27fae */ /* 0x0003e2000c101d48 */
[----:B------:R-:W-:-:S03]  /*feb0*/  IADD3 R2, P0, R3, R96, RZ ;  /* 0x0000006003027210 */ /* 0x000fc60007f1e0ff */
[----:B------:R1:W-:Y:S01]  /*fec0*/  LDGSTS.E.BYPASS.LTC128B.128 [R194+0x1100], [R18.64], !P3 ;  /* 0x0110000012c27fae */ /* 0x0003e2000d901d48 */
[C---:B-----5:R-:W-:Y:S01]  /*fed0*/  HMMA.16816.F32 R40, R8.reuse, R36, RZ ;  /* 0x000000240828723c */ /* 0x060fe200000018ff */
[----:B------:R-:W-:Y:S01]  /*fee0*/  IMAD.X R3, R12, 0x1, R97, P0 ;  /* 0x000000010c037824 */ /* 0x000fe200000e0661 */
[----:B------:R-:W-:Y:S01]  /*fef0*/  ISETP.LT.OR P0, PT, R80, 0x21, P2 ;  /* 0x000000215000780c */ /* 0x000fe20001701670 */
[----:B------:R2:W-:Y:S05]  /*ff00*/  LDGSTS.E.BYPASS.LTC128B.128 [R194+0x3100], [R14.64], !P1 ;  /* 0x031000000ec27fae */ /* 0x0005ea000c901d48 */
[C---:B---3--:R-:W-:Y:S07]  /*ff10*/  HMMA.16816.F32 R20, R8.reuse, R32, RZ ;  /* 0x000000200814723c */ /* 0x048fee00000018ff */
[----:B------:R3:W-:Y:S01]  /*ff20*/  LDGSTS.E.BYPASS.LTC128B.128 [R194+0x5100], [R2.64], !P0 ;  /* 0x0510000002c27fae */ /* 0x0007e2000c101d48 */
[----:B------:R-:W-:Y:S01]  /*ff30*/  HMMA.16816.F32 R44, R8, R46, RZ ;  /* 0x0000002e082c723c */ /* 0x000fe200000018ff */
[----:B------:R-:W-:-:S02]  /*ff40*/  ISETP.GT.AND P0, PT, R100, R216, PT ;  /* 0x000000d86400720c */ /* 0x000fc40003f04270 */
[----:B------:R-:W-:Y:S04]  /*ff50*/  LDSM.16.M88.4 R68, [R177] ;  /* 0x00000000b144783b */ /* 0x000fe80000000200 */
[----:B------:R-:W-:Y:S04]  /*ff60*/  LDSM.16.M88.4 R36, [R177+0x800] ;  /* 0x00080000b124783b */ /* 0x000fe80000000200 */
[----:B-1----:R-:W1:Y:S01]  /*ff70*/  LDSM.16.M88.4 R16, [R181] ;  /* 0x00000000b510783b */ /* 0x002e620000000200 */
[----:B--2---:R-:W-:Y:S03]  /*ff80*/  HMMA.16816.F32 R12, R8, R34, RZ ;  /* 0x00000022080c723c */ /* 0x004fe600000018ff */
[----:B------:R-:W2:Y:S04]  /*ff90*/  LDSM.16.M88.4 R72, [R177+0x1000] ;  /* 0x00100000b148783b */ /* 0x000ea80000000200 */
[----:B------:R-:W1:Y:S01]  /*ffa0*/  LDSM.16.M88.4 R80, [R177+0x1800] ;  /* 0x00180000b150783b */ /* 0x000e620000000200 */
[C---:B------:R-:W-:Y:S03]  /*ffb0*/  HMMA.16816.F32 R32, R4.reuse, R56, R28 ;  /* 0x000000380420723c */ /* 0x040fe6000000181c */
[----:B------:R-:W-:Y:S04]  /*ffc0*/  LDSM.16.M88.4 R84, [R147+0x3800] ;  /* 0x003800009354783b */ /* 0x000fe80000000200 */
[----:B------:R-:W-:Y:S01]  /*ffd0*/  LDSM.16.M88.4 R88, [R177+0x2000] ;  /* 0x00200000b158783b */ /* 0x000fe20000000200 */
[C---:B------:R-:W-:Y:S03]  /*ffe0*/  HMMA.16816.F32 R28, R4.reuse, R58, R24 ;  /* 0x0000003a041c723c */ /* 0x040fe60000001818 */
[----:B------:R-:W0:Y:S05]  /*fff0*/  LDGDEPBAR ;  /* 0x00000000000079af */ /* 0x000e2a0000000000 */
[C---:B----4-:R-:W-:Y:S08]  /*10000*/  HMMA.16816.F32 R24, R4.reuse, R60, R20 ;  /* 0x0000003c0418723c */ /* 0x050ff00000001814 */
[C---:B------:R-:W-:Y:S08]  /*10010*/  HMMA.16816.F32 R20, R4.reuse, R62, R12 ;  /* 0x0000003e0414723c */ /* 0x040ff0000000180c */
[C---:B------:R-:W-:Y:S08]  /*10020*/  HMMA.16816.F32 R8, R4.reuse, R66, R48 ;  /* 0x000000420408723c */ /* 0x040ff00000001830 */
[C---:B------:R-:W-:Y:S01]  /*10030*/  HMMA.16816.F32 R12, R4.reuse, R64, R40 ;  /* 0x00000040040c723c */ /* 0x040fe20000001828 */
[----:B------:R-:W-:Y:S07]  /*10040*/  LDSM.16.M88.4 R64, [R174] ;  /* 0x00000000ae40783b */ /* 0x000fee0000000200 */
[C---:B------:R-:W-:Y:S08]  /*10050*/  HMMA.16816.F32 R48, R4.reuse, R76, R52 ;  /* 0x0000004c0430723c */ /* 0x040ff00000001834 */
[----:B------:R-:W-:Y:S01]  /*10060*/  HMMA.16816.F32 R56, R4, R78, R44 ;  /* 0x0000004e0438723c */ /* 0x000fe2000000182c */
[----:B------:R-:W4:Y:S04]  /*10070*/  LDSM.16.M88.4 R4, [R180] ;  /* 0x00000000b404783b */ /* 0x000f280000000200 */
[----:B------:R-:W-:Y:S03]  /*10080*/  LDSM.16.M88.4 R76, [R147+0x2800] ;  /* 0x00280000934c783b */ /* 0x000fe60000000200 */
[C---:B-1----:R-:W-:Y:S01]  /*10090*/  HMMA.16816.F32 R52, R16.reuse, R68, R32 ;  /* 0x000000441034723c */ /* 0x042fe20000001820 */
[----:B------:R-:W-:Y:S07]  /*100a0*/  LDSM.16.M88.4 R32, [R174+0x1000] ;  /* 0x00100000ae20783b */ /* 0x000fee0000000200 */
[C---:B------:R-:W-:Y:S01]  /*100b0*/  HMMA.16816.F32 R60, R16.reuse, R70, R28 ;  /* 0x00000046103c723c */ /* 0x040fe2000000181c */
[----:B------:R-:W1:Y:S04]  /*100c0*/  LDSM.16.M88.4 R68, [R174+0x800] ;  /* 0x00080000ae44783b */ /* 0x000e680000000200 */
[----:B------:R-:W1:Y:S03]  /*100d0*/  LDSM.16.M88.4 R28, [R174+0x1800] ;  /* 0x00180000ae1c783b */ /* 0x000e660000000200 */
[C---:B------:R-:W-:Y:S08]  /*100e0*/  HMMA.16816.F32 R44, R16.reuse, R36, R24 ;  /* 0x00000024102c723c */ /* 0x040ff00000001818 */
[C---:B------:R-:W-:Y:S08]  /*100f0*/  HMMA.16816.F32 R40, R16.reuse, R38, R20 ;  /* 0x000000261028723c */ /* 0x040ff00000001814 */
[C---:B--2---:R-:W-:Y:S01]  /*10100*/  HMMA.16816.F32 R36, R16.reuse, R72, R12 ;  /* 0x000000481024723c */ /* 0x044fe2000000180c */
[----:B------:R-:W-:Y:S07]  /*10110*/  LDSM.16.M88.4 R12, [R178+0x4000] ;  /* 0x00400000b20c783b */ /* 0x000fee0000000200 */
[C---:B------:R-:W-:Y:S01]  /*10120*/  HMMA.16816.F32 R24, R16.reuse, R74, R8 ;  /* 0x0000004a1018723c */ /* 0x040fe20000001808 */
[----:B------:R-:W2:Y:S07]  /*10130*/  LDSM.16.M88.4 R72, [R147+0x2000] ;  /* 0x002000009348783b */ /* 0x000eae0000000200 */
[C---:B------:R-:W-:Y:S08]  /*10140*/  HMMA.16816.F32 R20, R16.reuse, R80, R48 ;  /* 0x000000501014723c */ /* 0x040ff00000001830 */
[----:B------:R-:W-:Y:S01]  /*10150*/  HMMA.16816.F32 R16, R16, R82, R56 ;  /* 0x000000521010723c */ /* 0x000fe20000001838 */
[----:B------:R-:W2:Y:S07]  /*10160*/  LDSM.16.M88.4 R80, [R147+0x3000] ;  /* 0x003000009350783b */ /* 0x000eae0000000200 */
[C---:B----4-:R-:W-:Y:S08]  /*10170*/  HMMA.16816.F32 R8, R4.reuse, R64, R52 ;  /* 0x000000400408723c */ /* 0x050ff00000001834 */
[C---:B-1----:R-:W-:Y:S08]  /*10180*/  HMMA.16816.F32 R52, R4.reuse, R68, R44 ;  /* 0x000000440434723c */ /* 0x042ff0000000182c */
[C---:B------:R-:W-:Y:S01]  /*10190*/  HMMA.16816.F32 R68, R4.reuse, R70, R40 ;  /* 0x000000460444723c */ /* 0x040fe20000001828 */
[----:B------:R-:W-:Y:S07]  /*101a0*/  LDSM.16.M88.4 R40, [R190] ;  /* 0x00000000be28783b */ /* 0x000fee0000000200 */
[C---:B------:R-:W-:Y:S08]  /*101b0*/  HMMA.16816.F32 R60, R4.reuse, R66, R60 ;  /* 0x00000042043c723c */ /* 0x040ff0000000183c */
[C---:B------:R-:W-:Y:S01]  /*101c0*/  HMMA.16816.F32 R64, R4.reuse, R32, R36 ;  /* 0x000000200440723c */ /* 0x040fe20000001824 */
[----:B------:R-:W-:Y:S07]  /*101d0*/  LDSM.16.M88.4 R36, [R189] ;  /* 0x00000000bd24783b */ /* 0x000fee0000000200 */
[C---:B------:R-:W-:Y:S08]  /*101e0*/  HMMA.16816.F32 R56, R4.reuse, R34, R24 ;  /* 0x000000220438723c */ /* 0x040ff00000001818 */
[C---:B------:R-:W-:Y:S08]  /*101f0*/  HMMA.16816.F32 R48, R4.reuse, R28, R20 ;  /* 0x0000001c0430723c */ /* 0x040ff00000001814 */
[----:B------:R-:W-:Y:S01]  /*10200*/  HMMA.16816.F32 R44, R4, R30, R16 ;  /* 0x0000001e042c723c */ /* 0x000fe20000001810 */
[----:B------:R-:W-:Y:S07]  /*10210*/  LDSM.16.M88.4 R4, [R181+0x4000] ;  /* 0x00400000b504783b */ /* 0x000fee0000000200 */
[C---:B--2---:R-:W-:Y:S01]  /*10220*/  HMMA.16816.F32 R32, R12.reuse, R72, R8 ;  /* 0x000000480c20723c */ /* 0x044fe20000001808 */
[----:B------:R-:W1:Y:S07]  /*10230*/  LDSM.16.M88.4 R8, [R179+0x4000] ;  /* 0x00400000b308783b */ /* 0x000e6e0000000200 */
[C---:B------:R-:W-:Y:S08]  /*10240*/  HMMA.16816.F32 R24, R12.reuse, R76, R52 ;  /* 0x0000004c0c18723c */ /* 0x040ff00000001834 */
[C---:B------:R-:W-:Y:S01]  /*10250*/  HMMA.16816.F32 R20, R12.reuse, R78, R68 ;  /* 0x0000004e0c14723c */ /* 0x040fe20000001844 */
[----:B------:R-:W2:Y:S07]  /*10260*/  LDSM.16.M88.4 R76, [R187] ;  /* 0x00000000bb4c783b */ /* 0x000eae0000000200 */
[C---:B------:R-:W-:Y:S01]  /*10270*/  HMMA.16816.F32 R28, R12.reuse, R74, R60 ;  /* 0x0000004a0c1c723c */ /* 0x040fe2000000183c */
[----:B------:R-:W4:Y:S07]  /*10280*/  LDSM.16.M88.4 R72, [R188] ;  /* 0x00000000bc48783b */ /* 0x000f2e0000000200 */
[C---:B------:R-:W-:Y:S08]  /*10290*/  HMMA.16816.F32 R16, R12.reuse, R80, R64 ;  /* 0x000000500c10723c */ /* 0x040ff00000001840 */
[C---:B------:R-:W-:Y:S01]  /*102a0*/  HMMA.16816.F32 R56, R12.reuse, R82, R56 ;  /* 0x000000520c38723c */ /* 0x040fe20000001838 */
[----:B------:R-:W-:Y:S07]  /*102b0*/  LDSM.16.M88.4 R80, [R174+0x2800] ;  /* 0x00280000ae50783b */ /* 0x000fee0000000200 */
[C---:B------:R-:W-:Y:S08]  /*102c0*/  HMMA.16816.F32 R52, R12.reuse, R84, R48 ;  /* 0x000000540c34723c */ /* 0x040ff00000001830 */
[----:B------:R-:W-:Y:S01]  /*102d0*/  HMMA.16816.F32 R12, R12, R86, R44 ;  /* 0x000000560c0c723c */ /* 0x000fe2000000182c */
[----:B------:R-:W3:Y:S04]  /*102e0*/  LDSM.16.M88.4 R84, [R177+0x2800] ;  /* 0x00280000b154783b */ /* 0x000ee80000000200 */
[----:B------:R-:W-:Y:S03]  /*102f0*/  LDSM.16.M88.4 R44, [R177+0x3000] ;  /* 0x00300000b12c783b */ /* 0x000fe60000000200 */
[C---:B-1----:R-:W-:Y:S01]  /*10300*/  HMMA.16816.F32 R64, R8.reuse, R42, R28 ;  /* 0x0000002a0840723c */ /* 0x042fe2000000181c */
[----:B------:R-:W1:Y:S07]  /*10310*/  LDSM.16.M88.4 R28, [R177+0x3800] ;  /* 0x00380000b11c783b */ /* 0x000e6e0000000200 */
[C---:B------:R-:W-:Y:S08]  /*10320*/  HMMA.16816.F32 R60, R8.reuse, R36, R24 ;  /* 0x00000024083c723c */ /* 0x040ff00000001818 */
[C---:B------:R-:W-:Y:S08]  /*10330*/  HMMA.16816.F32 R68, R8.reuse, R40, R32 ;  /* 0x000000280844723c */ /* 0x040ff00000001820 */
[C---:B------:R-:W-:Y:S01]  /*10340*/  HMMA.16816.F32 R48, R8.reuse, R38, R20 ;  /* 0x000000260830723c */ /* 0x040fe20000001814 */
[----:B------:R-:W-:Y:S07]  /*10350*/  LDSM.16.M88.4 R20, [R174+0x2000] ;  /* 0x00200000ae14783b */ /* 0x000fee0000000200 */
[C---:B--2---:R-:W-:Y:S01]  /*10360*/  HMMA.16816.F32 R24, R8.reuse, R78, R12 ;  /* 0x0000004e0818723c */ /* 0x044fe2000000180c */
[----:B------:R-:W2:Y:S07]  /*10370*/  LDSM.16.M88.4 R12, [R180+0x4000] ;  /* 0x00400000b40c783b */ /* 0x000eae0000000200 */
[C---:B----4-:R-:W-:Y:S08]  /*10380*/  HMMA.16816.F32 R40, R8.reuse, R72, R16 ;  /* 0x000000480828723c */ /* 0x050ff00000001810 */
[C---:B------:R-:W-:Y:S01]  /*10390*/  HMMA.16816.F32 R36, R8.reuse, R74, R56 ;  /* 0x0000004a0824723c */ /* 0x040fe20000001838 */
[----:B------:R-:W-:Y:S07]  /*103a0*/  LDSM.16.M88.4 R72, [R147+0x5000] ;  /* 0x005000009348783b */ /* 0x000fee0000000200 */
[----:B------:R-:W-:Y:S01]  /*103b0*/  HMMA.16816.F32 R32, R8, R76, R52 ;  /* 0x0000004c0820723c */ /* 0x000fe20000001834 */
[----:B------:R-:W4:Y:S07]  /*103c0*/  LDSM.16.M88.4 R76, [R174+0x3000] ;  /* 0x00300000ae4c783b */ /* 0x000f2e0000000200 */
[C---:B------:R-:W-:Y:S08]  /*103d0*/  HMMA.16816.F32 R8, R4.reuse, R90, R64 ;  /* 0x0000005a0408723c */ /* 0x040ff00000001840 */
[C---:B------:R-:W-:Y:S01]  /*103e0*/  HMMA.16816.F32 R16, R4.reuse, R88, R68 ;  /* 0x000000580410723c */ /* 0x040fe20000001844 */
[----:B------:R-:W-:Y:S07]  /*103f0*/  LDSM.16.M88.4 R88, [R147+0x5800] ;  /* 0x005800009358783b */ /* 0x000fee0000000200 */
[C---:B---3--:R-:W-:Y:S08]  /*10400*/  HMMA.16816.F32 R68, R4.reuse, R84, R60 ;  /* 0x000000540444723c */ /* 0x048ff0000000183c */
[C---:B------:R-:W-:Y:S01]  /*10410*/  HMMA.16816.F32 R64, R4.reuse, R86, R48 ;  /* 0x000000560440723c */ /* 0x040fe20000001830 */
[----:B------:R-:W3:Y:S07]  /*10420*/  LDSM.16.M88.4 R84, [R174+0x3800] ;  /* 0x00380000ae54783b */ /* 0x000eee0000000200 */
[C---:B-1----:R-:W-:Y:S08]  /*10430*/  HMMA.16816.F32 R52, R4.reuse, R28, R32 ;  /* 0x0000001c0434723c */ /* 0x042ff00000001820 */
[C---:B------:R-:W-:Y:S01]  /*10440*/  HMMA.16816.F32 R60, R4.reuse, R44, R40 ;  /* 0x0000002c043c723c */ /* 0x040fe20000001828 */
[----:B------:R-:W-:Y:S07]  /*10450*/  LDSM.16.M88.4 R40, [R147+0x4000] ;  /* 0x004000009328783b */ /* 0x000fee0000000200 */
[----:B------:R-:W-:Y:S01]  /*10460*/  HMMA.16816.F32 R56, R4, R46, R36 ;  /* 0x0000002e0438723c */ /* 0x000fe20000001824 */
[----:B------:R-:W-:Y:S07]  /*10470*/  LDSM.16.M88.4 R36, [R147+0x4800] ;  /* 0x004800009324783b */ /* 0x000fee0000000200 */
[----:B--2---:R-:W-:Y:S01]  /*10480*/  HMMA.16816.F32 R32, R12, R22, R8 ;  /* 0x000000160c20723c */ /* 0x004fe20000001808 */
[----:B------:R-:W1:Y:S07]  /*10490*/  LDSM.16.M88.4 R8, [R178+0x8000] ;  /* 0x00800000b208783b */ /* 0x000e6e0000000200 */
[----:B------:R-:W-:Y:S01]  /*104a0*/  HMMA.16816.F32 R48, R4, R30, R24 ;  /* 0x0000001e0430723c */ /* 0x000fe20000001818 */
[----:B------:R-:W-:Y:S07]  /*104b0*/  LDSM.16.M88.4 R4, [R179+0x8000] ;  /* 0x00800000b304783b */ /* 0x000fee0000000200 */
[C---:B------:R-:W-:Y:S08]  /*104c0*/  HMMA.16816.F32 R44, R12.reuse, R20, R16 ;  /* 0x000000140c2c723c */ /* 0x040ff00000001810 */
[C---:B------:R-:W-:Y:S08]  /*104d0*/  HMMA.16816.F32 R28, R12.reuse, R80, R68 ;  /* 0x000000500c1c723c */ /* 0x040ff00000001844 */
[C---:B------:R-:W-:Y:S01]  /*104e0*/  HMMA.16816.F32 R24, R12.reuse, R82, R64 ;  /* 0x000000520c18723c */ /* 0x040fe20000001840 */
[----:B------:R-:W-:Y:S07]  /*104f0*/  LDSM.16.M88.4 R80, [R177+0x5000] ;  /* 0x00500000b150783b */ /* 0x000fee0000000200 */
[C---:B----4-:R-:W-:Y:S08]  /*10500*/  HMMA.16816.F32 R20, R12.reuse, R76, R60 ;  /* 0x0000004c0c14723c */ /* 0x050ff0000000183c */
[C---:B------:R-:W-:Y:S01]  /*10510*/  HMMA.16816.F32 R16, R12.reuse, R78, R56 ;  /* 0x0000004e0c10723c */ /* 0x040fe20000001838 */
[----:B------:R-:W2:Y:S07]  /*10520*/  LDSM.16.M88.4 R76, [R186] ;  /* 0x00000000ba4c783b */ /* 0x000eae0000000200 */
[C---:B---3--:R-:W-:Y:S08]  /*10530*/  HMMA.16816.F32 R52, R12.reuse, R84, R52 ;  /* 0x000000540c34723c */ /* 0x048ff00000001834 */
[----:B------:R-:W-:Y:S01]  /*10540*/  HMMA.16816.F32 R68, R12, R86, R48 ;  /* 0x000000560c44723c */ /* 0x000fe20000001830 */
[----:B------:R-:W3:Y:S04]  /*10550*/  LDSM.16.M88.4 R84, [R185] ;  /* 0x00000000b954783b */ /* 0x000ee80000000200 */
[----:B------:R-:W-:Y:S03]  /*10560*/  LDSM.16.M88.4 R12, [R181+0x8000] ;  /* 0x00800000b50c783b */ /* 0x000fe60000000200 */
[C---:B-1----:R-:W-:Y:S08]  /*10570*/  HMMA.16816.F32 R64, R8.reuse, R40, R44 ;  /* 0x000000280840723c */ /* 0x042ff0000000182c */
[C---:B------:R-:W-:Y:S01]  /*10580*/  HMMA.16816.F32 R60, R8.reuse, R42, R32 ;  /* 0x0000002a083c723c */ /* 0x040fe20000001820 */
[----:B------:R-:W1:Y:S07]  /*10590*/  LDSM.16.M88.4 R40, [R184] ;  /* 0x00000000b828783b */ /* 0x000e6e0000000200 */
[C---:B------:R-:W-:Y:S08]  /*105a0*/  HMMA.16816.F32 R56, R8.reuse, R36, R28 ;  /* 0x000000240838723c */ /* 0x040ff0000000181c */
[C---:B------:R-:W-:Y:S01]  /*105b0*/  HMMA.16816.F32 R48, R8.reuse, R38, R24 ;  /* 0x000000260830723c */ /* 0x040fe20000001818 */
[----:B------:R-:W4:Y:S04]  /*105c0*/  LDSM.16.M88.4 R36, [R183] ;  /* 0x00000000b724783b */ /* 0x000f280000000200 */
[----:B------:R-:W1:Y:S03]  /*105d0*/  LDSM.16.M88.4 R24, [R177+0x4000] ;  /* 0x00400000b118783b */ /* 0x000e660000000200 */
[C---:B------:R-:W-:Y:S08]  /*105e0*/  HMMA.16816.F32 R44, R8.reuse, R72, R20 ;  /* 0x00000048082c723c */ /* 0x040ff00000001814 */
[C---:B------:R-:W-:Y:S08]  /*105f0*/  HMMA.16816.F32 R32, R8.reuse, R74, R16 ;  /* 0x0000004a0820723c */ /* 0x040ff00000001810 */
[C---:B------:R-:W-:Y:S08]  /*10600*/  HMMA.16816.F32 R28, R8.reuse, R88, R52 ;  /* 0x00000058081c723c */ /* 0x040ff00000001834 */
[----:B------:R-:W-:Y:S01]  /*10610*/  HMMA.16816.F32 R20, R8, R90, R68 ;  /* 0x0000005a0814723c */ /* 0x000fe20000001844 */
[----:B------:R-:W4:Y:S07]  /*10620*/  LDSM.16.M88.4 R88, [R177+0x4800] ;  /* 0x00480000b158783b */ /* 0x000f2e0000000200 */
[C---:B--2---:R-:W-:Y:S08]  /*10630*/  HMMA.16816.F32 R16, R4.reuse, R76, R64 ;  /* 0x0000004c0410723c */ /* 0x044ff00000001840 */
[C---:B------:R-:W-:Y:S08]  /*10640*/  HMMA.16816.F32 R8, R4.reuse, R78, R60 ;  /* 0x0000004e0408723c */ /* 0x040ff0000000183c */
[C---:B---3--:R-:W-:Y:S08]  /*10650*/  HMMA.16816.F32 R68, R4.reuse, R84, R56 ;  /* 0x000000540444723c */ /* 0x048ff00000001838 */
[C---:B------:R-:W-:Y:S01]  /*10660*/  HMMA.16816.F32 R76, R4.reuse, R86, R48 ;  /* 0x00000056044c723c */ /* 0x040fe20000001830 */
[----:B------:R-:W2:Y:S04]  /*10670*/  LDSM.16.M88.4 R84, [R177+0x5800] ;  /* 0x00580000b154783b */ /* 0x000ea80000000200 */
[----:B------:R-:W-:Y:S03]  /*10680*/  LDSM.16.M88.4 R48, [R174+0x4000] ;  /* 0x00400000ae30783b */ /* 0x000fe60000000200 */
[C---:B-1----:R-:W-:Y:S01]  /*10690*/  HMMA.16816.F32 R72, R4.reuse, R40, R44 ;  /* 0x000000280448723c */ /* 0x042fe2000000182c */
[----:B------:R-:W-:Y:S07]  /*106a0*/  LDSM.16.M88.4 R44, [R174+0x4800] ;  /* 0x00480000ae2c783b */ /* 0x000fee0000000200 */
[C---:B------:R-:W-:Y:S01]  /*106b0*/  HMMA.16816.F32 R64, R4.reuse, R42, R32 ;  /* 0x0000002a0440723c */ /* 0x040fe20000001820 */
[----:B------:R-:W-:Y:S07]  /*106c0*/  LDSM.16.M88.4 R40, [R174+0x5000] ;  /* 0x00500000ae28783b */ /* 0x000fee0000000200 */
[C---:B----4-:R-:W-:Y:S08]  /*106d0*/  HMMA.16816.F32 R60, R4.reuse, R36, R28 ;  /* 0x00000024043c723c */ /* 0x050ff0000000181c */
[----:B------:R-:W-:Y:S01]  /*106e0*/  HMMA.16816.F32 R56, R4, R38, R20 ;  /* 0x000000260438723c */ /* 0x000fe20000001814 */
[----:B------:R-:W1:Y:S04]  /*106f0*/  LDSM.16.M88.4 R4, [R180+0x8000] ;  /* 0x00800000b404783b */ /* 0x000e680000000200 */
[----:B------:R-:W3:Y:S01]  /*10700*/  LDSM.16.M88.4 R36, [R174+0x5800] ;  /* 0x00580000ae24783b */ /* 0x000ee20000000200 */
[----:B------:R-:W-:-:S04]  /*10710*/  DEPBAR.LE SB0, 0x0 ;  /* 0x000080000000791a */ /* 0x000fc80000000000 */
[C---:B------:R-:W-:Y:S08]  /*10720*/  HMMA.16816.F32 R52, R12.reuse, R24, R16 ;  /* 0x000000180c34723c */ /* 0x040ff00000001810 */
[C---:B------:R-:W-:Y:S08]  /*10730*/  HMMA.16816.F32 R32, R12.reuse, R26, R8 ;  /* 0x0000001a0c20723c */ /* 0x040ff00000001808 */
[C---:B------:R-:W-:Y:S08]  /*10740*/  HMMA.16816.F32 R28, R12.reuse, R88, R68 ;  /* 0x000000580c1c723c */ /* 0x040ff00000001844 */
[C---:B------:R-:W-:Y:S08]  /*10750*/  HMMA.16816.F32 R24, R12.reuse, R90, R76 ;  /* 0x0000005a0c18723c */ /* 0x040ff0000000184c */
[C---:B------:R-:W-:Y:S08]  /*10760*/  HMMA.16816.F32 R20, R12.reuse, R80, R72 ;  /* 0x000000500c14723c */ /* 0x040ff00000001848 */
[C---:B------:R-:W-:Y:S08]  /*10770*/  HMMA.16816.F32 R16, R12.reuse, R82, R64 ;  /* 0x000000520c10723c */ /* 0x040ff00000001840 */
[C---:B--2---:R-:W-:Y:S08]  /*10780*/  HMMA.16816.F32 R8, R12.reuse, R84, R60 ;  /* 0x000000540c08723c */ /* 0x044ff0000000183c */
[----:B------:R-:W-:Y:S08]  /*10790*/  HMMA.16816.F32 R12, R12, R86, R56 ;  /* 0x000000560c0c723c */ /* 0x000ff00000001838 */
[C---:B-1----:R-:W-:Y:S08]  /*107a0*/  HMMA.16816.F32 R52, R4.reuse, R48, R52 ;  /* 0x000000300434723c */ /* 0x042ff00000001834 */
[C---:B------:R-:W-:Y:S08]  /*107b0*/  HMMA.16816.F32 R48, R4.reuse, R50, R32 ;  /* 0x000000320430723c */ /* 0x040ff00000001820 */
[C---:B------:R-:W-:Y:S08]  /*107c0*/  HMMA.16816.F32 R32, R4.reuse, R44, R28 ;  /* 0x0000002c0420723c */ /* 0x040ff0000000181c */
[C---:B------:R-:W-:Y:S08]  /*107d0*/  HMMA.16816.F32 R44, R4.reuse, R46, R24 ;  /* 0x0000002e042c723c */ /* 0x040ff00000001818 */
[C---:B------:R-:W-:Y:S08]  /*107e0*/  HMMA.16816.F32 R28, R4.reuse, R40, R20 ;  /* 0x00000028041c723c */ /* 0x040ff00000001814 */
[C---:B---3--:R-:W-:Y:S08]  /*107f0*/  HMMA.16816.F32 R24, R4.reuse, R36, R8 ;  /* 0x000000240418723c */ /* 0x048ff00000001808 */
        /* <DEDUP_REMOVED lines=33> */
.L_x_4041:
        /* <DEDUP_REMOVED lines=20> */
.L_x_4042:
        /* <DEDUP_REMOVED lines=21> */
.L_x_3892:
[----:B------:R-:W-:Y:S05]  /*10ca0*/  BSYNC B0 ;  /* 0x0000000000007941 */ /* 0x000fea0003800000 */
.L_x_3891:
        /* <DEDUP_REMOVED lines=16> */
.L_x_4043:
        /* <DEDUP_REMOVED lines=17> */
.L_x_3898:
[----:B------:R-:W-:-:S04]  /*10ec0*/  MOV R8, 0x1 ;  /* 0x0000000100087802 */ /* 0x000fc80000000f00 */
[----:B------:R-:W-:-:S13]  /*10ed0*/  ISETP.NE.AND P0, PT, R8, c[0x0][0x32c], PT ;  /* 0x0000cb0008007a0c */ /* 0x000fda0003f05270 */
[----:B------:R-:W-:-:S05]  /*10ee0*/  @P0 IMAD.HI.U32 R8, R3, c[0x0][0x330], RZ ;  /* 0x0000cc0003080a27 */ /* 0x000fca00078e00ff */
[----:B------:R-:W-:Y:S02]  /*10ef0*/  @P0 SHF.R.U32.HI R3, RZ, c[0x0][0x334], R8 ;  /* 0x0000cd00ff030a19 */ /* 0x000fe40000011608 */
.L_x_3899:
[----:B------:R-:W-:Y:S05]  /*10f00*/  BSYNC B0 ;  /* 0x0000000000007941 */ /* 0x000fea0003800000 */
.L_x_3897:
[----:B------:R-:W-:-:S04]  /*10f10*/  IMAD R3, R3, c[0x0][0x32c], -R98 ;  /* 0x0000cb0003037a24 */ /* 0x000fc800078e0a62 */
[----:B------:R-:W-:-:S05]  /*10f20*/  IMAD.IADD R3, R3, 0x1, -R221 ;  /* 0x0000000103037824 */ /* 0x000fca00078e0add */
[----:B------:R-:W-:Y:S02]  /*10f30*/  IADD3 R8, R3, c[0x0][0x32c], RZ ;  /* 0x0000cb0003087a10 */ /* 0x000fe40007ffe0ff */
[----:B------:R-:W-:Y:S02]  /*10f40*/  IMNMX R0, R0, R3, !PT ;  /* 0x0000000300007217 */ /* 0x000fe40007800200 */
[----:B------:R-:W-:Y:S02]  /*10f50*/  IMNMX R2, R2, R8, PT ;  /* 0x0000000802027217 */ /* 0x000fe40003800200 */
.L_x_3896:
        /* <DEDUP_REMOVED lines=51> */
.L_x_4044:
        /* <DEDUP_REMOVED lines=17> */
.L_x_3903:
[----:B-12---:R-:W-:-:S04]  /*113a0*/  MOV R4, 0x1 ;  /* 0x0000000100047802 */ /* 0x006fc80000000f00 */
[----:B------:R-:W-:-:S13]  /*113b0*/  ISETP.NE.AND P0, PT, R4, c[0x0][0x32c], PT ;  /* 0x0000cb0004007a0c */ /* 0x000fda0003f05270 */
[----:B------:R-:W-:-:S05]  /*113c0*/  @P0 IMAD.HI.U32 R4, R3, c[0x0][0x330], RZ ;  /* 0x0000cc0003040a27 */ /* 0x000fca00078e00ff */
[----:B------:R-:W-:Y:S02]  /*113d0*/  @P0 SHF.R.U32.HI R3, RZ, c[0x0][0x334], R4 ;  /* 0x0000cd00ff030a19 */ /* 0x000fe40000011604 */
.L_x_3904:
[----:B------:R-:W-:Y:S05]  /*113e0*/  BSYNC B0 ;  /* 0x0000000000007941 */ /* 0x000fea0003800000 */
.L_x_3902:
[----:B------:R-:W-:-:S04]  /*113f0*/  IMAD R3, R3, c[0x0][0x32c], -R98 ;  /* 0x0000cb0003037a24 */ /* 0x000fc800078e0a62 */
[----:B------:R-:W-:-:S05]  /*11400*/  IMAD.IADD R3, R3, 0x1, -R221 ;  /* 0x0000000103037824 */ /* 0x000fca00078e0add */
[----:B------:R-:W-:Y:S02]  /*11410*/  IADD3 R4, R3, c[0x0][0x32c], RZ ;  /* 0x0000cb0003047a10 */ /* 0x000fe40007ffe0ff */
[----:B------:R-:W-:Y:S02]  /*11420*/  IMNMX R0, R0, R3, !PT ;  /* 0x0000000300007217 */ /* 0x000fe40007800200 */
[----:B------:R-:W-:Y:S02]  /*11430*/  IMNMX R2, R2, R4, PT ;  /* 0x0000000402027217 */ /* 0x000fe40003800200 */
.L_x_3901:
        /* <DEDUP_REMOVED lines=80> */
.L_x_4045:
[----:B-12---:R-:W-:Y:S01]  /*11940*/  FMNMX.FTZ R4, R4, R0, !PT ;  /* 0x0000000004047209 */ /* 0x006fe20007810000 */
[----:B------:R-:W-:Y:S05]  /*11950*/  BRA.DIV ~URZ, `(.L_x_3906) ;  /* 0x00010f127f007947 */ /* 0x000fea000b800000 */
[----:B------:R-:W1:Y:S04]  /*11960*/  SHFL.BFLY PT, R0, R5, 0x2, 0x1f ;  /* 0x0c401f0005007f89 */ /* 0x000e6800000e0000 */
[----:B------:R-:W2:Y:S01]  /*11970*/  SHFL.BFLY PT, R2, R4, 0x1, 0x1f ;  /* 0x0c201f0004027f89 */ /* 0x000ea200000e0000 */
[----:B-1----:R-:W-:Y:S02]  /*11980*/  FMNMX.FTZ R5, R5, R0, !PT ;  /* 0x0000000005057209 */ /* 0x002fe40007810000 */
[----:B--2---:R-:W-:-:S03]  /*11990*/  FMNMX.FTZ R101, R4, R2, !PT ;  /* 0x0000000204657209 */ /* 0x004fc60007810000 */
[----:B------:R1:W2:Y:S04]  /*119a0*/  SHFL.BFLY PT, R3, R5, 0x1, 0x1f ;  /* 0x0c201f0005037f89 */ /* 0x0002a800000e0000 */
.L_x_4046:
        /* <DEDUP_REMOVED lines=91> */
[C---:B------:R-:W-:Y:S01]  /*11f60*/  HMMA.16816.F32 R20, R12.reuse, R42, RZ ;  /* 0x0000002a0c14723c */ /* 0x040fe200000018ff */
[----:B------:R-:W1:Y:S07]  /*11f70*/  LDSM.16.MT88.4 R40, [R175+0x2000] ;  /* 0x00200000af28783b */ /* 0x000e6e0000004200 */
[----:B------:R-:W-:Y:S08]  /*11f80*/  HMMA.16816.F32 R28, R12, R50, RZ ;  /* 0x000000320c1c723c */ /* 0x000ff000000018ff */
[----:B------:R-:W-:Y:S08]  /*11f90*/  HMMA.16816.F32 R152, R8, R64, R4 ;  /* 0x000000400898723c */ /* 0x000ff00000001804 */
[----:B---3--:R-:W-:Y:S08]  /*11fa0*/  HMMA.16816.F32 R4, R12, R44, RZ ;  /* 0x0000002c0c04723c */ /* 0x008ff000000018ff */
[C---:B------:R-:W-:Y:S01]  /*11fb0*/  HMMA.16816.F32 R56, R8.reuse, R32, R24 ;  /* 0x000000200838723c */ /* 0x040fe20000001818 */
[----:B------:R-:W2:Y:S06]  /*11fc0*/  LDSM.16.MT88.4 R24, [R175+0x2800] ;  /* 0x00280000af18783b */ /* 0x000eac0000004200 */
[--C-:B------:R-:W-:Y:S01]  /*11fd0*/  FFMA.FTZ R32, R70, c[0x0][0x2d0], -R0.reuse ;  /* 0x0000b40046207a23 */ /* 0x100fe20000010800 */
[----:B------:R-:W-:Y:S01]  /*11fe0*/  HMMA.16816.F32 R112, R8, R54, R28 ;  /* 0x000000360870723c */ /* 0x000fe2000000181c */
[----:B------:R-:W-:-:S07]  /*11ff0*/  FFMA.FTZ R33, R68, c[0x0][0x2d0], -R0 ;  /* 0x0000b40044217a23 */ /* 0x000fce0000010800 */
[----:B------:R-:W-:Y:S08]  /*12000*/  HMMA.16816.F32 R28, R12, R62, RZ ;  /* 0x0000003e0c1c723c */ /* 0x000ff000000018ff */
        /* <DEDUP_REMOVED lines=188> */
.L_x_3909:
[----:B------:R-:W-:-:S04]  /*12bd0*/  MOV R2, 0x1 ;  /* 0x0000000100027802 */ /* 0x000fc80000000f00 */
[----:B------:R-:W-:-:S13]  /*12be0*/  ISETP.NE.AND P0, PT, R2, c[0x0][0x32c], PT ;  /* 0x0000cb0002007a0c */ /* 0x000fda0003f05270 */
[----:B------:R-:W-:-:S05]  /*12bf0*/  @P0 IMAD.HI.U32 R2, R3, c[0x0][0x330], RZ ;  /* 0x0000cc0003020a27 */ /* 0x000fca00078e00ff */
[----:B------:R-:W-:Y:S02]  /*12c00*/  @P0 SHF.R.U32.HI R3, RZ, c[0x0][0x334], R2 ;  /* 0x0000cd00ff030a19 */ /* 0x000fe40000011602 */
.L_x_3910:
[----:B------:R-:W-:Y:S05]  /*12c10*/  BSYNC B0 ;  /* 0x0000000000007941 */ /* 0x000fea0003800000 */
.L_x_3908:
[----:B------:R-:W-:-:S05]  /*12c20*/  MOV R2, c[0x0][0x32c] ;  /* 0x0000cb0000027a02 */ /* 0x000fca0000000f00 */
[----:B------:R-:W-:-:S05]  /*12c30*/  IMAD R3, R3, R2, c[0x0][0x32c] ;  /* 0x0000cb0003037624 */ /* 0x000fca00078e0202 */
[----:B------:R-:W-:-:S04]  /*12c40*/  IMNMX R0, R0, R3, PT ;  /* 0x0000000300007217 */ /* 0x000fc80003800200 */
.L_x_3907:
        /* <DEDUP_REMOVED lines=8> */
.L_x_3932:
        /* <DEDUP_REMOVED lines=37> */
.L_x_4047:
        /* <DEDUP_REMOVED lines=21> */
.L_x_4048:
        /* <DEDUP_REMOVED lines=22> */
.L_x_3913:
[----:B------:R-:W-:Y:S05]  /*131d0*/  BSYNC B0 ;  /* 0x0000000000007941 */ /* 0x000fea0003800000 */
.L_x_3912:
        /* <DEDUP_REMOVED lines=62> */
[----:B------:R-:W2:Y:S06]  /*135c0*/  LDSM.16.M88.4 R148, [R188] ;  /* 0x00000000bc94783b */ /* 0x000eac0000000200 */
        /* <DEDUP_REMOVED lines=91> */
[----:B------:R-:W-:Y:S01]  /*13b80*/  SHF.L.U64.HI R157, R202, 0x1, R219 ;  /* 0x00000001ca9d7819 */ /* 0x000fe200000102db */
[----:B------:R-:W-:Y:S01]  /*13b90*/  IMAD R2, R196, 0x40, R235 ;  /* 0x00000040c4027824 */ /* 0x000fe200078e02eb */
[C---:B------:R-:W-:Y:S01]  /*13ba0*/  SHF.L.U64.HI R155, R199.reuse, 0x1, R220 ;  /* 0x00000001c79b7819 */ /* 0x040fe200000102dc */
[----:B------:R-:W-:Y:S01]  /*13bb0*/  IMAD.MOV.U32 R197, RZ, RZ, RZ ;  /* 0x000000ffffc57224 */ /* 0x000fe200078e00ff */
[----:B------:R-:W-:Y:S01]  /*13bc0*/  SHF.L.U64.HI R153, R200, 0x1, R201 ;  /* 0x00000001c8997819 */ /* 0x000fe200000102c9 */
[----:B------:R-:W-:Y:S01]  /*13bd0*/  IMAD.SHL.U32 R156, R202, 0x2, RZ ;  /* 0x00000002ca9c7824 */ /* 0x000fe200078e00ff */
[----:B------:R-:W-:Y:S01]  /*13be0*/  IADD3 R2, R2, -0x40, R210 ;  /* 0xffffffc002027810 */ /* 0x000fe20007ffe0d2 */
[----:B------:R-:W-:Y:S01]  /*13bf0*/  IMAD.SHL.U32 R154, R199, 0x2, RZ ;  /* 0x00000002c79a7824 */ /* 0x000fe200078e00ff */
[----:B------:R-:W-:Y:S03]  /*13c00*/  SHF.L.U32 R152, R200, 0x1, RZ ;  /* 0x00000001c8987819 */ /* 0x000fe600000006ff */
[----:B------:R-:W-:Y:S04]  /*13c10*/  @P6 IMAD.HI.U32 R3, R2, c[0x0][0x2bc], RZ ;  /* 0x0000af0002036a27 */ /* 0x000fe800078e00ff */
        /* <DEDUP_REMOVED lines=12> */
[----:B------:R-:W-:Y:S05]  /*13ce0*/  IMAD R0, R198, c[0x0][0x1e4], R0 ;  /* 0x00007900c6007a24 */ /* 0x000fea00078e0200 */
[----:B------:R-:W-:Y:S02]  /*13cf0*/  IADD3 R3, R3, R0, RZ ;  /* 0x0000000003037210 */ /* 0x000fe40007ffe0ff */
        /* <DEDUP_REMOVED lines=10> */
.L_x_4049:
        /* <DEDUP_REMOVED lines=21> */
.L_x_4050:
        /* <DEDUP_REMOVED lines=22> */
.L_x_3917:
[----:B------:R-:W-:Y:S05]  /*14050*/  BSYNC B0 ;  /* 0x0000000000007941 */ /* 0x000fea0003800000 */
.L_x_3916:
[----:B------:R-:W-:Y:S01]  /*14060*/  IMAD.MOV.U32 R0, RZ, RZ, c[0x0][0x2c4] ;  /* 0x0000b100ff007624 */ /* 0x000fe200078e00ff */
        /* <DEDUP_REMOVED lines=11> */
[C---:B-1----:R-:W-:Y:S02]  /*14120*/  IADD3 R148, R0.reuse, UR4, RZ ;  /* 0x0000000400947c10 */ /* 0x042fe4000fffe0ff */
[----:B------:R-:W-:Y:S01]  /*14130*/  IADD3 R149, R0, c[0x0][0x328], RZ ;  /* 0x0000ca0000957a10 */ /* 0x000fe20007ffe0ff */
[----:B------:R-:W-:-:S05]  /*14140*/  BRA.DIV ~URZ, `(.L_x_3920) ;  /* 0x0000ed627f007947 */ /* 0x000fca000b800000 */
[----:B------:R1:W2:Y:S02]  /*14150*/  SHFL.IDX PT, R3, R100, RZ, 0x1c1f ;  /* 0x001c1fff64037589 */ /* 0x0002a400000e0000 */
.L_x_4051:
        /* <DEDUP_REMOVED lines=19> */
.L_x_3923:
[----:B------:R-:W-:Y:S04]  /*14290*/  MOV R150, 0x1 ;  /* 0x0000000100967802 */ /* 0x000fe80000000f00 */
[----:B------:R-:W-:Y:S11]  /*142a0*/  ISETP.NE.AND P0, PT, R150, c[0x0][0x32c], PT ;  /* 0x0000cb0096007a0c */ /* 0x000ff60003f05270 */
[----:B------:R-:W-:Y:S02]  /*142b0*/  @!UPT UIADD3 URZ, URZ, URZ, URZ ;  /* 0x0000003f3f3ff290 */ /* 0x000fe4000fffe03f */
[----:B------:R-:W-:Y:S05]  /*142c0*/  @P0 IMAD.HI.U32 R150, R3, c[0x0][0x330], RZ ;  /* 0x0000cc0003960a27 */ /* 0x000fea00078e00ff */
[----:B------:R-:W-:Y:S02]  /*142d0*/  @P0 SHF.R.U32.HI R3, RZ, c[0x0][0x334], R150 ;  /* 0x0000cd00ff030a19 */ /* 0x000fe40000011696 */
.L_x_3924:
[----:B------:R-:W-:Y:S05]  /*142e0*/  BSYNC B0 ;  /* 0x0000000000007941 */ /* 0x000fea0003800000 */
.L_x_3922:
[----:B------:R-:W-:Y:S04]  /*142f0*/  IMAD R3, R3, c[0x0][0x32c], -R101 ;  /* 0x0000cb0003037a24 */ /* 0x000fe800078e0a65 */
[----:B------:R-:W-:Y:S05]  /*14300*/  IMAD.IADD R3, R3, 0x1, -R221 ;  /* 0x0000000103037824 */ /* 0x000fea00078e0add */
[----:B------:R-:W-:Y:S02]  /*14310*/  IMNMX R0, R0, R3, !PT ;  /* 0x0000000300007217 */ /* 0x000fe40007800200 */
[----:B------:R-:W-:Y:S04]  /*14320*/  IADD3 R3, R3, c[0x0][0x32c], RZ ;  /* 0x0000cb0003037a10 */ /* 0x000fe80007ffe0ff */
[----:B------:R-:W-:Y:S02]  /*14330*/  IMNMX R2, R2, R3, PT ;  /* 0x0000000302027217 */ /* 0x000fe40003800200 */
.L_x_3921:
        /* <DEDUP_REMOVED lines=51> */
.L_x_4052:
        /* <DEDUP_REMOVED lines=19> */
.L_x_3928:
[----:B------:R-:W-:Y:S04]  /*147a0*/  MOV R4, 0x1 ;  /* 0x0000000100047802 */ /* 0x000fe80000000f00 */
[----:B------:R-:W-:Y:S11]  /*147b0*/  ISETP.NE.AND P0, PT, R4, c[0x0][0x32c], PT ;  /* 0x0000cb0004007a0c */ /* 0x000ff60003f05270 */
[----:B------:R-:W-:Y:S02]  /*147c0*/  @!UPT UIADD3 URZ, URZ, URZ, URZ ;  /* 0x0000003f3f3ff290 */ /* 0x000fe4000fffe03f */
[----:B------:R-:W-:Y:S05]  /*147d0*/  @P0 IMAD.HI.U32 R4, R3, c[0x0][0x330], RZ ;  /* 0x0000cc0003040a27 */ /* 0x000fea00078e00ff */
[----:B------:R-:W-:Y:S02]  /*147e0*/  @P0 SHF.R.U32.HI R3, RZ, c[0x0][0x334], R4 ;  /* 0x0000cd00ff030a19 */ /* 0x000fe40000011604 */
.L_x_3929:
[----:B------:R-:W-:Y:S05]  /*147f0*/  BSYNC B0 ;  /* 0x0000000000007941 */ /* 0x000fea0003800000 */
.L_x_3927:
[----:B------:R-:W-:Y:S04]  /*14800*/  IMAD R101, R3, c[0x0][0x32c], -R101 ;  /* 0x0000cb0003657a24 */ /* 0x000fe800078e0a65 */
[----:B------:R-:W-:Y:S05]  /*14810*/  IMAD.IADD R3, R101, 0x1, -R221 ;  /* 0x0000000165037824 */ /* 0x000fea00078e0add */
[----:B------:R-:W-:Y:S02]  /*14820*/  IMNMX R0, R0, R3, !PT ;  /* 0x0000000300007217 */ /* 0x000fe40007800200 */
[----:B------:R-:W-:Y:S04]  /*14830*/  IADD3 R3, R3, c[0x0][0x32c], RZ ;  /* 0x0000cb0003037a10 */ /* 0x000fe80007ffe0ff */
[----:B------:R-:W-:Y:S02]  /*14840*/  IMNMX R2, R2, R3, PT ;  /* 0x0000000302027217 */ /* 0x000fe40003800200 */
.L_x_3926:
        /* <DEDUP_REMOVED lines=82> */
.L_x_4053:
[----:B-12---:R-:W-:Y:S01]  /*14d70*/  FMNMX.FTZ R100, R100, R0, !PT ;  /* 0x0000000064647209 */ /* 0x006fe20007810000 */
[----:B------:R-:W-:-:S05]  /*14d80*/  BRA.DIV ~URZ, `(.L_x_3931) ;  /* 0x0000e2427f007947 */ /* 0x000fca000b800000 */
[----:B------:R-:W1:Y:S02]  /*14d90*/  SHFL.BFLY PT, R0, R100, 0x1, 0x1f ;  /* 0x0c201f0064007f89 */ /* 0x000e6400000e0000 */
[----:B-1----:R-:W-:Y:S02]  /*14da0*/  FMNMX.FTZ R101, R100, R0, !PT ;  /* 0x0000000064657209 */ /* 0x002fe40007810000 */
[----:B------:R-:W1:Y:S02]  /*14db0*/  SHFL.BFLY PT, R0, R4, 0x2, 0x1f ;  /* 0x0c401f0004007f89 */ /* 0x000e6400000e0000 */
[----:B-1----:R-:W-:Y:S05]  /*14dc0*/  FMNMX.FTZ R100, R4, R0, !PT ;  /* 0x0000000004647209 */ /* 0x002fea0007810000 */
[----:B------:R1:W2:Y:S02]  /*14dd0*/  SHFL.BFLY PT, R0, R100, 0x1, 0x1f ;  /* 0x0c201f0064007f89 */ /* 0x0002a400000e0000 */
.L_x_4054:
[C---:B------:R-:W-:Y:S01]  /*14de0*/  FSETP.NEU.FTZ.AND P0, PT, R101.reuse, -INF , PT ;  /* 0xff8000006500780b */ /* 0x040fe20003f1d000 */
[C---:B------:R-:W-:Y:S01]  /*14df0*/  FMUL.FTZ R2, R101.reuse, c[0x0][0x2d0] ;  /* 0x0000b40065027a20 */ /* 0x040fe20000410000 */
        /* <DEDUP_REMOVED lines=27> */
[----:B------:R-:W2:Y:S02]  /*14fb0*/  MUFU.EX2 R23, R23 ;  /* 0x0000001700177308 */ /* 0x000ea40000000800 */
[----:B--2---:R-:W-:Y:S01]  /*14fc0*/  F2FP.PACK_AB R150, R23, R22 ;  /* 0x000000161796723e */ /* 0x004fe200000000ff */
        /* <DEDUP_REMOVED lines=12> */
[C---:B------:R-:W-:Y:S01]  /*15090*/  ISETP.GT.AND P0, PT, R196.reuse, R222, PT ;  /* 0x000000dec400720c */ /* 0x040fe20003f04270 */
[--C-:B------:R-:W-:Y:S01]  /*150a0*/  FFMA.FTZ R17, R17, c[0x0][0x2d0], -R4.reuse ;  /* 0x0000b40011117a23 */ /* 0x100fe20000010804 */
[----:B------:R-:W-:Y:S01]  /*150b0*/  IADD3 R196, R196, -0x1, RZ ;  /* 0xffffffffc4c47810 */ /* 0x000fe20007ffe0ff */
[--C-:B------:R-:W-:Y:S02]  /*150c0*/  FFMA.FTZ R170, R7, c[0x0][0x2d0], -R4.reuse ;  /* 0x0000b40007aa7a23 */ /* 0x100fe40000010804 */
[--C-:B------:R-:W-:Y:S02]  /*150d0*/  FFMA.FTZ R18, R24, c[0x0][0x2d0], -R4.reuse ;  /* 0x0000b40018127a23 */ /* 0x100fe40000010804 */
[--C-:B-1----:R-:W-:Y:S01]  /*150e0*/  FFMA.FTZ R100, R21, c[0x0][0x2d0], -R4.reuse ;  /* 0x0000b40015647a23 */ /* 0x102fe20000010804 */
[----:B------:R-:W1:Y:S01]  /*150f0*/  MUFU.EX2 R2, R2 ;  /* 0x0000000200027308 */ /* 0x000e620000000800 */
[--C-:B------:R-:W-:Y:S02]  /*15100*/  FFMA.FTZ R102, R20, c[0x0][0x2d0], -R4.reuse ;  /* 0x0000b40014667a23 */ /* 0x100fe40000010804 */
[--C-:B------:R-:W-:Y:S02]  /*15110*/  FFMA.FTZ R154, R16, c[0x0][0x2d0], -R4.reuse ;  /* 0x0000b400109a7a23 */ /* 0x100fe40000010804 */
[----:B------:R-:W-:Y:S02]  /*15120*/  FMUL.FTZ R16, R0, R124 ;  /* 0x0000007c00107220 */ /* 0x000fe40000410000 */
[--C-:B------:R-:W-:Y:S02]  /*15130*/  FFMA.FTZ R203, R6, c[0x0][0x2d0], -R4.reuse ;  /* 0x0000b40006cb7a23 */ /* 0x100fe40000010804 */
[--C-:B------:R-:W-:Y:S01]  /*15140*/  FFMA.FTZ R161, R11, c[0x0][0x2d0], -R4.reuse ;  /* 0x0000b4000ba17a23 */ /* 0x100fe20000010804 */
        /* <DEDUP_REMOVED lines=9> */
[C---:B-1----:R-:W-:Y:S02]  /*151e0*/  FMUL.FTZ R34, R2.reuse, R110 ;  /* 0x0000006e02227220 */ /* 0x042fe40000410000 */
[----:B------:R-:W-:Y:S02]  /*151f0*/  FMUL.FTZ R35, R2, R111 ;  /* 0x0000006f02237220 */ /* 0x000fe40000410000 */
[----:B------:R-:W1:Y:S01]  /*15200*/  LDSM.16.MT88.4 R108, [R172] ;  /* 0x00000000ac6c783b */ /* 0x000e620000004200 */
[----:B------:R-:W4:Y:S01]  /*15210*/  MUFU.EX2 R6, R18 ;  /* 0x0000001200067308 */ /* 0x000f220000000800 */
[----:B------:R-:W-:Y:S02]  /*15220*/  FFMA.FTZ R206, R5, c[0x0][0x2d0], -R4 ;  /* 0x0000b40005ce7a23 */ /* 0x000fe40000010804 */
[----:B------:R-:W-:Y:S02]  /*15230*/  FADD.FTZ R4, R22, R19 ;  /* 0x0000001316047221 */ /* 0x000fe40000010000 */
[----:B--2---:R-:W-:Y:S02]  /*15240*/  FMUL.FTZ R17, R0, R125 ;  /* 0x0000007d00117220 */ /* 0x004fe40000410000 */
[----:B---3--:R-:W-:Y:S02]  /*15250*/  FFMA.FTZ R5, R2, R207, R7 ;  /* 0x000000cf02057223 */ /* 0x008fe40000010007 */
[----:B------:R-:W-:Y:S01]  /*15260*/  FADD.FTZ R152, R23, R4 ;  /* 0x0000000417987221 */ /* 0x000fe20000010000 */
[----:B------:R-:W2:Y:S01]  /*15270*/  MUFU.EX2 R125, R102 ;  /* 0x00000066007d7308 */ /* 0x000ea20000000800 */
[C---:B------:R-:W-:Y:S02]  /*15280*/  FMUL.FTZ R4, R0.reuse, R136 ;  /* 0x0000008800047220 */ /* 0x040fe40000410000 */
[C---:B------:R-:W-:Y:S02]  /*15290*/  FMUL.FTZ R8, R0.reuse, R132 ;  /* 0x0000008400087220 */ /* 0x040fe40000410000 */
[----:B------:R-:W-:Y:S02]  /*152a0*/  FMUL.FTZ R9, R0, R133 ;  /* 0x0000008500097220 */ /* 0x000fe40000410000 */
[C---:B------:R-:W-:Y:S02]  /*152b0*/  FMUL.FTZ R10, R2.reuse, R134 ;  /* 0x00000086020a7220 */ /* 0x040fe40000410000 */
[----:B------:R-:W-:Y:S01]  /*152c0*/  FMUL.FTZ R11, R2, R135 ;  /* 0x00000087020b7220 */ /* 0x000fe20000410000 */
[----:B------:R-:W3:Y:S01]  /*152d0*/  MUFU.EX2 R100, R160 ;  /* 0x000000a000647308 */ /* 0x000ee20000000800 */
[C---:B------:R-:W-:Y:S01]  /*152e0*/  FMUL.FTZ R12, R0.reuse, R128 ;  /* 0x00000080000c7220 */ /* 0x040fe20000410000 */
[----:B------:R-:W-:Y:S01]  /*152f0*/  LDSM.16.MT88.4 R132, [R172+0x1800] ;  /* 0x00180000ac84783b */ /* 0x000fe20000004200 */
[----:B------:R-:W-:Y:S01]  /*15300*/  FMUL.FTZ R13, R0, R129 ;  /* 0x00000081000d7220 */ /* 0x000fe20000410000 */
[C---:B----4-:R-:W-:Y:S01]  /*15310*/  F2FP.PACK_AB R149, R6.reuse, R7 ;  /* 0x000000070695723e */ /* 0x050fe200000000ff */
[----:B------:R-:W-:Y:S02]  /*15320*/  FADD.FTZ R207, R6, R5 ;  /* 0x0000000506cf7221 */ /* 0x000fe40000010000 */
[----:B------:R-:W-:Y:S02]  /*15330*/  FMUL.FTZ R5, R0, R137 ;  /* 0x0000008900057220 */ /* 0x000fe40000410000 */
[C---:B------:R-:W-:Y:S01]  /*15340*/  FMUL.FTZ R6, R2.reuse, R138 ;  /* 0x0000008a02067220 */ /* 0x040fe20000410000 */
[----:B------:R-:W-:Y:S01]  /*15350*/  MUFU.EX2 R102, R157 ;  /* 0x0000009d00667308 */ /* 0x000fe20000000800 */
[C---:B------:R-:W-:Y:S02]  /*15360*/  FMUL.FTZ R7, R2.reuse, R139 ;  /* 0x0000008b02077220 */ /* 0x040fe40000410000 */
[C---:B------:R-:W-:Y:S01]  /*15370*/  FMUL.FTZ R14, R2.reuse, R130 ;  /* 0x00000082020e7220 */ /* 0x040fe20000410000 */
[----:B--2---:R-:W-:Y:S01]  /*15380*/  F2FP.PACK_AB R151, R125, R124 ;  /* 0x0000007c7d97723e */ /* 0x004fe200000000ff */
        /* <DEDUP_REMOVED lines=12> */
[----:B------:R-:W-:Y:S01]  /*15450*/  FMUL.FTZ R24, R0, R116 ;  /* 0x0000007400187220 */ /* 0x000fe20000410000 */
[----:B------:R-:W-:Y:S03]  /*15460*/  LDSM.16.MT88.4 R120, [R176+0x1000] ;  /* 0x00100000b078783b */ /* 0x000fe60000004200 */
[C---:B------:R-:W-:Y:S01]  /*15470*/  FMUL.FTZ R26, R2.reuse, R118 ;  /* 0x00000076021a7220 */ /* 0x040fe20000410000 */
[----:B------:R-:W-:Y:S01]  /*15480*/  MUFU.EX2 R154, R164 ;  /* 0x000000a4009a7308 */ /* 0x000fe20000000800 */
[----:B------:R-:W-:Y:S02]  /*15490*/  FMUL.FTZ R27, R2, R119 ;  /* 0x00000077021b7220 */ /* 0x000fe40000410000 */
[C---:B------:R-:W-:Y:S01]  /*154a0*/  FMUL.FTZ R28, R0.reuse, R112 ;  /* 0x00000070001c7220 */ /* 0x040fe20000410000 */
[----:B------:R-:W-:Y:S01]  /*154b0*/  LDSM.16.MT88.4 R116, [R173+0x800] ;  /* 0x00080000ad74783b */ /* 0x000fe20000004200 */
[----:B------:R-:W-:Y:S02]  /*154c0*/  FMUL.FTZ R29, R0, R113 ;  /* 0x00000071001d7220 */ /* 0x000fe40000410000 */
[C---:B------:R-:W-:Y:S02]  /*154d0*/  FMUL.FTZ R30, R2.reuse, R114 ;  /* 0x00000072021e7220 */ /* 0x040fe40000410000 */
[----:B------:R-:W-:Y:S01]  /*154e0*/  FMUL.FTZ R31, R2, R115 ;  /* 0x00000073021f7220 */ /* 0x000fe20000410000 */
[----:B------:R-:W-:Y:S01]  /*154f0*/  MUFU.EX2 R160, R153 ;  /* 0x0000009900a07308 */ /* 0x000fe20000000800 */
[C---:B------:R-:W-:Y:S01]  /*15500*/  FMUL.FTZ R36, R0.reuse, R36 ;  /* 0x0000002400247220 */ /* 0x040fe20000410000 */
[----:B------:R-:W-:Y:S01]  /*15510*/  LDSM.16.MT88.4 R112, [R172+0x800] ;  /* 0x00080000ac70783b */ /* 0x000fe20000004200 */
        /* <DEDUP_REMOVED lines=71> */
[----:B------:R-:W2:Y:S01]  /*15990*/  MUFU.EX2 R2, R159 ;  /* 0x0000009f00027308 */ /* 0x000ea20000000800 */
[C---:B------:R-:W-:Y:S02]  /*159a0*/  FMUL.FTZ R92, R0.reuse, R92 ;  /* 0x0000005c005c7220 */ /* 0x040fe40000410000 */
[C---:B------:R-:W-:Y:S02]  /*159b0*/  FMUL.FTZ R93, R0.reuse, R93 ;  /* 0x0000005d005d7220 */ /* 0x040fe40000410000 */
[C---:B------:R-:W-:Y:S02]  /*159c0*/  FMUL.FTZ R96, R0.reuse, R96 ;  /* 0x0000006000607220 */ /* 0x040fe40000410000 */
[----:B------:R-:W-:Y:S02]  /*159d0*/  FMUL.FTZ R97, R0, R97 ;  /* 0x0000006100617220 */ /* 0x000fe40000410000 */
[----:B---3--:R-:W-:Y:S01]  /*159e0*/  FADD.FTZ R0, R100, R152 ;  /* 0x0000009864007221 */ /* 0x008fe20000010000 */
[----:B------:R-:W3:Y:S10]  /*159f0*/  MUFU.EX2 R159, R155 ;  /* 0x0000009b009f7308 */ /* 0x000ef40000000800 */
[----:B------:R-:W-:Y:S01]  /*15a00*/  MUFU.EX2 R155, R163 ;  /* 0x000000a3009b7308 */ /* 0x000fe20000000800 */
[C---:B-1----:R-:W-:Y:S03]  /*15a10*/  HMMA.16816.F32 R36, R148.reuse, R108, R36 ;  /* 0x0000006c9424723c */ /* 0x042fe60000001824 */
[----:B--2---:R-:W-:Y:S04]  /*15a20*/  FADD.FTZ R0, R2, R0 ;  /* 0x0000000002007221 */ /* 0x004fe80000010000 */
[----:B------:R-:W-:Y:S01]  /*15a30*/  FADD.FTZ R0, R103, R0 ;  /* 0x0000000067007221 */ /* 0x000fe20000010000 */
[C---:B------:R-:W-:Y:S01]  /*15a40*/  HMMA.16816.F32 R40, R148.reuse, R110, R40 ;  /* 0x0000006e9428723c */ /* 0x040fe20000001828 */
[----:B------:R-:W1:Y:S01]  /*15a50*/  LDSM.16.MT88.4 R108, [R173+0x2000] ;  /* 0x00200000ad6c783b */ /* 0x000e620000004200 */
[----:B------:R-:W2:Y:S02]  /*15a60*/  MUFU.EX2 R152, R170 ;  /* 0x000000aa00987308 */ /* 0x000ea40000000800 */
        /* <DEDUP_REMOVED lines=25> */
[----:B---3--:R-:W-:Y:S02]  /*15c00*/  F2FP.PACK_AB R111, R158, R159 ;  /* 0x0000009f9e6f723e */ /* 0x008fe400000000ff */
[----:B------:R-:W3:Y:S01]  /*15c10*/  MUFU.EX2 R2, R167 ;  /* 0x000000a700027308 */ /* 0x000ee20000000800 */
[----:B--2---:R-:W-:Y:S04]  /*15c20*/  F2FP.PACK_AB R149, R152, R153 ;  /* 0x000000999895723e */ /* 0x004fe800000000ff */
[C---:B------:R-:W-:Y:S05]  /*15c30*/  HMMA.16816.F32 R4, R108.reuse, R112, R4 ;  /* 0x000000706c04723c */ /* 0x040fea0000001804 */
[----:B------:R-:W2:Y:S03]  /*15c40*/  MUFU.EX2 R103, R166 ;  /* 0x000000a600677308 */ /* 0x000ea60000000800 */
[C---:B------:R-:W-:Y:S01]  /*15c50*/  HMMA.16816.F32 R8, R108.reuse, R114, R8 ;  /* 0x000000726c08723c */ /* 0x040fe20000001808 */
[----:B------:R-:W4:Y:S03]  /*15c60*/  LDSM.16.MT88.4 R112, [R176+0x800] ;  /* 0x00080000b070783b */ /* 0x000f260000004200 */
[----:B-1----:R-:W-:Y:S03]  /*15c70*/  FADD.FTZ R0, R100, R0 ;  /* 0x0000000064007221 */ /* 0x002fe60000010000 */
[----:B------:R-:W1:Y:S01]  /*15c80*/  MUFU.EX2 R102, R165 ;  /* 0x000000a500667308 */ /* 0x000e620000000800 */
[C---:B------:R-:W-:Y:S04]  /*15c90*/  HMMA.16816.F32 R12, R108.reuse, R116, R12 ;  /* 0x000000746c0c723c */ /* 0x040fe8000000180c */
[----:B---3--:R-:W-:Y:S04]  /*15ca0*/  FADD.FTZ R0, R2, R0 ;  /* 0x0000000002007221 */ /* 0x008fe80000010000 */
[C---:B------:R-:W-:Y:S01]  /*15cb0*/  HMMA.16816.F32 R16, R108.reuse, R118, R16 ;  /* 0x000000766c10723c */ /* 0x040fe20000001810 */
[----:B------:R-:W3:Y:S03]  /*15cc0*/  LDSM.16.MT88.4 R116, [R175+0x800] ;  /* 0x00080000af74783b */ /* 0x000ee60000004200 */
[----:B--2---:R-:W-:Y:S04]  /*15cd0*/  FADD.FTZ R0, R103, R0 ;  /* 0x0000000067007221 */ /* 0x004fe80000010000 */
[----:B-1----:R-:W-:Y:S01]  /*15ce0*/  FADD.FTZ R0, R102, R0 ;  /* 0x0000000066007221 */ /* 0x002fe20000010000 */
[C---:B----4-:R-:W-:Y:S08]  /*15cf0*/  HMMA.16816.F32 R20, R108.reuse, R112, R20 ;  /* 0x000000706c14723c */ /* 0x050ff00000001814 */
        /* <DEDUP_REMOVED lines=30> */
[----:B------:R-:W-:Y:S01]  /*15ee0*/  F2FP.PACK_AB R110, R102, R103 ;  /* 0x00000067666e723e */ /* 0x000fe200000000ff */
[----:B------:R-:W-:Y:S02]  /*15ef0*/  MUFU.EX2 R2, R195 ;  /* 0x000000c300027308 */ /* 0x000fe40000000800 */
[----:B------:R-:W-:Y:S02]  /*15f00*/  F2FP.PACK_AB R109, R156, R157 ;  /* 0x0000009d9c6d723e */ /* 0x000fe400000000ff */
[----:B------:R-:W-:Y:S06]  /*15f10*/  F2FP.PACK_AB R111, R154, R155 ;  /* 0x0000009b9a6f723e */ /* 0x000fec00000000ff */
[----:B------:R-:W3:Y:S01]  /*15f20*/  MUFU.EX2 R103, R171 ;  /* 0x000000ab00677308 */ /* 0x000ee20000000800 */
[C---:B-1----:R-:W-:Y:S09]  /*15f30*/  HMMA.16816.F32 R4, R108.reuse, R112, R4 ;  /* 0x000000706c04723c */ /* 0x042ff20000001804 */
[----:B------:R-:W1:Y:S01]  /*15f40*/  MUFU.EX2 R102, R205 ;  /* 0x000000cd00667308 */ /* 0x000e620000000800 */
[C---:B------:R-:W-:Y:S01]  /*15f50*/  HMMA.16816.F32 R8, R108.reuse, R114, R8 ;  /* 0x000000726c08723c */ /* 0x040fe20000001808 */
[----:B------:R-:W4:Y:S08]  /*15f60*/  LDSM.16.MT88.4 R112, [R175+0x1000] ;  /* 0x00100000af70783b */ /* 0x000f300000004200 */
[----:B------:R-:W5:Y:S01]  /*15f70*/  MUFU.EX2 R100, R204 ;  /* 0x000000cc00647308 */ /* 0x000f620000000800 */
[C---:B--2---:R-:W-:Y:S03]  /*15f80*/  HMMA.16816.F32 R12, R108.reuse, R116, R12 ;  /* 0x000000746c0c723c */ /* 0x044fe6000000180c */
[C---:B---3--:R-:W-:Y:S01]  /*15f90*/  F2FP.PACK_AB R148, R2.reuse, R103 ;  /* 0x000000670294723e */ /* 0x048fe200000000ff */
[----:B------:R-:W-:Y:S01]  /*15fa0*/  FADD.FTZ R0, R103, R0 ;  /* 0x0000000067007221 */ /* 0x000fe20000010000 */
[----:B------:R-:W-:Y:S03]  /*15fb0*/  MOV R103, R3 ;  /* 0x0000000300677202 */ /* 0x000fe60000000f00 */
[C---:B------:R-:W-:Y:S01]  /*15fc0*/  HMMA.16816.F32 R16, R108.reuse, R118, R16 ;  /* 0x000000766c10723c */ /* 0x040fe20000001810 */
[----:B------:R-:W2:Y:S03]  /*15fd0*/  LDSM.16.MT88.4 R116, [R172+0x3000] ;  /* 0x00300000ac74783b */ /* 0x000ea60000004200 */
[----:B------:R-:W-:Y:S02]  /*15fe0*/  FADD.FTZ R0, R2, R0 ;  /* 0x0000000002007221 */ /* 0x000fe40000010000 */
[----:B------:R-:W-:Y:S02]  /*15ff0*/  FADD.FTZ R2, R124, R207 ;  /* 0x000000cf7c027221 */ /* 0x000fe40000010000 */
[C---:B------:R-:W-:Y:S04]  /*16000*/  HMMA.16816.F32 R20, R108.reuse, R120, R20 ;  /* 0x000000786c14723c */ /* 0x040fe80000001814 */
[----:B-1----:R-:W-:Y:S01]  /*16010*/  FADD.FTZ R0, R102, R0 ;  /* 0x0000000066007221 */ /* 0x002fe20000010000 */
[C---:B-----5:R-:W-:Y:S03]  /*16020*/  F2FP.PACK_AB R150, R100.reuse, R102 ;  /* 0x000000666496723e */ /* 0x060fe600000000ff */
[C---:B------:R-:W-:Y:S01]  /*16030*/  HMMA.16816.F32 R24, R108.reuse, R122, R24 ;  /* 0x0000007a6c18723c */ /* 0x040fe20000001818 */
[----:B------:R-:W1:Y:S03]  /*16040*/  LDSM.16.MT88.4 R120, [R173+0x3000] ;  /* 0x00300000ad78783b */ /* 0x000e660000004200 */
[----:B------:R-:W-:Y:S01]  /*16050*/  FADD.FTZ R209, R100, R0 ;  /* 0x0000000064d17221 */ /* 0x000fe20000010000 */
[----:B------:R-:W-:Y:S01]  /*16060*/  MOV R102, R101 ;  /* 0x0000006500667202 */ /* 0x000fe20000000f00 */
[----:B------:R-:W-:Y:S01]  /*16070*/  FADD.FTZ R0, R125, R2 ;  /* 0x000000027d007221 */ /* 0x000fe20000010000 */
[----:B------:R-:W-:Y:S01]  /*16080*/  MUFU.EX2 R100, R203 ;  /* 0x000000cb00647308 */ /* 0x000fe20000000800 */
[C---:B----4-:R-:W-:Y:S01]  /*16090*/  HMMA.16816.F32 R28, R108.reuse, R112, R28 ;  /* 0x000000706c1c723c */ /* 0x050fe2000000181c */
[----:B------:R-:W-:Y:S03]  /*160a0*/  LDSM.16.MT88.4 R124, [R173+0x1800] ;  /* 0x00180000ad7c783b */ /* 0x000fe60000004200 */
[----:B------:R-:W-:Y:S04]  /*160b0*/  FADD.FTZ R0, R208, R0 ;  /* 0x00000000d0007221 */ /* 0x000fe80000010000 */
[----:B------:R-:W-:Y:S01]  /*160c0*/  FADD.FTZ R0, R160, R0 ;  /* 0x00000000a0007221 */ /* 0x000fe20000010000 */
[C---:B------:R-:W-:Y:S01]  /*160d0*/  HMMA.16816.F32 R32, R108.reuse, R114, R32 ;  /* 0x000000726c20723c */ /* 0x040fe20000001820 */
[----:B------:R-:W3:Y:S01]  /*160e0*/  LDSM.16.MT88.4 R112, [R176+0x3000] ;  /* 0x00300000b070783b */ /* 0x000ee20000004200 */
[----:B------:R-:W4:Y:S01]  /*160f0*/  MUFU.EX2 R2, R206 ;  /* 0x000000ce00027308 */ /* 0x000f220000000800 */
[----:B------:R-:W-:Y:S05]  /*16100*/  FADD.FTZ R0, R159, R0 ;  /* 0x000000009f007221 */ /* 0x000fea0000010000 */
[C---:B--2---:R-:W-:Y:S04]  /*16110*/  HMMA.16816.F32 R36, R108.reuse, R116, R36 ;  /* 0x000000746c24723c */ /* 0x044fe80000001824 */
[----:B------:R-:W-:Y:S04]  /*16120*/  FADD.FTZ R0, R158, R0 ;  /* 0x000000009e007221 */ /* 0x000fe80000010000 */
[C---:B------:R-:W-:Y:S01]  /*16130*/  HMMA.16816.F32 R40, R108.reuse, R118, R40 ;  /* 0x000000766c28723c */ /* 0x040fe20000001828 */
[----:B------:R-:W2:Y:S03]  /*16140*/  LDSM.16.MT88.4 R116, [R175+0x3000] ;  /* 0x00300000af74783b */ /* 0x000ea60000004200 */
[----:B------:R-:W-:Y:S04]  /*16150*/  FADD.FTZ R0, R157, R0 ;  /* 0x000000009d007221 */ /* 0x000fe80000010000 */
[C---:B-1----:R-:W-:Y:S04]  /*16160*/  HMMA.16816.F32 R44, R108.reuse, R120, R44 ;  /* 0x000000786c2c723c */ /* 0x042fe8000000182c */
[----:B----4-:R-:W-:Y:S01]  /*16170*/  F2FP.PACK_AB R151, R2, R100 ;  /* 0x000000640297723e */ /* 0x010fe200000000ff */
[----:B------:R-:W-:Y:S03]  /*16180*/  FADD.FTZ R0, R156, R0 ;  /* 0x000000009c007221 */ /* 0x000fe60000010000 */
[C---:B------:R-:W-:Y:S01]  /*16190*/  HMMA.16816.F32 R48, R108.reuse, R122, R48 ;  /* 0x0000007a6c30723c */ /* 0x040fe20000001830 */
[----:B------:R-:W1:Y:S03]  /*161a0*/  LDSM.16.MT88.4 R120, [R172+0x5000] ;  /* 0x00500000ac78783b */ /* 0x000e660000004200 */
[----:B------:R-:W-:Y:S04]  /*161b0*/  FADD.FTZ R0, R155, R0 ;  /* 0x000000009b007221 */ /* 0x000fe80000010000 */
[----:B------:R-:W-:Y:S01]  /*161c0*/  FADD.FTZ R0, R154, R0 ;  /* 0x000000009a007221 */ /* 0x000fe20000010000 */
[C---:B---3--:R-:W-:Y:S03]  /*161d0*/  HMMA.16816.F32 R52, R108.reuse, R112, R52 ;  /* 0x000000706c34723c */ /* 0x048fe60000001834 */
[----:B------:R-:W-:Y:S04]  /*161e0*/  FADD.FTZ R0, R153, R0 ;  /* 0x0000000099007221 */ /* 0x000fe80000010000 */
[----:B------:R-:W-:Y:S01]  /*161f0*/  FADD.FTZ R0, R152, R0 ;  /* 0x0000000098007221 */ /* 0x000fe20000010000 */
[C---:B------:R-:W-:Y:S01]  /*16200*/  HMMA.16816.F32 R56, R108.reuse, R114, R56 ;  /* 0x000000726c38723c */ /* 0x040fe20000001838 */
[----:B------:R-:W3:Y:S03]  /*16210*/  LDSM.16.MT88.4 R112, [R173+0x5000] ;  /* 0x00500000ad70783b */ /* 0x000ee60000004200 */
[----:B------:R-:W-:Y:S04]  /*16220*/  FADD.FTZ R0, R100, R0 ;  /* 0x0000000064007221 */ /* 0x000fe80000010000 */
[C---:B--2---:R-:W-:Y:S04]  /*16230*/  HMMA.16816.F32 R60, R108.reuse, R116, R60 ;  /* 0x000000746c3c723c */ /* 0x044fe8000000183c */
[----:B------:R-:W-:Y:S04]  /*16240*/  FADD.FTZ R207, R2, R0 ;  /* 0x0000000002cf7221 */ /* 0x000fe80000010000 */
        /* <DEDUP_REMOVED lines=47> */
.L_x_3911:
        /* <DEDUP_REMOVED lines=21> */
.L_x_3935:
[----:B------:R-:W-:-:S04]  /*16690*/  MOV R3, 0x1 ;  /* 0x0000000100037802 */ /* 0x000fc80000000f00 */
[----:B------:R-:W-:-:S13]  /*166a0*/  ISETP.NE.AND P0, PT, R3, c[0x0][0x32c], PT ;  /* 0x0000cb0003007a0c */ /* 0x000fda0003f05270 */
[----:B------:R-:W-:-:S05]  /*166b0*/  @P0 IMAD.HI.U32 R3, R0, c[0x0][0x330], RZ ;  /* 0x0000cc0000030a27 */ /* 0x000fca00078e00ff */
[----:B------:R-:W-:Y:S02]  /*166c0*/  @P0 SHF.R.U32.HI R0, RZ, c[0x0][0x334], R3 ;  /* 0x0000cd00ff000a19 */ /* 0x000fe40000011603 */
.L_x_3936:
[----:B------:R-:W-:Y:S05]  /*166d0*/  BSYNC B0 ;  /* 0x0000000000007941 */ /* 0x000fea0003800000 */
.L_x_3934:
[----:B------:R-:W-:-:S05]  /*166e0*/  IMAD R0, R0, c[0x0][0x32c], RZ ;  /* 0x0000cb0000007a24 */ /* 0x000fca00078e02ff */
[----:B------:R-:W-:-:S04]  /*166f0*/  IMNMX R2, R2, R0, !PT ;  /* 0x0000000002027217 */ /* 0x000fc80007800200 */
.L_x_3933:
        /* <DEDUP_REMOVED lines=9> */
.L_x_3948:
        /* <DEDUP_REMOVED lines=37> */
.L_x_4055:
        /* <DEDUP_REMOVED lines=21> */
.L_x_4056:
        /* <DEDUP_REMOVED lines=22> */
.L_x_3939:
[----:B------:R-:W-:Y:S05]  /*16c90*/  BSYNC B0 ;  /* 0x0000000000007941 */ /* 0x000fea0003800000 */
.L_x_3938:
        /* <DEDUP_REMOVED lines=188> */
.L_x_4057:
        /* <DEDUP_REMOVED lines=21> */
.L_x_4058:
        /* <DEDUP_REMOVED lines=22> */
.L_x_3943:
[----:B------:R-:W-:Y:S05]  /*17b10*/  BSYNC B0 ;  /* 0x0000000000007941 */ /* 0x000fea0003800000 */
.L_x_3942:
        /* <DEDUP_REMOVED lines=35> */
.L_x_4059:
[----:B-12---:R-:W-:Y:S01]  /*17d50*/  FMNMX.FTZ R100, R100, R0, !PT ;  /* 0x0000000064647209 */ /* 0x006fe20007810000 */
[----:B------:R-:W-:-:S05]  /*17d60*/  BRA.DIV ~URZ, `(.L_x_3947) ;  /* 0x0000b8b27f007947 */ /* 0x000fca000b800000 */
[----:B------:R-:W1:Y:S02]  /*17d70*/  SHFL.BFLY PT, R0, R100, 0x1, 0x1f ;  /* 0x0c201f0064007f89 */ /* 0x000e6400000e0000 */
[----:B-1----:R-:W-:Y:S02]  /*17d80*/  FMNMX.FTZ R101, R100, R0, !PT ;  /* 0x0000000064657209 */ /* 0x002fe40007810000 */
[----:B------:R-:W1:Y:S02]  /*17d90*/  SHFL.BFLY PT, R0, R148, 0x2, 0x1f ;  /* 0x0c401f0094007f89 */ /* 0x000e6400000e0000 */
[----:B-1----:R-:W-:Y:S05]  /*17da0*/  FMNMX.FTZ R100, R148, R0, !PT ;  /* 0x0000000094647209 */ /* 0x002fea0007810000 */
[----:B------:R1:W2:Y:S02]  /*17db0*/  SHFL.BFLY PT, R0, R100, 0x1, 0x1f ;  /* 0x0c201f0064007f89 */ /* 0x0002a400000e0000 */
.L_x_4060:
[----:B--2---:R-:W-:Y:S01]  /*17dc0*/  FMNMX.FTZ R3, R0, R100, !PT ;  /* 0x0000006400037209 */ /* 0x004fe20007810000 */
[C---:B-1----:R-:W-:Y:S01]  /*17dd0*/  FMUL.FTZ R100, R101.reuse, c[0x0][0x2d0] ;  /* 0x0000b40065647a20 */ /* 0x042fe20000410000 */
[----:B------:R-:W-:Y:S01]  /*17de0*/  WARPSYNC 0xffffffff ;  /* 0xffffffff00007948 */ /* 0x000fe20003800000 */
[----:B------:R-:W-:Y:S01]  /*17df0*/  FADD.FTZ R0, -R101, R102 ;  /* 0x0000006665007221 */ /* 0x000fe20000010100 */
[----:B------:R-:W-:Y:S01]  /*17e00*/  ISETP.GT.AND P0, PT, R196, R208, PT ;  /* 0x000000d0c400720c */ /* 0x000fe20003f04270 */
[--C-:B------:R-:W-:Y:S01]  /*17e10*/  FFMA.FTZ R102, R4, c[0x0][0x2d0], -R100.reuse ;  /* 0x0000b40004667a23 */ /* 0x100fe20000010864 */
[----:B------:R-:W-:Y:S01]  /*17e20*/  IADD3 R196, R196, -0x1, RZ ;  /* 0xffffffffc4c47810 */ /* 0x000fe20007ffe0ff */
        /* <DEDUP_REMOVED lines=39> */
[----:B------:R-:W-:Y:S04]  /*180a0*/  FFMA.FTZ R152, R15, c[0x0][0x2d0], -R4 ;  /* 0x0000b4000f987a23 */ /* 0x000fe80000010804 */
        /* <DEDUP_REMOVED lines=238> */
[----:B------:R-:W-:Y:S01]  /*18f90*/  FADD.FTZ R0, R102, R0 ;  /* 0x0000000066007221 */ /* 0x000fe20000010000 */
[----:B------:R-:W-:Y:S02]  /*18fa0*/  MOV R102, R101 ;  /* 0x0000006500667202 */ /* 0x000fe40000000f00 */
[C---:B---3--:R-:W-:Y:S04]  /*18fb0*/  HMMA.16816.F32 R20, R108.reuse, R120, R20 ;  /* 0x000000786c14723c */ /* 0x048fe80000001814 */
[----:B------:R-:W-:Y:S02]  /*18fc0*/  FADD.FTZ R209, R100, R0 ;  /* 0x0000000064d17221 */ /* 0x000fe40000010000 */
[----:B------:R-:W-:Y:S01]  /*18fd0*/  FADD.FTZ R0, R126, R2 ;  /* 0x000000027e007221 */ /* 0x000fe20000010000 */
[----:B------:R-:W-:Y:S01]  /*18fe0*/  MUFU.EX2 R100, R203 ;  /* 0x000000cb00647308 */ /* 0x000fe20000000800 */
[C---:B------:R-:W-:Y:S01]  /*18ff0*/  HMMA.16816.F32 R24, R108.reuse, R122, R24 ;  /* 0x0000007a6c18723c */ /* 0x040fe20000001818 */
[----:B------:R-:W2:Y:S03]  /*19000*/  LDSM.16.MT88.4 R120, [R173+0x3000] ;  /* 0x00300000ad78783b */ /* 0x000ea60000004200 */
[----:B------:R-:W-:Y:S04]  /*19010*/  FADD.FTZ R0, R207, R0 ;  /* 0x00000000cf007221 */ /* 0x000fe80000010000 */
[C---:B------:R-:W-:Y:S01]  /*19020*/  HMMA.16816.F32 R28, R108.reuse, R112, R28 ;  /* 0x000000706c1c723c */ /* 0x040fe2000000181c */
        /* <DEDUP_REMOVED lines=13> */
[----:B------:R-:W-:Y:S03]  /*19100*/  FADD.FTZ R0, R155, R0 ;  /* 0x000000009b007221 */ /* 0x000fe60000010000 */
        /* <DEDUP_REMOVED lines=59> */
.L_x_3937:
[----:B------:R-:W-:-:S13]  /*194c0*/  ISETP.GE.AND P0, PT, R196, R216, PT ;  /* 0x000000d8c400720c */ /* 0x000fda0003f06270 */
[----:B------:R-:W-:Y:S05]  /*194d0*/  @!P0 BRA `(.L_x_3949) ;  /* 0x0000377000008947 */ /* 0x000fea0003800000 */
[----:B------:R-:W-:Y:S02]  /*194e0*/  MOV R103, R16 ;  /* 0x0000001000677202 */ /* 0x000fe40000000f00 */
[----:B------:R-:W-:Y:S02]  /*194f0*/  MOV R102, R101 ;  /* 0x0000006500667202 */ /* 0x000fe40000000f00 */
.L_x_3967:
        /* <DEDUP_REMOVED lines=10> */
[----:B------:R-:W-:Y:S01]  /*195a0*/  SHF.L.U64.HI R13, R200, 0x1, R201 ;  /* 0x00000001c80d7819 */ /* 0x000fe200000102c9 */
        /* <DEDUP_REMOVED lines=23> */
.L_x_4061:
[----:B------:R-:W5:Y:S01]  /*19720*/  SHFL.IDX PT, R4, R5, RZ, 0x181f ;  /* 0x00181fff05047589 */ /* 0x000f6200000e0000 */
[----:B------:R-:W-:Y:S01]  /*19730*/  ISETP.GE.AND P0, PT, R200, c[0x0][0x1d4], PT ;  /* 0x00007500c8007a0c */ /* 0x000fe20003f06270 */
[----:B------:R-:W-:Y:S01]  /*19740*/  BSSY B0, `(.L_x_3951) ;  /* 0x0000102000007945 */ /* 0x000fe20003800000 */
[----:B------:R-:W-:Y:S02]  /*19750*/  ISETP.GE.AND P4, PT, R199, c[0x0][0x1d4], PT ;  /* 0x00007500c7007a0c */ /* 0x000fe40003f86270 */
[----:B------:R-:W-:Y:S01]  /*19760*/  SHFL.IDX PT, R3, R7, 0x1, 0x181f ;  /* 0x00381f0007037f89 */ /* 0x000fe200000e0000 */
[----:B------:R-:W-:Y:S02]  /*19770*/  SEL R195, RZ, 0x10, P0 ;  /* 0x00000010ffc37807 */ /* 0x000fe40000000000 */
[----:B------:R-:W-:Y:S02]  /*19780*/  SEL R21, RZ, 0x10, P4 ;  /* 0x00000010ff157807 */ /* 0x000fe40002000000 */
[----:B------:R4:W3:Y:S01]  /*19790*/  SHFL.IDX PT, R2, R5, 0x1, 0x181f ;  /* 0x00381f0005027f89 */ /* 0x0008e200000e0000 */
[----:B------:R-:W-:Y:S04]  /*197a0*/  ISETP.GE.AND P3, PT, R202, c[0x0][0x1d4], PT ;  /* 0x00007500ca007a0c */ /* 0x000fe80003f66270 */
[----:B------:R-:W-:Y:S02]  /*197b0*/  SEL R20, RZ, 0x10, P3 ;  /* 0x00000010ff147807 */ /* 0x000fe40001800000 */
[----:B----4-:R-:W-:Y:S02]  /*197c0*/  IADD3 R5, -R195, 0x10, RZ ;  /* 0x00000010c3057810 */ /* 0x010fe40007ffe1ff */
[----:B-----5:R-:W-:Y:S02]  /*197d0*/  IADD3 R6, P1, R4, R12, RZ ;  /* 0x0000000c04067210 */ /* 0x020fe40007f3e0ff */
[----:B------:R-:W-:Y:S03]  /*197e0*/  LOP3.LUT R5, R5, 0xf, RZ, 0xc0, !PT ;  /* 0x0000000f05057812 */ /* 0x000fe600078ec0ff */
[--C-:B---3--:R-:W-:Y:S05]  /*197f0*/  IMAD.X R7, R0, 0x1, R13.reuse, P1 ;  /* 0x0000000100077824 */ /* 0x108fea00008e060d */
[----:B------:R3:W-:Y:S01]  /*19800*/  LDGSTS.E.BYPASS.LTC128B.128 [R194+0x100], [R6.64], !P0 ;  /* 0x0010000006c27fae */ /* 0x0007e2000c101d48 */
[-C--:B------:R-:W-:Y:S02]  /*19810*/  IADD3 R12, P1, P0, R5, R2.reuse, R12 ;  /* 0x00000002050c7210 */ /* 0x080fe4000783e00c */
[----:B------:R-:W-:Y:S02]  /*19820*/  IADD3 R5, -R20, 0x10, RZ ;  /* 0x0000001014057810 */ /* 0x000fe40007ffe1ff */
[-C--:B------:R-:W-:Y:S02]  /*19830*/  IADD3.X R13, RZ, R3.reuse, R13, P1, P0 ;  /* 0x00000003ff0d7210 */ /* 0x080fe40000fe040d */
[----:B------:R-:W-:Y:S02]  /*19840*/  LOP3.LUT R28, R5, 0xf, RZ, 0xc0, !PT ;  /* 0x0000000f051c7812 */ /* 0x000fe400078ec0ff */
[----:B---3--:R-:W-:Y:S04]  /*19850*/  IADD3 R6, -R21, 0x10, RZ ;  /* 0x0000001015067810 */ /* 0x008fe80007ffe1ff */
[----:B------:R-:W-:Y:S04]  /*19860*/  LOP3.LUT R6, R6, 0xf, RZ, 0xc0, !PT ;  /* 0x0000000f06067812 */ /* 0x000fe800078ec0ff */
[----:B------:R-:W-:Y:S04]  /*19870*/  IADD3 R6, P1, P0, R6, R2, R14 ;  /* 0x0000000206067210 */ /* 0x000fe8000783e00e */
[-CC-:B------:R-:W-:Y:S02]  /*19880*/  IADD3.X R7, RZ, R3.reuse, R15.reuse, P1, P0 ;  /* 0x00000003ff077210 */ /* 0x180fe40000fe040f */
[----:B------:R-:W-:Y:S05]  /*19890*/  IADD3 R14, P0, R4, R14, RZ ;  /* 0x0000000e040e7210 */ /* 0x000fea0007f1e0ff */
[----:B------:R-:W-:Y:S01]  /*198a0*/  IMAD.X R15, R0, 0x1, R15, P0 ;  /* 0x00000001000f7824 */ /* 0x000fe200000e060f */
[----:B------:R-:W-:Y:S04]  /*198b0*/  IADD3 R4, P0, R4, R22, RZ ;  /* 0x0000001604047210 */ /* 0x000fe80007f1e0ff */
[----:B------:R3:W-:Y:S01]  /*198c0*/  LDGSTS.E.BYPASS.LTC128B.128 [R194+0x2100], [R14.64], !P4 ;  /* 0x021000000ec27fae */ /* 0x0007e2000e101d48 */
[--C-:B------:R-:W-:Y:S01]  /*198d0*/  IMAD.X R5, R0, 0x1, R23.reuse, P0 ;  /* 0x0000000100057824 */ /* 0x100fe200000e0617 */
        /* <DEDUP_REMOVED lines=12> */
[----:B------:R-:W-:Y:S04]  /*199a0*/  ISETP.GT.AND P0, PT, R196, R216, PT ;  /* 0x000000d8c400720c */ /* 0x000fe80003f04270 */
        /* <DEDUP_REMOVED lines=185> */
.L_x_4062:
        /* <DEDUP_REMOVED lines=19> */
.L_x_4063:
        /* <DEDUP_REMOVED lines=15> */
.L_x_3952:
[----:B------:R-:W-:Y:S05]  /*1a760*/  BSYNC B0 ;  /* 0x0000000000007941 */ /* 0x000fea0003800000 */
.L_x_3951:
[----:B------:R-:W-:Y:S01]  /*1a770*/  LOP3.LUT R150, RZ, c[0x0][0x324], RZ, 0x33, !PT ;  /* 0x0000c900ff967a12 */ /* 0x000fe200078e33ff */
[----:B------:R-:W-:Y:S01]  /*1a780*/  IMAD.MOV.U32 R0, RZ, RZ, c[0x0][0x2c4] ;  /* 0x0000b100ff007624 */ /* 0x000fe200078e00ff */
[----:B------:R-:W0:Y:S01]  /*1a790*/  LDGDEPBAR ;  /* 0x00000000000079af */ /* 0x000e220000000000 */
[----:B------:R-:W-:Y:S02]  /*1a7a0*/  IMAD.IADD R100, R248, 0x1, R234 ;  /* 0x00000001f8647824 */ /* 0x000fe400078e02ea */
[----:B-1----:R-:W-:Y:S01]  /*1a7b0*/  IMAD.SHL.U32 R101, R196, 0x40, RZ ;  /* 0x00000040c4657824 */ /* 0x002fe200078e00ff */
[----:B------:R-:W-:Y:S11]  /*1a7c0*/  ISETP.NE.AND P0, PT, R0, 0x1, PT ;  /* 0x000000010000780c */ /* 0x000ff60003f05270 */
[----:B------:R-:W-:Y:S02]  /*1a7d0*/  @!UPT UIADD3 URZ, URZ, URZ, URZ ;  /* 0x0000003f3f3ff290 */ /* 0x000fe4000fffe03f */
[----:B------:R-:W-:Y:S05]  /*1a7e0*/  @P0 IMAD.HI.U32 R0, R100, c[0x0][0x2c8], RZ ;  /* 0x0000b20064000a27 */ /* 0x000fea00078e00ff */
[----:B------:R-:W-:Y:S02]  /*1a7f0*/  @P0 SHF.R.U32.HI R100, RZ, c[0x0][0x2cc], R0 ;  /* 0x0000b300ff640a19 */ /* 0x000fe40000011600 */
[----:B------:R-:W-:Y:S04]  /*1a800*/  IADD3 R0, -R221, 0x1, -R101 ;  /* 0x00000001dd007810 */ /* 0x000fe80007ffe965 */
[----:B---3--:R-:W-:Y:S04]  /*1a810*/  IADD3 R148, -R218, R0, R217 ;  /* 0x00000000da947210 */ /* 0x008fe80007ffe1d9 */
[----:B------:R-:W-:Y:S01]  /*1a820*/  IADD3 R149, R148, c[0x0][0x328], RZ ;  /* 0x0000ca0094957a10 */ /* 0x000fe20007ffe0ff */
[----:B------:R-:W-:-:S05]  /*1a830*/  BRA.DIV ~URZ, `(.L_x_3955) ;  /* 0x000091927f007947 */ /* 0x000fca000b800000 */
[----:B------:R1:W2:Y:S02]  /*1a840*/  SHFL.IDX PT, R3, R100, RZ, 0x1c1f ;  /* 0x001c1fff64037589 */ /* 0x0002a400000e0000 */
.L_x_4064:
[-C--:B--2---:R-:W-:Y:S01]  /*1a850*/  IADD3 R2, R149, R3.reuse, RZ ;  /* 0x0000000395027210 */ /* 0x084fe20007ffe0ff */
        /* <DEDUP_REMOVED lines=18> */
.L_x_3958:
[----:B------:R-:W-:Y:S04]  /*1a980*/  MOV R150, 0x1 ;  /* 0x0000000100967802 */ /* 0x000fe80000000f00 */
[----:B------:R-:W-:Y:S11]  /*1a990*/  ISETP.NE.AND P0, PT, R150, c[0x0][0x32c], PT ;  /* 0x0000cb0096007a0c */ /* 0x000ff60003f05270 */
[----:B------:R-:W-:Y:S02]  /*1a9a0*/  @!UPT UIADD3 URZ, URZ, URZ, URZ ;  /* 0x0000003f3f3ff290 */ /* 0x000fe4000fffe03f */
[----:B------:R-:W-:Y:S05]  /*1a9b0*/  @P0 IMAD.HI.U32 R150, R3, c[0x0][0x330], RZ ;  /* 0x0000cc0003960a27 */ /* 0x000fea00078e00ff */
[----:B------:R-:W-:Y:S02]  /*1a9c0*/  @P0 SHF.R.U32.HI R3, RZ, c[0x0][0x334], R150 ;  /* 0x0000cd00ff030a19 */ /* 0x000fe40000011696 */
.L_x_3959:
[----:B------:R-:W-:Y:S05]  /*1a9d0*/  BSYNC B0 ;  /* 0x0000000000007941 */ /* 0x000fea0003800000 */
.L_x_3957:
[----:B------:R-:W-:Y:S04]  /*1a9e0*/  IMAD R3, R3, c[0x0][0x32c], -R101 ;  /* 0x0000cb0003037a24 */ /* 0x000fe800078e0a65 */
[----:B------:R-:W-:Y:S05]  /*1a9f0*/  IMAD.IADD R3, R3, 0x1, -R221 ;  /* 0x0000000103037824 */ /* 0x000fea00078e0add */
[----:B------:R-:W-:Y:S02]  /*1aa00*/  IMNMX R0, R0, R3, !PT ;  /* 0x0000000300007217 */ /* 0x000fe40007800200 */
[----:B------:R-:W-:Y:S04]  /*1aa10*/  IADD3 R3, R3, c[0x0][0x32c], RZ ;  /* 0x0000cb0003037a10 */ /* 0x000fe80007ffe0ff */
[----:B------:R-:W-:Y:S02]  /*1aa20*/  IMNMX R2, R2, R3, PT ;  /* 0x0000000302027217 */ /* 0x000fe40003800200 */
.L_x_3956:
        /* <DEDUP_REMOVED lines=51> */
.L_x_4065:
        /* <DEDUP_REMOVED lines=19> */
.L_x_3963:
[----:B------:R-:W-:Y:S04]  /*1ae90*/  MOV R4, 0x1 ;  /* 0x0000000100047802 */ /* 0x000fe80000000f00 */
[----:B------:R-:W-:Y:S11]  /*1aea0*/  ISETP.NE.AND P0, PT, R4, c[0x0][0x32c], PT ;  /* 0x0000cb0004007a0c */ /* 0x000ff60003f05270 */
[----:B------:R-:W-:Y:S02]  /*1aeb0*/  @!UPT UIADD3 URZ, URZ, URZ, URZ ;  /* 0x0000003f3f3ff290 */ /* 0x000fe4000fffe03f */
[----:B------:R-:W-:Y:S05]  /*1aec0*/  @P0 IMAD.HI.U32 R4, R3, c[0x0][0x330], RZ ;  /* 0x0000cc0003040a27 */ /* 0x000fea00078e00ff */
[----:B------:R-:W-:Y:S02]  /*1aed0*/  @P0 SHF.R.U32.HI R3, RZ, c[0x0][0x334], R4 ;  /* 0x0000cd00ff030a19 */ /* 0x000fe40000011604 */
.L_x_3964:
[----:B------:R-:W-:Y:S05]  /*1aee0*/  BSYNC B0 ;  /* 0x0000000000007941 */ /* 0x000fea0003800000 */
.L_x_3962:
[----:B------:R-:W-:Y:S04]  /*1aef0*/  IMAD R101, R3, c[0x0][0x32c], -R101 ;  /* 0x0000cb0003657a24 */ /* 0x000fe800078e0a65 */
[----:B------:R-:W-:Y:S05]  /*1af00*/  IMAD.IADD R3, R101, 0x1, -R221 ;  /* 0x0000000165037824 */ /* 0x000fea00078e0add */
[----:B------:R-:W-:Y:S02]  /*1af10*/  IMNMX R0, R0, R3, !PT ;  /* 0x0000000300007217 */ /* 0x000fe40007800200 */
[----:B------:R-:W-:Y:S04]  /*1af20*/  IADD3 R3, R3, c[0x0][0x32c], RZ ;  /* 0x0000cb0003037a10 */ /* 0x000fe80007ffe0ff */
[----:B------:R-:W-:Y:S02]  /*1af30*/  IMNMX R2, R2, R3, PT ;  /* 0x0000000302027217 */ /* 0x000fe40003800200 */
.L_x_3961:
        /* <DEDUP_REMOVED lines=82> */
.L_x_4066:
[----:B-12---:R-:W-:Y:S01]  /*1b460*/  FMNMX.FTZ R100, R100, R0, !PT ;  /* 0x0000000064647209 */ /* 0x006fe20007810000 */
[----:B------:R-:W-:-:S05]  /*1b470*/  BRA.DIV ~URZ, `(.L_x_3966) ;  /* 0x000086727f007947 */ /* 0x000fca000b800000 */
[----:B------:R-:W1:Y:S02]  /*1b480*/  SHFL.BFLY PT, R0, R100, 0x1, 0x1f ;  /* 0x0c201f0064007f89 */ /* 0x000e6400000e0000 */
[----:B-1----:R-:W-:Y:S02]  /*1b490*/  FMNMX.FTZ R101, R100, R0, !PT ;  /* 0x0000000064657209 */ /* 0x002fe40007810000 */
[----:B------:R-:W1:Y:S02]  /*1b4a0*/  SHFL.BFLY PT, R0, R4, 0x2, 0x1f ;  /* 0x0c401f0004007f89 */ /* 0x000e6400000e0000 */
[----:B-1----:R-:W-:Y:S05]  /*1b4b0*/  FMNMX.FTZ R4, R4, R0, !PT ;  /* 0x0000000004047209 */ /* 0x002fea0007810000 */
[----:B------:R1:W2:Y:S02]  /*1b4c0*/  SHFL.BFLY PT, R0, R4, 0x1, 0x1f ;  /* 0x0c201f0004007f89 */ /* 0x0002a400000e0000 */
.L_x_4067:
        /* <DEDUP_REMOVED lines=47> */
[--C-:B------:R-:W-:Y:S01]  /*1b7c0*/  FFMA.FTZ R100, R21, c[0x0][0x2d0], -R4.reuse ;  /* 0x0000b40015647a23 */ /* 0x100fe20000010804 */
        /* <DEDUP_REMOVED lines=245> */
[----:B------:R-:W1:Y:S01]  /*1c720*/  LDSM.16.MT88.4 R120, [R173+0x3000] ;  /* 0x00300000ad78783b */ /* 0x000e620000004200 */
[----:B------:R-:W-:Y:S02]  /*1c730*/  MUFU.EX2 R102, R203 ;  /* 0x000000cb00667308 */ /* 0x000fe40000000800 */
[----:B------:R-:W-:Y:S02]  /*1c740*/  FADD.FTZ R209, R100, R0 ;  /* 0x0000000064d17221 */ /* 0x000fe40000010000 */
[----:B------:R-:W-:Y:S02]  /*1c750*/  FADD.FTZ R0, R125, R2 ;  /* 0x000000027d007221 */ /* 0x000fe40000010000 */
[C---:B----4-:R-:W-:Y:S01]  /*1c760*/  HMMA.16816.F32 R28, R108.reuse, R112, R28 ;  /* 0x000000706c1c723c */ /* 0x050fe2000000181c */
[----:B------:R-:W-:Y:S03]  /*1c770*/  LDSM.16.MT88.4 R124, [R173+0x1800] ;  /* 0x00180000ad7c783b */ /* 0x000fe60000004200 */
[----:B------:R-:W3:Y:S01]  /*1c780*/  MUFU.EX2 R100, R206 ;  /* 0x000000ce00647308 */ /* 0x000ee20000000800 */
[----:B------:R-:W-:Y:S03]  /*1c790*/  FADD.FTZ R0, R208, R0 ;  /* 0x00000000d0007221 */ /* 0x000fe60000010000 */
[C---:B------:R-:W-:Y:S01]  /*1c7a0*/  HMMA.16816.F32 R32, R108.reuse, R114, R32 ;  /* 0x000000726c20723c */ /* 0x040fe20000001820 */
[----:B------:R-:W4:Y:S03]  /*1c7b0*/  LDSM.16.MT88.4 R112, [R176+0x3000] ;  /* 0x00300000b070783b */ /* 0x000f260000004200 */
[----:B------:R-:W-:Y:S04]  /*1c7c0*/  FADD.FTZ R0, R160, R0 ;  /* 0x00000000a0007221 */ /* 0x000fe80000010000 */
[C---:B--2---:R-:W-:Y:S04]  /*1c7d0*/  HMMA.16816.F32 R36, R108.reuse, R116, R36 ;  /* 0x000000746c24723c */ /* 0x044fe80000001824 */
[----:B------:R-:W-:Y:S04]  /*1c7e0*/  FADD.FTZ R0, R159, R0 ;  /* 0x000000009f007221 */ /* 0x000fe80000010000 */
        /* <DEDUP_REMOVED lines=9> */
[----:B------:R-:W-:Y:S01]  /*1c880*/  FADD.FTZ R0, R155, R0 ;  /* 0x000000009b007221 */ /* 0x000fe20000010000 */
[C---:B----4-:R-:W-:Y:S03]  /*1c890*/  HMMA.16816.F32 R52, R108.reuse, R112, R52 ;  /* 0x000000706c34723c */ /* 0x050fe60000001834 */
[----:B------:R-:W-:Y:S04]  /*1c8a0*/  FADD.FTZ R0, R154, R0 ;  /* 0x000000009a007221 */ /* 0x000fe80000010000 */
[----:B------:R-:W-:Y:S01]  /*1c8b0*/  FADD.FTZ R0, R153, R0 ;  /* 0x0000000099007221 */ /* 0x000fe20000010000 */
[C---:B------:R-:W-:Y:S01]  /*1c8c0*/  HMMA.16816.F32 R56, R108.reuse, R114, R56 ;  /* 0x000000726c38723c */ /* 0x040fe20000001838 */
[----:B------:R-:W3:Y:S03]  /*1c8d0*/  LDSM.16.MT88.4 R112, [R173+0x5000] ;  /* 0x00500000ad70783b */ /* 0x000ee60000004200 */
[----:B------:R-:W-:Y:S04]  /*1c8e0*/  FADD.FTZ R0, R152, R0 ;  /* 0x0000000098007221 */ /* 0x000fe80000010000 */
[C---:B--2---:R-:W-:Y:S04]  /*1c8f0*/  HMMA.16816.F32 R60, R108.reuse, R116, R60 ;  /* 0x000000746c3c723c */ /* 0x044fe8000000183c */
[----:B------:R-:W-:Y:S01]  /*1c900*/  FADD.FTZ R2, R102, R0 ;  /* 0x0000000066027221 */ /* 0x000fe20000010000 */
[----:B------:R-:W-:Y:S02]  /*1c910*/  IADD3 R0, R196, -0x1, RZ ;  /* 0xffffffffc4007810 */ /* 0x000fe40007ffe0ff */
[----:B------:R-:W-:Y:S01]  /*1c920*/  MOV R102, R101 ;  /* 0x0000006500667202 */ /* 0x000fe20000000f00 */
[C---:B------:R-:W-:Y:S01]  /*1c930*/  HMMA.16816.F32 R64, R108.reuse, R118, R64 ;  /* 0x000000766c40723c */ /* 0x040fe20000001840 */
[----:B------:R-:W2:Y:S03]  /*1c940*/  LDSM.16.MT88.4 R116, [R176+0x5000] ;  /* 0x00500000b074783b */ /* 0x000ea60000004200 */
[----:B------:R-:W-:Y:S01]  /*1c950*/  FADD.FTZ R207, R100, R2 ;  /* 0x0000000264cf7221 */ /* 0x000fe20000010000 */
[----:B------:R-:W-:Y:S03]  /*1c960*/  MOV R196, R0 ;  /* 0x0000000000c47202 */ /* 0x000fe60000000f00 */
        /* <DEDUP_REMOVED lines=46> */
.L_x_3949:
[----:B------:R-:W-:Y:S05]  /*1cc50*/  BRA.DIV ~URZ, `(.L_x_3968) ;  /* 0x00006f727f007947 */ /* 0x000fea000b800000 */
[----:B------:R1:W2:Y:S02]  /*1cc60*/  SHFL.BFLY PT, R0, R209, 0x2, 0x1f ;  /* 0x0c401f00d1007f89 */ /* 0x0002a400000e0000 */
.L_x_4068:
[----:B--2---:R-:W-:Y:S01]  /*1cc70*/  FADD.FTZ R4, R0, R209 ;  /* 0x000000d100047221 */ /* 0x004fe20000010000 */
[----:B------:R-:W-:Y:S05]  /*1cc80*/  BRA.DIV ~URZ, `(.L_x_3969) ;  /* 0x00006f927f007947 */ /* 0x000fea000b800000 */
[----:B------:R-:W2:Y:S02]  /*1cc90*/  SHFL.BFLY PT, R0, R207, 0x2, 0x1f ;  /* 0x0c401f00cf007f89 */ /* 0x000ea400000e0000 */
[----:B--2---:R-:W-:-:S02]  /*1cca0*/  FADD.FTZ R5, R0, R207 ;  /* 0x000000cf00057221 */ /* 0x004fc40000010000 */
[----:B------:R-:W2:Y:S04]  /*1ccb0*/  SHFL.BFLY PT, R0, R4, 0x1, 0x1f ;  /* 0x0c201f0004007f89 */ /* 0x000ea800000e0000 */
[----:B------:R3:W4:Y:S01]  /*1ccc0*/  SHFL.BFLY PT, R3, R5, 0x1, 0x1f ;  /* 0x0c201f0005037f89 */ /* 0x00072200000e0000 */
[----:B--2---:R-:W-:-:S05]  /*1ccd0*/  FADD.FTZ R4, R4, R0 ;  /* 0x0000000004047221 */ /* 0x004fca0000010000 */
.L_x_4069:
[----:B------:R-:W-:Y:S01]  /*1cce0*/  FSETP.NE.FTZ.AND P1, PT, R4, RZ, PT ;  /* 0x000000ff0400720b */ /* 0x000fe20003f35000 */
[----:B----4-:R-:W-:Y:S01]  /*1ccf0*/  FADD.FTZ R3, R3, R5 ;  /* 0x0000000503037221 */ /* 0x010fe20000010000 */
[----:B------:R-:W-:Y:S02]  /*1cd00*/  MOV R15, 0xff800000 ;  /* 0xff800000000f7802 */ /* 0x000fe40000000f00 */
[----:B------:R-:W-:Y:S02]  /*1cd10*/  MOV R18, 0xff800000 ;  /* 0xff80000000127802 */ /* 0x000fe40000000f00 */
[----:B------:R-:W-:-:S07]  /*1cd20*/  FSETP.NE.FTZ.AND P0, PT, R3, RZ, PT ;  /* 0x000000ff0300720b */ /* 0x000fce0003f15000 */
[----:B------:R-:W2:Y:S01]  /*1cd30*/  @P1 MUFU.LG2 R0, R4 ;  /* 0x0000000400001308 */ /* 0x000ea20000000c00 */
[----:B------:R-:W-:-:S05]  /*1cd40*/  @P1 MOV R2, 0x3f317218 ;  /* 0x3f31721800021802 */ /* 0x000fca0000000f00 */
[----:B------:R-:W-:Y:S02]  /*1cd50*/  @P1 FMUL.FTZ R2, R2, c[0x0][0x2d0] ;  /* 0x0000b40002021a20 */ /* 0x000fe40000410000 */
[----:B--2---:R-:W-:-:S04]  /*1cd60*/  @P1 FMUL.FTZ R0, R0, 0.69314718246459960938 ;  /* 0x3f31721800001820 */ /* 0x004fc80000410000 */
[----:B------:R-:W-:Y:S01]  /*1cd70*/  @P1 FFMA.FTZ R15, R2, R101, R0 ;  /* 0x00000065020f1223 */ /* 0x000fe20000010000 */
[----:B------:R-:W-:Y:S01]  /*1cd80*/  MOV R2, RZ ;  /* 0x000000ff00027202 */ /* 0x000fe20000000f00 */
[----:B------:R-:W2:Y:S08]  /*1cd90*/  @P0 MUFU.LG2 R0, R3 ;  /* 0x0000000300000308 */ /* 0x000eb00000000c00 */
[----:B------:R4:W5:Y:S01]  /*1cda0*/  @P1 MUFU.RCP R2, R4 ;  /* 0x0000000400021308 */ /* 0x0009620000001000 */
[----:B--2---:R-:W-:Y:S01]  /*1cdb0*/  @P0 FMUL.FTZ R0, R0, 0.69314718246459960938 ;  /* 0x3f31721800000820 */ /* 0x004fe20000410000 */
[----:B----4-:R-:W-:Y:S01]  /*1cdc0*/  @P0 MOV R4, 0x3f317218 ;  /* 0x3f31721800040802 */ /* 0x010fe20000000f00 */
[----:B-----5:R-:W-:-:S02]  /*1cdd0*/  FMUL.FTZ R102, R2, R112 ;  /* 0x0000007002667220 */ /* 0x020fc40000410000 */
        /* <DEDUP_REMOVED lines=8> */
[----:B------:R-:W2:Y:S01]  /*1ce60*/  @P0 MUFU.RCP R0, R3 ;  /* 0x0000000300000308 */ /* 0x000ea20000001000 */
        /* <DEDUP_REMOVED lines=10> */
[----:B--2---:R-:W-:-:S02]  /*1cf10*/  FMUL.FTZ R96, R0, R114 ;  /* 0x0000007200607220 */ /* 0x004fc40000410000 */
[----:B------:R-:W-:Y:S02]  /*1cf20*/  FMUL.FTZ R97, R0, R115 ;  /* 0x0000007300617220 */ /* 0x000fe40000410000 */
[C---:B------:R-:W-:Y:S02]  /*1cf30*/  FMUL.FTZ R116, R2.reuse, R88 ;  /* 0x0000005802747220 */ /* 0x040fe40000410000 */
[----:B------:R-:W-:Y:S02]  /*1cf40*/  FMUL.FTZ R117, R2, R89 ;  /* 0x0000005902757220 */ /* 0x000fe40000410000 */
        /* <DEDUP_REMOVED lines=20> */
[----:B------:R-:W-:-:S02]  /*1d090*/  FMUL.FTZ R32, R2, R120 ;  /* 0x0000007802207220 */ /* 0x000fc40000410000 */
[C---:B------:R-:W-:Y:S02]  /*1d0a0*/  FMUL.FTZ R33, R2.reuse, R121 ;  /* 0x0000007902217220 */ /* 0x040fe40000410000 */
        /* <DEDUP_REMOVED lines=29> */
[----:B------:R-:W-:Y:S01]  /*1d280*/  FMUL.FTZ R51, R0, R99 ;  /* 0x0000006300337220 */ /* 0x000fe20000410000 */
[----:B------:R-:W-:Y:S01]  /*1d290*/  MOV R0, 0x1 ;  /* 0x0000000100007802 */ /* 0x000fe20000000f00 */
        /* <DEDUP_REMOVED lines=24> */
.L_x_3834:
        /* <DEDUP_REMOVED lines=8> */
[----:B---3--:R-:W-:Y:S01]  /*1d4a0*/  IMAD.MOV.U32 R5, RZ, RZ, c[0x0][0x564] ;  /* 0x00015900ff057624 */ /* 0x008fe200078e00ff */
        /* <DEDUP_REMOVED lines=8> */
.L_x_3971:
[----:B------:R-:W-:Y:S05]  /*1d530*/  BSYNC B0 ;  /* 0x0000000000007941 */ /* 0x000fea0003800000 */
.L_x_3970:
[----:B------:R-:W-:Y:S01]  /*1d540*/  PRMT R0, R0, 0x9910, RZ ;  /* 0x0000991000007816 */ /* 0x000fe200000000ff */
[----:B------:R-:W-:Y:S01]  /*1d550*/  BSSY B1, `(.L_x_3972) ;  /* 0x0000387000017945 */ /* 0x000fe20003800000 */
[----:B------:R-:W-:Y:S02]  /*1d560*/  IMAD.MOV.U32 R86, RZ, RZ, R244 ;  /* 0x000000ffff567224 */ /* 0x000fe400078e00f4 */
[----:B------:R-:W-:-:S13]  /*1d570*/  ISETP.NE.AND P0, PT, R0, RZ, PT ;  /* 0x000000ff0000720c */ /* 0x000fda0003f05270 */
[----:B------:R-:W-:Y:S05]  /*1d580*/  @!P0 BRA `(.L_x_3973) ;  /* 0x00002c5000008947 */ /* 0x000fea0003800000 */
[----:B------:R-:W2:Y:S04]  /*1d590*/  LDL R9, [R1] ;  /* 0x0000000001097983 */ /* 0x000ea80000100800 */
[----:B------:R-:W4:Y:S04]  /*1d5a0*/  LDL R8, [R1+0x8] ;  /* 0x0000080001087983 */ /* 0x000f280000100800 */
[----:B---3--:R-:W3:Y:S04]  /*1d5b0*/  LDL R7, [R1+0x4] ;  /* 0x0000040001077983 */ /* 0x008ee80000100800 */
        /* <DEDUP_REMOVED lines=17> */
[----:B--2---:R1:W-:Y:S04]  /*1d6d0*/  STS [R9], R2 ;  /* 0x0000000209007388 */ /* 0x0043e80000000800 */
[----:B------:R2:W-:Y:S01]  /*1d6e0*/  STS [R9+0x400], R0 ;  /* 0x0004000009007388 */ /* 0x0005e20000000800 */
[----:B-1----:R-:W-:Y:S02]  /*1d6f0*/  F2FP.PACK_AB R2, R27, R26 ;  /* 0x0000001a1b02723e */ /* 0x002fe400000000ff */
[----:B--2---:R-:W-:-:S03]  /*1d700*/  F2FP.PACK_AB R0, R121, R120 ;  /* 0x000000787900723e */ /* 0x004fc600000000ff */
[----:B----4-:R1:W-:Y:S04]  /*1d710*/  STS [R8], R2 ;  /* 0x0000000208007388 */ /* 0x0103e80000000800 */
[----:B------:R2:W-:Y:S01]  /*1d720*/  STS [R8+0x400], R0 ;  /* 0x0004000008007388 */ /* 0x0005e20000000800 */
[----:B-1----:R-:W-:Y:S02]  /*1d730*/  F2FP.PACK_AB R2, R29, R28 ;  /* 0x0000001c1d02723e */ /* 0x002fe400000000ff */
[----:B--2---:R-:W-:-:S03]  /*1d740*/  F2FP.PACK_AB R0, R93, R92 ;  /* 0x0000005c5d00723e */ /* 0x004fc600000000ff */
[----:B---3--:R1:W-:Y:S04]  /*1d750*/  STS [R7], R2 ;  /* 0x0000000207007388 */ /* 0x0083e80000000800 */
        /* <DEDUP_REMOVED lines=95> */
.L_x_3974:
        /* <DEDUP_REMOVED lines=116> */
.L_x_4070:
[----:B------:R-:W-:Y:S05]  /*1e490*/  BRA.DIV ~URZ, `(.L_x_3977) ;  /* 0x000058f27f007947 */ /* 0x000fea000b800000 */
[----:B------:R4:W2:Y:S02]  /*1e4a0*/  SHFL.IDX PT, R0, R7, RZ, 0x181f ;  /* 0x00181fff07007589 */ /* 0x0008a400000e0000 */
.L_x_4071:
        /* <DEDUP_REMOVED lines=15> */
.L_x_3979:
[----:B------:R-:W-:Y:S05]  /*1e5a0*/  BSYNC B0 ;  /* 0x0000000000007941 */ /* 0x000fea0003800000 */
.L_x_3978:
[----:B------:R-:W-:Y:S05]  /*1e5b0*/  BRA.DIV ~URZ, `(.L_x_3980) ;  /* 0x000058327f007947 */ /* 0x000fea000b800000 */
[----:B---3--:R3:W4:Y:S04]  /*1e5c0*/  SHFL.IDX PT, R8, R6, 0x1, 0x181f ;  /* 0x00381f0006087f89 */ /* 0x00872800000e0000 */
[----:B--2---:R3:W2:Y:S02]  /*1e5d0*/  SHFL.IDX PT, R0, R7, 0x1, 0x181f ;  /* 0x00381f0007007f89 */ /* 0x0046a400000e0000 */
.L_x_4072:
        /* <DEDUP_REMOVED lines=16> */
.L_x_3982:
[----:B------:R-:W-:Y:S05]  /*1e6e0*/  BSYNC B0 ;  /* 0x0000000000007941 */ /* 0x000fea0003800000 */
.L_x_3981:
[----:B------:R-:W-:Y:S05]  /*1e6f0*/  BRA.DIV ~URZ, `(.L_x_3983) ;  /* 0x000057b27f007947 */ /* 0x000fea000b800000 */
[----:B----4-:R4:W3:Y:S02]  /*1e700*/  SHFL.IDX PT, R8, R6, 0x2, 0x181f ;  /* 0x00581f0006087f89 */ /* 0x0108e400000e0000 */
.L_x_4073:
[----:B------:R-:W-:Y:S05]  /*1e710*/  BRA.DIV ~URZ, `(.L_x_3984) ;  /* 0x000058027f007947 */ /* 0x000fea000b800000 */
[----:B--2---:R2:W4:Y:S02]  /*1e720*/  SHFL.IDX PT, R0, R7, 0x2, 0x181f ;  /* 0x00581f0007007f89 */ /* 0x00452400000e0000 */
.L_x_4074:
        /* <DEDUP_REMOVED lines=16> */
.L_x_3986:
[----:B------:R-:W-:Y:S05]  /*1e830*/  BSYNC B0 ;  /* 0x0000000000007941 */ /* 0x000fea0003800000 */
.L_x_3985:
[----:B------:R-:W-:Y:S05]  /*1e840*/  BRA.DIV ~URZ, `(.L_x_3987) ;  /* 0x000057327f007947 */ /* 0x000fea000b800000 */
[----:B---34-:R-:W3:Y:S04]  /*1e850*/  SHFL.IDX PT, R6, R6, 0x3, 0x181f ;  /* 0x00781f0006067f89 */ /* 0x018ee800000e0000 */
[----:B------:R4:W2:Y:S02]  /*1e860*/  SHFL.IDX PT, R0, R7, 0x3, 0x181f ;  /* 0x00781f0007007f89 */ /* 0x0008a400000e0000 */
.L_x_4075:
        /* <DEDUP_REMOVED lines=17> */
.L_x_3975:
        /* <DEDUP_REMOVED lines=34> */
.L_x_4076:
[----:B------:R-:W-:Y:S05]  /*1eba0*/  BRA.DIV ~URZ, `(.L_x_3990) ;  /* 0x000055027f007947 */ /* 0x000fea000b800000 */
[----:B------:R4:W1:Y:S02]  /*1ebb0*/  SHFL.IDX PT, R0, R12, RZ, 0x1c1f ;  /* 0x001c1fff0c007589 */ /* 0x00086400000e0000 */
.L_x_4077:
[----:B------:R-:W-:Y:S01]  /*1ebc0*/  BSSY B0, `(.L_x_3991) ;  /* 0x00000a8000007945 */ /* 0x000fe20003800000 */
[----:B------:R-:W-:Y:S05]  /*1ebd0*/  @P0 BRA `(.L_x_3992) ;  /* 0x00000a6000000947 */ /* 0x000fea0003800000 */
[C---:B------:R-:W-:Y:S02]  /*1ebe0*/  ISETP.GE.AND P0, PT, R221.reuse, c[0x0][0x3c8], PT ;  /* 0x0000f200dd007a0c */ /* 0x040fe40003f06270 */
[C---:B------:R-:W-:Y:S02]  /*1ebf0*/  IADD3 R6, R221.reuse, 0x8, RZ ;  /* 0x00000008dd067810 */ /* 0x040fe40007ffe0ff */
        /* <DEDUP_REMOVED lines=24> */
[----:B------:R-:W-:Y:S02]  /*1ed80*/  IADD3 R9, R221, 0x10, RZ ;  /* 0x00000010dd097810 */ /* 0x000fe40007ffe0ff */
        /* <DEDUP_REMOVED lines=25> */
[C---:B------:R-:W-:Y:S02]  /*1ef20*/  IADD3 R9, R221.reuse, 0x48, RZ ;  /* 0x00000048dd097810 */ /* 0x040fe40007ffe0ff */
[----:B------:R-:W-:Y:S01]  /*1ef30*/  ISETP.GE.AND P3, PT, R14, c[0x0][0x3c8], PT ;  /* 0x0000f2000e007a0c */ /* 0x000fe20003f66270 */
[----:B------:R2:W-:Y:S01]  /*1ef40*/  @!P4 ST.E.64 [R6.64], R100 ;  /* 0x000000640600c985 */ /* 0x0005e2000c101b08 */
[----:B------:R-:W-:Y:S02]  /*1ef50*/  IADD3 R11, R221, 0x38, RZ ;  /* 0x00000038dd0b7810 */ /* 0x000fe40007ffe0ff */
[----:B------:R-:W-:Y:S02]  /*1ef60*/  ISETP.GE.AND P4, PT, R9, c[0x0][0x3c8], PT ;  /* 0x0000f20009007a0c */ /* 0x000fe40003f86270 */
[----:B------:R-:W-:-:S02]  /*1ef70*/  SHF.R.S32.HI R11, RZ, 0x1f, R11 ;  /* 0x0000001fff0b7819 */ /* 0x000fc4000001140b */
[----:B-1----:R-:W-:-:S04]  /*1ef80*/  @!P2 LEA R2, P5, R10, R0, 0x2 ;  /* 0x000000000a02a211 */ /* 0x002fc800078a10ff */
[----:B------:R-:W-:Y:S02]  /*1ef90*/  @!P2 LEA.HI.X R3, R10, R4, R15, 0x2, P5 ;  /* 0x000000040a03a211 */ /* 0x000fe400028f140f */
[C---:B--2---:R-:W-:Y:S02]  /*1efa0*/  @!P1 LEA R6, P0, R8.reuse, R0, 0x2 ;  /* 0x0000000008069211 */ /* 0x044fe400078010ff */
[C---:B------:R-:W-:Y:S01]  /*1efb0*/  IADD3 R10, R221.reuse, 0x50, RZ ;  /* 0x00000050dd0a7810 */ /* 0x040fe20007ffe0ff */
        /* <DEDUP_REMOVED lines=12> */
[----:B--2---:R-:W-:Y:S02]  /*1f080*/  @!P4 LEA R6, P0, R9, R0, 0x2 ;  /* 0x000000000906c211 */ /* 0x004fe400078010ff */
[----:B------:R-:W-:Y:S01]  /*1f090*/  IADD3 R14, R221, 0x50, RZ ;  /* 0x00000050dd0e7810 */ /* 0x000fe20007ffe0ff */
[----:B------:R1:W-:Y:S01]  /*1f0a0*/  @!P3 ST.E.64 [R2.64], R36 ;  /* 0x000000240200b985 */ /* 0x0003e2000c101b08 */
[----:B------:R-:W-:Y:S02]  /*1f0b0*/  @!P4 LEA.HI.X R7, R9, R4, R11, 0x2, P0 ;  /* 0x000000040907c211 */ /* 0x000fe400000f140b */
[C---:B------:R-:W-:Y:S02]  /*1f0c0*/  IADD3 R11, R221.reuse, 0x68, RZ ;  /* 0x00000068dd0b7810 */ /* 0x040fe40007ffe0ff */
        /* <DEDUP_REMOVED lines=48> */
[----:B------:R-:W-:Y:S02]  /*1f3d0*/  ISETP.GE.AND P5, PT, R10, c[0x0][0x3c8], PT ;  /* 0x0000f2000a007a0c */ /* 0x000fe40003fa6270 */
[----:B------:R-:W-:Y:S01]  /*1f3e0*/  IADD3 R15, R221, 0xa0, RZ ;  /* 0x000000a0dd0f7810 */ /* 0x000fe20007ffe0ff */
        /* <DEDUP_REMOVED lines=37> */
.L_x_3992:
[----:B------:R-:W-:Y:S05]  /*1f640*/  BSYNC B0 ;  /* 0x0000000000007941 */ /* 0x000fea0003800000 */
.L_x_3991:
[----:B------:R-:W-:Y:S05]  /*1f650*/  BRA.DIV ~URZ, `(.L_x_3993) ;  /* 0x00004ab27f007947 */ /* 0x000fea000b800000 */
[----:B---3--:R3:W2:Y:S04]  /*1f660*/  SHFL.IDX PT, R4, R5, 0x1, 0x1c1f ;  /* 0x003c1f0005047f89 */ /* 0x0086a800000e0000 */
[----:B-1----:R3:W1:Y:S02]  /*1f670*/  SHFL.IDX PT, R0, R12, 0x1, 0x1c1f ;  /* 0x003c1f000c007f89 */ /* 0x00266400000e0000 */
.L_x_4078:
        /* <DEDUP_REMOVED lines=16> */
[C---:B------:R-:W-:Y:S02]  /*1f780*/  IADD3 R10, R221.reuse, 0x20, RZ ;  /* 0x00000020dd0a7810 */ /* 0x040fe40007ffe0ff */
[----:B------:R-:W-:Y:S02]  /*1f790*/  @!P3 LEA.HI.X R3, R8, R4, R9, 0x2, P5 ;  /* 0x000000040803b211 */ /* 0x000fe400028f1409 */
[----:B----4-:R-:W-:Y:S02]  /*1f7a0*/  IADD3 R12, R221, 0x10, RZ ;  /* 0x00000010dd0c7810 */ /* 0x010fe40007ffe0ff */
[----:B------:R-:W-:Y:S01]  /*1f7b0*/  ISETP.GE.AND P0, PT, R10, c[0x0][0x3c8], PT ;  /* 0x0000f2000a007a0c */ /* 0x000fe20003f06270 */
[----:B------:R2:W-:Y:S01]  /*1f7c0*/  @!P3 ST.E.64 [R2.64], R30 ;  /* 0x0000001e0200b985 */ /* 0x0005e2000c101b08 */
[----:B------:R-:W-:Y:S02]  /*1f7d0*/  @!P2 LEA R8, P3, R5, R0, 0x2 ;  /* 0x000000000508a211 */ /* 0x000fe400078610ff */
[----:B------:R-:W-:-:S02]  /*1f7e0*/  SHF.R.S32.HI R12, RZ, 0x1f, R12 ;  /* 0x0000001fff0c7819 */ /* 0x000fc4000001140c */
[----:B------:R-:W-:Y:S02]  /*1f7f0*/  IADD3 R16, R221, 0x18, RZ ;  /* 0x00000018dd107810 */ /* 0x000fe40007ffe0ff */
        /* <DEDUP_REMOVED lines=158> */
.L_x_3973:
        /* <DEDUP_REMOVED lines=8> */
[----:B---3--:R-:W-:Y:S02]  /*20260*/  @P0 IMAD.WIDE R4, R247, R4, c[0x0][0x508] ;  /* 0x00014200f7040625 */ /* 0x008fe400078e0204 */
        /* <DEDUP_REMOVED lines=9> */
.L_x_3994:
        /* <DEDUP_REMOVED lines=56> */
.L_x_3996:
[----:B------:R-:W-:Y:S05]  /*20680*/  BSYNC B0 ;  /* 0x0000000000007941 */ /* 0x000fea0003800000 */
.L_x_3995:
        /* <DEDUP_REMOVED lines=37> */
.L_x_4079:
[----:B------:R-:W-:Y:S05]  /*208e0*/  BRA.DIV ~URZ, `(.L_x_3998) ;  /* 0x000039527f007947 */ /* 0x000fea000b800000 */
[----:B------:R3:W4:Y:S02]  /*208f0*/  SHFL.IDX PT, R0, R7, RZ, 0x181f ;  /* 0x00181fff07007589 */ /* 0x00072400000e0000 */
.L_x_4080:
        /* <DEDUP_REMOVED lines=16> */
.L_x_4000:
[----:B------:R-:W-:Y:S05]  /*20a00*/  BSYNC B0 ;  /* 0x0000000000007941 */ /* 0x000fea0003800000 */
.L_x_3999:
[----:B------:R-:W-:Y:S05]  /*20a10*/  BRA.DIV ~URZ, `(.L_x_4001) ;  /* 0x000038827f007947 */ /* 0x000fea000b800000 */
[----:B--2---:R2:W1:Y:S04]  /*20a20*/  SHFL.IDX PT, R8, R6, 0x1, 0x181f ;  /* 0x00381f0006087f89 */ /* 0x00446800000e0000 */
[----:B----4-:R2:W4:Y:S02]  /*20a30*/  SHFL.IDX PT, R0, R7, 0x1, 0x181f ;  /* 0x00381f0007007f89 */ /* 0x01052400000e0000 */
.L_x_4081:
        /* <DEDUP_REMOVED lines=16> */
.L_x_4003:
[----:B------:R-:W-:Y:S05]  /*20b40*/  BSYNC B0 ;  /* 0x0000000000007941 */ /* 0x000fea0003800000 */
.L_x_4002:
[----:B------:R-:W-:Y:S05]  /*20b50*/  BRA.DIV ~URZ, `(.L_x_4004) ;  /* 0x000038027f007947 */ /* 0x000fea000b800000 */
[----:B-1----:R1:W2:Y:S02]  /*20b60*/  SHFL.IDX PT, R8, R6, 0x2, 0x181f ;  /* 0x00581f0006087f89 */ /* 0x0022a400000e0000 */
.L_x_4082:
[----:B------:R-:W-:Y:S05]  /*20b70*/  BRA.DIV ~URZ, `(.L_x_4005) ;  /* 0x000038527f007947 */ /* 0x000fea000b800000 */
[----:B----4-:R4:W1:Y:S02]  /*20b80*/  SHFL.IDX PT, R0, R7, 0x2, 0x181f ;  /* 0x00581f0007007f89 */ /* 0x01086400000e0000 */
.L_x_4083:
        /* <DEDUP_REMOVED lines=16> */
.L_x_4007:
[----:B------:R-:W-:Y:S05]  /*20c90*/  BSYNC B0 ;  /* 0x0000000000007941 */ /* 0x000fea0003800000 */
.L_x_4006:
[----:B------:R-:W-:Y:S05]  /*20ca0*/  BRA.DIV ~URZ, `(.L_x_4008) ;  /* 0x000037827f007947 */ /* 0x000fea000b800000 */
[----:B-12---:R-:W1:Y:S04]  /*20cb0*/  SHFL.IDX PT, R6, R6, 0x3, 0x181f ;  /* 0x00781f0006067f89 */ /* 0x006e6800000e0000 */
[----:B---34-:R-:W2:Y:S02]  /*20cc0*/  SHFL.IDX PT, R7, R7, 0x3, 0x181f ;  /* 0x00781f0007077f89 */ /* 0x018ea400000e0000 */
.L_x_4084:
        /* <DEDUP_REMOVED lines=15> */
.L_x_3988:
[----:B------:R-:W-:Y:S05]  /*20dc0*/  BSYNC B1 ;  /* 0x0000000000017941 */ /* 0x000fea0003800000 */
.L_x_3972:
        /* <DEDUP_REMOVED lines=13> */
.L_x_4085:
[----:B------:R-:W-:Y:S05]  /*20ea0*/  BRA.DIV ~URZ, `(.L_x_4011) ;  /* 0x000036c27f007947 */ /* 0x000fea000b800000 */
[----:B---3--:R3:W2:Y:S02]  /*20eb0*/  SHFL.IDX PT, R6, R86, 0x1, 0x1f ;  /* 0x00201f0056067f89 */ /* 0x0086a400000e0000 */
.L_x_4086:
        /* <DEDUP_REMOVED lines=18> */
.L_x_4087:
        /* <DEDUP_REMOVED lines=16> */
.L_x_4088:
[----:B----4-:R-:W-:Y:S01]  /*210e0*/  IMAD R0, R0, c[0x0][0x538], RZ ;  /* 0x00014e0000007a24 */ /* 0x010fe200078e02ff */
[----:B------:R-:W-:Y:S04]  /*210f0*/  BSSY B1, `(.L_x_4014) ;  /* 0x00000c5000017945 */ /* 0x000fe80003800000 */
[----:B--2---:R-:W-:-:S04]  /*21100*/  IADD3 R6, R0, R6, RZ ;  /* 0x0000000600067210 */ /* 0x004fc80007ffe0ff */
[----:B------:R-:W-:-:S13]  /*21110*/  ISETP.GT.AND P0, PT, R6, R9, PT ;  /* 0x000000090600720c */ /* 0x000fda0003f04270 */
[----:B------:R-:W-:Y:S05]  /*21120*/  @P0 BRA `(.L_x_4015) ;  /* 0x0000025000000947 */ /* 0x000fea0003800000 */
.L_x_4019:
        /* <DEDUP_REMOVED lines=17> */
.L_x_4089:
        /* <DEDUP_REMOVED lines=16> */
.L_x_4090:
[----:B--2---:R-:W-:-:S05]  /*21340*/  IMAD R0, R0, c[0x0][0x538], RZ ;  /* 0x00014e0000007a24 */ /* 0x004fca00078e02ff */
[----:B------:R-:W-:-:S04]  /*21350*/  IADD3 R6, R0, R6, RZ ;  /* 0x0000000600067210 */ /* 0x000fc80007ffe0ff */
[----:B------:R-:W-:-:S13]  /*21360*/  ISETP.GT.AND P0, PT, R6, R9, PT ;  /* 0x000000090600720c */ /* 0x000fda0003f04270 */
[----:B-1-3--:R-:W-:Y:S05]  /*21370*/  @!P0 BRA `(.L_x_4019) ;  /* 0xfffffdb000008947 */ /* 0x00afea000383ffff */
.L_x_4015:
[----:B------:R-:W-:-:S05]  /*21380*/  IADD3 R11, -R0, R6, RZ ;  /* 0x00000006000b7210 */ /* 0x000fca0007ffe1ff */
[----:B------:R-:W-:-:S05]  /*21390*/  IMAD R0, R4, c[0x0][0x538], R11 ;  /* 0x00014e0004007a24 */ /* 0x000fca00078e020b */
[----:B------:R-:W-:Y:S01]  /*213a0*/  ISETP.GT.AND P0, PT, R0, R9, PT ;  /* 0x000000090000720c */ /* 0x000fe20003f04270 */
[----:B------:R-:W-:-:S12]  /*213b0*/  BRA.DIV ~URZ, `(.L_x_4020) ;  /* 0x000035f27f007947 */ /* 0x000fd8000b800000 */
[----:B------:R-:W-:-:S04]  /*213c0*/  VOTE.ANY R10, PT, !P0 ;  /* 0x00000000000a7806 */ /* 0x000fc800040e0100 */
.L_x_4091:
[----:B------:R-:W2:Y:S02]  /*213d0*/  POPC R6, R10 ;  /* 0x0000000a00067309 */ /* 0x000ea40000000000 */
[----:B--2---:R-:W-:Y:S01]  /*213e0*/  IADD3 R247, R6, R247, RZ ;  /* 0x000000f706f77210 */ /* 0x004fe20007ffe0ff */
[----:B------:R-:W-:Y:S05]  /*213f0*/  BRA.DIV ~URZ, `(.L_x_4021) ;  /* 0x000036027f007947 */ /* 0x000fea000b800000 */
[----:B------:R2:W4:Y:S04]  /*21400*/  SHFL.IDX PT, R7, R7, R6, 0x1f ;  /* 0x00001f0607077589 */ /* 0x00052800000e0000 */
[----:B------:R2:W1:Y:S02]  /*21410*/  SHFL.IDX PT, R5, R8, R6, 0x1f ;  /* 0x00001f0608057589 */ /* 0x00046400000e0000 */
.L_x_4092:
[----:B------:R-:W-:Y:S01]  /*21420*/  ISETP.NE.AND P0, PT, R10, RZ, PT ;  /* 0x000000ff0a00720c */ /* 0x000fe20003f05270 */
[----:B------:R-:W-:-:S12]  /*21430*/  BSSY B0, `(.L_x_4022) ;  /* 0x0000005000007945 */ /* 0x000fd80003800000 */
[----:B------:R-:W-:Y:S05]  /*21440*/  @!P0 BRA `(.L_x_4023) ;  /* 0x0000003000008947 */ /* 0x000fea0003800000 */
[----:B--2---:R-:W-:Y:S01]  /*21450*/  IADD3 R6, R6, -0x1, RZ ;  /* 0xffffffff06067810 */ /* 0x004fe20007ffe0ff */
[----:B------:R-:W-:Y:S05]  /*21460*/  BRA.DIV ~URZ, `(.L_x_4024) ;  /* 0x000036627f007947 */ /* 0x000fea000b800000 */
[----:B------:R2:W3:Y:S02]  /*21470*/  SHFL.IDX PT, R12, R4, R6, 0x1f ;  /* 0x00001f06040c7589 */ /* 0x0004e400000e0000 */
.L_x_4023:
[----:B------:R-:W-:Y:S05]  /*21480*/  BSYNC B0 ;  /* 0x0000000000007941 */ /* 0x000fea0003800000 */
.L_x_4022:
        /* <DEDUP_REMOVED lines=67> */
.L_x_4026:
        /* <DEDUP_REMOVED lines=64> */
.L_x_4027:
[----:B------:R-:W-:Y:S05]  /*21cc0*/  BSYNC B0 ;  /* 0x0000000000007941 */ /* 0x000fea0003800000 */
.L_x_4025:
[----:B------:R-:W-:-:S04]  /*21cd0*/  LOP3.LUT R2, RZ, R2, RZ, 0x33, !PT ;  /* 0x00000002ff027212 */ /* 0x000fc800078e33ff */
[----:B------:R-:W-:Y:S01]  /*21ce0*/  IADD3 R245, R2, R7, RZ ;  /* 0x0000000702f57210 */ /* 0x000fe20007ffe0ff */
[----:B------:R-:W-:Y:S05]  /*21cf0*/  BRA `(.L_x_4028) ;  /* 0x0000004000007947 */ /* 0x000fea0003800000 */
.L_x_4016:
[----:B------:R-:W-:Y:S01]  /*21d00*/  IMAD.MOV.U32 R244, RZ, RZ, R9 ;  /* 0x000000fffff47224 */ /* 0x000fe200078e0009 */
[----:B------:R-:W-:Y:S01]  /*21d10*/  MOV R246, RZ ;  /* 0x000000ff00f67202 */ /* 0x000fe20000000f00 */
[----:B------:R-:W-:Y:S01]  /*21d20*/  IMAD.MOV.U32 R245, RZ, RZ, RZ ;  /* 0x000000fffff57224 */ /* 0x000fe200078e00ff */
[----:B------:R-:W-:Y:S02]  /*21d30*/  MOV R247, c[0x0][0x53c] ;  /* 0x00014f0000f77a02 */ /* 0x000fe40000000f00 */
.L_x_4028:
[----:B------:R-:W-:Y:S05]  /*21d40*/  BSYNC B1 ;  /* 0x0000000000017941 */ /* 0x000fea0003800000 */
.L_x_4014:
[----:B------:R-:W-:Y:S01]  /*21d50*/  WARPSYNC 0xffffffff ;  /* 0xffffffff00007948 */ /* 0x000fe20003800000 */
[----:B------:R-:W-:Y:S01]  /*21d60*/  BAR.SYNC.DEFER_BLOCKING 0x4, 0x100 ;  /* 0x0104000000007b1d */ /* 0x000fe20000010000 */
[----:B------:R-:W-:-:S13]  /*21d70*/  ISETP.NE.AND P0, PT, R13, RZ, PT ;  /* 0x000000ff0d00720c */ /* 0x000fda0003f05270 */
[----:B------:R2:W-:Y:S04]  /*21d80*/  @!P0 STS.128 [0x18100], R244 ;  /* 0x018100f4ff008388 */ /* 0x0005e80000000c00 */
[----:B------:R-:W-:Y:S06]  /*21d90*/  BAR.ARV 0x5, 0x100 ;  /* 0x0144000000007b1d */ /* 0x000fec0000002000 */
.L_x_4009:
[----:B-1----:R-:W-:-:S13]  /*21da0*/  ISETP.GE.AND P0, PT, R247, c[0x0][0x53c], PT ;  /* 0x00014f00f7007a0c */ /* 0x002fda0003f06270 */
[----:B--234-:R-:W-:Y:S01]  /*21db0*/  @P0 CALL.REL.NOINC `(.L_x_4029) ;  /* 0x0000001000000944 */ /* 0x01cfe20003c00000 */
[----:B------:R-:W-:Y:S05]  /*21dc0*/  BRA `(.L_x_4030) ;  /* 0xfffe02f000007947 */ /* 0x000fea000383ffff */
.L_x_4029:
[----:B------:R-:W-:Y:S05]  /*21dd0*/  EXIT ;  /* 0x000000000000794d */ /* 0x000fea0003800000 */
.L_x_3773:
[----:B------:R-:W-:Y:S01]  /*21de0*/  IMAD.MOV.U32 R0, RZ, RZ, R5 ;  /* 0x000000ffff007224 */ /* 0x000fe200078e0005 */
[----:B------:R-:W-:Y:S02]  /*21df0*/  MOV R3, 0x1 ;  /* 0x0000000100037802 */ /* 0x000fe40000000f00 */
[----:B------:R-:W-:Y:S02]  /*21e00*/  MOV R2, 0x21e20 ;  /* 0x00021e2000027802 */ /* 0x000fe40000000f00 */
[----:B--2---:R-:W-:Y:S05]  /*21e10*/  CALL.REL.NOINC `($__internal_66_$__cuda_sm70_shflsync_up_p) ;  /* 0x00002dd000007944 */ /* 0x004fea0003c00000 */
[----:B------:R-:W-:Y:S01]  /*21e20*/  MOV R0, R4 ;  /* 0x0000000400007202 */ /* 0x000fe20000000f00 */
[----:B------:R-:W-:Y:S05]  /*21e30*/  BRA `(.L_x_4031) ;  /* 0xfffde60000007947 */ /* 0x000fea000383ffff */
.L_x_3774:
[----:B------:R-:W-:Y:S01]  /*21e40*/  IMAD.MOV.U32 R0, RZ, RZ, R5 ;  /* 0x000000ffff007224 */ /* 0x000fe200078e0005 */
[----:B------:R-:W-:Y:S02]  /*21e50*/  MOV R3, 0x2 ;  /* 0x0000000200037802 */ /* 0x000fe40000000f00 */
[----:B------:R-:W-:Y:S02]  /*21e60*/  MOV R2, 0x21e80 ;  /* 0x00021e8000027802 */ /* 0x000fe40000000f00 */
[----:B--2---:R-:W-:Y:S05]  /*21e70*/  CALL.REL.NOINC `($__internal_66_$__cuda_sm70_shflsync_up_p) ;  /* 0x00002d7000007944 */ /* 0x004fea0003c00000 */
[----:B------:R-:W-:Y:S01]  /*21e80*/  SEL R4, R4, RZ, P4 ;  /* 0x000000ff04047207 */ /* 0x000fe20002000000 */
[----:B------:R-:W-:Y:S01]  /*21e90*/  IMAD.MOV.U32 R3, RZ, RZ, 0x4 ;  /* 0x00000004ff037424 */ /* 0x000fe200078e00ff */
[----:B------:R-:W-:-:S03]  /*21ea0*/  MOV R2, 0x21ed0 ;  /* 0x00021ed000027802 */ /* 0x000fc60000000f00 */
[----:B------:R-:W-:Y:S02]  /*21eb0*/  IMAD.IADD R0, R5, 0x1, R4 ;  /* 0x0000000105007824 */ /* 0x000fe400078e0204 */
[----:B------:R-:W-:Y:S05]  /*21ec0*/  CALL.REL.NOINC `($__internal_66_$__cuda_sm70_shflsync_up_p) ;  /* 0x00002d2000007944 */ /* 0x000fea0003c00000 */
        /* <DEDUP_REMOVED lines=10> */
[----:B------:R-:W-:Y:S02]  /*21f70*/  SEL R4, R4, RZ, P1 ;  /* 0x000000ff04047207 */ /* 0x000fe40000800000 */
[----:B------:R-:W-:Y:S02]  /*21f80*/  MOV R3, 0x1f ;  /* 0x0000001f00037802 */ /* 0x000fe40000000f00 */
[----:B------:R-:W-:Y:S01]  /*21f90*/  MOV R2, 0x21fe0 ;  /* 0x00021fe000027802 */ /* 0x000fe20000000f00 */
[----:B------:R-:W-:Y:S02]  /*21fa0*/  IMAD.IADD R4, R0, 0x1, R4 ;  /* 0x0000000100047824 */ /* 0x000fe400078e0204 */
[----:B------:R-:W-:Y:S02]  /*21fb0*/  IMAD.MOV.U32 R0, RZ, RZ, 0x1f ;  /* 0x0000001fff007424 */ /* 0x000fe400078e00ff */
[----:B------:R-:W-:Y:S02]  /*21fc0*/  IMAD.MOV.U32 R203, RZ, RZ, R4 ;  /* 0x000000ffffcb7224 */ /* 0x000fe400078e0004 */
[----:B------:R-:W-:Y:S05]  /*21fd0*/  CALL.REL.NOINC `($__internal_65_$__cuda_sm70_shflsync_idx_p) ;  /* 0x00002bc000007944 */ /* 0x000fea0003c00000 */
[----:B------:R-:W-:Y:S05]  /*21fe0*/  BRA `(.L_x_4032) ;  /* 0xfffde55000007947 */ /* 0x000fea000383ffff */
.L_x_3776:
[----:B------:R-:W-:Y:S02]  /*21ff0*/  SEL R0, RZ, 0x1, P0 ;  /* 0x00000001ff007807 */ /* 0x000fe40000000000 */
[----:B------:R-:W-:-:S02]  /*22000*/  MOV R2, 0x22020 ;  /* 0x0002202000027802 */ /* 0x000fc40000000f00 */
[----:B--2---:R-:W-:Y:S05]  /*22010*/  CALL.REL.NOINC `($__internal_67_$__cuda_sm70_votesync_ballot) ;  /* 0x00002c3000007944 */ /* 0x004fea0003c00000 */
[----:B------:R-:W-:Y:S01]  /*22020*/  MOV R10, R0 ;  /* 0x00000000000a7202 */ /* 0x000fe20000000f00 */
[----:B------:R-:W-:Y:S05]  /*22030*/  BRA `(.L_x_4033) ;  /* 0xfffde59000007947 */ /* 0x000fea000383ffff */
.L_x_3777:
[----:B------:R-:W-:Y:S01]  /*22040*/  IMAD.MOV.U32 R203, RZ, RZ, R9 ;  /* 0x000000ffffcb7224 */ /* 0x000fe200078e0009 */
[----:B------:R-:W-:Y:S01]  /*22050*/  MOV R0, R5 ;  /* 0x0000000500007202 */ /* 0x000fe20000000f00 */
[----:B------:R-:W-:Y:S01]  /*22060*/  IMAD.MOV.U32 R3, RZ, RZ, 0x1f ;  /* 0x0000001fff037424 */ /* 0x000fe200078e00ff */
[----:B------:R-:W-:-:S02]  /*22070*/  MOV R2, 0x22090 ;  /* 0x0002209000027802 */ /* 0x000fc40000000f00 */
[----:B------:R-:W-:Y:S05]  /*22080*/  CALL.REL.NOINC `($__internal_65_$__cuda_sm70_shflsync_idx_p) ;  /* 0x00002b1000007944 */ /* 0x000fea0003c00000 */
[----:B------:R-:W-:Y:S01]  /*22090*/  IMAD.MOV.U32 R12, RZ, RZ, R0 ;  /* 0x000000ffff0c7224 */ /* 0x000fe200078e0000 */
[----:B------:R-:W-:Y:S01]  /*220a0*/  MOV R203, R8 ;  /* 0x0000000800cb7202 */ /* 0x000fe20000000f00 */
[----:B------:R-:W-:Y:S01]  /*220b0*/  IMAD.MOV.U32 R6, RZ, RZ, RZ ;  /* 0x000000ffff067224 */ /* 0x000fe200078e00ff */
[----:B------:R-:W-:Y:S01]  /*220c0*/  MOV R0, R5 ;  /* 0x0000000500007202 */ /* 0x000fe20000000f00 */
[----:B------:R-:W-:Y:S01]  /*220d0*/  IMAD.MOV.U32 R3, RZ, RZ, 0x1f ;  /* 0x0000001fff037424 */ /* 0x000fe200078e00ff */
[----:B------:R-:W-:-:S02]  /*220e0*/  MOV R2, 0x22100 ;  /* 0x0002210000027802 */ /* 0x000fc40000000f00 */
[----:B------:R-:W-:Y:S05]  /*220f0*/  CALL.REL.NOINC `($__internal_65_$__cuda_sm70_shflsync_idx_p) ;  /* 0x00002aa000007944 */ /* 0x000fea0003c00000 */
[----:B------:R-:W-:Y:S01]  /*22100*/  MOV R9, R0 ;  /* 0x0000000000097202 */ /* 0x000fe20000000f00 */
[----:B------:R-:W-:Y:S05]  /*22110*/  BRA `(.L_x_4034) ;  /* 0xfffde51000007947 */ /* 0x000fea000383ffff */
.L_x_3780:
[----:B------:R-:W-:Y:S01]  /*22120*/  IMAD.MOV.U32 R203, RZ, RZ, R4 ;  /* 0x000000ffffcb7224 */ /* 0x000fe200078e0004 */
[----:B------:R-:W-:-:S02]  /*22130*/  MOV R3, 0x1f ;  /* 0x0000001f00037802 */ /* 0x000fc40000000f00 */
[----:B------:R-:W-:Y:S02]  /*22140*/  MOV R2, 0x22160 ;  /* 0x0002216000027802 */ /* 0x000fe40000000f00 */
[----:B-123--:R-:W-:Y:S05]  /*22150*/  CALL.REL.NOINC `($__internal_65_$__cuda_sm70_shflsync_idx_p) ;  /* 0x00002a4000007944 */ /* 0x00efea0003c00000 */
[----:B------:R-:W-:Y:S01]  /*22160*/  MOV R6, R0 ;  /* 0x0000000000067202 */ /* 0x000fe20000000f00 */
[----:B------:R-:W-:Y:S05]  /*22170*/  BRA `(.L_x_3779) ;  /* 0xfffde51000007947 */ /* 0x000fea000383ffff */
.L_x_3835:
[----:B------:R-:W-:Y:S01]  /*22180*/  IMAD.MOV.U32 R203, RZ, RZ, R5 ;  /* 0x000000ffffcb7224 */ /* 0x000fe200078e0005 */
[----:B------:R-:W-:Y:S01]  /*22190*/  MOV R0, RZ ;  /* 0x000000ff00007202 */ /* 0x000fe20000000f00 */
[----:B------:R-:W-:Y:S01]  /*221a0*/  IMAD.MOV.U32 R3, RZ, RZ, 0x181f ;  /* 0x0000181fff037424 */ /* 0x000fe200078e00ff */
[----:B------:R-:W-:Y:S02]  /*221b0*/  MOV R2, 0x221d0 ;  /* 0x000221d000027802 */ /* 0x000fe40000000f00 */
[----:B-----5:R-:W-:Y:S05]  /*221c0*/  CALL.REL.NOINC `($__internal_65_$__cuda_sm70_shflsync_idx_p) ;  /* 0x000029d000007944 */ /* 0x020fea0003c00000 */
[----:B------:R-:W-:Y:S01]  /*221d0*/  MOV R7, R0 ;  /* 0x0000000000077202 */ /* 0x000fe20000000f00 */
[----:B------:R-:W-:Y:S05]  /*221e0*/  BRA `(.L_x_4035) ;  /* 0xfffe66c000007947 */ /* 0x000fea000383ffff */
.L_x_3836:
[----:B------:R-:W-:Y:S01]  /*221f0*/  IMAD.MOV.U32 R203, RZ, RZ, R6 ;  /* 0x000000ffffcb7224 */ /* 0x000fe200078e0006 */
[----:B------:R-:W-:Y:S01]  /*22200*/  MOV R0, RZ ;  /* 0x000000ff00007202 */ /* 0x000fe20000000f00 */
[----:B------:R-:W-:Y:S01]  /*22210*/  IMAD.MOV.U32 R3, RZ, RZ, 0x181f ;  /* 0x0000181fff037424 */ /* 0x000fe200078e00ff */
[----:B------:R-:W-:Y:S02]  /*22220*/  MOV R2, 0x22240 ;  /* 0x0002224000027802 */ /* 0x000fe40000000f00 */
[----:B-12--5:R-:W-:Y:S05]  /*22230*/  CALL.REL.NOINC `($__internal_65_$__cuda_sm70_shflsync_idx_p) ;  /* 0x0000296000007944 */ /* 0x026fea0003c00000 */
[----:B------:R-:W-:Y:S05]  /*22240*/  BRA `(.L_x_4036) ;  /* 0xfffe668000007947 */ /* 0x000fea000383ffff */
.L_x_3839:
[----:B------:R-:W-:Y:S01]  /*22250*/  IMAD.MOV.U32 R203, RZ, RZ, R5 ;  /* 0x000000ffffcb7224 */ /* 0x000fe200078e0005 */
[----:B----4-:R-:W-:Y:S01]  /*22260*/  MOV R0, 0x1 ;  /* 0x0000000100007802 */ /* 0x010fe20000000f00 */
[----:B--2---:R-:W-:Y:S01]  /*22270*/  IMAD.MOV.U32 R3, RZ, RZ, 0x181f ;  /* 0x0000181fff037424 */ /* 0x004fe200078e00ff */
[----:B------:R-:W-:-:S02]  /*22280*/  MOV R2, 0x222a0 ;  /* 0x000222a000027802 */ /* 0x000fc40000000f00 */
[----:B-1-3-5:R-:W-:Y:S05]  /*22290*/  CALL.REL.NOINC `($__internal_65_$__cuda_sm70_shflsync_idx_p) ;  /* 0x0000290000007944 */ /* 0x02afea0003c00000 */
[----:B------:R-:W-:Y:S01]  /*222a0*/  IMAD.MOV.U32 R7, RZ, RZ, R0 ;  /* 0x000000ffff077224 */ /* 0x000fe200078e0000 */
[----:B------:R-:W-:Y:S01]  /*222b0*/  MOV R0, 0x1 ;  /* 0x0000000100007802 */ /* 0x000fe20000000f00 */
[----:B------:R-:W-:Y:S01]  /*222c0*/  IMAD.MOV.U32 R203, RZ, RZ, R6 ;  /* 0x000000ffffcb7224 */ /* 0x000fe200078e0006 */
[----:B------:R-:W-:-:S02]  /*222d0*/  MOV R3, 0x181f ;  /* 0x0000181f00037802 */ /* 0x000fc40000000f00 */
[----:B------:R-:W-:Y:S02]  /*222e0*/  MOV R2, 0x22300 ;  /* 0x0002230000027802 */ /* 0x000fe40000000f00 */
[----:B------:R-:W-:Y:S05]  /*222f0*/  CALL.REL.NOINC `($__internal_65_$__cuda_sm70_shflsync_idx_p) ;  /* 0x000028a000007944 */ /* 0x000fea0003c00000 */
[----:B------:R-:W-:Y:S05]  /*22300*/  BRA `(.L_x_4037) ;  /* 0xfffe670000007947 */ /* 0x000fea000383ffff */
.L_x_3842:
[----:B------:R-:W-:Y:S01]  /*22310*/  IMAD.MOV.U32 R203, RZ, RZ, R5 ;  /* 0x000000ffffcb7224 */ /* 0x000fe200078e0005 */
[----:B----4-:R-:W-:Y:S01]  /*22320*/  MOV R0, 0x2 ;  /* 0x0000000200007802 */ /* 0x010fe20000000f00 */
[----:B-1----:R-:W-:Y:S01]  /*22330*/  IMAD.MOV.U32 R3, RZ, RZ, 0x181f ;  /* 0x0000181fff037424 */ /* 0x002fe200078e00ff */
[----:B------:R-:W-:Y:S02]  /*22340*/  MOV R2, 0x22360 ;  /* 0x0002236000027802 */ /* 0x000fe40000000f00 */
[----:B--23-5:R-:W-:Y:S05]  /*22350*/  CALL.REL.NOINC `($__internal_65_$__cuda_sm70_shflsync_idx_p) ;  /* 0x0000284000007944 */ /* 0x02cfea0003c00000 */
[----:B------:R-:W-:Y:S01]  /*22360*/  MOV R7, R0 ;  /* 0x0000000000077202 */ /* 0x000fe20000000f00 */
[----:B------:R-:W-:Y:S05]  /*22370*/  BRA `(.L_x_4038) ;  /* 0xfffe67c000007947 */ /* 0x000fea000383ffff */
.L_x_3843:
[----:B------:R-:W-:Y:S01]  /*22380*/  IMAD.MOV.U32 R203, RZ, RZ, R6 ;  /* 0x000000ffffcb7224 */ /* 0x000fe200078e0006 */
[----:B----4-:R-:W-:Y:S01]  /*22390*/  MOV R0, 0x2 ;  /* 0x0000000200007802 */ /* 0x010fe20000000f00 */
[----:B------:R-:W-:Y:S01]  /*223a0*/  IMAD.MOV.U32 R3, RZ, RZ, 0x181f ;  /* 0x0000181fff037424 */ /* 0x000fe200078e00ff */
[----:B------:R-:W-:Y:S02]  /*223b0*/  MOV R2, 0x223d0 ;  /* 0x000223d000027802 */ /* 0x000fe40000000f00 */
[----:B-123-5:R-:W-:Y:S05]  /*223c0*/  CALL.REL.NOINC `($__internal_65_$__cuda_sm70_shflsync_idx_p) ;  /* 0x000027d000007944 */ /* 0x02efea0003c00000 */
[----:B------:R-:W-:Y:S05]  /*223d0*/  BRA `(.L_x_4039) ;  /* 0xfffe678000007947 */ /* 0x000fea000383ffff */
.L_x_3846:
[----:B------:R-:W-:Y:S01]  /*223e0*/  IMAD.MOV.U32 R203, RZ, RZ, R5 ;  /* 0x000000ffffcb7224 */ /* 0x000fe200078e0005 */
[----:B-1----:R-:W-:Y:S01]  /*223f0*/  MOV R0, 0x3 ;  /* 0x0000000300007802 */ /* 0x002fe20000000f00 */
[----:B------:R-:W-:Y:S01]  /*22400*/  IMAD.MOV.U32 R3, RZ, RZ, 0x181f ;  /* 0x0000181fff037424 */ /* 0x000fe200078e00ff */
[----:B------:R-:W-:-:S02]  /*22410*/  MOV R2, 0x22430 ;  /* 0x0002243000027802 */ /* 0x000fc40000000f00 */
[----:B--2345:R-:W-:Y:S05]  /*22420*/  CALL.REL.NOINC `($__internal_65_$__cuda_sm70_shflsync_idx_p) ;  /* 0x0000277000007944 */ /* 0x03cfea0003c00000 */
[----:B------:R-:W-:Y:S01]  /*22430*/  IMAD.MOV.U32 R5, RZ, RZ, R0 ;  /* 0x000000ffff057224 */ /* 0x000fe200078e0000 */
[----:B------:R-:W-:Y:S01]  /*22440*/  MOV R0, 0x3 ;  /* 0x0000000300007802 */ /* 0x000fe20000000f00 */
[----:B------:R-:W-:Y:S01]  /*22450*/  IMAD.MOV.U32 R203, RZ, RZ, R6 ;  /* 0x000000ffffcb7224 */ /* 0x000fe200078e0006 */
[----:B------:R-:W-:-:S02]  /*22460*/  MOV R3, 0x181f ;  /* 0x0000181f00037802 */ /* 0x000fc40000000f00 */
[----:B------:R-:W-:Y:S02]  /*22470*/  MOV R2, 0x22490 ;  /* 0x0002249000027802 */ /* 0x000fe40000000f00 */
[----:B------:R-:W-:Y:S05]  /*22480*/  CALL.REL.NOINC `($__internal_65_$__cuda_sm70_shflsync_idx_p) ;  /* 0x0000271000007944 */ /* 0x000fea0003c00000 */
[----:B------:R-:W-:Y:S05]  /*22490*/  BRA `(.L_x_4040) ;  /* 0xfffe680000007947 */ /* 0x000fea000383ffff */
.L_x_3893:
[----:B------:R-:W-:Y:S01]  /*224a0*/  IMAD.MOV.U32 R203, RZ, RZ, R5 ;  /* 0x000000ffffcb7224 */ /* 0x000fe200078e0005 */
[----:B------:R-:W-:Y:S01]  /*224b0*/  MOV R0, RZ ;  /* 0x000000ff00007202 */ /* 0x000fe20000000f00 */
[----:B------:R-:W-:Y:S01]  /*224c0*/  IMAD.MOV.U32 R3, RZ, RZ, 0x181f ;  /* 0x0000181fff037424 */ /* 0x000fe200078e00ff */
[----:B------:R-:W-:Y:S02]  /*224d0*/  MOV R2, 0x224f0 ;  /* 0x000224f000027802 */ /* 0x000fe40000000f00 */
[----:B------:R-:W-:Y:S05]  /*224e0*/  CALL.REL.NOINC `($__internal_65_$__cuda_sm70_shflsync_idx_p) ;  /* 0x000026b000007944 */ /* 0x000fea0003c00000 */
[----:B------:R-:W-:Y:S01]  /*224f0*/  MOV R4, R0 ;  /* 0x0000000000047202 */ /* 0x000fe20000000f00 */
[----:B------:R-:W-:Y:S05]  /*22500*/  BRA `(.L_x_4041) ;  /* 0xfffee50000007947 */ /* 0x000fea000383ffff */
.L_x_3894:
[----:B------:R-:W-:Y:S01]  /*22510*/  IMAD.MOV.U32 R203, RZ, RZ, R12 ;  /* 0x000000ffffcb7224 */ /* 0x000fe200078e000c */
[----:B------:R-:W-:Y:S01]  /*22520*/  MOV R0, RZ ;  /* 0x000000ff00007202 */ /* 0x000fe20000000f00 */
[----:B------:R-:W-:Y:S01]  /*22530*/  IMAD.MOV.U32 R3, RZ, RZ, 0x181f ;  /* 0x0000181fff037424 */ /* 0x000fe200078e00ff */
[----:B------:R-:W-:Y:S02]  /*22540*/  MOV R2, 0x22560 ;  /* 0x0002256000027802 */ /* 0x000fe40000000f00 */
[----:B-12---:R-:W-:Y:S05]  /*22550*/  CALL.REL.NOINC `($__internal_65_$__cuda_sm70_shflsync_idx_p) ;  /* 0x0000264000007944 */ /* 0x006fea0003c00000 */
[C---:B------:R-:W-:Y:S01]  /*22560*/  IADD3 R6, P1, R0.reuse, R94, RZ ;  /* 0x0000005e00067210 */ /* 0x040fe20007f3e0ff */
[----:B------:R-:W-:Y:S01]  /*22570*/  IMAD.MOV.U32 R203, RZ, RZ, R5 ;  /* 0x000000ffffcb7224 */ /* 0x000fe200078e0005 */
[----:B------:R-:W-:Y:S02]  /*22580*/  IADD3 R8, P0, R0, R92, RZ ;  /* 0x0000005c00087210 */ /* 0x000fe40007f1e0ff */
[----:B------:R-:W-:Y:S01]  /*22590*/  ISETP.GE.AND P2, PT, R200, c[0x0][0x1d4], PT ;  /* 0x00007500c8007a0c */ /* 0x000fe20003f46270 */
[C---:B------:R-:W-:Y:S01]  /*225a0*/  IMAD.X R7, R4.reuse, 0x1, R95, P1 ;  /* 0x0000000104077824 */ /* 0x040fe200008e065f */
        /* <DEDUP_REMOVED lines=17> */
[----:B-1----:R-:W-:Y:S05]  /*226c0*/  CALL.REL.NOINC `($__internal_65_$__cuda_sm70_shflsync_idx_p) ;  /* 0x000024d000007944 */ /* 0x002fea0003c00000 */
[----:B------:R-:W-:Y:S01]  /*226d0*/  IMAD.MOV.U32 R4, RZ, RZ, R0 ;  /* 0x000000ffff047224 */ /* 0x000fe200078e0000 */
[----:B------:R-:W-:Y:S01]  /*226e0*/  MOV R0, 0x1 ;  /* 0x0000000100007802 */ /* 0x000fe20000000f00 */
[----:B------:R-:W-:Y:S01]  /*226f0*/  IMAD.MOV.U32 R203, RZ, RZ, R12 ;  /* 0x000000ffffcb7224 */ /* 0x000fe200078e000c */
[----:B------:R-:W-:-:S02]  /*22700*/  MOV R3, 0x181f ;  /* 0x0000181f00037802 */ /* 0x000fc40000000f00 */
[----:B------:R-:W-:Y:S02]  /*22710*/  MOV R2, 0x22730 ;  /* 0x0002273000027802 */ /* 0x000fe40000000f00 */
[----:B------:R-:W-:Y:S05]  /*22720*/  CALL.REL.NOINC `($__internal_65_$__cuda_sm70_shflsync_idx_p) ;  /* 0x0000247000007944 */ /* 0x000fea0003c00000 */
[----:B------:R-:W-:Y:S05]  /*22730*/  BRA `(.L_x_4042) ;  /* 0xfffee41000007947 */ /* 0x000fea000383ffff */
.L_x_3895:
[----:B------:R-:W-:Y:S01]  /*22740*/  IMAD.MOV.U32 R203, RZ, RZ, R4 ;  /* 0x000000ffffcb7224 */ /* 0x000fe200078e0004 */
[----:B------:R-:W-:Y:S01]  /*22750*/  MOV R0, RZ ;  /* 0x000000ff00007202 */ /* 0x000fe20000000f00 */
[----:B------:R-:W-:Y:S01]  /*22760*/  IMAD.MOV.U32 R3, RZ, RZ, 0x1c1f ;  /* 0x00001c1fff037424 */ /* 0x000fe200078e00ff */
[----:B------:R-:W-:Y:S02]  /*22770*/  MOV R2, 0x22790 ;  /* 0x0002279000027802 */ /* 0x000fe40000000f00 */
[----:B------:R-:W-:Y:S05]  /*22780*/  CALL.REL.NOINC `($__internal_65_$__cuda_sm70_shflsync_idx_p) ;  /* 0x0000241000007944 */ /* 0x000fea0003c00000 */
[----:B------:R-:W-:Y:S01]  /*22790*/  MOV R3, R0 ;  /* 0x0000000000037202 */ /* 0x000fe20000000f00 */
[----:B------:R-:W-:Y:S05]  /*227a0*/  BRA `(.L_x_4043) ;  /* 0xfffee60000007947 */ /* 0x000fea000383ffff */
.L_x_3900:
[----:B------:R-:W-:Y:S01]  /*227b0*/  IMAD.MOV.U32 R203, RZ, RZ, R4 ;  /* 0x000000ffffcb7224 */ /* 0x000fe200078e0004 */
[----:B------:R-:W-:Y:S01]  /*227c0*/  MOV R0, 0x1 ;  /* 0x0000000100007802 */ /* 0x000fe20000000f00 */
[----:B------:R-:W-:Y:S01]  /*227d0*/  IMAD.MOV.U32 R3, RZ, RZ, 0x1c1f ;  /* 0x00001c1fff037424 */ /* 0x000fe200078e00ff */
[----:B------:R-:W-:Y:S02]  /*227e0*/  MOV R2, 0x22800 ;  /* 0x0002280000027802 */ /* 0x000fe40000000f00 */
[----:B-1----:R-:W-:Y:S05]  /*227f0*/  CALL.REL.NOINC `($__internal_65_$__cuda_sm70_shflsync_idx_p) ;  /* 0x000023a000007944 */ /* 0x002fea0003c00000 */
[----:B------:R-:W-:Y:S01]  /*22800*/  MOV R3, R0 ;  /* 0x0000000000037202 */ /* 0x000fe20000000f00 */
[----:B------:R-:W-:Y:S05]  /*22810*/  BRA `(.L_x_4044) ;  /* 0xfffeea7000007947 */ /* 0x000fea000383ffff */
.L_x_3905:
[----:B------:R-:W-:Y:S01]  /*22820*/  IMAD.MOV.U32 R100, RZ, RZ, R4 ;  /* 0x000000ffff647224 */ /* 0x000fe200078e0004 */
[----:B------:R-:W-:Y:S02]  /*22830*/  MOV R0, 0x2 ;  /* 0x0000000200007802 */ /* 0x000fe40000000f00 */
[----:B------:R-:W-:-:S02]  /*22840*/  MOV R2, 0x22860 ;  /* 0x0002286000027802 */ /* 0x000fc40000000f00 */
[----:B------:R-:W-:Y:S05]  /*22850*/  CALL.REL.NOINC `($__internal_64_$__cuda_sm70_shflsync_bfly_p) ;  /* 0x000022e000007944 */ /* 0x000fea0003c00000 */
[----:B------:R-:W-:Y:S05]  /*22860*/  BRA `(.L_x_4045) ;  /* 0xfffef0d000007947 */ /* 0x000fea000383ffff */
.L_x_3906:
[----:B------:R-:W-:Y:S01]  /*22870*/  IMAD.MOV.U32 R100, RZ, RZ, R4 ;  /* 0x000000ffff647224 */ /* 0x000fe200078e0004 */
[----:B------:R-:W-:-:S02]  /*22880*/  MOV R0, 0x1 ;  /* 0x0000000100007802 */ /* 0x000fc40000000f00 */
[----:B------:R-:W-:Y:S02]  /*22890*/  MOV R2, 0x228b0 ;  /* 0x000228b000027802 */ /* 0x000fe40000000f00 */
[----:B------:R-:W-:Y:S05]  /*228a0*/  CALL.REL.NOINC `($__internal_64_$__cuda_sm70_shflsync_bfly_p) ;  /* 0x0000229000007944 */ /* 0x000fea0003c00000 */
[----:B------:R-:W-:Y:S01]  /*228b0*/  FMNMX.FTZ R101, R4, R0, !PT ;  /* 0x0000000004657209 */ /* 0x000fe20007810000 */
[----:B------:R-:W-:Y:S01]  /*228c0*/  IMAD.MOV.U32 R100, RZ, RZ, R5 ;  /* 0x000000ffff647224 */ /* 0x000fe200078e0005 */
[----:B------:R-:W-:Y:S01]  /*228d0*/  MOV R2, 0x22900 ;  /* 0x0002290000027802 */ /* 0x000fe20000000f00 */
[----:B------:R-:W-:Y:S02]  /*228e0*/  IMAD.MOV.U32 R0, RZ, RZ, 0x2 ;  /* 0x00000002ff007424 */ /* 0x000fe400078e00ff */
[----:B------:R-:W-:Y:S05]  /*228f0*/  CALL.REL.NOINC `($__internal_64_$__cuda_sm70_shflsync_bfly_p) ;  /* 0x0000224000007944 */ /* 0x000fea0003c00000 */
[----:B------:R-:W-:Y:S01]  /*22900*/  FMNMX.FTZ R5, R5, R0, !PT ;  /* 0x0000000005057209 */ /* 0x000fe20007810000 */
[----:B------:R-:W-:Y:S01]  /*22910*/  IMAD.MOV.U32 R0, RZ, RZ, 0x1 ;  /* 0x00000001ff007424 */ /* 0x000fe200078e00ff */
[----:B------:R-:W-:-:S03]  /*22920*/  MOV R2, 0x22950 ;  /* 0x0002295000027802 */ /* 0x000fc60000000f00 */
[----:B------:R-:W-:Y:S02]  /*22930*/  IMAD.MOV.U32 R100, RZ, RZ, R5 ;  /* 0x000000ffff647224 */ /* 0x000fe400078e0005 */
[----:B------:R-:W-:Y:S05]  /*22940*/  CALL.REL.NOINC `($__internal_64_$__cuda_sm70_shflsync_bfly_p) ;  /* 0x000021f000007944 */ /* 0x000fea0003c00000 */
[----:B------:R-:W-:Y:S01]  /*22950*/  MOV R3, R0 ;  /* 0x0000000000037202 */ /* 0x000fe20000000f00 */
[----:B------:R-:W-:Y:S05]  /*22960*/  BRA `(.L_x_4046) ;  /* 0xfffef04000007947 */ /* 0x000fea000383ffff */
.L_x_3914:
[----:B------:R-:W-:Y:S01]  /*22970*/  MOV R0, RZ ;  /* 0x000000ff00007202 */ /* 0x000fe20000000f00 */
[----:B------:R-:W-:Y:S01]  /*22980*/  IMAD.MOV.U32 R203, RZ, RZ, R5 ;  /* 0x000000ffffcb7224 */ /* 0x000fe200078e0005 */
[----:B------:R-:W-:Y:S01]  /*22990*/  MOV R2, 0x229c0 ;  /* 0x000229c000027802 */ /* 0x000fe20000000f00 */
[----:B------:R-:W-:Y:S02]  /*229a0*/  IMAD.MOV.U32 R3, RZ, RZ, 0x181f ;  /* 0x0000181fff037424 */ /* 0x000fe400078e00ff */
[----:B-1234-:R-:W-:Y:S05]  /*229b0*/  CALL.REL.NOINC `($__internal_65_$__cuda_sm70_shflsync_idx_p) ;  /* 0x000021e000007944 */ /* 0x01efea0003c00000 */
[----:B------:R-:W-:Y:S01]  /*229c0*/  MOV R4, R0 ;  /* 0x0000000000047202 */ /* 0x000fe20000000f00 */
[----:B------:R-:W-:-:S05]  /*229d0*/  BRA `(.L_x_4047) ;  /* 0xffff054000007947 */ /* 0x000fca000383ffff */
.L_x_3915:
[----:B------:R-:W-:Y:S01]  /*229e0*/  MOV R0, RZ ;  /* 0x000000ff00007202 */ /* 0x000fe20000000f00 */
[----:B------:R-:W-:Y:S01]  /*229f0*/  IMAD.MOV.U32 R203, RZ, RZ, R13 ;  /* 0x000000ffffcb7224 */ /* 0x000fe200078e000d */
[----:B------:R-:W-:Y:S01]  /*22a00*/  MOV R2, 0x22a30 ;  /* 0x00022a3000027802 */ /* 0x000fe20000000f00 */
[----:B------:R-:W-:Y:S02]  /*22a10*/  IMAD.MOV.U32 R3, RZ, RZ, 0x181f ;  /* 0x0000181fff037424 */ /* 0x000fe400078e00ff */
[----:B-1234-:R-:W-:Y:S05]  /*22a20*/  CALL.REL.NOINC `($__internal_65_$__cuda_sm70_shflsync_idx_p) ;  /* 0x0000217000007944 */ /* 0x01efea0003c00000 */
        /* <DEDUP_REMOVED lines=22> */
[----:B------:R-:W-:Y:S05]  /*22b90*/  CALL.REL.NOINC `($__internal_65_$__cuda_sm70_shflsync_idx_p) ;  /* 0x0000200000007944 */ /* 0x000fea0003c00000 */
[----:B------:R-:W-:Y:S01]  /*22ba0*/  MOV R3, 0x181f ;  /* 0x0000181f00037802 */ /* 0x000fe20000000f00 */
[----:B------:R-:W-:Y:S01]  /*22bb0*/  IMAD.MOV.U32 R4, RZ, RZ, R0 ;  /* 0x000000ffff047224 */ /* 0x000fe200078e0000 */
[----:B------:R-:W-:Y:S01]  /*22bc0*/  MOV R0, 0x1 ;  /* 0x0000000100007802 */ /* 0x000fe20000000f00 */
[----:B------:R-:W-:Y:S01]  /*22bd0*/  IMAD.MOV.U32 R203, RZ, RZ, R13 ;  /* 0x000000ffffcb7224 */ /* 0x000fe200078e000d */
[----:B------:R-:W-:Y:S02]  /*22be0*/  MOV R2, 0x22c00 ;  /* 0x00022c0000027802 */ /* 0x000fe40000000f00 */
[----:B------:R-:W-:Y:S05]  /*22bf0*/  CALL.REL.NOINC `($__internal_65_$__cuda_sm70_shflsync_idx_p) ;  /* 0x00001fa000007944 */ /* 0x000fea0003c00000 */
[----:B------:R-:W-:-:S05]  /*22c00*/  BRA `(.L_x_4048) ;  /* 0xffff046000007947 */ /* 0x000fca000383ffff */
.L_x_3918:
[----:B------:R-:W-:Y:S01]  /*22c10*/  MOV R0, RZ ;  /* 0x000000ff00007202 */ /* 0x000fe20000000f00 */
[----:B------:R-:W-:Y:S01]  /*22c20*/  IMAD.MOV.U32 R203, RZ, RZ, R101 ;  /* 0x000000ffffcb7224 */ /* 0x000fe200078e0065 */
[----:B------:R-:W-:Y:S01]  /*22c30*/  MOV R2, 0x22c60 ;  /* 0x00022c6000027802 */ /* 0x000fe20000000f00 */
[----:B------:R-:W-:Y:S02]  /*22c40*/  IMAD.MOV.U32 R3, RZ, RZ, 0x181f ;  /* 0x0000181fff037424 */ /* 0x000fe400078e00ff */
[----:B------:R-:W-:Y:S05]  /*22c50*/  CALL.REL.NOINC `($__internal_65_$__cuda_sm70_shflsync_idx_p) ;  /* 0x00001f4000007944 */ /* 0x000fea0003c00000 */
[----:B------:R-:W-:Y:S01]  /*22c60*/  MOV R100, R0 ;  /* 0x0000000000647202 */ /* 0x000fe20000000f00 */
[----:B------:R-:W-:-:S05]  /*22c70*/  BRA `(.L_x_4049) ;  /* 0xffff112000007947 */ /* 0x000fca000383ffff */
.L_x_3919:
[----:B------:R-:W-:Y:S01]  /*22c80*/  MOV R0, RZ ;  /* 0x000000ff00007202 */ /* 0x000fe20000000f00 */
[----:B------:R-:W-:Y:S01]  /*22c90*/  IMAD.MOV.U32 R203, RZ, RZ, R151 ;  /* 0x000000ffffcb7224 */ /* 0x000fe200078e0097 */
[----:B------:R-:W-:Y:S01]  /*22ca0*/  MOV R2, 0x22cd0 ;  /* 0x00022cd000027802 */ /* 0x000fe20000000f00 */
[----:B------:R-:W-:Y:S02]  /*22cb0*/  IMAD.MOV.U32 R3, RZ, RZ, 0x181f ;  /* 0x0000181fff037424 */ /* 0x000fe400078e00ff */
[----:B-12---:R-:W-:Y:S05]  /*22cc0*/  CALL.REL.NOINC `($__internal_65_$__cuda_sm70_shflsync_idx_p) ;  /* 0x00001ed000007944 */ /* 0x006fea0003c00000 */
        /* <DEDUP_REMOVED lines=30> */
.L_x_3920:
[----:B------:R-:W-:Y:S01]  /*22eb0*/  MOV R0, RZ ;  /* 0x000000ff00007202 */ /* 0x000fe20000000f00 */
[----:B------:R-:W-:Y:S01]  /*22ec0*/  IMAD.MOV.U32 R203, RZ, RZ, R100 ;  /* 0x000000ffffcb7224 */ /* 0x000fe200078e0064 */
[----:B------:R-:W-:Y:S01]  /*22ed0*/  MOV R2, 0x22f00 ;  /* 0x00022f0000027802 */ /* 0x000fe20000000f00 */
[----:B------:R-:W-:Y:S02]  /*22ee0*/  IMAD.MOV.U32 R3, RZ, RZ, 0x1c1f ;  /* 0x00001c1fff037424 */ /* 0x000fe400078e00ff */
[----:B------:R-:W-:Y:S05]  /*22ef0*/  CALL.REL.NOINC `($__internal_65_$__cuda_sm70_shflsync_idx_p) ;  /* 0x00001ca000007944 */ /* 0x000fea0003c00000 */
[----:B------:R-:W-:Y:S01]  /*22f00*/  MOV R3, R0 ;  /* 0x0000000000037202 */ /* 0x000fe20000000f00 */
[----:B------:R-:W-:-:S05]  /*22f10*/  BRA `(.L_x_4051) ;  /* 0xffff124000007947 */ /* 0x000fca000383ffff */
.L_x_3925:
[----:B------:R-:W-:Y:S01]  /*22f20*/  MOV R0, 0x1 ;  /* 0x0000000100007802 */ /* 0x000fe20000000f00 */
[----:B------:R-:W-:Y:S01]  /*22f30*/  IMAD.MOV.U32 R203, RZ, RZ, R100 ;  /* 0x000000ffffcb7224 */ /* 0x000fe200078e0064 */
[----:B------:R-:W-:Y:S01]  /*22f40*/  MOV R2, 0x22f70 ;  /* 0x00022f7000027802 */ /* 0x000fe20000000f00 */
[----:B------:R-:W-:Y:S02]  /*22f50*/  IMAD.MOV.U32 R3, RZ, RZ, 0x1c1f ;  /* 0x00001c1fff037424 */ /* 0x000fe400078e00ff */
[----:B-1----:R-:W-:Y:S05]  /*22f60*/  CALL.REL.NOINC `($__internal_65_$__cuda_sm70_shflsync_idx_p) ;  /* 0x00001c3000007944 */ /* 0x002fea0003c00000 */
[----:B------:R-:W-:Y:S01]  /*22f70*/  MOV R3, R0 ;  /* 0x0000000000037202 */ /* 0x000fe20000000f00 */
[----:B------:R-:W-:-:S05]  /*22f80*/  BRA `(.L_x_4052) ;  /* 0xffff16e000007947 */ /* 0x000fca000383ffff */
.L_x_3930:
[----:B------:R-:W-:Y:S02]  /*22f90*/  MOV R0, 0x2 ;  /* 0x0000000200007802 */ /* 0x000fe40000000f00 */
[----:B------:R-:W-:Y:S02]  /*22fa0*/  MOV R2, 0x22fc0 ;  /* 0x00022fc000027802 */ /* 0x000fe40000000f00 */
[----:B------:R-:W-:Y:S05]  /*22fb0*/  CALL.REL.NOINC `($__internal_64_$__cuda_sm70_shflsync_bfly_p) ;  /* 0x00001b8000007944 */ /* 0x000fea0003c00000 */
[----:B------:R-:W-:-:S05]  /*22fc0*/  BRA `(.L_x_4053) ;  /* 0xffff1da000007947 */ /* 0x000fca000383ffff */
.L_x_3931:
[----:B------:R-:W-:Y:S02]  /*22fd0*/  MOV R0, 0x1 ;  /* 0x0000000100007802 */ /* 0x000fe40000000f00 */
        /* <DEDUP_REMOVED lines=9> */
[----:B------:R-:W-:Y:S02]  /*23070*/  MOV R2, 0x23090 ;  /* 0x0002309000027802 */ /* 0x000fe40000000f00 */
[----:B------:R-:W-:Y:S05]  /*23080*/  CALL.REL.NOINC `($__internal_64_$__cuda_sm70_shflsync_bfly_p) ;  /* 0x00001ab000007944 */ /* 0x000fea0003c00000 */
[----:B------:R-:W-:-:S05]  /*23090*/  BRA `(.L_x_4054) ;  /* 0xffff1d4000007947 */ /* 0x000fca000383ffff */
.L_x_3940:
[----:B------:R-:W-:Y:S01]  /*230a0*/  MOV R0, RZ ;  /* 0x000000ff00007202 */ /* 0x000fe20000000f00 */
[----:B------:R-:W-:Y:S01]  /*230b0*/  IMAD.MOV.U32 R203, RZ, RZ, R5 ;  /* 0x000000ffffcb7224 */ /* 0x000fe200078e0005 */
[----:B------:R-:W-:Y:S01]  /*230c0*/  MOV R2, 0x230f0 ;  /* 0x000230f000027802 */ /* 0x000fe20000000f00 */
[----:B------:R-:W-:Y:S02]  /*230d0*/  IMAD.MOV.U32 R3, RZ, RZ, 0x181f ;  /* 0x0000181fff037424 */ /* 0x000fe400078e00ff */
[----:B-1234-:R-:W-:Y:S05]  /*230e0*/  CALL.REL.NOINC `($__internal_65_$__cuda_sm70_shflsync_idx_p) ;  /* 0x00001ab000007944 */ /* 0x01efea0003c00000 */
[----:B------:R-:W-:Y:S01]  /*230f0*/  MOV R4, R0 ;  /* 0x0000000000047202 */ /* 0x000fe20000000f00 */
[----:B------:R-:W-:-:S05]  /*23100*/  BRA `(.L_x_4055) ;  /* 0xffff38d000007947 */ /* 0x000fca000383ffff */
.L_x_3941:
        /* <DEDUP_REMOVED lines=35> */
.L_x_3944:
[----:B------:R-:W-:Y:S01]  /*23340*/  MOV R0, RZ ;  /* 0x000000ff00007202 */ /* 0x000fe20000000f00 */
[----:B------:R-:W-:Y:S01]  /*23350*/  IMAD.MOV.U32 R203, RZ, RZ, R101 ;  /* 0x000000ffffcb7224 */ /* 0x000fe200078e0065 */
[----:B------:R-:W-:Y:S01]  /*23360*/  MOV R2, 0x23390 ;  /* 0x0002339000027802 */ /* 0x000fe20000000f00 */
[----:B------:R-:W-:Y:S02]  /*23370*/  IMAD.MOV.U32 R3, RZ, RZ, 0x181f ;  /* 0x0000181fff037424 */ /* 0x000fe400078e00ff */
[----:B------:R-:W-:Y:S05]  /*23380*/  CALL.REL.NOINC `($__internal_65_$__cuda_sm70_shflsync_idx_p) ;  /* 0x0000181000007944 */ /* 0x000fea0003c00000 */
[----:B------:R-:W-:Y:S01]  /*23390*/  MOV R100, R0 ;  /* 0x0000000000647202 */ /* 0x000fe20000000f00 */
[----:B------:R-:W-:-:S05]  /*233a0*/  BRA `(.L_x_4057) ;  /* 0xffff44b000007947 */ /* 0x000fca000383ffff */
.L_x_3945:
        /* <DEDUP_REMOVED lines=35> */
.L_x_3946:
[----:B------:R-:W-:Y:S02]  /*235e0*/  MOV R0, 0x2 ;  /* 0x0000000200007802 */ /* 0x000fe40000000f00 */
[----:B------:R-:W-:Y:S02]  /*235f0*/  MOV R2, 0x23610 ;  /* 0x0002361000027802 */ /* 0x000fe40000000f00 */
[----:B------:R-:W-:Y:S05]  /*23600*/  CALL.REL.NOINC `($__internal_64_$__cuda_sm70_shflsync_bfly_p) ;  /* 0x0000153000007944 */ /* 0x000fea0003c00000 */
[----:B------:R-:W-:-:S05]  /*23610*/  BRA `(.L_x_4059) ;  /* 0xffff473000007947 */ /* 0x000fca000383ffff */
.L_x_3947:
        /* <DEDUP_REMOVED lines=13> */
.L_x_3950:
[----:B------:R-:W-:Y:S01]  /*236f0*/  MOV R0, RZ ;  /* 0x000000ff00007202 */ /* 0x000fe20000000f00 */
[----:B------:R-:W-:Y:S01]  /*23700*/  IMAD.MOV.U32 R203, RZ, RZ, R7 ;  /* 0x000000ffffcb7224 */ /* 0x000fe200078e0007 */
[----:B------:R-:W-:Y:S01]  /*23710*/  MOV R2, 0x23740 ;  /* 0x0002374000027802 */ /* 0x000fe20000000f00 */
[----:B------:R-:W-:Y:S02]  /*23720*/  IMAD.MOV.U32 R3, RZ, RZ, 0x181f ;  /* 0x0000181fff037424 */ /* 0x000fe400078e00ff */
[----:B-1234-:R-:W-:Y:S05]  /*23730*/  CALL.REL.NOINC `($__internal_65_$__cuda_sm70_shflsync_idx_p) ;  /* 0x0000146000007944 */ /* 0x01efea0003c00000 */
[----:B------:R-:W-:-:S05]  /*23740*/  BRA `(.L_x_4061) ;  /* 0xffff5fd000007947 */ /* 0x000fca000383ffff */
.L_x_3953:
[----:B------:R-:W-:Y:S01]  /*23750*/  MOV R0, RZ ;  /* 0x000000ff00007202 */ /* 0x000fe20000000f00 */
[----:B------:R-:W-:Y:S01]  /*23760*/  IMAD.MOV.U32 R203, RZ, RZ, R101 ;  /* 0x000000ffffcb7224 */ /* 0x000fe200078e0065 */
[----:B------:R-:W-:Y:S01]  /*23770*/  MOV R2, 0x237a0 ;  /* 0x000237a000027802 */ /* 0x000fe20000000f00 */
[----:B------:R-:W-:Y:S02]  /*23780*/  IMAD.MOV.U32 R3, RZ, RZ, 0x181f ;  /* 0x0000181fff037424 */ /* 0x000fe400078e00ff */
[----:B------:R-:W-:Y:S05]  /*23790*/  CALL.REL.NOINC `($__internal_65_$__cuda_sm70_shflsync_idx_p) ;  /* 0x0000140000007944 */ /* 0x000fea0003c00000 */
[----:B------:R-:W-:Y:S01]  /*237a0*/  MOV R100, R0 ;  /* 0x0000000000647202 */ /* 0x000fe20000000f00 */
[----:B------:R-:W-:-:S05]  /*237b0*/  BRA `(.L_x_4062) ;  /* 0xffff6d8000007947 */ /* 0x000fca000383ffff */
.L_x_3954:
[----:B------:R-:W-:Y:S01]  /*237c0*/  MOV R0, RZ ;  /* 0x000000ff00007202 */ /* 0x000fe20000000f00 */
[----:B------:R-:W-:Y:S01]  /*237d0*/  IMAD.MOV.U32 R203, RZ, RZ, R150 ;  /* 0x000000ffffcb7224 */ /* 0x000fe200078e0096 */
[----:B------:R-:W-:Y:S01]  /*237e0*/  MOV R2, 0x23810 ;  /* 0x0002381000027802 */ /* 0x000fe20000000f00 */
[----:B------:R-:W-:Y:S02]  /*237f0*/  IMAD.MOV.U32 R3, RZ, RZ, 0x181f ;  /* 0x0000181fff037424 */ /* 0x000fe400078e00ff */
[----:B-12---:R-:W-:Y:S05]  /*23800*/  CALL.REL.NOINC `($__internal_65_$__cuda_sm70_shflsync_idx_p) ;  /* 0x0000139000007944 */ /* 0x006fea0003c00000 */
        /* <DEDUP_REMOVED lines=20> */
[----:B--2---:R-:W-:Y:S05]  /*23950*/  CALL.REL.NOINC `($__internal_65_$__cuda_sm70_shflsync_idx_p) ;  /* 0x0000124000007944 */ /* 0x004fea0003c00000 */
[----:B------:R-:W-:Y:S01]  /*23960*/  MOV R3, 0x181f ;  /* 0x0000181f00037802 */ /* 0x000fe20000000f00 */
[----:B------:R-:W-:Y:S01]  /*23970*/  IMAD.MOV.U32 R100, RZ, RZ, R0 ;  /* 0x000000ffff647224 */ /* 0x000fe200078e0000 */
[----:B------:R-:W-:Y:S01]  /*23980*/  MOV R0, 0x1 ;  /* 0x0000000100007802 */ /* 0x000fe20000000f00 */
[----:B------:R-:W-:Y:S01]  /*23990*/  IMAD.MOV.U32 R203, RZ, RZ, R150 ;  /* 0x000000ffffcb7224 */ /* 0x000fe200078e0096 */
[----:B------:R-:W-:Y:S02]  /*239a0*/  MOV R2, 0x239c0 ;  /* 0x000239c000027802 */ /* 0x000fe40000000f00 */
[----:B------:R-:W-:Y:S05]  /*239b0*/  CALL.REL.NOINC `($__internal_65_$__cuda_sm70_shflsync_idx_p) ;  /* 0x000011e000007944 */ /* 0x000fea0003c00000 */
[----:B------:R-:W-:-:S05]  /*239c0*/  BRA `(.L_x_4063) ;  /* 0xffff6ca000007947 */ /* 0x000fca000383ffff */
.L_x_3955:
[----:B------:R-:W-:Y:S01]  /*239d0*/  MOV R0, RZ ;  /* 0x000000ff00007202 */ /* 0x000fe20000000f00 */
[----:B------:R-:W-:Y:S01]  /*239e0*/  IMAD.MOV.U32 R203, RZ, RZ, R100 ;  /* 0x000000ffffcb7224 */ /* 0x000fe200078e0064 */
[----:B------:R-:W-:Y:S01]  /*239f0*/  MOV R2, 0x23a20 ;  /* 0x00023a2000027802 */ /* 0x000fe20000000f00 */
[----:B------:R-:W-:Y:S02]  /*23a00*/  IMAD.MOV.U32 R3, RZ, RZ, 0x1c1f ;  /* 0x00001c1fff037424 */ /* 0x000fe400078e00ff */
[----:B------:R-:W-:Y:S05]  /*23a10*/  CALL.REL.NOINC `($__internal_65_$__cuda_sm70_shflsync_idx_p) ;  /* 0x0000118000007944 */ /* 0x000fea0003c00000 */
[----:B------:R-:W-:Y:S01]  /*23a20*/  MOV R3, R0 ;  /* 0x0000000000037202 */ /* 0x000fe20000000f00 */
[----:B------:R-:W-:-:S05]  /*23a30*/  BRA `(.L_x_4064) ;  /* 0xffff6e1000007947 */ /* 0x000fca000383ffff */
.L_x_3960:
[----:B------:R-:W-:Y:S01]  /*23a40*/  MOV R0, 0x1 ;  /* 0x0000000100007802 */ /* 0x000fe20000000f00 */
[----:B------:R-:W-:Y:S01]  /*23a50*/  IMAD.MOV.U32 R203, RZ, RZ, R100 ;  /* 0x000000ffffcb7224 */ /* 0x000fe200078e0064 */
[----:B------:R-:W-:Y:S01]  /*23a60*/  MOV R2, 0x23a90 ;  /* 0x00023a9000027802 */ /* 0x000fe20000000f00 */
[----:B------:R-:W-:Y:S02]  /*23a70*/  IMAD.MOV.U32 R3, RZ, RZ, 0x1c1f ;  /* 0x00001c1fff037424 */ /* 0x000fe400078e00ff */
[----:B-1----:R-:W-:Y:S05]  /*23a80*/  CALL.REL.NOINC `($__internal_65_$__cuda_sm70_shflsync_idx_p) ;  /* 0x0000111000007944 */ /* 0x002fea0003c00000 */
[----:B------:R-:W-:Y:S01]  /*23a90*/  MOV R3, R0 ;  /* 0x0000000000037202 */ /* 0x000fe20000000f00 */
[----:B------:R-:W-:-:S05]  /*23aa0*/  BRA `(.L_x_4065) ;  /* 0xffff72b000007947 */ /* 0x000fca000383ffff */
.L_x_3965:
[----:B------:R-:W-:Y:S02]  /*23ab0*/  MOV R0, 0x2 ;  /* 0x0000000200007802 */ /* 0x000fe40000000f00 */
[----:B------:R-:W-:Y:S02]  /*23ac0*/  MOV R2, 0x23ae0 ;  /* 0x00023ae000027802 */ /* 0x000fe40000000f00 */
[----:B------:R-:W-:Y:S05]  /*23ad0*/  CALL.REL.NOINC `($__internal_64_$__cuda_sm70_shflsync_bfly_p) ;  /* 0x0000106000007944 */ /* 0x000fea0003c00000 */
[----:B------:R-:W-:-:S05]  /*23ae0*/  BRA `(.L_x_4066) ;  /* 0xffff797000007947 */ /* 0x000fca000383ffff */
.L_x_3966:
        /* <DEDUP_REMOVED lines=10> */
[----:B------:R-:W-:Y:S03]  /*23b90*/  MOV R2, 0x23bc0 ;  /* 0x00023bc000027802 */ /* 0x000fe60000000f00 */
[----:B------:R-:W-:Y:S02]  /*23ba0*/  IMAD.MOV.U32 R100, RZ, RZ, R4 ;  /* 0x000000ffff647224 */ /* 0x000fe400078e0004 */
[----:B------:R-:W-:Y:S05]  /*23bb0*/  CALL.REL.NOINC `($__internal_64_$__cuda_sm70_shflsync_bfly_p) ;  /* 0x00000f8000007944 */ /* 0x000fea0003c00000 */
[----:B------:R-:W-:-:S05]  /*23bc0*/  BRA `(.L_x_4067) ;  /* 0xffff790000007947 */ /* 0x000fca000383ffff */
.L_x_3968:
[----:B------:R-:W-:Y:S01]  /*23bd0*/  IMAD.MOV.U32 R100, RZ, RZ, R209 ;  /* 0x000000ffff647224 */ /* 0x000fe200078e00d1 */
[----:B------:R-:W-:-:S02]  /*23be0*/  MOV R0, 0x2 ;  /* 0x0000000200007802 */ /* 0x000fc40000000f00 */
[----:B------:R-:W-:Y:S02]  /*23bf0*/  MOV R2, 0x23c10 ;  /* 0x00023c1000027802 */ /* 0x000fe40000000f00 */
[----:B------:R-:W-:Y:S05]  /*23c00*/  CALL.REL.NOINC `($__internal_64_$__cuda_sm70_shflsync_bfly_p) ;  /* 0x00000f3000007944 */ /* 0x000fea0003c00000 */
[----:B------:R-:W-:Y:S05]  /*23c10*/  BRA `(.L_x_4068) ;  /* 0xffff905000007947 */ /* 0x000fea000383ffff */
.L_x_3969:
[----:B------:R-:W-:Y:S01]  /*23c20*/  IMAD.MOV.U32 R100, RZ, RZ, R4 ;  /* 0x000000ffff647224 */ /* 0x000fe200078e0004 */
[----:B------:R-:W-:Y:S02]  /*23c30*/  MOV R0, 0x1 ;  /* 0x0000000100007802 */ /* 0x000fe40000000f00 */
[----:B------:R-:W-:Y:S02]  /*23c40*/  MOV R2, 0x23c60 ;  /* 0x00023c6000027802 */ /* 0x000fe40000000f00 */
[----:B-1----:R-:W-:Y:S05]  /*23c50*/  CALL.REL.NOINC `($__internal_64_$__cuda_sm70_shflsync_bfly_p) ;  /* 0x00000ee000007944 */ /* 0x002fea0003c00000 */
[----:B------:R-:W-:Y:S01]  /*23c60*/  FADD.FTZ R4, R4, R0 ;  /* 0x0000000004047221 */ /* 0x000fe20000010000 */
[----:B------:R-:W-:Y:S02]  /*23c70*/  MOV R100, R207 ;  /* 0x000000cf00647202 */ /* 0x000fe40000000f00 */
[----:B------:R-:W-:Y:S02]  /*23c80*/  MOV R0, 0x2 ;  /* 0x0000000200007802 */ /* 0x000fe40000000f00 */
[----:B------:R-:W-:Y:S02]  /*23c90*/  MOV R2, 0x23cb0 ;  /* 0x00023cb000027802 */ /* 0x000fe40000000f00 */
[----:B------:R-:W-:Y:S05]  /*23ca0*/  CALL.REL.NOINC `($__internal_64_$__cuda_sm70_shflsync_bfly_p) ;  /* 0x00000e9000007944 */ /* 0x000fea0003c00000 */
[----:B------:R-:W-:Y:S01]  /*23cb0*/  FADD.FTZ R5, R207, R0 ;  /* 0x00000000cf057221 */ /* 0x000fe20000010000 */
[----:B------:R-:W-:Y:S02]  /*23cc0*/  MOV R0, 0x1 ;  /* 0x0000000100007802 */ /* 0x000fe40000000f00 */
[----:B------:R-:W-:-:S02]  /*23cd0*/  MOV R2, 0x23d00 ;  /* 0x00023d0000027802 */ /* 0x000fc40000000f00 */
[----:B------:R-:W-:Y:S02]  /*23ce0*/  MOV R100, R5 ;  /* 0x0000000500647202 */ /* 0x000fe40000000f00 */
[----:B------:R-:W-:Y:S05]  /*23cf0*/  CALL.REL.NOINC `($__internal_64_$__cuda_sm70_shflsync_bfly_p) ;  /* 0x00000e4000007944 */ /* 0x000fea0003c00000 */
[----:B------:R-:W-:Y:S01]  /*23d00*/  MOV R3, R0 ;  /* 0x0000000000037202 */ /* 0x000fe20000000f00 */
[----:B------:R-:W-:Y:S05]  /*23d10*/  BRA `(.L_x_4069) ;  /* 0xffff8fc000007947 */ /* 0x000fea000383ffff */
.L_x_3976:
[----:B--234-:R-:W-:Y:S01]  /*23d20*/  IMAD.MOV.U32 R203, RZ, RZ, R6 ;  /* 0x000000ffffcb7224 */ /* 0x01cfe200078e0006 */
[----:B------:R-:W-:Y:S01]  /*23d30*/  MOV R0, RZ ;  /* 0x000000ff00007202 */ /* 0x000fe20000000f00 */
[----:B------:R-:W-:Y:S01]  /*23d40*/  IMAD.MOV.U32 R3, RZ, RZ, 0x181f ;  /* 0x0000181fff037424 */ /* 0x000fe200078e00ff */
[----:B------:R-:W-:Y:S02]  /*23d50*/  MOV R2, 0x23d70 ;  /* 0x00023d7000027802 */ /* 0x000fe40000000f00 */
[----:B-1----:R-:W-:Y:S05]  /*23d60*/  CALL.REL.NOINC `($__internal_65_$__cuda_sm70_shflsync_idx_p) ;  /* 0x00000e3000007944 */ /* 0x002fea0003c00000 */
[----:B------:R-:W-:Y:S01]  /*23d70*/  MOV R8, R0 ;  /* 0x0000000000087202 */ /* 0x000fe20000000f00 */
[----:B------:R-:W-:Y:S05]  /*23d80*/  BRA `(.L_x_4070) ;  /* 0xffffa70000007947 */ /* 0x000fea000383ffff */
.L_x_3977:
[----:B------:R-:W-:Y:S01]  /*23d90*/  IMAD.MOV.U32 R203, RZ, RZ, R7 ;  /* 0x000000ffffcb7224 */ /* 0x000fe200078e0007 */
[----:B------:R-:W-:Y:S01]  /*23da0*/  MOV R0, RZ ;  /* 0x000000ff00007202 */ /* 0x000fe20000000f00 */
[----:B------:R-:W-:Y:S01]  /*23db0*/  IMAD.MOV.U32 R3, RZ, RZ, 0x181f ;  /* 0x0000181fff037424 */ /* 0x000fe200078e00ff */
[----:B------:R-:W-:Y:S02]  /*23dc0*/  MOV R2, 0x23de0 ;  /* 0x00023de000027802 */ /* 0x000fe40000000f00 */
[----:B-123--:R-:W-:Y:S05]  /*23dd0*/  CALL.REL.NOINC `($__internal_65_$__cuda_sm70_shflsync_idx_p) ;  /* 0x00000dc000007944 */ /* 0x00efea0003c00000 */
[----:B------:R-:W-:Y:S05]  /*23de0*/  BRA `(.L_x_4071) ;  /* 0xffffa6c000007947 */ /* 0x000fea000383ffff */
.L_x_3980:
[----:B------:R-:W-:Y:S01]  /*23df0*/  IMAD.MOV.U32 R203, RZ, RZ, R6 ;  /* 0x000000ffffcb7224 */ /* 0x000fe200078e0006 */
[----:B--2---:R-:W-:Y:S01]  /*23e00*/  MOV R0, 0x1 ;  /* 0x0000000100007802 */ /* 0x004fe20000000f00 */
[----:B------:R-:W-:Y:S01]  /*23e10*/  IMAD.MOV.U32 R3, RZ, RZ, 0x181f ;  /* 0x0000181fff037424 */ /* 0x000fe200078e00ff */
[----:B------:R-:W-:-:S02]  /*23e20*/  MOV R2, 0x23e40 ;  /* 0x00023e4000027802 */ /* 0x000fc40000000f00 */
[----:B-1-34-:R-:W-:Y:S05]  /*23e30*/  CALL.REL.NOINC `($__internal_65_$__cuda_sm70_shflsync_idx_p) ;  /* 0x00000d6000007944 */ /* 0x01afea0003c00000 */
[----:B------:R-:W-:Y:S01]  /*23e40*/  IMAD.MOV.U32 R8, RZ, RZ, R0 ;  /* 0x000000ffff087224 */ /* 0x000fe200078e0000 */
[----:B------:R-:W-:Y:S01]  /*23e50*/  MOV R0, 0x1 ;  /* 0x0000000100007802 */ /* 0x000fe20000000f00 */
[----:B------:R-:W-:Y:S01]  /*23e60*/  IMAD.MOV.U32 R203, RZ, RZ, R7 ;  /* 0x000000ffffcb7224 */ /* 0x000fe200078e0007 */
[----:B------:R-:W-:-:S02]  /*23e70*/  MOV R3, 0x181f ;  /* 0x0000181f00037802 */ /* 0x000fc40000000f00 */
[----:B------:R-:W-:Y:S02]  /*23e80*/  MOV R2, 0x23ea0 ;  /* 0x00023ea000027802 */ /* 0x000fe40000000f00 */
[----:B------:R-:W-:Y:S05]  /*23e90*/  CALL.REL.NOINC `($__internal_65_$__cuda_sm70_shflsync_idx_p) ;  /* 0x00000d0000007944 */ /* 0x000fea0003c00000 */
[----:B------:R-:W-:Y:S05]  /*23ea0*/  BRA `(.L_x_4072) ;  /* 0xffffa73000007947 */ /* 0x000fea000383ffff */
.L_x_3983:
[----:B------:R-:W-:Y:S01]  /*23eb0*/  IMAD.MOV.U32 R203, RZ, RZ, R6 ;  /* 0x000000ffffcb7224 */ /* 0x000fe200078e0006 */
[----:B--2---:R-:W-:Y:S01]  /*23ec0*/  MOV R0, 0x2 ;  /* 0x0000000200007802 */ /* 0x004fe20000000f00 */
[----:B------:R-:W-:Y:S01]  /*23ed0*/  IMAD.MOV.U32 R3, RZ, RZ, 0x181f ;  /* 0x0000181fff037424 */ /* 0x000fe200078e00ff */
[----:B------:R-:W-:Y:S02]  /*23ee0*/  MOV R2, 0x23f00 ;  /* 0x00023f0000027802 */ /* 0x000fe40000000f00 */
[----:B-1-34-:R-:W-:Y:S05]  /*23ef0*/  CALL.REL.NOINC `($__internal_65_$__cuda_sm70_shflsync_idx_p) ;  /* 0x00000ca000007944 */ /* 0x01afea0003c00000 */
[----:B------:R-:W-:Y:S01]  /*23f00*/  MOV R8, R0 ;  /* 0x0000000000087202 */ /* 0x000fe20000000f00 */
[----:B------:R-:W-:Y:S05]  /*23f10*/  BRA `(.L_x_4073) ;  /* 0xffffa7f000007947 */ /* 0x000fea000383ffff */
.L_x_3984:
[----:B------:R-:W-:Y:S01]  /*23f20*/  IMAD.MOV.U32 R203, RZ, RZ, R7 ;  /* 0x000000ffffcb7224 */ /* 0x000fe200078e0007 */
[----:B--2---:R-:W-:Y:S01]  /*23f30*/  MOV R0, 0x2 ;  /* 0x0000000200007802 */ /* 0x004fe20000000f00 */
[----:B------:R-:W-:Y:S01]  /*23f40*/  IMAD.MOV.U32 R3, RZ, RZ, 0x181f ;  /* 0x0000181fff037424 */ /* 0x000fe200078e00ff */
[----:B------:R-:W-:Y:S02]  /*23f50*/  MOV R2, 0x23f70 ;  /* 0x00023f7000027802 */ /* 0x000fe40000000f00 */
[----:B-1-34-:R-:W-:Y:S05]  /*23f60*/  CALL.REL.NOINC `($__internal_65_$__cuda_sm70_shflsync_idx_p) ;  /* 0x00000c3000007944 */ /* 0x01afea0003c00000 */
[----:B------:R-:W-:Y:S05]  /*23f70*/  BRA `(.L_x_4074) ;  /* 0xffffa7b000007947 */ /* 0x000fea000383ffff */
.L_x_3987:
[----:B------:R-:W-:Y:S01]  /*23f80*/  IMAD.MOV.U32 R203, RZ, RZ, R6 ;  /* 0x000000ffffcb7224 */ /* 0x000fe200078e0006 */
[----:B----4-:R-:W-:Y:S01]  /*23f90*/  MOV R0, 0x3 ;  /* 0x0000000300007802 */ /* 0x010fe20000000f00 */
[----:B---3--:R-:W-:Y:S01]  /*23fa0*/  IMAD.MOV.U32 R3, RZ, RZ, 0x181f ;  /* 0x0000181fff037424 */ /* 0x008fe200078e00ff */
[----:B------:R-:W-:-:S02]  /*23fb0*/  MOV R2, 0x23fd0 ;  /* 0x00023fd000027802 */ /* 0x000fc40000000f00 */
[----:B-12---:R-:W-:Y:S05]  /*23fc0*/  CALL.REL.NOINC `($__internal_65_$__cuda_sm70_shflsync_idx_p) ;  /* 0x00000bd000007944 */ /* 0x006fea0003c00000 */
[----:B------:R-:W-:Y:S01]  /*23fd0*/  IMAD.MOV.U32 R6, RZ, RZ, R0 ;  /* 0x000000ffff067224 */ /* 0x000fe200078e0000 */
[----:B------:R-:W-:Y:S01]  /*23fe0*/  MOV R0, 0x3 ;  /* 0x0000000300007802 */ /* 0x000fe20000000f00 */
[----:B------:R-:W-:Y:S01]  /*23ff0*/  IMAD.MOV.U32 R203, RZ, RZ, R7 ;  /* 0x000000ffffcb7224 */ /* 0x000fe200078e0007 */
[----:B------:R-:W-:-:S02]  /*24000*/  MOV R3, 0x181f ;  /* 0x0000181f00037802 */ /* 0x000fc40000000f00 */
[----:B------:R-:W-:Y:S02]  /*24010*/  MOV R2, 0x24030 ;  /* 0x0002403000027802 */ /* 0x000fe40000000f00 */
[----:B------:R-:W-:Y:S05]  /*24020*/  CALL.REL.NOINC `($__internal_65_$__cuda_sm70_shflsync_idx_p) ;  /* 0x00000b7000007944 */ /* 0x000fea0003c00000 */
[----:B------:R-:W-:Y:S05]  /*24030*/  BRA `(.L_x_4075) ;  /* 0xffffa83000007947 */ /* 0x000fea000383ffff */
.L_x_3989:
[----:B------:R-:W-:Y:S01]  /*24040*/  IMAD.MOV.U32 R203, RZ, RZ, R5 ;  /* 0x000000ffffcb7224 */ /* 0x000fe200078e0005 */
[----:B------:R-:W-:Y:S01]  /*24050*/  MOV R0, RZ ;  /* 0x000000ff00007202 */ /* 0x000fe20000000f00 */
[----:B------:R-:W-:Y:S01]  /*24060*/  IMAD.MOV.U32 R3, RZ, RZ, 0x1c1f ;  /* 0x00001c1fff037424 */ /* 0x000fe200078e00ff */
[----:B------:R-:W-:Y:S02]  /*24070*/  MOV R2, 0x24090 ;  /* 0x0002409000027802 */ /* 0x000fe40000000f00 */
[----:B--2---:R-:W-:Y:S05]  /*24080*/  CALL.REL.NOINC `($__internal_65_$__cuda_sm70_shflsync_idx_p) ;  /* 0x00000b1000007944 */ /* 0x004fea0003c00000 */
[----:B------:R-:W-:Y:S01]  /*24090*/  MOV R4, R0 ;  /* 0x0000000000047202 */ /* 0x000fe20000000f00 */
[----:B------:R-:W-:Y:S05]  /*240a0*/  BRA `(.L_x_4076) ;  /* 0xffffaaf000007947 */ /* 0x000fea000383ffff */
.L_x_3990:
[----:B------:R-:W-:Y:S01]  /*240b0*/  IMAD.MOV.U32 R203, RZ, RZ, R12 ;  /* 0x000000ffffcb7224 */ /* 0x000fe200078e000c */
[----:B------:R-:W-:Y:S01]  /*240c0*/  MOV R0, RZ ;  /* 0x000000ff00007202 */ /* 0x000fe20000000f00 */
[----:B------:R-:W-:Y:S01]  /*240d0*/  IMAD.MOV.U32 R3, RZ, RZ, 0x1c1f ;  /* 0x00001c1fff037424 */ /* 0x000fe200078e00ff */
[----:B------:R-:W-:Y:S02]  /*240e0*/  MOV R2, 0x24100 ;  /* 0x0002410000027802 */ /* 0x000fe40000000f00 */
[----:B-123--:R-:W-:Y:S05]  /*240f0*/  CALL.REL.NOINC `($__internal_65_$__cuda_sm70_shflsync_idx_p) ;  /* 0x00000aa000007944 */ /* 0x00efea0003c00000 */
[----:B------:R-:W-:Y:S05]  /*24100*/  BRA `(.L_x_4077) ;  /* 0xffffaab000007947 */ /* 0x000fea000383ffff */
.L_x_3993:
[----:B------:R-:W-:Y:S01]  /*24110*/  IMAD.MOV.U32 R203, RZ, RZ, R5 ;  /* 0x000000ffffcb7224 */ /* 0x000fe200078e0005 */
[----:B-1----:R-:W-:Y:S01]  /*24120*/  MOV R0, 0x1 ;  /* 0x0000000100007802 */ /* 0x002fe20000000f00 */
[----:B---3--:R-:W-:Y:S01]  /*24130*/  IMAD.MOV.U32 R3, RZ, RZ, 0x1c1f ;  /* 0x00001c1fff037424 */ /* 0x008fe200078e00ff */
[----:B------:R-:W-:-:S02]  /*24140*/  MOV R2, 0x24160 ;  /* 0x0002416000027802 */ /* 0x000fc40000000f00 */
[----:B--2-4-:R-:W-:Y:S05]  /*24150*/  CALL.REL.NOINC `($__internal_65_$__cuda_sm70_shflsync_idx_p) ;  /* 0x00000a4000007944 */ /* 0x014fea0003c00000 */
[----:B------:R-:W-:Y:S01]  /*24160*/  IMAD.MOV.U32 R4, RZ, RZ, R0 ;  /* 0x000000ffff047224 */ /* 0x000fe200078e0000 */
[----:B------:R-:W-:Y:S01]  /*24170*/  MOV R0, 0x1 ;  /* 0x0000000100007802 */ /* 0x000fe20000000f00 */
[----:B------:R-:W-:Y:S01]  /*24180*/  IMAD.MOV.U32 R203, RZ, RZ, R12 ;  /* 0x000000ffffcb7224 */ /* 0x000fe200078e000c */
[----:B------:R-:W-:-:S02]  /*24190*/  MOV R3, 0x1c1f ;  /* 0x00001c1f00037802 */ /* 0x000fc40000000f00 */
[----:B------:R-:W-:Y:S02]  /*241a0*/  MOV R2, 0x241c0 ;  /* 0x000241c000027802 */ /* 0x000fe40000000f00 */
[----:B------:R-:W-:Y:S05]  /*241b0*/  CALL.REL.NOINC `($__internal_65_$__cuda_sm70_shflsync_idx_p) ;  /* 0x000009e000007944 */ /* 0x000fea0003c00000 */
[----:B------:R-:W-:Y:S05]  /*241c0*/  BRA `(.L_x_4078) ;  /* 0xffffb4b000007947 */ /* 0x000fea000383ffff */
.L_x_3997:
[----:B------:R-:W-:Y:S01]  /*241d0*/  IMAD.MOV.U32 R203, RZ, RZ, R6 ;  /* 0x000000ffffcb7224 */ /* 0x000fe200078e0006 */
[----:B------:R-:W-:Y:S01]  /*241e0*/  MOV R0, RZ ;  /* 0x000000ff00007202 */ /* 0x000fe20000000f00 */
[----:B------:R-:W-:Y:S01]  /*241f0*/  IMAD.MOV.U32 R3, RZ, RZ, 0x181f ;  /* 0x0000181fff037424 */ /* 0x000fe200078e00ff */
[----:B------:R-:W-:Y:S02]  /*24200*/  MOV R2, 0x24220 ;  /* 0x0002422000027802 */ /* 0x000fe40000000f00 */
[----:B------:R-:W-:Y:S05]  /*24210*/  CALL.REL.NOINC `($__internal_65_$__cuda_sm70_shflsync_idx_p) ;  /* 0x0000098000007944 */ /* 0x000fea0003c00000 */
[----:B------:R-:W-:Y:S01]  /*24220*/  MOV R8, R0 ;  /* 0x0000000000087202 */ /* 0x000fe20000000f00 */
[----:B------:R-:W-:Y:S05]  /*24230*/  BRA `(.L_x_4079) ;  /* 0xffffc6a000007947 */ /* 0x000fea000383ffff */
.L_x_3998:
[----:B------:R-:W-:Y:S01]  /*24240*/  IMAD.MOV.U32 R203, RZ, RZ, R7 ;  /* 0x000000ffffcb7224 */ /* 0x000fe200078e0007 */
[----:B------:R-:W-:Y:S01]  /*24250*/  MOV R0, RZ ;  /* 0x000000ff00007202 */ /* 0x000fe20000000f00 */
[----:B------:R-:W-:Y:S01]  /*24260*/  IMAD.MOV.U32 R3, RZ, RZ, 0x181f ;  /* 0x0000181fff037424 */ /* 0x000fe200078e00ff */
[----:B------:R-:W-:Y:S02]  /*24270*/  MOV R2, 0x24290 ;  /* 0x0002429000027802 */ /* 0x000fe40000000f00 */
[----:B-12---:R-:W-:Y:S05]  /*24280*/  CALL.REL.NOINC `($__internal_65_$__cuda_sm70_shflsync_idx_p) ;  /* 0x0000091000007944 */ /* 0x006fea0003c00000 */
[----:B------:R-:W-:Y:S05]  /*24290*/  BRA `(.L_x_4080) ;  /* 0xffffc66000007947 */ /* 0x000fea000383ffff */
.L_x_4001:
[----:B------:R-:W-:Y:S01]  /*242a0*/  IMAD.MOV.U32 R203, RZ, RZ, R6 ;  /* 0x000000ffffcb7224 */ /* 0x000fe200078e0006 */
[----:B----4-:R-:W-:Y:S01]  /*242b0*/  MOV R0, 0x1 ;  /* 0x0000000100007802 */ /* 0x010fe20000000f00 */
[----:B--2---:R-:W-:Y:S01]  /*242c0*/  IMAD.MOV.U32 R3, RZ, RZ, 0x181f ;  /* 0x0000181fff037424 */ /* 0x004fe200078e00ff */
[----:B------:R-:W-:-:S02]  /*242d0*/  MOV R2, 0x242f0 ;  /* 0x000242f000027802 */ /* 0x000fc40000000f00 */
[----:B-1-3--:R-:W-:Y:S05]  /*242e0*/  CALL.REL.NOINC `($__internal_65_$__cuda_sm70_shflsync_idx_p) ;  /* 0x000008b000007944 */ /* 0x00afea0003c00000 */
[----:B------:R-:W-:Y:S01]  /*242f0*/  IMAD.MOV.U32 R8, RZ, RZ, R0 ;  /* 0x000000ffff087224 */ /* 0x000fe200078e0000 */
[----:B------:R-:W-:Y:S01]  /*24300*/  MOV R0, 0x1 ;  /* 0x0000000100007802 */ /* 0x000fe20000000f00 */
[----:B------:R-:W-:Y:S01]  /*24310*/  IMAD.MOV.U32 R203, RZ, RZ, R7 ;  /* 0x000000ffffcb7224 */ /* 0x000fe200078e0007 */
[----:B------:R-:W-:-:S02]  /*24320*/  MOV R3, 0x181f ;  /* 0x0000181f00037802 */ /* 0x000fc40000000f00 */
[----:B------:R-:W-:Y:S02]  /*24330*/  MOV R2, 0x24350 ;  /* 0x0002435000027802 */ /* 0x000fe40000000f00 */
[----:B------:R-:W-:Y:S05]  /*24340*/  CALL.REL.NOINC `($__internal_65_$__cuda_sm70_shflsync_idx_p) ;  /* 0x0000085000007944 */ /* 0x000fea0003c00000 */
[----:B------:R-:W-:Y:S05]  /*24350*/  BRA `(.L_x_4081) ;  /* 0xffffc6e000007947 */ /* 0x000fea000383ffff */
.L_x_4004:
[----:B------:R-:W-:Y:S01]  /*24360*/  IMAD.MOV.U32 R203, RZ, RZ, R6 ;  /* 0x000000ffffcb7224 */ /* 0x000fe200078e0006 */
[----:B----4-:R-:W-:Y:S01]  /*24370*/  MOV R0, 0x2 ;  /* 0x0000000200007802 */ /* 0x010fe20000000f00 */
[----:B-1----:R-:W-:Y:S01]  /*24380*/  IMAD.MOV.U32 R3, RZ, RZ, 0x181f ;  /* 0x0000181fff037424 */ /* 0x002fe200078e00ff */
[----:B------:R-:W-:Y:S02]  /*24390*/  MOV R2, 0x243b0 ;  /* 0x000243b000027802 */ /* 0x000fe40000000f00 */
[----:B--23--:R-:W-:Y:S05]  /*243a0*/  CALL.REL.NOINC `($__internal_65_$__cuda_sm70_shflsync_idx_p) ;  /* 0x000007f000007944 */ /* 0x00cfea0003c00000 */
[----:B------:R-:W-:Y:S01]  /*243b0*/  MOV R8, R0 ;  /* 0x0000000000087202 */ /* 0x000fe20000000f00 */
[----:B------:R-:W-:Y:S05]  /*243c0*/  BRA `(.L_x_4082) ;  /* 0xffffc7a000007947 */ /* 0x000fea000383ffff */
.L_x_4005:
[----:B------:R-:W-:Y:S01]  /*243d0*/  IMAD.MOV.U32 R203, RZ, RZ, R7 ;  /* 0x000000ffffcb7224 */ /* 0x000fe200078e0007 */
[----:B----4-:R-:W-:Y:S01]  /*243e0*/  MOV R0, 0x2 ;  /* 0x0000000200007802 */ /* 0x010fe20000000f00 */
[----:B------:R-:W-:Y:S01]  /*243f0*/  IMAD.MOV.U32 R3, RZ, RZ, 0x181f ;  /* 0x0000181fff037424 */ /* 0x000fe200078e00ff */
[----:B------:R-:W-:Y:S02]  /*24400*/  MOV R2, 0x24420 ;  /* 0x0002442000027802 */ /* 0x000fe40000000f00 */
[----:B-123--:R-:W-:Y:S05]  /*24410*/  CALL.REL.NOINC `($__internal_65_$__cuda_sm70_shflsync_idx_p) ;  /* 0x0000078000007944 */ /* 0x00efea0003c00000 */
[----:B------:R-:W-:Y:S05]  /*24420*/  BRA `(.L_x_4083) ;  /* 0xffffc76000007947 */ /* 0x000fea000383ffff */
.L_x_4008:
[----:B------:R-:W-:Y:S01]  /*24430*/  IMAD.MOV.U32 R203, RZ, RZ, R6 ;  /* 0x000000ffffcb7224 */ /* 0x000fe200078e0006 */
[----:B-1----:R-:W-:Y:S01]  /*24440*/  MOV R0, 0x3 ;  /* 0x0000000300007802 */ /* 0x002fe20000000f00 */
[----:B------:R-:W-:Y:S01]  /*24450*/  IMAD.MOV.U32 R3, RZ, RZ, 0x181f ;  /* 0x0000181fff037424 */ /* 0x000fe200078e00ff */
[----:B------:R-:W-:-:S02]  /*24460*/  MOV R2, 0x24480 ;  /* 0x0002448000027802 */ /* 0x000fc40000000f00 */
[----:B--234-:R-:W-:Y:S05]  /*24470*/  CALL.REL.NOINC `($__internal_65_$__cuda_sm70_shflsync_idx_p) ;  /* 0x0000072000007944 */ /* 0x01cfea0003c00000 */
[----:B------:R-:W-:Y:S01]  /*24480*/  IMAD.MOV.U32 R6, RZ, RZ, R0 ;  /* 0x000000ffff067224 */ /* 0x000fe200078e0000 */
[----:B------:R-:W-:Y:S01]  /*24490*/  MOV R0, 0x3 ;  /* 0x0000000300007802 */ /* 0x000fe20000000f00 */
[----:B------:R-:W-:Y:S01]  /*244a0*/  IMAD.MOV.U32 R203, RZ, RZ, R7 ;  /* 0x000000ffffcb7224 */ /* 0x000fe200078e0007 */
[----:B------:R-:W-:-:S02]  /*244b0*/  MOV R3, 0x181f ;  /* 0x0000181f00037802 */ /* 0x000fc40000000f00 */
[----:B------:R-:W-:Y:S02]  /*244c0*/  MOV R2, 0x244e0 ;  /* 0x000244e000027802 */ /* 0x000fe40000000f00 */
[----:B------:R-:W-:Y:S05]  /*244d0*/  CALL.REL.NOINC `($__internal_65_$__cuda_sm70_shflsync_idx_p) ;  /* 0x000006c000007944 */ /* 0x000fea0003c00000 */
[----:B------:R-:W-:Y:S01]  /*244e0*/  MOV R7, R0 ;  /* 0x0000000000077202 */ /* 0x000fe20000000f00 */
[----:B------:R-:W-:Y:S05]  /*244f0*/  BRA `(.L_x_4084) ;  /* 0xffffc7d000007947 */ /* 0x000fea000383ffff */
.L_x_4010:
[----:B------:R-:W-:Y:S01]  /*24500*/  IMAD.MOV.U32 R203, RZ, RZ, R86 ;  /* 0x000000ffffcb7224 */ /* 0x000fe200078e0056 */
[----:B------:R-:W-:Y:S01]  /*24510*/  MOV R0, RZ ;  /* 0x000000ff00007202 */ /* 0x000fe20000000f00 */
[----:B------:R-:W-:Y:S01]  /*24520*/  IMAD.MOV.U32 R3, RZ, RZ, 0x1f ;  /* 0x0000001fff037424 */ /* 0x000fe200078e00ff */
[----:B------:R-:W-:Y:S02]  /*24530*/  MOV R2, 0x24550 ;  /* 0x0002455000027802 */ /* 0x000fe40000000f00 */
[----:B-1-34-:R-:W-:Y:S05]  /*24540*/  CALL.REL.NOINC `($__internal_65_$__cuda_sm70_shflsync_idx_p) ;  /* 0x0000065000007944 */ /* 0x01afea0003c00000 */
[----:B------:R-:W-:Y:S01]  /*24550*/  MOV R9, R0 ;  /* 0x0000000000097202 */ /* 0x000fe20000000f00 */
[----:B------:R-:W-:Y:S05]  /*24560*/  BRA `(.L_x_4085) ;  /* 0xffffc93000007947 */ /* 0x000fea000383ffff */
.L_x_4011:
[----:B------:R-:W-:Y:S01]  /*24570*/  IMAD.MOV.U32 R203, RZ, RZ, R86 ;  /* 0x000000ffffcb7224 */ /* 0x000fe200078e0056 */
[----:B------:R-:W-:Y:S01]  /*24580*/  MOV R0, 0x1 ;  /* 0x0000000100007802 */ /* 0x000fe20000000f00 */
[----:B------:R-:W-:Y:S01]  /*24590*/  IMAD.MOV.U32 R3, RZ, RZ, 0x1f ;  /* 0x0000001fff037424 */ /* 0x000fe200078e00ff */
[----:B------:R-:W-:Y:S02]  /*245a0*/  MOV R2, 0x245c0 ;  /* 0x000245c000027802 */ /* 0x000fe40000000f00 */
[----:B-1234-:R-:W-:Y:S05]  /*245b0*/  CALL.REL.NOINC `($__internal_65_$__cuda_sm70_shflsync_idx_p) ;  /* 0x000005e000007944 */ /* 0x01efea0003c00000 */
[----:B------:R-:W-:Y:S01]  /*245c0*/  MOV R6, R0 ;  /* 0x0000000000067202 */ /* 0x000fe20000000f00 */
[----:B------:R-:W-:Y:S05]  /*245d0*/  BRA `(.L_x_4086) ;  /* 0xffffc8e000007947 */ /* 0x000fea000383ffff */
.L_x_4012:
[----:B------:R-:W-:Y:S02]  /*245e0*/  MOV R3, 0x1 ;  /* 0x0000000100037802 */ /* 0x000fe40000000f00 */
[----:B------:R-:W-:-:S02]  /*245f0*/  MOV R2, 0x24610 ;  /* 0x0002461000027802 */ /* 0x000fc40000000f00 */
[----:B--23--:R-:W-:Y:S05]  /*24600*/  CALL.REL.NOINC `($__internal_66_$__cuda_sm70_shflsync_up_p) ;  /* 0x000005e000007944 */ /* 0x00cfea0003c00000 */
[----:B------:R-:W-:Y:S05]  /*24610*/  BRA `(.L_x_4087) ;  /* 0xffffc9c000007947 */ /* 0x000fea000383ffff */
.L_x_4013:
[----:B------:R-:W-:Y:S02]  /*24620*/  MOV R3, 0x2 ;  /* 0x0000000200037802 */ /* 0x000fe40000000f00 */
[----:B------:R-:W-:-:S02]  /*24630*/  MOV R2, 0x24650 ;  /* 0x0002465000027802 */ /* 0x000fc40000000f00 */
[----:B--23--:R-:W-:Y:S05]  /*24640*/  CALL.REL.NOINC `($__internal_66_$__cuda_sm70_shflsync_up_p) ;  /* 0x000005a000007944 */ /* 0x00cfea0003c00000 */
[----:B------:R-:W-:Y:S02]  /*24650*/  SEL R3, R4, RZ, P1 ;  /* 0x000000ff04037207 */ /* 0x000fe40000800000 */
[----:B------:R-:W-:-:S03]  /*24660*/  MOV R2, 0x246a0 ;  /* 0x000246a000027802 */ /* 0x000fc60000000f00 */
[----:B------:R-:W-:Y:S02]  /*24670*/  IMAD.IADD R0, R0, 0x1, R3 ;  /* 0x0000000100007824 */ /* 0x000fe400078e0203 */
[----:B------:R-:W-:Y:S02]  /*24680*/  IMAD.MOV.U32 R3, RZ, RZ, 0x4 ;  /* 0x00000004ff037424 */ /* 0x000fe400078e00ff */
        /* <DEDUP_REMOVED lines=19> */
.L_x_4017:
[----:B------:R-:W-:Y:S02]  /*247c0*/  MOV R3, 0x1 ;  /* 0x0000000100037802 */ /* 0x000fe40000000f00 */
[----:B------:R-:W-:-:S02]  /*247d0*/  MOV R2, 0x247f0 ;  /* 0x000247f000027802 */ /* 0x000fc40000000f00 */
[----:B---3--:R-:W-:Y:S05]  /*247e0*/  CALL.REL.NOINC `($__internal_66_$__cuda_sm70_shflsync_up_p) ;  /* 0x0000040000007944 */ /* 0x008fea0003c00000 */
[----:B------:R-:W-:Y:S01]  /*247f0*/  MOV R2, R4 ;  /* 0x0000000400027202 */ /* 0x000fe20000000f00 */
[----:B------:R-:W-:Y:S05]  /*24800*/  BRA `(.L_x_4089) ;  /* 0xffffca3000007947 */ /* 0x000fea000383ffff */
.L_x_4018:
[----:B------:R-:W-:Y:S02]  /*24810*/  MOV R3, 0x2 ;  /* 0x0000000200037802 */ /* 0x000fe40000000f00 */
[----:B------:R-:W-:-:S02]  /*24820*/  MOV R2, 0x24840 ;  /* 0x0002484000027802 */ /* 0x000fc40000000f00 */
[----:B---3--:R-:W-:Y:S05]  /*24830*/  CALL.REL.NOINC `($__internal_66_$__cuda_sm70_shflsync_up_p) ;  /* 0x000003b000007944 */ /* 0x008fea0003c00000 */
        /* <DEDUP_REMOVED lines=23> */
.L_x_4020:
[----:B------:R-:W-:Y:S02]  /*249b0*/  SEL R0, RZ, 0x1, P0 ;  /* 0x00000001ff007807 */ /* 0x000fe40000000000 */
[----:B------:R-:W-:-:S02]  /*249c0*/  MOV R2, 0x249e0 ;  /* 0x000249e000027802 */ /* 0x000fc40000000f00 */
[----:B-1-3--:R-:W-:Y:S05]  /*249d0*/  CALL.REL.NOINC `($__internal_67_$__cuda_sm70_votesync_ballot) ;  /* 0x0000027000007944 */ /* 0x00afea0003c00000 */
[----:B------:R-:W-:Y:S01]  /*249e0*/  MOV R10, R0 ;  /* 0x00000000000a7202 */ /* 0x000fe20000000f00 */
[----:B------:R-:W-:Y:S05]  /*249f0*/  BRA `(.L_x_4091) ;  /* 0xffffc9d000007947 */ /* 0x000fea000383ffff */
.L_x_4021:
[----:B------:R-:W-:Y:S01]  /*24a00*/  IMAD.MOV.U32 R203, RZ, RZ, R7 ;  /* 0x000000ffffcb7224 */ /* 0x000fe200078e0007 */
[----:B------:R-:W-:Y:S01]  /*24a10*/  MOV R0, R6 ;  /* 0x0000000600007202 */ /* 0x000fe20000000f00 */
[----:B------:R-:W-:Y:S01]  /*24a20*/  IMAD.MOV.U32 R3, RZ, RZ, 0x1f ;  /* 0x0000001fff037424 */ /* 0x000fe200078e00ff */
[----:B------:R-:W-:-:S02]  /*24a30*/  MOV R2, 0x24a50 ;  /* 0x00024a5000027802 */ /* 0x000fc40000000f00 */
[----:B-1-3--:R-:W-:Y:S05]  /*24a40*/  CALL.REL.NOINC `($__internal_65_$__cuda_sm70_shflsync_idx_p) ;  /* 0x0000015000007944 */ /* 0x00afea0003c00000 */
[----:B------:R-:W-:Y:S01]  /*24a50*/  IMAD.MOV.U32 R7, RZ, RZ, R0 ;  /* 0x000000ffff077224 */ /* 0x000fe200078e0000 */
[----:B------:R-:W-:Y:S01]  /*24a60*/  MOV R0, R6 ;  /* 0x0000000600007202 */ /* 0x000fe20000000f00 */
[----:B------:R-:W-:Y:S01]  /*24a70*/  IMAD.MOV.U32 R203, RZ, RZ, R8 ;  /* 0x000000ffffcb7224 */ /* 0x000fe200078e0008 */
[----:B------:R-:W-:-:S02]  /*24a80*/  MOV R3, 0x1f ;  /* 0x0000001f00037802 */ /* 0x000fc40000000f00 */
[----:B------:R-:W-:Y:S02]  /*24a90*/  MOV R2, 0x24ab0 ;  /* 0x00024ab000027802 */ /* 0x000fe40000000f00 */
[----:B------:R-:W-:Y:S05]  /*24aa0*/  CALL.REL.NOINC `($__internal_65_$__cuda_sm70_shflsync_idx_p) ;  /* 0x000000f000007944 */ /* 0x000fea0003c00000 */
[----:B------:R-:W-:Y:S01]  /*24ab0*/  MOV R5, R0 ;  /* 0x0000000000057202 */ /* 0x000fe20000000f00 */
[----:B------:R-:W-:Y:S05]  /*24ac0*/  BRA `(.L_x_4092) ;  /* 0xffffc95000007947 */ /* 0x000fea000383ffff */
.L_x_4024:
[----:B------:R-:W-:Y:S01]  /*24ad0*/  IMAD.MOV.U32 R203, RZ, RZ, R4 ;  /* 0x000000ffffcb7224 */ /* 0x000fe200078e0004 */
[----:B------:R-:W-:Y:S01]  /*24ae0*/  MOV R0, R6 ;  /* 0x0000000600007202 */ /* 0x000fe20000000f00 */
[----:B------:R-:W-:Y:S01]  /*24af0*/  IMAD.MOV.U32 R3, RZ, RZ, 0x1f ;  /* 0x0000001fff037424 */ /* 0x000fe200078e00ff */
[----:B------:R-:W-:Y:S02]  /*24b00*/  MOV R2, 0x24b20 ;  /* 0x00024b2000027802 */ /* 0x000fe40000000f00 */
[----:B-1-34-:R-:W-:Y:S05]  /*24b10*/  CALL.REL.NOINC `($__internal_65_$__cuda_sm70_shflsync_idx_p) ;  /* 0x0000008000007944 */ /* 0x01afea0003c00000 */
[----:B------:R-:W-:Y:S01]  /*24b20*/  MOV R12, R0 ;  /* 0x00000000000c7202 */ /* 0x000fe20000000f00 */
[----:B------:R-:W-:Y:S05]  /*24b30*/  BRA `(.L_x_4023) ;  /* 0xffffc94000007947 */ /* 0x000fea000383ffff */
        .weak           $__internal_64_$__cuda_sm70_shflsync_bfly_p
        .type           $__internal_64_$__cuda_sm70_shflsync_bfly_p,@function
        .size           $__internal_64_$__cuda_sm70_shflsync_bfly_p,($__internal_65_$__cuda_sm70_shflsync_idx_p - $__internal_64_$__cuda_sm70_shflsync_bfly_p)
$__internal_64_$__cuda_sm70_shflsync_bfly_p:
[----:B------:R-:W-:Y:S02]  /*24b40*/  MOV R149, 0xffffffff ;  /* 0xffffffff00957802 */ /* 0x000fe40000000f00 */
[----:B------:R-:W-:Y:S02]  /*24b50*/  MOV R3, 0x1f ;  /* 0x0000001f00037802 */ /* 0x000fe40000000f00 */
[----:B------:R-:W-:Y:S04]  /*24b60*/  WARPSYNC R149 ;  /* 0x0000009500007348 */ /* 0x000fe80003800000 */
[----:B------:R1:W2:Y:S02]  /*24b70*/  SHFL.BFLY PT, R0, R100, R0, R3 ;  /* 0x0c00000064007389 */ /* 0x0002a400000e0003 */
[----:B-1----:R-:W-:-:S04]  /*24b80*/  MOV R3, 0x0 ;  /* 0x0000000000037802 */ /* 0x002fc80000000f00 */
[----:B--2---:R-:W-:Y:S05]  /*24b90*/  RET.REL.NODEC R2 `(_ZN7cutlass13device_kernelIN5flash19enable_sm80_to_sm89INS1_16FlashAttnFwdSm80INS1_25CollectiveMainloopFwdSm80ILi8ELi1ELb0EN4cute5tupleIJNS5_1CILi128EEENS7_ILi64EEENS7_ILi192EEEEEELi192ENS_6half_tEfNS_4arch4Sm80ELb0ELb1ELb0ELb1ELb1ELb1ELb1ELb1EEENS1_21CollectiveEpilogueFwdINS6_IJS8_SA_S9_EEENS6_IJNS7_ILi1EEESI_SI_EEESC_SE_Li256ELb1ELb1ELb1ELb0EEENS1_36VarlenDynamicPersistentTileSchedulerILi128ELi64ELi256ELi256ELb1ELb1ELb0ELb1ELb0ELb1EEEEEEEEEvNT_6ParamsE) ;  /* 0xfffdb46002007950 */ /* 0x004fea0003c3ffff */
        .weak           $__internal_65_$__cuda_sm70_shflsync_idx_p
        .type           $__internal_65_$__cuda_sm70_shflsync_idx_p,@function
        .size           $__internal_65_$__cuda_sm70_shflsync_idx_p,($__internal_66_$__cuda_sm70_shflsync_up_p - $__internal_65_$__cuda_sm70_shflsync_idx_p)
$__internal_65_$__cuda_sm70_shflsync_idx_p:
[----:B------:R-:W-:-:S04]  /*24ba0*/  MOV R204, 0xffffffff ;  /* 0xffffffff00cc7802 */ /* 0x000fc80000000f00 */
[----:B------:R-:W-:Y:S04]  /*24bb0*/  WARPSYNC R204 ;  /* 0x000000cc00007348 */ /* 0x000fe80003800000 */
[----:B------:R1:W2:Y:S02]  /*24bc0*/  SHFL.IDX PT, R0, R203, R0, R3 ;  /* 0x00000000cb007389 */ /* 0x0002a400000e0003 */
[----:B-1----:R-:W-:-:S04]  /*24bd0*/  MOV R3, 0x0 ;  /* 0x0000000000037802 */ /* 0x002fc80000000f00 */
[----:B--2---:R-:W-:Y:S05]  /*24be0*/  RET.REL.NODEC R2 `(_ZN7cutlass13device_kernelIN5flash19enable_sm80_to_sm89INS1_16FlashAttnFwdSm80INS1_25CollectiveMainloopFwdSm80ILi8ELi1ELb0EN4cute5tupleIJNS5_1CILi128EEENS7_ILi64EEENS7_ILi192EEEEEELi192ENS_6half_tEfNS_4arch4Sm80ELb0ELb1ELb0ELb1ELb1ELb1ELb1ELb1EEENS1_21CollectiveEpilogueFwdINS6_IJS8_SA_S9_EEENS6_IJNS7_ILi1EEESI_SI_EEESC_SE_Li256ELb1ELb1ELb1ELb0EEENS1_36VarlenDynamicPersistentTileSchedulerILi128ELi64ELi256ELi256ELb1ELb1ELb0ELb1ELb0ELb1EEEEEEEEEvNT_6ParamsE) ;  /* 0xfffdb41002007950 */ /* 0x004fea0003c3ffff */
        .weak           $__internal_66_$__cuda_sm70_shflsync_up_p
        .type           $__internal_66_$__cuda_sm70_shflsync_up_p,@function
        .size           $__internal_66_$__cuda_sm70_shflsync_up_p,($__internal_67_$__cuda_sm70_votesync_ballot - $__internal_66_$__cuda_sm70_shflsync_up_p)
$__internal_66_$__cuda_sm70_shflsync_up_p:
[----:B------:R-:W-:Y:S02]  /*24bf0*/  MOV R4, RZ ;  /* 0x000000ff00047202 */ /* 0x000fe40000000f00 */
[----:B------:R-:W-:-:S04]  /*24c00*/  MOV R10, 0xffffffff ;  /* 0xffffffff000a7802 */ /* 0x000fc80000000f00 */
[----:B------:R-:W-:Y:S04]  /*24c10*/  WARPSYNC R10 ;  /* 0x0000000a00007348 */ /* 0x000fe80003800000 */
[----:B------:R1:W2:Y:S02]  /*24c20*/  SHFL.UP PT, R4, R0, R3, R4 ;  /* 0x0400000300047389 */ /* 0x0002a400000e0004 */
[----:B-1----:R-:W-:-:S04]  /*24c30*/  MOV R3, 0x0 ;  /* 0x0000000000037802 */ /* 0x002fc80000000f00 */
[----:B--2---:R-:W-:Y:S05]  /*24c40*/  RET.REL.NODEC R2 `(_ZN7cutlass13device_kernelIN5flash19enable_sm80_to_sm89INS1_16FlashAttnFwdSm80INS1_25CollectiveMainloopFwdSm80ILi8ELi1ELb0EN4cute5tupleIJNS5_1CILi128EEENS7_ILi64EEENS7_ILi192EEEEEELi192ENS_6half_tEfNS_4arch4Sm80ELb0ELb1ELb0ELb1ELb1ELb1ELb1ELb1EEENS1_21CollectiveEpilogueFwdINS6_IJS8_SA_S9_EEENS6_IJNS7_ILi1EEESI_SI_EEESC_SE_Li256ELb1ELb1ELb1ELb0EEENS1_36VarlenDynamicPersistentTileSchedulerILi128ELi64ELi256ELi256ELb1ELb1ELb0ELb1ELb0ELb1EEEEEEEEEvNT_6ParamsE) ;  /* 0xfffdb3b002007950 */ /* 0x004fea0003c3ffff */
        .weak           $__internal_67_$__cuda_sm70_votesync_ballot
        .type           $__internal_67_$__cuda_sm70_votesync_ballot,@function
        .size           $__internal_67_$__cuda_sm70_votesync_ballot,(.L_x_6257 - $__internal_67_$__cuda_sm70_votesync_ballot)
$__internal_67_$__cuda_sm70_votesync_ballot:
[----:B------:R-:W-:Y:S01]  /*24c50*/  ISETP.NE.U32.AND P0, PT, R0, 0x1, PT ;  /* 0x000000010000780c */ /* 0x000fe20003f05070 */
[----:B------:R-:W-:-:S04]  /*24c60*/  IMAD.MOV.U32 R3, RZ, RZ, -0x1 ;  /* 0xffffffffff037424 */ /* 0x000fc800078e00ff */
[----:B------:R-:W-:Y:S08]  /*24c70*/  WARPSYNC R3 ;  /* 0x0000000300007348 */ /* 0x000ff00003800000 */
[----:B------:R-:W-:-:S04]  /*24c80*/  VOTE.ANY R0, PT, !P0 ;  /* 0x0000000000007806 */ /* 0x000fc800040e0100 */
[----:B------:R-:W-:Y:S01]  /*24c90*/  LOP3.LUT R0, R0, R3, RZ, 0xc0, !PT ;  /* 0x0000000300007212 */ /* 0x000fe200078ec0ff */
[----:B------:R-:W-:-:S04]  /*24ca0*/  IMAD.MOV.U32 R3, RZ, RZ, 0x0 ;  /* 0x00000000ff037424 */ /* 0x000fc800078e00ff */
[----:B------:R-:W-:Y:S05]  /*24cb0*/  RET.REL.NODEC R2 `(_ZN7cutlass13device_kernelIN5flash19enable_sm80_to_sm89INS1_16FlashAttnFwdSm80INS1_25CollectiveMainloopFwdSm80ILi8ELi1ELb0EN4cute5tupleIJNS5_1CILi128EEENS7_ILi64EEENS7_ILi192EEEEEELi192ENS_6half_tEfNS_4arch4Sm80ELb0ELb1ELb0ELb1ELb1ELb1ELb1ELb1EEENS1_21CollectiveEpilogueFwdINS6_IJS8_SA_S9_EEENS6_IJNS7_ILi1EEESI_SI_EEESC_SE_Li256ELb1ELb1ELb1ELb0EEENS1_36VarlenDynamicPersistentTileSchedulerILi128ELi64ELi256ELi256ELb1ELb1ELb0ELb1ELb0ELb1EEEEEEEEEvNT_6ParamsE) ;  /* 0xfffdb34002007950 */ /* 0x000fea0003c3ffff */
.L_x_4093:
        /* <DEDUP_REMOVED lines=12> */
.L_x_6257:


//--------------------- .text._ZN7cutlass13device_kernelIN5flash19enable_sm80_to_sm89INS1_16FlashAttnFwdSm80INS1_25CollectiveMainloopFwdSm80ILi8ELi1ELb0EN4cute5tupleIJNS5_1CILi128EEENS7_ILi64EEENS7_ILi192EEEEEELi192ENS_6half_tEfNS_4arch4Sm80ELb1ELb0ELb0ELb0ELb1ELb0ELb1ELb1EEENS1_21CollectiveEpilogueFwdINS6_IJS8_SA_S9_EEENS6_IJNS7_ILi1EEESI_SI_EEESC_SE_Li256ELb0ELb1ELb1ELb0EEENS1_30DynamicPersistentTileSchedulerILi256ELi256ELb1ELb1ELb0EEEEEEEEEvNT_6ParamsE --------------------------
	.section	.text._ZN7cutlass13device_kernelIN5flash19enable_sm80_to_sm89INS1_16FlashAttnFwdSm80INS1_25CollectiveMainloopFwdSm80ILi8ELi1ELb0EN4cute5tupleIJNS5_1CILi128EEENS7_ILi64EEENS7_ILi192EEEEEELi192ENS_6half_tEfNS_4arch4Sm80ELb1ELb0ELb0ELb0ELb1ELb0ELb1ELb1EEENS1_21CollectiveEpilogueFwdINS6_IJS8_SA_S9_EEENS6_IJNS7_ILi1EEESI_SI_EEESC_SE_Li256ELb0ELb1ELb1ELb0EEENS1_30DynamicPersistentTileSchedulerILi256ELi256ELb1ELb1ELb0EEEEEEEEEvNT_6ParamsE,"ax",@progbits
	.sectioninfo	@"SHI_REGISTERS=255"
	.align	128
.text._ZN7cutlass13device_kernelIN5flash19enable_sm80_to_sm89INS1_16FlashAttnFwdSm80INS1_25CollectiveMainloopFwdSm80ILi8ELi1ELb0EN4cute5tupleIJNS5_1CILi128EEENS7_ILi64EEENS7_ILi192EEEEEELi192ENS_6half_tEfNS_4arch4Sm80ELb1ELb0ELb0ELb0ELb1ELb0ELb1ELb1EEENS1_21CollectiveEpilogueFwdINS6_IJS8_SA_S9_EEENS6_IJNS7_ILi1EEESI_SI_EEESC_SE_Li256ELb0ELb1ELb1ELb0EEENS1_30DynamicPersistentTileSchedulerILi256ELi256ELb1ELb1ELb0EEEEEEEEEvNT_6ParamsE:
        .type           _ZN7cutlass13device_kernelIN5flash19enable_sm80_to_sm89INS1_16FlashAttnFwdSm80INS1_25CollectiveMainloopFwdSm80ILi8ELi1ELb0EN4cute5tupleIJNS5_1CILi128EEENS7_ILi64EEENS7_ILi192EEEEEELi192ENS_6half_tEfNS_4arch4Sm80ELb1ELb0ELb0ELb0ELb1ELb0ELb1ELb1EEENS1_21CollectiveEpilogueFwdINS6_IJS8_SA_S9_EEENS6_IJNS7_ILi1EEESI_SI_EEESC_SE_Li256ELb0ELb1ELb1ELb0EEENS1_30DynamicPersistentTileSchedulerILi256ELi256ELb1ELb1ELb0EEEEEEEEEvNT_6ParamsE,@function
        .size           _ZN7cutlass13device_kernelIN5flash19enable_sm80_to_sm89INS1_16FlashAttnFwdSm80INS1_25CollectiveMainloopFwdSm80ILi8ELi1ELb0EN4cute5tupleIJNS5_1CILi128EEENS7_ILi64EEENS7_ILi192EEEEEELi192ENS_6half_tEfNS_4arch4Sm80ELb1ELb0ELb0ELb0ELb1ELb0ELb1ELb1EEENS1_21CollectiveEpilogueFwdINS6_IJS8_SA_S9_EEENS6_IJNS7_ILi1EEESI_SI_EEESC_SE_Li256ELb0ELb1ELb1ELb0EEENS1_30DynamicPersistentTileSchedulerILi256ELi256ELb1ELb1ELb0EEEEEEEEEvNT_6ParamsE,(.L_x_6262 - _ZN7cutlass13device_kernelIN5flash19enable_sm80_to_sm89INS1_16FlashAttnFwdSm80INS1_25CollectiveMainloopFwdSm80ILi8ELi1ELb0EN4cute5tupleIJNS5_1CILi128EEENS7_ILi64EEENS7_ILi192EEEEEELi192ENS_6half_tEfNS_4arch4Sm80ELb1ELb0ELb0ELb0ELb1ELb0ELb1ELb1EEENS1_21CollectiveEpilogueFwdINS6_IJS8_SA_S9_EEENS6_IJNS7_ILi1EEESI_SI_EEESC_SE_Li256ELb0ELb1ELb1ELb0EEENS1_30DynamicPersistentTileSchedulerILi256ELi256ELb1ELb1ELb0EEEEEEEEEvNT_6ParamsE)
        .other          _ZN7cutlass13device_kernelIN5flash19enable_sm80_to_sm89INS1_16FlashAttnFwdSm80INS1_25CollectiveMainloopFwdSm80ILi8ELi1ELb0EN4cute5tupleIJNS5_1CILi128EEENS7_ILi64EEENS7_ILi192EEEEEELi192ENS_6half_tEfNS_4arch4Sm80ELb1ELb0ELb0ELb0ELb1ELb0ELb1ELb1EEENS1_21CollectiveEpilogueFwdINS6_IJS8_SA_S9_EEENS6_IJNS7_ILi1EEESI_SI_EEESC_SE_Li256ELb0ELb1ELb1ELb0EEENS1_30DynamicPersistentTileSchedulerILi256ELi256ELb1ELb1ELb0EEEEEEEEEvNT_6ParamsE,@"STO_CUDA_ENTRY STV_DEFAULT"
_ZN7cutlass13device_kernelIN5flash19enable_sm80_to_sm89INS1_16FlashAttnFwdSm80INS1_25CollectiveMainloopFwdSm80ILi8ELi1ELb0EN4cute5tupleIJNS5_1CILi128EEENS7_ILi64EEENS7_ILi192EEEEEELi192ENS_6half_tEfNS_4arch4Sm80ELb1ELb0ELb0ELb0ELb1ELb0ELb1ELb1EEENS1_21CollectiveEpilogueFwdINS6_IJS8_SA_S9_EEENS6_IJNS7_ILi1EEESI_SI_EEESC_SE_Li256ELb0ELb1ELb1ELb0EEENS1_30DynamicPersistentTileSchedulerILi256ELi256ELb1ELb1ELb0EEEEEEEEEvNT_6ParamsE:
        /* <DEDUP_REMOVED lines=79> */
[C---:B------:R-:W-:Y:S02]  /*04f0*/  IADD3 R208, R196.reuse, 0x40, RZ ;  /* 0x00000040c4d07810 */ /* 0x040fe40007ffe0ff */
        /* <DEDUP_REMOVED lines=15> */
[----:B------:R-:W-:Y:S02]  /*05f0*/  IADD3 R2, R225, 0x30, RZ ;  /* 0x00000030e1027810 */ /* 0x000fe40007ffe0ff */
[----:B------:R-:W-:Y:S02]  /*0600*/  LEA R167, R167, 0xc100, 0x1 ;  /* 0x0000c100a7a77811 */ /* 0x000fe400078e08ff */
[C---:B------:R-:W-:Y:S02]  /*0610*/  IADD3 R252, R225.reuse, 0x40, RZ ;  /* 0x00000040e1fc7810 */ /* 0x040fe40007ffe0ff */
[----:B------:R-:W-:Y:S01]  /*0620*/  IADD3 R251, R225, 0x48, RZ ;  /* 0x00000048e1fb7810 */ /* 0x000fe20007ffe0ff */
[----:B------:R-:W-:Y:S01]  /*0630*/  IMAD.IADD R168, R167, 0x1, R164 ;  /* 0x00000001a7a87824 */ /* 0x000fe200078e02a4 */
[----:B------:R-:W-:Y:S02]  /*0640*/  SHF.R.S32.HI R9, RZ, 0x1f, R7 ;  /* 0x0000001fff097819 */ /* 0x000fe40000011407 */
[----:B------:R-:W-:-:S02]  /*0650*/  LEA R163, R163, 0x100, 0x1 ;  /* 0x00000100a3a37811 */ /* 0x000fc400078e08ff */
[C---:B------:R-:W-:Y:S02]  /*0660*/  IADD3 R249, R225.reuse, 0x58, RZ ;  /* 0x00000058e1f97810 */ /* 0x040fe40007ffe0ff */
[C---:B------:R-:W-:Y:S01]  /*0670*/  IADD3 R248, R225.reuse, 0x60, RZ ;  /* 0x00000060e1f87810 */ /* 0x040fe20007ffe0ff */
[----:B------:R-:W-:Y:S01]  /*0680*/  IMAD.IADD R164, R164, 0x1, R163 ;  /* 0x00000001a4a47824 */ /* 0x000fe200078e02a3 */
[C---:B-1----:R-:W-:Y:S02]  /*0690*/  IADD3 R0, R225.reuse, 0x38, RZ ;  /* 0x00000038e1007810 */ /* 0x042fe40007ffe0ff */
[----:B------:R-:W-:Y:S02]  /*06a0*/  SHF.R.S32.HI R8, RZ, 0x1f, R6 ;  /* 0x0000001fff087819 */ /* 0x000fe40000011406 */
[----:B------:R-:W-:Y:S02]  /*06b0*/  SHF.R.S32.HI R7, RZ, 0x1f, R5 ;  /* 0x0000001fff077819 */ /* 0x000fe40000011405 */
[----:B------:R-:W-:-:S02]  /*06c0*/  IADD3 R250, R225, 0x50, RZ ;  /* 0x00000050e1fa7810 */ /* 0x000fc40007ffe0ff */
[C---:B------:R-:W-:Y:S02]  /*06d0*/  IADD3 R246, R225.reuse, 0x70, RZ ;  /* 0x00000070e1f67810 */ /* 0x040fe40007ffe0ff */
[----:B------:R-:W-:Y:S02]  /*06e0*/  IADD3 R245, R225, 0x78, RZ ;  /* 0x00000078e1f57810 */ /* 0x000fe40007ffe0ff */
[----:B------:R-:W-:Y:S02]  /*06f0*/  SHF.R.S32.HI R6, RZ, 0x1f, R4 ;  /* 0x0000001fff067819 */ /* 0x000fe40000011404 */
[----:B------:R-:W-:Y:S02]  /*0700*/  SHF.R.S32.HI R5, RZ, 0x1f, R3 ;  /* 0x0000001fff057819 */ /* 0x000fe40000011403 */
[----:B------:R-:W-:Y:S02]  /*0710*/  SEL R165, R165, 0xffffffc0, !P2 ;  /* 0xffffffc0a5a57807 */ /* 0x000fe40005000000 */
[----:B------:R-:W-:-:S02]  /*0720*/  IADD3 R247, R225, 0x68, RZ ;  /* 0x00000068e1f77810 */ /* 0x000fc40007ffe0ff */
[----:B------:R-:W-:Y:S01]  /*0730*/  IADD3 R243, R225, 0x88, RZ ;  /* 0x00000088e1f37810 */ /* 0x000fe20007ffe0ff */
        /* <DEDUP_REMOVED lines=30> */
.L_x_4151:
        /* <DEDUP_REMOVED lines=18> */
.L_x_4095:
[----:B------:R-:W-:-:S04]  /*0a40*/  MOV R2, c[0x0][0x554] ;  /* 0x0001550000027a02 */ /* 0x000fc80000000f00 */
[----:B------:R-:W-:Y:S02]  /*0a50*/  ISETP.NE.AND P0, PT, R2, 0x1, PT ;  /* 0x000000010200780c */ /* 0x000fe40003f05270 */
[----:B------:R-:W-:-:S11]  /*0a60*/  MOV R2, R0 ;  /* 0x0000000000027202 */ /* 0x000fd60000000f00 */
[----:B------:R-:W-:-:S05]  /*0a70*/  @P0 IMAD.HI.U32 R4, R0, c[0x0][0x558], RZ ;  /* 0x0001560000040a27 */ /* 0x000fca00078e00ff */
[----:B------:R-:W-:-:S05]  /*0a80*/  @P0 SHF.R.U32.HI R2, RZ, c[0x0][0x55c], R4 ;  /* 0x00015700ff020a19 */ /* 0x000fca0000011604 */
[----:B------:R-:W-:Y:S02]  /*0a90*/  IMAD R4, R2, c[0x0][0x554], RZ ;  /* 0x0001550002047a24 */ /* 0x000fe400078e02ff */
.L_x_4096:
[----:B------:R-:W-:Y:S05]  /*0aa0*/  BSYNC B0 ;  /* 0x0000000000007941 */ /* 0x000fea0003800000 */
.L_x_4094:
        /* <DEDUP_REMOVED lines=10> */
[----:B------:R-:W-:Y:S01]  /*0b50*/  @P1 SHF.R.U32.HI R226, RZ, c[0x0][0x550], R0 ;  /* 0x00015400ffe21a19 */ /* 0x000fe20000011600 */
[----:B------:R-:W-:-:S04]  /*0b60*/  IMAD.MOV.U32 R0, RZ, RZ, c[0x0][0x53c] ;  /* 0x00014f00ff007624 */ /* 0x000fc800078e00ff */
[----:B------:R-:W-:-:S05]  /*0b70*/  @P0 IMAD.WIDE R4, R226, R4, c[0x0][0x370] ;  /* 0x0000dc00e2040625 */ /* 0x000fca00078e0204 */
[----:B------:R1:W5:Y:S01]  /*0b80*/  @P0 LDG.E R215, [R4.64] ;  /* 0x0000000604d70981 */ /* 0x000362000c1e1900 */
[----:B------:R-:W-:Y:S01]  /*0b90*/  ISETP.NE.AND P0, PT, R0, 0x1, PT ;  /* 0x000000010000780c */ /* 0x000fe20003f05270 */
[----:B------:R-:W-:Y:S01]  /*0ba0*/  IMAD.MOV.U32 R228, RZ, RZ, R2 ;  /* 0x000000ffffe47224 */ /* 0x000fe200078e0002 */
[----:B------:R-:W-:Y:S01]  /*0bb0*/  LOP3.LUT R0, R2, 0x1ffffff, RZ, 0x3c, !PT ;  /* 0x01ffffff02007812 */ /* 0x000fe200078e3cff */
[----:B------:R-:W-:Y:S03]  /*0bc0*/  BSSY B0, `(.L_x_4097) ;  /* 0x000003d000007945 */ /* 0x000fe60003800000 */
[----:B------:R-:W-:-:S07]  /*0bd0*/  IADD3 R0, R0, c[0x0][0x53c], RZ ;  /* 0x00014f0000007a10 */ /* 0x000fce0007ffe0ff */
[----:B------:R-:W-:Y:S01]  /*0be0*/  @P0 IMAD.HI.U32 R3, R2, c[0x0][0x540], RZ ;  /* 0x0001500002030a27 */ /* 0x000fe200078e00ff */
[----:B------:R-:W-:-:S04]  /*0bf0*/  MOV R2, c[0x0][0x2c4] ;  /* 0x0000b10000027a02 */ /* 0x000fc80000000f00 */
[----:B------:R-:W-:Y:S02]  /*0c00*/  @P0 SHF.R.U32.HI R228, RZ, c[0x0][0x544], R3 ;  /* 0x00015100ffe40a19 */ /* 0x000fe40000011603 */
[----:B------:R-:W-:Y:S01]  /*0c10*/  ISETP.NE.AND P4, PT, R2, 0x1, PT ;  /* 0x000000010200780c */ /* 0x000fe20003f85270 */
[----:B------:R-:W-:Y:S02]  /*0c20*/  IMAD.MOV.U32 R2, RZ, RZ, c[0x0][0x2ac] ;  /* 0x0000ab00ff027624 */ /* 0x000fe400078e00ff */
[----:B------:R-:W-:Y:S02]  /*0c30*/  IMAD R0, R228, c[0x0][0x53c], R0 ;  /* 0x00014f00e4007a24 */ /* 0x000fe400078e0200 */
[----:B-1----:R-:W-:Y:S02]  /*0c40*/  IMAD.MOV.U32 R4, RZ, RZ, 0x40 ;  /* 0x00000040ff047424 */ /* 0x002fe400078e00ff */
[----:B------:R-:W-:Y:S02]  /*0c50*/  IMAD.SHL.U32 R229, R0, 0x80, RZ ;  /* 0x0000008000e57824 */ /* 0x000fe400078e00ff */
[----:B------:R-:W-:Y:S01]  /*0c60*/  IMAD R7, R2, c[0x0][0x1d0], RZ ;  /* 0x0000740002077a24 */ /* 0x000fe200078e02ff */
[----:B------:R-:W-:-:S02]  /*0c70*/  IADD3 R4, R4, -c[0x0][0x168], RZ ;  /* 0x80005a0004047a10 */ /* 0x000fc40007ffe0ff */
[----:B------:R-:W-:-:S03]  /*0c80*/  IADD3 R0, R229, 0x7f, RZ ;  /* 0x0000007fe5007810 */ /* 0x000fc60007ffe0ff */
[----:B------:R-:W-:Y:S01]  /*0c90*/  IMAD R2, R2, c[0x0][0x1d0], R4 ;  /* 0x0000740002027a24 */ /* 0x000fe200078e0204 */
[----:B------:R-:W-:Y:S01]  /*0ca0*/  IADD3 R4, R7, 0x3f, RZ ;  /* 0x0000003f07047810 */ /* 0x000fe20007ffe0ff */
        /* <DEDUP_REMOVED lines=8> */
[----:B------:R-:W-:Y:S01]  /*0d30*/  SHF.R.S32.HI R2, RZ, 0x6, R3 ;  /* 0x00000006ff027819 */ /* 0x000fe20000011403 */
[----:B------:R-:W-:-:S03]  /*0d40*/  IMAD.MOV.U32 R3, RZ, RZ, RZ ;  /* 0x000000ffff037224 */ /* 0x000fc600078e00ff */
[----:B------:R-:W-:Y:S01]  /*0d50*/  IMNMX R7, R0, R2, PT ;  /* 0x0000000200077217 */ /* 0x000fe20003800200 */
[----:B------:R-:W-:-:S03]  /*0d60*/  IMAD.MOV R0, RZ, RZ, -R226 ;  /* 0x000000ffff007224 */ /* 0x000fc600078e0ae2 */
        /* <DEDUP_REMOVED lines=34> */
.L_x_4098:
[----:B------:R-:W-:Y:S05]  /*0f90*/  BSYNC B0 ;  /* 0x0000000000007941 */ /* 0x000fea0003800000 */
.L_x_4097:
        /* <DEDUP_REMOVED lines=98> */
.L_x_4152:
[----:B------:R-:W-:Y:S05]  /*15c0*/  BRA.DIV ~URZ, `(.L_x_4101) ;  /* 0x0000b8427f007947 */ /* 0x000fea000b800000 */
[----:B------:R3:W4:Y:S02]  /*15d0*/  SHFL.IDX PT, R0, R11, RZ, 0x181f ;  /* 0x00181fff0b007589 */ /* 0x00072400000e0000 */
.L_x_4153:
        /* <DEDUP_REMOVED lines=21> */
.L_x_4103:
[----:B------:R-:W-:Y:S05]  /*1730*/  BSYNC B0 ;  /* 0x0000000000007941 */ /* 0x000fea0003800000 */
.L_x_4102:
[----:B------:R-:W-:Y:S05]  /*1740*/  BRA.DIV ~URZ, `(.L_x_4104) ;  /* 0x0000b7227f007947 */ /* 0x000fea000b800000 */
[----:B--2---:R2:W1:Y:S04]  /*1750*/  SHFL.IDX PT, R8, R9, 0x1, 0x181f ;  /* 0x00381f0009087f89 */ /* 0x00446800000e0000 */
[----:B----4-:R2:W4:Y:S02]  /*1760*/  SHFL.IDX PT, R0, R11, 0x1, 0x181f ;  /* 0x00381f000b007f89 */ /* 0x01052400000e0000 */
.L_x_4154:
        /* <DEDUP_REMOVED lines=19> */
.L_x_4106:
[----:B------:R-:W-:Y:S05]  /*18a0*/  BSYNC B0 ;  /* 0x0000000000007941 */ /* 0x000fea0003800000 */
.L_x_4105:
[----:B------:R-:W-:Y:S05]  /*18b0*/  BRA.DIV ~URZ, `(.L_x_4107) ;  /* 0x0000b6727f007947 */ /* 0x000fea000b800000 */
[----:B-1----:R1:W2:Y:S02]  /*18c0*/  SHFL.IDX PT, R8, R9, 0x2, 0x181f ;  /* 0x00581f0009087f89 */ /* 0x0022a400000e0000 */
.L_x_4155:
[----:B------:R-:W-:Y:S05]  /*18d0*/  BRA.DIV ~URZ, `(.L_x_4108) ;  /* 0x0000b6c27f007947 */ /* 0x000fea000b800000 */
[----:B----4-:R4:W1:Y:S02]  /*18e0*/  SHFL.IDX PT, R0, R11, 0x2, 0x181f ;  /* 0x00581f000b007f89 */ /* 0x01086400000e0000 */
.L_x_4156:
        /* <DEDUP_REMOVED lines=19> */
.L_x_4110:
[----:B------:R-:W-:Y:S05]  /*1a20*/  BSYNC B0 ;  /* 0x0000000000007941 */ /* 0x000fea0003800000 */
.L_x_4109:
[----:B------:R-:W-:Y:S05]  /*1a30*/  BRA.DIV ~URZ, `(.L_x_4111) ;  /* 0x0000b5c27f007947 */ /* 0x000fea000b800000 */
[----:B--2---:R2:W3:Y:S04]  /*1a40*/  SHFL.IDX PT, R8, R9, 0x3, 0x181f ;  /* 0x00781f0009087f89 */ /* 0x0044e800000e0000 */
[----:B-1----:R2:W1:Y:S02]  /*1a50*/  SHFL.IDX PT, R0, R11, 0x3, 0x181f ;  /* 0x00781f000b007f89 */ /* 0x00246400000e0000 */
.L_x_4157:
        /* <DEDUP_REMOVED lines=44> */
[----:B------:R-:W-:Y:S01]  /*1d20*/  SHF.L.U64.HI R101, R196, 0x1, R22 ;  /* 0x00000001c4657819 */ /* 0x000fe20000010216 */
[----:B------:R-:W-:Y:S01]  /*1d30*/  IMAD.WIDE.U32 R216, R227, c[0x0][0x1e8], RZ ;  /* 0x00007a00e3d87a25 */ /* 0x000fe200078e00ff */
[----:B------:R-:W-:Y:S01]  /*1d40*/  IADD3 R171, R160, 0x20, RZ ;  /* 0x00000020a0ab7810 */ /* 0x000fe20007ffe0ff */
[----:B------:R-:W-:Y:S01]  /*1d50*/  BSSY B0, `(.L_x_4112) ;  /* 0x0000166000007945 */ /* 0x000fe20003800000 */
[----:B------:R-:W-:Y:S01]  /*1d60*/  SHF.L.U64.HI R103, R208, 0x1, R21 ;  /* 0x00000001d0677819 */ /* 0x000fe20000010215 */
[----:B------:R-:W-:Y:S01]  /*1d70*/  IMAD R186, R0, c[0x0][0x2b8], R2 ;  /* 0x0000ae0000ba7a24 */ /* 0x000fe200078e0202 */
[----:B------:R-:W-:Y:S01]  /*1d80*/  SHF.L.U64.HI R102, R207, 0x1, R20 ;  /* 0x00000001cf667819 */ /* 0x000fe20000010214 */
[----:B------:R-:W-:Y:S02]  /*1d90*/  IMAD R105, R100, -0x40, R9 ;  /* 0xffffffc064697824 */ /* 0x000fe400078e0209 */
[----:B------:R-:W-:Y:S01]  /*1da0*/  IMAD.WIDE.U32 R2, R186, c[0x0][0x1e0], RZ ;  /* 0x00007800ba027a25 */ /* 0x000fe200078e00ff */
[----:B------:R-:W-:-:S03]  /*1db0*/  SHF.R.S32.HI R10, RZ, 0x1f, R186 ;  /* 0x0000001fff0a7819 */ /* 0x000fc600000114ba */
[----:B------:R-:W-:Y:S02]  /*1dc0*/  IMAD.IADD R9, R105, 0x1, -R214 ;  /* 0x0000000169097824 */ /* 0x000fe400078e0ad6 */
[----:B------:R-:W-:Y:S02]  /*1dd0*/  IMAD R0, R10, c[0x0][0x1e0], RZ ;  /* 0x000078000a007a24 */ /* 0x000fe400078e02ff */
[----:B------:R-:W-:Y:S01]  /*1de0*/  IMAD.WIDE.U32 R220, R227, c[0x0][0x210], RZ ;  /* 0x00008400e3dc7a25 */ /* 0x000fe200078e00ff */
[C---:B------:R-:W-:Y:S02]  /*1df0*/  ISETP.GE.AND P2, PT, R9.reuse, 0x1, PT ;  /* 0x000000010900780c */ /* 0x040fe40003f46270 */
[----:B------:R-:W-:Y:S01]  /*1e00*/  ISETP.GE.AND P6, PT, R9, 0x21, PT ;  /* 0x000000210900780c */ /* 0x000fe20003fc6270 */
[----:B------:R-:W-:Y:S02]  /*1e10*/  IMAD R0, R186, c[0x0][0x1e4], R0 ;  /* 0x00007900ba007a24 */ /* 0x000fe400078e0200 */
[----:B------:R-:W-:-:S02]  /*1e20*/  IMAD.SHL.U32 R106, R196, 0x2, RZ ;  /* 0x00000002c46a7824 */ /* 0x000fc400078e00ff */
[----:B------:R-:W-:Y:S02]  /*1e30*/  IMAD.IADD R3, R3, 0x1, R0 ;  /* 0x0000000103037824 */ /* 0x000fe400078e0200 */
[----:B------:R-:W-:Y:S02]  /*1e40*/  IMAD R0, R16, c[0x0][0x1e8], RZ ;  /* 0x00007a0010007a24 */ /* 0x000fe400078e02ff */
[----:B------:R-:W-:Y:S02]  /*1e50*/  IMAD.SHL.U32 R107, R208, 0x2, RZ ;  /* 0x00000002d06b7824 */ /* 0x000fe400078e00ff */
[----:B------:R-:W-:Y:S01]  /*1e60*/  IMAD R0, R227, c[0x0][0x1ec], R0 ;  /* 0x00007b00e3007a24 */ /* 0x000fe200078e0200 */
[----:B------:R-:W-:Y:S01]  /*1e70*/  @P2 ISETP.GE.AND P1, PT, R196, c[0x0][0x1d4], PT ;  /* 0x00007500c4002a0c */ /* 0x000fe20003f26270 */
[----:B------:R-:W-:Y:S01]  /*1e80*/  IMAD.SHL.U32 R108, R207, 0x2, RZ ;  /* 0x00000002cf6c7824 */ /* 0x000fe200078e00ff */
[----:B------:R-:W-:Y:S01]  /*1e90*/  @P2 ISETP.GE.AND P5, PT, R208, c[0x0][0x1d4], PT ;  /* 0x00007500d0002a0c */ /* 0x000fe20003fa6270 */
[----:B------:R-:W-:Y:S01]  /*1ea0*/  IMAD.IADD R222, R217, 0x1, R0 ;  /* 0x00000001d9de7824 */ /* 0x000fe200078e0200 */
[----:B--2-4-:R-:W-:Y:S01]  /*1eb0*/  SHF.R.S32.HI R11, RZ, 0x1f, R185 ;  /* 0x0000001fff0b7819 */ /* 0x014fe200000114b9 */
        /* <DEDUP_REMOVED lines=24> */
[----:B------:R-:W-:Y:S02]  /*2040*/  @P6 ISETP.GE.AND P2, PT, R196, c[0x0][0x1d4], PT ;  /* 0x00007500c4006a0c */ /* 0x000fe40003f46270 */
[----:B------:R-:W-:Y:S02]  /*2050*/  @P6 ISETP.GE.AND P1, PT, R208, c[0x0][0x1d4], PT ;  /* 0x00007500d0006a0c */ /* 0x000fe40003f26270 */
[----:B----4-:R-:W-:Y:S02]  /*2060*/  @P6 LEA.HI.X R7, R196, R8, R22, 0x1, P0 ;  /* 0x00000008c4076211 */ /* 0x010fe400000f0c16 */
[----:B------:R-:W-:-:S07]  /*2070*/  @P6 ISETP.GE.AND P0, PT, R207, c[0x0][0x1d4], PT ;  /* 0x00007500cf006a0c */ /* 0x000fce0003f06270 */
[----:B------:R2:W-:Y:S01]  /*2080*/  @P6 LDGSTS.E.BYPASS.LTC128B.128 [R184+0x7100], [R6.64], !P2 ;  /* 0x0710000006b86fae */ /* 0x0005e2000d101d46 */
[----:B-1----:R-:W-:-:S04]  /*2090*/  @P6 LEA R4, P5, R208, R3, 0x1 ;  /* 0x00000003d0046211 */ /* 0x002fc800078a08ff */
[----:B------:R-:W-:Y:S02]  /*20a0*/  @P6 LEA.HI.X R5, R208, R8, R21, 0x1, P5 ;  /* 0x00000008d0056211 */ /* 0x000fe400028f0c15 */
[----:B------:R-:W-:-:S03]  /*20b0*/  @P6 LEA R2, P5, R207, R3, 0x1 ;  /* 0x00000003cf026211 */ /* 0x000fc600078a08ff */
[----:B------:R2:W-:Y:S01]  /*20c0*/  @P6 LDGSTS.E.BYPASS.LTC128B.128 [R184+0x9100], [R4.64], !P1 ;  /* 0x0910000004b86fae */ /* 0x0005e2000c901d46 */
[----:B------:R-:W-:Y:S01]  /*20d0*/  @P6 LEA.HI.X R3, R207, R8, R20, 0x1, P5 ;  /* 0x00000008cf036211 */ /* 0x000fe200028f0c14 */
[----:B------:R-:W-:-:S04]  /*20e0*/  IMAD R8, R11, c[0x0][0x218], RZ ;  /* 0x000086000b087a24 */ /* 0x000fc800078e02ff */
[----:B------:R1:W-:Y:S01]  /*20f0*/  @P6 LDGSTS.E.BYPASS.LTC128B.128 [R184+0xb100], [R2.64], !P0 ;  /* 0x0b10000002b86fae */ /* 0x0003e2000c101d46 */
[----:B------:R-:W-:-:S03]  /*2100*/  IMAD R8, R185, c[0x0][0x21c], R8 ;  /* 0x00008700b9087a24 */ /* 0x000fc600078e0208 */
        /* <DEDUP_REMOVED lines=8> */
[----:B------:R-:W-:-:S04]  /*2190*/  IMAD R0, R227, c[0x0][0x214], R0 ;  /* 0x00008500e3007a24 */ /* 0x000fc800078e0200 */
[----:B------:R-:W-:Y:S01]  /*21a0*/  IMAD.IADD R224, R221, 0x1, R0 ;  /* 0x00000001dde07824 */ /* 0x000fe200078e0200 */
[----:B------:R-:W-:-:S04]  /*21b0*/  IADD3 R0, P0, R2, R220, RZ ;  /* 0x000000dc02007210 */ /* 0x000fc80007f1e0ff */
[----:B------:R-:W-:Y:S02]  /*21c0*/  IADD3.X R2, R224, R3, R8, P0, !PT ;  /* 0x00000003e0027210 */ /* 0x000fe400007fe408 */
[C---:B------:R-:W-:Y:S01]  /*21d0*/  LEA R8, P0, R0.reuse, c[0x0][0x1f8], 0x1 ;  /* 0x00007e0000087a11 */ /* 0x040fe200078008ff */
[----:B--2---:R-:W-:Y:S03]  /*21e0*/  LDSM.16.M88.4 R4, [R167] ;  /* 0x00000000a704783b */ /* 0x004fe60000000200 */
[----:B------:R-:W-:Y:S02]  /*21f0*/  LEA.HI.X R10, R0, c[0x0][0x1fc], R2, 0x1, P0 ;  /* 0x00007f00000a7a11 */ /* 0x000fe400000f0c02 */
[----:B------:R-:W-:Y:S01]  /*2200*/  R2P PR, R210, 0x6 ;  /* 0x00000006d2007804 */ /* 0x000fe20000000000 */
[----:B------:R-:W1:Y:S01]  /*2210*/  LDSM.16.M88.4 R16, [R160+0x800] ;  /* 0x00080000a010783b */ /* 0x000e620000000200 */
[----:B------:R-:W-:-:S03]  /*2220*/  ISETP.GE.AND P0, PT, R196, c[0x0][0x1d4], PT ;  /* 0x00007500c4007a0c */ /* 0x000fc60003f06270 */
[----:B------:R-:W2:Y:S04]  /*2230*/  SHFL.IDX PT, R2, R8, RZ, 0x181f ;  /* 0x00181fff08027589 */ /* 0x000ea800000e0000 */
[----:B------:R-:W3:Y:S04]  /*2240*/  SHFL.IDX PT, R3, R10, RZ, 0x181f ;  /* 0x00181fff0a037589 */ /* 0x000ee800000e0000 */
[----:B------:R-:W4:Y:S01]  /*2250*/  SHFL.IDX PT, R0, R8, 0x1, 0x181f ;  /* 0x00381f0008007f89 */ /* 0x000f2200000e0000 */
[----:B------:R-:W-:-:S03]  /*2260*/  @P1 IADD3 R171, R160, -0x20, RZ ;  /* 0xffffffe0a0ab1810 */ /* 0x000fc60007ffe0ff */
[----:B------:R-:W-:Y:S01]  /*2270*/  LDSM.16.M88.4 R12, [R160] ;  /* 0x00000000a00c783b */ /* 0x000fe20000000200 */
[C---:B------:R-:W-:Y:S02]  /*2280*/  IADD3 R172, R171.reuse, 0x4000, RZ ;  /* 0x00004000abac7810 */ /* 0x040fe40007ffe0ff */
[C---:B------:R-:W-:Y:S01]  /*2290*/  IADD3 R176, R171.reuse, 0x2000, RZ ;  /* 0x00002000abb07810 */ /* 0x040fe20007ffe0ff */
[----:B------:R-:W-:Y:S01]  /*22a0*/  LDSM.16.M88.4 R40, [R160+0x1000] ;  /* 0x00100000a028783b */ /* 0x000fe20000000200 */
[C---:B------:R-:W-:Y:S02]  /*22b0*/  IADD3 R173, R171.reuse, 0x2800, RZ ;  /* 0x00002800abad7810 */ /* 0x040fe40007ffe0ff */
[C---:B------:R-:W-:Y:S01]  /*22c0*/  IADD3 R174, R171.reuse, 0x3000, RZ ;  /* 0x00003000abae7810 */ /* 0x040fe20007ffe0ff */
[----:B------:R5:W3:Y:S01]  /*22d0*/  SHFL.IDX PT, R8, R10, 0x1, 0x181f ;  /* 0x00381f000a087f89 */ /* 0x000ae200000e0000 */
[C---:B------:R-:W-:Y:S02]  /*22e0*/  IADD3 R175, R171.reuse, 0x3800, RZ ;  /* 0x00003800abaf7810 */ /* 0x040fe40007ffe0ff */
[C---:B------:R-:W-:Y:S01]  /*22f0*/  IADD3 R177, R171.reuse, 0x4800, RZ ;  /* 0x00004800abb17810 */ /* 0x040fe20007ffe0ff */
[----:B------:R-:W4:Y:S01]  /*2300*/  LDSM.16.M88.4 R32, [R160+0x1800] ;  /* 0x00180000a020783b */ /* 0x000f220000000200 */
[----:B------:R-:W-:-:S02]  /*2310*/  IADD3 R178, R171, 0x5000, RZ ;  /* 0x00005000abb27810 */ /* 0x000fc40007ffe0ff */
[C---:B------:R-:W-:Y:S01]  /*2320*/  IADD3 R179, R171.reuse, 0x5800, RZ ;  /* 0x00005800abb37810 */ /* 0x040fe20007ffe0ff */
[----:B------:R-:W-:Y:S01]  /*2330*/  LDSM.16.M88.4 R24, [R171] ;  /* 0x00000000ab18783b */ /* 0x000fe20000000200 */
[C---:B------:R-:W-:Y:S02]  /*2340*/  IADD3 R182, R171.reuse, 0x1800, RZ ;  /* 0x00001800abb67810 */ /* 0x040fe40007ffe0ff */
[C---:B------:R-:W-:Y:S01]  /*2350*/  IADD3 R181, R171.reuse, 0x1000, RZ ;  /* 0x00001000abb57810 */ /* 0x040fe20007ffe0ff */
[----:B------:R-:W-:Y:S01]  /*2360*/  LDSM.16.M88.4 R44, [R171+0x800] ;  /* 0x00080000ab2c783b */ /* 0x000fe20000000200 */
[----:B------:R-:W-:Y:S01]  /*2370*/  IADD3 R180, R171, 0x800, RZ ;  /* 0x00000800abb47810 */ /* 0x000fe20007ffe0ff */
[C---:B-1----:R-:W-:Y:S02]  /*2380*/  HMMA.16816.F32 R48, R4.reuse, R16, RZ ;  /* 0x000000100430723c */ /* 0x042fe400000018ff */
[----:B------:R-:W-:Y:S05]  /*2390*/  LDSM.16.M88.4 R68, [R171+0x1800] ;  /* 0x00180000ab44783b */ /* 0x000fea0000000200 */
[C---:B--2---:R-:W-:Y:S01]  /*23a0*/  IADD3 R16, P5, R2.reuse, R106, RZ ;  /* 0x0000006a02107210 */ /* 0x044fe20007fbe0ff */
[----:B------:R-:W-:Y:S01]  /*23b0*/  HMMA.16816.F32 R52, R4, R18, RZ ;  /* 0x000000120434723c */ /* 0x000fe200000018ff */
[----:B-----5:R-:W-:-:S02]  /*23c0*/  IADD3 R10, P6, R2, R107, RZ ;  /* 0x0000006b020a7210 */ /* 0x020fc40007fde0ff */
[----:B------:R-:W-:Y:S01]  /*23d0*/  IADD3 R2, P1, R2, R108, RZ ;  /* 0x0000006c02027210 */ /* 0x000fe20007f3e0ff */
[C---:B---3--:R-:W-:Y:S01]  /*23e0*/  IMAD.X R17, R3.reuse, 0x1, R101, P5 ;  /* 0x0000000103117824 */ /* 0x048fe200028e0665 */
[----:B----4-:R-:W-:Y:S01]  /*23f0*/  IADD3 R20, P5, R0, R106, RZ ;  /* 0x0000006a00147210 */ /* 0x010fe20007fbe0ff */
[C---:B------:R-:W-:Y:S01]  /*2400*/  IMAD.X R11, R3.reuse, 0x1, R103, P6 ;  /* 0x00000001030b7824 */ /* 0x040fe200030e0667 */
[----:B------:R-:W-:Y:S01]  /*2410*/  ISETP.GE.AND P6, PT, R208, c[0x0][0x1d4], PT ;  /* 0x00007500d0007a0c */ /* 0x000fe20003fc6270 */
[----:B------:R-:W-:Y:S01]  /*2420*/  IMAD.X R3, R3, 0x1, R102, P1 ;  /* 0x0000000103037824 */ /* 0x000fe200008e0666 */
[----:B------:R-:W-:Y:S01]  /*2430*/  IADD3 R18, P1, R0, R107, RZ ;  /* 0x0000006b00127210 */ /* 0x000fe20007f3e0ff */
[C---:B------:R-:W-:Y:S01]  /*2440*/  IMAD.X R21, R8.reuse, 0x1, R101, P5 ;  /* 0x0000000108157824 */ /* 0x040fe200028e0665 */
[C---:B------:R-:W-:Y:S01]  /*2450*/  ISETP.LT.OR P5, PT, R9.reuse, 0x1, P0 ;  /* 0x000000010900780c */ /* 0x040fe200007a1670 */
[----:B------:R-:W-:Y:S01]  /*2460*/  HMMA.16816.F32 R36, R4, R12, RZ ;  /* 0x0000000c0424723c */ /* 0x000fe200000018ff */
[C---:B------:R-:W-:Y:S01]  /*2470*/  ISETP.LT.OR P0, PT, R9.reuse, 0x21, P0 ;  /* 0x000000210900780c */ /* 0x040fe20000701670 */
[----:B------:R-:W-:Y:S01]  /*2480*/  IMAD.X R19, R8, 0x1, R103, P1 ;  /* 0x0000000108137824 */ /* 0x000fe200008e0667 */
[----:B------:R-:W-:-:S02]  /*2490*/  ISETP.LT.OR P1, PT, R9, 0x1, P6 ;  /* 0x000000010900780c */ /* 0x000fc40003721670 */
[----:B------:R-:W-:-:S03]  /*24a0*/  ISETP.LT.OR P6, PT, R9, 0x21, P6 ;  /* 0x000000210900780c */ /* 0x000fc600037c1670 */
[C---:B------:R-:W-:Y:S01]  /*24b0*/  HMMA.16816.F32 R28, R4.reuse, R14, RZ ;  /* 0x0000000e041c723c */ /* 0x040fe200000018ff */
[----:B------:R-:W1:Y:S07]  /*24c0*/  LDSM.16.M88.4 R12, [R168] ;  /* 0x00000000a80c783b */ /* 0x000e6e0000000200 */
[C---:B------:R-:W-:Y:S08]  /*24d0*/  HMMA.16816.F32 R56, R4.reuse, R40, RZ ;  /* 0x000000280438723c */ /* 0x040ff000000018ff */
[----:B------:R-:W-:Y:S01]  /*24e0*/  HMMA.16816.F32 R64, R4, R42, RZ ;  /* 0x0000002a0440723c */ /* 0x000fe200000018ff */
[----:B------:R-:W2:Y:S04]  /*24f0*/  LDSM.16.M88.4 R40, [R171+0x1000] ;  /* 0x00100000ab28783b */ /* 0x000ea80000000200 */
[----:B------:R-:W-:Y:S01]  /*2500*/  @!PT LDS RZ, [RZ] ;  /* 0x00000000fffff984 */ /* 0x000fe20000000800 */
[----:B------:R-:W-:Y:S01]  /*2510*/  @!PT LDS RZ, [RZ] ;  /* 0x00000000fffff984 */ /* 0x000fe20000000800 */
[----:B------:R-:W-:Y:S01]  /*2520*/  @!PT LDS RZ, [RZ] ;  /* 0x00000000fffff984 */ /* 0x000fe20000000800 */
[----:B------:R2:W-:Y:S01]  /*2530*/  LDGSTS.E.BYPASS.LTC128B.128 [R184+0x100], [R16.64], !P5 ;  /* 0x0010000010b87fae */ /* 0x0005e2000e901d46 */
[----:B------:R-:W-:-:S02]  /*2540*/  ISETP.GE.AND P5, PT, R207, c[0x0][0x1d4], PT ;  /* 0x00007500cf007a0c */ /* 0x000fc40003fa6270 */
[----:B------:R-:W-:Y:S01]  /*2550*/  HMMA.16816.F32 R60, R4, R32, RZ ;  /* 0x00000020043c723c */ /* 0x000fe200000018ff */
[----:B------:R3:W-:Y:S01]  /*2560*/  LDGSTS.E.BYPASS.LTC128B.128 [R184+0x2100], [R10.64], !P1 ;  /* 0x021000000ab87fae */ /* 0x0007e2000c901d46 */
[C---:B------:R-:W-:Y:S02]  /*2570*/  ISETP.LT.OR P1, PT, R9.reuse, 0x1, P5 ;  /* 0x000000010900780c */ /* 0x040fe40002f21670 */
[----:B------:R-:W-:-:S04]  /*2580*/  ISETP.LT.OR P5, PT, R9, 0x21, P5 ;  /* 0x000000210900780c */ /* 0x000fc80002fa1670 */
[----:B------:R-:W-:Y:S07]  /*2590*/  HMMA.16816.F32 R4, R4, R34, RZ ;  /* 0x000000220404723c */ /* 0x000fee00000018ff */
[----:B------:R4:W-:Y:S01]  /*25a0*/  LDGSTS.E.BYPASS.LTC128B.128 [R184+0x4100], [R2.64], !P1 ;  /* 0x0410000002b87fae */ /* 0x0009e2000c901d46 */
[----:B-1----:R-:W-:Y:S03]  /*25b0*/  HMMA.16816.F32 R72, R12, R26, R28 ;  /* 0x0000001a0c48723c */ /* 0x002fe6000000181c */
[----:B------:R1:W-:Y:S01]  /*25c0*/  LDGSTS.E.BYPASS.LTC128B.128 [R184+0x1100], [R20.64], !P0 ;  /* 0x0110000014b87fae */ /* 0x0003e2000c101d46 */
[----:B------:R-:W-:-:S03]  /*25d0*/  ISETP.GT.AND P0, PT, R100, R212, PT ;  /* 0x000000d46400720c */ /* 0x000fc60003f04270 */
[----:B------:R2:W-:Y:S01]  /*25e0*/  LDGSTS.E.BYPASS.LTC128B.128 [R184+0x3100], [R18.64], !P6 ;  /* 0x0310000012b87fae */ /* 0x0005e2000f101d46 */
[C---:B------:R-:W-:Y:S08]  /*25f0*/  HMMA.16816.F32 R76, R12.reuse, R24, R36 ;  /* 0x000000180c4c723c */ /* 0x040ff00000001824 */
[C---:B------:R-:W-:Y:S08]  /*2600*/  HMMA.16816.F32 R24, R12.reuse, R44, R48 ;  /* 0x0000002c0c18723c */ /* 0x040ff00000001830 */
[----:B------:R-:W-:Y:S01]  /*2610*/  HMMA.16816.F32 R48, R12, R70, R4 ;  /* 0x000000460c30723c */ /* 0x000fe20000001804 */
[----:B----4-:R-:W-:Y:S01]  /*2620*/  IMAD.MOV.U32 R3, RZ, RZ, 0x40 ;  /* 0x00000040ff037424 */ /* 0x010fe200078e00ff */
[----:B------:R-:W-:-:S04]  /*2630*/  IADD3 R2, P1, R0, R108, RZ ;  /* 0x0000006c00027210 */ /* 0x000fc80007f3e0ff */
[----:B------:R-:W-:Y:S01]  /*2640*/  SEL R0, R3, 0xffffffc0, !P2 ;  /* 0xffffffc003007807 */ /* 0x000fe20005000000 */
[----:B------:R-:W-:Y:S01]  /*2650*/  IMAD.X R3, R8, 0x1, R102, P1 ;  /* 0x0000000108037824 */ /* 0x000fe200008e0666 */
[----:B-1----:R-:W-:Y:S01]  /*2660*/  HMMA.16816.F32 R20, R12, R46, R52 ;  /* 0x0000002e0c14723c */ /* 0x002fe20000001834 */
[----:B------:R-:W-:Y:S02]  /*2670*/  ISETP.GT.AND P1, PT, R104, 0x3f, PT ;  /* 0x0000003f6800780c */ /* 0x000fe40003f24270 */
[--C-:B------:R-:W-:Y:S01]  /*2680*/  IMAD.IADD R162, R160, 0x1, R0.reuse ;  /* 0x00000001a0a27824 */ /* 0x100fe200078e0200 */
[----:B------:R1:W-:Y:S01]  /*2690*/  LDGSTS.E.BYPASS.LTC128B.128 [R184+0x5100], [R2.64], !P5 ;  /* 0x0510000002b87fae */ /* 0x0003e2000e901d46 */
[----:B------:R-:W-:-:S03]  /*26a0*/  IMAD.IADD R161, R172, 0x1, R0 ;  /* 0x00000001aca17824 */ /* 0x000fc600078e0200 */
[----:B---3--:R-:W-:Y:S01]  /*26b0*/  LDSM.16.M88.4 R8, [R170] ;  /* 0x00000000aa08783b */ /* 0x008fe20000000200 */
[C---:B--2---:R-:W-:Y:S03]  /*26c0*/  HMMA.16816.F32 R16, R12.reuse, R40, R56 ;  /* 0x000000280c10723c */ /* 0x044fe60000001838 */
[----:B------:R-:W2:Y:S04]  /*26d0*/  LDSM.16.M88.4 R32, [R162] ;  /* 0x00000000a220783b */ /* 0x000ea80000000200 */
[----:B------:R-:W3:Y:S01]  /*26e0*/  LDSM.16.M88.4 R28, [R162+0x800] ;  /* 0x00080000a21c783b */ /* 0x000ee20000000200 */
[C---:B------:R-:W-:Y:S03]  /*26f0*/  HMMA.16816.F32 R40, R12.reuse, R42, R64 ;  /* 0x0000002a0c28723c */ /* 0x040fe60000001840 */
[----:B------:R-:W4:Y:S04]  /*2700*/  LDSM.16.M88.4 R36, [R162+0x1000] ;  /* 0x00100000a224783b */ /* 0x000f280000000200 */
[----:B------:R-:W5:Y:S01]  /*2710*/  LDSM.16.M88.4 R44, [R162+0x1800] ;  /* 0x00180000a22c783b */ /* 0x000f620000000200 */
[----:B------:R-:W-:Y:S03]  /*2720*/  HMMA.16816.F32 R52, R12, R68, R60 ;  /* 0x000000440c34723c */ /* 0x000fe6000000183c */
[----:B------:R-:W-:Y:S04]  /*2730*/  LDSM.16.M88.4 R4, [R169] ;  /* 0x00000000a904783b */ /* 0x000fe80000000200 */
[----:B------:R-:W1:Y:S04]  /*2740*/  LDSM.16.M88.4 R68, [R161+-0x4000] ;  /* 0xffc00000a144783b */ /* 0x000e680000000200 */
[----:B------:R-:W-:Y:S04]  /*2750*/  LDSM.16.M88.4 R80, [R161+-0x3000] ;  /* 0xffd00000a150783b */ /* 0x000fe80000000200 */
[----:B------:R-:W-:Y:S04]  /*2760*/  LDSM.16.M88.4 R12, [R167+0x4000] ;  /* 0x00400000a70c783b */ /* 0x000fe80000000200 */
[----:B------:R-:W-:Y:S04]  /*2770*/  LDSM.16.M88.4 R88, [R160+0x2000] ;  /* 0x00200000a058783b */ /* 0x000fe80000000200 */
[----:B------:R-:W-:Y:S01]  /*2780*/  LDSM.16.M88.4 R84, [R160+0x2800] ;  /* 0x00280000a054783b */ /* 0x000fe20000000200 */
[C---:B--2---:R-:W-:Y:S03]  /*2790*/  HMMA.16816.F32 R64, R8.reuse, R34, R72 ;  /* 0x000000220840723c */ /* 0x044fe60000001848 */
[----:B------:R-:W2:Y:S04]  /*27a0*/  LDSM.16.M88.4 R72, [R161+-0x3800] ;  /* 0xffc80000a148783b */ /* 0x000ea80000000200 */
[----:B------:R-:W-:Y:S01]  /*27b0*/  LDSM.16.M88.4 R96, [R179] ;  /* 0x00000000b360783b */ /* 0x000fe20000000200 */
[C---:B------:R-:W-:Y:S03]  /*27c0*/  HMMA.16816.F32 R60, R8.reuse, R32, R76 ;  /* 0x00000020083c723c */ /* 0x040fe6000000184c */
[----:B------:R-:W1:Y:S04]  /*27d0*/  LDSM.16.M88.4 R76, [R161+-0x2800] ;  /* 0xffd80000a14c783b */ /* 0x000e680000000200 */
[----:B------:R-:W-:Y:S01]  /*27e0*/  LDSM.16.M88.4 R92, [R162+0x5800] ;  /* 0x00580000a25c783b */ /* 0x000fe20000000200 */
[C---:B---3--:R-:W-:Y:S03]  /*27f0*/  HMMA.16816.F32 R56, R8.reuse, R28, R24 ;  /* 0x0000001c0838723c */ /* 0x048fe60000001818 */
[----:B------:R-:W0:Y:S05]  /*2800*/  LDGDEPBAR ;  /* 0x00000000000079af */ /* 0x000e2a0000000000 */
[C---:B------:R-:W-:Y:S08]  /*2810*/  HMMA.16816.F32 R32, R8.reuse, R30, R20 ;  /* 0x0000001e0820723c */ /* 0x040ff00000001814 */
[C---:B----4-:R-:W-:Y:S08]  /*2820*/  HMMA.16816.F32 R28, R8.reuse, R36, R16 ;  /* 0x00000024081c723c */ /* 0x050ff00000001810 */
[C---:B------:R-:W-:Y:S08]  /*2830*/  HMMA.16816.F32 R24, R8.reuse, R38, R40 ;  /* 0x000000260818723c */ /* 0x040ff00000001828 */
[C---:B-----5:R-:W-:Y:S08]  /*2840*/  HMMA.16816.F32 R20, R8.reuse, R44, R52 ;  /* 0x0000002c0814723c */ /* 0x060ff00000001834 */
[----:B------:R-:W-:Y:S01]  /*2850*/  HMMA.16816.F32 R8, R8, R46, R48 ;  /* 0x0000002e0808723c */ /* 0x000fe20000001830 */
[----:B------:R-:W3:Y:S07]  /*2860*/  LDSM.16.M88.4 R48, [R160+0x3000] ;  /* 0x00300000a030783b */ /* 0x000eee0000000200 */
[C---:B-1----:R-:W-:Y:S08]  /*2870*/  HMMA.16816.F32 R16, R4.reuse, R68, R60 ;  /* 0x000000440410723c */ /* 0x042ff0000000183c */
[C---:B--2---:R-:W-:Y:S08]  /*2880*/  HMMA.16816.F32 R56, R4.reuse, R72, R56 ;  /* 0x000000480438723c */ /* 0x044ff00000001838 */
[C---:B------:R-:W-:Y:S01]  /*2890*/  HMMA.16816.F32 R40, R4.reuse, R70, R64 ;  /* 0x000000460428723c */ /* 0x040fe20000001840 */
[----:B------:R-:W-:Y:S04]  /*28a0*/  LDSM.16.M88.4 R64, [R173] ;  /* 0x00000000ad40783b */ /* 0x000fe80000000200 */
[----:B------:R-:W-:Y:S03]  /*28b0*/  LDSM.16.M88.4 R68, [R174] ;  /* 0x00000000ae44783b */ /* 0x000fe60000000200 */
[C---:B------:R-:W-:Y:S01]  /*28c0*/  HMMA.16816.F32 R44, R4.reuse, R74, R32 ;  /* 0x0000004a042c723c */ /* 0x040fe20000001820 */
[----:B------:R-:W-:Y:S07]  /*28d0*/  LDSM.16.M88.4 R72, [R161+-0x2000] ;  /* 0xffe00000a148783b */ /* 0x000fee0000000200 */
[C---:B------:R-:W-:Y:S01]  /*28e0*/  HMMA.16816.F32 R52, R4.reuse, R80, R28 ;  /* 0x000000500434723c */ /* 0x040fe2000000181c */
[----:B------:R-:W1:Y:S07]  /*28f0*/  LDSM.16.M88.4 R28, [R160+0x3800] ;  /* 0x00380000a01c783b */ /* 0x000e6e0000000200 */
[C---:B------:R-:W-:Y:S01]  /*2900*/  HMMA.16816.F32 R60, R4.reuse, R82, R24 ;  /* 0x00000052043c723c */ /* 0x040fe20000001818 */
[----:B------:R-:W-:Y:S04]  /*2910*/  LDSM.16.M88.4 R24, [R176] ;  /* 0x00000000b018783b */ /* 0x000fe80000000200 */
[----:B------:R-:W-:Y:S03]  /*2920*/  LDSM.16.M88.4 R80, [R160+0x5800] ;  /* 0x00580000a050783b */ /* 0x000fe60000000200 */
[C---:B------:R-:W-:Y:S01]  /*2930*/  HMMA.16816.F32 R32, R4.reuse, R78, R8 ;  /* 0x0000004e0420723c */ /* 0x040fe20000001808 */
[----:B------:R-:W2:Y:S07]  /*2940*/  LDSM.16.M88.4 R8, [R168+0x4000] ;  /* 0x00400000a808783b */ /* 0x000eae0000000200 */
[----:B------:R-:W-:Y:S01]  /*2950*/  HMMA.16816.F32 R36, R4, R76, R20 ;  /* 0x0000004c0424723c */ /* 0x000fe20000001814 */
[----:B------:R-:W4:Y:S07]  /*2960*/  LDSM.16.M88.4 R76, [R175] ;  /* 0x00000000af4c783b */ /* 0x000f2e0000000200 */
[C---:B------:R-:W-:Y:S08]  /*2970*/  HMMA.16816.F32 R20, R12.reuse, R88, R16 ;  /* 0x000000580c14723c */ /* 0x040ff00000001810 */
[C---:B------:R-:W-:Y:S08]  /*2980*/  HMMA.16816.F32 R4, R12.reuse, R84, R56 ;  /* 0x000000540c04723c */ /* 0x040ff00000001838 */
[C---:B------:R-:W-:Y:S01]  /*2990*/  HMMA.16816.F32 R16, R12.reuse, R90, R40 ;  /* 0x0000005a0c10723c */ /* 0x040fe20000001828 */
[----:B------:R-:W-:Y:S07]  /*29a0*/  LDSM.16.M88.4 R88, [R162+0x5000] ;  /* 0x00500000a258783b */ /* 0x000fee0000000200 */
[C---:B------:R-:W-:Y:S01]  /*29b0*/  HMMA.16816.F32 R44, R12.reuse, R86, R44 ;  /* 0x000000560c2c723c */ /* 0x040fe2000000182c */
[----:B------:R-:W-:Y:S07]  /*29c0*/  LDSM.16.M88.4 R84, [R161+-0x800] ;  /* 0xfff80000a154783b */ /* 0x000fee0000000200 */
[C---:B---3--:R-:W-:Y:S08]  /*29d0*/  HMMA.16816.F32 R52, R12.reuse, R48, R52 ;  /* 0x000000300c34723c */ /* 0x048ff00000001834 */
[C---:B------:R-:W-:Y:S08]  /*29e0*/  HMMA.16816.F32 R48, R12.reuse, R50, R60 ;  /* 0x000000320c30723c */ /* 0x040ff0000000183c */
[C---:B-1----:R-:W-:Y:S08]  /*29f0*/  HMMA.16816.F32 R60, R12.reuse, R28, R36 ;  /* 0x0000001c0c3c723c */ /* 0x042ff00000001824 */
[----:B------:R-:W-:Y:S01]  /*2a00*/  HMMA.16816.F32 R56, R12, R30, R32 ;  /* 0x0000001e0c38723c */ /* 0x000fe20000001820 */
[----:B------:R-:W-:Y:S04]  /*2a10*/  LDSM.16.M88.4 R28, [R162+0x2000] ;  /* 0x00200000a21c783b */ /* 0x000fe80000000200 */
[----:B------:R-:W-:Y:S03]  /*2a20*/  LDSM.16.M88.4 R12, [R169+0x4000] ;  /* 0x00400000a90c783b */ /* 0x000fe60000000200 */
[C---:B--2---:R-:W-:Y:S08]  /*2a30*/  HMMA.16816.F32 R40, R8.reuse, R24, R20 ;  /* 0x000000180828723c */ /* 0x044ff00000001814 */
[C---:B------:R-:W-:Y:S01]  /*2a40*/  HMMA.16816.F32 R20, R8.reuse, R64, R4 ;  /* 0x000000400814723c */ /* 0x040fe20000001804 */
[----:B------:R-:W1:Y:S07]  /*2a50*/  LDSM.16.M88.4 R4, [R170+0x4000] ;  /* 0x00400000aa04783b */ /* 0x000e6e0000000200 */
[C---:B------:R-:W-:Y:S01]  /*2a60*/  HMMA.16816.F32 R36, R8.reuse, R26, R16 ;  /* 0x0000001a0824723c */ /* 0x040fe20000001810 */
[----:B------:R-:W2:Y:S07]  /*2a70*/  LDSM.16.M88.4 R24, [R162+0x2800] ;  /* 0x00280000a218783b */ /* 0x000eae0000000200 */
[C---:B------:R-:W-:Y:S01]  /*2a80*/  HMMA.16816.F32 R16, R8.reuse, R66, R44 ;  /* 0x000000420810723c */ /* 0x040fe2000000182c */
[----:B------:R-:W3:Y:S04]  /*2a90*/  LDSM.16.M88.4 R44, [R162+0x3000] ;  /* 0x00300000a22c783b */ /* 0x000ee80000000200 */
[----:B------:R-:W5:Y:S03]  /*2aa0*/  LDSM.16.M88.4 R64, [R162+0x3800] ;  /* 0x00380000a240783b */ /* 0x000f660000000200 */
[C---:B------:R-:W-:Y:S08]  /*2ab0*/  HMMA.16816.F32 R32, R8.reuse, R68, R52 ;  /* 0x000000440820723c */ /* 0x040ff00000001834 */
[C---:B------:R-:W-:Y:S01]  /*2ac0*/  HMMA.16816.F32 R48, R8.reuse, R70, R48 ;  /* 0x000000460830723c */ /* 0x040fe20000001830 */
[----:B------:R-:W-:Y:S07]  /*2ad0*/  LDSM.16.M88.4 R68, [R161+-0x1800] ;  /* 0xffe80000a144783b */ /* 0x000fee0000000200 */
[C---:B----4-:R-:W-:Y:S08]  /*2ae0*/  HMMA.16816.F32 R60, R8.reuse, R76, R60 ;  /* 0x0000004c083c723c */ /* 0x050ff0000000183c */
[----:B------:R-:W-:Y:S01]  /*2af0*/  HMMA.16816.F32 R8, R8, R78, R56 ;  /* 0x0000004e0808723c */ /* 0x000fe20000001838 */
[----:B------:R-:W4:Y:S04]  /*2b00*/  LDSM.16.M88.4 R76, [R161+-0x1000] ;  /* 0xfff00000a14c783b */ /* 0x000f280000000200 */
[----:B------:R-:W-:Y:S03]  /*2b10*/  LDSM.16.M88.4 R56, [R160+0x4000] ;  /* 0x00400000a038783b */ /* 0x000fe60000000200 */
[C---:B-1----:R-:W-:Y:S08]  /*2b20*/  HMMA.16816.F32 R52, R4.reuse, R28, R40 ;  /* 0x0000001c0434723c */ /* 0x042ff00000001828 */
[C---:B------:R-:W-:Y:S08]  /*2b30*/  HMMA.16816.F32 R40, R4.reuse, R30, R36 ;  /* 0x0000001e0428723c */ /* 0x040ff00000001824 */
[C---:B--2---:R-:W-:Y:S08]  /*2b40*/  HMMA.16816.F32 R36, R4.reuse, R24, R20 ;  /* 0x000000180424723c */ /* 0x044ff00000001814 */
[C---:B------:R-:W-:Y:S08]  /*2b50*/  HMMA.16816.F32 R24, R4.reuse, R26, R16 ;  /* 0x0000001a0418723c */ /* 0x040ff00000001810 */
[C---:B---3--:R-:W-:Y:S08]  /*2b60*/  HMMA.16816.F32 R20, R4.reuse, R44, R32 ;  /* 0x0000002c0414723c */ /* 0x048ff00000001820 */
[C---:B------:R-:W-:Y:S01]  /*2b70*/  HMMA.16816.F32 R16, R4.reuse, R46, R48 ;  /* 0x0000002e0410723c */ /* 0x040fe20000001830 */
[----:B------:R-:W-:Y:S07]  /*2b80*/  LDSM.16.M88.4 R48, [R172] ;  /* 0x00000000ac30783b */ /* 0x000fee0000000200 */
[C---:B-----5:R-:W-:Y:S01]  /*2b90*/  HMMA.16816.F32 R28, R4.reuse, R64, R60 ;  /* 0x00000040041c723c */ /* 0x060fe2000000183c */
[----:B------:R-:W-:Y:S07]  /*2ba0*/  LDSM.16.M88.4 R60, [R160+0x4800] ;  /* 0x00480000a03c783b */ /* 0x000fee0000000200 */
[----:B------:R-:W-:Y:S01]  /*2bb0*/  HMMA.16816.F32 R8, R4, R66, R8 ;  /* 0x000000420408723c */ /* 0x000fe20000001808 */
[----:B------:R-:W-:Y:S04]  /*2bc0*/  LDSM.16.M88.4 R4, [R167+0x8000] ;  /* 0x00800000a704783b */ /* 0x000fe80000000200 */
[----:B------:R-:W1:Y:S03]  /*2bd0*/  LDSM.16.M88.4 R64, [R160+0x5000] ;  /* 0x00500000a040783b */ /* 0x000e660000000200 */
[C---:B----4-:R-:W-:Y:S08]  /*2be0*/  HMMA.16816.F32 R20, R12.reuse, R76, R20 ;  /* 0x0000004c0c14723c */ /* 0x050ff00000001814 */
[C---:B------:R-:W-:Y:S08]  /*2bf0*/  HMMA.16816.F32 R32, R12.reuse, R70, R24 ;  /* 0x000000460c20723c */ /* 0x040ff00000001818 */
[C---:B------:R-:W-:Y:S01]  /*2c00*/  HMMA.16816.F32 R16, R12.reuse, R78, R16 ;  /* 0x0000004e0c10723c */ /* 0x040fe20000001810 */
[----:B------:R-:W-:Y:S07]  /*2c10*/  LDSM.16.M88.4 R76, [R162+0x4000] ;  /* 0x00400000a24c783b */ /* 0x000fee0000000200 */
[C---:B------:R-:W-:Y:S01]  /*2c20*/  HMMA.16816.F32 R44, R12.reuse, R72, R52 ;  /* 0x000000480c2c723c */ /* 0x040fe20000001834 */
[----:B------:R-:W-:Y:S07]  /*2c30*/  LDSM.16.M88.4 R52, [R177] ;  /* 0x00000000b134783b */ /* 0x000fee0000000200 */
[C---:B------:R-:W-:Y:S08]  /*2c40*/  HMMA.16816.F32 R40, R12.reuse, R74, R40 ;  /* 0x0000004a0c28723c */ /* 0x040ff00000001828 */
[C---:B------:R-:W-:Y:S08]  /*2c50*/  HMMA.16816.F32 R36, R12.reuse, R68, R36 ;  /* 0x000000440c24723c */ /* 0x040ff00000001824 */
[C---:B------:R-:W-:Y:S08]  /*2c60*/  HMMA.16816.F32 R24, R12.reuse, R84, R28 ;  /* 0x000000540c18723c */ /* 0x040ff0000000181c */
[----:B------:R-:W-:Y:S01]  /*2c70*/  HMMA.16816.F32 R8, R12, R86, R8 ;  /* 0x000000560c08723c */ /* 0x000fe20000001808 */
[----:B------:R-:W2:Y:S04]  /*2c80*/  LDSM.16.M88.4 R12, [R168+0x8000] ;  /* 0x00800000a80c783b */ /* 0x000ea80000000200 */
[----:B------:R-:W3:Y:S03]  /*2c90*/  LDSM.16.M88.4 R84, [R178] ;  /* 0x00000000b254783b */ /* 0x000ee60000000200 */
[C---:B-1----:R-:W-:Y:S08]  /*2ca0*/  HMMA.16816.F32 R28, R4.reuse, R64, R20 ;  /* 0x00000040041c723c */ /* 0x042ff00000001814 */
[C---:B------:R-:W-:Y:S08]  /*2cb0*/  HMMA.16816.F32 R20, R4.reuse, R66, R16 ;  /* 0x000000420414723c */ /* 0x040ff00000001810 */
[C---:B------:R-:W-:Y:S08]  /*2cc0*/  HMMA.16816.F32 R44, R4.reuse, R56, R44 ;  /* 0x00000038042c723c */ /* 0x040ff0000000182c */
[C---:B------:R-:W-:Y:S01]  /*2cd0*/  HMMA.16816.F32 R40, R4.reuse, R58, R40 ;  /* 0x0000003a0428723c */ /* 0x040fe20000001828 */
[----:B------:R-:W-:Y:S07]  /*2ce0*/  LDSM.16.M88.4 R56, [R161] ;  /* 0x00000000a138783b */ /* 0x000fee0000000200 */
[C---:B------:R-:W-:Y:S08]  /*2cf0*/  HMMA.16816.F32 R36, R4.reuse, R60, R36 ;  /* 0x0000003c0424723c */ /* 0x040ff00000001824 */
[C---:B------:R-:W-:Y:S08]  /*2d00*/  HMMA.16816.F32 R32, R4.reuse, R62, R32 ;  /* 0x0000003e0420723c */ /* 0x040ff00000001820 */
[C---:B------:R-:W-:Y:S08]  /*2d10*/  HMMA.16816.F32 R16, R4.reuse, R80, R24 ;  /* 0x000000500410723c */ /* 0x040ff00000001818 */
[----:B------:R-:W-:Y:S01]  /*2d20*/  HMMA.16816.F32 R4, R4, R82, R8 ;  /* 0x000000520404723c */ /* 0x000fe20000001808 */
[----:B------:R-:W1:Y:S04]  /*2d30*/  LDSM.16.M88.4 R8, [R170+0x8000] ;  /* 0x00800000aa08783b */ /* 0x000e680000000200 */
[----:B------:R-:W4:Y:S03]  /*2d40*/  LDSM.16.M88.4 R80, [R162+0x4800] ;  /* 0x00480000a250783b */ /* 0x000f260000000200 */
[C---:B--2---:R-:W-:Y:S01]  /*2d50*/  HMMA.16816.F32 R72, R12.reuse, R48, R44 ;  /* 0x000000300c48723c */ /* 0x044fe2000000182c */
[----:B------:R-:W-:Y:S07]  /*2d60*/  LDSM.16.M88.4 R44, [R161+0x1800] ;  /* 0x00180000a12c783b */ /* 0x000fee0000000200 */
[C---:B------:R-:W-:Y:S01]  /*2d70*/  HMMA.16816.F32 R68, R12.reuse, R50, R40 ;  /* 0x000000320c44723c */ /* 0x040fe20000001828 */
[----:B------:R-:W-:Y:S07]  /*2d80*/  LDSM.16.M88.4 R48, [R161+0x1000] ;  /* 0x00100000a130783b */ /* 0x000fee0000000200 */
[C---:B------:R-:W-:Y:S08]  /*2d90*/  HMMA.16816.F32 R64, R12.reuse, R52, R36 ;  /* 0x000000340c40723c */ /* 0x040ff00000001824 */
[C---:B------:R-:W-:Y:S01]  /*2da0*/  HMMA.16816.F32 R60, R12.reuse, R54, R32 ;  /* 0x000000360c3c723c */ /* 0x040fe20000001820 */
[----:B------:R-:W-:Y:S07]  /*2db0*/  LDSM.16.M88.4 R52, [R161+0x800] ;  /* 0x00080000a134783b */ /* 0x000fee0000000200 */
[C---:B---3--:R-:W-:Y:S08]  /*2dc0*/  HMMA.16816.F32 R24, R12.reuse, R84, R28 ;  /* 0x000000540c18723c */ /* 0x048ff0000000181c */
[C---:B------:R-:W-:Y:S08]  /*2dd0*/  HMMA.16816.F32 R20, R12.reuse, R86, R20 ;  /* 0x000000560c14723c */ /* 0x040ff00000001814 */
[C---:B------:R-:W-:Y:S08]  /*2de0*/  HMMA.16816.F32 R16, R12.reuse, R96, R16 ;  /* 0x000000600c10723c */ /* 0x040ff00000001810 */
[----:B------:R-:W-:Y:S01]  /*2df0*/  HMMA.16816.F32 R12, R12, R98, R4 ;  /* 0x000000620c0c723c */ /* 0x000fe20000001804 */
[----:B------:R-:W2:Y:S01]  /*2e00*/  LDSM.16.M88.4 R4, [R169+0x8000] ;  /* 0x00800000a904783b */ /* 0x000ea20000000200 */
[----:B------:R-:W-:-:S06]  /*2e10*/  DEPBAR.LE SB0, 0x0 ;  /* 0x000080000000791a */ /* 0x000fcc0000000000 */
[C---:B-1----:R-:W-:Y:S08]  /*2e20*/  HMMA.16816.F32 R40, R8.reuse, R76, R72 ;  /* 0x0000004c0828723c */ /* 0x042ff00000001848 */
        /* <DEDUP_REMOVED lines=18> */
[----:B------:R-:W-:Y:S01]  /*2f50*/  IMAD R2, R100, 0x40, R215 ;  /* 0x0000004064027824 */ /* 0x000fe200078e02d7 */
        /* <DEDUP_REMOVED lines=27> */
.L_x_4158:
        /* <DEDUP_REMOVED lines=21> */
.L_x_4159:
        /* <DEDUP_REMOVED lines=21> */
.L_x_4113:
[----:B------:R-:W-:Y:S05]  /*33b0*/  BSYNC B0 ;  /* 0x0000000000007941 */ /* 0x000fea0003800000 */
.L_x_4112:
        /* <DEDUP_REMOVED lines=14> */
.L_x_4160:
        /* <DEDUP_REMOVED lines=49> */
[----:B-1----:R-:W-:Y:S02]  /*37b0*/  FSEL R4, R42, -INF , P5 ;  /* 0xff8000002a047808 */ /* 0x002fe40002800000 */
[----:B------:R-:W-:Y:S02]  /*37c0*/  FSEL R5, R43, -INF , P2 ;  /* 0xff8000002b057808 */ /* 0x000fe40001000000 */
[----:B------:R-:W-:Y:S02]  /*37d0*/  ISETP.GT.AND P2, PT, R0, 0x9, PT ;  /* 0x000000090000780c */ /* 0x000fe40003f44270 */
[----:B------:R-:W-:Y:S02]  /*37e0*/  FSEL R6, R38, -INF , P0 ;  /* 0xff80000026067808 */ /* 0x000fe40000000000 */
[----:B------:R-:W-:Y:S02]  /*37f0*/  FMNMX.FTZ R3, R4, R5, !PT ;  /* 0x0000000504037209 */ /* 0x000fe40007810000 */
[----:B------:R-:W-:-:S02]  /*3800*/  FSEL R9, R39, -INF , P2 ;  /* 0xff80000027097808 */ /* 0x000fc40001000000 */
[----:B------:R-:W-:Y:S02]  /*3810*/  ISETP.GT.AND P2, PT, R0, 0x10, PT ;  /* 0x000000100000780c */ /* 0x000fe40003f44270 */
[----:B------:R-:W-:Y:S02]  /*3820*/  FMNMX.FTZ R3, R6, R3, !PT ;  /* 0x0000000306037209 */ /* 0x000fe40007810000 */
[----:B------:R-:W-:Y:S02]  /*3830*/  ISETP.GT.AND P0, PT, R0, 0x11, PT ;  /* 0x000000110000780c */ /* 0x000fe40003f04270 */
[----:B------:R-:W-:Y:S02]  /*3840*/  FSEL R13, R34, -INF , P2 ;  /* 0xff800000220d7808 */ /* 0x000fe40001000000 */
[----:B------:R-:W-:Y:S02]  /*3850*/  FMNMX.FTZ R3, R9, R3, !PT ;  /* 0x0000000309037209 */ /* 0x000fe40007810000 */
[----:B------:R-:W-:-:S02]  /*3860*/  FSEL R20, R35, -INF , P0 ;  /* 0xff80000023147808 */ /* 0x000fc40000000000 */
[C---:B------:R-:W-:Y:S02]  /*3870*/  ISETP.GT.AND P2, PT, R0.reuse, 0x18, PT ;  /* 0x000000180000780c */ /* 0x040fe40003f44270 */
[----:B------:R-:W-:Y:S02]  /*3880*/  FMNMX.FTZ R3, R13, R3, !PT ;  /* 0x000000030d037209 */ /* 0x000fe40007810000 */
        /* <DEDUP_REMOVED lines=9> */
[----:B------:R-:W-:-:S02]  /*3920*/  FMNMX.FTZ R2, R98, R2, !PT ;  /* 0x0000000262027209 */ /* 0x000fc40007810000 */
[----:B------:R-:W-:Y:S02]  /*3930*/  FSEL R81, R27, -INF , P0 ;  /* 0xff8000001b517808 */ /* 0x000fe40000000000 */
[C---:B------:R-:W-:Y:S02]  /*3940*/  ISETP.GT.AND P2, PT, R0.reuse, 0x28, PT ;  /* 0x000000280000780c */ /* 0x040fe40003f44270 */
        /* <DEDUP_REMOVED lines=24> */
[----:B------:R-:W1:Y:S02]  /*3ad0*/  SHFL.BFLY PT, R3, R0, 0x2, 0x1f ;  /* 0x0c401f0000037f89 */ /* 0x000e6400000e0000 */
[----:B------:R-:W-:-:S05]  /*3ae0*/  FMNMX.FTZ R2, R127, R2, !PT ;  /* 0x000000027f027209 */ /* 0x000fca0007810000 */
[----:B------:R-:W2:Y:S01]  /*3af0*/  SHFL.BFLY PT, R12, R2, 0x2, 0x1f ;  /* 0x0c401f00020c7f89 */ /* 0x000ea200000e0000 */
[----:B-1----:R-:W-:-:S05]  /*3b00*/  FMNMX.FTZ R0, R3, R0, !PT ;  /* 0x0000000003007209 */ /* 0x002fca0007810000 */
[----:B------:R-:W1:Y:S01]  /*3b10*/  SHFL.BFLY PT, R125, R0, 0x1, 0x1f ;  /* 0x0c201f00007d7f89 */ /* 0x000e6200000e0000 */
[----:B--2---:R-:W-:-:S05]  /*3b20*/  FMNMX.FTZ R12, R2, R12, !PT ;  /* 0x0000000c020c7209 */ /* 0x004fca0007810000 */
[----:B------:R2:W3:Y:S01]  /*3b30*/  SHFL.BFLY PT, R3, R12, 0x1, 0x1f ;  /* 0x0c201f000c037f89 */ /* 0x0004e200000e0000 */
[----:B-1----:R-:W-:-:S05]  /*3b40*/  FMNMX.FTZ R125, R0, R125, !PT ;  /* 0x0000007d007d7209 */ /* 0x002fca0007810000 */
.L_x_4161:
[C---:B------:R-:W-:Y:S01]  /*3b50*/  FMUL.FTZ R2, R125.reuse, c[0x0][0x2d0] ;  /* 0x0000b4007d027a20 */ /* 0x040fe20000410000 */
[----:B------:R-:W-:Y:S01]  /*3b60*/  FSETP.NEU.FTZ.AND P0, PT, R125, -INF , PT ;  /* 0xff8000007d00780b */ /* 0x000fe20003f1d000 */
[----:B------:R-:W-:Y:S01]  /*3b70*/  WARPSYNC 0xffffffff ;  /* 0xffffffff00007948 */ /* 0x000fe20003800000 */
[----:B--23--:R-:W-:Y:S01]  /*3b80*/  FMNMX.FTZ R12, R3, R12, !PT ;  /* 0x0000000c030c7209 */ /* 0x00cfe20007810000 */
        /* <DEDUP_REMOVED lines=14> */
[----:B------:R-:W-:Y:S01]  /*3c70*/  LDSM.16.MT88.4 R68, [R163+0x4000] ;  /* 0x00400000a344783b */ /* 0x000fe20000004200 */
[----:B------:R1:W3:Y:S01]  /*3c80*/  MUFU.EX2 R198, R0 ;  /* 0x0000000000c67308 */ /* 0x0002e20000000800 */
[----:B--2---:R-:W-:-:S07]  /*3c90*/  FFMA.FTZ R3, R11, c[0x0][0x2d0], -R2 ;  /* 0x0000b4000b037a23 */ /* 0x004fce0000010802 */
[----:B------:R-:W2:Y:S01]  /*3ca0*/  MUFU.EX2 R206, R3 ;  /* 0x0000000300ce7308 */ /* 0x000ea20000000800 */
[----:B-1----:R-:W-:Y:S01]  /*3cb0*/  FMUL.FTZ R0, R12, c[0x0][0x2d0] ;  /* 0x0000b4000c007a20 */ /* 0x002fe20000410000 */
[----:B---3--:R-:W-:-:S04]  /*3cc0*/  F2FP.PACK_AB R8, R198, R204 ;  /* 0x000000ccc608723e */ /* 0x008fc800000000ff */
[----:B------:R-:W-:Y:S02]  /*3cd0*/  FSEL R0, R0, RZ, P0 ;  /* 0x000000ff00007208 */ /* 0x000fe40000000000 */
[----:B--2---:R-:W-:-:S03]  /*3ce0*/  F2FP.PACK_AB R10, R206, R199 ;  /* 0x000000c7ce0a723e */ /* 0x004fc600000000ff */
[----:B------:R-:W-:-:S04]  /*3cf0*/  FFMA.FTZ R3, R4, c[0x0][0x2d0], -R0 ;  /* 0x0000b40004037a23 */ /* 0x000fc80000010800 */
[----:B------:R1:W-:Y:S02]  /*3d00*/  MUFU.EX2 R205, R3 ;  /* 0x0000000300cd7308 */ /* 0x0003e40000000800 */
[----:B-1----:R-:W-:-:S06]  /*3d10*/  FFMA.FTZ R3, R5, c[0x0][0x2d0], -R0 ;  /* 0x0000b40005037a23 */ /* 0x002fcc0000010800 */
[----:B------:R1:W2:Y:S02]  /*3d20*/  MUFU.EX2 R200, R3 ;  /* 0x0000000300c87308 */ /* 0x0002a40000000800 */
[--C-:B-1----:R-:W-:Y:S02]  /*3d30*/  FFMA.FTZ R3, R6, c[0x0][0x2d0], -R0.reuse ;  /* 0x0000b40006037a23 */ /* 0x102fe40000010800 */
[----:B------:R-:W1:Y:S04]  /*3d40*/  LDSM.16.MT88.4 R4, [R164] ;  /* 0x00000000a404783b */ /* 0x000e680000004200 */
[----:B------:R3:W-:Y:S02]  /*3d50*/  MUFU.EX2 R203, R3 ;  /* 0x0000000300cb7308 */ /* 0x0007e40000000800 */
[----:B---3--:R-:W-:Y:S01]  /*3d60*/  FFMA.FTZ R3, R9, c[0x0][0x2d0], -R0 ;  /* 0x0000b40009037a23 */ /* 0x008fe20000010800 */
[----:B--2---:R-:W-:-:S05]  /*3d70*/  F2FP.PACK_AB R9, R200, R205 ;  /* 0x000000cdc809723e */ /* 0x004fca00000000ff */
        /* <DEDUP_REMOVED lines=19> */
[----:B-1----:R-:W-:-:S06]  /*3eb0*/  FFMA.FTZ R3, R20, c[0x0][0x2d0], -R0 ;  /* 0x0000b40014037a23 */ /* 0x002fcc0000010800 */
[----:B------:R1:W2:Y:S02]  /*3ec0*/  MUFU.EX2 R231, R3 ;  /* 0x0000000300e77308 */ /* 0x0002a40000000800 */
[--C-:B-1----:R-:W-:Y:S01]  /*3ed0*/  FFMA.FTZ R3, R24, c[0x0][0x2d0], -R0.reuse ;  /* 0x0000b40018037a23 */ /* 0x102fe20000010800 */
[----:B--2---:R-:W-:Y:S01]  /*3ee0*/  F2FP.PACK_AB R5, R231, R213 ;  /* 0x000000d5e705723e */ /* 0x004fe200000000ff */
[----:B------:R-:W1:Y:S04]  /*3ef0*/  LDSM.16.MT88.4 R24, [R165] ;  /* 0x00000000a518783b */ /* 0x000e680000004200 */
[----:B------:R2:W-:Y:S02]  /*3f00*/  MUFU.EX2 R209, R3 ;  /* 0x0000000300d17308 */ /* 0x0005e40000000800 */
[----:B--2---:R-:W-:-:S02]  /*3f10*/  FFMA.FTZ R3, R23, c[0x0][0x2d0], -R0 ;  /* 0x0000b40017037a23 */ /* 0x004fc40000010800 */
[C---:B------:R-:W-:Y:S04]  /*3f20*/  HMMA.16816.F32 R20, R8.reuse, R32, RZ ;  /* 0x000000200814723c */ /* 0x040fe800000018ff */
[----:B------:R-:W2:Y:S02]  /*3f30*/  MUFU.EX2 R230, R3 ;  /* 0x0000000300e67308 */ /* 0x000ea40000000800 */
[----:B--2---:R-:W-:Y:S01]  /*3f40*/  F2FP.PACK_AB R7, R230, R209 ;  /* 0x000000d1e607723e */ /* 0x004fe200000000ff */
[--C-:B------:R-:W-:Y:S01]  /*3f50*/  FFMA.FTZ R3, R99, c[0x0][0x2d0], -R2.reuse ;  /* 0x0000b40063037a23 */ /* 0x100fe20000010802 */
[----:B-1----:R-:W-:Y:S04]  /*3f60*/  HMMA.16816.F32 R32, R8, R26, RZ ;  /* 0x0000001a0820723c */ /* 0x002fe800000018ff */
[----:B------:R1:W-:Y:S04]  /*3f70*/  MUFU.EX2 R191, R3 ;  /* 0x0000000300bf7308 */ /* 0x0003e80000000800 */
[C---:B------:R-:W-:Y:S01]  /*3f80*/  HMMA.16816.F32 R140, R4.reuse, R44, R36 ;  /* 0x0000002c048c723c */ /* 0x040fe20000001824 */
[----:B------:R-:W2:Y:S07]  /*3f90*/  LDSM.16.MT88.4 R36, [R164+0x2800] ;  /* 0x00280000a424783b */ /* 0x000eae0000004200 */
[----:B------:R-:W-:Y:S01]  /*3fa0*/  HMMA.16816.F32 R128, R4, R48, R56 ;  /* 0x000000300480723c */ /* 0x000fe20000001838 */
[----:B------:R-:W3:Y:S01]  /*3fb0*/  LDSM.16.MT88.4 R56, [R165+0x2000] ;  /* 0x00200000a538783b */ /* 0x000ee20000004200 */
[----:B-1----:R-:W-:-:S04]  /*3fc0*/  FFMA.FTZ R3, R98, c[0x0][0x2d0], -R2 ;  /* 0x0000b40062037a23 */ /* 0x002fc80000010802 */
[----:B------:R1:W-:Y:S02]  /*3fd0*/  MUFU.EX2 R193, R3 ;  /* 0x0000000300c17308 */ /* 0x0003e40000000800 */
[C---:B------:R-:W-:Y:S01]  /*3fe0*/  HMMA.16816.F32 R100, R4.reuse, R50, R52 ;  /* 0x000000320464723c */ /* 0x040fe20000001834 */
[----:B------:R-:W4:Y:S04]  /*3ff0*/  LDSM.16.MT88.4 R52, [R165+0x800] ;  /* 0x00080000a534783b */ /* 0x000f280000004200 */
[----:B------:R-:W-:Y:S03]  /*4000*/  LDSM.16.MT88.4 R48, [R166+0x2000] ;  /* 0x00200000a630783b */ /* 0x000fe60000004200 */
[----:B------:R-:W-:Y:S01]  /*4010*/  HMMA.16816.F32 R132, R4, R42, R16 ;  /* 0x0000002a0484723c */ /* 0x000fe20000001810 */
[----:B-1----:R-:W-:-:S07]  /*4020*/  FFMA.FTZ R3, R97, c[0x0][0x2d0], -R2 ;  /* 0x0000b40061037a23 */ /* 0x002fce0000010802 */
[----:B------:R-:W-:Y:S01]  /*4030*/  HMMA.16816.F32 R16, R8, R66, RZ ;  /* 0x000000420810723c */ /* 0x000fe200000018ff */
[----:B------:R1:W-:Y:S07]  /*4040*/  MUFU.EX2 R194, R3 ;  /* 0x0000000300c27308 */ /* 0x0003ee0000000800 */
[C---:B------:R-:W-:Y:S01]  /*4050*/  HMMA.16816.F32 R136, R4.reuse, R40, R20 ;  /* 0x000000280488723c */ /* 0x040fe20000001814 */
[----:B------:R-:W-:Y:S07]  /*4060*/  LDSM.16.MT88.4 R40, [R163+0x2800] ;  /* 0x00280000a328783b */ /* 0x000fee0000004200 */
[----:B------:R-:W-:Y:S01]  /*4070*/  HMMA.16816.F32 R108, R4, R46, R28 ;  /* 0x0000002e046c723c */ /* 0x000fe2000000181c */
[----:B-1----:R-:W-:-:S04]  /*4080*/  FFMA.FTZ R3, R96, c[0x0][0x2d0], -R2 ;  /* 0x0000b40060037a23 */ /* 0x002fc80000010802 */
[----:B------:R1:W-:Y:S03]  /*4090*/  MUFU.EX2 R195, R3 ;  /* 0x0000000300c37308 */ /* 0x0003e60000000800 */
[C---:B------:R-:W-:Y:S01]  /*40a0*/  HMMA.16816.F32 R20, R8.reuse, R64, RZ ;  /* 0x000000400814723c */ /* 0x040fe200000018ff */
[----:B------:R-:W5:Y:S07]  /*40b0*/  LDSM.16.MT88.4 R64, [R165+0x2800] ;  /* 0x00280000a540783b */ /* 0x000f6e0000004200 */
[----:B------:R-:W-:Y:S01]  /*40c0*/  HMMA.16816.F32 R44, R8, R24, RZ ;  /* 0x00000018082c723c */ /* 0x000fe200000018ff */
[----:B-1----:R-:W-:-:S07]  /*40d0*/  FFMA.FTZ R3, R83, c[0x0][0x2d0], -R0 ;  /* 0x0000b40053037a23 */ /* 0x002fce0000010800 */
[----:B--2---:R-:W-:Y:S01]  /*40e0*/  HMMA.16816.F32 R104, R4, R38, R16 ;  /* 0x000000260468723c */ /* 0x004fe20000001810 */
[----:B------:R1:W-:Y:S07]  /*40f0*/  MUFU.EX2 R188, R3 ;  /* 0x0000000300bc7308 */ /* 0x0003ee0000000800 */
[----:B---3--:R-:W-:Y:S08]  /*4100*/  HMMA.16816.F32 R16, R8, R56, RZ ;  /* 0x000000380810723c */ /* 0x008ff000000018ff */
[----:B----4-:R-:W-:Y:S01]  /*4110*/  HMMA.16816.F32 R116, R4, R52, R44 ;  /* 0x000000340474723c */ /* 0x010fe2000000182c */
[----:B-1----:R-:W-:-:S04]  /*4120*/  FFMA.FTZ R3, R81, c[0x0][0x2d0], -R0 ;  /* 0x0000b40051037a23 */ /* 0x002fc80000010800 */
[----:B------:R1:W-:Y:S03]  /*4130*/  MUFU.EX2 R189, R3 ;  /* 0x0000000300bd7308 */ /* 0x0003e60000000800 */
[----:B------:R-:W-:Y:S01]  /*4140*/  HMMA.16816.F32 R148, R4, R36, R20 ;  /* 0x000000240494723c */ /* 0x000fe20000001814 */
[----:B------:R-:W2:Y:S07]  /*4150*/  LDSM.16.MT88.4 R36, [R163+0x4800] ;  /* 0x00480000a324783b */ /* 0x000eae0000004200 */
[----:B------:R-:W-:Y:S01]  /*4160*/  HMMA.16816.F32 R28, R8, R60, RZ ;  /* 0x0000003c081c723c */ /* 0x000fe200000018ff */
[----:B-1----:R-:W-:-:S07]  /*4170*/  FFMA.FTZ R3, R82, c[0x0][0x2d0], -R0 ;  /* 0x0000b40052037a23 */ /* 0x002fce0000010800 */
[C---:B------:R-:W-:Y:S01]  /*4180*/  HMMA.16816.F32 R52, R4.reuse, R54, R32 ;  /* 0x000000360434723c */ /* 0x040fe20000001820 */
[----:B------:R-:W1:Y:S01]  /*4190*/  LDSM.16.MT88.4 R32, [R164+0x4000] ;  /* 0x00400000a420783b */ /* 0x000e620000004200 */
[----:B------:R3:W-:Y:S06]  /*41a0*/  MUFU.EX2 R190, R3 ;  /* 0x0000000300be7308 */ /* 0x0007ec0000000800 */
[----:B-----5:R-:W-:Y:S08]  /*41b0*/  HMMA.16816.F32 R84, R4, R64, R16 ;  /* 0x000000400454723c */ /* 0x020ff00000001810 */
[----:B------:R-:W-:Y:S01]  /*41c0*/  HMMA.16816.F32 R16, R8, R68, RZ ;  /* 0x000000440810723c */ /* 0x000fe200000018ff */
[----:B---3--:R-:W-:-:S04]  /*41d0*/  FFMA.FTZ R3, R80, c[0x0][0x2d0], -R0 ;  /* 0x0000b40050037a23 */ /* 0x008fc80000010800 */
[----:B------:R3:W-:Y:S03]  /*41e0*/  MUFU.EX2 R192, R3 ;  /* 0x0000000300c07308 */ /* 0x0007e60000000800 */
[----:B------:R-:W-:Y:S01]  /*41f0*/  HMMA.16816.F32 R24, R8, R62, RZ ;  /* 0x0000003e0818723c */ /* 0x000fe200000018ff */
[----:B------:R-:W4:Y:S07]  /*4200*/  LDSM.16.MT88.4 R60, [R166+0x2800] ;  /* 0x00280000a63c783b */ /* 0x000f2e0000004200 */
[----:B------:R-:W-:Y:S01]  /*4210*/  HMMA.16816.F32 R120, R4, R40, R28 ;  /* 0x000000280478723c */ /* 0x000fe2000000181c */
[----:B------:R-:W5:Y:S01]  /*4220*/  LDSM.16.MT88.4 R28, [R164+0x4800] ;  /* 0x00480000a41c783b */ /* 0x000f620000004200 */
[----:B---3--:R-:W-:-:S06]  /*4230*/  FFMA.FTZ R3, R187, c[0x0][0x2d0], -R2 ;  /* 0x0000b400bb037a23 */ /* 0x008fcc0000010802 */
[C---:B------:R-:W-:Y:S01]  /*4240*/  HMMA.16816.F32 R20, R8.reuse, R50, RZ ;  /* 0x000000320814723c */ /* 0x040fe200000018ff */
[----:B------:R-:W-:Y:S01]  /*4250*/  IADD3 R187, R197, -0x2, RZ ;  /* 0xfffffffec5bb7810 */ /* 0x000fe20007ffe0ff */
[----:B------:R3:W-:Y:S06]  /*4260*/  MUFU.EX2 R14, R3 ;  /* 0x00000003000e7308 */ /* 0x0007ec0000000800 */
[----:B------:R-:W-:Y:S08]  /*4270*/  HMMA.16816.F32 R44, R8, R48, RZ ;  /* 0x00000030082c723c */ /* 0x000ff000000018ff */
[----:B--2---:R-:W-:Y:S01]  /*4280*/  HMMA.16816.F32 R72, R4, R36, R16 ;  /* 0x000000240448723c */ /* 0x004fe20000001810 */
[----:B---3--:R-:W-:-:S04]  /*4290*/  FFMA.FTZ R3, R183, c[0x0][0x2d0], -R2 ;  /* 0x0000b400b7037a23 */ /* 0x008fc80000010802 */
[----:B------:R2:W3:Y:S03]  /*42a0*/  MUFU.EX2 R202, R3 ;  /* 0x0000000300ca7308 */ /* 0x0004e60000000800 */
[----:B-1----:R-:W-:Y:S08]  /*42b0*/  HMMA.16816.F32 R16, R8, R34, RZ ;  /* 0x000000220810723c */ /* 0x002ff000000018ff */
[----:B------:R-:W-:Y:S01]  /*42c0*/  HMMA.16816.F32 R112, R4, R42, R24 ;  /* 0x0000002a0470723c */ /* 0x000fe20000001818 */
[----:B--2---:R-:W-:-:S07]  /*42d0*/  FFMA.FTZ R3, R159, c[0x0][0x2d0], -R2 ;  /* 0x0000b4009f037a23 */ /* 0x004fce0000010802 */
[----:B------:R-:W-:Y:S01]  /*42e0*/  HMMA.16816.F32 R24, R8, R58, RZ ;  /* 0x0000003a0818723c */ /* 0x000fe200000018ff */
[----:B------:R-:W-:Y:S01]  /*42f0*/  FFMA.FTZ R2, R158, c[0x0][0x2d0], -R2 ;  /* 0x0000b4009e027a23 */ /* 0x000fe20000010802 */
[----:B---3--:R-:W-:Y:S01]  /*4300*/  F2FP.PACK_AB R96, R202, R14 ;  /* 0x0000000eca60723e */ /* 0x008fe200000000ff */
[----:B------:R1:W-:Y:S05]  /*4310*/  MUFU.EX2 R124, R3 ;  /* 0x00000003007c7308 */ /* 0x0003ea0000000800 */
[C---:B----4-:R-:W-:Y:S03]  /*4320*/  HMMA.16816.F32 R88, R4.reuse, R62, R20 ;  /* 0x0000003e0458723c */ /* 0x050fe60000001814 */
[----:B------:R2:W3:Y:S05]  /*4330*/  MUFU.EX2 R15, R2 ;  /* 0x00000002000f7308 */ /* 0x0004ea0000000800 */
[----:B------:R-:W-:Y:S01]  /*4340*/  HMMA.16816.F32 R92, R4, R60, R44 ;  /* 0x0000003c045c723c */ /* 0x000fe2000000182c */
[----:B-1----:R-:W-:-:S07]  /*4350*/  FADD.FTZ R3, R204, R198 ;  /* 0x000000c6cc037221 */ /* 0x002fce0000010000 */
[----:B------:R-:W-:Y:S01]  /*4360*/  HMMA.16816.F32 R20, R8, R32, RZ ;  /* 0x000000200814723c */ /* 0x000fe200000018ff */
[----:B------:R-:W1:Y:S01]  /*4370*/  LDSM.16.MT88.4 R32, [R166+0x4000] ;  /* 0x00400000a620783b */ /* 0x000e620000004200 */
[----:B--2---:R-:W-:Y:S01]  /*4380*/  FFMA.FTZ R2, R157, c[0x0][0x2d0], -R0 ;  /* 0x0000b4009d027a23 */ /* 0x004fe20000010800 */
[----:B---3--:R-:W-:-:S05]  /*4390*/  F2FP.PACK_AB R98, R15, R124 ;  /* 0x0000007c0f62723e */ /* 0x008fca00000000ff */
[C---:B-----5:R-:W-:Y:S01]  /*43a0*/  HMMA.16816.F32 R44, R4.reuse, R30, R16 ;  /* 0x0000001e042c723c */ /* 0x060fe20000001810 */
        /* <DEDUP_REMOVED lines=17> */
[----:B------:R-:W-:Y:S02]  /*44c0*/  F2FP.PACK_AB R6, R195, R194 ;  /* 0x000000c2c306723e */ /* 0x000fe400000000ff */
        /* <DEDUP_REMOVED lines=122> */
[----:B------:R-:W-:Y:S03]  /*4c70*/  @!UPT UIADD3 URZ, URZ, URZ, URZ ;  /* 0x0000003f3f3ff290 */ /* 0x000fe6000fffe03f */
[----:B------:R-:W-:Y:S11]  /*4c80*/  @!P0 BRA `(.L_x_4118) ;  /* 0x000032d000008947 */ /* 0x000ff60003800000 */
[----:B------:R-:W-:Y:S02]  /*4c90*/  MOV R127, R12 ;  /* 0x0000000c007f7202 */ /* 0x000fe40000000f00 */
[----:B------:R-:W-:-:S07]  /*4ca0*/  MOV R126, R125 ;  /* 0x0000007d007e7202 */ /* 0x000fce0000000f00 */
.L_x_4129:
        /* <DEDUP_REMOVED lines=40> */
.L_x_4162:
        /* <DEDUP_REMOVED lines=21> */
.L_x_4163:
        /* <DEDUP_REMOVED lines=21> */
.L_x_4120:
[----:B------:R-:W-:Y:S05]  /*51d0*/  BSYNC B0 ;  /* 0x0000000000007941 */ /* 0x000fea0003800000 */
.L_x_4119:
        /* <DEDUP_REMOVED lines=156> */
[----:B------:R-:W-:Y:S01]  /*5ba0*/  IMAD R0, R187, 0x40, R215 ;  /* 0x00000040bb007824 */ /* 0x000fe200078e02d7 */
[----:B------:R-:W-:Y:S01]  /*5bb0*/  SHF.R.S32.HI R188, RZ, 0x1f, R208 ;  /* 0x0000001fffbc7819 */ /* 0x000fe200000114d0 */
[----:B------:R-:W-:Y:S01]  /*5bc0*/  IMAD.MOV.U32 R185, RZ, RZ, RZ ;  /* 0x000000ffffb97224 */ /* 0x000fe200078e00ff */
[C---:B------:R-:W-:Y:S01]  /*5bd0*/  SHF.L.U64.HI R141, R207.reuse, 0x1, R183 ;  /* 0x00000001cf8d7819 */ /* 0x040fe200000102b7 */
[----:B------:R-:W-:Y:S01]  /*5be0*/  IMAD.SHL.U32 R144, R207, 0x2, RZ ;  /* 0x00000002cf907824 */ /* 0x000fe200078e00ff */
[----:B------:R-:W-:Y:S01]  /*5bf0*/  IADD3 R0, R0, -0x40, R2 ;  /* 0xffffffc000007810 */ /* 0x000fe20007ffe002 */
[----:B------:R-:W-:Y:S01]  /*5c00*/  IMAD.SHL.U32 R143, R208, 0x2, RZ ;  /* 0x00000002d08f7824 */ /* 0x000fe200078e00ff */
[----:B------:R-:W-:Y:S01]  /*5c10*/  SHF.R.S32.HI R183, RZ, 0x1f, R196 ;  /* 0x0000001fffb77819 */ /* 0x000fe200000114c4 */
[----:B------:R-:W-:Y:S01]  /*5c20*/  IMAD.SHL.U32 R142, R196, 0x2, RZ ;  /* 0x00000002c48e7824 */ /* 0x000fe200078e00ff */
        /* <DEDUP_REMOVED lines=27> */
.L_x_4164:
        /* <DEDUP_REMOVED lines=21> */
.L_x_4165:
        /* <DEDUP_REMOVED lines=21> */
.L_x_4124:
[----:B------:R-:W-:Y:S05]  /*6080*/  BSYNC B0 ;  /* 0x0000000000007941 */ /* 0x000fea0003800000 */
.L_x_4123:
        /* <DEDUP_REMOVED lines=12> */
.L_x_4166:
[----:B--2---:R-:W-:Y:S05]  /*6150*/  IMAD.IADD R0, R125, 0x1, R0 ;  /* 0x000000017d007824 */ /* 0x004fea00078e0200 */
[C---:B------:R-:W-:Y:S02]  /*6160*/  ISETP.GT.AND P6, PT, R0.reuse, RZ, PT ;  /* 0x000000ff0000720c */ /* 0x040fe40003fc4270 */
[C---:B------:R-:W-:Y:S02]  /*6170*/  ISETP.GT.AND P5, PT, R0.reuse, 0x1, PT ;  /* 0x000000010000780c */ /* 0x040fe40003fa4270 */
[C---:B------:R-:W-:Y:S02]  /*6180*/  ISETP.GT.AND P2, PT, R0.reuse, 0x8, PT ;  /* 0x000000080000780c */ /* 0x040fe40003f44270 */
        /* <DEDUP_REMOVED lines=41> */
[----:B------:R-:W-:Y:S02]  /*6420*/  ISETP.GT.AND P0, PT, R0, 0x1, PT ;  /* 0x000000010000780c */ /* 0x000fe40003f04270 */
[----:B------:R-:W-:Y:S02]  /*6430*/  FSEL R6, R6, -INF , P2 ;  /* 0xff80000006067808 */ /* 0x000fe40001000000 */
[----:B------:R-:W-:Y:S02]  /*6440*/  FSEL R7, R7, -INF , P0 ;  /* 0xff80000007077808 */ /* 0x000fe40000000000 */
[----:B------:R-:W-:Y:S02]  /*6450*/  ISETP.GT.AND P2, PT, R0, 0x8, PT ;  /* 0x000000080000780c */ /* 0x000fe40003f44270 */
[----:B-1----:R-:W-:Y:S02]  /*6460*/  FMNMX.FTZ R124, R6, R127, !PT ;  /* 0x0000007f067c7209 */ /* 0x002fe40007810000 */
[----:B------:R-:W-:Y:S02]  /*6470*/  ISETP.GT.AND P0, PT, R0, 0x9, PT ;  /* 0x000000090000780c */ /* 0x000fe40003f04270 */
[----:B------:R-:W-:Y:S02]  /*6480*/  FSEL R10, R10, -INF , P2 ;  /* 0xff8000000a0a7808 */ /* 0x000fe40001000000 */
[----:B------:R-:W-:Y:S02]  /*6490*/  FMNMX.FTZ R124, R7, R124, !PT ;  /* 0x0000007c077c7209 */ /* 0x000fe40007810000 */
[----:B------:R-:W-:Y:S02]  /*64a0*/  FSEL R11, R11, -INF , P0 ;  /* 0xff8000000b0b7808 */ /* 0x000fe40000000000 */
[----:B------:R-:W-:Y:S02]  /*64b0*/  ISETP.GT.AND P2, PT, R0, 0x10, PT ;  /* 0x000000100000780c */ /* 0x000fe40003f44270 */
[----:B------:R-:W-:Y:S02]  /*64c0*/  FMNMX.FTZ R124, R10, R124, !PT ;  /* 0x0000007c0a7c7209 */ /* 0x000fe40007810000 */
        /* <DEDUP_REMOVED lines=10> */
[C---:B------:R-:W-:Y:S02]  /*6570*/  ISETP.GT.AND P2, PT, R0.reuse, 0x20, PT ;  /* 0x000000200000780c */ /* 0x040fe40003f44270 */
[----:B------:R-:W-:Y:S02]  /*6580*/  FMNMX.FTZ R124, R147, R124, !PT ;  /* 0x0000007c937c7209 */ /* 0x000fe40007810000 */
[----:B------:R-:W-:Y:S02]  /*6590*/  FMNMX.FTZ R2, R183, R2, !PT ;  /* 0x00000002b7027209 */ /* 0x000fe40007810000 */
[----:B------:R-:W-:Y:S02]  /*65a0*/  ISETP.GT.AND P0, PT, R0, 0x21, PT ;  /* 0x000000210000780c */ /* 0x000fe40003f04270 */
[----:B------:R-:W-:Y:S02]  /*65b0*/  FSEL R153, R22, -INF , P2 ;  /* 0xff80000016997808 */ /* 0x000fe40001000000 */
[----:B------:R-:W-:Y:S02]  /*65c0*/  FMNMX.FTZ R124, R148, R124, !PT ;  /* 0x0000007c947c7209 */ /* 0x000fe40007810000 */
[----:B------:R-:W-:Y:S02]  /*65d0*/  FMNMX.FTZ R2, R159, R2, !PT ;  /* 0x000000029f027209 */ /* 0x000fe40007810000 */
[----:B------:R-:W-:Y:S02]  /*65e0*/  FSEL R154, R23, -INF , P0 ;  /* 0xff800000179a7808 */ /* 0x000fe40000000000 */
[----:B------:R-:W-:Y:S02]  /*65f0*/  ISETP.GT.AND P2, PT, R0, 0x28, PT ;  /* 0x000000280000780c */ /* 0x000fe40003f44270 */
[----:B------:R-:W-:Y:S02]  /*6600*/  FMNMX.FTZ R124, R153, R124, !PT ;  /* 0x0000007c997c7209 */ /* 0x000fe40007810000 */
[----:B------:R-:W-:Y:S02]  /*6610*/  FMNMX.FTZ R2, R158, R2, !PT ;  /* 0x000000029e027209 */ /* 0x000fe40007810000 */
[----:B------:R-:W-:Y:S02]  /*6620*/  ISETP.GT.AND P0, PT, R0, 0x29, PT ;  /* 0x000000290000780c */ /* 0x000fe40003f04270 */
[----:B------:R-:W-:Y:S02]  /*6630*/  FSEL R155, R26, -INF , P2 ;  /* 0xff8000001a9b7808 */ /* 0x000fe40001000000 */
[----:B------:R-:W-:Y:S02]  /*6640*/  FMNMX.FTZ R124, R154, R124, !PT ;  /* 0x0000007c9a7c7209 */ /* 0x000fe40007810000 */
        /* <DEDUP_REMOVED lines=27> */
.L_x_4167:
[C---:B------:R-:W-:Y:S01]  /*6800*/  FSETP.NEU.FTZ.AND P0, PT, R125.reuse, -INF , PT ;  /* 0xff8000007d00780b */ /* 0x040fe20003f1d000 */
[C---:B------:R-:W-:Y:S01]  /*6810*/  FMUL.FTZ R144, R125.reuse, c[0x0][0x2d0] ;  /* 0x0000b4007d907a20 */ /* 0x040fe20000410000 */
[----:B---3--:R-:W-:Y:S01]  /*6820*/  FMNMX.FTZ R3, R0, R124, !PT ;  /* 0x0000007c00037209 */ /* 0x008fe20007810000 */
[----:B------:R-:W-:Y:S01]  /*6830*/  WARPSYNC 0xffffffff ;  /* 0xffffffff00007948 */ /* 0x000fe20003800000 */
[----:B------:R-:W-:Y:S01]  /*6840*/  FSEL R2, R125, RZ, P0 ;  /* 0x000000ff7d027208 */ /* 0x000fe20000000000 */
[----:B------:R-:W1:Y:S01]  /*6850*/  LDSM.16.MT88.4 R140, [R163] ;  /* 0x00000000a38c783b */ /* 0x000e620000004200 */
[----:B------:R-:W-:Y:S01]  /*6860*/  FSEL R144, R144, RZ, P0 ;  /* 0x000000ff90907208 */ /* 0x000fe20000000000 */
[C---:B--2---:R-:W-:Y:S01]  /*6870*/  FMUL.FTZ R124, R3.reuse, c[0x0][0x2d0] ;  /* 0x0000b400037c7a20 */ /* 0x044fe20000410000 */
[----:B------:R-:W-:Y:S01]  /*6880*/  FSETP.NEU.FTZ.AND P0, PT, R3, -INF , PT ;  /* 0xff8000000300780b */ /* 0x000fe20003f1d000 */
[----:B------:R-:W-:Y:S02]  /*6890*/  FADD.FTZ R0, -R2, R126 ;  /* 0x0000007e02007221 */ /* 0x000fe40000010100 */
[--C-:B------:R-:W-:Y:S01]  /*68a0*/  FFMA.FTZ R4, R4, c[0x0][0x2d0], -R144.reuse ;  /* 0x0000b40004047a23 */ /* 0x100fe20000010890 */
[----:B------:R-:W-:Y:S01]  /*68b0*/  FSEL R124, R124, RZ, P0 ;  /* 0x000000ff7c7c7208 */ /* 0x000fe20000000000 */
[----:B------:R-:W-:Y:S02]  /*68c0*/  FMUL.FTZ R0, R0, c[0x0][0x2d0] ;  /* 0x0000b40000007a20 */ /* 0x000fe40000410000 */
[----:B------:R-:W-:Y:S01]  /*68d0*/  FFMA.FTZ R5, R5, c[0x0][0x2d0], -R144 ;  /* 0x0000b40005057a23 */ /* 0x000fe20000010890 */
[----:B------:R-:W-:Y:S01]  /*68e0*/  MUFU.EX2 R136, R4 ;  /* 0x0000000400887308 */ /* 0x000fe20000000800 */
[--C-:B------:R-:W-:Y:S02]  /*68f0*/  FFMA.FTZ R6, R6, c[0x0][0x2d0], -R124.reuse ;  /* 0x0000b40006067a23 */ /* 0x100fe4000001087c */
[----:B------:R-:W-:Y:S02]  /*6900*/  FFMA.FTZ R7, R7, c[0x0][0x2d0], -R124 ;  /* 0x0000b40007077a23 */ /* 0x000fe4000001087c */
[--C-:B------:R-:W-:Y:S02]  /*6910*/  FFMA.FTZ R8, R8, c[0x0][0x2d0], -R144.reuse ;  /* 0x0000b40008087a23 */ /* 0x100fe40000010890 */
[----:B------:R-:W-:Y:S02]  /*6920*/  FFMA.FTZ R9, R9, c[0x0][0x2d0], -R144 ;  /* 0x0000b40009097a23 */ /* 0x000fe40000010890 */
[--C-:B------:R-:W-:Y:S01]  /*6930*/  FFMA.FTZ R10, R10, c[0x0][0x2d0], -R124.reuse ;  /* 0x0000b4000a0a7a23 */ /* 0x100fe2000001087c */
[----:B------:R2:W-:Y:S01]  /*6940*/  MUFU.EX2 R2, R0 ;  /* 0x0000000000027308 */ /* 0x0005e20000000800 */
[----:B------:R-:W-:Y:S09]  /*6950*/  FFMA.FTZ R11, R11, c[0x0][0x2d0], -R124 ;  /* 0x0000b4000b0b7a23 */ /* 0x000ff2000001087c */
[----:B------:R-:W-:Y:S10]  /*6960*/  MUFU.EX2 R198, R5 ;  /* 0x0000000500c67308 */ /* 0x000ff40000000800 */
[----:B------:R-:W-:Y:S01]  /*6970*/  MUFU.EX2 R126, R6 ;  /* 0x00000006007e7308 */ /* 0x000fe20000000800 */
[----:B--2---:R-:W-:Y:S02]  /*6980*/  FSEL R0, R3, RZ, P0 ;  /* 0x000000ff03007208 */ /* 0x004fe40000000000 */
[C---:B------:R-:W-:Y:S02]  /*6990*/  ISETP.GT.AND P0, PT, R187.reuse, R213, PT ;  /* 0x000000d5bb00720c */ /* 0x040fe40003f04270 */
[----:B------:R-:W-:Y:S01]  /*69a0*/  IADD3 R187, R187, -0x1, RZ ;  /* 0xffffffffbbbb7810 */ /* 0x000fe20007ffe0ff */
[----:B------:R-:W-:Y:S04]  /*69b0*/  FADD.FTZ R0, -R0, R127 ;  /* 0x0000007f00007221 */ /* 0x000fe80000010100 */
[----:B------:R-:W-:Y:S01]  /*69c0*/  MUFU.EX2 R197, R7 ;  /* 0x0000000700c57308 */ /* 0x000fe20000000800 */
[----:B------:R-:W-:Y:S09]  /*69d0*/  FMUL.FTZ R0, R0, c[0x0][0x2d0] ;  /* 0x0000b40000007a20 */ /* 0x000ff20000410000 */
[----:B------:R-:W-:Y:S10]  /*69e0*/  MUFU.EX2 R0, R0 ;  /* 0x0000000000007308 */ /* 0x000ff40000000800 */
[----:B------:R-:W-:Y:S10]  /*69f0*/  MUFU.EX2 R200, R8 ;  /* 0x0000000800c87308 */ /* 0x000ff40000000800 */
[----:B------:R-:W-:Y:S10]  /*6a00*/  MUFU.EX2 R201, R9 ;  /* 0x0000000900c97308 */ /* 0x000ff40000000800 */
[----:B------:R-:W-:Y:S10]  /*6a10*/  MUFU.EX2 R199, R10 ;  /* 0x0000000a00c77308 */ /* 0x000ff40000000800 */
[----:B------:R-:W2:Y:S02]  /*6a20*/  MUFU.EX2 R209, R11 ;  /* 0x0000000b00d17308 */ /* 0x000ea40000000800 */
[----:B--2---:R-:W-:Y:S01]  /*6a30*/  F2FP.PACK_AB R139, R209, R199 ;  /* 0x000000c7d18b723e */ /* 0x004fe200000000ff */
[C---:B------:R-:W-:Y:S01]  /*6a40*/  FMUL.FTZ R4, R2.reuse, R128 ;  /* 0x0000008002047220 */ /* 0x040fe20000410000 */
[----:B------:R-:W-:Y:S01]  /*6a50*/  F2FP.PACK_AB R138, R201, R200 ;  /* 0x000000c8c98a723e */ /* 0x000fe200000000ff */
[----:B------:R-:W-:Y:S01]  /*6a60*/  FMUL.FTZ R5, R2, R129 ;  /* 0x0000008102057220 */ /* 0x000fe20000410000 */
[----:B------:R-:W-:Y:S01]  /*6a70*/  F2FP.PACK_AB R137, R197, R126 ;  /* 0x0000007ec589723e */ /* 0x000fe200000000ff */
[C---:B------:R-:W-:Y:S02]  /*6a80*/  FMUL.FTZ R6, R0.reuse, R130 ;  /* 0x0000008200067220 */ /* 0x040fe40000410000 */
[----:B------:R-:W-:Y:S02]  /*6a90*/  FMUL.FTZ R7, R0, R131 ;  /* 0x0000008300077220 */ /* 0x000fe40000410000 */
[----:B------:R-:W2:Y:S01]  /*6aa0*/  LDSM.16.MT88.4 R128, [R164] ;  /* 0x00000000a480783b */ /* 0x000ea20000004200 */
[C---:B------:R-:W-:Y:S02]  /*6ab0*/  FMUL.FTZ R12, R2.reuse, R100 ;  /* 0x00000064020c7220 */ /* 0x040fe40000410000 */
[----:B------:R-:W-:Y:S02]  /*6ac0*/  FMUL.FTZ R13, R2, R101 ;  /* 0x00000065020d7220 */ /* 0x000fe40000410000 */
[C---:B------:R-:W-:Y:S02]  /*6ad0*/  FMUL.FTZ R14, R0.reuse, R102 ;  /* 0x00000066000e7220 */ /* 0x040fe40000410000 */
[----:B------:R-:W-:Y:S02]  /*6ae0*/  FMUL.FTZ R15, R0, R103 ;  /* 0x00000067000f7220 */ /* 0x000fe40000410000 */
[----:B------:R-:W3:Y:S01]  /*6af0*/  LDSM.16.MT88.4 R100, [R166] ;  /* 0x00000000a664783b */ /* 0x000ee20000004200 */
[C---:B------:R-:W-:Y:S02]  /*6b00*/  FMUL.FTZ R25, R2.reuse, R113 ;  /* 0x0000007102197220 */ /* 0x040fe40000410000 */
[----:B------:R-:W-:Y:S01]  /*6b10*/  FFMA.FTZ R113, R2, R202, R136 ;  /* 0x000000ca02717223 */ /* 0x000fe20000010088 */
[----:B------:R-:W-:Y:S01]  /*6b20*/  F2FP.PACK_AB R136, R198, R136 ;  /* 0x00000088c688723e */ /* 0x000fe200000000ff */
[C---:B------:R-:W-:Y:S02]  /*6b30*/  FMUL.FTZ R8, R2.reuse, R132 ;  /* 0x0000008402087220 */ /* 0x040fe40000410000 */
[----:B------:R-:W-:Y:S02]  /*6b40*/  FMUL.FTZ R9, R2, R133 ;  /* 0x0000008502097220 */ /* 0x000fe40000410000 */
[C---:B------:R-:W-:Y:S02]  /*6b50*/  FMUL.FTZ R10, R0.reuse, R134 ;  /* 0x00000086000a7220 */ /* 0x040fe40000410000 */
[C---:B-1----:R-:W-:Y:S05]  /*6b60*/  HMMA.16816.F32 R4, R136.reuse, R140, R4 ;  /* 0x0000008c8804723c */ /* 0x042fea0000001804 */
[----:B------:R-:W-:Y:S02]  /*6b70*/  FMUL.FTZ R11, R0, R135 ;  /* 0x00000087000b7220 */ /* 0x000fe40000410000 */
[----:B------:R-:W-:Y:S01]  /*6b80*/  LDSM.16.MT88.4 R132, [R163+0x1800] ;  /* 0x00180000a384783b */ /* 0x000fe20000004200 */
[C---:B------:R-:W-:Y:S04]  /*6b90*/  FMUL.FTZ R16, R2.reuse, R104 ;  /* 0x0000006802107220 */ /* 0x040fe80000410000 */
[C---:B------:R-:W-:Y:S03]  /*6ba0*/  HMMA.16816.F32 R8, R136.reuse, R142, R8 ;  /* 0x0000008e8808723c */ /* 0x040fe60000001808 */
[----:B------:R-:W-:Y:S02]  /*6bb0*/  FMUL.FTZ R17, R2, R105 ;  /* 0x0000006902117220 */ /* 0x000fe40000410000 */
[C---:B------:R-:W-:Y:S02]  /*6bc0*/  FMUL.FTZ R18, R0.reuse, R106 ;  /* 0x0000006a00127220 */ /* 0x040fe40000410000 */
[----:B------:R-:W-:Y:S01]  /*6bd0*/  FMUL.FTZ R19, R0, R107 ;  /* 0x0000006b00137220 */ /* 0x000fe20000410000 */
[C---:B--2---:R-:W-:Y:S01]  /*6be0*/  HMMA.16816.F32 R12, R136.reuse, R128, R12 ;  /* 0x00000080880c723c */ /* 0x044fe2000000180c */
[----:B------:R-:W-:Y:S03]  /*6bf0*/  LDSM.16.MT88.4 R104, [R163+0x800] ;  /* 0x00080000a368783b */ /* 0x000fe60000004200 */
[C---:B------:R-:W-:Y:S02]  /*6c00*/  FMUL.FTZ R20, R2.reuse, R108 ;  /* 0x0000006c02147220 */ /* 0x040fe40000410000 */
[----:B------:R-:W-:Y:S02]  /*6c10*/  FMUL.FTZ R21, R2, R109 ;  /* 0x0000006d02157220 */ /* 0x000fe40000410000 */
[C---:B------:R-:W-:Y:S04]  /*6c20*/  HMMA.16816.F32 R16, R136.reuse, R130, R16 ;  /* 0x000000828810723c */ /* 0x040fe80000001810 */
[C---:B------:R-:W-:Y:S02]  /*6c30*/  FMUL.FTZ R22, R0.reuse, R110 ;  /* 0x0000006e00167220 */ /* 0x040fe40000410000 */
[C---:B------:R-:W-:Y:S02]  /*6c40*/  FMUL.FTZ R23, R0.reuse, R111 ;  /* 0x0000006f00177220 */ /* 0x040fe40000410000 */
[----:B------:R-:W-:Y:S01]  /*6c50*/  LDSM.16.MT88.4 R108, [R164+0x800] ;  /* 0x00080000a46c783b */ /* 0x000fe20000004200 */
[C---:B------:R-:W-:Y:S03]  /*6c60*/  FMUL.FTZ R26, R0.reuse, R114 ;  /* 0x00000072001a7220 */ /* 0x040fe60000410000 */
[----:B------:R-:W-:Y:S01]  /*6c70*/  FMUL.FTZ R27, R0, R115 ;  /* 0x00000073001b7220 */ /* 0x000fe20000410000 */
[C---:B---3--:R-:W-:Y:S03]  /*6c80*/  HMMA.16816.F32 R20, R136.reuse, R100, R20 ;  /* 0x000000648814723c */ /* 0x048fe60000001814 */
[----:B------:R-:W-:Y:S02]  /*6c90*/  FMUL.FTZ R24, R2, R112 ;  /* 0x0000007002187220 */ /* 0x000fe40000410000 */
[C---:B------:R-:W-:Y:S02]  /*6ca0*/  FMUL.FTZ R34, R0.reuse, R122 ;  /* 0x0000007a00227220 */ /* 0x040fe40000410000 */
[----:B------:R-:W-:Y:S02]  /*6cb0*/  FMUL.FTZ R35, R0, R123 ;  /* 0x0000007b00237220 */ /* 0x000fe40000410000 */
[----:B------:R-:W-:Y:S01]  /*6cc0*/  FFMA.FTZ R112, R145, c[0x0][0x2d0], -R124 ;  /* 0x0000b40091707a23 */ /* 0x000fe2000001087c */
[C---:B------:R-:W-:Y:S01]  /*6cd0*/  HMMA.16816.F32 R24, R136.reuse, R102, R24 ;  /* 0x000000668818723c */ /* 0x040fe20000001818 */
[----:B------:R-:W1:Y:S02]  /*6ce0*/  LDSM.16.MT88.4 R100, [R165] ;  /* 0x00000000a564783b */ /* 0x000e640000004200 */
[C---:B------:R-:W-:Y:S01]  /*6cf0*/  FMUL.FTZ R28, R2.reuse, R116 ;  /* 0x00000074021c7220 */ /* 0x040fe20000410000 */
[----:B------:R-:W-:Y:S01]  /*6d00*/  MUFU.EX2 R128, R112 ;  /* 0x0000007000807308 */ /* 0x000fe20000000800 */
[----:B------:R-:W-:Y:S02]  /*6d10*/  FMUL.FTZ R29, R2, R117 ;  /* 0x00000075021d7220 */ /* 0x000fe40000410000 */
[C---:B------:R-:W-:Y:S02]  /*6d20*/  FMUL.FTZ R30, R0.reuse, R118 ;  /* 0x00000076001e7220 */ /* 0x040fe40000410000 */
[----:B------:R-:W-:Y:S03]  /*6d30*/  FMUL.FTZ R31, R0, R119 ;  /* 0x00000077001f7220 */ /* 0x000fe60000410000 */
[--C-:B------:R-:W-:Y:S02]  /*6d40*/  FFMA.FTZ R117, R191, c[0x0][0x2d0], -R144.reuse ;  /* 0x0000b400bf757a23 */ /* 0x100fe40000010890 */
[--C-:B------:R-:W-:Y:S02]  /*6d50*/  FFMA.FTZ R116, R190, c[0x0][0x2d0], -R144.reuse ;  /* 0x0000b400be747a23 */ /* 0x100fe40000010890 */
[----:B------:R-:W-:Y:S01]  /*6d60*/  MUFU.EX2 R141, R117 ;  /* 0x00000075008d7308 */ /* 0x000fe20000000800 */
[C---:B------:R-:W-:Y:S02]  /*6d70*/  FMUL.FTZ R32, R2.reuse, R120 ;  /* 0x0000007802207220 */ /* 0x040fe40000410000 */
[C---:B------:R-:W-:Y:S02]  /*6d80*/  FMUL.FTZ R33, R2.reuse, R121 ;  /* 0x0000007902217220 */ /* 0x040fe40000410000 */
        /* <DEDUP_REMOVED lines=65> */
[----:B------:R-:W-:Y:S02]  /*71a0*/  FMUL.FTZ R91, R0, R91 ;  /* 0x0000005b005b7220 */ /* 0x000fe40000410000 */
[C---:B------:R-:W-:Y:S02]  /*71b0*/  FMUL.FTZ R92, R2.reuse, R92 ;  /* 0x0000005c025c7220 */ /* 0x040fe40000410000 */
[C---:B------:R-:W-:Y:S04]  /*71c0*/  FMUL.FTZ R93, R2.reuse, R93 ;  /* 0x0000005d025d7220 */ /* 0x040fe80000410000 */
[C---:B------:R-:W-:Y:S02]  /*71d0*/  FMUL.FTZ R96, R2.reuse, R96 ;  /* 0x0000006002607220 */ /* 0x040fe40000410000 */
[----:B------:R-:W-:Y:S02]  /*71e0*/  FMUL.FTZ R97, R2, R97 ;  /* 0x0000006102617220 */ /* 0x000fe40000410000 */
[----:B------:R-:W-:Y:S02]  /*71f0*/  FFMA.FTZ R2, R152, c[0x0][0x2d0], -R144 ;  /* 0x0000b40098027a23 */ /* 0x000fe40000010890 */
[C---:B------:R-:W-:Y:S02]  /*7200*/  FMUL.FTZ R94, R0.reuse, R94 ;  /* 0x0000005e005e7220 */ /* 0x040fe40000410000 */
[----:B------:R2:W-:Y:S01]  /*7210*/  MUFU.EX2 R121, R2 ;  /* 0x0000000200797308 */ /* 0x0005e20000000800 */
[C---:B------:R-:W-:Y:S02]  /*7220*/  FMUL.FTZ R95, R0.reuse, R95 ;  /* 0x0000005f005f7220 */ /* 0x040fe40000410000 */
[C---:B------:R-:W-:Y:S02]  /*7230*/  FMUL.FTZ R98, R0.reuse, R98 ;  /* 0x0000006200627220 */ /* 0x040fe40000410000 */
[C---:B------:R-:W-:Y:S02]  /*7240*/  FMUL.FTZ R99, R0.reuse, R99 ;  /* 0x0000006300637220 */ /* 0x040fe40000410000 */
[----:B------:R-:W-:Y:S04]  /*7250*/  FFMA.FTZ R0, R0, R206, R126 ;  /* 0x000000ce00007223 */ /* 0x000fe8000001007e */
[----:B------:R-:W-:Y:S02]  /*7260*/  FADD.FTZ R119, R197, R0 ;  /* 0x00000000c5777221 */ /* 0x000fe40000010000 */
[--C-:B------:R-:W-:Y:S02]  /*7270*/  FFMA.FTZ R0, R183, c[0x0][0x2d0], -R144.reuse ;  /* 0x0000b400b7007a23 */ /* 0x100fe40000010890 */
[----:B------:R-:W-:Y:S01]  /*7280*/  FADD.FTZ R119, R199, R119 ;  /* 0x00000077c7777221 */ /* 0x000fe20000010000 */
[C---:B-1----:R-:W-:Y:S03]  /*7290*/  HMMA.16816.F32 R52, R136.reuse, R100, R52 ;  /* 0x000000648834723c */ /* 0x042fe60000001834 */
[--C-:B--2---:R-:W-:Y:S04]  /*72a0*/  FFMA.FTZ R2, R151, c[0x0][0x2d0], -R144.reuse ;  /* 0x0000b40097027a23 */ /* 0x104fe80000010890 */
[----:B------:R1:W2:Y:S01]  /*72b0*/  MUFU.EX2 R129, R2 ;  /* 0x0000000200817308 */ /* 0x0002a20000000800 */
[C---:B------:R-:W-:Y:S01]  /*72c0*/  HMMA.16816.F32 R56, R136.reuse, R102, R56 ;  /* 0x000000668838723c */ /* 0x040fe20000001838 */
[----:B------:R-:W3:Y:S03]  /*72d0*/  LDSM.16.MT88.4 R100, [R165+0x2000] ;  /* 0x00200000a564783b */ /* 0x000ee60000004200 */
[--C-:B-1----:R-:W-:Y:S05]  /*72e0*/  FFMA.FTZ R2, R150, c[0x0][0x2d0], -R144.reuse ;  /* 0x0000b40096027a23 */ /* 0x102fea0000010890 */
[----:B------:R1:W-:Y:S01]  /*72f0*/  MUFU.EX2 R204, R2 ;  /* 0x0000000200cc7308 */ /* 0x0003e20000000800 */
[C---:B---3--:R-:W-:Y:S08]  /*7300*/  HMMA.16816.F32 R60, R136.reuse, R100, R60 ;  /* 0x00000064883c723c */ /* 0x048ff0000000183c */
[C---:B------:R-:W-:Y:S01]  /*7310*/  HMMA.16816.F32 R64, R136.reuse, R102, R64 ;  /* 0x000000668840723c */ /* 0x040fe20000001840 */
[----:B------:R-:W3:Y:S03]  /*7320*/  LDSM.16.MT88.4 R100, [R163+0x4000] ;  /* 0x00400000a364783b */ /* 0x000ee60000004200 */
[--C-:B-1----:R-:W-:Y:S02]  /*7330*/  FFMA.FTZ R2, R149, c[0x0][0x2d0], -R144.reuse ;  /* 0x0000b40095027a23 */ /* 0x102fe40000010890 */
[----:B------:R1:W-:Y:S10]  /*7340*/  MUFU.EX2 R149, R0 ;  /* 0x0000000000957308 */ /* 0x0003f40000000800 */
[----:B------:R4:W-:Y:S01]  /*7350*/  MUFU.EX2 R205, R2 ;  /* 0x0000000200cd7308 */ /* 0x0009e20000000800 */
[----:B-1----:R-:W-:Y:S09]  /*7360*/  FFMA.FTZ R0, R159, c[0x0][0x2d0], -R144 ;  /* 0x0000b4009f007a23 */ /* 0x002ff20000010890 */
[----:B------:R1:W-:Y:S01]  /*7370*/  MUFU.EX2 R151, R0 ;  /* 0x0000000000977308 */ /* 0x0003e20000000800 */
[----:B----4-:R-:W-:Y:S01]  /*7380*/  FFMA.FTZ R2, R146, c[0x0][0x2d0], -R124 ;  /* 0x0000b40092027a23 */ /* 0x010fe2000001087c */
[C---:B---3--:R-:W-:Y:S08]  /*7390*/  HMMA.16816.F32 R68, R136.reuse, R100, R68 ;  /* 0x000000648844723c */ /* 0x048ff00000001844 */
[----:B------:R3:W4:Y:S01]  /*73a0*/  MUFU.EX2 R120, R2 ;  /* 0x0000000200787308 */ /* 0x0007220000000800 */
[C---:B------:R-:W-:Y:S01]  /*73b0*/  HMMA.16816.F32 R72, R136.reuse, R102, R72 ;  /* 0x000000668848723c */ /* 0x040fe20000001848 */
[----:B------:R-:W5:Y:S02]  /*73c0*/  LDSM.16.MT88.4 R100, [R164+0x4000] ;  /* 0x00400000a464783b */ /* 0x000f640000004200 */
[----:B-1----:R-:W-:Y:S06]  /*73d0*/  FFMA.FTZ R0, R158, c[0x0][0x2d0], -R144 ;  /* 0x0000b4009e007a23 */ /* 0x002fec0000010890 */
[----:B------:R1:W-:Y:S03]  /*73e0*/  MUFU.EX2 R150, R0 ;  /* 0x0000000000967308 */ /* 0x0003e60000000800 */
[----:B---3--:R-:W-:Y:S07]  /*73f0*/  FFMA.FTZ R2, R147, c[0x0][0x2d0], -R124 ;  /* 0x0000b40093027a23 */ /* 0x008fee000001087c */
[----:B------:R3:W-:Y:S01]  /*7400*/  MUFU.EX2 R203, R2 ;  /* 0x0000000200cb7308 */ /* 0x0007e20000000800 */
[----:B-1----:R-:W-:Y:S01]  /*7410*/  FFMA.FTZ R0, R157, c[0x0][0x2d0], -R144 ;  /* 0x0000b4009d007a23 */ /* 0x002fe20000010890 */
[C---:B-----5:R-:W-:Y:S08]  /*7420*/  HMMA.16816.F32 R76, R136.reuse, R100, R76 ;  /* 0x00000064884c723c */ /* 0x060ff0000000184c */
[----:B------:R1:W-:Y:S01]  /*7430*/  MUFU.EX2 R152, R0 ;  /* 0x0000000000987308 */ /* 0x0003e20000000800 */
[--C-:B---3--:R-:W-:Y:S01]  /*7440*/  FFMA.FTZ R2, R148, c[0x0][0x2d0], -R124.reuse ;  /* 0x0000b40094027a23 */ /* 0x108fe2000001087c */
[C---:B------:R-:W-:Y:S01]  /*7450*/  HMMA.16816.F32 R80, R136.reuse, R102, R80 ;  /* 0x000000668850723c */ /* 0x040fe20000001850 */
[----:B------:R-:W3:Y:S07]  /*7460*/  LDSM.16.MT88.4 R100, [R166+0x4000] ;  /* 0x00400000a664783b */ /* 0x000eee0000004200 */
[----:B------:R5:W2:Y:S01]  /*7470*/  MUFU.EX2 R202, R2 ;  /* 0x0000000200ca7308 */ /* 0x000aa20000000800 */
[--C-:B-1----:R-:W-:Y:S09]  /*7480*/  FFMA.FTZ R0, R153, c[0x0][0x2d0], -R124.reuse ;  /* 0x0000b40099007a23 */ /* 0x102ff2000001087c */
[----:B------:R1:W-:Y:S01]  /*7490*/  MUFU.EX2 R148, R0 ;  /* 0x0000000000947308 */ /* 0x0003e20000000800 */
[----:B-----5:R-:W-:Y:S02]  /*74a0*/  FADD.FTZ R2, R198, R113 ;  /* 0x00000071c6027221 */ /* 0x020fe40000010000 */
[----:B------:R-:W-:Y:S01]  /*74b0*/  LDSM.16.MT88.4 R112, [R166+0x1000] ;  /* 0x00100000a670783b */ /* 0x000fe20000004200 */
[C---:B---3--:R-:W-:Y:S03]  /*74c0*/  HMMA.16816.F32 R84, R136.reuse, R100, R84 ;  /* 0x000000648854723c */ /* 0x048fe60000001854 */
[--C-:B-1----:R-:W-:Y:S05]  /*74d0*/  FFMA.FTZ R0, R154, c[0x0][0x2d0], -R124.reuse ;  /* 0x0000b4009a007a23 */ /* 0x102fea000001087c */
[C---:B------:R-:W-:Y:S01]  /*74e0*/  HMMA.16816.F32 R88, R136.reuse, R102, R88 ;  /* 0x000000668858723c */ /* 0x040fe20000001858 */
[----:B------:R-:W1:Y:S01]  /*74f0*/  LDSM.16.MT88.4 R100, [R165+0x4000] ;  /* 0x00400000a564783b */ /* 0x000e620000004200 */
[----:B------:R3:W-:Y:S02]  /*7500*/  MUFU.EX2 R147, R0 ;  /* 0x0000000000937308 */ /* 0x0007e40000000800 */
[--C-:B---3--:R-:W-:Y:S08]  /*7510*/  FFMA.FTZ R0, R155, c[0x0][0x2d0], -R124.reuse ;  /* 0x0000b4009b007a23 */ /* 0x108ff0000001087c */
[----:B------:R3:W-:Y:S01]  /*7520*/  MUFU.EX2 R146, R0 ;  /* 0x0000000000927308 */ /* 0x0007e20000000800 */
[C---:B-1----:R-:W-:Y:S07]  /*7530*/  HMMA.16816.F32 R92, R136.reuse, R100, R92 ;  /* 0x00000064885c723c */ /* 0x042fee000000185c */
[----:B--2---:R-:W-:Y:S01]  /*7540*/  F2FP.PACK_AB R100, R129, R121 ;  /* 0x000000798164723e */ /* 0x004fe200000000ff */
[----:B------:R-:W-:Y:S04]  /*7550*/  HMMA.16816.F32 R96, R136, R102, R96 ;  /* 0x000000668860723c */ /* 0x000fe80000001860 */
[----:B----4-:R-:W-:Y:S01]  /*7560*/  F2FP.PACK_AB R101, R128, R120 ;  /* 0x000000788065723e */ /* 0x010fe200000000ff */
[----:B---3--:R-:W-:Y:S02]  /*7570*/  FFMA.FTZ R0, R156, c[0x0][0x2d0], -R124 ;  /* 0x0000b4009c007a23 */ /* 0x008fe4000001087c */
[----:B------:R-:W-:Y:S02]  /*7580*/  F2FP.PACK_AB R102, R205, R204 ;  /* 0x000000cccd66723e */ /* 0x000fe400000000ff */
[----:B------:R-:W-:Y:S01]  /*7590*/  F2FP.PACK_AB R103, R202, R203 ;  /* 0x000000cbca67723e */ /* 0x000fe200000000ff */
[----:B------:R1:W-:Y:S02]  /*75a0*/  MUFU.EX2 R145, R0 ;  /* 0x0000000000917308 */ /* 0x0003e40000000800 */
[----:B------:R-:W-:Y:S04]  /*75b0*/  F2FP.PACK_AB R136, R142, R141 ;  /* 0x0000008d8e88723e */ /* 0x000fe800000000ff */
[C---:B------:R-:W-:Y:S08]  /*75c0*/  HMMA.16816.F32 R4, R100.reuse, R104, R4 ;  /* 0x000000686404723c */ /* 0x040ff00000001804 */
[C---:B------:R-:W-:Y:S01]  /*75d0*/  HMMA.16816.F32 R8, R100.reuse, R106, R8 ;  /* 0x0000006a6408723c */ /* 0x040fe20000001808 */
[----:B------:R-:W2:Y:S07]  /*75e0*/  LDSM.16.MT88.4 R104, [R166+0x800] ;  /* 0x00080000a668783b */ /* 0x000eae0000004200 */
[C---:B------:R-:W-:Y:S04]  /*75f0*/  HMMA.16816.F32 R12, R100.reuse, R108, R12 ;  /* 0x0000006c640c723c */ /* 0x040fe8000000180c */
[----:B-1----:R-:W-:Y:S02]  /*7600*/  FADD.FTZ R0, R200, R2 ;  /* 0x00000002c8007221 */ /* 0x002fe40000010000 */
[----:B------:R-:W-:Y:S02]  /*7610*/  FFMA.FTZ R2, R189, c[0x0][0x2d0], -R144 ;  /* 0x0000b400bd027a23 */ /* 0x000fe40000010890 */
[C---:B------:R-:W-:Y:S01]  /*7620*/  HMMA.16816.F32 R16, R100.reuse, R110, R16 ;  /* 0x0000006e6410723c */ /* 0x040fe20000001810 */
[----:B------:R-:W1:Y:S01]  /*7630*/  LDSM.16.MT88.4 R108, [R165+0x800] ;  /* 0x00080000a56c783b */ /* 0x000e620000004200 */
[----:B------:R3:W-:Y:S02]  /*7640*/  MUFU.EX2 R143, R2 ;  /* 0x00000002008f7308 */ /* 0x0007e40000000800 */
[----:B------:R-:W-:Y:S02]  /*7650*/  FADD.FTZ R118, R201, R0 ;  /* 0x00000000c9767221 */ /* 0x000fe40000010000 */
[----:B------:R-:W-:Y:S02]  /*7660*/  FFMA.FTZ R0, R192, c[0x0][0x2d0], -R124 ;  /* 0x0000b400c0007a23 */ /* 0x000fe4000001087c */
[----:B------:R-:W-:Y:S04]  /*7670*/  FFMA.FTZ R144, R188, c[0x0][0x2d0], -R144 ;  /* 0x0000b400bc907a23 */ /* 0x000fe80000010890 */
[----:B------:R4:W-:Y:S10]  /*7680*/  MUFU.EX2 R140, R0 ;  /* 0x00000000008c7308 */ /* 0x0009f40000000800 */
[----:B------:R-:W5:Y:S01]  /*7690*/  MUFU.EX2 R144, R144 ;  /* 0x0000009000907308 */ /* 0x000f620000000800 */
[C---:B--2---:R-:W-:Y:S03]  /*76a0*/  HMMA.16816.F32 R20, R100.reuse, R104, R20 ;  /* 0x000000686414723c */ /* 0x044fe60000001814 */
[----:B---3--:R-:W-:Y:S04]  /*76b0*/  FADD.FTZ R2, R209, R119 ;  /* 0x00000077d1027221 */ /* 0x008fe80000010000 */
[----:B------:R-:W-:Y:S01]  /*76c0*/  FADD.FTZ R2, R120, R2 ;  /* 0x0000000278027221 */ /* 0x000fe20000010000 */
[C---:B------:R-:W-:Y:S01]  /*76d0*/  HMMA.16816.F32 R24, R100.reuse, R106, R24 ;  /* 0x0000006a6418723c */ /* 0x040fe20000001818 */
[----:B------:R-:W2:Y:S03]  /*76e0*/  LDSM.16.MT88.4 R104, [R163+0x2800] ;  /* 0x00280000a368783b */ /* 0x000ea60000004200 */
[----:B------:R-:W-:Y:S02]  /*76f0*/  FADD.FTZ R2, R128, R2 ;  /* 0x0000000280027221 */ /* 0x000fe40000010000 */
[----:B----4-:R-:W-:Y:S02]  /*7700*/  FFMA.FTZ R0, R194, c[0x0][0x2d0], -R124 ;  /* 0x0000b400c2007a23 */ /* 0x010fe4000001087c */
[C---:B-1----:R-:W-:Y:S02]  /*7710*/  HMMA.16816.F32 R28, R100.reuse, R108, R28 ;  /* 0x0000006c641c723c */ /* 0x042fe4000000181c */
[----:B------:R-:W1:Y:S02]  /*7720*/  MUFU.EX2 R127, R0 ;  /* 0x00000000007f7308 */ /* 0x000e640000000800 */
[----:B------:R-:W-:Y:S01]  /*7730*/  FADD.FTZ R2, R203, R2 ;  /* 0x00000002cb027221 */ /* 0x000fe20000010000 */
[----:B-----5:R-:W-:Y:S03]  /*7740*/  F2FP.PACK_AB R138, R144, R143 ;  /* 0x0000008f908a723e */ /* 0x020fe600000000ff */
[C---:B------:R-:W-:Y:S01]  /*7750*/  HMMA.16816.F32 R32, R100.reuse, R110, R32 ;  /* 0x0000006e6420723c */ /* 0x040fe20000001820 */
[----:B------:R-:W3:Y:S03]  /*7760*/  LDSM.16.MT88.4 R108, [R164+0x2800] ;  /* 0x00280000a46c783b */ /* 0x000ee60000004200 */
[----:B------:R-:W-:Y:S04]  /*7770*/  FADD.FTZ R2, R202, R2 ;  /* 0x00000002ca027221 */ /* 0x000fe80000010000 */
[----:B------:R-:W-:Y:S04]  /*7780*/  FADD.FTZ R2, R148, R2 ;  /* 0x0000000294027221 */ /* 0x000fe80000010000 */
[----:B------:R-:W-:Y:S04]  /*7790*/  FADD.FTZ R2, R147, R2 ;  /* 0x0000000293027221 */ /* 0x000fe80000010000 */
[----:B------:R-:W-:Y:S01]  /*77a0*/  FADD.FTZ R2, R146, R2 ;  /* 0x0000000292027221 */ /* 0x000fe20000010000 */
[----:B-1----:R-:W-:Y:S01]  /*77b0*/  F2FP.PACK_AB R137, R127, R140 ;  /* 0x0000008c7f89723e */ /* 0x002fe200000000ff */
[--C-:B------:R-:W-:Y:S04]  /*77c0*/  FFMA.FTZ R0, R195, c[0x0][0x2d0], -R124.reuse ;  /* 0x0000b400c3007a23 */ /* 0x100fe8000001087c */
[----:B------:R1:W-:Y:S01]  /*77d0*/  MUFU.EX2 R126, R0 ;  /* 0x00000000007e7308 */ /* 0x0003e20000000800 */
        /* <DEDUP_REMOVED lines=23> */
[----:B------:R-:W3:Y:S06]  /*7950*/  LDSM.16.MT88.4 R108, [R164+0x1000] ;  /* 0x00100000a46c783b */ /* 0x000eec0000004200 */
[----:B------:R-:W-:Y:S02]  /*7960*/  F2FP.PACK_AB R100, R151, R149 ;  /* 0x000000959764723e */ /* 0x000fe400000000ff */
[----:B------:R-:W-:Y:S03]  /*7970*/  F2FP.PACK_AB R102, R152, R150 ;  /* 0x000000969866723e */ /* 0x000fe600000000ff */
[----:B------:R-:W-:Y:S02]  /*7980*/  F2FP.PACK_AB R101, R147, R148 ;  /* 0x000000949365723e */ /* 0x000fe400000000ff */
[----:B------:R-:W-:Y:S07]  /*7990*/  F2FP.PACK_AB R103, R145, R146 ;  /* 0x000000929167723e */ /* 0x000fee00000000ff */
[C---:B--2---:R-:W-:Y:S08]  /*79a0*/  HMMA.16816.F32 R4, R100.reuse, R104, R4 ;  /* 0x000000686404723c */ /* 0x044ff00000001804 */
[C---:B------:R-:W-:Y:S01]  /*79b0*/  HMMA.16816.F32 R8, R100.reuse, R106, R8 ;  /* 0x0000006a6408723c */ /* 0x040fe20000001808 */
[----:B------:R-:W2:Y:S07]  /*79c0*/  LDSM.16.MT88.4 R104, [R165+0x1000] ;  /* 0x00100000a568783b */ /* 0x000eae0000004200 */
[C---:B---3--:R-:W-:Y:S08]  /*79d0*/  HMMA.16816.F32 R12, R100.reuse, R108, R12 ;  /* 0x0000006c640c723c */ /* 0x048ff0000000180c */
        /* <DEDUP_REMOVED lines=26> */
[C---:B---3--:R-:W-:Y:S07]  /*7b80*/  HMMA.16816.F32 R84, R100.reuse, R108, R84 ;  /* 0x0000006c6454723c */ /* 0x048fee0000001854 */
[----:B------:R-:W-:Y:S01]  /*7b90*/  FFMA.FTZ R108, R193, c[0x0][0x2d0], -R124 ;  /* 0x0000b400c16c7a23 */ /* 0x000fe2000001087c */
[C---:B------:R-:W-:Y:S03]  /*7ba0*/  HMMA.16816.F32 R88, R100.reuse, R110, R88 ;  /* 0x0000006e6458723c */ /* 0x040fe60000001858 */
[----:B------:R-:W3:Y:S01]  /*7bb0*/  MUFU.EX2 R124, R108 ;  /* 0x0000006c007c7308 */ /* 0x000ee20000000800 */
[----:B------:R-:W-:Y:S02]  /*7bc0*/  FADD.FTZ R109, R121, R118 ;  /* 0x00000076796d7221 */ /* 0x000fe40000010000 */
[----:B------:R-:W5:Y:S02]  /*7bd0*/  LDSM.16.MT88.4 R116, [R166+0x1800] ;  /* 0x00180000a674783b */ /* 0x000f640000004200 */
[C---:B----4-:R-:W-:Y:S04]  /*7be0*/  HMMA.16816.F32 R92, R100.reuse, R112, R92 ;  /* 0x00000070645c723c */ /* 0x050fe8000000185c */
[----:B-1----:R-:W-:Y:S02]  /*7bf0*/  FADD.FTZ R0, R129, R109 ;  /* 0x0000006d81007221 */ /* 0x002fe40000010000 */
[----:B------:R-:W1:Y:S02]  /*7c00*/  LDSM.16.MT88.4 R120, [R165+0x1800] ;  /* 0x00180000a578783b */ /* 0x000e640000004200 */
[----:B------:R-:W-:Y:S04]  /*7c10*/  HMMA.16816.F32 R96, R100, R114, R96 ;  /* 0x000000726460723c */ /* 0x000fe80000001860 */
[----:B------:R-:W-:Y:S04]  /*7c20*/  FADD.FTZ R0, R204, R0 ;  /* 0x00000000cc007221 */ /* 0x000fe80000010000 */
[----:B------:R-:W-:Y:S01]  /*7c30*/  FADD.FTZ R0, R205, R0 ;  /* 0x00000000cd007221 */ /* 0x000fe20000010000 */
[----:B---3--:R-:W-:Y:S03]  /*7c40*/  F2FP.PACK_AB R139, R124, R126 ;  /* 0x0000007e7c8b723e */ /* 0x008fe600000000ff */
[----:B------:R-:W-:Y:S04]  /*7c50*/  FADD.FTZ R0, R149, R0 ;  /* 0x0000000095007221 */ /* 0x000fe80000010000 */
[----:B------:R-:W-:Y:S01]  /*7c60*/  FADD.FTZ R0, R151, R0 ;  /* 0x0000000097007221 */ /* 0x000fe20000010000 */
[C---:B------:R-:W-:Y:S01]  /*7c70*/  HMMA.16816.F32 R128, R136.reuse, R132, R4 ;  /* 0x000000848880723c */ /* 0x040fe20000001804 */
[----:B------:R-:W3:Y:S04]  /*7c80*/  LDSM.16.MT88.4 R4, [R163+0x3800] ;  /* 0x00380000a304783b */ /* 0x000ee80000004200 */
[----:B------:R-:W-:Y:S03]  /*7c90*/  FADD.FTZ R0, R150, R0 ;  /* 0x0000000096007221 */ /* 0x000fe60000010000 */
[C---:B------:R-:W-:Y:S01]  /*7ca0*/  HMMA.16816.F32 R132, R136.reuse, R134, R8 ;  /* 0x000000868884723c */ /* 0x040fe20000001808 */
[----:B------:R-:W4:Y:S03]  /*7cb0*/  LDSM.16.MT88.4 R8, [R164+0x3800] ;  /* 0x00380000a408783b */ /* 0x000f260000004200 */
[----:B------:R-:W-:Y:S04]  /*7cc0*/  FADD.FTZ R0, R152, R0 ;  /* 0x0000000098007221 */ /* 0x000fe80000010000 */
[C---:B--2---:R-:W-:Y:S01]  /*7cd0*/  HMMA.16816.F32 R100, R136.reuse, R104, R12 ;  /* 0x000000688864723c */ /* 0x044fe2000000180c */
[----:B------:R-:W2:Y:S07]  /*7ce0*/  LDSM.16.MT88.4 R12, [R166+0x3800] ;  /* 0x00380000a60c783b */ /* 0x000eae0000004200 */
[C---:B------:R-:W-:Y:S01]  /*7cf0*/  HMMA.16816.F32 R104, R136.reuse, R106, R16 ;  /* 0x0000006a8868723c */ /* 0x040fe20000001810 */
[----:B------:R-:W2:Y:S07]  /*7d00*/  LDSM.16.MT88.4 R16, [R165+0x3800] ;  /* 0x00380000a510783b */ /* 0x000eae0000004200 */
[C---:B-----5:R-:W-:Y:S08]  /*7d10*/  HMMA.16816.F32 R108, R136.reuse, R116, R20 ;  /* 0x00000074886c723c */ /* 0x060ff00000001814 */
        /* <DEDUP_REMOVED lines=8> */
[----:B------:R-:W3:Y:S07]  /*7da0*/  LDSM.16.MT88.4 R8, [R164+0x5800] ;  /* 0x00580000a408783b */ /* 0x000eee0000004200 */
[C---:B--2---:R-:W-:Y:S08]  /*7db0*/  HMMA.16816.F32 R52, R136.reuse, R12, R52 ;  /* 0x0000000c8834723c */ /* 0x044ff00000001834 */
[C---:B------:R-:W-:Y:S01]  /*7dc0*/  HMMA.16816.F32 R56, R136.reuse, R14, R56 ;  /* 0x0000000e8838723c */ /* 0x040fe20000001838 */
[----:B------:R-:W2:Y:S07]  /*7dd0*/  LDSM.16.MT88.4 R12, [R166+0x5800] ;  /* 0x00580000a60c783b */ /* 0x000eae0000004200 */
        /* <DEDUP_REMOVED lines=13> */
[----:B------:R-:W-:Y:S02]  /*7eb0*/  FADD.FTZ R2, R143, R2 ;  /* 0x000000028f027221 */ /* 0x000fe40000010000 */
[----:B------:R-:W-:Y:S01]  /*7ec0*/  FADD.FTZ R0, R126, R0 ;  /* 0x000000007e007221 */ /* 0x000fe20000010000 */
[----:B------:R-:W-:Y:S01]  /*7ed0*/  MOV R126, R125 ;  /* 0x0000007d007e7202 */ /* 0x000fe20000000f00 */
[C---:B--2---:R-:W-:Y:S04]  /*7ee0*/  HMMA.16816.F32 R84, R136.reuse, R12, R84 ;  /* 0x0000000c8854723c */ /* 0x044fe80000001854 */
[----:B------:R-:W-:Y:S02]  /*7ef0*/  FADD.FTZ R202, R144, R2 ;  /* 0x0000000290ca7221 */ /* 0x000fe40000010000 */
[----:B------:R-:W-:Y:S01]  /*7f00*/  FADD.FTZ R206, R124, R0 ;  /* 0x000000007cce7221 */ /* 0x000fe20000010000 */
[----:B------:R-:W-:Y:S01]  /*7f10*/  MOV R12, R3 ;  /* 0x00000003000c7202 */ /* 0x000fe20000000f00 */
[C---:B------:R-:W-:Y:S08]  /*7f20*/  HMMA.16816.F32 R88, R136.reuse, R14, R88 ;  /* 0x0000000e8858723c */ /* 0x040ff00000001858 */
[C---:B----4-:R-:W-:Y:S08]  /*7f30*/  HMMA.16816.F32 R92, R136.reuse, R16, R92 ;  /* 0x00000010885c723c */ /* 0x050ff0000000185c */
[----:B------:R-:W-:Y:S01]  /*7f40*/  HMMA.16816.F32 R96, R136, R18, R96 ;  /* 0x000000128860723c */ /* 0x000fe20000001860 */
[----:B------:R-:W-:-:S07]  /*7f50*/  @P0 BRA `(.L_x_4129) ;  /* 0xffffcd5000000947 */ /* 0x000fce000383ffff */
.L_x_4118:
[----:B------:R-:W-:-:S13]  /*7f60*/  ISETP.GE.AND P0, PT, R187, R212, PT ;  /* 0x000000d4bb00720c */ /* 0x000fda0003f06270 */
[----:B------:R-:W-:Y:S05]  /*7f70*/  @!P0 BRA `(.L_x_4130) ;  /* 0x00002c6000008947 */ /* 0x000fea0003800000 */
[----:B------:R-:W-:Y:S02]  /*7f80*/  MOV R127, R12 ;  /* 0x0000000c007f7202 */ /* 0x000fe40000000f00 */
[----:B------:R-:W-:Y:S02]  /*7f90*/  MOV R126, R125 ;  /* 0x0000007d007e7202 */ /* 0x000fe40000000f00 */
.L_x_4137:
        /* <DEDUP_REMOVED lines=14> */
[----:B------:R-:W-:Y:S01]  /*8080*/  SHF.L.U64.HI R14, R208, 0x1, R5 ;  /* 0x00000001d00e7819 */ /* 0x000fe20000010205 */
        /* <DEDUP_REMOVED lines=22> */
.L_x_4168:
[----:B------:R-:W5:Y:S01]  /*81f0*/  SHFL.IDX PT, R2, R6, RZ, 0x181f ;  /* 0x00181fff06027589 */ /* 0x000f6200000e0000 */
[----:B------:R-:W-:Y:S01]  /*8200*/  ISETP.GE.AND P0, PT, R196, c[0x0][0x1d4], PT ;  /* 0x00007500c4007a0c */ /* 0x000fe20003f06270 */
[----:B------:R-:W-:Y:S01]  /*8210*/  BSSY B0, `(.L_x_4132) ;  /* 0x0000102000007945 */ /* 0x000fe20003800000 */
[----:B------:R-:W-:Y:S02]  /*8220*/  ISETP.GE.AND P4, PT, R208, c[0x0][0x1d4], PT ;  /* 0x00007500d0007a0c */ /* 0x000fe40003f86270 */
[----:B------:R-:W4:Y:S01]  /*8230*/  SHFL.IDX PT, R3, R6, 0x1, 0x181f ;  /* 0x00381f0006037f89 */ /* 0x000f2200000e0000 */
[----:B------:R-:W-:Y:S04]  /*8240*/  SEL R183, RZ, 0x10, P0 ;  /* 0x00000010ffb77807 */ /* 0x000fe80000000000 */
[----:B----4-:R-:W4:Y:S01]  /*8250*/  SHFL.IDX PT, R20, R20, 0x1, 0x181f ;  /* 0x00381f0014147f89 */ /* 0x010f2200000e0000 */
[----:B------:R-:W-:Y:S04]  /*8260*/  IADD3 R12, -R183, 0x10, RZ ;  /* 0x00000010b70c7810 */ /* 0x000fe80007ffe1ff */
[----:B------:R-:W-:Y:S02]  /*8270*/  LOP3.LUT R12, R12, 0xf, RZ, 0xc0, !PT ;  /* 0x0000000f0c0c7812 */ /* 0x000fe400078ec0ff */
[----:B-----5:R-:W-:Y:S05]  /*8280*/  IADD3 R4, P2, R2, R13, RZ ;  /* 0x0000000d02047210 */ /* 0x020fea0007f5e0ff */
[----:B---3--:R-:W-:Y:S05]  /*8290*/  IMAD.X R5, R0, 0x1, R7, P2 ;  /* 0x0000000100057824 */ /* 0x008fea00010e0607 */
[----:B------:R3:W-:Y:S01]  /*82a0*/  LDGSTS.E.BYPASS.LTC128B.128 [R184+0x100], [R4.64], !P0 ;  /* 0x0010000004b87fae */ /* 0x0007e2000c101d46 */
[----:B------:R-:W-:Y:S04]  /*82b0*/  IADD3 R12, P6, P0, R12, R3, R13 ;  /* 0x000000030c0c7210 */ /* 0x000fe800078de00d */
[----:B----4-:R-:W-:Y:S02]  /*82c0*/  IADD3.X R13, RZ, R20, R7, P6, P0 ;  /* 0x00000014ff0d7210 */ /* 0x010fe400037e0407 */
[----:B---3--:R-:W-:Y:S05]  /*82d0*/  IADD3 R4, P2, R2, R15, RZ ;  /* 0x0000000f02047210 */ /* 0x008fea0007f5e0ff */
[--C-:B------:R-:W-:Y:S01]  /*82e0*/  IMAD.X R5, R0, 0x1, R14.reuse, P2 ;  /* 0x0000000100057824 */ /* 0x100fe200010e060e */
[----:B------:R-:W-:Y:S04]  /*82f0*/  ISETP.GE.AND P2, PT, R207, c[0x0][0x1d4], PT ;  /* 0x00007500cf007a0c */ /* 0x000fe80003f46270 */
[----:B------:R3:W-:Y:S02]  /*8300*/  LDGSTS.E.BYPASS.LTC128B.128 [R184+0x2100], [R4.64], !P4 ;  /* 0x0210000004b87fae */ /* 0x0007e4000e101d46 */
[----:B---3--:R-:W-:Y:S05]  /*8310*/  IADD3 R4, P5, R2, R22, RZ ;  /* 0x0000001602047210 */ /* 0x008fea0007fbe0ff */
[----:B------:R-:W-:Y:S01]  /*8320*/  IMAD.X R5, R0, 0x1, R21, P5 ;  /* 0x0000000100057824 */ /* 0x000fe200028e0615 */
[----:B------:R-:W-:Y:S02]  /*8330*/  ISETP.NE.U32.AND P5, PT, R183, RZ, PT ;  /* 0x000000ffb700720c */ /* 0x000fe40003fa5070 */
[----:B------:R-:W-:Y:S02]  /*8340*/  SEL R0, RZ, 0x10, P4 ;  /* 0x00000010ff007807 */ /* 0x000fe40002000000 */
[----:B------:R3:W-:Y:S02]  /*8350*/  LDGSTS.E.BYPASS.LTC128B.128 [R184+0x4100], [R4.64], !P2 ;  /* 0x0410000004b87fae */ /* 0x0007e4000d101d46 */
        /* <DEDUP_REMOVED lines=9> */
[C---:B------:R-:W-:Y:S02]  /*83f0*/  IADD3 R2, -R0.reuse, 0x10, RZ ;  /* 0x0000001000027810 */ /* 0x040fe40007ffe1ff */
[----:B------:R-:W-:Y:S01]  /*8400*/  ISETP.NE.U32.AND P6, PT, R0, RZ, PT ;  /* 0x000000ff0000720c */ /* 0x000fe20003fc5070 */
[----:B------:R2:W-:Y:S01]  /*8410*/  LDGSTS.E.BYPASS.LTC128B.128.ZFILL [R184+0x3100], [R12.64], P0 ;  /* 0x031000000cb87fae */ /* 0x0005e20008141d46 */
[----:B------:R-:W-:Y:S04]  /*8420*/  LOP3.LUT R2, R2, 0xf, RZ, 0xc0, !PT ;  /* 0x0000000f02027812 */ /* 0x000fe800078ec0ff */
[----:B------:R-:W-:Y:S04]  /*8430*/  IADD3 R2, P5, P0, R2, R3, R22 ;  /* 0x0000000302027210 */ /* 0x000fe800078be016 */
[----:B------:R-:W-:Y:S02]  /*8440*/  IADD3.X R3, RZ, R20, R21, P5, P0 ;  /* 0x00000014ff037210 */ /* 0x000fe40002fe0415 */
[----:B------:R-:W-:Y:S03]  /*8450*/  ISETP.GT.AND P0, PT, R187, R212, PT ;  /* 0x000000d4bb00720c */ /* 0x000fe60003f04270 */
[----:B------:R3:W-:Y:S05]  /*8460*/  LDGSTS.E.BYPASS.LTC128B.128.ZFILL [R184+0x5100], [R2.64], P6 ;  /* 0x0510000002b87fae */ /* 0x0007ea000b141d46 */
        /* <DEDUP_REMOVED lines=31> */
[----:B------:R-:W2:Y:S05]  /*8660*/  LDSM.16.M88.4 R136, [R161+-0x3000] ;  /* 0xffd00000a188783b */ /* 0x000eaa0000000200 */
[----:B------:R-:W4:Y:S02]  /*8670*/  LDSM.16.M88.4 R152, [R161+-0x2800] ;  /* 0xffd80000a198783b */ /* 0x000f240000000200 */
        /* <DEDUP_REMOVED lines=11> */
[----:B------:R-:W2:Y:S05]  /*8730*/  LDSM.16.M88.4 R140, [R160+0x3000] ;  /* 0x00300000a08c783b */ /* 0x000eaa0000000200 */
[----:B------:R-:W4:Y:S02]  /*8740*/  LDSM.16.M88.4 R152, [R160+0x3800] ;  /* 0x00380000a098783b */ /* 0x000f240000000200 */
        /* <DEDUP_REMOVED lines=11> */
[----:B------:R-:W2:Y:S05]  /*8800*/  LDSM.16.M88.4 R136, [R174] ;  /* 0x00000000ae88783b */ /* 0x000eaa0000000200 */
[----:B------:R-:W4:Y:S02]  /*8810*/  LDSM.16.M88.4 R152, [R175] ;  /* 0x00000000af98783b */ /* 0x000f240000000200 */
        /* <DEDUP_REMOVED lines=86> */
[C---:B----4-:R-:W-:Y:S08]  /*8d80*/  HMMA.16816.F32 R28, R140.reuse, R152, R28 ;  /* 0x000000988c1c723c */ /* 0x050ff0000000181c */
[----:B------:R-:W-:Y:S01]  /*8d90*/  HMMA.16816.F32 R32, R140, R154, R32 ;  /* 0x0000009a8c20723c */ /* 0x000fe20000001820 */
[----:B------:R-:W-:Y:S07]  /*8da0*/  @!UPT UIADD3 URZ, URZ, URZ, URZ ;  /* 0x0000003f3f3ff290 */ /* 0x000fee000fffe03f */
[----:B------:R-:W-:-:S11]  /*8db0*/  @!P0 BRA `(.L_x_4133) ;  /* 0x0000047000008947 */ /* 0x000fd60003800000 */
[----:B---3--:R-:W-:Y:S01]  /*8dc0*/  IMAD R2, R210, 0x20, R214 ;  /* 0x00000020d2027824 */ /* 0x008fe200078e02d6 */
        /* <DEDUP_REMOVED lines=37> */
.L_x_4169:
        /* <DEDUP_REMOVED lines=18> */
.L_x_4170:
[C---:B---3--:R-:W-:Y:S02]  /*9140*/  IADD3 R2, -R183.reuse, 0x10, RZ ;  /* 0x00000010b7027810 */ /* 0x048fe40007ffe1ff */
[C---:B--2---:R-:W-:Y:S02]  /*9150*/  IADD3 R138, P6, R0.reuse, R142, RZ ;  /* 0x0000008e008a7210 */ /* 0x044fe40007fde0ff */
[----:B------:R-:W-:Y:S02]  /*9160*/  IADD3 R136, P5, R0, R143, RZ ;  /* 0x0000008f00887210 */ /* 0x000fe40007fbe0ff */
[----:B------:R-:W-:Y:S01]  /*9170*/  ISETP.NE.U32.AND P0, PT, R183, RZ, PT ;  /* 0x000000ffb700720c */ /* 0x000fe20003f05070 */
[----:B----4-:R-:W-:Y:S01]  /*9180*/  IMAD.X R139, R124, 0x1, R139, P6 ;  /* 0x000000017c8b7824 */ /* 0x010fe200030e068b */
        /* <DEDUP_REMOVED lines=10> */
.L_x_4133:
[----:B---3--:R-:W-:Y:S05]  /*9230*/  BSYNC B0 ;  /* 0x0000000000007941 */ /* 0x008fea0003800000 */
.L_x_4132:
        /* <DEDUP_REMOVED lines=34> */
[----:B-1----:R-:W1:Y:S04]  /*9460*/  SHFL.BFLY PT, R125, R124, 0x2, 0x1f ;  /* 0x0c401f007c7d7f89 */ /* 0x002e6800000e0000 */
[----:B------:R-:W2:Y:S01]  /*9470*/  SHFL.BFLY PT, R0, R136, 0x2, 0x1f ;  /* 0x0c401f0088007f89 */ /* 0x000ea200000e0000 */
[----:B-1----:R-:W-:Y:S02]  /*9480*/  FMNMX.FTZ R125, R124, R125, !PT ;  /* 0x0000007d7c7d7209 */ /* 0x002fe40007810000 */
[----:B--2---:R-:W-:Y:S03]  /*9490*/  FMNMX.FTZ R124, R136, R0, !PT ;  /* 0x00000000887c7209 */ /* 0x004fe60007810000 */
[----:B------:R-:W1:Y:S04]  /*94a0*/  SHFL.BFLY PT, R2, R125, 0x1, 0x1f ;  /* 0x0c201f007d027f89 */ /* 0x000e6800000e0000 */
[----:B------:R2:W3:Y:S01]  /*94b0*/  SHFL.BFLY PT, R0, R124, 0x1, 0x1f ;  /* 0x0c201f007c007f89 */ /* 0x0004e200000e0000 */
[----:B-1----:R-:W-:Y:S04]  /*94c0*/  FMNMX.FTZ R125, R125, R2, !PT ;  /* 0x000000027d7d7209 */ /* 0x002fe80007810000 */
.L_x_4171:
[----:B---3--:R-:W-:Y:S01]  /*94d0*/  FMNMX.FTZ R3, R0, R124, !PT ;  /* 0x0000007c00037209 */ /* 0x008fe20007810000 */
[C---:B------:R-:W-:Y:S01]  /*94e0*/  FADD.FTZ R2, -R125.reuse, R126 ;  /* 0x0000007e7d027221 */ /* 0x040fe20000010100 */
[----:B------:R-:W-:Y:S01]  /*94f0*/  WARPSYNC 0xffffffff ;  /* 0xffffffff00007948 */ /* 0x000fe20003800000 */
[----:B------:R-:W-:Y:S01]  /*9500*/  FMUL.FTZ R126, R125, c[0x0][0x2d0] ;  /* 0x0000b4007d7e7a20 */ /* 0x000fe20000410000 */
[----:B------:R-:W1:Y:S01]  /*9510*/  LDSM.16.MT88.4 R140, [R163] ;  /* 0x00000000a38c783b */ /* 0x000e620000004200 */
[----:B------:R-:W-:Y:S01]  /*9520*/  FADD.FTZ R0, -R3, R127 ;  /* 0x0000007f03007221 */ /* 0x000fe20000010100 */
[----:B------:R-:W-:Y:S01]  /*9530*/  ISETP.GT.AND P0, PT, R187, R212, PT ;  /* 0x000000d4bb00720c */ /* 0x000fe20003f04270 */
[----:B------:R-:W-:Y:S02]  /*9540*/  FMUL.FTZ R127, R3, c[0x0][0x2d0] ;  /* 0x0000b400037f7a20 */ /* 0x000fe40000410000 */
[----:B------:R-:W-:Y:S02]  /*9550*/  FMUL.FTZ R2, R2, c[0x0][0x2d0] ;  /* 0x0000b40002027a20 */ /* 0x000fe40000410000 */
[----:B------:R-:W-:Y:S02]  /*9560*/  FMUL.FTZ R0, R0, c[0x0][0x2d0] ;  /* 0x0000b40000007a20 */ /* 0x000fe40000410000 */
        /* <DEDUP_REMOVED lines=26> */
[----:B--2---:R-:W-:Y:S01]  /*9710*/  MUFU.EX2 R124, R6 ;  /* 0x00000006007c7308 */ /* 0x004fe20000000800 */
        /* <DEDUP_REMOVED lines=9> */
[----:B------:R-:W-:Y:S01]  /*97b0*/  FFMA.FTZ R35, R35, c[0x0][0x2d0], -R127 ;  /* 0x0000b40023237a23 */ /* 0x000fe2000001087f */
[----:B------:R-:W-:Y:S01]  /*97c0*/  MOV R127, R3 ;  /* 0x00000003007f7202 */ /* 0x000fe20000000f00 */
[----:B------:R-:W-:Y:S01]  /*97d0*/  FFMA.FTZ R28, R28, c[0x0][0x2d0], -R126 ;  /* 0x0000b4001c1c7a23 */ /* 0x000fe2000001087e */
[----:B------:R-:W-:Y:S10]  /*97e0*/  MUFU.EX2 R149, R8 ;  /* 0x0000000800957308 */ /* 0x000ff40000000800 */
[----:B------:R-:W2:Y:S10]  /*97f0*/  MUFU.EX2 R157, R9 ;  /* 0x00000009009d7308 */ /* 0x000eb40000000800 */
[----:B------:R-:W-:Y:S10]  /*9800*/  MUFU.EX2 R155, R10 ;  /* 0x0000000a009b7308 */ /* 0x000ff40000000800 */
[----:B------:R-:W5:Y:S10]  /*9810*/  MUFU.EX2 R156, R11 ;  /* 0x0000000b009c7308 */ /* 0x000f740000000800 */
[----:B------:R-:W-:Y:S10]  /*9820*/  MUFU.EX2 R152, R16 ;  /* 0x0000001000987308 */ /* 0x000ff40000000800 */
[----:B------:R-:W-:Y:S10]  /*9830*/  MUFU.EX2 R154, R17 ;  /* 0x00000011009a7308 */ /* 0x000ff40000000800 */
[----:B------:R-:W-:Y:S10]  /*9840*/  MUFU.EX2 R150, R18 ;  /* 0x0000001200967308 */ /* 0x000ff40000000800 */
[----:B------:R-:W-:Y:S10]  /*9850*/  MUFU.EX2 R146, R12 ;  /* 0x0000000c00927308 */ /* 0x000ff40000000800 */
[----:B------:R-:W1:Y:S10]  /*9860*/  MUFU.EX2 R153, R13 ;  /* 0x0000000d00997308 */ /* 0x000e740000000800 */
[----:B------:R1:W-:Y:S10]  /*9870*/  MUFU.EX2 R145, R14 ;  /* 0x0000000e00917308 */ /* 0x0003f40000000800 */
[----:B------:R-:W1:Y:S10]  /*9880*/  MUFU.EX2 R151, R15 ;  /* 0x0000000f00977308 */ /* 0x000e740000000800 */
[----:B------:R1:W-:Y:S10]  /*9890*/  MUFU.EX2 R126, R28 ;  /* 0x0000001c007e7308 */ /* 0x0003f40000000800 */
[----:B------:R-:W-:Y:S10]  /*98a0*/  MUFU.EX2 R29, R29 ;  /* 0x0000001d001d7308 */ /* 0x000ff40000000800 */
[----:B------:R-:W-:Y:S10]  /*98b0*/  MUFU.EX2 R32, R32 ;  /* 0x0000002000207308 */ /* 0x000ff40000000800 */
[----:B------:R-:W-:Y:S10]  /*98c0*/  MUFU.EX2 R33, R33 ;  /* 0x0000002100217308 */ /* 0x000ff40000000800 */
[----:B------:R-:W-:Y:S10]  /*98d0*/  MUFU.EX2 R30, R30 ;  /* 0x0000001e001e7308 */ /* 0x000ff40000000800 */
[----:B------:R-:W-:Y:S10]  /*98e0*/  MUFU.EX2 R31, R31 ;  /* 0x0000001f001f7308 */ /* 0x000ff40000000800 */
[----:B------:R-:W-:Y:S10]  /*98f0*/  MUFU.EX2 R34, R34 ;  /* 0x0000002200227308 */ /* 0x000ff40000000800 */
[----:B------:R-:W-:Y:S01]  /*9900*/  MUFU.EX2 R35, R35 ;  /* 0x0000002300237308 */ /* 0x000fe20000000800 */
[----:B---3--:R-:W-:Y:S01]  /*9910*/  FMUL.FTZ R4, R2, R128 ;  /* 0x0000008002047220 */ /* 0x008fe20000410000 */
[----:B----4-:R-:W-:Y:S01]  /*9920*/  F2FP.PACK_AB R136, R148, R144 ;  /* 0x000000909488723e */ /* 0x010fe200000000ff */
[----:B------:R-:W-:Y:S01]  /*9930*/  FMUL.FTZ R5, R2, R129 ;  /* 0x0000008102057220 */ /* 0x000fe20000410000 */
[----:B--2---:R-:W-:Y:S01]  /*9940*/  F2FP.PACK_AB R138, R157, R149 ;  /* 0x000000959d8a723e */ /* 0x004fe200000000ff */
[C---:B------:R-:W-:Y:S01]  /*9950*/  FMUL.FTZ R6, R0.reuse, R130 ;  /* 0x0000008200067220 */ /* 0x040fe20000410000 */
[----:B------:R-:W-:Y:S01]  /*9960*/  F2FP.PACK_AB R137, R147, R124 ;  /* 0x0000007c9389723e */ /* 0x000fe200000000ff */
[----:B------:R-:W-:Y:S01]  /*9970*/  FMUL.FTZ R7, R0, R131 ;  /* 0x0000008300077220 */ /* 0x000fe20000410000 */
[----:B-----5:R-:W-:Y:S01]  /*9980*/  F2FP.PACK_AB R139, R156, R155 ;  /* 0x0000009b9c8b723e */ /* 0x020fe200000000ff */
[----:B------:R-:W2:Y:S01]  /*9990*/  LDSM.16.MT88.4 R128, [R164] ;  /* 0x00000000a480783b */ /* 0x000ea20000004200 */
[C---:B------:R-:W-:Y:S01]  /*99a0*/  FMUL.FTZ R8, R2.reuse, R132 ;  /* 0x0000008402087220 */ /* 0x040fe20000410000 */
[----:B-1----:R-:W-:Y:S01]  /*99b0*/  F2FP.PACK_AB R12, R153, R146 ;  /* 0x00000092990c723e */ /* 0x002fe200000000ff */
[----:B------:R-:W-:Y:S01]  /*99c0*/  FMUL.FTZ R9, R2, R133 ;  /* 0x0000008502097220 */ /* 0x000fe20000410000 */
[----:B------:R-:W-:Y:S01]  /*99d0*/  F2FP.PACK_AB R14, R154, R152 ;  /* 0x000000989a0e723e */ /* 0x000fe200000000ff */
[C---:B------:R-:W-:Y:S01]  /*99e0*/  FMUL.FTZ R10, R0.reuse, R134 ;  /* 0x00000086000a7220 */ /* 0x040fe20000410000 */
[C---:B------:R-:W-:Y:S01]  /*99f0*/  HMMA.16816.F32 R4, R136.reuse, R140, R4 ;  /* 0x0000008c8804723c */ /* 0x040fe20000001804 */
[----:B------:R-:W-:Y:S04]  /*9a00*/  MUFU.EX2 R140, R20 ;  /* 0x00000014008c7308 */ /* 0x000fe80000000800 */
[----:B------:R-:W-:Y:S01]  /*9a10*/  FMUL.FTZ R11, R0, R135 ;  /* 0x00000087000b7220 */ /* 0x000fe20000410000 */
[----:B------:R-:W-:Y:S01]  /*9a20*/  F2FP.PACK_AB R13, R151, R145 ;  /* 0x00000091970d723e */ /* 0x000fe200000000ff */
[----:B------:R-:W-:Y:S01]  /*9a30*/  LDSM.16.MT88.4 R132, [R164+0x800] ;  /* 0x00080000a484783b */ /* 0x000fe20000004200 */
[C---:B------:R-:W-:Y:S03]  /*9a40*/  FMUL.FTZ R100, R2.reuse, R100 ;  /* 0x0000006402647220 */ /* 0x040fe60000410000 */
[----:B------:R-:W-:Y:S01]  /*9a50*/  MUFU.EX2 R141, R24 ;  /* 0x00000018008d7308 */ /* 0x000fe20000000800 */
[C---:B------:R-:W-:Y:S03]  /*9a60*/  HMMA.16816.F32 R8, R136.reuse, R142, R8 ;  /* 0x0000008e8808723c */ /* 0x040fe60000001808 */
[----:B------:R-:W-:Y:S02]  /*9a70*/  FMUL.FTZ R101, R2, R101 ;  /* 0x0000006502657220 */ /* 0x000fe40000410000 */
[C---:B------:R-:W-:Y:S02]  /*9a80*/  FMUL.FTZ R102, R0.reuse, R102 ;  /* 0x0000006600667220 */ /* 0x040fe40000410000 */
[----:B------:R-:W-:Y:S02]  /*9a90*/  FMUL.FTZ R103, R0, R103 ;  /* 0x0000006700677220 */ /* 0x000fe40000410000 */
[----:B------:R-:W-:Y:S03]  /*9aa0*/  MUFU.EX2 R142, R21 ;  /* 0x00000015008e7308 */ /* 0x000fe60000000800 */
[C---:B------:R-:W-:Y:S02]  /*9ab0*/  FMUL.FTZ R104, R2.reuse, R104 ;  /* 0x0000006802687220 */ /* 0x040fe40000410000 */
[----:B------:R-:W-:Y:S02]  /*9ac0*/  FMUL.FTZ R105, R2, R105 ;  /* 0x0000006902697220 */ /* 0x000fe40000410000 */
[C---:B------:R-:W-:Y:S02]  /*9ad0*/  FMUL.FTZ R106, R0.reuse, R106 ;  /* 0x0000006a006a7220 */ /* 0x040fe40000410000 */
[----:B------:R-:W-:Y:S01]  /*9ae0*/  FMUL.FTZ R107, R0, R107 ;  /* 0x0000006b006b7220 */ /* 0x000fe20000410000 */
[----:B------:R-:W-:Y:S01]  /*9af0*/  MUFU.EX2 R143, R25 ;  /* 0x00000019008f7308 */ /* 0x000fe20000000800 */
[C---:B------:R-:W-:Y:S01]  /*9b00*/  FMUL.FTZ R108, R2.reuse, R108 ;  /* 0x0000006c026c7220 */ /* 0x040fe20000410000 */
[C---:B--2---:R-:W-:Y:S03]  /*9b10*/  HMMA.16816.F32 R100, R136.reuse, R128, R100 ;  /* 0x000000808864723c */ /* 0x044fe60000001864 */
        /* <DEDUP_REMOVED lines=90> */
[----:B------:R-:W-:Y:S02]  /*a0c0*/  FFMA.FTZ R2, R2, R202, R144 ;  /* 0x000000ca02027223 */ /* 0x000fe40000010090 */
[----:B------:R2:W3:Y:S01]  /*a0d0*/  MUFU.EX2 R144, R19 ;  /* 0x0000001300907308 */ /* 0x0004e20000000800 */
[----:B------:R-:W-:Y:S02]  /*a0e0*/  FFMA.FTZ R124, R0, R206, R124 ;  /* 0x000000ce007c7223 */ /* 0x000fe4000001007c */
[----:B------:R-:W-:Y:S02]  /*a0f0*/  FADD.FTZ R0, R148, R2 ;  /* 0x0000000294007221 */ /* 0x000fe40000010000 */
[----:B------:R-:W-:Y:S01]  /*a100*/  FADD.FTZ R124, R147, R124 ;  /* 0x0000007c937c7221 */ /* 0x000fe20000010000 */
[C---:B-1----:R-:W-:Y:S03]  /*a110*/  HMMA.16816.F32 R44, R136.reuse, R128, R44 ;  /* 0x00000080882c723c */ /* 0x042fe6000000182c */
[----:B------:R-:W-:Y:S02]  /*a120*/  FADD.FTZ R2, R149, R0 ;  /* 0x0000000095027221 */ /* 0x000fe40000010000 */
[----:B------:R-:W-:Y:S02]  /*a130*/  FADD.FTZ R0, R155, R124 ;  /* 0x0000007c9b007221 */ /* 0x000fe40000010000 */
[----:B------:R-:W-:Y:S01]  /*a140*/  FADD.FTZ R2, R157, R2 ;  /* 0x000000029d027221 */ /* 0x000fe20000010000 */
[C---:B------:R-:W-:Y:S01]  /*a150*/  HMMA.16816.F32 R48, R136.reuse, R130, R48 ;  /* 0x000000828830723c */ /* 0x040fe20000001830 */
[----:B------:R-:W1:Y:S03]  /*a160*/  LDSM.16.MT88.4 R128, [R166+0x2000] ;  /* 0x00200000a680783b */ /* 0x000e660000004200 */
[----:B------:R-:W-:Y:S02]  /*a170*/  FADD.FTZ R0, R156, R0 ;  /* 0x000000009c007221 */ /* 0x000fe40000010000 */
[----:B------:R-:W-:Y:S02]  /*a180*/  FADD.FTZ R28, R146, R2 ;  /* 0x00000002921c7221 */ /* 0x000fe40000010000 */
[----:B------:R-:W-:Y:S01]  /*a190*/  FADD.FTZ R2, R145, R0 ;  /* 0x0000000091027221 */ /* 0x000fe20000010000 */
[----:B--2---:R-:W-:Y:S03]  /*a1a0*/  LDSM.16.MT88.4 R16, [R166+0x800] ;  /* 0x00080000a610783b */ /* 0x004fe60000004200 */
[----:B---3--:R-:W-:Y:S01]  /*a1b0*/  F2FP.PACK_AB R15, R144, R150 ;  /* 0x00000096900f723e */ /* 0x008fe200000000ff */
[----:B------:R-:W-:Y:S02]  /*a1c0*/  FADD.FTZ R0, R153, R28 ;  /* 0x0000001c99007221 */ /* 0x000fe40000010000 */
[----:B------:R-:W-:Y:S02]  /*a1d0*/  FADD.FTZ R2, R151, R2 ;  /* 0x0000000297027221 */ /* 0x000fe40000010000 */
[----:B------:R-:W-:Y:S02]  /*a1e0*/  FADD.FTZ R0, R152, R0 ;  /* 0x0000000098007221 */ /* 0x000fe40000010000 */
[----:B------:R-:W-:Y:S02]  /*a1f0*/  FADD.FTZ R2, R150, R2 ;  /* 0x0000000296027221 */ /* 0x000fe40000010000 */
[----:B------:R-:W-:Y:S02]  /*a200*/  FADD.FTZ R0, R154, R0 ;  /* 0x000000009a007221 */ /* 0x000fe40000010000 */
[----:B------:R-:W-:Y:S02]  /*a210*/  FADD.FTZ R2, R144, R2 ;  /* 0x0000000290027221 */ /* 0x000fe40000010000 */
[----:B------:R-:W-:Y:S04]  /*a220*/  FADD.FTZ R0, R140, R0 ;  /* 0x000000008c007221 */ /* 0x000fe80000010000 */
[----:B------:R-:W-:Y:S04]  /*a230*/  FADD.FTZ R0, R142, R0 ;  /* 0x000000008e007221 */ /* 0x000fe80000010000 */
[----:B------:R-:W-:Y:S04]  /*a240*/  FADD.FTZ R0, R141, R0 ;  /* 0x000000008d007221 */ /* 0x000fe80000010000 */
        /* <DEDUP_REMOVED lines=19> */
[----:B------:R-:W2:Y:S10]  /*a380*/  MUFU.EX2 R139, R22 ;  /* 0x00000016008b7308 */ /* 0x000eb40000000800 */
[----:B------:R3:W4:Y:S10]  /*a390*/  MUFU.EX2 R138, R23 ;  /* 0x00000017008a7308 */ /* 0x0007340000000800 */
[----:B------:R-:W5:Y:S01]  /*a3a0*/  MUFU.EX2 R137, R26 ;  /* 0x0000001a00897308 */ /* 0x000f620000000800 */
[----:B--2---:R-:W-:Y:S09]  /*a3b0*/  FADD.FTZ R2, R139, R2 ;  /* 0x000000028b027221 */ /* 0x004ff20000010000 */
[----:B------:R2:W2:Y:S01]  /*a3c0*/  MUFU.EX2 R136, R27 ;  /* 0x0000001b00887308 */ /* 0x0004a20000000800 */
[----:B---3--:R-:W-:Y:S01]  /*a3d0*/  LDSM.16.MT88.4 R20, [R164+0x1000] ;  /* 0x00100000a414783b */ /* 0x008fe20000004200 */
[----:B----4-:R-:W-:Y:S01]  /*a3e0*/  FADD.FTZ R2, R138, R2 ;  /* 0x000000028a027221 */ /* 0x010fe20000010000 */
[C---:B-1----:R-:W-:Y:S05]  /*a3f0*/  HMMA.16816.F32 R4, R12.reuse, R128, R4 ;  /* 0x000000800c04723c */ /* 0x042fea0000001804 */
[----:B-----5:R-:W-:Y:S03]  /*a400*/  FADD.FTZ R2, R137, R2 ;  /* 0x0000000289027221 */ /* 0x020fe60000010000 */
[C---:B------:R-:W-:Y:S01]  /*a410*/  HMMA.16816.F32 R8, R12.reuse, R130, R8 ;  /* 0x000000820c08723c */ /* 0x040fe20000001808 */
[----:B------:R-:W1:Y:S07]  /*a420*/  LDSM.16.MT88.4 R128, [R165+0x800] ;  /* 0x00080000a580783b */ /* 0x000e6e0000004200 */
[C---:B------:R-:W-:Y:S01]  /*a430*/  HMMA.16816.F32 R100, R12.reuse, R132, R100 ;  /* 0x000000840c64723c */ /* 0x040fe20000001864 */
[----:B--2---:R-:W-:Y:S07]  /*a440*/  LDSM.16.MT88.4 R24, [R166+0x1000] ;  /* 0x00100000a618783b */ /* 0x004fee0000004200 */
[C---:B------:R-:W-:Y:S01]  /*a450*/  HMMA.16816.F32 R104, R12.reuse, R134, R104 ;  /* 0x000000860c68723c */ /* 0x040fe20000001868 */
[----:B------:R-:W-:Y:S07]  /*a460*/  LDSM.16.MT88.4 R132, [R163+0x1800] ;  /* 0x00180000a384783b */ /* 0x000fee0000004200 */
        /* <DEDUP_REMOVED lines=28> */
[----:B------:R-:W-:Y:S07]  /*a630*/  HMMA.16816.F32 R96, R12, R130, R96 ;  /* 0x000000820c60723c */ /* 0x000fee0000001860 */
[----:B------:R-:W-:Y:S02]  /*a640*/  F2FP.PACK_AB R12, R142, R140 ;  /* 0x0000008c8e0c723e */ /* 0x000fe400000000ff */
[----:B------:R-:W-:Y:S03]  /*a650*/  F2FP.PACK_AB R14, R143, R141 ;  /* 0x0000008d8f0e723e */ /* 0x000fe600000000ff */
[----:B------:R-:W-:Y:S02]  /*a660*/  F2FP.PACK_AB R13, R138, R139 ;  /* 0x0000008b8a0d723e */ /* 0x000fe400000000ff */
[C---:B------:R-:W-:Y:S07]  /*a670*/  F2FP.PACK_AB R15, R136.reuse, R137 ;  /* 0x00000089880f723e */ /* 0x040fee00000000ff */
[C---:B--2---:R-:W-:Y:S08]  /*a680*/  HMMA.16816.F32 R4, R12.reuse, R16, R4 ;  /* 0x000000100c04723c */ /* 0x044ff00000001804 */
        /* <DEDUP_REMOVED lines=39> */
[C---:B------:R-:W-:Y:S01]  /*a900*/  HMMA.16816.F32 R128, R12.reuse, R132, R4 ;  /* 0x000000840c80723c */ /* 0x040fe20000001804 */
[----:B------:R-:W4:Y:S07]  /*a910*/  LDSM.16.MT88.4 R4, [R163+0x3800] ;  /* 0x00380000a304783b */ /* 0x000f2e0000004200 */
        /* <DEDUP_REMOVED lines=44> */
.L_x_4130:
[----:B------:R-:W-:Y:S05]  /*abe0*/  BRA.DIV ~URZ, `(.L_x_4138) ;  /* 0x00003c627f007947 */ /* 0x000fea000b800000 */
[----:B------:R1:W2:Y:S02]  /*abf0*/  SHFL.BFLY PT, R4, R202, 0x2, 0x1f ;  /* 0x0c401f00ca047f89 */ /* 0x0002a400000e0000 */
.L_x_4172:
[----:B--2---:R-:W-:Y:S01]  /*ac00*/  FADD.FTZ R4, R4, R202 ;  /* 0x000000ca04047221 */ /* 0x004fe20000010000 */
[----:B------:R-:W-:Y:S05]  /*ac10*/  BRA.DIV ~URZ, `(.L_x_4139) ;  /* 0x00003c927f007947 */ /* 0x000fea000b800000 */
[----:B------:R-:W2:Y:S04]  /*ac20*/  SHFL.BFLY PT, R0, R206, 0x2, 0x1f ;  /* 0x0c401f00ce007f89 */ /* 0x000ea800000e0000 */
[----:B------:R-:W3:Y:S01]  /*ac30*/  SHFL.BFLY PT, R2, R4, 0x1, 0x1f ;  /* 0x0c201f0004027f89 */ /* 0x000ee200000e0000 */
[----:B--2---:R-:W-:-:S02]  /*ac40*/  FADD.FTZ R206, R0, R206 ;  /* 0x000000ce00ce7221 */ /* 0x004fc40000010000 */
[----:B---3--:R-:W-:-:S03]  /*ac50*/  FADD.FTZ R4, R4, R2 ;  /* 0x0000000204047221 */ /* 0x008fc60000010000 */
[----:B------:R2:W3:Y:S04]  /*ac60*/  SHFL.BFLY PT, R3, R206, 0x1, 0x1f ;  /* 0x0c201f00ce037f89 */ /* 0x0004e800000e0000 */
.L_x_4173:
        /* <DEDUP_REMOVED lines=60> */
[----:B-----5:R-:W-:-:S02]  /*b030*/  @P1 FMUL.FTZ R5, R5, 0.69314718246459960938 ;  /* 0x3f31721805051820 */ /* 0x020fc40000410000 */
        /* <DEDUP_REMOVED lines=8> */
[----:B----4-:R-:W-:Y:S01]  /*b0c0*/  @P0 MOV R3, 0x3f317218 ;  /* 0x3f31721800030802 */ /* 0x010fe20000000f00 */
        /* <DEDUP_REMOVED lines=47> */
.L_x_4099:
        /* <DEDUP_REMOVED lines=17> */
.L_x_4141:
[----:B------:R-:W-:Y:S05]  /*b4d0*/  BSYNC B0 ;  /* 0x0000000000007941 */ /* 0x000fea0003800000 */
.L_x_4140:
        /* <DEDUP_REMOVED lines=15> */
[----:B--2--5:R-:W-:Y:S05]  /*b5d0*/  CALL.REL.NOINC `($__internal_69_$__cuda_sm70_shflsync_idx_p) ;  /* 0x0000349000007944 */ /* 0x024fea0003c00000 */
.L_x_4144:
        /* <DEDUP_REMOVED lines=220> */
.L_x_4146:
[----:B------:R-:W-:Y:S05]  /*c3a0*/  BSYNC B0 ;  /* 0x0000000000007941 */ /* 0x000fea0003800000 */
.L_x_4145:
        /* <DEDUP_REMOVED lines=100> */
.L_x_4143:
        /* <DEDUP_REMOVED lines=40> */
.L_x_4147:
[----:B------:R-:W-:Y:S05]  /*cc70*/  BSYNC B1 ;  /* 0x0000000000017941 */ /* 0x000fea0003800000 */
.L_x_4142:
        /* <DEDUP_REMOVED lines=9> */
.L_x_4174:
[----:B------:R-:W-:Y:S01]  /*cd10*/  WARPSYNC 0xffffffff ;  /* 0xffffffff00007948 */ /* 0x000fe20003800000 */
[----:B------:R-:W-:Y:S01]  /*cd20*/  BAR.SYNC.DEFER_BLOCKING 0x4, 0x100 ;  /* 0x0104000000007b1d */ /* 0x000fe20000010000 */
[----:B-1--4-:R-:W-:-:S05]  /*cd30*/  MOV R236, R0 ;  /* 0x0000000000ec7202 */ /* 0x012fca0000000f00 */
[----:B------:R1:W-:Y:S04]  /*cd40*/  @!P6 STS [0x18100], R17 ;  /* 0x01810011ff00e388 */ /* 0x0003e80000000800 */
[----:B------:R-:W-:Y:S06]  /*cd50*/  BAR.ARV 0x5, 0x100 ;  /* 0x0144000000007b1d */ /* 0x000fec0000002000 */
.L_x_4148:
[----:B-1----:R-:W-:-:S13]  /*cd60*/  ISETP.GE.AND P0, PT, R236, c[0x0][0x538], PT ;  /* 0x00014e00ec007a0c */ /* 0x002fda0003f06270 */
[----:B--2345:R-:W-:Y:S01]  /*cd70*/  @P0 CALL.REL.NOINC `(.L_x_4150) ;  /* 0x0000001000000944 */ /* 0x03cfe20003c00000 */
[----:B------:R-:W-:Y:S05]  /*cd80*/  BRA `(.L_x_4151) ;  /* 0xffff3b9000007947 */ /* 0x000fea000383ffff */
.L_x_4150:
[----:B------:R-:W-:Y:S05]  /*cd90*/  EXIT ;  /* 0x000000000000794d */ /* 0x000fea0003800000 */
.L_x_4100:
[----:B------:R-:W-:Y:S01]  /*cda0*/  IMAD.MOV.U32 R0, RZ, RZ, R9 ;  /* 0x000000ffff007224 */ /* 0x000fe200078e0009 */
[----:B------:R-:W-:Y:S01]  /*cdb0*/  MOV R192, RZ ;  /* 0x000000ff00c07202 */ /* 0x000fe20000000f00 */
[----:B------:R-:W-:Y:S01]  /*cdc0*/  IMAD.MOV.U32 R3, RZ, RZ, 0x181f ;  /* 0x0000181fff037424 */ /* 0x000fe200078e00ff */
[----:B------:R-:W-:Y:S02]  /*cdd0*/  MOV R2, 0xcdf0 ;  /* 0x0000cdf000027802 */ /* 0x000fe40000000f00 */
[----:B-----5:R-:W-:Y:S05]  /*cde0*/  CALL.REL.NOINC `($__internal_69_$__cuda_sm70_shflsync_idx_p) ;  /* 0x00001c8000007944 */ /* 0x020fea0003c00000 */
[----:B------:R-:W-:Y:S01]  /*cdf0*/  MOV R8, R0 ;  /* 0x0000000000087202 */ /* 0x000fe20000000f00 */
[----:B------:R-:W-:Y:S05]  /*ce00*/  BRA `(.L_x_4152) ;  /* 0xffff47b000007947 */ /* 0x000fea000383ffff */
.L_x_4101:
[----:B------:R-:W-:Y:S01]  /*ce10*/  IMAD.MOV.U32 R0, RZ, RZ, R11 ;  /* 0x000000ffff007224 */ /* 0x000fe200078e000b */
[----:B------:R-:W-:Y:S01]  /*ce20*/  MOV R192, RZ ;  /* 0x000000ff00c07202 */ /* 0x000fe20000000f00 */
[----:B------:R-:W-:Y:S01]  /*ce30*/  IMAD.MOV.U32 R3, RZ, RZ, 0x181f ;  /* 0x0000181fff037424 */ /* 0x000fe200078e00ff */
[----:B------:R-:W-:Y:S02]  /*ce40*/  MOV R2, 0xce60 ;  /* 0x0000ce6000027802 */ /* 0x000fe40000000f00 */
[----:B-12--5:R-:W-:Y:S05]  /*ce50*/  CALL.REL.NOINC `($__internal_69_$__cuda_sm70_shflsync_idx_p) ;  /* 0x00001c1000007944 */ /* 0x026fea0003c00000 */
[----:B------:R-:W-:Y:S05]  /*ce60*/  BRA `(.L_x_4153) ;  /* 0xffff477000007947 */ /* 0x000fea000383ffff */
.L_x_4104:
[----:B----4-:R-:W-:Y:S01]  /*ce70*/  IMAD.MOV.U32 R0, RZ, RZ, R9 ;  /* 0x000000ffff007224 */ /* 0x010fe200078e0009 */
[----:B------:R-:W-:Y:S01]  /*ce80*/  MOV R192, 0x1 ;  /* 0x0000000100c07802 */ /* 0x000fe20000000f00 */
[----:B--2---:R-:W-:Y:S01]  /*ce90*/  IMAD.MOV.U32 R3, RZ, RZ, 0x181f ;  /* 0x0000181fff037424 */ /* 0x004fe200078e00ff */
[----:B------:R-:W-:-:S02]  /*cea0*/  MOV R2, 0xcec0 ;  /* 0x0000cec000027802 */ /* 0x000fc40000000f00 */
[----:B-1-3-5:R-:W-:Y:S05]  /*ceb0*/  CALL.REL.NOINC `($__internal_69_$__cuda_sm70_shflsync_idx_p) ;  /* 0x00001bb000007944 */ /* 0x02afea0003c00000 */
[----:B------:R-:W-:Y:S01]  /*cec0*/  IMAD.MOV.U32 R8, RZ, RZ, R0 ;  /* 0x000000ffff087224 */ /* 0x000fe200078e0000 */
[----:B------:R-:W-:Y:S01]  /*ced0*/  MOV R192, 0x1 ;  /* 0x0000000100c07802 */ /* 0x000fe20000000f00 */
[----:B------:R-:W-:Y:S01]  /*cee0*/  IMAD.MOV.U32 R0, RZ, RZ, R11 ;  /* 0x000000ffff007224 */ /* 0x000fe200078e000b */
[----:B------:R-:W-:-:S02]  /*cef0*/  MOV R3, 0x181f ;  /* 0x0000181f00037802 */ /* 0x000fc40000000f00 */
[----:B------:R-:W-:Y:S02]  /*cf00*/  MOV R2, 0xcf20 ;  /* 0x0000cf2000027802 */ /* 0x000fe40000000f00 */
[----:B------:R-:W-:Y:S05]  /*cf10*/  CALL.REL.NOINC `($__internal_69_$__cuda_sm70_shflsync_idx_p) ;  /* 0x00001b5000007944 */ /* 0x000fea0003c00000 */
[----:B------:R-:W-:Y:S05]  /*cf20*/  BRA `(.L_x_4154) ;  /* 0xffff484000007947 */ /* 0x000fea000383ffff */
.L_x_4107:
[----:B----4-:R-:W-:Y:S01]  /*cf30*/  IMAD.MOV.U32 R0, RZ, RZ, R9 ;  /* 0x000000ffff007224 */ /* 0x010fe200078e0009 */
[----:B------:R-:W-:Y:S01]  /*cf40*/  MOV R192, 0x2 ;  /* 0x0000000200c07802 */ /* 0x000fe20000000f00 */
[----:B-1----:R-:W-:Y:S01]  /*cf50*/  IMAD.MOV.U32 R3, RZ, RZ, 0x181f ;  /* 0x0000181fff037424 */ /* 0x002fe200078e00ff */
[----:B------:R-:W-:Y:S02]  /*cf60*/  MOV R2, 0xcf80 ;  /* 0x0000cf8000027802 */ /* 0x000fe40000000f00 */
[----:B--23-5:R-:W-:Y:S05]  /*cf70*/  CALL.REL.NOINC `($__internal_69_$__cuda_sm70_shflsync_idx_p) ;  /* 0x00001af000007944 */ /* 0x02cfea0003c00000 */
[----:B------:R-:W-:Y:S01]  /*cf80*/  MOV R8, R0 ;  /* 0x0000000000087202 */ /* 0x000fe20000000f00 */
[----:B------:R-:W-:Y:S05]  /*cf90*/  BRA `(.L_x_4155) ;  /* 0xffff493000007947 */ /* 0x000fea000383ffff */
.L_x_4108:
[----:B----4-:R-:W-:Y:S01]  /*cfa0*/  IMAD.MOV.U32 R0, RZ, RZ, R11 ;  /* 0x000000ffff007224 */ /* 0x010fe200078e000b */
[----:B------:R-:W-:Y:S01]  /*cfb0*/  MOV R192, 0x2 ;  /* 0x0000000200c07802 */ /* 0x000fe20000000f00 */
[----:B------:R-:W-:Y:S01]  /*cfc0*/  IMAD.MOV.U32 R3, RZ, RZ, 0x181f ;  /* 0x0000181fff037424 */ /* 0x000fe200078e00ff */
[----:B------:R-:W-:Y:S02]  /*cfd0*/  MOV R2, 0xcff0 ;  /* 0x0000cff000027802 */ /* 0x000fe40000000f00 */
[----:B-123-5:R-:W-:Y:S05]  /*cfe0*/  CALL.REL.NOINC `($__internal_69_$__cuda_sm70_shflsync_idx_p) ;  /* 0x00001a8000007944 */ /* 0x02efea0003c00000 */
[----:B------:R-:W-:Y:S05]  /*cff0*/  BRA `(.L_x_4156) ;  /* 0xffff48f000007947 */ /* 0x000fea000383ffff */
.L_x_4111:
[----:B-1----:R-:W-:Y:S01]  /*d000*/  IMAD.MOV.U32 R0, RZ, RZ, R9 ;  /* 0x000000ffff007224 */ /* 0x002fe200078e0009 */
[----:B------:R-:W-:Y:S01]  /*d010*/  MOV R192, 0x3 ;  /* 0x0000000300c07802 */ /* 0x000fe20000000f00 */
[----:B------:R-:W-:Y:S01]  /*d020*/  IMAD.MOV.U32 R3, RZ, RZ, 0x181f ;  /* 0x0000181fff037424 */ /* 0x000fe200078e00ff */
[----:B------:R-:W-:-:S02]  /*d030*/  MOV R2, 0xd050 ;  /* 0x0000d05000027802 */ /* 0x000fc40000000f00 */
[----:B--2345:R-:W-:Y:S05]  /*d040*/  CALL.REL.NOINC `($__internal_69_$__cuda_sm70_shflsync_idx_p) ;  /* 0x00001a2000007944 */ /* 0x03cfea0003c00000 */
[----:B------:R-:W-:Y:S01]  /*d050*/  IMAD.MOV.U32 R8, RZ, RZ, R0 ;  /* 0x000000ffff087224 */ /* 0x000fe200078e0000 */
[----:B------:R-:W-:Y:S01]  /*d060*/  MOV R192, 0x3 ;  /* 0x0000000300c07802 */ /* 0x000fe20000000f00 */
[----:B------:R-:W-:Y:S01]  /*d070*/  IMAD.MOV.U32 R0, RZ, RZ, R11 ;  /* 0x000000ffff007224 */ /* 0x000fe200078e000b */
[----:B------:R-:W-:-:S02]  /*d080*/  MOV R3, 0x181f ;  /* 0x0000181f00037802 */ /* 0x000fc40000000f00 */
[----:B------:R-:W-:Y:S02]  /*d090*/  MOV R2, 0xd0b0 ;  /* 0x0000d0b000027802 */ /* 0x000fe40000000f00 */
[----:B------:R-:W-:Y:S05]  /*d0a0*/  CALL.REL.NOINC `($__internal_69_$__cuda_sm70_shflsync_idx_p) ;  /* 0x000019c000007944 */ /* 0x000fea0003c00000 */
[----:B------:R-:W-:Y:S05]  /*d0b0*/  BRA `(.L_x_4157) ;  /* 0xffff49a000007947 */ /* 0x000fea000383ffff */
.L_x_4114:
[----:B------:R-:W-:Y:S01]  /*d0c0*/  IMAD.MOV.U32 R0, RZ, RZ, R5 ;  /* 0x000000ffff007224 */ /* 0x000fe200078e0005 */
[----:B------:R-:W-:Y:S01]  /*d0d0*/  MOV R192, RZ ;  /* 0x000000ff00c07202 */ /* 0x000fe20000000f00 */
[----:B------:R-:W-:Y:S01]  /*d0e0*/  IMAD.MOV.U32 R3, RZ, RZ, 0x181f ;  /* 0x0000181fff037424 */ /* 0x000fe200078e00ff */
[----:B------:R-:W-:Y:S02]  /*d0f0*/  MOV R2, 0xd110 ;  /* 0x0000d11000027802 */ /* 0x000fe40000000f00 */
[----:B------:R-:W-:Y:S05]  /*d100*/  CALL.REL.NOINC `($__internal_69_$__cuda_sm70_shflsync_idx_p) ;  /* 0x0000196000007944 */ /* 0x000fea0003c00000 */
[----:B------:R-:W-:Y:S01]  /*d110*/  MOV R4, R0 ;  /* 0x0000000000047202 */ /* 0x000fe20000000f00 */
[----:B------:R-:W-:Y:S05]  /*d120*/  BRA `(.L_x_4158) ;  /* 0xffff5fe000007947 */ /* 0x000fea000383ffff */
.L_x_4115:
[----:B------:R-:W-:Y:S01]  /*d130*/  IMAD.MOV.U32 R0, RZ, RZ, R12 ;  /* 0x000000ffff007224 */ /* 0x000fe200078e000c */
[----:B------:R-:W-:Y:S01]  /*d140*/  MOV R192, RZ ;  /* 0x000000ff00c07202 */ /* 0x000fe20000000f00 */
[----:B------:R-:W-:Y:S01]  /*d150*/  IMAD.MOV.U32 R3, RZ, RZ, 0x181f ;  /* 0x0000181fff037424 */ /* 0x000fe200078e00ff */
[----:B------:R-:W-:Y:S02]  /*d160*/  MOV R2, 0xd180 ;  /* 0x0000d18000027802 */ /* 0x000fe40000000f00 */
[----:B-12---:R-:W-:Y:S05]  /*d170*/  CALL.REL.NOINC `($__internal_69_$__cuda_sm70_shflsync_idx_p) ;  /* 0x000018f000007944 */ /* 0x006fea0003c00000 */
[C---:B------:R-:W-:Y:S01]  /*d180*/  IADD3 R8, P0, R0.reuse, R106, RZ ;  /* 0x0000006a00087210 */ /* 0x040fe20007f1e0ff */
[----:B------:R-:W-:Y:S01]  /*d190*/  IMAD.MOV.U32 R192, RZ, RZ, 0x1 ;  /* 0x00000001ffc07424 */ /* 0x000fe200078e00ff */
[----:B------:R-:W-:Y:S02]  /*d1a0*/  IADD3 R6, P6, R0, R107, RZ ;  /* 0x0000006b00067210 */ /* 0x000fe40007fde0ff */
[----:B------:R-:W-:Y:S01]  /*d1b0*/  ISETP.GE.AND P5, PT, R196, c[0x0][0x1d4], PT ;  /* 0x00007500c4007a0c */ /* 0x000fe20003fa6270 */
[----:B------:R-:W-:Y:S01]  /*d1c0*/  IMAD.X R9, R4, 0x1, R101, P0 ;  /* 0x0000000104097824 */ /* 0x000fe200000e0665 */
[----:B------:R-:W-:Y:S01]  /*d1d0*/  ISETP.GE.AND P2, PT, R208, c[0x0][0x1d4], PT ;  /* 0x00007500d0007a0c */ /* 0x000fe20003f46270 */
[----:B------:R-:W-:Y:S01]  /*d1e0*/  IMAD.X R7, R4, 0x1, R103, P6 ;  /* 0x0000000104077824 */ /* 0x000fe200030e0667 */
[----:B------:R-:W-:-:S02]  /*d1f0*/  ISETP.GE.AND P0, PT, R207, c[0x0][0x1d4], PT ;  /* 0x00007500cf007a0c */ /* 0x000fc40003f06270 */
        /* <DEDUP_REMOVED lines=14> */
[----:B-1----:R-:W-:Y:S05]  /*d2e0*/  CALL.REL.NOINC `($__internal_69_$__cuda_sm70_shflsync_idx_p) ;  /* 0x0000178000007944 */ /* 0x002fea0003c00000 */
[----:B------:R-:W-:Y:S01]  /*d2f0*/  IMAD.MOV.U32 R4, RZ, RZ, R0 ;  /* 0x000000ffff047224 */ /* 0x000fe200078e0000 */
[----:B------:R-:W-:Y:S01]  /*d300*/  MOV R192, 0x1 ;  /* 0x0000000100c07802 */ /* 0x000fe20000000f00 */
[----:B------:R-:W-:Y:S01]  /*d310*/  IMAD.MOV.U32 R0, RZ, RZ, R12 ;  /* 0x000000ffff007224 */ /* 0x000fe200078e000c */
[----:B------:R-:W-:-:S02]  /*d320*/  MOV R3, 0x181f ;  /* 0x0000181f00037802 */ /* 0x000fc40000000f00 */
[----:B------:R-:W-:Y:S02]  /*d330*/  MOV R2, 0xd350 ;  /* 0x0000d35000027802 */ /* 0x000fe40000000f00 */
[----:B------:R-:W-:Y:S05]  /*d340*/  CALL.REL.NOINC `($__internal_69_$__cuda_sm70_shflsync_idx_p) ;  /* 0x0000172000007944 */ /* 0x000fea0003c00000 */
[----:B------:R-:W-:Y:S05]  /*d350*/  BRA `(.L_x_4159) ;  /* 0xffff5f0000007947 */ /* 0x000fea000383ffff */
.L_x_4116:
[----:B------:R-:W-:Y:S01]  /*d360*/  IMAD.MOV.U32 R0, RZ, RZ, R4 ;  /* 0x000000ffff007224 */ /* 0x000fe200078e0004 */
[----:B------:R-:W-:Y:S01]  /*d370*/  MOV R192, RZ ;  /* 0x000000ff00c07202 */ /* 0x000fe20000000f00 */
[----:B------:R-:W-:Y:S01]  /*d380*/  IMAD.MOV.U32 R3, RZ, RZ, 0x1c1f ;  /* 0x00001c1fff037424 */ /* 0x000fe200078e00ff */
[----:B------:R-:W-:Y:S02]  /*d390*/  MOV R2, 0xd3b0 ;  /* 0x0000d3b000027802 */ /* 0x000fe40000000f00 */
[----:B------:R-:W-:Y:S05]  /*d3a0*/  CALL.REL.NOINC `($__internal_69_$__cuda_sm70_shflsync_idx_p) ;  /* 0x000016c000007944 */ /* 0x000fea0003c00000 */
[----:B------:R-:W-:Y:S05]  /*d3b0*/  BRA `(.L_x_4160) ;  /* 0xffff60e000007947 */ /* 0x000fea000383ffff */
.L_x_4117:
[----:B------:R-:W-:Y:S01]  /*d3c0*/  IMAD.MOV.U32 R0, RZ, RZ, R4 ;  /* 0x000000ffff007224 */ /* 0x000fe200078e0004 */
[----:B------:R-:W-:Y:S01]  /*d3d0*/  MOV R192, 0x1 ;  /* 0x0000000100c07802 */ /* 0x000fe20000000f00 */
[----:B------:R-:W-:Y:S01]  /*d3e0*/  IMAD.MOV.U32 R3, RZ, RZ, 0x1c1f ;  /* 0x00001c1fff037424 */ /* 0x000fe200078e00ff */
[----:B------:R-:W-:Y:S02]  /*d3f0*/  MOV R2, 0xd410 ;  /* 0x0000d41000027802 */ /* 0x000fe40000000f00 */
[----:B-1----:R-:W-:Y:S05]  /*d400*/  CALL.REL.NOINC `($__internal_69_$__cuda_sm70_shflsync_idx_p) ;  /* 0x0000166000007944 */ /* 0x002fea0003c00000 */
[----:B------:R-:W-:Y:S01]  /*d410*/  IMAD.IADD R0, R5, 0x1, R0 ;  /* 0x0000000105007824 */ /* 0x000fe200078e0200 */
[----:B------:R-:W-:Y:S02]  /*d420*/  FMNMX.FTZ R125, R7, R8, !PT ;  /* 0x00000008077d7209 */ /* 0x000fe40007810000 */
[----:B------:R-:W-:Y:S02]  /*d430*/  MOV R2, 0xd850 ;  /* 0x0000d85000027802 */ /* 0x000fe40000000f00 */
[----:B------:R-:W-:-:S02]  /*d440*/  IMNMX R0, R6, R0, PT ;  /* 0x0000000006007217 */ /* 0x000fc40003800200 */
[----:B------:R-:W-:Y:S02]  /*d450*/  FMNMX.FTZ R125, R10, R125, !PT ;  /* 0x0000007d0a7d7209 */ /* 0x000fe40007810000 */
[C---:B------:R-:W-:Y:S02]  /*d460*/  ISETP.GT.AND P5, PT, R0.reuse, RZ, PT ;  /* 0x000000ff0000720c */ /* 0x040fe40003fa4270 */
[C---:B------:R-:W-:Y:S02]  /*d470*/  ISETP.GT.AND P2, PT, R0.reuse, 0x1, PT ;  /* 0x000000010000780c */ /* 0x040fe40003f44270 */
[----:B------:R-:W-:Y:S02]  /*d480*/  ISETP.GT.AND P0, PT, R0, 0x8, PT ;  /* 0x000000080000780c */ /* 0x000fe40003f04270 */
[----:B------:R-:W-:Y:S02]  /*d490*/  FSEL R4, R42, -INF , P5 ;  /* 0xff8000002a047808 */ /* 0x000fe40002800000 */
[----:B------:R-:W-:-:S02]  /*d4a0*/  FSEL R5, R43, -INF , P2 ;  /* 0xff8000002b057808 */ /* 0x000fc40001000000 */
[----:B------:R-:W-:Y:S02]  /*d4b0*/  ISETP.GT.AND P2, PT, R0, 0x9, PT ;  /* 0x000000090000780c */ /* 0x000fe40003f44270 */
[----:B------:R-:W-:Y:S02]  /*d4c0*/  FSEL R6, R38, -INF , P0 ;  /* 0xff80000026067808 */ /* 0x000fe40000000000 */
[----:B------:R-:W-:Y:S02]  /*d4d0*/  FMNMX.FTZ R3, R4, R5, !PT ;  /* 0x0000000504037209 */ /* 0x000fe40007810000 */
[----:B------:R-:W-:Y:S02]  /*d4e0*/  FSEL R9, R39, -INF , P2 ;  /* 0xff80000027097808 */ /* 0x000fe40001000000 */
[----:B------:R-:W-:Y:S02]  /*d4f0*/  FMNMX.FTZ R125, R11, R125, !PT ;  /* 0x0000007d0b7d7209 */ /* 0x000fe40007810000 */
        /* <DEDUP_REMOVED lines=32> */
[----:B------:R-:W-:Y:S02]  /*d700*/  ISETP.GT.AND P2, PT, R0, 0x30, PT ;  /* 0x000000300000780c */ /* 0x000fe40003f44270 */
        /* <DEDUP_REMOVED lines=10> */
[----:B------:R-:W-:Y:S01]  /*d7b0*/  ISETP.GT.AND P0, PT, R0, 0x39, PT ;  /* 0x000000390000780c */ /* 0x000fe20003f04270 */
[----:B------:R-:W-:Y:S01]  /*d7c0*/  IMAD.MOV.U32 R0, RZ, RZ, 0x2 ;  /* 0x00000002ff007424 */ /* 0x000fe200078e00ff */
[----:B------:R-:W-:Y:S02]  /*d7d0*/  FSEL R126, R46, -INF , P2 ;  /* 0xff8000002e7e7808 */ /* 0x000fe40001000000 */
[----:B------:R-:W-:Y:S02]  /*d7e0*/  FMNMX.FTZ R12, R156, R12, !PT ;  /* 0x0000000c9c0c7209 */ /* 0x000fe40007810000 */
[----:B------:R-:W-:Y:S02]  /*d7f0*/  FMNMX.FTZ R125, R158, R125, !PT ;  /* 0x0000007d9e7d7209 */ /* 0x000fe40007810000 */
[----:B------:R-:W-:Y:S02]  /*d800*/  FSEL R127, R47, -INF , P0 ;  /* 0xff8000002f7f7808 */ /* 0x000fe40000000000 */
[----:B------:R-:W-:Y:S01]  /*d810*/  FMNMX.FTZ R12, R126, R12, !PT ;  /* 0x0000000c7e0c7209 */ /* 0x000fe20007810000 */
[----:B------:R-:W-:-:S03]  /*d820*/  IMAD.MOV.U32 R124, RZ, RZ, R125 ;  /* 0x000000ffff7c7224 */ /* 0x000fc600078e007d */
[----:B------:R-:W-:Y:S02]  /*d830*/  FMNMX.FTZ R12, R127, R12, !PT ;  /* 0x0000000c7f0c7209 */ /* 0x000fe40007810000 */
[----:B------:R-:W-:Y:S05]  /*d840*/  CALL.REL.NOINC `($__internal_68_$__cuda_sm70_shflsync_bfly_p) ;  /* 0x000011c000007944 */ /* 0x000fea0003c00000 */
[----:B------:R-:W-:Y:S01]  /*d850*/  FMNMX.FTZ R125, R125, R0, !PT ;  /* 0x000000007d7d7209 */ /* 0x000fe20007810000 */
[----:B------:R-:W-:Y:S01]  /*d860*/  IMAD.MOV.U32 R0, RZ, RZ, 0x1 ;  /* 0x00000001ff007424 */ /* 0x000fe200078e00ff */
[----:B------:R-:W-:-:S03]  /*d870*/  MOV R2, 0xd8a0 ;  /* 0x0000d8a000027802 */ /* 0x000fc60000000f00 */
[----:B------:R-:W-:Y:S02]  /*d880*/  IMAD.MOV.U32 R124, RZ, RZ, R125 ;  /* 0x000000ffff7c7224 */ /* 0x000fe400078e007d */
[----:B------:R-:W-:Y:S05]  /*d890*/  CALL.REL.NOINC `($__internal_68_$__cuda_sm70_shflsync_bfly_p) ;  /* 0x0000117000007944 */ /* 0x000fea0003c00000 */
[----:B------:R-:W-:Y:S01]  /*d8a0*/  FMNMX.FTZ R125, R125, R0, !PT ;  /* 0x000000007d7d7209 */ /* 0x000fe20007810000 */
[----:B------:R-:W-:Y:S01]  /*d8b0*/  IMAD.MOV.U32 R124, RZ, RZ, R12 ;  /* 0x000000ffff7c7224 */ /* 0x000fe200078e000c */
[----:B------:R-:W-:Y:S01]  /*d8c0*/  MOV R2, 0xd8f0 ;  /* 0x0000d8f000027802 */ /* 0x000fe20000000f00 */
[----:B------:R-:W-:Y:S02]  /*d8d0*/  IMAD.MOV.U32 R0, RZ, RZ, 0x2 ;  /* 0x00000002ff007424 */ /* 0x000fe400078e00ff */
[----:B------:R-:W-:Y:S05]  /*d8e0*/  CALL.REL.NOINC `($__internal_68_$__cuda_sm70_shflsync_bfly_p) ;  /* 0x0000112000007944 */ /* 0x000fea0003c00000 */
[----:B------:R-:W-:Y:S01]  /*d8f0*/  FMNMX.FTZ R12, R12, R0, !PT ;  /* 0x000000000c0c7209 */ /* 0x000fe20007810000 */
[----:B------:R-:W-:Y:S01]  /*d900*/  IMAD.MOV.U32 R0, RZ, RZ, 0x1 ;  /* 0x00000001ff007424 */ /* 0x000fe200078e00ff */
[----:B------:R-:W-:-:S03]  /*d910*/  MOV R2, 0xd940 ;  /* 0x0000d94000027802 */ /* 0x000fc60000000f00 */
[----:B------:R-:W-:Y:S02]  /*d920*/  IMAD.MOV.U32 R124, RZ, RZ, R12 ;  /* 0x000000ffff7c7224 */ /* 0x000fe400078e000c */
[----:B------:R-:W-:Y:S05]  /*d930*/  CALL.REL.NOINC `($__internal_68_$__cuda_sm70_shflsync_bfly_p) ;  /* 0x000010d000007944 */ /* 0x000fea0003c00000 */
[----:B------:R-:W-:Y:S01]  /*d940*/  MOV R3, R0 ;  /* 0x0000000000037202 */ /* 0x000fe20000000f00 */
[----:B------:R-:W-:Y:S05]  /*d950*/  BRA `(.L_x_4161) ;  /* 0xffff61f000007947 */ /* 0x000fea000383ffff */
.L_x_4121:
[----:B------:R-:W-:Y:S01]  /*d960*/  MOV R192, RZ ;  /* 0x000000ff00c07202 */ /* 0x000fe20000000f00 */
[----:B------:R-:W-:Y:S01]  /*d970*/  IMAD.MOV.U32 R0, RZ, RZ, R5 ;  /* 0x000000ffff007224 */ /* 0x000fe200078e0005 */
[----:B------:R-:W-:Y:S01]  /*d980*/  MOV R2, 0xd9b0 ;  /* 0x0000d9b000027802 */ /* 0x000fe20000000f00 */
[----:B------:R-:W-:Y:S02]  /*d990*/  IMAD.MOV.U32 R3, RZ, RZ, 0x181f ;  /* 0x0000181fff037424 */ /* 0x000fe400078e00ff */
[----:B-1234-:R-:W-:Y:S05]  /*d9a0*/  CALL.REL.NOINC `($__internal_69_$__cuda_sm70_shflsync_idx_p) ;  /* 0x000010c000007944 */ /* 0x01efea0003c00000 */
[----:B------:R-:W-:Y:S01]  /*d9b0*/  MOV R4, R0 ;  /* 0x0000000000047202 */ /* 0x000fe20000000f00 */
[----:B------:R-:W-:-:S05]  /*d9c0*/  BRA `(.L_x_4162) ;  /* 0xffff756000007947 */ /* 0x000fca000383ffff */
.L_x_4122:
[----:B------:R-:W-:Y:S01]  /*d9d0*/  MOV R192, RZ ;  /* 0x000000ff00c07202 */ /* 0x000fe20000000f00 */
[----:B------:R-:W-:Y:S01]  /*d9e0*/  IMAD.MOV.U32 R0, RZ, RZ, R12 ;  /* 0x000000ffff007224 */ /* 0x000fe200078e000c */
[----:B------:R-:W-:Y:S01]  /*d9f0*/  MOV R2, 0xda20 ;  /* 0x0000da2000027802 */ /* 0x000fe20000000f00 */
[----:B------:R-:W-:Y:S02]  /*da00*/  IMAD.MOV.U32 R3, RZ, RZ, 0x181f ;  /* 0x0000181fff037424 */ /* 0x000fe400078e00ff */
[----:B-1234-:R-:W-:Y:S05]  /*da10*/  CALL.REL.NOINC `($__internal_69_$__cuda_sm70_shflsync_idx_p) ;  /* 0x0000105000007944 */ /* 0x01efea0003c00000 */
[----:B------:R-:W-:Y:S01]  /*da20*/  ISETP.GE.AND P6, PT, R196, c[0x0][0x1d4], PT ;  /* 0x00007500c4007a0c */ /* 0x000fe20003fc6270 */
[----:B------:R-:W-:Y:S01]  /*da30*/  IMAD.MOV.U32 R192, RZ, RZ, 0x1 ;  /* 0x00000001ffc07424 */ /* 0x000fe200078e00ff */
[----:B------:R-:W-:Y:S02]  /*da40*/  IADD3 R2, P0, R0, R20, RZ ;  /* 0x0000001400027210 */ /* 0x000fe40007f1e0ff */
[----:B------:R-:W-:Y:S02]  /*da50*/  ISETP.GE.AND P5, PT, R208, c[0x0][0x1d4], PT ;  /* 0x00007500d0007a0c */ /* 0x000fe40003fa6270 */
[----:B------:R-:W-:Y:S01]  /*da60*/  IADD3 R6, P2, R0, R21, RZ ;  /* 0x0000001500067210 */ /* 0x000fe20007f5e0ff */
[C---:B------:R-:W-:Y:S01]  /*da70*/  IMAD.X R3, R4.reuse, 0x1, R13, P0 ;  /* 0x0000000104037824 */ /* 0x040fe200000e060d */
[----:B------:R-:W-:Y:S03]  /*da80*/  ISETP.GE.AND P0, PT, R207, c[0x0][0x1d4], PT ;  /* 0x00007500cf007a0c */ /* 0x000fe60003f06270 */
[----:B------:R-:W-:Y:S02]  /*da90*/  IMAD.X R7, R4, 0x1, R14, P2 ;  /* 0x0000000104077824 */ /* 0x000fe400010e060e */
        /* <DEDUP_REMOVED lines=14> */
[----:B------:R-:W-:Y:S05]  /*db80*/  CALL.REL.NOINC `($__internal_69_$__cuda_sm70_shflsync_idx_p) ;  /* 0x00000ee000007944 */ /* 0x000fea0003c00000 */
[----:B------:R-:W-:Y:S01]  /*db90*/  MOV R192, 0x1 ;  /* 0x0000000100c07802 */ /* 0x000fe20000000f00 */
[----:B------:R-:W-:Y:S01]  /*dba0*/  IMAD.MOV.U32 R4, RZ, RZ, R0 ;  /* 0x000000ffff047224 */ /* 0x000fe200078e0000 */
[----:B------:R-:W-:Y:S01]  /*dbb0*/  MOV R3, 0x181f ;  /* 0x0000181f00037802 */ /* 0x000fe20000000f00 */
[----:B------:R-:W-:Y:S01]  /*dbc0*/  IMAD.MOV.U32 R0, RZ, RZ, R12 ;  /* 0x000000ffff007224 */ /* 0x000fe200078e000c */
[----:B------:R-:W-:Y:S02]  /*dbd0*/  MOV R2, 0xdbf0 ;  /* 0x0000dbf000027802 */ /* 0x000fe40000000f00 */
[----:B------:R-:W-:Y:S05]  /*dbe0*/  CALL.REL.NOINC `($__internal_69_$__cuda_sm70_shflsync_idx_p) ;  /* 0x00000e8000007944 */ /* 0x000fea0003c00000 */
[----:B------:R-:W-:-:S05]  /*dbf0*/  BRA `(.L_x_4163) ;  /* 0xffff748000007947 */ /* 0x000fca000383ffff */
.L_x_4125:
[----:B------:R-:W-:Y:S01]  /*dc00*/  MOV R192, RZ ;  /* 0x000000ff00c07202 */ /* 0x000fe20000000f00 */
[----:B------:R-:W-:Y:S01]  /*dc10*/  IMAD.MOV.U32 R0, RZ, RZ, R125 ;  /* 0x000000ffff007224 */ /* 0x000fe200078e007d */
[----:B------:R-:W-:Y:S01]  /*dc20*/  MOV R2, 0xdc50 ;  /* 0x0000dc5000027802 */ /* 0x000fe20000000f00 */
[----:B------:R-:W-:Y:S02]  /*dc30*/  IMAD.MOV.U32 R3, RZ, RZ, 0x181f ;  /* 0x0000181fff037424 */ /* 0x000fe400078e00ff */
[----:B------:R-:W-:Y:S05]  /*dc40*/  CALL.REL.NOINC `($__internal_69_$__cuda_sm70_shflsync_idx_p) ;  /* 0x00000e2000007944 */ /* 0x000fea0003c00000 */
[----:B------:R-:W-:Y:S01]  /*dc50*/  MOV R124, R0 ;  /* 0x00000000007c7202 */ /* 0x000fe20000000f00 */
[----:B------:R-:W-:-:S05]  /*dc60*/  BRA `(.L_x_4164) ;  /* 0xffff817000007947 */ /* 0x000fca000383ffff */
.L_x_4126:
[----:B------:R-:W-:Y:S01]  /*dc70*/  MOV R192, RZ ;  /* 0x000000ff00c07202 */ /* 0x000fe20000000f00 */
[----:B------:R-:W-:Y:S01]  /*dc80*/  IMAD.MOV.U32 R0, RZ, RZ, R138 ;  /* 0x000000ffff007224 */ /* 0x000fe200078e008a */
[----:B------:R-:W-:Y:S01]  /*dc90*/  MOV R2, 0xdcc0 ;  /* 0x0000dcc000027802 */ /* 0x000fe20000000f00 */
[----:B------:R-:W-:Y:S02]  /*dca0*/  IMAD.MOV.U32 R3, RZ, RZ, 0x181f ;  /* 0x0000181fff037424 */ /* 0x000fe400078e00ff */
[----:B-12---:R-:W-:Y:S05]  /*dcb0*/  CALL.REL.NOINC `($__internal_69_$__cuda_sm70_shflsync_idx_p) ;  /* 0x00000db000007944 */ /* 0x006fea0003c00000 */
        /* <DEDUP_REMOVED lines=30> */
.L_x_4127:
[----:B------:R-:W-:Y:S01]  /*dea0*/  MOV R192, RZ ;  /* 0x000000ff00c07202 */ /* 0x000fe20000000f00 */
[----:B------:R-:W-:Y:S01]  /*deb0*/  IMAD.MOV.U32 R0, RZ, RZ, R124 ;  /* 0x000000ffff007224 */ /* 0x000fe200078e007c */
[----:B------:R-:W-:Y:S01]  /*dec0*/  MOV R2, 0xdef0 ;  /* 0x0000def000027802 */ /* 0x000fe20000000f00 */
[----:B------:R-:W-:Y:S02]  /*ded0*/  IMAD.MOV.U32 R3, RZ, RZ, 0x1c1f ;  /* 0x00001c1fff037424 */ /* 0x000fe400078e00ff */
[----:B------:R-:W-:Y:S05]  /*dee0*/  CALL.REL.NOINC `($__internal_69_$__cuda_sm70_shflsync_idx_p) ;  /* 0x00000b8000007944 */ /* 0x000fea0003c00000 */
[----:B------:R-:W-:-:S05]  /*def0*/  BRA `(.L_x_4166) ;  /* 0xffff825000007947 */ /* 0x000fca000383ffff */
.L_x_4128:
[----:B------:R-:W-:Y:S01]  /*df00*/  MOV R192, 0x1 ;  /* 0x0000000100c07802 */ /* 0x000fe20000000f00 */
[----:B------:R-:W-:Y:S01]  /*df10*/  IMAD.MOV.U32 R0, RZ, RZ, R124 ;  /* 0x000000ffff007224 */ /* 0x000fe200078e007c */
[----:B------:R-:W-:Y:S01]  /*df20*/  MOV R2, 0xdf50 ;  /* 0x0000df5000027802 */ /* 0x000fe20000000f00 */
[----:B------:R-:W-:Y:S02]  /*df30*/  IMAD.MOV.U32 R3, RZ, RZ, 0x1c1f ;  /* 0x00001c1fff037424 */ /* 0x000fe400078e00ff */
[----:B-1----:R-:W-:Y:S05]  /*df40*/  CALL.REL.NOINC `($__internal_69_$__cuda_sm70_shflsync_idx_p) ;  /* 0x00000b2000007944 */ /* 0x002fea0003c00000 */
[----:B------:R-:W-:Y:S05]  /*df50*/  IMAD.IADD R0, R125, 0x1, R0 ;  /* 0x000000017d007824 */ /* 0x000fea00078e0200 */
[C---:B------:R-:W-:Y:S02]  /*df60*/  ISETP.GT.AND P6, PT, R0.reuse, RZ, PT ;  /* 0x000000ff0000720c */ /* 0x040fe40003fc4270 */
[C---:B------:R-:W-:Y:S02]  /*df70*/  ISETP.GT.AND P5, PT, R0.reuse, 0x1, PT ;  /* 0x000000010000780c */ /* 0x040fe40003fa4270 */
[C---:B------:R-:W-:Y:S02]  /*df80*/  ISETP.GT.AND P2, PT, R0.reuse, 0x8, PT ;  /* 0x000000080000780c */ /* 0x040fe40003f44270 */
[----:B------:R-:W-:Y:S02]  /*df90*/  ISETP.GT.AND P0, PT, R0, 0x9, PT ;  /* 0x000000090000780c */ /* 0x000fe40003f04270 */
[----:B------:R-:W-:Y:S02]  /*dfa0*/  FSEL R6, R6, -INF , P6 ;  /* 0xff80000006067808 */ /* 0x000fe40003000000 */
[----:B------:R-:W-:Y:S02]  /*dfb0*/  FSEL R7, R7, -INF , P5 ;  /* 0xff80000007077808 */ /* 0x000fe40002800000 */
[----:B------:R-:W-:Y:S02]  /*dfc0*/  FSEL R10, R10, -INF , P2 ;  /* 0xff8000000a0a7808 */ /* 0x000fe40001000000 */
[----:B------:R-:W-:Y:S02]  /*dfd0*/  FSEL R11, R11, -INF , P0 ;  /* 0xff8000000b0b7808 */ /* 0x000fe40000000000 */
[C---:B------:R-:W-:Y:S02]  /*dfe0*/  ISETP.GT.AND P6, PT, R0.reuse, 0x10, PT ;  /* 0x000000100000780c */ /* 0x040fe40003fc4270 */
        /* <DEDUP_REMOVED lines=57> */
[----:B------:R-:W-:Y:S05]  /*e380*/  CALL.REL.NOINC `($__internal_68_$__cuda_sm70_shflsync_bfly_p) ;  /* 0x0000068000007944 */ /* 0x000fea0003c00000 */
[----:B------:R-:W-:Y:S01]  /*e390*/  FMNMX.FTZ R124, R124, R0, !PT ;  /* 0x000000007c7c7209 */ /* 0x000fe20007810000 */
[----:B------:R-:W-:Y:S01]  /*e3a0*/  IMAD.MOV.U32 R0, RZ, RZ, 0x1 ;  /* 0x00000001ff007424 */ /* 0x000fe200078e00ff */
[----:B------:R-:W-:Y:S02]  /*e3b0*/  MOV R2, 0xe3d0 ;  /* 0x0000e3d000027802 */ /* 0x000fe40000000f00 */
        /* <DEDUP_REMOVED lines=8> */
[----:B------:R-:W-:Y:S02]  /*e440*/  MOV R2, 0xe460 ;  /* 0x0000e46000027802 */ /* 0x000fe40000000f00 */
[----:B------:R-:W-:Y:S05]  /*e450*/  CALL.REL.NOINC `($__internal_68_$__cuda_sm70_shflsync_bfly_p) ;  /* 0x000005b000007944 */ /* 0x000fea0003c00000 */
[----:B------:R-:W-:-:S05]  /*e460*/  BRA `(.L_x_4167) ;  /* 0xffff839000007947 */ /* 0x000fca000383ffff */
.L_x_4131:
[----:B------:R-:W-:Y:S01]  /*e470*/  MOV R192, RZ ;  /* 0x000000ff00c07202 */ /* 0x000fe20000000f00 */
[----:B------:R-:W-:Y:S01]  /*e480*/  IMAD.MOV.U32 R0, RZ, RZ, R20 ;  /* 0x000000ffff007224 */ /* 0x000fe200078e0014 */
[----:B------:R-:W-:Y:S01]  /*e490*/  MOV R2, 0xe4c0 ;  /* 0x0000e4c000027802 */ /* 0x000fe20000000f00 */
[----:B------:R-:W-:Y:S02]  /*e4a0*/  IMAD.MOV.U32 R3, RZ, RZ, 0x181f ;  /* 0x0000181fff037424 */ /* 0x000fe400078e00ff */
[----:B-1234-:R-:W-:Y:S05]  /*e4b0*/  CALL.REL.NOINC `($__internal_69_$__cuda_sm70_shflsync_idx_p) ;  /* 0x000005b000007944 */ /* 0x01efea0003c00000 */
[----:B------:R-:W-:-:S05]  /*e4c0*/  BRA `(.L_x_4168) ;  /* 0xffff9d2000007947 */ /* 0x000fca000383ffff */
.L_x_4134:
[----:B------:R-:W-:Y:S01]  /*e4d0*/  MOV R192, RZ ;  /* 0x000000ff00c07202 */ /* 0x000fe20000000f00 */
[----:B------:R-:W-:Y:S01]  /*e4e0*/  IMAD.MOV.U32 R0, RZ, RZ, R125 ;  /* 0x000000ffff007224 */ /* 0x000fe200078e007d */
[----:B------:R-:W-:Y:S01]  /*e4f0*/  MOV R2, 0xe520 ;  /* 0x0000e52000027802 */ /* 0x000fe20000000f00 */
[----:B------:R-:W-:Y:S02]  /*e500*/  IMAD.MOV.U32 R3, RZ, RZ, 0x181f ;  /* 0x0000181fff037424 */ /* 0x000fe400078e00ff */
[----:B------:R-:W-:Y:S05]  /*e510*/  CALL.REL.NOINC `($__internal_69_$__cuda_sm70_shflsync_idx_p) ;  /* 0x0000055000007944 */ /* 0x000fea0003c00000 */
[----:B------:R-:W-:Y:S01]  /*e520*/  MOV R124, R0 ;  /* 0x00000000007c7202 */ /* 0x000fe20000000f00 */
[----:B------:R-:W-:-:S05]  /*e530*/  BRA `(.L_x_4169) ;  /* 0xffffaae000007947 */ /* 0x000fca000383ffff */
.L_x_4135:
[----:B------:R-:W-:Y:S01]  /*e540*/  MOV R192, RZ ;  /* 0x000000ff00c07202 */ /* 0x000fe20000000f00 */
[----:B------:R-:W-:Y:S01]  /*e550*/  IMAD.MOV.U32 R0, RZ, RZ, R138 ;  /* 0x000000ffff007224 */ /* 0x000fe200078e008a */
[----:B------:R-:W-:Y:S01]  /*e560*/  MOV R2, 0xe590 ;  /* 0x0000e59000027802 */ /* 0x000fe20000000f00 */
[----:B------:R-:W-:Y:S02]  /*e570*/  IMAD.MOV.U32 R3, RZ, RZ, 0x181f ;  /* 0x0000181fff037424 */ /* 0x000fe400078e00ff */
[----:B-12---:R-:W-:Y:S05]  /*e580*/  CALL.REL.NOINC `($__internal_69_$__cuda_sm70_shflsync_idx_p) ;  /* 0x000004e000007944 */ /* 0x006fea0003c00000 */
        /* <DEDUP_REMOVED lines=19> */
[----:B--2---:R-:W-:Y:S05]  /*e6c0*/  CALL.REL.NOINC `($__internal_69_$__cuda_sm70_shflsync_idx_p) ;  /* 0x000003a000007944 */ /* 0x004fea0003c00000 */
[----:B------:R-:W-:Y:S01]  /*e6d0*/  MOV R192, 0x1 ;  /* 0x0000000100c07802 */ /* 0x000fe20000000f00 */
[----:B------:R-:W-:Y:S01]  /*e6e0*/  IMAD.MOV.U32 R124, RZ, RZ, R0 ;  /* 0x000000ffff7c7224 */ /* 0x000fe200078e0000 */
[----:B------:R-:W-:Y:S01]  /*e6f0*/  MOV R3, 0x181f ;  /* 0x0000181f00037802 */ /* 0x000fe20000000f00 */
[----:B------:R-:W-:Y:S01]  /*e700*/  IMAD.MOV.U32 R0, RZ, RZ, R138 ;  /* 0x000000ffff007224 */ /* 0x000fe200078e008a */
[----:B------:R-:W-:Y:S02]  /*e710*/  MOV R2, 0xe730 ;  /* 0x0000e73000027802 */ /* 0x000fe40000000f00 */
[----:B------:R-:W-:Y:S05]  /*e720*/  CALL.REL.NOINC `($__internal_69_$__cuda_sm70_shflsync_idx_p) ;  /* 0x0000034000007944 */ /* 0x000fea0003c00000 */
[----:B------:R-:W-:-:S05]  /*e730*/  BRA `(.L_x_4170) ;  /* 0xffffaa0000007947 */ /* 0x000fca000383ffff */
.L_x_4136:
[----:B------:R-:W-:Y:S02]  /*e740*/  MOV R0, 0x2 ;  /* 0x0000000200007802 */ /* 0x000fe40000000f00 */
[----:B------:R-:W-:Y:S02]  /*e750*/  MOV R2, 0xe770 ;  /* 0x0000e77000027802 */ /* 0x000fe40000000f00 */
[----:B-1----:R-:W-:Y:S05]  /*e760*/  CALL.REL.NOINC `($__internal_68_$__cuda_sm70_shflsync_bfly_p) ;  /* 0x000002a000007944 */ /* 0x002fea0003c00000 */
        /* <DEDUP_REMOVED lines=14> */
.L_x_4138:
[----:B------:R-:W-:Y:S01]  /*e850*/  IMAD.MOV.U32 R124, RZ, RZ, R202 ;  /* 0x000000ffff7c7224 */ /* 0x000fe200078e00ca */
[----:B------:R-:W-:-:S02]  /*e860*/  MOV R0, 0x2 ;  /* 0x0000000200007802 */ /* 0x000fc40000000f00 */
[----:B------:R-:W-:Y:S02]  /*e870*/  MOV R2, 0xe890 ;  /* 0x0000e89000027802 */ /* 0x000fe40000000f00 */
[----:B------:R-:W-:Y:S05]  /*e880*/  CALL.REL.NOINC `($__internal_68_$__cuda_sm70_shflsync_bfly_p) ;  /* 0x0000018000007944 */ /* 0x000fea0003c00000 */
[----:B------:R-:W-:Y:S01]  /*e890*/  MOV R4, R0 ;  /* 0x0000000000047202 */ /* 0x000fe20000000f00 */
[----:B------:R-:W-:Y:S05]  /*e8a0*/  BRA `(.L_x_4172) ;  /* 0xffffc35000007947 */ /* 0x000fea000383ffff */
.L_x_4139:
[----:B------:R-:W-:Y:S01]  /*e8b0*/  IMAD.MOV.U32 R124, RZ, RZ, R4 ;  /* 0x000000ffff7c7224 */ /* 0x000fe200078e0004 */
[----:B------:R-:W-:Y:S02]  /*e8c0*/  MOV R0, 0x1 ;  /* 0x0000000100007802 */ /* 0x000fe40000000f00 */
[----:B------:R-:W-:Y:S02]  /*e8d0*/  MOV R2, 0xe8f0 ;  /* 0x0000e8f000027802 */ /* 0x000fe40000000f00 */
[----:B-1----:R-:W-:Y:S05]  /*e8e0*/  CALL.REL.NOINC `($__internal_68_$__cuda_sm70_shflsync_bfly_p) ;  /* 0x0000012000007944 */ /* 0x002fea0003c00000 */
[----:B------:R-:W-:Y:S01]  /*e8f0*/  FADD.FTZ R4, R4, R0 ;  /* 0x0000000004047221 */ /* 0x000fe20000010000 */
[----:B------:R-:W-:Y:S02]  /*e900*/  MOV R124, R206 ;  /* 0x000000ce007c7202 */ /* 0x000fe40000000f00 */
[----:B------:R-:W-:Y:S02]  /*e910*/  MOV R0, 0x2 ;  /* 0x0000000200007802 */ /* 0x000fe40000000f00 */
[----:B------:R-:W-:Y:S02]  /*e920*/  MOV R2, 0xe940 ;  /* 0x0000e94000027802 */ /* 0x000fe40000000f00 */
[----:B------:R-:W-:Y:S05]  /*e930*/  CALL.REL.NOINC `($__internal_68_$__cuda_sm70_shflsync_bfly_p) ;  /* 0x000000d000007944 */ /* 0x000fea0003c00000 */
[----:B------:R-:W-:Y:S01]  /*e940*/  FADD.FTZ R206, R206, R0 ;  /* 0x00000000cece7221 */ /* 0x000fe20000010000 */
[----:B------:R-:W-:-:S02]  /*e950*/  MOV R0, 0x1 ;  /* 0x0000000100007802 */ /* 0x000fc40000000f00 */
[----:B------:R-:W-:Y:S02]  /*e960*/  MOV R2, 0xe990 ;  /* 0x0000e99000027802 */ /* 0x000fe40000000f00 */
[----:B------:R-:W-:Y:S02]  /*e970*/  MOV R124, R206 ;  /* 0x000000ce007c7202 */ /* 0x000fe40000000f00 */
[----:B------:R-:W-:Y:S05]  /*e980*/  CALL.REL.NOINC `($__internal_68_$__cuda_sm70_shflsync_bfly_p) ;  /* 0x0000008000007944 */ /* 0x000fea0003c00000 */
[----:B------:R-:W-:Y:S01]  /*e990*/  MOV R3, R0 ;  /* 0x0000000000037202 */ /* 0x000fe20000000f00 */
[----:B------:R-:W-:Y:S05]  /*e9a0*/  BRA `(.L_x_4173) ;  /* 0xffffc2c000007947 */ /* 0x000fea000383ffff */
.L_x_4149:
[----:B------:R-:W-:Y:S01]  /*e9b0*/  IMAD.MOV.U32 R0, RZ, RZ, R17 ;  /* 0x000000ffff007224 */ /* 0x000fe200078e0011 */
[----:B------:R-:W-:Y:S01]  /*e9c0*/  MOV R192, RZ ;  /* 0x000000ff00c07202 */ /* 0x000fe20000000f00 */
[----:B------:R-:W-:Y:S01]  /*e9d0*/  IMAD.MOV.U32 R3, RZ, RZ, 0x1f ;  /* 0x0000001fff037424 */ /* 0x000fe200078e00ff */
[----:B---3--:R-:W-:Y:S02]  /*e9e0*/  MOV R2, 0xea00 ;  /* 0x0000ea0000027802 */ /* 0x008fe40000000f00 */
[----:B-1--45:R-:W-:Y:S05]  /*e9f0*/  CALL.REL.NOINC `($__internal_69_$__cuda_sm70_shflsync_idx_p) ;  /* 0x0000007000007944 */ /* 0x032fea0003c00000 */
[----:B------:R-:W-:Y:S05]  /*ea00*/  BRA `(.L_x_4174) ;  /* 0xffffe30000007947 */ /* 0x000fea000383ffff */
        .weak           $__internal_68_$__cuda_sm70_shflsync_bfly_p
        .type           $__internal_68_$__cuda_sm70_shflsync_bfly_p,@function
        .size           $__internal_68_$__cuda_sm70_shflsync_bfly_p,($__internal_69_$__cuda_sm70_shflsync_idx_p - $__internal_68_$__cuda_sm70_shflsync_bfly_p)
$__internal_68_$__cuda_sm70_shflsync_bfly_p:
[----:B------:R-:W-:Y:S02]  /*ea10*/  MOV R137, 0xffffffff ;  /* 0xffffffff00897802 */ /* 0x000fe40000000f00 */
[----:B------:R-:W-:Y:S02]  /*ea20*/  MOV R3, 0x1f ;  /* 0x0000001f00037802 */ /* 0x000fe40000000f00 */
[----:B------:R-:W-:Y:S04]  /*ea30*/  WARPSYNC R137 ;  /* 0x0000008900007348 */ /* 0x000fe80003800000 */
[----:B------:R1:W2:Y:S02]  /*ea40*/  SHFL.BFLY PT, R0, R124, R0, R3 ;  /* 0x0c0000007c007389 */ /* 0x0002a400000e0003 */
[----:B-1----:R-:W-:-:S04]  /*ea50*/  MOV R3, 0x0 ;  /* 0x0000000000037802 */ /* 0x002fc80000000f00 */
[----:B--2---:R-:W-:Y:S05]  /*ea60*/  RET.REL.NODEC R2 `(_ZN7cutlass13device_kernelIN5flash19enable_sm80_to_sm89INS1_16FlashAttnFwdSm80INS1_25CollectiveMainloopFwdSm80ILi8ELi1ELb0EN4cute5tupleIJNS5_1CILi128EEENS7_ILi64EEENS7_ILi192EEEEEELi192ENS_6half_tEfNS_4arch4Sm80ELb1ELb0ELb0ELb0ELb1ELb0ELb1ELb1EEENS1_21CollectiveEpilogueFwdINS6_IJS8_SA_S9_EEENS6_IJNS7_ILi1EEESI_SI_EEESC_SE_Li256ELb0ELb1ELb1ELb0EEENS1_30DynamicPersistentTileSchedulerILi256ELi256ELb1ELb1ELb0EEEEEEEEEvNT_6ParamsE) ;  /* 0xffff159002007950 */ /* 0x004fea0003c3ffff */
        .weak           $__internal_69_$__cuda_sm70_shflsync_idx_p
        .type           $__internal_69_$__cuda_sm70_shflsync_idx_p,@function
        .size           $__internal_69_$__cuda_sm70_shflsync_idx_p,(.L_x_6262 - $__internal_69_$__cuda_sm70_shflsync_idx_p)
$__internal_69_$__cuda_sm70_shflsync_idx_p:
[----:B------:R-:W-:-:S04]  /*ea70*/  MOV R193, 0xffffffff ;  /* 0xffffffff00c17802 */ /* 0x000fc80000000f00 */
[----:B------:R-:W-:Y:S04]  /*ea80*/  WARPSYNC R193 ;  /* 0x000000c100007348 */ /* 0x000fe80003800000 */
[----:B------:R1:W2:Y:S02]  /*ea90*/  SHFL.IDX PT, R0, R0, R192, R3 ;  /* 0x000000c000007389 */ /* 0x0002a400000e0003 */
[----:B-1----:R-:W-:-:S04]  /*eaa0*/  MOV R3, 0x0 ;  /* 0x0000000000037802 */ /* 0x002fc80000000f00 */
[----:B--2---:R-:W-:Y:S05]  /*eab0*/  RET.REL.NODEC R2 `(_ZN7cutlass13device_kernelIN5flash19enable_sm80_to_sm89INS1_16FlashAttnFwdSm80INS1_25CollectiveMainloopFwdSm80ILi8ELi1ELb0EN4cute5tupleIJNS5_1CILi128EEENS7_ILi64EEENS7_ILi192EEEEEELi192ENS_6half_tEfNS_4arch4Sm80ELb1ELb0ELb0ELb0ELb1ELb0ELb1ELb1EEENS1_21CollectiveEpilogueFwdINS6_IJS8_SA_S9_EEENS6_IJNS7_ILi1EEESI_SI_EEESC_SE_Li256ELb0ELb1ELb1ELb0EEENS1_30DynamicPersistentTileSchedulerILi256ELi256ELb1ELb1ELb0EEEEEEEEEvNT_6ParamsE) ;  /* 0xffff154002007950 */ /* 0x004fea0003c3ffff */
.L_x_4175:
        /* <DEDUP_REMOVED lines=12> */
.L_x_6262:


//--------------------- .text._ZN7cutlass13device_kernelIN5flash19enable_sm80_to_sm89INS1_16FlashAttnFwdSm80INS1_25CollectiveMainloopFwdSm80ILi8ELi1ELb0EN4cute5tupleIJNS5_1CILi128EEENS7_ILi64EEENS7_ILi192EEEEEELi192ENS_6half_tEfNS_4arch4Sm80ELb1ELb0ELb0ELb1ELb1ELb0ELb1ELb1EEENS1_21CollectiveEpilogueFwdINS6_IJS8_SA_S9_EEENS6_IJNS7_ILi1EEESI_SI_EEESC_SE_Li256ELb1ELb1ELb1ELb0EEENS1_36VarlenDynamicPersistentTileSchedulerILi128ELi64ELi256ELi256ELb1ELb1ELb0ELb1ELb1ELb1EEEEEEEEEvNT_6ParamsE --------------------------
	.section	.text._ZN7cutlass13device_kernelIN5flash19enable_sm80_to_sm89INS1_16FlashAttnFwdSm80INS1_25CollectiveMainloopFwdSm80ILi8ELi1ELb0EN4cute5tupleIJNS5_1CILi128EEENS7_ILi64EEENS7_ILi192EEEEEELi192ENS_6half_tEfNS_4arch4Sm80ELb1ELb0ELb0ELb1ELb1ELb0ELb1ELb1EEENS1_21CollectiveEpilogueFwdINS6_IJS8_SA_S9_EEENS6_IJNS7_ILi1EEESI_SI_EEESC_SE_Li256ELb1ELb1ELb1ELb0EEENS1_36VarlenDynamicPersistentTileSchedulerILi128ELi64ELi256ELi256ELb1ELb1ELb0ELb1ELb1ELb1EEEEEEEEEvNT_6ParamsE,"ax",@progbits
	.sectioninfo	@"SHI_REGISTERS=255"
	.align	128
.text._ZN7cutlass13device_kernelIN5flash19enable_sm80_to_sm89INS1_16FlashAttnFwdSm80INS1_25CollectiveMainloopFwdSm80ILi8ELi1ELb0EN4cute5tupleIJNS5_1CILi128EEENS7_ILi64EEENS7_ILi192EEEEEELi192ENS_6half_tEfNS_4arch4Sm80ELb1ELb0ELb0ELb1ELb1ELb0ELb1ELb1EEENS1_21CollectiveEpilogueFwdINS6_IJS8_SA_S9_EEENS6_IJNS7_ILi1EEESI_SI_EEESC_SE_Li256ELb1ELb1ELb1ELb0EEENS1_36VarlenDynamicPersistentTileSchedulerILi128ELi64ELi256ELi256ELb1ELb1ELb0ELb1ELb1ELb1EEEEEEEEEvNT_6ParamsE:
        .type           _ZN7cutlass13device_kernelIN5flash19enable_sm80_to_sm89INS1_16FlashAttnFwdSm80INS1_25CollectiveMainloopFwdSm80ILi8ELi1ELb0EN4cute5tupleIJNS5_1CILi128EEENS7_ILi64EEENS7_ILi192EEEEEELi192ENS_6half_tEfNS_4arch4Sm80ELb1ELb0ELb0ELb1ELb1ELb0ELb1ELb1EEENS1_21CollectiveEpilogueFwdINS6_IJS8_SA_S9_EEENS6_IJNS7_ILi1EEESI_SI_EEESC_SE_Li256ELb1ELb1ELb1ELb0EEENS1_36VarlenDynamicPersistentTileSchedulerILi128ELi64ELi256ELi256ELb1ELb1ELb0ELb1ELb1ELb1EEEEEEEEEvNT_6ParamsE,@function
        .size           _ZN7cutlass13device_kernelIN5flash19enable_sm80_to_sm89INS1_16FlashAttnFwdSm80INS1_25CollectiveMainloopFwdSm80ILi8ELi1ELb0EN4cute5tupleIJNS5_1CILi128EEENS7_ILi64EEENS7_ILi192EEEEEELi192ENS_6half_tEfNS_4arch4Sm80ELb1ELb0ELb0ELb1ELb1ELb0ELb1ELb1EEENS1_21CollectiveEpilogueFwdINS6_IJS8_SA_S9_EEENS6_IJNS7_ILi1EEESI_SI_EEESC_SE_Li256ELb1ELb1ELb1ELb0EEENS1_36VarlenDynamicPersistentTileSchedulerILi128ELi64ELi256ELi256ELb1ELb1ELb0ELb1ELb1ELb1EEEEEEEEEvNT_6ParamsE,(.L_x_6265 - _ZN7cutlass13device_kernelIN5flash19enable_sm80_to_sm89INS1_16FlashAttnFwdSm80INS1_25CollectiveMainloopFwdSm80ILi8ELi1ELb0EN4cute5tupleIJNS5_1CILi128EEENS7_ILi64EEENS7_ILi192EEEEEELi192ENS_6half_tEfNS_4arch4Sm80ELb1ELb0ELb0ELb1ELb1ELb0ELb1ELb1EEENS1_21CollectiveEpilogueFwdINS6_IJS8_SA_S9_EEENS6_IJNS7_ILi1EEESI_SI_EEESC_SE_Li256ELb1ELb1ELb1ELb0EEENS1_36VarlenDynamicPersistentTileSchedulerILi128ELi64ELi256ELi256ELb1ELb1ELb0ELb1ELb1ELb1EEEEEEEEEvNT_6ParamsE)
        .other          _ZN7cutlass13device_kernelIN5flash19enable_sm80_to_sm89INS1_16FlashAttnFwdSm80INS1_25CollectiveMainloopFwdSm80ILi8ELi1ELb0EN4cute5tupleIJNS5_1CILi128EEENS7_ILi64EEENS7_ILi192EEEEEELi192ENS_6half_tEfNS_4arch4Sm80ELb1ELb0ELb0ELb1ELb1ELb0ELb1ELb1EEENS1_21CollectiveEpilogueFwdINS6_IJS8_SA_S9_EEENS6_IJNS7_ILi1EEESI_SI_EEESC_SE_Li256ELb1ELb1ELb1ELb0EEENS1_36VarlenDynamicPersistentTileSchedulerILi128ELi64ELi256ELi256ELb1ELb1ELb0ELb1ELb1ELb1EEEEEEEEEvNT_6ParamsE,@"STO_CUDA_ENTRY STV_DEFAULT"
_ZN7cutlass13device_kernelIN5flash19enable_sm80_to_sm89INS1_16FlashAttnFwdSm80INS1_25CollectiveMainloopFwdSm80ILi8ELi1ELb0EN4cute5tupleIJNS5_1CILi128EEENS7_ILi64EEENS7_ILi192EEEEEELi192ENS_6half_tEfNS_4arch4Sm80ELb1ELb0ELb0ELb1ELb1ELb0ELb1ELb1EEENS1_21CollectiveEpilogueFwdINS6_IJS8_SA_S9_EEENS6_IJNS7_ILi1EEESI_SI_EEESC_SE_Li256ELb1ELb1ELb1ELb0EEENS1_36VarlenDynamicPersistentTileSchedulerILi128ELi64ELi256ELi256ELb1ELb1ELb0ELb1ELb1ELb1EEEEEEEEEvNT_6ParamsE:
        /* <DEDUP_REMOVED lines=52> */
.L_x_4181:
        /* <DEDUP_REMOVED lines=16> */
.L_x_4298:
        /* <DEDUP_REMOVED lines=16> */
.L_x_4299:
[----:B---3--:R-:W-:-:S05]  /*0540*/  IMAD R0, R0, c[0x0][0x538], RZ ;  /* 0x00014e0000007a24 */ /* 0x008fca00078e02ff */
[----:B------:R-:W-:-:S04]  /*0550*/  IADD3 R6, R0, R6, RZ ;  /* 0x0000000600067210 */ /* 0x000fc80007ffe0ff */
[----:B------:R-:W-:-:S13]  /*0560*/  ISETP.GT.AND P0, PT, R6, UR4, PT ;  /* 0x0000000406007c0c */ /* 0x000fda000bf04270 */
[----:B-12---:R-:W-:Y:S05]  /*0570*/  @!P0 BRA `(.L_x_4181) ;  /* 0xfffffdc000008947 */ /* 0x006fea000383ffff */
.L_x_4177:
[----:B------:R-:W-:-:S05]  /*0580*/  IADD3 R10, -R0, R6, RZ ;  /* 0x00000006000a7210 */ /* 0x000fca0007ffe1ff */
[----:B------:R-:W-:-:S05]  /*0590*/  IMAD R0, R4, c[0x0][0x538], R10 ;  /* 0x00014e0004007a24 */ /* 0x000fca00078e020a */
[----:B------:R-:W-:Y:S01]  /*05a0*/  ISETP.GT.AND P0, PT, R0, UR4, PT ;  /* 0x0000000400007c0c */ /* 0x000fe2000bf04270 */
[----:B------:R-:W-:-:S12]  /*05b0*/  BRA.DIV ~URZ, `(.L_x_4182) ;  /* 0x000104827f007947 */ /* 0x000fd8000b800000 */
[----:B------:R-:W-:-:S04]  /*05c0*/  VOTE.ANY R6, PT, !P0 ;  /* 0x0000000000067806 */ /* 0x000fc800040e0100 */
.L_x_4300:
[----:B------:R-:W1:Y:S02]  /*05d0*/  POPC R0, R6 ;  /* 0x0000000600007309 */ /* 0x000e640000000000 */
[----:B-12---:R-:W-:Y:S01]  /*05e0*/  IADD3 R211, R0, R7, RZ ;  /* 0x0000000700d37210 */ /* 0x006fe20007ffe0ff */
[----:B------:R-:W-:Y:S05]  /*05f0*/  BRA.DIV ~URZ, `(.L_x_4183) ;  /* 0x000104927f007947 */ /* 0x000fea000b800000 */
[----:B------:R1:W2:Y:S01]  /*0600*/  SHFL.IDX PT, R209, R9, R0, 0x1f ;  /* 0x00001f0009d17589 */ /* 0x0002a200000e0000 */
[----:B------:R-:W-:-:S03]  /*0610*/  MOV R5, RZ ;  /* 0x000000ff00057202 */ /* 0x000fc60000000f00 */
[----:B------:R1:W3:Y:S04]  /*0620*/  SHFL.IDX PT, R9, R8, R0, 0x1f ;  /* 0x00001f0008097589 */ /* 0x0002e800000e0000 */
.L_x_4301:
[----:B------:R-:W-:Y:S01]  /*0630*/  ISETP.NE.AND P0, PT, R6, RZ, PT ;  /* 0x000000ff0600720c */ /* 0x000fe20003f05270 */
[----:B------:R-:W-:-:S12]  /*0640*/  BSSY B0, `(.L_x_4184) ;  /* 0x0000005000007945 */ /* 0x000fd80003800000 */
[----:B------:R-:W-:Y:S05]  /*0650*/  @!P0 BRA `(.L_x_4185) ;  /* 0x0000003000008947 */ /* 0x000fea0003800000 */
[----:B-1----:R-:W-:Y:S01]  /*0660*/  IADD3 R0, R0, -0x1, RZ ;  /* 0xffffffff00007810 */ /* 0x002fe20007ffe0ff */
[----:B------:R-:W-:Y:S05]  /*0670*/  BRA.DIV ~URZ, `(.L_x_4186) ;  /* 0x000104f27f007947 */ /* 0x000fea000b800000 */
[----:B------:R1:W4:Y:S02]  /*0680*/  SHFL.IDX PT, R5, R4, R0, 0x1f ;  /* 0x00001f0004057589 */ /* 0x00032400000e0000 */
.L_x_4185:
[----:B------:R-:W-:Y:S05]  /*0690*/  BSYNC B0 ;  /* 0x0000000000007941 */ /* 0x000fea0003800000 */
.L_x_4184:
        /* <DEDUP_REMOVED lines=67> */
.L_x_4188:
        /* <DEDUP_REMOVED lines=68> */
.L_x_4189:
[----:B------:R-:W-:Y:S05]  /*0f10*/  BSYNC B0 ;  /* 0x0000000000007941 */ /* 0x000fea0003800000 */
.L_x_4187:
[----:B------:R-:W-:-:S04]  /*0f20*/  LOP3.LUT R0, RZ, R0, RZ, 0x33, !PT ;  /* 0x00000000ff007212 */ /* 0x000fc800078e33ff */
[----:B------:R-:W-:Y:S01]  /*0f30*/  IADD3 R209, R0, R209, RZ ;  /* 0x000000d100d17210 */ /* 0x000fe20007ffe0ff */
[----:B------:R-:W-:Y:S05]  /*0f40*/  BRA `(.L_x_4190) ;  /* 0x0000004000007947 */ /* 0x000fea0003800000 */
.L_x_4178:
[----:B--2---:R-:W-:Y:S01]  /*0f50*/  IMAD.MOV.U32 R209, RZ, RZ, RZ ;  /* 0x000000ffffd17224 */ /* 0x004fe200078e00ff */
[----:B------:R-:W-:Y:S01]  /*0f60*/  MOV R210, RZ ;  /* 0x000000ff00d27202 */ /* 0x000fe20000000f00 */
[----:B------:R-:W-:Y:S01]  /*0f70*/  IMAD.U32 R208, RZ, RZ, UR4 ;  /* 0x00000004ffd07e24 */ /* 0x000fe2000f8e00ff */
[----:B------:R-:W-:Y:S02]  /*0f80*/  MOV R211, c[0x0][0x53c] ;  /* 0x00014f0000d37a02 */ /* 0x000fe40000000f00 */
.L_x_4190:
[----:B------:R-:W-:Y:S01]  /*0f90*/  ISETP.NE.AND P0, PT, R12, RZ, PT ;  /* 0x000000ff0c00720c */ /* 0x000fe20003f05270 */
[----:B------:R-:W-:-:S12]  /*0fa0*/  WARPSYNC 0xffffffff ;  /* 0xffffffff00007948 */ /* 0x000fd80003800000 */
[----:B------:R1:W-:Y:S04]  /*0fb0*/  @!P0 STS.128 [0x18100], R208 ;  /* 0x018100d0ff008388 */ /* 0x0003e80000000c00 */
[----:B------:R-:W-:Y:S06]  /*0fc0*/  BAR.ARV 0x5, 0x100 ;  /* 0x0144000000007b1d */ /* 0x000fec0000002000 */
.L_x_4176:
        /* <DEDUP_REMOVED lines=166> */
.L_x_4297:
        /* <DEDUP_REMOVED lines=30> */
.L_x_4191:
[----:B------:R-:W-:-:S04]  /*1c10*/  ISETP.NE.U32.AND P1, PT, RZ, c[0x0][0x368], PT ;  /* 0x0000da00ff007a0c */ /* 0x000fc80003f25070 */
[----:B------:R-:W-:-:S13]  /*1c20*/  ISETP.NE.AND.EX P1, PT, RZ, c[0x0][0x36c], PT, P1 ;  /* 0x0000db00ff007a0c */ /* 0x000fda0003f25310 */
[----:B------:R-:W-:Y:S05]  /*1c30*/  @!P1 BRA `(.L_x_4192) ;  /* 0x0000004000009947 */ /* 0x000fea0003800000 */
[----:B-1----:R-:W-:-:S04]  /*1c40*/  IADD3 R2, P1, R217, c[0x0][0x368], RZ ;  /* 0x0000da00d9027a10 */ /* 0x002fc80007f3e0ff */
[----:B------:R-:W-:-:S05]  /*1c50*/  IADD3.X R3, R218, c[0x0][0x36c], RZ, P1, !PT ;  /* 0x0000db00da037a10 */ /* 0x000fca0000ffe4ff */
[----:B------:R1:W5:Y:S01]  /*1c60*/  LDG.E R0, [R2.64] ;  /* 0x0000000602007981 */ /* 0x000362000c1e1900 */
[----:B------:R-:W-:Y:S05]  /*1c70*/  BRA `(.L_x_4193) ;  /* 0x0000008000007947 */ /* 0x000fea0003800000 */
.L_x_4192:
        /* <DEDUP_REMOVED lines=8> */
.L_x_4193:
        /* <DEDUP_REMOVED lines=58> */
.L_x_4195:
[----:B------:R-:W-:Y:S05]  /*20a0*/  BSYNC B0 ;  /* 0x0000000000007941 */ /* 0x000fea0003800000 */
.L_x_4194:
        /* <DEDUP_REMOVED lines=99> */
.L_x_4302:
[----:B------:R-:W-:Y:S05]  /*26e0*/  BRA.DIV ~URZ, `(.L_x_4198) ;  /* 0x0000e5627f007947 */ /* 0x000fea000b800000 */
[----:B------:R3:W4:Y:S02]  /*26f0*/  SHFL.IDX PT, R0, R12, RZ, 0x181f ;  /* 0x00181fff0c007589 */ /* 0x00072400000e0000 */
.L_x_4303:
        /* <DEDUP_REMOVED lines=20> */
.L_x_4200:
[----:B------:R-:W-:Y:S05]  /*2840*/  BSYNC B0 ;  /* 0x0000000000007941 */ /* 0x000fea0003800000 */
.L_x_4199:
[----:B------:R-:W-:Y:S05]  /*2850*/  BRA.DIV ~URZ, `(.L_x_4201) ;  /* 0x0000e4627f007947 */ /* 0x000fea000b800000 */
[----:B--2---:R2:W1:Y:S04]  /*2860*/  SHFL.IDX PT, R8, R9, 0x1, 0x181f ;  /* 0x00381f0009087f89 */ /* 0x00446800000e0000 */
[----:B----4-:R2:W4:Y:S02]  /*2870*/  SHFL.IDX PT, R0, R12, 0x1, 0x181f ;  /* 0x00381f000c007f89 */ /* 0x01052400000e0000 */
.L_x_4304:
        /* <DEDUP_REMOVED lines=19> */
.L_x_4203:
[----:B------:R-:W-:Y:S05]  /*29b0*/  BSYNC B0 ;  /* 0x0000000000007941 */ /* 0x000fea0003800000 */
.L_x_4202:
[----:B------:R-:W-:Y:S05]  /*29c0*/  BRA.DIV ~URZ, `(.L_x_4204) ;  /* 0x0000e3c27f007947 */ /* 0x000fea000b800000 */
[----:B-1----:R1:W2:Y:S02]  /*29d0*/  SHFL.IDX PT, R8, R9, 0x2, 0x181f ;  /* 0x00581f0009087f89 */ /* 0x0022a400000e0000 */
.L_x_4305:
[----:B------:R-:W-:Y:S05]  /*29e0*/  BRA.DIV ~URZ, `(.L_x_4205) ;  /* 0x0000e4127f007947 */ /* 0x000fea000b800000 */
[----:B----4-:R4:W1:Y:S02]  /*29f0*/  SHFL.IDX PT, R0, R12, 0x2, 0x181f ;  /* 0x00581f000c007f89 */ /* 0x01086400000e0000 */
.L_x_4306:
        /* <DEDUP_REMOVED lines=19> */
.L_x_4207:
[----:B------:R-:W-:Y:S05]  /*2b30*/  BSYNC B0 ;  /* 0x0000000000007941 */ /* 0x000fea0003800000 */
.L_x_4206:
[----:B------:R-:W-:Y:S05]  /*2b40*/  BRA.DIV ~URZ, `(.L_x_4208) ;  /* 0x0000e3227f007947 */ /* 0x000fea000b800000 */
[----:B--2---:R2:W3:Y:S04]  /*2b50*/  SHFL.IDX PT, R8, R9, 0x3, 0x181f ;  /* 0x00781f0009087f89 */ /* 0x0044e800000e0000 */
[----:B-1----:R2:W1:Y:S02]  /*2b60*/  SHFL.IDX PT, R0, R12, 0x3, 0x181f ;  /* 0x00781f000c007f89 */ /* 0x00246400000e0000 */
.L_x_4307:
        /* <DEDUP_REMOVED lines=41> */
[----:B------:R-:W-:Y:S01]  /*2e00*/  IADD3 R164, R165, 0x20, RZ ;  /* 0x00000020a5a47810 */ /* 0x000fe20007ffe0ff */
[----:B------:R-:W-:Y:S01]  /*2e10*/  IMAD.WIDE.U32 R194, R14, c[0x0][0x1e8], RZ ;  /* 0x00007a000ec27a25 */ /* 0x000fe200078e00ff */
[----:B------:R-:W-:Y:S01]  /*2e20*/  SHF.L.U64.HI R93, R182, 0x1, R25 ;  /* 0x00000001b65d7819 */ /* 0x000fe20000010219 */
[----:B------:R-:W-:Y:S01]  /*2e30*/  BSSY B0, `(.L_x_4209) ;  /* 0x0000158000007945 */ /* 0x000fe20003800000 */
[----:B------:R-:W-:Y:S01]  /*2e40*/  SHF.L.U64.HI R95, R187, 0x1, R24 ;  /* 0x00000001bb5f7819 */ /* 0x000fe20000010218 */
[----:B------:R-:W-:Y:S01]  /*2e50*/  IMAD R181, R0, c[0x0][0x2b8], R2 ;  /* 0x0000ae0000b57a24 */ /* 0x000fe200078e0202 */
[----:B------:R-:W-:Y:S01]  /*2e60*/  SHF.L.U64.HI R94, R188, 0x1, R15 ;  /* 0x00000001bc5e7819 */ /* 0x000fe2000001020f */
[----:B------:R-:W-:Y:S02]  /*2e70*/  IMAD R200, R14, c[0x0][0x1ec], R195 ;  /* 0x00007b000ec87a24 */ /* 0x000fe400078e02c3 */
[----:B------:R-:W-:Y:S01]  /*2e80*/  IMAD.WIDE.U32 R2, R181, c[0x0][0x1e0], RZ ;  /* 0x00007800b5027a25 */ /* 0x000fe200078e00ff */
[----:B--2---:R-:W-:-:S03]  /*2e90*/  SHF.R.S32.HI R9, RZ, 0x1f, R181 ;  /* 0x0000001fff097819 */ /* 0x004fc600000114b5 */
[----:B------:R-:W-:Y:S02]  /*2ea0*/  IMAD R96, R92, -0x40, R203 ;  /* 0xffffffc05c607824 */ /* 0x000fe400078e02cb */
[----:B------:R-:W-:Y:S02]  /*2eb0*/  IMAD R0, R9, c[0x0][0x1e0], RZ ;  /* 0x0000780009007a24 */ /* 0x000fe400078e02ff */
[----:B------:R-:W-:Y:S02]  /*2ec0*/  IMAD.IADD R13, R96, 0x1, -R207 ;  /* 0x00000001600d7824 */ /* 0x000fe400078e0acf */
[----:B------:R-:W-:Y:S02]  /*2ed0*/  IMAD R0, R181, c[0x0][0x1e4], R0 ;  /* 0x00007900b5007a24 */ /* 0x000fe400078e0200 */
[----:B------:R-:W-:Y:S01]  /*2ee0*/  IMAD.WIDE.U32 R198, R14, c[0x0][0x210], RZ ;  /* 0x000084000ec67a25 */ /* 0x000fe200078e00ff */
[C---:B------:R-:W-:Y:S02]  /*2ef0*/  ISETP.GE.AND P2, PT, R13.reuse, 0x1, PT ;  /* 0x000000010d00780c */ /* 0x040fe40003f46270 */
[----:B------:R-:W-:Y:S01]  /*2f00*/  ISETP.GE.AND P6, PT, R13, 0x21, PT ;  /* 0x000000210d00780c */ /* 0x000fe20003fc6270 */
[----:B------:R-:W-:-:S02]  /*2f10*/  IMAD.IADD R3, R3, 0x1, R0 ;  /* 0x0000000103037824 */ /* 0x000fc400078e0200 */
[----:B------:R-:W-:Y:S02]  /*2f20*/  IMAD R202, R14, c[0x0][0x214], R199 ;  /* 0x000085000eca7a24 */ /* 0x000fe400078e02c7 */
[----:B------:R-:W-:Y:S02]  /*2f30*/  IMAD.SHL.U32 R97, R182, 0x2, RZ ;  /* 0x00000002b6617824 */ /* 0x000fe400078e00ff */
[C---:B------:R-:W-:Y:S02]  /*2f40*/  IMAD.SHL.U32 R98, R187.reuse, 0x2, RZ ;  /* 0x00000002bb627824 */ /* 0x040fe400078e00ff */
[----:B------:R-:W-:Y:S02]  /*2f50*/  IMAD.SHL.U32 R99, R188, 0x2, RZ ;  /* 0x00000002bc637824 */ /* 0x000fe400078e00ff */
[----:B------:R-:W-:Y:S02]  /*2f60*/  @P2 ISETP.GE.AND P1, PT, R182, c[0x0][0x1d4], PT ;  /* 0x00007500b6002a0c */ /* 0x000fe40003f26270 */
[----:B------:R-:W-:-:S02]  /*2f70*/  @P2 ISETP.GE.AND P5, PT, R187, c[0x0][0x1d4], PT ;  /* 0x00007500bb002a0c */ /* 0x000fc40003fa6270 */
        /* <DEDUP_REMOVED lines=37> */
[----:B------:R-:W-:Y:S02]  /*31d0*/  R2P PR, R191, 0x6 ;  /* 0x00000006bf007804 */ /* 0x000fe40000000000 */
[----:B------:R-:W-:-:S11]  /*31e0*/  ISETP.GE.AND P6, PT, R182, c[0x0][0x1d4], PT ;  /* 0x00007500b6007a0c */ /* 0x000fd60003fc6270 */
[----:B------:R-:W-:Y:S01]  /*31f0*/  @P1 IADD3 R164, R165, -0x20, RZ ;  /* 0xffffffe0a5a41810 */ /* 0x000fe20007ffe0ff */
        /* <DEDUP_REMOVED lines=11> */
[----:B----4-:R-:W-:Y:S02]  /*32b0*/  LEA.HI.X R12, R0, c[0x0][0x1fc], R2, 0x1, P0 ;  /* 0x00007f00000c7a11 */ /* 0x010fe400000f0c02 */
[----:B------:R-:W1:Y:S04]  /*32c0*/  SHFL.IDX PT, R2, R8, RZ, 0x181f ;  /* 0x00181fff08027589 */ /* 0x000e6800000e0000 */
[----:B--2---:R-:W-:Y:S04]  /*32d0*/  LDSM.16.M88.4 R4, [R173] ;  /* 0x00000000ad04783b */ /* 0x004fe80000000200 */
[----:B------:R-:W-:Y:S04]  /*32e0*/  LDSM.16.M88.4 R16, [R165] ;  /* 0x00000000a510783b */ /* 0x000fe80000000200 */
[----:B------:R-:W-:Y:S04]  /*32f0*/  LDSM.16.M88.4 R20, [R165+0x1000] ;  /* 0x00100000a514783b */ /* 0x000fe80000000200 */
[----:B------:R-:W2:Y:S04]  /*3300*/  SHFL.IDX PT, R3, R12, RZ, 0x181f ;  /* 0x00181fff0c037589 */ /* 0x000ea800000e0000 */
[----:B------:R-:W3:Y:S04]  /*3310*/  SHFL.IDX PT, R0, R8, 0x1, 0x181f ;  /* 0x00381f0008007f89 */ /* 0x000ee800000e0000 */
[----:B------:R-:W-:Y:S01]  /*3320*/  LDSM.16.M88.4 R8, [R174] ;  /* 0x00000000ae08783b */ /* 0x000fe20000000200 */
[----:B-1----:R-:W-:-:S03]  /*3330*/  IADD3 R14, P5, R2, R98, RZ ;  /* 0x00000062020e7210 */ /* 0x002fc60007fbe0ff */
[----:B------:R-:W-:Y:S04]  /*3340*/  LDSM.16.M88.4 R36, [R164] ;  /* 0x00000000a424783b */ /* 0x000fe80000000200 */
[----:B------:R-:W1:Y:S04]  /*3350*/  SHFL.IDX PT, R12, R12, 0x1, 0x181f ;  /* 0x00381f000c0c7f89 */ /* 0x000e6800000e0000 */
[----:B------:R-:W4:Y:S01]  /*3360*/  LDSM.16.M88.4 R28, [R165+0x800] ;  /* 0x00080000a51c783b */ /* 0x000f220000000200 */
[----:B--2---:R-:W-:Y:S01]  /*3370*/  IMAD.X R15, R3, 0x1, R95, P5 ;  /* 0x00000001030f7824 */ /* 0x004fe200028e065f */
[----:B------:R-:W-:-:S02]  /*3380*/  ISETP.GE.AND P5, PT, R187, c[0x0][0x1d4], PT ;  /* 0x00007500bb007a0c */ /* 0x000fc40003fa6270 */
[----:B------:R-:W2:Y:S04]  /*3390*/  LDSM.16.M88.4 R52, [R165+0x1800] ;  /* 0x00180000a534783b */ /* 0x000ea80000000200 */
[----:B------:R-:W5:Y:S01]  /*33a0*/  LDSM.16.M88.4 R24, [R164+0x800] ;  /* 0x00080000a418783b */ /* 0x000f620000000200 */
[C---:B------:R-:W-:Y:S03]  /*33b0*/  HMMA.16816.F32 R56, R4.reuse, R16, RZ ;  /* 0x000000100438723c */ /* 0x040fe600000018ff */
[----:B------:R-:W2:Y:S04]  /*33c0*/  LDSM.16.M88.4 R48, [R164+0x1000] ;  /* 0x00100000a430783b */ /* 0x000ea80000000200 */
[C---:B------:R-:W-:Y:S01]  /*33d0*/  IADD3 R16, P1, R2.reuse, R97, RZ ;  /* 0x0000006102107210 */ /* 0x040fe20007f3e0ff */
[----:B------:R-:W-:Y:S01]  /*33e0*/  HMMA.16816.F32 R32, R4, R20, RZ ;  /* 0x000000140420723c */ /* 0x000fe200000018ff */
[----:B------:R-:W-:-:S03]  /*33f0*/  IADD3 R2, P0, R2, R99, RZ ;  /* 0x0000006302027210 */ /* 0x000fc60007f1e0ff */
[C-C-:B------:R-:W-:Y:S02]  /*3400*/  IMAD.X R17, R3.reuse, 0x1, R93.reuse, P1 ;  /* 0x0000000103117824 */ /* 0x140fe400008e065d */
[----:B------:R-:W-:Y:S01]  /*3410*/  IMAD.X R3, R3, 0x1, R94, P0 ;  /* 0x0000000103037824 */ /* 0x000fe200000e065e */
[----:B---3--:R-:W-:Y:S01]  /*3420*/  IADD3 R20, P1, R0, R97, RZ ;  /* 0x0000006100147210 */ /* 0x008fe20007f3e0ff */
[----:B------:R-:W-:Y:S04]  /*3430*/  HMMA.16816.F32 R44, R4, R18, RZ ;  /* 0x00000012042c723c */ /* 0x000fe800000018ff */
[----:B-1----:R-:W-:Y:S01]  /*3440*/  IMAD.X R21, R12, 0x1, R93, P1 ;  /* 0x000000010c157824 */ /* 0x002fe200008e065d */
[C---:B------:R-:W-:Y:S02]  /*3450*/  ISETP.LT.OR P1, PT, R13.reuse, 0x1, P6 ;  /* 0x000000010d00780c */ /* 0x040fe40003721670 */
[----:B------:R-:W-:Y:S01]  /*3460*/  IADD3 R18, P0, R0, R98, RZ ;  /* 0x0000006200127210 */ /* 0x000fe20007f1e0ff */
[----:B------:R-:W-:Y:S01]  /*3470*/  HMMA.16816.F32 R80, R8, R36, R56 ;  /* 0x000000240850723c */ /* 0x000fe20000001838 */
[----:B------:R-:W1:Y:S01]  /*3480*/  LDSM.16.M88.4 R56, [R164+0x1800] ;  /* 0x00180000a438783b */ /* 0x000e620000000200 */
[----:B------:R-:W-:-:S02]  /*3490*/  ISETP.LT.OR P6, PT, R13, 0x21, P6 ;  /* 0x000000210d00780c */ /* 0x000fc400037c1670 */
[----:B------:R-:W-:Y:S01]  /*34a0*/  IMAD.X R19, R12, 0x1, R95, P0 ;  /* 0x000000010c137824 */ /* 0x000fe200000e065f */
[C---:B------:R-:W-:Y:S02]  /*34b0*/  ISETP.LT.OR P0, PT, R13.reuse, 0x1, P5 ;  /* 0x000000010d00780c */ /* 0x040fe40002f01670 */
[----:B------:R-:W-:Y:S01]  /*34c0*/  ISETP.LT.OR P5, PT, R13, 0x21, P5 ;  /* 0x000000210d00780c */ /* 0x000fe20002fa1670 */
[----:B----4-:R-:W-:Y:S02]  /*34d0*/  HMMA.16816.F32 R40, R4, R28, RZ ;  /* 0x0000001c0428723c */ /* 0x010fe400000018ff */
[----:B------:R-:W-:Y:S01]  /*34e0*/  @!PT LDS RZ, [RZ] ;  /* 0x00000000fffff984 */ /* 0x000fe20000000800 */
[----:B------:R-:W-:Y:S01]  /*34f0*/  @!PT LDS RZ, [RZ] ;  /* 0x00000000fffff984 */ /* 0x000fe20000000800 */
[----:B------:R-:W-:Y:S01]  /*3500*/  @!PT LDS RZ, [RZ] ;  /* 0x00000000fffff984 */ /* 0x000fe20000000800 */
[----:B------:R3:W-:Y:S01]  /*3510*/  LDGSTS.E.BYPASS.LTC128B.128 [R179+0x100], [R16.64], !P1 ;  /* 0x0010000010b37fae */ /* 0x0007e2000c901d46 */
[----:B------:R-:W-:-:S05]  /*3520*/  ISETP.GE.AND P1, PT, R188, c[0x0][0x1d4], PT ;  /* 0x00007500bc007a0c */ /* 0x000fca0003f26270 */
[----:B------:R-:W-:Y:S02]  /*3530*/  HMMA.16816.F32 R28, R4, R30, RZ ;  /* 0x0000001e041c723c */ /* 0x000fe400000018ff */
[----:B------:R4:W-:Y:S01]  /*3540*/  LDGSTS.E.BYPASS.LTC128B.128 [R179+0x2100], [R14.64], !P0 ;  /* 0x021000000eb37fae */ /* 0x0009e2000c101d46 */
[C---:B------:R-:W-:Y:S02]  /*3550*/  ISETP.LT.OR P0, PT, R13.reuse, 0x1, P1 ;  /* 0x000000010d00780c */ /* 0x040fe40000f01670 */
[----:B------:R-:W-:-:S03]  /*3560*/  ISETP.LT.OR P1, PT, R13, 0x21, P1 ;  /* 0x000000210d00780c */ /* 0x000fc60000f21670 */
[C---:B------:R-:W-:Y:S08]  /*3570*/  HMMA.16816.F32 R60, R4.reuse, R22, RZ ;  /* 0x00000016043c723c */ /* 0x040ff000000018ff */
[----:B------:R1:W-:Y:S01]  /*3580*/  LDGSTS.E.BYPASS.LTC128B.128 [R179+0x4100], [R2.64], !P0 ;  /* 0x0410000002b37fae */ /* 0x0003e2000c101d46 */
[C---:B--2---:R-:W-:Y:S03]  /*3590*/  HMMA.16816.F32 R68, R4.reuse, R52, RZ ;  /* 0x000000340444723c */ /* 0x044fe600000018ff */
[----:B------:R2:W-:Y:S04]  /*35a0*/  LDGSTS.E.BYPASS.LTC128B.128 [R179+0x1100], [R20.64], !P6 ;  /* 0x0110000014b37fae */ /* 0x0005e8000f101d46 */
[----:B------:R3:W-:Y:S01]  /*35b0*/  LDGSTS.E.BYPASS.LTC128B.128 [R179+0x3100], [R18.64], !P5 ;  /* 0x0310000012b37fae */ /* 0x0007e2000e901d46 */
[----:B------:R-:W-:Y:S08]  /*35c0*/  HMMA.16816.F32 R64, R4, R54, RZ ;  /* 0x000000360440723c */ /* 0x000ff000000018ff */
[C---:B-----5:R-:W-:Y:S08]  /*35d0*/  HMMA.16816.F32 R72, R8.reuse, R24, R40 ;  /* 0x000000180848723c */ /* 0x060ff00000001828 */
[----:B------:R-:W-:Y:S01]  /*35e0*/  HMMA.16816.F32 R52, R8, R26, R28 ;  /* 0x0000001a0834723c */ /* 0x000fe2000000181c */
[----:B-1----:R-:W-:Y:S01]  /*35f0*/  IMAD.MOV.U32 R3, RZ, RZ, 0x40 ;  /* 0x00000040ff037424 */ /* 0x002fe200078e00ff */
[----:B------:R-:W-:-:S04]  /*3600*/  IADD3 R2, P0, R0, R99, RZ ;  /* 0x0000006300027210 */ /* 0x000fc80007f1e0ff */
[----:B------:R-:W-:Y:S01]  /*3610*/  SEL R0, R3, 0xffffffc0, !P2 ;  /* 0xffffffc003007807 */ /* 0x000fe20005000000 */
[----:B------:R-:W-:Y:S01]  /*3620*/  IMAD.X R3, R12, 0x1, R94, P0 ;  /* 0x000000010c037824 */ /* 0x000fe200000e065e */
[----:B------:R-:W-:Y:S01]  /*3630*/  HMMA.16816.F32 R76, R8, R38, R44 ;  /* 0x00000026084c723c */ /* 0x000fe2000000182c */
[----:B------:R-:W-:Y:S02]  /*3640*/  ISETP.GT.AND P0, PT, R92, R189, PT ;  /* 0x000000bd5c00720c */ /* 0x000fe40003f04270 */
[----:B------:R-:W-:Y:S01]  /*3650*/  IMAD.IADD R167, R165, 0x1, R0 ;  /* 0x00000001a5a77824 */ /* 0x000fe200078e0200 */
[----:B------:R1:W-:Y:S01]  /*3660*/  LDGSTS.E.BYPASS.LTC128B.128 [R179+0x5100], [R2.64], !P1 ;  /* 0x0510000002b37fae */ /* 0x0003e2000c901d46 */
[----:B------:R-:W-:-:S03]  /*3670*/  ISETP.GT.AND P1, PT, R190, 0x3f, PT ;  /* 0x0000003fbe00780c */ /* 0x000fc60003f24270 */
[----:B------:R-:W-:Y:S01]  /*3680*/  LDSM.16.M88.4 R4, [R176] ;  /* 0x00000000b004783b */ /* 0x000fe20000000200 */
[C---:B------:R-:W-:Y:S03]  /*3690*/  HMMA.16816.F32 R40, R8.reuse, R48, R32 ;  /* 0x000000300828723c */ /* 0x040fe60000001820 */
[----:B------:R-:W5:Y:S04]  /*36a0*/  LDSM.16.M88.4 R24, [R167] ;  /* 0x00000000a718783b */ /* 0x000f680000000200 */
[----:B--2---:R-:W2:Y:S01]  /*36b0*/  LDSM.16.M88.4 R20, [R167+0x800] ;  /* 0x00080000a714783b */ /* 0x004ea20000000200 */
[C---:B----4-:R-:W-:Y:S03]  /*36c0*/  HMMA.16816.F32 R12, R8.reuse, R50, R60 ;  /* 0x00000032080c723c */ /* 0x050fe6000000183c */
[----:B---3--:R-:W3:Y:S04]  /*36d0*/  LDSM.16.M88.4 R16, [R167+0x1000] ;  /* 0x00100000a710783b */ /* 0x008ee80000000200 */
[----:B------:R-:W4:Y:S01]  /*36e0*/  LDSM.16.M88.4 R36, [R167+0x1800] ;  /* 0x00180000a724783b */ /* 0x000f220000000200 */
[----:B------:R-:W-:Y:S03]  /*36f0*/  HMMA.16816.F32 R32, R8, R56, R68 ;  /* 0x000000380820723c */ /* 0x000fe60000001844 */
[----:B------:R-:W0:Y:S01]  /*3700*/  LDGDEPBAR ;  /* 0x00000000000079af */ /* 0x000e220000000000 */
[----:B-1----:R-:W-:-:S04]  /*3710*/  IADD3 R2, R164, 0x4000, RZ ;  /* 0x00004000a4027810 */ /* 0x002fc80007ffe0ff */
[----:B------:R-:W-:Y:S01]  /*3720*/  HMMA.16816.F32 R28, R8, R58, R64 ;  /* 0x0000003a081c723c */ /* 0x000fe20000001840 */
[----:B------:R-:W-:Y:S01]  /*3730*/  LDSM.16.M88.4 R8, [R175] ;  /* 0x00000000af08783b */ /* 0x000fe20000000200 */
[----:B------:R-:W-:-:S05]  /*3740*/  IMAD.IADD R166, R2, 0x1, R0 ;  /* 0x0000000102a67824 */ /* 0x000fca00078e0200 */
[----:B------:R-:W1:Y:S04]  /*3750*/  LDSM.16.M88.4 R64, [R166+-0x4000] ;  /* 0xffc00000a640783b */ /* 0x000e680000000200 */
[----:B------:R-:W1:Y:S04]  /*3760*/  LDSM.16.M88.4 R68, [R166+-0x3800] ;  /* 0xffc80000a644783b */ /* 0x000e680000000200 */
[----:B------:R-:W1:Y:S01]  /*3770*/  LDSM.16.M88.4 R84, [R166+-0x3000] ;  /* 0xffd00000a654783b */ /* 0x000e620000000200 */
[C---:B-----5:R-:W-:Y:S03]  /*3780*/  HMMA.16816.F32 R44, R4.reuse, R24, R80 ;  /* 0x00000018042c723c */ /* 0x060fe60000001850 */
[----:B------:R-:W5:Y:S04]  /*3790*/  LDSM.16.M88.4 R88, [R166+-0x2800] ;  /* 0xffd80000a658783b */ /* 0x000f680000000200 */
[----:B------:R-:W-:Y:S01]  /*37a0*/  LDSM.16.M88.4 R80, [R165+0x3800] ;  /* 0x00380000a550783b */ /* 0x000fe20000000200 */
[C---:B------:R-:W-:Y:S03]  /*37b0*/  HMMA.16816.F32 R56, R4.reuse, R26, R76 ;  /* 0x0000001a0438723c */ /* 0x040fe6000000184c */
[----:B------:R-:W-:Y:S05]  /*37c0*/  LDSM.16.M88.4 R76, [R164+0x3000] ;  /* 0x00300000a44c783b */ /* 0x000fea0000000200 */
[C---:B--2---:R-:W-:Y:S01]  /*37d0*/  HMMA.16816.F32 R60, R4.reuse, R20, R72 ;  /* 0x00000014043c723c */ /* 0x044fe20000001848 */
[----:B------:R-:W-:Y:S07]  /*37e0*/  LDSM.16.M88.4 R72, [R165+0x3000] ;  /* 0x00300000a548783b */ /* 0x000fee0000000200 */
[C---:B------:R-:W-:Y:S01]  /*37f0*/  HMMA.16816.F32 R48, R4.reuse, R22, R52 ;  /* 0x000000160430723c */ /* 0x040fe20000001834 */
[----:B------:R-:W-:Y:S07]  /*3800*/  LDSM.16.M88.4 R52, [R165+0x2800] ;  /* 0x00280000a534783b */ /* 0x000fee0000000200 */
[C---:B---3--:R-:W-:Y:S08]  /*3810*/  HMMA.16816.F32 R40, R4.reuse, R16, R40 ;  /* 0x000000100428723c */ /* 0x048ff00000001828 */
[C---:B------:R-:W-:Y:S08]  /*3820*/  HMMA.16816.F32 R20, R4.reuse, R18, R12 ;  /* 0x000000120414723c */ /* 0x040ff0000000180c */
[C---:B----4-:R-:W-:Y:S08]  /*3830*/  HMMA.16816.F32 R16, R4.reuse, R36, R32 ;  /* 0x000000240410723c */ /* 0x050ff00000001820 */
[----:B------:R-:W-:Y:S01]  /*3840*/  HMMA.16816.F32 R12, R4, R38, R28 ;  /* 0x00000026040c723c */ /* 0x000fe2000000181c */
[----:B------:R-:W-:Y:S04]  /*3850*/  LDSM.16.M88.4 R4, [R173+0x4000] ;  /* 0x00400000ad04783b */ /* 0x000fe80000000200 */
[----:B------:R-:W2:Y:S03]  /*3860*/  LDSM.16.M88.4 R28, [R165+0x2000] ;  /* 0x00200000a51c783b */ /* 0x000ea60000000200 */
[C---:B-1----:R-:W-:Y:S08]  /*3870*/  HMMA.16816.F32 R24, R8.reuse, R64, R44 ;  /* 0x000000400818723c */ /* 0x042ff0000000182c */
[C---:B------:R-:W-:Y:S01]  /*3880*/  HMMA.16816.F32 R32, R8.reuse, R66, R56 ;  /* 0x000000420820723c */ /* 0x040fe20000001838 */
[----:B------:R-:W-:Y:S04]  /*3890*/  LDSM.16.M88.4 R56, [R164+0x2000] ;  /* 0x00200000a438783b */ /* 0x000fe80000000200 */
[----:B------:R-:W-:Y:S03]  /*38a0*/  LDSM.16.M88.4 R64, [R167+0x2800] ;  /* 0x00280000a740783b */ /* 0x000fe60000000200 */
[C---:B------:R-:W-:Y:S01]  /*38b0*/  HMMA.16816.F32 R44, R8.reuse, R68, R60 ;  /* 0x00000044082c723c */ /* 0x040fe2000000183c */
[----:B------:R-:W-:Y:S07]  /*38c0*/  LDSM.16.M88.4 R60, [R164+0x2800] ;  /* 0x00280000a43c783b */ /* 0x000fee0000000200 */
[C---:B------:R-:W-:Y:S01]  /*38d0*/  HMMA.16816.F32 R48, R8.reuse, R70, R48 ;  /* 0x000000460830723c */ /* 0x040fe20000001830 */
[----:B------:R-:W-:Y:S07]  /*38e0*/  LDSM.16.M88.4 R68, [R167+0x3000] ;  /* 0x00300000a744783b */ /* 0x000fee0000000200 */
[C---:B------:R-:W-:Y:S08]  /*38f0*/  HMMA.16816.F32 R40, R8.reuse, R84, R40 ;  /* 0x000000540828723c */ /* 0x040ff00000001828 */
[C---:B------:R-:W-:Y:S01]  /*3900*/  HMMA.16816.F32 R36, R8.reuse, R86, R20 ;  /* 0x000000560824723c */ /* 0x040fe20000001814 */
[----:B------:R-:W-:Y:S07]  /*3910*/  LDSM.16.M88.4 R84, [R164+0x3800] ;  /* 0x00380000a454783b */ /* 0x000fee0000000200 */
[C---:B-----5:R-:W-:Y:S08]  /*3920*/  HMMA.16816.F32 R16, R8.reuse, R88, R16 ;  /* 0x000000580810723c */ /* 0x060ff00000001810 */
[----:B------:R-:W-:Y:S01]  /*3930*/  HMMA.16816.F32 R12, R8, R90, R12 ;  /* 0x0000005a080c723c */ /* 0x000fe2000000180c */
[----:B------:R-:W1:Y:S07]  /*3940*/  LDSM.16.M88.4 R8, [R174+0x4000] ;  /* 0x00400000ae08783b */ /* 0x000e6e0000000200 */
[C---:B--2---:R-:W-:Y:S08]  /*3950*/  HMMA.16816.F32 R20, R4.reuse, R28, R24 ;  /* 0x0000001c0414723c */ /* 0x044ff00000001818 */
[C---:B------:R-:W-:Y:S08]  /*3960*/  HMMA.16816.F32 R28, R4.reuse, R30, R32 ;  /* 0x0000001e041c723c */ /* 0x040ff00000001820 */
[C---:B------:R-:W-:Y:S08]  /*3970*/  HMMA.16816.F32 R32, R4.reuse, R52, R44 ;  /* 0x000000340420723c */ /* 0x040ff0000000182c */
[C---:B------:R-:W-:Y:S01]  /*3980*/  HMMA.16816.F32 R44, R4.reuse, R54, R48 ;  /* 0x00000036042c723c */ /* 0x040fe20000001830 */
[----:B------:R-:W-:Y:S07]  /*3990*/  LDSM.16.M88.4 R48, [R166+-0x2000] ;  /* 0xffe00000a630783b */ /* 0x000fee0000000200 */
[C---:B------:R-:W-:Y:S01]  /*39a0*/  HMMA.16816.F32 R52, R4.reuse, R72, R40 ;  /* 0x000000480434723c */ /* 0x040fe20000001828 */
[----:B------:R-:W-:Y:S07]  /*39b0*/  LDSM.16.M88.4 R40, [R167+0x2000] ;  /* 0x00200000a728783b */ /* 0x000fee0000000200 */
[C---:B------:R-:W-:Y:S01]  /*39c0*/  HMMA.16816.F32 R36, R4.reuse, R74, R36 ;  /* 0x0000004a0424723c */ /* 0x040fe20000001824 */
[----:B------:R-:W-:Y:S07]  /*39d0*/  LDSM.16.M88.4 R72, [R166+-0x1000] ;  /* 0xfff00000a648783b */ /* 0x000fee0000000200 */
[C---:B------:R-:W-:Y:S08]  /*39e0*/  HMMA.16816.F32 R24, R4.reuse, R80, R16 ;  /* 0x000000500418723c */ /* 0x040ff00000001810 */
[----:B------:R-:W-:Y:S01]  /*39f0*/  HMMA.16816.F32 R12, R4, R82, R12 ;  /* 0x00000052040c723c */ /* 0x000fe2000000180c */
[----:B------:R-:W2:Y:S04]  /*3a00*/  LDSM.16.M88.4 R4, [R176+0x4000] ;  /* 0x00400000b004783b */ /* 0x000ea80000000200 */
[----:B------:R-:W3:Y:S03]  /*3a10*/  LDSM.16.M88.4 R80, [R167+0x3800] ;  /* 0x00380000a750783b */ /* 0x000ee60000000200 */
[C---:B-1----:R-:W-:Y:S08]  /*3a20*/  HMMA.16816.F32 R20, R8.reuse, R56, R20 ;  /* 0x000000380814723c */ /* 0x042ff00000001814 */
[C---:B------:R-:W-:Y:S01]  /*3a30*/  HMMA.16816.F32 R16, R8.reuse, R58, R28 ;  /* 0x0000003a0810723c */ /* 0x040fe2000000181c */
[----:B------:R-:W-:Y:S07]  /*3a40*/  LDSM.16.M88.4 R56, [R166+-0x1800] ;  /* 0xffe80000a638783b */ /* 0x000fee0000000200 */
        /* <DEDUP_REMOVED lines=9> */
[----:B------:R-:W4:Y:S03]  /*3ae0*/  LDSM.16.M88.4 R84, [R166+-0x800] ;  /* 0xfff80000a654783b */ /* 0x000f260000000200 */
        /* <DEDUP_REMOVED lines=8> */
[C---:B---3--:R-:W-:Y:S08]  /*3b70*/  HMMA.16816.F32 R36, R4.reuse, R80, R24 ;  /* 0x000000500424723c */ /* 0x048ff00000001818 */
[----:B------:R-:W-:Y:S01]  /*3b80*/  HMMA.16816.F32 R12, R4, R82, R12 ;  /* 0x00000052040c723c */ /* 0x000fe2000000180c */
[----:B------:R-:W2:Y:S04]  /*3b90*/  LDSM.16.M88.4 R4, [R173+0x8000] ;  /* 0x00800000ad04783b */ /* 0x000ea80000000200 */
[----:B------:R-:W3:Y:S03]  /*3ba0*/  LDSM.16.M88.4 R80, [R165+0x5800] ;  /* 0x00580000a550783b */ /* 0x000ee60000000200 */
        /* <DEDUP_REMOVED lines=11> */
[----:B------:R-:W4:Y:S03]  /*3c60*/  LDSM.16.M88.4 R84, [R164+0x5800] ;  /* 0x00580000a454783b */ /* 0x000f260000000200 */
[C---:B--2---:R-:W-:Y:S08]  /*3c70*/  HMMA.16816.F32 R40, R4.reuse, R60, R28 ;  /* 0x0000003c0428723c */ /* 0x044ff0000000181c */
[C---:B------:R-:W-:Y:S08]  /*3c80*/  HMMA.16816.F32 R32, R4.reuse, R68, R20 ;  /* 0x000000440420723c */ /* 0x040ff00000001814 */
[C---:B------:R-:W-:Y:S01]  /*3c90*/  HMMA.16816.F32 R36, R4.reuse, R62, R24 ;  /* 0x0000003e0424723c */ /* 0x040fe20000001818 */
[----:B------:R-:W-:Y:S07]  /*3ca0*/  LDSM.16.M88.4 R60, [R167+0x4000] ;  /* 0x00400000a73c783b */ /* 0x000fee0000000200 */
[C---:B------:R-:W-:Y:S01]  /*3cb0*/  HMMA.16816.F32 R28, R4.reuse, R70, R16 ;  /* 0x00000046041c723c */ /* 0x040fe20000001810 */
[----:B------:R-:W-:Y:S07]  /*3cc0*/  LDSM.16.M88.4 R68, [R167+0x4800] ;  /* 0x00480000a744783b */ /* 0x000fee0000000200 */
[C---:B------:R-:W-:Y:S01]  /*3cd0*/  HMMA.16816.F32 R24, R4.reuse, R76, R52 ;  /* 0x0000004c0418723c */ /* 0x040fe20000001834 */
[----:B------:R-:W-:Y:S07]  /*3ce0*/  LDSM.16.M88.4 R52, [R166+0x800] ;  /* 0x00080000a634783b */ /* 0x000fee0000000200 */
[C---:B------:R-:W-:Y:S01]  /*3cf0*/  HMMA.16816.F32 R20, R4.reuse, R78, R48 ;  /* 0x0000004e0414723c */ /* 0x040fe20000001830 */
[----:B------:R-:W-:Y:S04]  /*3d00*/  LDSM.16.M88.4 R76, [R167+0x5000] ;  /* 0x00500000a74c783b */ /* 0x000fe80000000200 */
[----:B------:R-:W-:Y:S03]  /*3d10*/  LDSM.16.M88.4 R48, [R166+0x1000] ;  /* 0x00100000a630783b */ /* 0x000fe60000000200 */
[C---:B---3--:R-:W-:Y:S01]  /*3d20*/  HMMA.16816.F32 R16, R4.reuse, R80, R44 ;  /* 0x000000500410723c */ /* 0x048fe2000000182c */
[----:B------:R-:W-:Y:S07]  /*3d30*/  LDSM.16.M88.4 R44, [R166+0x1800] ;  /* 0x00180000a62c783b */ /* 0x000fee0000000200 */
[----:B------:R-:W-:Y:S01]  /*3d40*/  HMMA.16816.F32 R4, R4, R82, R8 ;  /* 0x000000520404723c */ /* 0x000fe20000001808 */
[----:B------:R-:W2:Y:S04]  /*3d50*/  LDSM.16.M88.4 R8, [R176+0x8000] ;  /* 0x00800000b008783b */ /* 0x000ea80000000200 */
[----:B------:R-:W3:Y:S03]  /*3d60*/  LDSM.16.M88.4 R80, [R167+0x5800] ;  /* 0x00580000a750783b */ /* 0x000ee60000000200 */
[C---:B-1----:R-:W-:Y:S08]  /*3d70*/  HMMA.16816.F32 R32, R12.reuse, R64, R32 ;  /* 0x000000400c20723c */ /* 0x042ff00000001820 */
[C---:B------:R-:W-:Y:S08]  /*3d80*/  HMMA.16816.F32 R28, R12.reuse, R66, R28 ;  /* 0x000000420c1c723c */ /* 0x040ff0000000181c */
[C---:B------:R-:W-:Y:S08]  /*3d90*/  HMMA.16816.F32 R40, R12.reuse, R56, R40 ;  /* 0x000000380c28723c */ /* 0x040ff00000001828 */
[C---:B------:R-:W-:Y:S01]  /*3da0*/  HMMA.16816.F32 R36, R12.reuse, R58, R36 ;  /* 0x0000003a0c24723c */ /* 0x040fe20000001824 */
[----:B------:R-:W-:Y:S07]  /*3db0*/  LDSM.16.M88.4 R56, [R166] ;  /* 0x00000000a638783b */ /* 0x000fee0000000200 */
[C---:B------:R-:W-:Y:S08]  /*3dc0*/  HMMA.16816.F32 R24, R12.reuse, R72, R24 ;  /* 0x000000480c18723c */ /* 0x040ff00000001818 */
[C---:B------:R-:W-:Y:S08]  /*3dd0*/  HMMA.16816.F32 R20, R12.reuse, R74, R20 ;  /* 0x0000004a0c14723c */ /* 0x040ff00000001814 */
[C---:B----4-:R-:W-:Y:S08]  /*3de0*/  HMMA.16816.F32 R16, R12.reuse, R84, R16 ;  /* 0x000000540c10723c */ /* 0x050ff00000001810 */
[----:B------:R-:W-:Y:S01]  /*3df0*/  HMMA.16816.F32 R12, R12, R86, R4 ;  /* 0x000000560c0c723c */ /* 0x000fe20000001804 */
[----:B------:R-:W1:Y:S01]  /*3e00*/  LDSM.16.M88.4 R4, [R175+0x8000] ;  /* 0x00800000af04783b */ /* 0x000e620000000200 */
[----:B------:R-:W-:-:S06]  /*3e10*/  DEPBAR.LE SB0, 0x0 ;  /* 0x000080000000791a */ /* 0x000fcc0000000000 */
[C---:B--2---:R-:W-:Y:S08]  /*3e20*/  HMMA.16816.F32 R32, R8.reuse, R68, R32 ;  /* 0x000000440820723c */ /* 0x044ff00000001820 */
[C---:B------:R-:W-:Y:S08]  /*3e30*/  HMMA.16816.F32 R28, R8.reuse, R70, R28 ;  /* 0x00000046081c723c */ /* 0x040ff0000000181c */
        /* <DEDUP_REMOVED lines=45> */
.L_x_4308:
        /* <DEDUP_REMOVED lines=21> */
.L_x_4309:
        /* <DEDUP_REMOVED lines=21> */
.L_x_4210:
[----:B------:R-:W-:Y:S05]  /*43b0*/  BSYNC B0 ;  /* 0x0000000000007941 */ /* 0x000fea0003800000 */
.L_x_4209:
        /* <DEDUP_REMOVED lines=12> */
.L_x_4310:
        /* <DEDUP_REMOVED lines=45> */
[----:B------:R-:W-:Y:S02]  /*4750*/  FMNMX.FTZ R0, R13, R0, !PT ;  /* 0x000000000d007209 */ /* 0x000fe40007810000 */
[----:B------:R-:W-:Y:S02]  /*4760*/  FSEL R8, R38, -INF , P0 ;  /* 0xff80000026087808 */ /* 0x000fe40000000000 */
[----:B------:R-:W-:Y:S02]  /*4770*/  FMNMX.FTZ R2, R6, R7, !PT ;  /* 0x0000000706027209 */ /* 0x000fe40007810000 */
[----:B------:R-:W-:-:S02]  /*4780*/  FSEL R11, R39, -INF , P2 ;  /* 0xff800000270b7808 */ /* 0x000fc40001000000 */
[----:B------:R-:W-:Y:S02]  /*4790*/  FMNMX.FTZ R0, R14, R0, !PT ;  /* 0x000000000e007209 */ /* 0x000fe40007810000 */
        /* <DEDUP_REMOVED lines=57> */
.L_x_4311:
        /* <DEDUP_REMOVED lines=280> */
.L_x_4226:
        /* <DEDUP_REMOVED lines=40> */
.L_x_4312:
        /* <DEDUP_REMOVED lines=21> */
.L_x_4313:
        /* <DEDUP_REMOVED lines=21> */
.L_x_4217:
[----:B------:R-:W-:Y:S05]  /*61d0*/  BSYNC B0 ;  /* 0x0000000000007941 */ /* 0x000fea0003800000 */
.L_x_4216:
        /* <DEDUP_REMOVED lines=191> */
.L_x_4314:
[----:B------:R-:W-:-:S05]  /*6dd0*/  BRA.DIV ~URZ, `(.L_x_4223) ;  /* 0x0000ad427f007947 */ /* 0x000fca000b800000 */
[----:B------:R-:W3:Y:S01]  /*6de0*/  SHFL.IDX PT, R0, R138, RZ, 0x181f ;  /* 0x00181fff8a007589 */ /* 0x000ee200000e0000 */
[----:B------:R-:W-:Y:S02]  /*6df0*/  ISETP.GE.AND P5, PT, R182, c[0x0][0x1d4], PT ;  /* 0x00007500b6007a0c */ /* 0x000fe40003fa6270 */
[----:B------:R-:W-:Y:S02]  /*6e00*/  ISETP.GE.AND P2, PT, R187, c[0x0][0x1d4], PT ;  /* 0x00007500bb007a0c */ /* 0x000fe40003f46270 */
[C---:B---3--:R-:W-:Y:S02]  /*6e10*/  IADD3 R2, P0, R0.reuse, R142, RZ ;  /* 0x0000008e00027210 */ /* 0x048fe40007f1e0ff */
[----:B------:R-:W-:Y:S03]  /*6e20*/  IADD3 R136, P6, R0, R143, RZ ;  /* 0x0000008f00887210 */ /* 0x000fe60007fde0ff */
[----:B--2---:R-:W-:Y:S01]  /*6e30*/  IMAD.X R3, R128, 0x1, R139, P0 ;  /* 0x0000000180037824 */ /* 0x004fe200000e068b */
        /* <DEDUP_REMOVED lines=14> */
.L_x_4315:
[C---:B--2---:R-:W-:Y:S02]  /*6f20*/  IADD3 R2, -R129.reuse, 0x10, RZ ;  /* 0x0000001081027810 */ /* 0x044fe40007ffe1ff */
[----:B------:R-:W-:Y:S02]  /*6f30*/  ISETP.NE.U32.AND P5, PT, R129, RZ, PT ;  /* 0x000000ff8100720c */ /* 0x000fe40003fa5070 */
[----:B------:R-:W-:Y:S02]  /*6f40*/  LOP3.LUT R2, R2, 0xf, RZ, 0xc0, !PT ;  /* 0x0000000f02027812 */ /* 0x000fe400078ec0ff */
[----:B------:R-:W-:Y:S02]  /*6f50*/  ISETP.NE.U32.AND P6, PT, R136, RZ, PT ;  /* 0x000000ff8800720c */ /* 0x000fe40003fc5070 */
[----:B------:R-:W-:Y:S04]  /*6f60*/  IADD3 R2, P2, P0, R2, R0, R142 ;  /* 0x0000000002027210 */ /* 0x000fe8000785e08e */
[----:B----4-:R-:W-:Y:S05]  /*6f70*/  IADD3.X R3, RZ, R128, R139, P2, P0 ;  /* 0x00000080ff037210 */ /* 0x010fea00017e048b */
        /* <DEDUP_REMOVED lines=15> */
.L_x_4221:
[----:B------:R-:W-:Y:S05]  /*7070*/  BSYNC B0 ;  /* 0x0000000000007941 */ /* 0x000fea0003800000 */
.L_x_4220:
[----:B------:R-:W-:Y:S01]  /*7080*/  IADD3 R128, R212, R205, RZ ;  /* 0x000000cdd4807210 */ /* 0x000fe20007ffe0ff */
[----:B------:R-:W0:Y:S04]  /*7090*/  LDGDEPBAR ;  /* 0x00000000000079af */ /* 0x000e280000000000 */
        /* <DEDUP_REMOVED lines=8> */
.L_x_4316:
[----:B---3--:R-:W-:Y:S05]  /*7120*/  IMAD.IADD R0, R129, 0x1, R0 ;  /* 0x0000000181007824 */ /* 0x008fea00078e0200 */
        /* <DEDUP_REMOVED lines=43> */
[----:B------:R-:W-:Y:S02]  /*73e0*/  ISETP.GT.AND P6, PT, R0, RZ, PT ;  /* 0x000000ff0000720c */ /* 0x000fe40003fc4270 */
[----:B------:R-:W-:Y:S02]  /*73f0*/  FMNMX.FTZ R2, R140, R2, !PT ;  /* 0x000000028c027209 */ /* 0x000fe40007810000 */
[C---:B------:R-:W-:Y:S02]  /*7400*/  ISETP.GT.AND P5, PT, R0.reuse, 0x1, PT ;  /* 0x000000010000780c */ /* 0x040fe40003fa4270 */
[----:B------:R-:W-:Y:S02]  /*7410*/  FMNMX.FTZ R2, R139, R2, !PT ;  /* 0x000000028b027209 */ /* 0x000fe40007810000 */
[----:B------:R-:W-:Y:S02]  /*7420*/  ISETP.GT.AND P2, PT, R0, 0x8, PT ;  /* 0x000000080000780c */ /* 0x000fe40003f44270 */
[----:B------:R-:W-:Y:S02]  /*7430*/  FMNMX.FTZ R2, R138, R2, !PT ;  /* 0x000000028a027209 */ /* 0x000fe40007810000 */
[----:B------:R-:W-:Y:S02]  /*7440*/  ISETP.GT.AND P0, PT, R0, 0x9, PT ;  /* 0x000000090000780c */ /* 0x000fe40003f04270 */
[----:B------:R-:W-:Y:S02]  /*7450*/  FMNMX.FTZ R2, R137, R2, !PT ;  /* 0x0000000289027209 */ /* 0x000fe40007810000 */
[----:B------:R-:W-:Y:S02]  /*7460*/  FSEL R17, R6, -INF , P6 ;  /* 0xff80000006117808 */ /* 0x000fe40003000000 */
[----:B------:R-:W-:Y:S02]  /*7470*/  FMNMX.FTZ R2, R136, R2, !PT ;  /* 0x0000000288027209 */ /* 0x000fe40007810000 */
[----:B------:R-:W-:Y:S02]  /*7480*/  FSEL R24, R7, -INF , P5 ;  /* 0xff80000007187808 */ /* 0x000fe40002800000 */
[----:B------:R-:W-:Y:S02]  /*7490*/  FMNMX.FTZ R2, R29, R2, !PT ;  /* 0x000000021d027209 */ /* 0x000fe40007810000 */
[----:B------:R-:W-:Y:S02]  /*74a0*/  FSEL R21, R10, -INF , P2 ;  /* 0xff8000000a157808 */ /* 0x000fe40001000000 */
[----:B------:R-:W-:Y:S02]  /*74b0*/  FSEL R20, R11, -INF , P0 ;  /* 0xff8000000b147808 */ /* 0x000fe40000000000 */
[C---:B------:R-:W-:Y:S02]  /*74c0*/  ISETP.GT.AND P6, PT, R0.reuse, 0x10, PT ;  /* 0x000000100000780c */ /* 0x040fe40003fc4270 */
[C---:B------:R-:W-:Y:S02]  /*74d0*/  ISETP.GT.AND P5, PT, R0.reuse, 0x11, PT ;  /* 0x000000110000780c */ /* 0x040fe40003fa4270 */
[C---:B------:R-:W-:Y:S02]  /*74e0*/  ISETP.GT.AND P2, PT, R0.reuse, 0x18, PT ;  /* 0x000000180000780c */ /* 0x040fe40003f44270 */
[----:B------:R-:W-:Y:S02]  /*74f0*/  ISETP.GT.AND P0, PT, R0, 0x19, PT ;  /* 0x000000190000780c */ /* 0x000fe40003f04270 */
[----:B------:R-:W-:Y:S02]  /*7500*/  FMNMX.FTZ R2, R28, R2, !PT ;  /* 0x000000021c027209 */ /* 0x000fe40007810000 */
        /* <DEDUP_REMOVED lines=43> */
[----:B------:R1:W3:Y:S02]  /*77c0*/  SHFL.BFLY PT, R0, R4, 0x1, 0x1f ;  /* 0x0c201f0004007f89 */ /* 0x0002e400000e0000 */
.L_x_4317:
[C---:B------:R-:W-:Y:S01]  /*77d0*/  FMUL.FTZ R2, R129.reuse, c[0x0][0x2d0] ;  /* 0x0000b40081027a20 */ /* 0x040fe20000410000 */
[C---:B------:R-:W-:Y:S01]  /*77e0*/  FSETP.NEU.FTZ.AND P0, PT, R129.reuse, -INF , PT ;  /* 0xff8000008100780b */ /* 0x040fe20003f1d000 */
[----:B------:R-:W-:Y:S01]  /*77f0*/  WARPSYNC 0xffffffff ;  /* 0xffffffff00007948 */ /* 0x000fe20003800000 */
[----:B---3--:R-:W-:Y:S02]  /*7800*/  FMNMX.FTZ R3, R0, R4, !PT ;  /* 0x0000000400037209 */ /* 0x008fe40007810000 */
[----:B------:R-:W-:Y:S02]  /*7810*/  FSEL R2, R2, RZ, P0 ;  /* 0x000000ff02027208 */ /* 0x000fe40000000000 */
[----:B------:R-:W-:Y:S02]  /*7820*/  FSEL R0, R129, RZ, P0 ;  /* 0x000000ff81007208 */ /* 0x000fe40000000000 */
[----:B------:R-:W-:Y:S01]  /*7830*/  FSETP.NEU.FTZ.AND P0, PT, R3, -INF , PT ;  /* 0xff8000000300780b */ /* 0x000fe20003f1d000 */
[----:B-1----:R-:W-:Y:S02]  /*7840*/  FFMA.FTZ R4, R148, c[0x0][0x2d0], -R2 ;  /* 0x0000b40094047a23 */ /* 0x002fe40000010802 */
[----:B------:R-:W-:Y:S02]  /*7850*/  FADD.FTZ R0, -R0, R130 ;  /* 0x0000008200007221 */ /* 0x000fe40000010100 */
[----:B------:R1:W-:Y:S01]  /*7860*/  MUFU.EX2 R23, R4 ;  /* 0x0000000400177308 */ /* 0x0003e20000000800 */
[--C-:B------:R-:W-:Y:S02]  /*7870*/  FFMA.FTZ R18, R141, c[0x0][0x2d0], -R2.reuse ;  /* 0x0000b4008d127a23 */ /* 0x100fe40000010802 */
[----:B------:R-:W-:Y:S02]  /*7880*/  FMUL.FTZ R0, R0, c[0x0][0x2d0] ;  /* 0x0000b40000007a20 */ /* 0x000fe40000410000 */
        /* <DEDUP_REMOVED lines=21> */
[----:B------:R-:W1:Y:S01]  /*79e0*/  MUFU.EX2 R157, R19 ;  /* 0x00000013009d7308 */ /* 0x000e620000000800 */
[----:B------:R-:W-:Y:S01]  /*79f0*/  FMUL.FTZ R2, R2, c[0x0][0x2d0] ;  /* 0x0000b40002027a20 */ /* 0x000fe20000410000 */
[C---:B------:R-:W-:Y:S01]  /*7a00*/  ISETP.GT.AND P0, PT, R180.reuse, R192, PT ;  /* 0x000000c0b400720c */ /* 0x040fe20003f04270 */
[--C-:B------:R-:W-:Y:S01]  /*7a10*/  FFMA.FTZ R17, R17, c[0x0][0x2d0], -R4.reuse ;  /* 0x0000b40011117a23 */ /* 0x100fe20000010804 */
[----:B------:R-:W-:Y:S01]  /*7a20*/  IADD3 R180, R180, -0x1, RZ ;  /* 0xffffffffb4b47810 */ /* 0x000fe20007ffe0ff */
[--C-:B---3--:R-:W-:Y:S02]  /*7a30*/  FFMA.FTZ R18, R24, c[0x0][0x2d0], -R4.reuse ;  /* 0x0000b40018127a23 */ /* 0x108fe40000010804 */
[--C-:B------:R-:W-:Y:S02]  /*7a40*/  FFMA.FTZ R159, R8, c[0x0][0x2d0], -R4.reuse ;  /* 0x0000b400089f7a23 */ /* 0x100fe40000010804 */
[--C-:B--2---:R-:W-:Y:S01]  /*7a50*/  FFMA.FTZ R128, R21, c[0x0][0x2d0], -R4.reuse ;  /* 0x0000b40015807a23 */ /* 0x104fe20000010804 */
        /* <DEDUP_REMOVED lines=14> */
[----:B------:R-:W-:Y:S07]  /*7b40*/  FFMA.FTZ R183, R5, c[0x0][0x2d0], -R4 ;  /* 0x0000b40005b77a23 */ /* 0x000fee0000010804 */
[----:B------:R-:W-:Y:S10]  /*7b50*/  MUFU.EX2 R153, R153 ;  /* 0x0000009900997308 */ /* 0x000ff40000000800 */
[----:B------:R-:W-:Y:S01]  /*7b60*/  MUFU.EX2 R149, R149 ;  /* 0x0000009500957308 */ /* 0x000fe20000000800 */
[C---:B----4-:R-:W-:Y:S01]  /*7b70*/  FMUL.FTZ R8, R0.reuse, R100 ;  /* 0x0000006400087220 */ /* 0x050fe20000410000 */
[C---:B------:R-:W-:Y:S01]  /*7b80*/  F2FP.PACK_AB R136, R23.reuse, R25 ;  /* 0x000000191788723e */ /* 0x040fe200000000ff */
[----:B------:R-:W-:Y:S01]  /*7b90*/  FFMA.FTZ R4, R0, R185, R25 ;  /* 0x000000b900047223 */ /* 0x000fe20000010019 */
[----:B-1----:R-:W-:Y:S01]  /*7ba0*/  F2FP.PACK_AB R138, R158, R157 ;  /* 0x0000009d9e8a723e */ /* 0x002fe200000000ff */
[C---:B------:R-:W-:Y:S02]  /*7bb0*/  FMUL.FTZ R9, R0.reuse, R101 ;  /* 0x0000006500097220 */ /* 0x040fe40000410000 */
[C---:B------:R-:W-:Y:S02]  /*7bc0*/  FMUL.FTZ R12, R0.reuse, R104 ;  /* 0x00000068000c7220 */ /* 0x040fe40000410000 */
[C---:B------:R-:W-:Y:S01]  /*7bd0*/  FMUL.FTZ R13, R0.reuse, R105 ;  /* 0x00000069000d7220 */ /* 0x040fe20000410000 */
[----:B------:R-:W1:Y:S01]  /*7be0*/  MUFU.EX2 R100, R18 ;  /* 0x0000001200647308 */ /* 0x000e620000000800 */
[C---:B--2---:R-:W-:Y:S02]  /*7bf0*/  FMUL.FTZ R17, R0.reuse, R109 ;  /* 0x0000006d00117220 */ /* 0x044fe40000410000 */
        /* <DEDUP_REMOVED lines=12> */
[----:B------:R-:W-:Y:S01]  /*7cc0*/  FMUL.FTZ R36, R0, R36 ;  /* 0x0000002400247220 */ /* 0x000fe20000410000 */
[----:B-1----:R-:W-:Y:S01]  /*7cd0*/  F2FP.PACK_AB R137, R100, R131 ;  /* 0x000000836489723e */ /* 0x002fe200000000ff */
        /* <DEDUP_REMOVED lines=32> */
[----:B------:R-:W-:Y:S02]  /*7ee0*/  FADD.FTZ R140, R23, R4 ;  /* 0x00000004178c7221 */ /* 0x000fe40000010000 */
[C---:B------:R-:W-:Y:S01]  /*7ef0*/  FMUL.FTZ R4, R0.reuse, R132 ;  /* 0x0000008400047220 */ /* 0x040fe20000410000 */
[----:B------:R-:W-:Y:S01]  /*7f00*/  MUFU.EX2 R148, R155 ;  /* 0x0000009b00947308 */ /* 0x000fe20000000800 */
[C---:B------:R-:W-:Y:S02]  /*7f10*/  FMUL.FTZ R92, R0.reuse, R92 ;  /* 0x0000005c005c7220 */ /* 0x040fe40000410000 */
[C---:B------:R-:W-:Y:S02]  /*7f20*/  FMUL.FTZ R93, R0.reuse, R93 ;  /* 0x0000005d005d7220 */ /* 0x040fe40000410000 */
[C---:B------:R-:W-:Y:S02]  /*7f30*/  FMUL.FTZ R96, R0.reuse, R96 ;  /* 0x0000006000607220 */ /* 0x040fe40000410000 */
[----:B------:R-:W-:Y:S02]  /*7f40*/  FMUL.FTZ R97, R0, R97 ;  /* 0x0000006100617220 */ /* 0x000fe40000410000 */
[C---:B------:R-:W-:Y:S01]  /*7f50*/  FFMA.FTZ R0, R2.reuse, R186, R131 ;  /* 0x000000ba02007223 */ /* 0x040fe20000010083 */
[----:B------:R-:W-:Y:S01]  /*7f60*/  MUFU.EX2 R121, R150 ;  /* 0x0000009600797308 */ /* 0x000fe20000000800 */
[C---:B------:R-:W-:Y:S02]  /*7f70*/  FMUL.FTZ R10, R2.reuse, R102 ;  /* 0x00000066020a7220 */ /* 0x040fe40000410000 */
[----:B------:R-:W-:Y:S02]  /*7f80*/  FMUL.FTZ R11, R2, R103 ;  /* 0x00000067020b7220 */ /* 0x000fe40000410000 */
[----:B------:R-:W-:Y:S02]  /*7f90*/  FADD.FTZ R0, R100, R0 ;  /* 0x0000000064007221 */ /* 0x000fe40000010000 */
[----:B------:R-:W1:Y:S01]  /*7fa0*/  LDSM.16.MT88.4 R100, [R168] ;  /* 0x00000000a864783b */ /* 0x000e620000004200 */
[C---:B------:R-:W-:Y:S02]  /*7fb0*/  FMUL.FTZ R22, R2.reuse, R114 ;  /* 0x0000007202167220 */ /* 0x040fe40000410000 */
[----:B------:R-:W2:Y:S01]  /*7fc0*/  MUFU.EX2 R114, R130 ;  /* 0x0000008200727308 */ /* 0x000ea20000000800 */
[C---:B------:R-:W-:Y:S02]  /*7fd0*/  FMUL.FTZ R6, R2.reuse, R134 ;  /* 0x0000008602067220 */ /* 0x040fe40000410000 */
[C---:B------:R-:W-:Y:S02]  /*7fe0*/  FMUL.FTZ R7, R2.reuse, R135 ;  /* 0x0000008702077220 */ /* 0x040fe40000410000 */
[C---:B------:R-:W-:Y:S02]  /*7ff0*/  FMUL.FTZ R14, R2.reuse, R106 ;  /* 0x0000006a020e7220 */ /* 0x040fe40000410000 */
[C---:B------:R-:W-:Y:S02]  /*8000*/  FMUL.FTZ R15, R2.reuse, R107 ;  /* 0x0000006b020f7220 */ /* 0x040fe40000410000 */
        /* <DEDUP_REMOVED lines=10> */
[----:B------:R-:W-:Y:S01]  /*80b0*/  FMUL.FTZ R34, R2, R126 ;  /* 0x0000007e02227220 */ /* 0x000fe20000410000 */
[----:B--2---:R-:W-:Y:S01]  /*80c0*/  F2FP.PACK_AB R139, R114, R108 ;  /* 0x0000006c728b723e */ /* 0x004fe200000000ff */
[----:B------:R-:W-:Y:S02]  /*80d0*/  FMUL.FTZ R35, R2, R127 ;  /* 0x0000007f02237220 */ /* 0x000fe40000410000 */
[----:B------:R-:W-:Y:S01]  /*80e0*/  LDSM.16.MT88.4 R124, [R170+0x1800] ;  /* 0x00180000aa7c783b */ /* 0x000fe20000004200 */
[----:B------:R-:W-:Y:S02]  /*80f0*/  FADD.FTZ R0, R108, R0 ;  /* 0x000000006c007221 */ /* 0x000fe40000010000 */
[----:B------:R-:W-:Y:S02]  /*8100*/  FMUL.FTZ R38, R2, R38 ;  /* 0x0000002602267220 */ /* 0x000fe40000410000 */
[----:B------:R-:W-:Y:S01]  /*8110*/  FADD.FTZ R0, R114, R0 ;  /* 0x0000000072007221 */ /* 0x000fe20000010000 */
[----:B------:R-:W2:Y:S01]  /*8120*/  MUFU.EX2 R122, R143 ;  /* 0x0000008f007a7308 */ /* 0x000ea20000000800 */
[----:B------:R-:W-:Y:S01]  /*8130*/  FMUL.FTZ R39, R2, R39 ;  /* 0x0000002702277220 */ /* 0x000fe20000410000 */
[----:B------:R-:W-:Y:S01]  /*8140*/  LDSM.16.MT88.4 R108, [R169+0x800] ;  /* 0x00080000a96c783b */ /* 0x000fe20000004200 */
[----:B------:R-:W-:Y:S01]  /*8150*/  FADD.FTZ R0, R112, R0 ;  /* 0x0000000070007221 */ /* 0x000fe20000010000 */
[C---:B-1----:R-:W-:Y:S05]  /*8160*/  HMMA.16816.F32 R4, R136.reuse, R100, R4 ;  /* 0x000000648804723c */ /* 0x042fea0000001804 */
[C---:B------:R-:W-:Y:S01]  /*8170*/  FMUL.FTZ R42, R2.reuse, R42 ;  /* 0x0000002a022a7220 */ /* 0x040fe20000410000 */
[----:B------:R-:W1:Y:S01]  /*8180*/  MUFU.EX2 R123, R144 ;  /* 0x00000090007b7308 */ /* 0x000e620000000800 */
[C---:B------:R-:W-:Y:S01]  /*8190*/  FMUL.FTZ R43, R2.reuse, R43 ;  /* 0x0000002b022b7220 */ /* 0x040fe20000410000 */
[C---:B------:R-:W-:Y:S01]  /*81a0*/  HMMA.16816.F32 R8, R136.reuse, R102, R8 ;  /* 0x000000668808723c */ /* 0x040fe20000001808 */
[----:B------:R-:W4:Y:S03]  /*81b0*/  LDSM.16.MT88.4 R100, [R169] ;  /* 0x00000000a964783b */ /* 0x000f260000004200 */
[----:B---3--:R-:W-:Y:S02]  /*81c0*/  FADD.FTZ R0, R115, R0 ;  /* 0x0000000073007221 */ /* 0x008fe40000010000 */
[C---:B------:R-:W-:Y:S02]  /*81d0*/  FMUL.FTZ R46, R2.reuse, R46 ;  /* 0x0000002e022e7220 */ /* 0x040fe40000410000 */
[C---:B------:R-:W-:Y:S01]  /*81e0*/  FMUL.FTZ R47, R2.reuse, R47 ;  /* 0x0000002f022f7220 */ /* 0x040fe20000410000 */
        /* <DEDUP_REMOVED lines=18> */
[C---:B------:R-:W-:Y:S01]  /*8310*/  FMUL.FTZ R78, R2.reuse, R78 ;  /* 0x0000004e024e7220 */ /* 0x040fe20000410000 */
[C---:B----4-:R-:W-:Y:S03]  /*8320*/  HMMA.16816.F32 R12, R136.reuse, R100, R12 ;  /* 0x00000064880c723c */ /* 0x050fe6000000180c */
[C---:B------:R-:W-:Y:S02]  /*8330*/  FMUL.FTZ R79, R2.reuse, R79 ;  /* 0x0000004f024f7220 */ /* 0x040fe40000410000 */
[C---:B------:R-:W-:Y:S02]  /*8340*/  FMUL.FTZ R82, R2.reuse, R82 ;  /* 0x0000005202527220 */ /* 0x040fe40000410000 */
[C---:B------:R-:W-:Y:S01]  /*8350*/  FMUL.FTZ R83, R2.reuse, R83 ;  /* 0x0000005302537220 */ /* 0x040fe20000410000 */
[C---:B------:R-:W-:Y:S01]  /*8360*/  HMMA.16816.F32 R16, R136.reuse, R102, R16 ;  /* 0x000000668810723c */ /* 0x040fe20000001810 */
[----:B------:R-:W4:Y:S01]  /*8370*/  LDSM.16.MT88.4 R100, [R171] ;  /* 0x00000000ab64783b */ /* 0x000f220000004200 */
[----:B------:R-:W5:Y:S02]  /*8380*/  MUFU.EX2 R145, R162 ;  /* 0x000000a200917308 */ /* 0x000f640000000800 */
[C---:B------:R-:W-:Y:S02]  /*8390*/  FMUL.FTZ R86, R2.reuse, R86 ;  /* 0x0000005602567220 */ /* 0x040fe40000410000 */
[C---:B------:R-:W-:Y:S02]  /*83a0*/  FMUL.FTZ R87, R2.reuse, R87 ;  /* 0x0000005702577220 */ /* 0x040fe40000410000 */
[C---:B------:R-:W-:Y:S04]  /*83b0*/  FMUL.FTZ R90, R2.reuse, R90 ;  /* 0x0000005a025a7220 */ /* 0x040fe80000410000 */
[C---:B------:R-:W-:Y:S01]  /*83c0*/  FMUL.FTZ R91, R2.reuse, R91 ;  /* 0x0000005b025b7220 */ /* 0x040fe20000410000 */
[----:B------:R-:W-:Y:S01]  /*83d0*/  MUFU.EX2 R142, R159 ;  /* 0x0000009f008e7308 */ /* 0x000fe20000000800 */
[C---:B------:R-:W-:Y:S02]  /*83e0*/  FMUL.FTZ R94, R2.reuse, R94 ;  /* 0x0000005e025e7220 */ /* 0x040fe40000410000 */
[C---:B------:R-:W-:Y:S02]  /*83f0*/  FMUL.FTZ R95, R2.reuse, R95 ;  /* 0x0000005f025f7220 */ /* 0x040fe40000410000 */
[C---:B------:R-:W-:Y:S02]  /*8400*/  FMUL.FTZ R98, R2.reuse, R98 ;  /* 0x0000006202627220 */ /* 0x040fe40000410000 */
[----:B------:R-:W-:Y:S02]  /*8410*/  FMUL.FTZ R99, R2, R99 ;  /* 0x0000006302637220 */ /* 0x000fe40000410000 */
[----:B------:R-:W-:Y:S01]  /*8420*/  FADD.FTZ R2, R157, R140 ;  /* 0x0000008c9d027221 */ /* 0x000fe20000010000 */
[----:B------:R-:W-:Y:S01]  /*8430*/  MUFU.EX2 R131, R161 ;  /* 0x000000a100837308 */ /* 0x000fe20000000800 */
[----:B--2---:R-:W-:Y:S02]  /*8440*/  FADD.FTZ R0, R122, R0 ;  /* 0x000000007a007221 */ /* 0x004fe40000010000 */
[----:B------:R-:W-:Y:S02]  /*8450*/  FADD.FTZ R2, R158, R2 ;  /* 0x000000029e027221 */ /* 0x000fe40000010000 */
[----:B-1----:R-:W-:Y:S02]  /*8460*/  FADD.FTZ R0, R123, R0 ;  /* 0x000000007b007221 */ /* 0x002fe40000010000 */
[----:B------:R-:W-:Y:S03]  /*8470*/  FADD.FTZ R2, R113, R2 ;  /* 0x0000000271027221 */ /* 0x000fe60000010000 */
[----:B------:R-:W1:Y:S01]  /*8480*/  MUFU.EX2 R140, R160 ;  /* 0x000000a0008c7308 */ /* 0x000e620000000800 */
[----:B------:R-:W-:Y:S04]  /*8490*/  FADD.FTZ R2, R116, R2 ;  /* 0x0000000274027221 */ /* 0x000fe80000010000 */
[----:B------:R-:W-:Y:S01]  /*84a0*/  FADD.FTZ R2, R117, R2 ;  /* 0x0000000275027221 */ /* 0x000fe20000010000 */
[C---:B----4-:R-:W-:Y:S04]  /*84b0*/  HMMA.16816.F32 R20, R136.reuse, R100, R20 ;  /* 0x000000648814723c */ /* 0x050fe80000001814 */
[----:B------:R-:W2:Y:S01]  /*84c0*/  MUFU.EX2 R130, R183 ;  /* 0x000000b700827308 */ /* 0x000ea20000000800 */
[----:B------:R-:W-:Y:S03]  /*84d0*/  FADD.FTZ R2, R128, R2 ;  /* 0x0000000280027221 */ /* 0x000fe60000010000 */
[C---:B------:R-:W-:Y:S01]  /*84e0*/  HMMA.16816.F32 R24, R136.reuse, R102, R24 ;  /* 0x000000668818723c */ /* 0x040fe20000001818 */
[----:B------:R-:W4:Y:S07]  /*84f0*/  LDSM.16.MT88.4 R100, [R170] ;  /* 0x00000000aa64783b */ /* 0x000f2e0000004200 */
[C---:B----4-:R-:W-:Y:S08]  /*8500*/  HMMA.16816.F32 R28, R136.reuse, R100, R28 ;  /* 0x00000064881c723c */ /* 0x050ff0000000181c */
[C---:B------:R-:W-:Y:S01]  /*8510*/  HMMA.16816.F32 R32, R136.reuse, R102, R32 ;  /* 0x000000668820723c */ /* 0x040fe20000001820 */
[----:B------:R-:W4:Y:S07]  /*8520*/  LDSM.16.MT88.4 R100, [R168+0x2000] ;  /* 0x00200000a864783b */ /* 0x000f2e0000004200 */
        /* <DEDUP_REMOVED lines=21> */
[C---:B----4-:R-:W-:Y:S07]  /*8680*/  HMMA.16816.F32 R92, R136.reuse, R100, R92 ;  /* 0x00000064885c723c */ /* 0x050fee000000185c */
[----:B------:R-:W-:Y:S01]  /*8690*/  F2FP.PACK_AB R100, R116, R113 ;  /* 0x000000717464723e */ /* 0x000fe200000000ff */
[----:B------:R-:W-:Y:S04]  /*86a0*/  HMMA.16816.F32 R96, R136, R102, R96 ;  /* 0x000000668860723c */ /* 0x000fe80000001860 */
[----:B------:R-:W-:Y:S02]  /*86b0*/  F2FP.PACK_AB R101, R115, R112 ;  /* 0x000000707365723e */ /* 0x000fe400000000ff */
[----:B------:R-:W-:Y:S01]  /*86c0*/  LDSM.16.MT88.4 R112, [R169+0x1000] ;  /* 0x00100000a970783b */ /* 0x000fe20000004200 */
[----:B------:R-:W-:Y:S01]  /*86d0*/  F2FP.PACK_AB R102, R128, R117 ;  /* 0x000000758066723e */ /* 0x000fe200000000ff */
[----:B------:R-:W-:Y:S01]  /*86e0*/  FADD.FTZ R128, R120, R2 ;  /* 0x0000000278807221 */ /* 0x000fe20000010000 */
[----:B------:R-:W-:Y:S03]  /*86f0*/  F2FP.PACK_AB R103, R123, R122 ;  /* 0x0000007a7b67723e */ /* 0x000fe600000000ff */
[----:B---3--:R-:W-:Y:S01]  /*8700*/  F2FP.PACK_AB R136, R143, R141 ;  /* 0x0000008d8f88723e */ /* 0x008fe200000000ff */
[----:B------:R-:W-:Y:S01]  /*8710*/  FADD.FTZ R2, R121, R0 ;  /* 0x0000000079027221 */ /* 0x000fe20000010000 */
[----:B------:R-:W-:Y:S01]  /*8720*/  LDSM.16.MT88.4 R116, [R171+0x1800] ;  /* 0x00180000ab74783b */ /* 0x000fe20000004200 */
[----:B-----5:R-:W-:Y:S01]  /*8730*/  F2FP.PACK_AB R138, R145, R144 ;  /* 0x00000090918a723e */ /* 0x020fe200000000ff */
[C---:B------:R-:W-:Y:S05]  /*8740*/  HMMA.16816.F32 R4, R100.reuse, R104, R4 ;  /* 0x000000686404723c */ /* 0x040fea0000001804 */
[----:B-1----:R-:W-:Y:S01]  /*8750*/  F2FP.PACK_AB R137, R140, R142 ;  /* 0x0000008e8c89723e */ /* 0x002fe200000000ff */
[----:B------:R-:W-:Y:S01]  /*8760*/  FADD.FTZ R0, R148, R128 ;  /* 0x0000008094007221 */ /* 0x000fe20000010000 */
[----:B--2---:R-:W-:Y:S01]  /*8770*/  F2FP.PACK_AB R139, R130, R131 ;  /* 0x00000083828b723e */ /* 0x004fe200000000ff */
[C---:B------:R-:W-:Y:S01]  /*8780*/  HMMA.16816.F32 R8, R100.reuse, R106, R8 ;  /* 0x0000006a6408723c */ /* 0x040fe20000001808 */
[----:B------:R-:W1:Y:S03]  /*8790*/  LDSM.16.MT88.4 R104, [R171+0x800] ;  /* 0x00080000ab68783b */ /* 0x000e660000004200 */
[----:B------:R-:W-:Y:S02]  /*87a0*/  FADD.FTZ R2, R149, R2 ;  /* 0x0000000295027221 */ /* 0x000fe40000010000 */
[----:B------:R-:W-:Y:S02]  /*87b0*/  FADD.FTZ R0, R154, R0 ;  /* 0x000000009a007221 */ /* 0x000fe40000010000 */
[C---:B------:R-:W-:Y:S04]  /*87c0*/  HMMA.16816.F32 R12, R100.reuse, R108, R12 ;  /* 0x0000006c640c723c */ /* 0x040fe8000000180c */
[----:B------:R-:W-:Y:S02]  /*87d0*/  FADD.FTZ R2, R147, R2 ;  /* 0x0000000293027221 */ /* 0x000fe40000010000 */
[C---:B------:R-:W-:Y:S02]  /*87e0*/  FADD.FTZ R0, R153.reuse, R0 ;  /* 0x0000000099007221 */ /* 0x040fe40000010000 */
        /* <DEDUP_REMOVED lines=116> */
.L_x_4215:
[----:B------:R-:W-:-:S13]  /*8f30*/  ISETP.GE.AND P0, PT, R180, R189, PT ;  /* 0x000000bdb400720c */ /* 0x000fda0003f06270 */
[----:B------:R-:W-:Y:S05]  /*8f40*/  @!P0 BRA `(.L_x_4227) ;  /* 0x00002ce000008947 */ /* 0x000fea0003800000 */
[----:B------:R-:W-:Y:S02]  /*8f50*/  MOV R131, R12 ;  /* 0x0000000c00837202 */ /* 0x000fe40000000f00 */
[----:B------:R-:W-:Y:S02]  /*8f60*/  MOV R130, R129 ;  /* 0x0000008100827202 */ /* 0x000fe40000000f00 */
.L_x_4234:
        /* <DEDUP_REMOVED lines=22> */
[C---:B------:R-:W-:Y:S01]  /*90d0*/  IMAD.SHL.U32 R15, R187.reuse, 0x2, RZ ;  /* 0x00000002bb0f7824 */ /* 0x040fe200078e00ff */
[----:B------:R-:W-:Y:S01]  /*90e0*/  IADD3 R0, P0, R198, R2, RZ ;  /* 0x00000002c6007210 */ /* 0x000fe20007f1e0ff */
[----:B------:R1:W2:Y:S01]  /*90f0*/  LDSM.16.M88.4 R32, [R173] ;  /* 0x00000000ad20783b */ /* 0x0002a20000000200 */
[----:B------:R-:W-:Y:S02]  /*9100*/  IADD3 R129, R164, 0x3000, RZ ;  /* 0x00003000a4817810 */ /* 0x000fe40007ffe0ff */
        /* <DEDUP_REMOVED lines=19> */
.L_x_4318:
[----:B------:R-:W5:Y:S01]  /*9240*/  SHFL.IDX PT, R3, R6, RZ, 0x181f ;  /* 0x00181fff06037589 */ /* 0x000f6200000e0000 */
[----:B------:R-:W-:Y:S01]  /*9250*/  ISETP.GE.AND P0, PT, R182, c[0x0][0x1d4], PT ;  /* 0x00007500b6007a0c */ /* 0x000fe20003f06270 */
[----:B------:R-:W-:Y:S01]  /*9260*/  BSSY B0, `(.L_x_4229) ;  /* 0x0000101000007945 */ /* 0x000fe20003800000 */
[----:B------:R-:W-:Y:S02]  /*9270*/  ISETP.GE.AND P4, PT, R187, c[0x0][0x1d4], PT ;  /* 0x00007500bb007a0c */ /* 0x000fe40003f86270 */
[----:B------:R-:W4:Y:S01]  /*9280*/  SHFL.IDX PT, R20, R6, 0x1, 0x181f ;  /* 0x00381f0006147f89 */ /* 0x000f2200000e0000 */
[----:B------:R-:W-:Y:S04]  /*9290*/  SEL R177, RZ, 0x10, P0 ;  /* 0x00000010ffb17807 */ /* 0x000fe80000000000 */
[----:B------:R-:W3:Y:S01]  /*92a0*/  SHFL.IDX PT, R21, R7, 0x1, 0x181f ;  /* 0x00381f0007157f89 */ /* 0x000ee200000e0000 */
[C---:B-----5:R-:W-:Y:S05]  /*92b0*/  IADD3 R4, P2, R3.reuse, R12, RZ ;  /* 0x0000000c03047210 */ /* 0x060fea0007f5e0ff */
[C-C-:B---3--:R-:W-:Y:S05]  /*92c0*/  IMAD.X R5, R2.reuse, 0x1, R13.reuse, P2 ;  /* 0x0000000102057824 */ /* 0x148fea00010e060d */
[----:B------:R3:W-:Y:S02]  /*92d0*/  LDGSTS.E.BYPASS.LTC128B.128 [R179+0x100], [R4.64], !P0 ;  /* 0x0010000004b37fae */ /* 0x0007e4000c101d46 */
[----:B---3--:R-:W-:Y:S05]  /*92e0*/  IADD3 R4, P2, R3, R15, RZ ;  /* 0x0000000f03047210 */ /* 0x008fea0007f5e0ff */
[----:B------:R-:W-:Y:S01]  /*92f0*/  IMAD.X R5, R2, 0x1, R14, P2 ;  /* 0x0000000102057824 */ /* 0x000fe200010e060e */
[----:B------:R-:W-:Y:S04]  /*9300*/  ISETP.GE.AND P2, PT, R188, c[0x0][0x1d4], PT ;  /* 0x00007500bc007a0c */ /* 0x000fe80003f46270 */
[----:B------:R3:W-:Y:S02]  /*9310*/  LDGSTS.E.BYPASS.LTC128B.128 [R179+0x2100], [R4.64], !P4 ;  /* 0x0210000004b37fae */ /* 0x0007e4000e101d46 */
[----:B---3--:R-:W-:Y:S02]  /*9320*/  IADD3 R5, -R177, 0x10, RZ ;  /* 0x00000010b1057810 */ /* 0x008fe40007ffe1ff */
[----:B------:R-:W-:Y:S02]  /*9330*/  IADD3 R4, P5, R3, R28, RZ ;  /* 0x0000001c03047210 */ /* 0x000fe40007fbe0ff */
[----:B------:R-:W-:Y:S04]  /*9340*/  LOP3.LUT R5, R5, 0xf, RZ, 0xc0, !PT ;  /* 0x0000000f05057812 */ /* 0x000fe800078ec0ff */
[-C--:B----4-:R-:W-:Y:S01]  /*9350*/  IADD3 R12, P6, P0, R5, R20.reuse, R12 ;  /* 0x00000014050c7210 */ /* 0x090fe200078de00c */
[----:B------:R-:W-:Y:S01]  /*9360*/  IMAD.X R5, R2, 0x1, R22, P5 ;  /* 0x0000000102057824 */ /* 0x000fe200028e0616 */
[----:B------:R-:W-:Y:S02]  /*9370*/  ISETP.NE.U32.AND P5, PT, R177, RZ, PT ;  /* 0x000000ffb100720c */ /* 0x000fe40003fa5070 */
[----:B------:R-:W-:Y:S02]  /*9380*/  SEL R2, RZ, 0x10, P4 ;  /* 0x00000010ff027807 */ /* 0x000fe40002000000 */
        /* <DEDUP_REMOVED lines=38> */
[----:B------:R-:W4:Y:S05]  /*95f0*/  LDSM.16.M88.4 R140, [R167+0x1000] ;  /* 0x00100000a78c783b */ /* 0x000f2a0000000200 */
[----:B------:R-:W-:Y:S02]  /*9600*/  LDSM.16.M88.4 R156, [R129] ;  /* 0x00000000819c783b */ /* 0x000fe40000000200 */
[C---:B--2---:R-:W-:Y:S08]  /*9610*/  HMMA.16816.F32 R4, R136.reuse, R144, R4 ;  /* 0x000000908804723c */ /* 0x044ff00000001804 */
        /* <DEDUP_REMOVED lines=10> */
[----:B------:R-:W3:Y:S05]  /*96c0*/  LDSM.16.M88.4 R136, [R166+-0x3000] ;  /* 0xffd00000a688783b */ /* 0x000eea0000000200 */
[----:B------:R-:W4:Y:S02]  /*96d0*/  LDSM.16.M88.4 R152, [R166+-0x2800] ;  /* 0xffd80000a698783b */ /* 0x000f240000000200 */
        /* <DEDUP_REMOVED lines=11> */
[----:B------:R-:W3:Y:S05]  /*9790*/  LDSM.16.M88.4 R140, [R165+0x3000] ;  /* 0x00300000a58c783b */ /* 0x000eea0000000200 */
[----:B------:R-:W4:Y:S02]  /*97a0*/  LDSM.16.M88.4 R152, [R165+0x3800] ;  /* 0x00380000a598783b */ /* 0x000f240000000200 */
        /* <DEDUP_REMOVED lines=11> */
[----:B------:R-:W3:Y:S05]  /*9860*/  LDSM.16.M88.4 R136, [R160] ;  /* 0x00000000a088783b */ /* 0x000eea0000000200 */
[----:B------:R-:W-:Y:S02]  /*9870*/  LDSM.16.M88.4 R152, [R167+0x2800] ;  /* 0x00280000a798783b */ /* 0x000fe40000000200 */
        /* <DEDUP_REMOVED lines=11> */
[----:B------:R-:W3:Y:S05]  /*9930*/  LDSM.16.M88.4 R136, [R167+0x3800] ;  /* 0x00380000a788783b */ /* 0x000eea0000000200 */
[----:B------:R-:W-:Y:S02]  /*9940*/  LDSM.16.M88.4 R140, [R175+0x4000] ;  /* 0x00400000af8c783b */ /* 0x000fe40000000200 */
[C---:B--2---:R-:W-:Y:S08]  /*9950*/  HMMA.16816.F32 R4, R144.reuse, R148, R4 ;  /* 0x000000949004723c */ /* 0x044ff00000001804 */
        /* <DEDUP_REMOVED lines=10> */
[----:B------:R-:W3:Y:S05]  /*9a00*/  LDSM.16.M88.4 R136, [R166+-0x800] ;  /* 0xfff80000a688783b */ /* 0x000eea0000000200 */
[----:B------:R-:W-:Y:S02]  /*9a10*/  LDSM.16.M88.4 R144, [R173+0x8000] ;  /* 0x00800000ad90783b */ /* 0x000fe40000000200 */
[C---:B--2---:R-:W-:Y:S08]  /*9a20*/  HMMA.16816.F32 R4, R140.reuse, R148, R4 ;  /* 0x000000948c04723c */ /* 0x044ff00000001804 */
        /* <DEDUP_REMOVED lines=14> */
[----:B------:R-:W2:Y:S07]  /*9b10*/  LDSM.16.M88.4 R148, [R161] ;  /* 0x00000000a194783b */ /* 0x000eae0000000200 */
[C---:B-----5:R-:W-:Y:S08]  /*9b20*/  HMMA.16816.F32 R12, R144.reuse, R152, R12 ;  /* 0x00000098900c723c */ /* 0x060ff0000000180c */
[C---:B------:R-:W-:Y:S01]  /*9b30*/  HMMA.16816.F32 R16, R144.reuse, R154, R16 ;  /* 0x0000009a9010723c */ /* 0x040fe20000001810 */
[----:B------:R-:W5:Y:S05]  /*9b40*/  LDSM.16.M88.4 R152, [R162] ;  /* 0x00000000a298783b */ /* 0x000f6a0000000200 */
[----:B------:R-:W1:Y:S02]  /*9b50*/  LDSM.16.M88.4 R160, [R163] ;  /* 0x00000000a3a0783b */ /* 0x000e640000000200 */
[C---:B----4-:R-:W-:Y:S08]  /*9b60*/  HMMA.16816.F32 R20, R144.reuse, R156, R20 ;  /* 0x0000009c9014723c */ /* 0x050ff00000001814 */
[C---:B------:R-:W-:Y:S01]  /*9b70*/  HMMA.16816.F32 R24, R144.reuse, R158, R24 ;  /* 0x0000009e9018723c */ /* 0x040fe20000001818 */
[----:B------:R-:W4:Y:S07]  /*9b80*/  LDSM.16.M88.4 R156, [R172] ;  /* 0x00000000ac9c783b */ /* 0x000f2e0000000200 */
[C---:B---3--:R-:W-:Y:S08]  /*9b90*/  HMMA.16816.F32 R28, R144.reuse, R136, R28 ;  /* 0x00000088901c723c */ /* 0x048ff0000000181c */
[----:B------:R-:W-:Y:S01]  /*9ba0*/  HMMA.16816.F32 R32, R144, R138, R32 ;  /* 0x0000008a9020723c */ /* 0x000fe20000001820 */
[----:B------:R-:W-:Y:S05]  /*9bb0*/  LDSM.16.M88.4 R136, [R176+0x8000] ;  /* 0x00800000b088783b */ /* 0x000fea0000000200 */
[----:B------:R-:W3:Y:S02]  /*9bc0*/  LDSM.16.M88.4 R144, [R167+0x4000] ;  /* 0x00400000a790783b */ /* 0x000ee40000000200 */
[C---:B--2---:R-:W-:Y:S08]  /*9bd0*/  HMMA.16816.F32 R4, R140.reuse, R148, R4 ;  /* 0x000000948c04723c */ /* 0x044ff00000001804 */
[C---:B------:R-:W-:Y:S01]  /*9be0*/  HMMA.16816.F32 R8, R140.reuse, R150, R8 ;  /* 0x000000968c08723c */ /* 0x040fe20000001808 */
[----:B------:R-:W2:Y:S07]  /*9bf0*/  LDSM.16.M88.4 R148, [R167+0x4800] ;  /* 0x00480000a794783b */ /* 0x000eae0000000200 */
[C---:B-----5:R-:W-:Y:S08]  /*9c00*/  HMMA.16816.F32 R12, R140.reuse, R152, R12 ;  /* 0x000000988c0c723c */ /* 0x060ff0000000180c */
[C---:B------:R-:W-:Y:S01]  /*9c10*/  HMMA.16816.F32 R16, R140.reuse, R154, R16 ;  /* 0x0000009a8c10723c */ /* 0x040fe20000001810 */
[----:B------:R-:W5:Y:S07]  /*9c20*/  LDSM.16.M88.4 R152, [R167+0x5000] ;  /* 0x00500000a798783b */ /* 0x000f6e0000000200 */
[C---:B-1----:R-:W-:Y:S08]  /*9c30*/  HMMA.16816.F32 R20, R140.reuse, R160, R20 ;  /* 0x000000a08c14723c */ /* 0x042ff00000001814 */
[C---:B------:R-:W-:Y:S01]  /*9c40*/  HMMA.16816.F32 R24, R140.reuse, R162, R24 ;  /* 0x000000a28c18723c */ /* 0x040fe20000001818 */
[----:B------:R-:W1:Y:S07]  /*9c50*/  LDSM.16.M88.4 R160, [R167+0x5800] ;  /* 0x00580000a7a0783b */ /* 0x000e6e0000000200 */
[C---:B----4-:R-:W-:Y:S08]  /*9c60*/  HMMA.16816.F32 R28, R140.reuse, R156, R28 ;  /* 0x0000009c8c1c723c */ /* 0x050ff0000000181c */
[----:B------:R-:W-:Y:S01]  /*9c70*/  HMMA.16816.F32 R32, R140, R158, R32 ;  /* 0x0000009e8c20723c */ /* 0x000fe20000001820 */
[----:B------:R-:W-:Y:S05]  /*9c80*/  LDSM.16.M88.4 R140, [R175+0x8000] ;  /* 0x00800000af8c783b */ /* 0x000fea0000000200 */
[----:B------:R-:W-:Y:S02]  /*9c90*/  LDSM.16.M88.4 R156, [R166+0x1800] ;  /* 0x00180000a69c783b */ /* 0x000fe40000000200 */
[C---:B---3--:R-:W-:Y:S08]  /*9ca0*/  HMMA.16816.F32 R4, R136.reuse, R144, R4 ;  /* 0x000000908804723c */ /* 0x048ff00000001804 */
[C---:B------:R-:W-:Y:S01]  /*9cb0*/  HMMA.16816.F32 R8, R136.reuse, R146, R8 ;  /* 0x000000928808723c */ /* 0x040fe20000001808 */
[----:B------:R-:W3:Y:S07]  /*9cc0*/  LDSM.16.M88.4 R144, [R166] ;  /* 0x00000000a690783b */ /* 0x000eee0000000200 */
[C---:B--2---:R-:W-:Y:S08]  /*9cd0*/  HMMA.16816.F32 R12, R136.reuse, R148, R12 ;  /* 0x00000094880c723c */ /* 0x044ff0000000180c */
[C---:B------:R-:W-:Y:S01]  /*9ce0*/  HMMA.16816.F32 R16, R136.reuse, R150, R16 ;  /* 0x000000968810723c */ /* 0x040fe20000001810 */
[----:B------:R-:W2:Y:S07]  /*9cf0*/  LDSM.16.M88.4 R148, [R166+0x800] ;  /* 0x00080000a694783b */ /* 0x000eae0000000200 */
[C---:B-----5:R-:W-:Y:S08]  /*9d00*/  HMMA.16816.F32 R20, R136.reuse, R152, R20 ;  /* 0x000000988814723c */ /* 0x060ff00000001814 */
[C---:B------:R-:W-:Y:S01]  /*9d10*/  HMMA.16816.F32 R24, R136.reuse, R154, R24 ;  /* 0x0000009a8818723c */ /* 0x040fe20000001818 */
[----:B------:R-:W4:Y:S01]  /*9d20*/  LDSM.16.M88.4 R152, [R166+0x1000] ;  /* 0x00100000a698783b */ /* 0x000f220000000200 */
[----:B------:R-:W-:Y:S04]  /*9d30*/  DEPBAR.LE SB0, 0x0 ;  /* 0x000080000000791a */ /* 0x000fe80000000000 */
[----:B------:R-:W-:Y:S02]  /*9d40*/  BAR.SYNC.DEFER_BLOCKING 0x0 ;  /* 0x0000000000007b1d */ /* 0x000fe40000010000 */
[C---:B-1----:R-:W-:Y:S08]  /*9d50*/  HMMA.16816.F32 R28, R136.reuse, R160, R28 ;  /* 0x000000a0881c723c */ /* 0x042ff0000000181c */
[----:B------:R-:W-:Y:S08]  /*9d60*/  HMMA.16816.F32 R32, R136, R162, R32 ;  /* 0x000000a28820723c */ /* 0x000ff00000001820 */
[C---:B---3--:R-:W-:Y:S08]  /*9d70*/  HMMA.16816.F32 R4, R140.reuse, R144, R4 ;  /* 0x000000908c04723c */ /* 0x048ff00000001804 */
[C---:B------:R-:W-:Y:S08]  /*9d80*/  HMMA.16816.F32 R8, R140.reuse, R146, R8 ;  /* 0x000000928c08723c */ /* 0x040ff00000001808 */
[C---:B--2---:R-:W-:Y:S08]  /*9d90*/  HMMA.16816.F32 R12, R140.reuse, R148, R12 ;  /* 0x000000948c0c723c */ /* 0x044ff0000000180c */
[C---:B------:R-:W-:Y:S08]  /*9da0*/  HMMA.16816.F32 R16, R140.reuse, R150, R16 ;  /* 0x000000968c10723c */ /* 0x040ff00000001810 */
[C---:B----4-:R-:W-:Y:S08]  /*9db0*/  HMMA.16816.F32 R20, R140.reuse, R152, R20 ;  /* 0x000000988c14723c */ /* 0x050ff00000001814 */
        /* <DEDUP_REMOVED lines=42> */
.L_x_4319:
        /* <DEDUP_REMOVED lines=18> */
.L_x_4320:
        /* <DEDUP_REMOVED lines=15> */
.L_x_4230:
[----:B------:R-:W-:Y:S05]  /*a270*/  BSYNC B0 ;  /* 0x0000000000007941 */ /* 0x000fea0003800000 */
.L_x_4229:
        /* <DEDUP_REMOVED lines=41> */
.L_x_4321:
[C---:B------:R-:W-:Y:S01]  /*a510*/  FADD.FTZ R2, -R129.reuse, R130 ;  /* 0x0000008281027221 */ /* 0x040fe20000010100 */
[----:B------:R-:W-:Y:S01]  /*a520*/  WARPSYNC 0xffffffff ;  /* 0xffffffff00007948 */ /* 0x000fe20003800000 */
[----:B------:R-:W-:Y:S01]  /*a530*/  FMUL.FTZ R130, R129, c[0x0][0x2d0] ;  /* 0x0000b40081827a20 */ /* 0x000fe20000410000 */
[----:B------:R-:W-:Y:S01]  /*a540*/  ISETP.GT.AND P0, PT, R180, R189, PT ;  /* 0x000000bdb400720c */ /* 0x000fe20003f04270 */
[----:B------:R-:W-:Y:S02]  /*a550*/  FMUL.FTZ R2, R2, c[0x0][0x2d0] ;  /* 0x0000b40002027a20 */ /* 0x000fe40000410000 */
        /* <DEDUP_REMOVED lines=8> */
[----:B------:R-:W2:Y:S01]  /*a5e0*/  MUFU.EX2 R2, R2 ;  /* 0x0000000200027308 */ /* 0x000ea20000000800 */
[--C-:B------:R-:W-:Y:S02]  /*a5f0*/  FFMA.FTZ R139, R24, c[0x0][0x2d0], -R130.reuse ;  /* 0x0000b400188b7a23 */ /* 0x100fe40000010882 */
[--C-:B------:R-:W-:Y:S07]  /*a600*/  FFMA.FTZ R143, R32, c[0x0][0x2d0], -R130.reuse ;  /* 0x0000b400208f7a23 */ /* 0x100fee0000010882 */
[----:B------:R-:W-:Y:S01]  /*a610*/  MUFU.EX2 R32, R136 ;  /* 0x0000008800207308 */ /* 0x000fe20000000800 */
[--C-:B-1----:R-:W-:Y:S09]  /*a620*/  FFMA.FTZ R3, R5, c[0x0][0x2d0], -R130.reuse ;  /* 0x0000b40005037a23 */ /* 0x102ff20000010882 */
[----:B------:R1:W5:Y:S10]  /*a630*/  MUFU.EX2 R142, R3 ;  /* 0x00000003008e7308 */ /* 0x0003740000000800 */
[----:B------:R-:W-:Y:S10]  /*a640*/  MUFU.EX2 R136, R141 ;  /* 0x0000008d00887308 */ /* 0x000ff40000000800 */
[----:B------:R-:W-:Y:S01]  /*a650*/  MUFU.EX2 R141, R138 ;  /* 0x0000008a008d7308 */ /* 0x000fe20000000800 */
[--C-:B-1----:R-:W-:Y:S09]  /*a660*/  FFMA.FTZ R3, R8, c[0x0][0x2d0], -R130.reuse ;  /* 0x0000b40008037a23 */ /* 0x102ff20000010882 */
[----:B------:R1:W-:Y:S10]  /*a670*/  MUFU.EX2 R146, R3 ;  /* 0x0000000300927308 */ /* 0x0003f40000000800 */
[----:B------:R-:W-:Y:S10]  /*a680*/  MUFU.EX2 R140, R140 ;  /* 0x0000008c008c7308 */ /* 0x000ff40000000800 */
[----:B------:R-:W-:Y:S01]  /*a690*/  MUFU.EX2 R139, R139 ;  /* 0x0000008b008b7308 */ /* 0x000fe20000000800 */
[----:B-1--4-:R-:W-:Y:S01]  /*a6a0*/  FMNMX.FTZ R3, R0, R128, !PT ;  /* 0x0000008000037209 */ /* 0x012fe20007810000 */
[--C-:B------:R-:W-:Y:S02]  /*a6b0*/  FFMA.FTZ R0, R9, c[0x0][0x2d0], -R130.reuse ;  /* 0x0000b40009007a23 */ /* 0x100fe40000010882 */
[----:B---3--:R-:W-:Y:S02]  /*a6c0*/  FFMA.FTZ R128, R16, c[0x0][0x2d0], -R130 ;  /* 0x0000b40010807a23 */ /* 0x008fe40000010882 */
[----:B------:R-:W-:Y:S04]  /*a6d0*/  FMUL.FTZ R12, R3, c[0x0][0x2d0] ;  /* 0x0000b400030c7a20 */ /* 0x000fe80000410000 */
[----:B------:R1:W-:Y:S01]  /*a6e0*/  MUFU.EX2 R153, R0 ;  /* 0x0000000000997308 */ /* 0x0003e20000000800 */
[--C-:B------:R-:W-:Y:S02]  /*a6f0*/  FFMA.FTZ R6, R6, c[0x0][0x2d0], -R12.reuse ;  /* 0x0000b40006067a23 */ /* 0x100fe4000001080c */
[--C-:B------:R-:W-:Y:S02]  /*a700*/  FFMA.FTZ R7, R7, c[0x0][0x2d0], -R12.reuse ;  /* 0x0000b40007077a23 */ /* 0x100fe4000001080c */
[--C-:B------:R-:W-:Y:S02]  /*a710*/  FFMA.FTZ R20, R19, c[0x0][0x2d0], -R12.reuse ;  /* 0x0000b40013147a23 */ /* 0x100fe4000001080c */
[--C-:B------:R-:W-:Y:S03]  /*a720*/  FFMA.FTZ R22, R22, c[0x0][0x2d0], -R12.reuse ;  /* 0x0000b40016167a23 */ /* 0x100fe6000001080c */
        /* <DEDUP_REMOVED lines=8> */
[----:B------:R-:W-:Y:S02]  /*a7b0*/  FFMA.FTZ R29, R35, c[0x0][0x2d0], -R12 ;  /* 0x0000b400231d7a23 */ /* 0x000fe4000001080c */
[----:B-1----:R-:W-:Y:S02]  /*a7c0*/  FADD.FTZ R0, -R3, R131 ;  /* 0x0000008303007221 */ /* 0x002fe40000010100 */
[--C-:B------:R-:W-:Y:S02]  /*a7d0*/  FFMA.FTZ R131, R13, c[0x0][0x2d0], -R130.reuse ;  /* 0x0000b4000d837a23 */ /* 0x100fe40000010882 */
[----:B------:R-:W-:Y:S01]  /*a7e0*/  FMUL.FTZ R0, R0, c[0x0][0x2d0] ;  /* 0x0000b40000007a20 */ /* 0x000fe20000410000 */
[----:B------:R-:W-:Y:S01]  /*a7f0*/  MUFU.EX2 R138, R23 ;  /* 0x00000017008a7308 */ /* 0x000fe20000000800 */
[--C-:B------:R-:W-:Y:S02]  /*a800*/  FFMA.FTZ R13, R17, c[0x0][0x2d0], -R130.reuse ;  /* 0x0000b400110d7a23 */ /* 0x100fe40000010882 */
[----:B------:R-:W-:Y:S07]  /*a810*/  FFMA.FTZ R130, R33, c[0x0][0x2d0], -R130 ;  /* 0x0000b40021827a23 */ /* 0x000fee0000010882 */
[----:B------:R-:W1:Y:S10]  /*a820*/  MUFU.EX2 R0, R0 ;  /* 0x0000000000007308 */ /* 0x000e740000000800 */
[----:B------:R-:W3:Y:S10]  /*a830*/  MUFU.EX2 R33, R7 ;  /* 0x0000000700217308 */ /* 0x000ef40000000800 */
[----:B------:R-:W-:Y:S10]  /*a840*/  MUFU.EX2 R152, R13 ;  /* 0x0000000d00987308 */ /* 0x000ff40000000800 */
[----:B------:R-:W-:Y:S10]  /*a850*/  MUFU.EX2 R150, R131 ;  /* 0x0000008300967308 */ /* 0x000ff40000000800 */
[----:B------:R-:W-:Y:S10]  /*a860*/  MUFU.EX2 R131, R21 ;  /* 0x0000001500837308 */ /* 0x000ff40000000800 */
[----:B------:R-:W-:Y:S10]  /*a870*/  MUFU.EX2 R128, R27 ;  /* 0x0000001b00807308 */ /* 0x000ff40000000800 */
[----:B------:R-:W-:Y:S10]  /*a880*/  MUFU.EX2 R30, R26 ;  /* 0x0000001a001e7308 */ /* 0x000ff40000000800 */
[----:B------:R-:W-:Y:S10]  /*a890*/  MUFU.EX2 R31, R145 ;  /* 0x00000091001f7308 */ /* 0x000ff40000000800 */
[----:B------:R-:W-:Y:S10]  /*a8a0*/  MUFU.EX2 R34, R143 ;  /* 0x0000008f00227308 */ /* 0x000ff40000000800 */
[----:B------:R4:W-:Y:S10]  /*a8b0*/  MUFU.EX2 R35, R130 ;  /* 0x0000008200237308 */ /* 0x0009f40000000800 */
[----:B------:R-:W-:Y:S10]  /*a8c0*/  MUFU.EX2 R28, R28 ;  /* 0x0000001c001c7308 */ /* 0x000ff40000000800 */
[----:B------:R-:W-:Y:S01]  /*a8d0*/  MUFU.EX2 R29, R29 ;  /* 0x0000001d001d7308 */ /* 0x000fe20000000800 */
[----:B----4-:R-:W-:Y:S01]  /*a8e0*/  MOV R130, R129 ;  /* 0x0000008100827202 */ /* 0x010fe20000000f00 */
[----:B--2---:R-:W-:Y:S01]  /*a8f0*/  FMUL.FTZ R4, R2, R132 ;  /* 0x0000008402047220 */ /* 0x004fe20000410000 */
[----:B-----5:R-:W-:Y:S01]  /*a900*/  F2FP.PACK_AB R8, R142, R137 ;  /* 0x000000898e08723e */ /* 0x020fe200000000ff */
[----:B------:R-:W-:Y:S02]  /*a910*/  FMUL.FTZ R5, R2, R133 ;  /* 0x0000008502057220 */ /* 0x000fe40000410000 */
[C---:B-1----:R-:W-:Y:S02]  /*a920*/  FMUL.FTZ R6, R0.reuse, R134 ;  /* 0x0000008600067220 */ /* 0x042fe40000410000 */
[----:B------:R-:W-:Y:S02]  /*a930*/  FMUL.FTZ R7, R0, R135 ;  /* 0x0000008700077220 */ /* 0x000fe40000410000 */
[----:B------:R-:W1:Y:S01]  /*a940*/  LDSM.16.MT88.4 R132, [R168] ;  /* 0x00000000a884783b */ /* 0x000e620000004200 */
[C---:B------:R-:W-:Y:S02]  /*a950*/  FFMA.FTZ R16, R2.reuse, R185, R137 ;  /* 0x000000b902107223 */ /* 0x040fe40000010089 */
        /* <DEDUP_REMOVED lines=47> */
[--C-:B------:R-:W-:Y:S01]  /*ac50*/  FFMA.FTZ R2, R10, c[0x0][0x2d0], -R12.reuse ;  /* 0x0000b4000a027a23 */ /* 0x100fe2000001080c */
[----:B------:R-:W-:Y:S01]  /*ac60*/  F2FP.PACK_AB R10, R153, R146 ;  /* 0x00000092990a723e */ /* 0x000fe200000000ff */
        /* <DEDUP_REMOVED lines=47> */
[----:B------:R-:W-:Y:S01]  /*af60*/  FFMA.FTZ R24, R0, R186, R9 ;  /* 0x000000ba00187223 */ /* 0x000fe20000010009 */
[----:B---3--:R-:W-:Y:S01]  /*af70*/  F2FP.PACK_AB R9, R33, R9 ;  /* 0x000000092109723e */ /* 0x008fe200000000ff */
[--C-:B------:R-:W-:Y:S02]  /*af80*/  FFMA.FTZ R0, R11, c[0x0][0x2d0], -R12.reuse ;  /* 0x0000b4000b007a23 */ /* 0x100fe4000001080c */
[--C-:B--2---:R-:W-:Y:S02]  /*af90*/  FFMA.FTZ R2, R18, c[0x0][0x2d0], -R12.reuse ;  /* 0x0000b40012027a23 */ /* 0x104fe4000001080c */
[----:B------:R-:W2:Y:S02]  /*afa0*/  MUFU.EX2 R148, R0 ;  /* 0x0000000000947308 */ /* 0x000ea40000000800 */
[----:B--2---:R-:W-:Y:S01]  /*afb0*/  F2FP.PACK_AB R11, R148, R147 ;  /* 0x00000093940b723e */ /* 0x004fe200000000ff */
[--C-:B------:R-:W-:Y:S07]  /*afc0*/  FFMA.FTZ R0, R14, c[0x0][0x2d0], -R12.reuse ;  /* 0x0000b4000e007a23 */ /* 0x100fee000001080c */
[----:B------:R2:W-:Y:S01]  /*afd0*/  MUFU.EX2 R149, R0 ;  /* 0x0000000000957308 */ /* 0x0005e20000000800 */
[C---:B-1----:R-:W-:Y:S08]  /*afe0*/  HMMA.16816.F32 R4, R8.reuse, R132, R4 ;  /* 0x000000840804723c */ /* 0x042ff00000001804 */
[C---:B------:R-:W-:Y:S01]  /*aff0*/  HMMA.16816.F32 R100, R8.reuse, R134, R100 ;  /* 0x000000860864723c */ /* 0x040fe20000001864 */
[----:B------:R-:W1:Y:S03]  /*b000*/  LDSM.16.MT88.4 R132, [R169] ;  /* 0x00000000a984783b */ /* 0x000e660000004200 */
[----:B--2---:R-:W-:Y:S05]  /*b010*/  FFMA.FTZ R0, R15, c[0x0][0x2d0], -R12 ;  /* 0x0000b4000f007a23 */ /* 0x004fea000001080c */
[----:B------:R-:W-:Y:S01]  /*b020*/  LDSM.16.MT88.4 R12, [R168+0x800] ;  /* 0x00080000a80c783b */ /* 0x000fe20000004200 */
        /* <DEDUP_REMOVED lines=31> */
[----:B------:R1:W2:Y:S07]  /*b220*/  MUFU.EX2 R133, R0 ;  /* 0x0000000000857308 */ /* 0x0002ae0000000800 */
[----:B------:R-:W-:Y:S03]  /*b230*/  HMMA.16816.F32 R96, R8, R134, R96 ;  /* 0x000000860860723c */ /* 0x000fe60000001860 */
[----:B------:R3:W-:Y:S04]  /*b240*/  MUFU.EX2 R132, R2 ;  /* 0x0000000200847308 */ /* 0x0007e80000000800 */
[----:B------:R-:W-:Y:S02]  /*b250*/  F2FP.PACK_AB R8, R150, R32 ;  /* 0x000000209608723e */ /* 0x000fe400000000ff */
[----:B------:R-:W-:Y:S03]  /*b260*/  F2FP.PACK_AB R10, R152, R151 ;  /* 0x00000097980a723e */ /* 0x000fe600000000ff */
[----:B-1----:R-:W-:Y:S01]  /*b270*/  FADD.FTZ R0, R142, R16 ;  /* 0x000000108e007221 */ /* 0x002fe20000010000 */
[----:B--2---:R-:W-:Y:S01]  /*b280*/  F2FP.PACK_AB R9, R133, R149 ;  /* 0x000000958509723e */ /* 0x004fe200000000ff */
[----:B------:R-:W1:Y:S01]  /*b290*/  MUFU.EX2 R142, R20 ;  /* 0x00000014008e7308 */ /* 0x000e620000000800 */
[----:B------:R-:W2:Y:S01]  /*b2a0*/  LDSM.16.MT88.4 R16, [R169+0x800] ;  /* 0x00080000a910783b */ /* 0x000ea20000004200 */
[----:B------:R-:W-:Y:S04]  /*b2b0*/  FADD.FTZ R0, R146, R0 ;  /* 0x0000000092007221 */ /* 0x000fe80000010000 */
[----:B------:R-:W-:Y:S02]  /*b2c0*/  FADD.FTZ R0, R153, R0 ;  /* 0x0000000099007221 */ /* 0x000fe40000010000 */
[----:B---3--:R-:W-:Y:S02]  /*b2d0*/  FADD.FTZ R2, R33, R24 ;  /* 0x0000001821027221 */ /* 0x008fe40000010000 */
[----:B------:R-:W-:Y:S02]  /*b2e0*/  MUFU.EX2 R33, R144 ;  /* 0x0000009000217308 */ /* 0x000fe40000000800 */
[----:B------:R-:W-:Y:S04]  /*b2f0*/  FADD.FTZ R2, R147, R2 ;  /* 0x0000000293027221 */ /* 0x000fe80000010000 */
[----:B------:R-:W-:Y:S02]  /*b300*/  FADD.FTZ R24, R148, R2 ;  /* 0x0000000294187221 */ /* 0x000fe40000010000 */
[----:B------:R-:W-:Y:S02]  /*b310*/  FADD.FTZ R2, R32, R0 ;  /* 0x0000000020027221 */ /* 0x000fe40000010000 */
[----:B------:R3:W4:Y:S01]  /*b320*/  MUFU.EX2 R32, R25 ;  /* 0x0000001900207308 */ /* 0x0007220000000800 */
[----:B------:R-:W-:Y:S01]  /*b330*/  FADD.FTZ R0, R149, R24 ;  /* 0x0000001895007221 */ /* 0x000fe20000010000 */
[----:B-1----:R-:W-:Y:S01]  /*b340*/  F2FP.PACK_AB R11, R142, R132 ;  /* 0x000000848e0b723e */ /* 0x002fe200000000ff */
[----:B------:R-:W-:Y:S06]  /*b350*/  LDSM.16.MT88.4 R20, [R169+0x1000] ;  /* 0x00100000a914783b */ /* 0x000fec0000004200 */
[C---:B------:R-:W-:Y:S08]  /*b360*/  HMMA.16816.F32 R4, R8.reuse, R12, R4 ;  /* 0x0000000c0804723c */ /* 0x040ff00000001804 */
[C---:B------:R-:W-:Y:S01]  /*b370*/  HMMA.16816.F32 R100, R8.reuse, R14, R100 ;  /* 0x0000000e0864723c */ /* 0x040fe20000001864 */
[----:B------:R-:W1:Y:S07]  /*b380*/  LDSM.16.MT88.4 R12, [R171+0x800] ;  /* 0x00080000ab0c783b */ /* 0x000e6e0000004200 */
[C---:B--2---:R-:W-:Y:S01]  /*b390*/  HMMA.16816.F32 R104, R8.reuse, R16, R104 ;  /* 0x000000100868723c */ /* 0x044fe20000001868 */
[----:B---3--:R-:W-:Y:S07]  /*b3a0*/  LDSM.16.MT88.4 R24, [R170+0x1800] ;  /* 0x00180000aa18783b */ /* 0x008fee0000004200 */
        /* <DEDUP_REMOVED lines=70> */
[----:B------:R-:W-:Y:S01]  /*b810*/  HMMA.16816.F32 R96, R8, R18, R96 ;  /* 0x000000120860723c */ /* 0x000fe20000001860 */
[----:B------:R-:W2:Y:S06]  /*b820*/  LDSM.16.MT88.4 R16, [R171+0x1800] ;  /* 0x00180000ab10783b */ /* 0x000eac0000004200 */
[----:B------:R-:W-:Y:S01]  /*b830*/  FADD.FTZ R8, R150, R2 ;  /* 0x0000000296087221 */ /* 0x000fe20000010000 */
[----:B------:R-:W-:Y:S01]  /*b840*/  F2FP.PACK_AB R10, R35, R34 ;  /* 0x00000022230a723e */ /* 0x000fe200000000ff */
[----:B------:R-:W-:Y:S03]  /*b850*/  FADD.FTZ R2, R133, R0 ;  /* 0x0000000085027221 */ /* 0x000fe60000010000 */
[----:B----4-:R-:W-:Y:S01]  /*b860*/  F2FP.PACK_AB R9, R30, R32 ;  /* 0x000000201e09723e */ /* 0x010fe200000000ff */
[----:B------:R-:W-:Y:S01]  /*b870*/  FADD.FTZ R0, R151, R8 ;  /* 0x0000000897007221 */ /* 0x000fe20000010000 */
[----:B------:R-:W-:Y:S01]  /*b880*/  F2FP.PACK_AB R8, R33, R31 ;  /* 0x0000001f2108723e */ /* 0x000fe200000000ff */
[----:B------:R-:W-:Y:S01]  /*b890*/  FADD.FTZ R2, R132, R2 ;  /* 0x0000000284027221 */ /* 0x000fe20000010000 */
[----:B------:R-:W-:Y:S01]  /*b8a0*/  F2FP.PACK_AB R11, R29, R28 ;  /* 0x0000001c1d0b723e */ /* 0x000fe200000000ff */
[----:B------:R-:W-:Y:S02]  /*b8b0*/  FADD.FTZ R0, R152, R0 ;  /* 0x0000000098007221 */ /* 0x000fe40000010000 */
[----:B------:R-:W-:Y:S02]  /*b8c0*/  FADD.FTZ R2, R142, R2 ;  /* 0x000000028e027221 */ /* 0x000fe40000010000 */
[----:B------:R-:W-:Y:S02]  /*b8d0*/  FADD.FTZ R0, R136, R0 ;  /* 0x0000000088007221 */ /* 0x000fe40000010000 */
[----:B------:R-:W-:Y:S01]  /*b8e0*/  FADD.FTZ R2, R137, R2 ;  /* 0x0000000289027221 */ /* 0x000fe20000010000 */
[C---:B-1----:R-:W-:Y:S01]  /*b8f0*/  HMMA.16816.F32 R132, R8.reuse, R12, R4 ;  /* 0x0000000c0884723c */ /* 0x042fe20000001804 */
[----:B------:R-:W1:Y:S02]  /*b900*/  LDSM.16.MT88.4 R4, [R168+0x3800] ;  /* 0x00380000a804783b */ /* 0x000e640000004200 */
[----:B------:R-:W-:Y:S02]  /*b910*/  FADD.FTZ R0, R140, R0 ;  /* 0x000000008c007221 */ /* 0x000fe40000010000 */
[----:B------:R-:W-:Y:S02]  /*b920*/  FADD.FTZ R2, R138, R2 ;  /* 0x000000028a027221 */ /* 0x000fe40000010000 */
[----:B------:R-:W-:Y:S01]  /*b930*/  FADD.FTZ R0, R139, R0 ;  /* 0x000000008b007221 */ /* 0x000fe20000010000 */
[C---:B------:R-:W-:Y:S01]  /*b940*/  HMMA.16816.F32 R100, R8.reuse, R14, R100 ;  /* 0x0000000e0864723c */ /* 0x040fe20000001864 */
[----:B------:R-:W3:Y:S03]  /*b950*/  LDSM.16.MT88.4 R12, [R169+0x3800] ;  /* 0x00380000a90c783b */ /* 0x000ee60000004200 */
[----:B------:R-:W-:Y:S01]  /*b960*/  FADD.FTZ R2, R131, R2 ;  /* 0x0000000283027221 */ /* 0x000fe20000010000 */
[-C--:B------:R-:W-:Y:S01]  /*b970*/  MOV R131, R3.reuse ;  /* 0x0000000300837202 */ /* 0x080fe20000000f00 */
[----:B------:R-:W-:Y:S02]  /*b980*/  FADD.FTZ R0, R141, R0 ;  /* 0x000000008d007221 */ /* 0x000fe40000010000 */
[C---:B------:R-:W-:Y:S08]  /*b990*/  HMMA.16816.F32 R104, R8.reuse, R20, R104 ;  /* 0x000000140868723c */ /* 0x040ff00000001868 */
[C---:B------:R-:W-:Y:S01]  /*b9a0*/  HMMA.16816.F32 R108, R8.reuse, R22, R108 ;  /* 0x00000016086c723c */ /* 0x040fe2000000186c */
[----:B------:R-:W-:Y:S07]  /*b9b0*/  LDSM.16.MT88.4 R20, [R170+0x3800] ;  /* 0x00380000aa14783b */ /* 0x000fee0000004200 */
[C---:B--2---:R-:W-:Y:S08]  /*b9c0*/  HMMA.16816.F32 R112, R8.reuse, R16, R112 ;  /* 0x000000100870723c */ /* 0x044ff00000001870 */
[C---:B------:R-:W-:Y:S01]  /*b9d0*/  HMMA.16816.F32 R116, R8.reuse, R18, R116 ;  /* 0x000000120874723c */ /* 0x040fe20000001874 */
[----:B------:R-:W2:Y:S07]  /*b9e0*/  LDSM.16.MT88.4 R16, [R171+0x3800] ;  /* 0x00380000ab10783b */ /* 0x000eae0000004200 */
[C---:B------:R-:W-:Y:S08]  /*b9f0*/  HMMA.16816.F32 R120, R8.reuse, R24, R120 ;  /* 0x000000180878723c */ /* 0x040ff00000001878 */
        /* <DEDUP_REMOVED lines=25> */
[----:B------:R-:W-:Y:S01]  /*bb90*/  IADD3 R0, R180, -0x1, RZ ;  /* 0xffffffffb4007810 */ /* 0x000fe20007ffe0ff */
[C---:B--2---:R-:W-:Y:S04]  /*bba0*/  HMMA.16816.F32 R84, R8.reuse, R16, R84 ;  /* 0x000000100854723c */ /* 0x044fe80000001854 */
[----:B------:R-:W-:Y:S01]  /*bbb0*/  FADD.FTZ R185, R35, R4 ;  /* 0x0000000423b97221 */ /* 0x000fe20000010000 */
[----:B------:R-:W-:Y:S01]  /*bbc0*/  MOV R180, R0 ;  /* 0x0000000000b47202 */ /* 0x000fe20000000f00 */
[----:B------:R-:W-:Y:S02]  /*bbd0*/  FADD.FTZ R186, R29, R2 ;  /* 0x000000021dba7221 */ /* 0x000fe40000010000 */
[C---:B------:R-:W-:Y:S08]  /*bbe0*/  HMMA.16816.F32 R88, R8.reuse, R18, R88 ;  /* 0x000000120858723c */ /* 0x040ff00000001858 */
[C---:B----4-:R-:W-:Y:S08]  /*bbf0*/  HMMA.16816.F32 R92, R8.reuse, R20, R92 ;  /* 0x00000014085c723c */ /* 0x050ff0000000185c */
[----:B------:R-:W-:Y:S01]  /*bc00*/  HMMA.16816.F32 R96, R8, R22, R96 ;  /* 0x000000160860723c */ /* 0x000fe20000001860 */
[----:B------:R-:W-:Y:S07]  /*bc10*/  @!UPT UIADD3 URZ, URZ, URZ, URZ ;  /* 0x0000003f3f3ff290 */ /* 0x000fee000fffe03f */
[----:B------:R-:W-:-:S11]  /*bc20*/  @P0 BRA `(.L_x_4234) ;  /* 0xffffd34000000947 */ /* 0x000fd6000383ffff */
.L_x_4227:
[----:B------:R-:W-:Y:S05]  /*bc30*/  BRA.DIV ~URZ, `(.L_x_4235) ;  /* 0x00006b127f007947 */ /* 0x000fea000b800000 */
[----:B------:R1:W2:Y:S02]  /*bc40*/  SHFL.BFLY PT, R0, R185, 0x2, 0x1f ;  /* 0x0c401f00b9007f89 */ /* 0x0002a400000e0000 */
.L_x_4322:
[----:B--2---:R-:W-:Y:S01]  /*bc50*/  FADD.FTZ R4, R0, R185 ;  /* 0x000000b900047221 */ /* 0x004fe20000010000 */
[----:B------:R-:W-:Y:S05]  /*bc60*/  BRA.DIV ~URZ, `(.L_x_4236) ;  /* 0x00006b327f007947 */ /* 0x000fea000b800000 */
[----:B------:R-:W2:Y:S04]  /*bc70*/  SHFL.BFLY PT, R0, R186, 0x2, 0x1f ;  /* 0x0c401f00ba007f89 */ /* 0x000ea800000e0000 */
[----:B------:R-:W3:Y:S01]  /*bc80*/  SHFL.BFLY PT, R2, R4, 0x1, 0x1f ;  /* 0x0c201f0004027f89 */ /* 0x000ee200000e0000 */
[----:B--2---:R-:W-:-:S02]  /*bc90*/  FADD.FTZ R5, R0, R186 ;  /* 0x000000ba00057221 */ /* 0x004fc40000010000 */
[----:B---3--:R-:W-:-:S03]  /*bca0*/  FADD.FTZ R4, R4, R2 ;  /* 0x0000000204047221 */ /* 0x008fc60000010000 */
[----:B------:R2:W3:Y:S04]  /*bcb0*/  SHFL.BFLY PT, R3, R5, 0x1, 0x1f ;  /* 0x0c201f0005037f89 */ /* 0x0004e800000e0000 */
.L_x_4323:
[----:B------:R-:W-:Y:S01]  /*bcc0*/  FSETP.NE.FTZ.AND P1, PT, R4, RZ, PT ;  /* 0x000000ff0400720b */ /* 0x000fe20003f35000 */
[----:B---3--:R-:W-:Y:S01]  /*bcd0*/  FADD.FTZ R3, R3, R5 ;  /* 0x0000000503037221 */ /* 0x008fe20000010000 */
[----:B------:R-:W-:Y:S02]  /*bce0*/  MOV R2, RZ ;  /* 0x000000ff00027202 */ /* 0x000fe40000000f00 */
[----:B------:R-:W-:Y:S02]  /*bcf0*/  MOV R0, RZ ;  /* 0x000000ff00007202 */ /* 0x000fe40000000f00 */
[----:B------:R-:W-:Y:S02]  /*bd00*/  FSETP.NE.FTZ.AND P0, PT, R3, RZ, PT ;  /* 0x000000ff0300720b */ /* 0x000fe40003f15000 */
[----:B------:R-:W-:Y:S02]  /*bd10*/  MOV R23, 0xff800000 ;  /* 0xff80000000177802 */ /* 0x000fe40000000f00 */
[----:B------:R-:W-:-:S03]  /*bd20*/  MOV R22, 0xff800000 ;  /* 0xff80000000167802 */ /* 0x000fc60000000f00 */
[----:B------:R-:W3:Y:S08]  /*bd30*/  @P1 MUFU.LG2 R6, R4 ;  /* 0x0000000400061308 */ /* 0x000ef00000000c00 */
[----:B------:R4:W5:Y:S01]  /*bd40*/  @P1 MUFU.RCP R2, R4 ;  /* 0x0000000400021308 */ /* 0x0009620000001000 */
[----:B---3--:R-:W-:-:S07]  /*bd50*/  @P1 FMUL.FTZ R6, R6, 0.69314718246459960938 ;  /* 0x3f31721806061820 */ /* 0x008fce0000410000 */
[----:B------:R-:W3:Y:S01]  /*bd60*/  @P0 MUFU.RCP R0, R3 ;  /* 0x0000000300000308 */ /* 0x000ee20000001000 */
[----:B----4-:R-:W-:Y:S01]  /*bd70*/  @P1 MOV R4, 0x3f317218 ;  /* 0x3f31721800041802 */ /* 0x010fe20000000f00 */
[C---:B-----5:R-:W-:Y:S02]  /*bd80*/  FMUL.FTZ R34, R2.reuse, R112 ;  /* 0x0000007002227220 */ /* 0x060fe40000410000 */
[----:B------:R-:W-:Y:S02]  /*bd90*/  FMUL.FTZ R35, R2, R113 ;  /* 0x0000007102237220 */ /* 0x000fe40000410000 */
        /* <DEDUP_REMOVED lines=11> */
[----:B------:R-:W-:Y:S01]  /*be50*/  @P1 FFMA.FTZ R23, R4, R129, R6 ;  /* 0x0000008104171223 */ /* 0x000fe20000010006 */
[----:B------:R-:W-:Y:S01]  /*be60*/  MOV R4, 0x1 ;  /* 0x0000000100047802 */ /* 0x000fe20000000f00 */
        /* <DEDUP_REMOVED lines=36> */
[----:B------:R4:W5:Y:S01]  /*c0b0*/  @P0 MUFU.LG2 R2, R3 ;  /* 0x0000000300020308 */ /* 0x0009620000000c00 */
[C---:B---3--:R-:W-:Y:S02]  /*c0c0*/  FMUL.FTZ R124, R0.reuse, R106 ;  /* 0x0000006a007c7220 */ /* 0x048fe40000410000 */
[C---:B------:R-:W-:Y:S02]  /*c0d0*/  FMUL.FTZ R125, R0.reuse, R107 ;  /* 0x0000006b007d7220 */ /* 0x040fe40000410000 */
[----:B------:R-:W-:-:S02]  /*c0e0*/  FMUL.FTZ R84, R0, R102 ;  /* 0x0000006600547220 */ /* 0x000fc40000410000 */
[C---:B------:R-:W-:Y:S02]  /*c0f0*/  FMUL.FTZ R85, R0.reuse, R103 ;  /* 0x0000006700557220 */ /* 0x040fe40000410000 */
[C---:B------:R-:W-:Y:S02]  /*c100*/  FMUL.FTZ R88, R0.reuse, R114 ;  /* 0x0000007200587220 */ /* 0x040fe40000410000 */
[C---:B------:R-:W-:Y:S02]  /*c110*/  FMUL.FTZ R89, R0.reuse, R115 ;  /* 0x0000007300597220 */ /* 0x040fe40000410000 */
[C---:B------:R-:W-:Y:S02]  /*c120*/  FMUL.FTZ R106, R0.reuse, R122 ;  /* 0x0000007a006a7220 */ /* 0x040fe40000410000 */
[C---:B------:R-:W-:Y:S01]  /*c130*/  FMUL.FTZ R107, R0.reuse, R123 ;  /* 0x0000007b006b7220 */ /* 0x040fe20000410000 */
[----:B----4-:R-:W-:Y:S01]  /*c140*/  @P0 MOV R3, 0x3f317218 ;  /* 0x3f31721800030802 */ /* 0x010fe20000000f00 */
        /* <DEDUP_REMOVED lines=44> */
.L_x_4196:
        /* <DEDUP_REMOVED lines=17> */
.L_x_4238:
[----:B------:R-:W-:Y:S05]  /*c520*/  BSYNC B0 ;  /* 0x0000000000007941 */ /* 0x000fea0003800000 */
.L_x_4237:
[----:B------:R-:W-:Y:S01]  /*c530*/  PRMT R0, R0, 0x9910, RZ ;  /* 0x0000991000007816 */ /* 0x000fe200000000ff */
[----:B------:R-:W-:Y:S01]  /*c540*/  BSSY B1, `(.L_x_4239) ;  /* 0x000032c000017945 */ /* 0x000fe20003800000 */
[----:B------:R-:W-:Y:S02]  /*c550*/  IMAD.MOV.U32 R78, RZ, RZ, R208 ;  /* 0x000000ffff4e7224 */ /* 0x000fe400078e00d0 */
[----:B------:R-:W-:-:S13]  /*c560*/  ISETP.NE.AND P0, PT, R0, RZ, PT ;  /* 0x000000ff0000720c */ /* 0x000fda0003f05270 */
[----:B------:R-:W-:Y:S05]  /*c570*/  @!P0 BRA `(.L_x_4240) ;  /* 0x0000260000008947 */ /* 0x000fea0003800000 */
[----:B------:R-:W3:Y:S04]  /*c580*/  LDL R7, [R1+0x8] ;  /* 0x0000080001077983 */ /* 0x000ee80000100800 */
[----:B--2---:R-:W2:Y:S04]  /*c590*/  LDL R5, [R1] ;  /* 0x0000000001057983 */ /* 0x004ea80000100800 */
        /* <DEDUP_REMOVED lines=30> */
[----:B--2---:R2:W-:Y:S01]  /*c780*/  STS [R5], R2 ;  /* 0x0000000205007388 */ /* 0x0045e20000000800 */
[----:B-1----:R-:W-:-:S02]  /*c790*/  F2FP.PACK_AB R3, R119, R118 ;  /* 0x000000767703723e */ /* 0x002fc400000000ff */
[----:B---3--:R-:W-:-:S03]  /*c7a0*/  F2FP.PACK_AB R0, R105, R104 ;  /* 0x000000686900723e */ /* 0x008fc600000000ff */
[----:B------:R1:W-:Y:S01]  /*c7b0*/  STS [R5+0x400], R3 ;  /* 0x0004000305007388 */ /* 0x0003e20000000800 */
[----:B--2---:R-:W-:-:S03]  /*c7c0*/  F2FP.PACK_AB R2, R107, R106 ;  /* 0x0000006a6b02723e */ /* 0x004fc600000000ff */
        /* <DEDUP_REMOVED lines=84> */
.L_x_4241:
        /* <DEDUP_REMOVED lines=112> */
.L_x_4324:
[----:B------:R-:W-:Y:S05]  /*d410*/  BRA.DIV ~URZ, `(.L_x_4244) ;  /* 0x000054f27f007947 */ /* 0x000fea000b800000 */
[----:B------:R4:W2:Y:S02]  /*d420*/  SHFL.IDX PT, R0, R11, RZ, 0x181f ;  /* 0x00181fff0b007589 */ /* 0x0008a400000e0000 */
.L_x_4325:
        /* <DEDUP_REMOVED lines=19> */
.L_x_4246:
[----:B------:R-:W-:Y:S05]  /*d560*/  BSYNC B0 ;  /* 0x0000000000007941 */ /* 0x000fea0003800000 */
.L_x_4245:
[----:B------:R-:W-:Y:S05]  /*d570*/  BRA.DIV ~URZ, `(.L_x_4247) ;  /* 0x000054027f007947 */ /* 0x000fea000b800000 */
[----:B---3--:R3:W4:Y:S04]  /*d580*/  SHFL.IDX PT, R8, R9, 0x1, 0x181f ;  /* 0x00381f0009087f89 */ /* 0x00872800000e0000 */
[----:B--2---:R3:W2:Y:S02]  /*d590*/  SHFL.IDX PT, R0, R11, 0x1, 0x181f ;  /* 0x00381f000b007f89 */ /* 0x0046a400000e0000 */
.L_x_4326:
        /* <DEDUP_REMOVED lines=19> */
.L_x_4249:
[----:B------:R-:W-:Y:S05]  /*d6d0*/  BSYNC B0 ;  /* 0x0000000000007941 */ /* 0x000fea0003800000 */
.L_x_4248:
[----:B------:R-:W-:Y:S05]  /*d6e0*/  BRA.DIV ~URZ, `(.L_x_4250) ;  /* 0x000053627f007947 */ /* 0x000fea000b800000 */
[----:B----4-:R4:W3:Y:S02]  /*d6f0*/  SHFL.IDX PT, R8, R9, 0x2, 0x181f ;  /* 0x00581f0009087f89 */ /* 0x0108e400000e0000 */
.L_x_4327:
[----:B------:R-:W-:Y:S05]  /*d700*/  BRA.DIV ~URZ, `(.L_x_4251) ;  /* 0x000053b27f007947 */ /* 0x000fea000b800000 */
[----:B--2---:R2:W4:Y:S02]  /*d710*/  SHFL.IDX PT, R0, R11, 0x2, 0x181f ;  /* 0x00581f000b007f89 */ /* 0x00452400000e0000 */
.L_x_4328:
        /* <DEDUP_REMOVED lines=19> */
.L_x_4253:
[----:B------:R-:W-:Y:S05]  /*d850*/  BSYNC B0 ;  /* 0x0000000000007941 */ /* 0x000fea0003800000 */
.L_x_4252:
[----:B------:R-:W-:Y:S05]  /*d860*/  BRA.DIV ~URZ, `(.L_x_4254) ;  /* 0x000052c27f007947 */ /* 0x000fea000b800000 */
[----:B---3--:R3:W2:Y:S04]  /*d870*/  SHFL.IDX PT, R6, R9, 0x3, 0x181f ;  /* 0x00781f0009067f89 */ /* 0x0086a800000e0000 */
[----:B----4-:R3:W4:Y:S02]  /*d880*/  SHFL.IDX PT, R0, R11, 0x3, 0x181f ;  /* 0x00781f000b007f89 */ /* 0x01072400000e0000 */
.L_x_4329:
        /* <DEDUP_REMOVED lines=20> */
.L_x_4242:
        /* <DEDUP_REMOVED lines=32> */
.L_x_4330:
[----:B------:R-:W-:Y:S05]  /*dbd0*/  BRA.DIV ~URZ, `(.L_x_4257) ;  /* 0x000050927f007947 */ /* 0x000fea000b800000 */
[----:B------:R3:W4:Y:S02]  /*dbe0*/  SHFL.IDX PT, R0, R12, RZ, 0x1c1f ;  /* 0x001c1fff0c007589 */ /* 0x00072400000e0000 */
.L_x_4331:
        /* <DEDUP_REMOVED lines=122> */
.L_x_4259:
[----:B------:R-:W-:Y:S05]  /*e390*/  BSYNC B0 ;  /* 0x0000000000007941 */ /* 0x000fea0003800000 */
.L_x_4258:
[----:B------:R-:W-:Y:S05]  /*e3a0*/  BRA.DIV ~URZ, `(.L_x_4260) ;  /* 0x000049327f007947 */ /* 0x000fea000b800000 */
[----:B--2---:R2:W1:Y:S04]  /*e3b0*/  SHFL.IDX PT, R4, R5, 0x1, 0x1c1f ;  /* 0x003c1f0005047f89 */ /* 0x00446800000e0000 */
[----:B----4-:R2:W4:Y:S02]  /*e3c0*/  SHFL.IDX PT, R0, R12, 0x1, 0x1c1f ;  /* 0x003c1f000c007f89 */ /* 0x01052400000e0000 */
.L_x_4332:
        /* <DEDUP_REMOVED lines=123> */
.L_x_4240:
        /* <DEDUP_REMOVED lines=19> */
.L_x_4261:
        /* <DEDUP_REMOVED lines=55> */
.L_x_4263:
[----:B------:R-:W-:Y:S05]  /*f020*/  BSYNC B0 ;  /* 0x0000000000007941 */ /* 0x000fea0003800000 */
.L_x_4262:
        /* <DEDUP_REMOVED lines=34> */
.L_x_4333:
[----:B------:R-:W-:Y:S05]  /*f250*/  BRA.DIV ~URZ, `(.L_x_4265) ;  /* 0x00003bc27f007947 */ /* 0x000fea000b800000 */
[----:B------:R3:W4:Y:S02]  /*f260*/  SHFL.IDX PT, R0, R12, RZ, 0x181f ;  /* 0x00181fff0c007589 */ /* 0x00072400000e0000 */
.L_x_4334:
        /* <DEDUP_REMOVED lines=20> */
.L_x_4267:
[----:B------:R-:W-:Y:S05]  /*f3b0*/  BSYNC B0 ;  /* 0x0000000000007941 */ /* 0x000fea0003800000 */
.L_x_4266:
[----:B------:R-:W-:Y:S05]  /*f3c0*/  BRA.DIV ~URZ, `(.L_x_4268) ;  /* 0x00003ac27f007947 */ /* 0x000fea000b800000 */
[----:B--2---:R2:W1:Y:S04]  /*f3d0*/  SHFL.IDX PT, R8, R9, 0x1, 0x181f ;  /* 0x00381f0009087f89 */ /* 0x00446800000e0000 */
[----:B----4-:R2:W4:Y:S02]  /*f3e0*/  SHFL.IDX PT, R0, R12, 0x1, 0x181f ;  /* 0x00381f000c007f89 */ /* 0x01052400000e0000 */
.L_x_4335:
        /* <DEDUP_REMOVED lines=19> */
.L_x_4270:
[----:B------:R-:W-:Y:S05]  /*f520*/  BSYNC B0 ;  /* 0x0000000000007941 */ /* 0x000fea0003800000 */
.L_x_4269:
[----:B------:R-:W-:Y:S05]  /*f530*/  BRA.DIV ~URZ, `(.L_x_4271) ;  /* 0x00003a227f007947 */ /* 0x000fea000b800000 */
[----:B-1----:R1:W2:Y:S02]  /*f540*/  SHFL.IDX PT, R8, R9, 0x2, 0x181f ;  /* 0x00581f0009087f89 */ /* 0x0022a400000e0000 */
.L_x_4336:
[----:B------:R-:W-:Y:S05]  /*f550*/  BRA.DIV ~URZ, `(.L_x_4272) ;  /* 0x00003a727f007947 */ /* 0x000fea000b800000 */
[----:B----4-:R4:W1:Y:S02]  /*f560*/  SHFL.IDX PT, R0, R12, 0x2, 0x181f ;  /* 0x00581f000c007f89 */ /* 0x01086400000e0000 */
.L_x_4337:
        /* <DEDUP_REMOVED lines=19> */
.L_x_4274:
[----:B------:R-:W-:Y:S05]  /*f6a0*/  BSYNC B0 ;  /* 0x0000000000007941 */ /* 0x000fea0003800000 */
.L_x_4273:
[----:B------:R-:W-:Y:S05]  /*f6b0*/  BRA.DIV ~URZ, `(.L_x_4275) ;  /* 0x000039827f007947 */ /* 0x000fea000b800000 */
[----:B--2---:R2:W3:Y:S04]  /*f6c0*/  SHFL.IDX PT, R8, R9, 0x3, 0x181f ;  /* 0x00781f0009087f89 */ /* 0x0044e800000e0000 */
[----:B-1----:R2:W1:Y:S02]  /*f6d0*/  SHFL.IDX PT, R0, R12, 0x3, 0x181f ;  /* 0x00781f000c007f89 */ /* 0x00246400000e0000 */
.L_x_4338:
        /* <DEDUP_REMOVED lines=18> */
.L_x_4255:
[----:B------:R-:W-:Y:S05]  /*f800*/  BSYNC B1 ;  /* 0x0000000000017941 */ /* 0x000fea0003800000 */
.L_x_4239:
        /* <DEDUP_REMOVED lines=13> */
.L_x_4339:
[----:B------:R-:W-:Y:S05]  /*f8e0*/  BRA.DIV ~URZ, `(.L_x_4278) ;  /* 0x000038927f007947 */ /* 0x000fea000b800000 */
[----:B------:R4:W2:Y:S02]  /*f8f0*/  SHFL.IDX PT, R8, R78, 0x1, 0x1f ;  /* 0x00201f004e087f89 */ /* 0x0008a400000e0000 */
.L_x_4340:
        /* <DEDUP_REMOVED lines=18> */
.L_x_4341:
        /* <DEDUP_REMOVED lines=16> */
.L_x_4342:
[----:B----4-:R-:W-:Y:S01]  /*fb20*/  IMAD R0, R0, c[0x0][0x538], RZ ;  /* 0x00014e0000007a24 */ /* 0x010fe200078e02ff */
[----:B------:R-:W-:Y:S04]  /*fb30*/  BSSY B1, `(.L_x_4281) ;  /* 0x00000c5000017945 */ /* 0x000fe80003800000 */
[----:B--2---:R-:W-:-:S04]  /*fb40*/  IADD3 R8, R0, R8, RZ ;  /* 0x0000000800087210 */ /* 0x004fc80007ffe0ff */
[----:B---3--:R-:W-:-:S13]  /*fb50*/  ISETP.GT.AND P6, PT, R8, R9, PT ;  /* 0x000000090800720c */ /* 0x008fda0003fc4270 */
[----:B------:R-:W-:Y:S05]  /*fb60*/  @P6 BRA `(.L_x_4282) ;  /* 0x0000024000006947 */ /* 0x000fea0003800000 */
.L_x_4286:
        /* <DEDUP_REMOVED lines=16> */
.L_x_4343:
        /* <DEDUP_REMOVED lines=16> */
.L_x_4344:
[----:B--2---:R-:W-:-:S05]  /*fd70*/  IMAD R0, R0, c[0x0][0x538], RZ ;  /* 0x00014e0000007a24 */ /* 0x004fca00078e02ff */
[----:B------:R-:W-:-:S04]  /*fd80*/  IADD3 R8, R0, R8, RZ ;  /* 0x0000000800087210 */ /* 0x000fc80007ffe0ff */
[----:B------:R-:W-:-:S13]  /*fd90*/  ISETP.GT.AND P6, PT, R8, R9, PT ;  /* 0x000000090800720c */ /* 0x000fda0003fc4270 */
[----:B-1----:R-:W-:Y:S05]  /*fda0*/  @!P6 BRA `(.L_x_4286) ;  /* 0xfffffdc00000e947 */ /* 0x002fea000383ffff */
.L_x_4282:
[----:B------:R-:W-:-:S05]  /*fdb0*/  IADD3 R8, -R0, R8, RZ ;  /* 0x0000000800087210 */ /* 0x000fca0007ffe1ff */
[----:B------:R-:W-:-:S05]  /*fdc0*/  IMAD R0, R4, c[0x0][0x538], R8 ;  /* 0x00014e0004007a24 */ /* 0x000fca00078e0208 */
[----:B------:R-:W-:Y:S01]  /*fdd0*/  ISETP.GT.AND P0, PT, R0, R9, PT ;  /* 0x000000090000720c */ /* 0x000fe20003f04270 */
[----:B------:R-:W-:-:S12]  /*fde0*/  BRA.DIV ~URZ, `(.L_x_4287) ;  /* 0x000037f27f007947 */ /* 0x000fd8000b800000 */
[----:B------:R-:W-:-:S04]  /*fdf0*/  VOTE.ANY R5, PT, !P0 ;  /* 0x0000000000057806 */ /* 0x000fc800040e0100 */
.L_x_4345:
[----:B------:R-:W2:Y:S02]  /*fe00*/  POPC R0, R5 ;  /* 0x0000000500007309 */ /* 0x000ea40000000000 */
[----:B--2---:R-:W-:Y:S01]  /*fe10*/  IADD3 R211, R0, R211, RZ ;  /* 0x000000d300d37210 */ /* 0x004fe20007ffe0ff */
[----:B------:R-:W-:Y:S05]  /*fe20*/  BRA.DIV ~URZ, `(.L_x_4288) ;  /* 0x000038027f007947 */ /* 0x000fea000b800000 */
[----:B------:R2:W3:Y:S04]  /*fe30*/  SHFL.IDX PT, R10, R6, R0, 0x1f ;  /* 0x00001f00060a7589 */ /* 0x0004e800000e0000 */
[----:B------:R2:W4:Y:S02]  /*fe40*/  SHFL.IDX PT, R7, R7, R0, 0x1f ;  /* 0x00001f0007077589 */ /* 0x00052400000e0000 */
.L_x_4346:
[----:B------:R-:W-:Y:S01]  /*fe50*/  ISETP.NE.AND P0, PT, R5, RZ, PT ;  /* 0x000000ff0500720c */ /* 0x000fe20003f05270 */
[----:B------:R-:W-:-:S12]  /*fe60*/  BSSY B0, `(.L_x_4289) ;  /* 0x0000005000007945 */ /* 0x000fd80003800000 */
[----:B------:R-:W-:Y:S05]  /*fe70*/  @!P0 BRA `(.L_x_4290) ;  /* 0x0000003000008947 */ /* 0x000fea0003800000 */
[----:B--2---:R-:W-:Y:S01]  /*fe80*/  IADD3 R0, R0, -0x1, RZ ;  /* 0xffffffff00007810 */ /* 0x004fe20007ffe0ff */
[----:B------:R-:W-:Y:S05]  /*fe90*/  BRA.DIV ~URZ, `(.L_x_4291) ;  /* 0x000038627f007947 */ /* 0x000fea000b800000 */
[----:B------:R2:W1:Y:S02]  /*fea0*/  SHFL.IDX PT, R11, R4, R0, 0x1f ;  /* 0x00001f00040b7589 */ /* 0x00046400000e0000 */
.L_x_4290:
[----:B------:R-:W-:Y:S05]  /*feb0*/  BSYNC B0 ;  /* 0x0000000000007941 */ /* 0x000fea0003800000 */
.L_x_4289:
        /* <DEDUP_REMOVED lines=66> */
.L_x_4293:
        /* <DEDUP_REMOVED lines=66> */
.L_x_4294:
[----:B------:R-:W-:Y:S05]  /*10700*/  BSYNC B0 ;  /* 0x0000000000007941 */ /* 0x000fea0003800000 */
.L_x_4292:
[----:B------:R-:W-:-:S04]  /*10710*/  LOP3.LUT R0, RZ, R0, RZ, 0x33, !PT ;  /* 0x00000000ff007212 */ /* 0x000fc800078e33ff */
[----:B------:R-:W-:Y:S01]  /*10720*/  IADD3 R209, R0, R10, RZ ;  /* 0x0000000a00d17210 */ /* 0x000fe20007ffe0ff */
[----:B------:R-:W-:Y:S05]  /*10730*/  BRA `(.L_x_4295) ;  /* 0x0000004000007947 */ /* 0x000fea0003800000 */
.L_x_4283:
[----:B------:R-:W-:Y:S01]  /*10740*/  IMAD.MOV.U32 R208, RZ, RZ, R9 ;  /* 0x000000ffffd07224 */ /* 0x000fe200078e0009 */
[----:B------:R-:W-:Y:S01]  /*10750*/  MOV R210, RZ ;  /* 0x000000ff00d27202 */ /* 0x000fe20000000f00 */
[----:B------:R-:W-:Y:S01]  /*10760*/  IMAD.MOV.U32 R209, RZ, RZ, RZ ;  /* 0x000000ffffd17224 */ /* 0x000fe200078e00ff */
[----:B------:R-:W-:Y:S02]  /*10770*/  MOV R211, c[0x0][0x53c] ;  /* 0x00014f0000d37a02 */ /* 0x000fe40000000f00 */
.L_x_4295:
[----:B------:R-:W-:Y:S05]  /*10780*/  BSYNC B1 ;  /* 0x0000000000017941 */ /* 0x000fea0003800000 */
.L_x_4281:
[----:B------:R-:W-:Y:S01]  /*10790*/  WARPSYNC 0xffffffff ;  /* 0xffffffff00007948 */ /* 0x000fe20003800000 */
[----:B------:R-:W-:Y:S01]  /*107a0*/  BAR.SYNC.DEFER_BLOCKING 0x4, 0x100 ;  /* 0x0104000000007b1d */ /* 0x000fe20000010000 */
[----:B------:R-:W-:-:S13]  /*107b0*/  ISETP.NE.AND P0, PT, R12, RZ, PT ;  /* 0x000000ff0c00720c */ /* 0x000fda0003f05270 */
[----:B------:R2:W-:Y:S04]  /*107c0*/  @!P0 STS.128 [0x18100], R208 ;  /* 0x018100d0ff008388 */ /* 0x0005e80000000c00 */
[----:B------:R-:W-:Y:S06]  /*107d0*/  BAR.ARV 0x5, 0x100 ;  /* 0x0144000000007b1d */ /* 0x000fec0000002000 */
.L_x_4276:
[----:B-1----:R-:W-:-:S13]  /*107e0*/  ISETP.GE.AND P0, PT, R211, c[0x0][0x53c], PT ;  /* 0x00014f00d3007a0c */ /* 0x002fda0003f06270 */
[----:B--23--:R-:W-:Y:S01]  /*107f0*/  @P0 CALL.REL.NOINC `(.L_x_4296) ;  /* 0x0000001000000944 */ /* 0x00cfe20003c00000 */
[----:B------:R-:W-:Y:S05]  /*10800*/  BRA `(.L_x_4297) ;  /* 0xffff122000007947 */ /* 0x000fea000383ffff */
.L_x_4296:
[----:B------:R-:W-:Y:S05]  /*10810*/  EXIT ;  /* 0x000000000000794d */ /* 0x000fea0003800000 */
.L_x_4179:
[----:B------:R-:W-:Y:S01]  /*10820*/  IMAD.MOV.U32 R0, RZ, RZ, R5 ;  /* 0x000000ffff007224 */ /* 0x000fe200078e0005 */
[----:B------:R-:W-:Y:S02]  /*10830*/  MOV R2, 0x1 ;  /* 0x0000000100027802 */ /* 0x000fe40000000f00 */
[----:B------:R-:W-:Y:S02]  /*10840*/  MOV R3, 0x10860 ;  /* 0x0001086000037802 */ /* 0x000fe40000000f00 */
[----:B--2---:R-:W-:Y:S05]  /*10850*/  CALL.REL.NOINC `($__internal_72_$__cuda_sm70_shflsync_up_p) ;  /* 0x00002fd000007944 */ /* 0x004fea0003c00000 */
[----:B------:R-:W-:Y:S01]  /*10860*/  MOV R0, R4 ;  /* 0x0000000400007202 */ /* 0x000fe20000000f00 */
[----:B------:R-:W-:Y:S05]  /*10870*/  BRA `(.L_x_4298) ;  /* 0xfffefbc000007947 */ /* 0x000fea000383ffff */
.L_x_4180:
[----:B------:R-:W-:Y:S01]  /*10880*/  IMAD.MOV.U32 R0, RZ, RZ, R5 ;  /* 0x000000ffff007224 */ /* 0x000fe200078e0005 */
[----:B------:R-:W-:Y:S02]  /*10890*/  MOV R2, 0x2 ;  /* 0x0000000200027802 */ /* 0x000fe40000000f00 */
[----:B------:R-:W-:Y:S02]  /*108a0*/  MOV R3, 0x108c0 ;  /* 0x000108c000037802 */ /* 0x000fe40000000f00 */
[----:B--2---:R-:W-:Y:S05]  /*108b0*/  CALL.REL.NOINC `($__internal_72_$__cuda_sm70_shflsync_up_p) ;  /* 0x00002f7000007944 */ /* 0x004fea0003c00000 */
[----:B------:R-:W-:Y:S01]  /*108c0*/  SEL R0, R4, RZ, P4 ;  /* 0x000000ff04007207 */ /* 0x000fe20002000000 */
[----:B------:R-:W-:Y:S01]  /*108d0*/  IMAD.MOV.U32 R2, RZ, RZ, 0x4 ;  /* 0x00000004ff027424 */ /* 0x000fe200078e00ff */
[----:B------:R-:W-:-:S03]  /*108e0*/  MOV R3, 0x10910 ;  /* 0x0001091000037802 */ /* 0x000fc60000000f00 */
[----:B------:R-:W-:Y:S02]  /*108f0*/  IMAD.IADD R0, R5, 0x1, R0 ;  /* 0x0000000105007824 */ /* 0x000fe400078e0200 */
[----:B------:R-:W-:Y:S05]  /*10900*/  CALL.REL.NOINC `($__internal_72_$__cuda_sm70_shflsync_up_p) ;  /* 0x00002f2000007944 */ /* 0x000fea0003c00000 */
        /* <DEDUP_REMOVED lines=12> */
[----:B------:R-:W-:Y:S02]  /*109d0*/  MOV R184, 0x1f ;  /* 0x0000001f00b87802 */ /* 0x000fe40000000f00 */
[----:B------:R-:W-:Y:S01]  /*109e0*/  MOV R3, 0x10a20 ;  /* 0x00010a2000037802 */ /* 0x000fe20000000f00 */
[----:B------:R-:W-:-:S04]  /*109f0*/  IMAD.IADD R4, R0, 0x1, R4 ;  /* 0x0000000100047824 */ /* 0x000fc800078e0204 */
[----:B------:R-:W-:Y:S02]  /*10a00*/  IMAD.MOV.U32 R183, RZ, RZ, R4 ;  /* 0x000000ffffb77224 */ /* 0x000fe400078e0004 */
[----:B------:R-:W-:Y:S05]  /*10a10*/  CALL.REL.NOINC `($__internal_71_$__cuda_sm70_shflsync_idx_p) ;  /* 0x00002db000007944 */ /* 0x000fea0003c00000 */
[----:B------:R-:W-:Y:S01]  /*10a20*/  MOV R0, R183 ;  /* 0x000000b700007202 */ /* 0x000fe20000000f00 */
[----:B------:R-:W-:Y:S05]  /*10a30*/  BRA `(.L_x_4299) ;  /* 0xfffefb0000007947 */ /* 0x000fea000383ffff */
.L_x_4182:
[----:B------:R-:W-:Y:S02]  /*10a40*/  SEL R0, RZ, 0x1, P0 ;  /* 0x00000001ff007807 */ /* 0x000fe40000000000 */
[----:B------:R-:W-:Y:S02]  /*10a50*/  MOV R2, 0x10a70 ;  /* 0x00010a7000027802 */ /* 0x000fe40000000f00 */
[----:B--2---:R-:W-:Y:S05]  /*10a60*/  CALL.REL.NOINC `($__internal_73_$__cuda_sm70_votesync_ballot) ;  /* 0x00002e3000007944 */ /* 0x004fea0003c00000 */
[----:B------:R-:W-:Y:S01]  /*10a70*/  MOV R6, R0 ;  /* 0x0000000000067202 */ /* 0x000fe20000000f00 */
[----:B------:R-:W-:Y:S05]  /*10a80*/  BRA `(.L_x_4300) ;  /* 0xfffefb4000007947 */ /* 0x000fea000383ffff */
.L_x_4183:
[----:B------:R-:W-:Y:S01]  /*10a90*/  IMAD.MOV.U32 R183, RZ, RZ, R9 ;  /* 0x000000ffffb77224 */ /* 0x000fe200078e0009 */
[----:B------:R-:W-:Y:S01]  /*10aa0*/  MOV R2, R0 ;  /* 0x0000000000027202 */ /* 0x000fe20000000f00 */
[----:B------:R-:W-:Y:S01]  /*10ab0*/  IMAD.MOV.U32 R184, RZ, RZ, 0x1f ;  /* 0x0000001fffb87424 */ /* 0x000fe200078e00ff */
[----:B------:R-:W-:Y:S02]  /*10ac0*/  MOV R3, 0x10ae0 ;  /* 0x00010ae000037802 */ /* 0x000fe40000000f00 */
[----:B------:R-:W-:Y:S05]  /*10ad0*/  CALL.REL.NOINC `($__internal_71_$__cuda_sm70_shflsync_idx_p) ;  /* 0x00002cf000007944 */ /* 0x000fea0003c00000 */
[----:B------:R-:W-:Y:S01]  /*10ae0*/  IMAD.MOV.U32 R209, RZ, RZ, R183 ;  /* 0x000000ffffd17224 */ /* 0x000fe200078e00b7 */
[----:B------:R-:W-:Y:S01]  /*10af0*/  MOV R183, R8 ;  /* 0x0000000800b77202 */ /* 0x000fe20000000f00 */
[----:B------:R-:W-:Y:S01]  /*10b00*/  IMAD.MOV.U32 R5, RZ, RZ, RZ ;  /* 0x000000ffff057224 */ /* 0x000fe200078e00ff */
[----:B------:R-:W-:Y:S01]  /*10b10*/  MOV R2, R0 ;  /* 0x0000000000027202 */ /* 0x000fe20000000f00 */
[----:B------:R-:W-:Y:S01]  /*10b20*/  IMAD.MOV.U32 R184, RZ, RZ, 0x1f ;  /* 0x0000001fffb87424 */ /* 0x000fe200078e00ff */
[----:B------:R-:W-:-:S02]  /*10b30*/  MOV R3, 0x10b50 ;  /* 0x00010b5000037802 */ /* 0x000fc40000000f00 */
[----:B------:R-:W-:Y:S05]  /*10b40*/  CALL.REL.NOINC `($__internal_71_$__cuda_sm70_shflsync_idx_p) ;  /* 0x00002c8000007944 */ /* 0x000fea0003c00000 */
[----:B------:R-:W-:Y:S01]  /*10b50*/  MOV R9, R183 ;  /* 0x000000b700097202 */ /* 0x000fe20000000f00 */
[----:B------:R-:W-:Y:S05]  /*10b60*/  BRA `(.L_x_4301) ;  /* 0xfffefac000007947 */ /* 0x000fea000383ffff */
.L_x_4186:
[----:B------:R-:W-:Y:S01]  /*10b70*/  IMAD.MOV.U32 R183, RZ, RZ, R4 ;  /* 0x000000ffffb77224 */ /* 0x000fe200078e0004 */
[----:B------:R-:W-:Y:S01]  /*10b80*/  MOV R2, R0 ;  /* 0x0000000000027202 */ /* 0x000fe20000000f00 */
[----:B------:R-:W-:Y:S01]  /*10b90*/  IMAD.MOV.U32 R184, RZ, RZ, 0x1f ;  /* 0x0000001fffb87424 */ /* 0x000fe200078e00ff */
[----:B------:R-:W-:-:S02]  /*10ba0*/  MOV R3, 0x10bc0 ;  /* 0x00010bc000037802 */ /* 0x000fc40000000f00 */
[----:B--23--:R-:W-:Y:S05]  /*10bb0*/  CALL.REL.NOINC `($__internal_71_$__cuda_sm70_shflsync_idx_p) ;  /* 0x00002c1000007944 */ /* 0x00cfea0003c00000 */
[----:B------:R-:W-:Y:S01]  /*10bc0*/  MOV R5, R183 ;  /* 0x000000b700057202 */ /* 0x000fe20000000f00 */
[----:B------:R-:W-:Y:S05]  /*10bd0*/  BRA `(.L_x_4185) ;  /* 0xfffefab000007947 */ /* 0x000fea000383ffff */
.L_x_4197:
[----:B------:R-:W-:Y:S01]  /*10be0*/  IMAD.MOV.U32 R183, RZ, RZ, R9 ;  /* 0x000000ffffb77224 */ /* 0x000fe200078e0009 */
[----:B------:R-:W-:Y:S01]  /*10bf0*/  MOV R2, RZ ;  /* 0x000000ff00027202 */ /* 0x000fe20000000f00 */
[----:B------:R-:W-:Y:S01]  /*10c00*/  IMAD.MOV.U32 R184, RZ, RZ, 0x181f ;  /* 0x0000181fffb87424 */ /* 0x000fe200078e00ff */
[----:B------:R-:W-:-:S02]  /*10c10*/  MOV R3, 0x10c30 ;  /* 0x00010c3000037802 */ /* 0x000fc40000000f00 */
[----:B-----5:R-:W-:Y:S05]  /*10c20*/  CALL.REL.NOINC `($__internal_71_$__cuda_sm70_shflsync_idx_p) ;  /* 0x00002ba000007944 */ /* 0x020fea0003c00000 */
[----:B------:R-:W-:Y:S01]  /*10c30*/  MOV R8, R183 ;  /* 0x000000b700087202 */ /* 0x000fe20000000f00 */
[----:B------:R-:W-:Y:S05]  /*10c40*/  BRA `(.L_x_4302) ;  /* 0xffff1a9000007947 */ /* 0x000fea000383ffff */
.L_x_4198:
[----:B------:R-:W-:Y:S01]  /*10c50*/  IMAD.MOV.U32 R183, RZ, RZ, R12 ;  /* 0x000000ffffb77224 */ /* 0x000fe200078e000c */
[----:B------:R-:W-:Y:S01]  /*10c60*/  MOV R2, RZ ;  /* 0x000000ff00027202 */ /* 0x000fe20000000f00 */
[----:B------:R-:W-:Y:S01]  /*10c70*/  IMAD.MOV.U32 R184, RZ, RZ, 0x181f ;  /* 0x0000181fffb87424 */ /* 0x000fe200078e00ff */
[----:B------:R-:W-:-:S02]  /*10c80*/  MOV R3, 0x10ca0 ;  /* 0x00010ca000037802 */ /* 0x000fc40000000f00 */
[----:B-12--5:R-:W-:Y:S05]  /*10c90*/  CALL.REL.NOINC `($__internal_71_$__cuda_sm70_shflsync_idx_p) ;  /* 0x00002b3000007944 */ /* 0x026fea0003c00000 */
[----:B------:R-:W-:Y:S01]  /*10ca0*/  MOV R0, R183 ;  /* 0x000000b700007202 */ /* 0x000fe20000000f00 */
[----:B------:R-:W-:Y:S05]  /*10cb0*/  BRA `(.L_x_4303) ;  /* 0xffff1a4000007947 */ /* 0x000fea000383ffff */
.L_x_4201:
[----:B------:R-:W-:Y:S01]  /*10cc0*/  IMAD.MOV.U32 R183, RZ, RZ, R9 ;  /* 0x000000ffffb77224 */ /* 0x000fe200078e0009 */
[----:B--2---:R-:W-:Y:S01]  /*10cd0*/  MOV R2, 0x1 ;  /* 0x0000000100027802 */ /* 0x004fe20000000f00 */
[----:B------:R-:W-:Y:S01]  /*10ce0*/  IMAD.MOV.U32 R184, RZ, RZ, 0x181f ;  /* 0x0000181fffb87424 */ /* 0x000fe200078e00ff */
[----:B------:R-:W-:-:S02]  /*10cf0*/  MOV R3, 0x10d10 ;  /* 0x00010d1000037802 */ /* 0x000fc40000000f00 */
[----:B-1-345:R-:W-:Y:S05]  /*10d00*/  CALL.REL.NOINC `($__internal_71_$__cuda_sm70_shflsync_idx_p) ;  /* 0x00002ac000007944 */ /* 0x03afea0003c00000 */
[----:B------:R-:W-:Y:S01]  /*10d10*/  IMAD.MOV.U32 R8, RZ, RZ, R183 ;  /* 0x000000ffff087224 */ /* 0x000fe200078e00b7 */
[----:B------:R-:W-:Y:S01]  /*10d20*/  MOV R2, 0x1 ;  /* 0x0000000100027802 */ /* 0x000fe20000000f00 */
[----:B------:R-:W-:Y:S01]  /*10d30*/  IMAD.MOV.U32 R183, RZ, RZ, R12 ;  /* 0x000000ffffb77224 */ /* 0x000fe200078e000c */
[----:B------:R-:W-:-:S02]  /*10d40*/  MOV R184, 0x181f ;  /* 0x0000181f00b87802 */ /* 0x000fc40000000f00 */
[----:B------:R-:W-:Y:S02]  /*10d50*/  MOV R3, 0x10d70 ;  /* 0x00010d7000037802 */ /* 0x000fe40000000f00 */
[----:B------:R-:W-:Y:S05]  /*10d60*/  CALL.REL.NOINC `($__internal_71_$__cuda_sm70_shflsync_idx_p) ;  /* 0x00002a6000007944 */ /* 0x000fea0003c00000 */
[----:B------:R-:W-:Y:S01]  /*10d70*/  MOV R0, R183 ;  /* 0x000000b700007202 */ /* 0x000fe20000000f00 */
[----:B------:R-:W-:Y:S05]  /*10d80*/  BRA `(.L_x_4304) ;  /* 0xffff1af000007947 */ /* 0x000fea000383ffff */
.L_x_4204:
[----:B------:R-:W-:Y:S01]  /*10d90*/  IMAD.MOV.U32 R183, RZ, RZ, R9 ;  /* 0x000000ffffb77224 */ /* 0x000fe200078e0009 */
[----:B-1----:R-:W-:Y:S01]  /*10da0*/  MOV R2, 0x2 ;  /* 0x0000000200027802 */ /* 0x002fe20000000f00 */
[----:B------:R-:W-:Y:S01]  /*10db0*/  IMAD.MOV.U32 R184, RZ, RZ, 0x181f ;  /* 0x0000181fffb87424 */ /* 0x000fe200078e00ff */
[----:B------:R-:W-:Y:S02]  /*10dc0*/  MOV R3, 0x10de0 ;  /* 0x00010de000037802 */ /* 0x000fe40000000f00 */
[----:B--2345:R-:W-:Y:S05]  /*10dd0*/  CALL.REL.NOINC `($__internal_71_$__cuda_sm70_shflsync_idx_p) ;  /* 0x000029f000007944 */ /* 0x03cfea0003c00000 */
[----:B------:R-:W-:Y:S01]  /*10de0*/  MOV R8, R183 ;  /* 0x000000b700087202 */ /* 0x000fe20000000f00 */
[----:B------:R-:W-:Y:S05]  /*10df0*/  BRA `(.L_x_4305) ;  /* 0xffff1be000007947 */ /* 0x000fea000383ffff */
.L_x_4205:
[----:B------:R-:W-:Y:S01]  /*10e00*/  IMAD.MOV.U32 R183, RZ, RZ, R12 ;  /* 0x000000ffffb77224 */ /* 0x000fe200078e000c */
[----:B------:R-:W-:Y:S01]  /*10e10*/  MOV R2, 0x2 ;  /* 0x0000000200027802 */ /* 0x000fe20000000f00 */
[----:B------:R-:W-:Y:S01]  /*10e20*/  IMAD.MOV.U32 R184, RZ, RZ, 0x181f ;  /* 0x0000181fffb87424 */ /* 0x000fe200078e00ff */
[----:B------:R-:W-:Y:S02]  /*10e30*/  MOV R3, 0x10e50 ;  /* 0x00010e5000037802 */ /* 0x000fe40000000f00 */
[----:B-12345:R-:W-:Y:S05]  /*10e40*/  CALL.REL.NOINC `($__internal_71_$__cuda_sm70_shflsync_idx_p) ;  /* 0x0000298000007944 */ /* 0x03efea0003c00000 */
[----:B------:R-:W-:Y:S01]  /*10e50*/  MOV R0, R183 ;  /* 0x000000b700007202 */ /* 0x000fe20000000f00 */
[----:B------:R-:W-:Y:S05]  /*10e60*/  BRA `(.L_x_4306) ;  /* 0xffff1b9000007947 */ /* 0x000fea000383ffff */
.L_x_4208:
[----:B------:R-:W-:Y:S01]  /*10e70*/  IMAD.MOV.U32 R183, RZ, RZ, R9 ;  /* 0x000000ffffb77224 */ /* 0x000fe200078e0009 */
[----:B-1----:R-:W-:Y:S01]  /*10e80*/  MOV R2, 0x3 ;  /* 0x0000000300027802 */ /* 0x002fe20000000f00 */
[----:B------:R-:W-:Y:S01]  /*10e90*/  IMAD.MOV.U32 R184, RZ, RZ, 0x181f ;  /* 0x0000181fffb87424 */ /* 0x000fe200078e00ff */
[----:B------:R-:W-:-:S02]  /*10ea0*/  MOV R3, 0x10ec0 ;  /* 0x00010ec000037802 */ /* 0x000fc40000000f00 */
[----:B--2345:R-:W-:Y:S05]  /*10eb0*/  CALL.REL.NOINC `($__internal_71_$__cuda_sm70_shflsync_idx_p) ;  /* 0x0000291000007944 */ /* 0x03cfea0003c00000 */
        /* <DEDUP_REMOVED lines=8> */
.L_x_4211:
[----:B------:R-:W-:Y:S01]  /*10f40*/  IMAD.MOV.U32 R183, RZ, RZ, R5 ;  /* 0x000000ffffb77224 */ /* 0x000fe200078e0005 */
[----:B------:R-:W-:Y:S01]  /*10f50*/  MOV R2, RZ ;  /* 0x000000ff00027202 */ /* 0x000fe20000000f00 */
[----:B------:R-:W-:Y:S01]  /*10f60*/  IMAD.MOV.U32 R184, RZ, RZ, 0x181f ;  /* 0x0000181fffb87424 */ /* 0x000fe200078e00ff */
[----:B------:R-:W-:Y:S02]  /*10f70*/  MOV R3, 0x10f90 ;  /* 0x00010f9000037802 */ /* 0x000fe40000000f00 */
[----:B------:R-:W-:Y:S05]  /*10f80*/  CALL.REL.NOINC `($__internal_71_$__cuda_sm70_shflsync_idx_p) ;  /* 0x0000284000007944 */ /* 0x000fea0003c00000 */
[----:B------:R-:W-:Y:S01]  /*10f90*/  MOV R4, R183 ;  /* 0x000000b700047202 */ /* 0x000fe20000000f00 */
[----:B------:R-:W-:Y:S05]  /*10fa0*/  BRA `(.L_x_4308) ;  /* 0xffff316000007947 */ /* 0x000fea000383ffff */
.L_x_4212:
[----:B------:R-:W-:Y:S01]  /*10fb0*/  IMAD.MOV.U32 R183, RZ, RZ, R12 ;  /* 0x000000ffffb77224 */ /* 0x000fe200078e000c */
[----:B------:R-:W-:Y:S01]  /*10fc0*/  MOV R2, RZ ;  /* 0x000000ff00027202 */ /* 0x000fe20000000f00 */
[----:B------:R-:W-:Y:S01]  /*10fd0*/  IMAD.MOV.U32 R184, RZ, RZ, 0x181f ;  /* 0x0000181fffb87424 */ /* 0x000fe200078e00ff */
[----:B------:R-:W-:Y:S02]  /*10fe0*/  MOV R3, 0x11000 ;  /* 0x0001100000037802 */ /* 0x000fe40000000f00 */
[----:B-12---:R-:W-:Y:S05]  /*10ff0*/  CALL.REL.NOINC `($__internal_71_$__cuda_sm70_shflsync_idx_p) ;  /* 0x000027d000007944 */ /* 0x006fea0003c00000 */
        /* <DEDUP_REMOVED lines=22> */
[----:B-1----:R-:W-:Y:S05]  /*11160*/  CALL.REL.NOINC `($__internal_71_$__cuda_sm70_shflsync_idx_p) ;  /* 0x0000266000007944 */ /* 0x002fea0003c00000 */
        /* <DEDUP_REMOVED lines=8> */
.L_x_4213:
[----:B------:R-:W-:Y:S01]  /*111f0*/  IMAD.MOV.U32 R183, RZ, RZ, R4 ;  /* 0x000000ffffb77224 */ /* 0x000fe200078e0004 */
[----:B------:R-:W-:Y:S01]  /*11200*/  MOV R2, RZ ;  /* 0x000000ff00027202 */ /* 0x000fe20000000f00 */
[----:B------:R-:W-:Y:S01]  /*11210*/  IMAD.MOV.U32 R184, RZ, RZ, 0x1c1f ;  /* 0x00001c1fffb87424 */ /* 0x000fe200078e00ff */
[----:B------:R-:W-:Y:S02]  /*11220*/  MOV R3, 0x11240 ;  /* 0x0001124000037802 */ /* 0x000fe40000000f00 */
[----:B------:R-:W-:Y:S05]  /*11230*/  CALL.REL.NOINC `($__internal_71_$__cuda_sm70_shflsync_idx_p) ;  /* 0x0000259000007944 */ /* 0x000fea0003c00000 */
[----:B------:R-:W-:Y:S01]  /*11240*/  MOV R0, R183 ;  /* 0x000000b700007202 */ /* 0x000fe20000000f00 */
[----:B------:R-:W-:Y:S05]  /*11250*/  BRA `(.L_x_4310) ;  /* 0xffff322000007947 */ /* 0x000fea000383ffff */
.L_x_4214:
[----:B------:R-:W-:Y:S01]  /*11260*/  IMAD.MOV.U32 R183, RZ, RZ, R4 ;  /* 0x000000ffffb77224 */ /* 0x000fe200078e0004 */
[----:B------:R-:W-:Y:S01]  /*11270*/  MOV R2, 0x1 ;  /* 0x0000000100027802 */ /* 0x000fe20000000f00 */
[----:B------:R-:W-:Y:S01]  /*11280*/  IMAD.MOV.U32 R184, RZ, RZ, 0x1c1f ;  /* 0x00001c1fffb87424 */ /* 0x000fe200078e00ff */
[----:B------:R-:W-:Y:S02]  /*11290*/  MOV R3, 0x112b0 ;  /* 0x000112b000037802 */ /* 0x000fe40000000f00 */
[----:B-1----:R-:W-:Y:S05]  /*112a0*/  CALL.REL.NOINC `($__internal_71_$__cuda_sm70_shflsync_idx_p) ;  /* 0x0000252000007944 */ /* 0x002fea0003c00000 */
[----:B------:R-:W-:Y:S01]  /*112b0*/  IMAD.IADD R0, R5, 0x1, R183 ;  /* 0x0000000105007824 */ /* 0x000fe200078e02b7 */
[----:B------:R-:W-:Y:S02]  /*112c0*/  FMNMX.FTZ R129, R9, R10, !PT ;  /* 0x0000000a09817209 */ /* 0x000fe40007810000 */
[----:B------:R-:W-:-:S02]  /*112d0*/  MOV R2, 0x116f0 ;  /* 0x000116f000027802 */ /* 0x000fc40000000f00 */
        /* <DEDUP_REMOVED lines=10> */
[----:B------:R-:W-:Y:S02]  /*11380*/  FSEL R11, R39, -INF , P2 ;  /* 0xff800000270b7808 */ /* 0x000fe40001000000 */
[----:B------:R-:W-:-:S02]  /*11390*/  FMNMX.FTZ R129, R14, R129, !PT ;  /* 0x000000810e817209 */ /* 0x000fc40007810000 */
[----:B------:R-:W-:Y:S02]  /*113a0*/  ISETP.GT.AND P2, PT, R0, 0x10, PT ;  /* 0x000000100000780c */ /* 0x000fe40003f44270 */
[----:B------:R-:W-:Y:S02]  /*113b0*/  FMNMX.FTZ R4, R8, R3, !PT ;  /* 0x0000000308047209 */ /* 0x000fe40007810000 */
[----:B------:R-:W-:Y:S02]  /*113c0*/  FMNMX.FTZ R129, R20, R129, !PT ;  /* 0x0000008114817209 */ /* 0x000fe40007810000 */
[----:B------:R-:W-:Y:S02]  /*113d0*/  ISETP.GT.AND P0, PT, R0, 0x11, PT ;  /* 0x000000110000780c */ /* 0x000fe40003f04270 */
[----:B------:R-:W-:Y:S02]  /*113e0*/  FSEL R15, R34, -INF , P2 ;  /* 0xff800000220f7808 */ /* 0x000fe40001000000 */
[----:B------:R-:W-:-:S02]  /*113f0*/  FMNMX.FTZ R4, R11, R4, !PT ;  /* 0x000000040b047209 */ /* 0x000fc40007810000 */
[----:B------:R-:W-:Y:S02]  /*11400*/  FMNMX.FTZ R129, R21, R129, !PT ;  /* 0x0000008115817209 */ /* 0x000fe40007810000 */
[----:B------:R-:W-:Y:S02]  /*11410*/  FSEL R22, R35, -INF , P0 ;  /* 0xff80000023167808 */ /* 0x000fe40000000000 */
[C---:B------:R-:W-:Y:S02]  /*11420*/  ISETP.GT.AND P2, PT, R0.reuse, 0x18, PT ;  /* 0x000000180000780c */ /* 0x040fe40003f44270 */
[----:B------:R-:W-:Y:S02]  /*11430*/  FMNMX.FTZ R4, R15, R4, !PT ;  /* 0x000000040f047209 */ /* 0x000fe40007810000 */
[----:B------:R-:W-:Y:S02]  /*11440*/  FMNMX.FTZ R129, R23, R129, !PT ;  /* 0x0000008117817209 */ /* 0x000fe40007810000 */
[----:B------:R-:W-:-:S02]  /*11450*/  ISETP.GT.AND P0, PT, R0, 0x19, PT ;  /* 0x000000190000780c */ /* 0x000fc40003f04270 */
[----:B------:R-:W-:Y:S02]  /*11460*/  FSEL R53, R54, -INF , P2 ;  /* 0xff80000036357808 */ /* 0x000fe40001000000 */
[----:B------:R-:W-:Y:S02]  /*11470*/  FMNMX.FTZ R4, R22, R4, !PT ;  /* 0x0000000416047209 */ /* 0x000fe40007810000 */
[----:B------:R-:W-:Y:S02]  /*11480*/  FMNMX.FTZ R129, R24, R129, !PT ;  /* 0x0000008118817209 */ /* 0x000fe40007810000 */
[----:B------:R-:W-:Y:S02]  /*11490*/  FSEL R52, R55, -INF , P0 ;  /* 0xff80000037347808 */ /* 0x000fe40000000000 */
[----:B------:R-:W-:Y:S02]  /*114a0*/  ISETP.GT.AND P2, PT, R0, 0x20, PT ;  /* 0x000000200000780c */ /* 0x000fe40003f44270 */
[----:B------:R-:W-:-:S02]  /*114b0*/  FMNMX.FTZ R4, R53, R4, !PT ;  /* 0x0000000435047209 */ /* 0x000fc40007810000 */
[----:B------:R-:W-:Y:S02]  /*114c0*/  FMNMX.FTZ R129, R75, R129, !PT ;  /* 0x000000814b817209 */ /* 0x000fe40007810000 */
[----:B------:R-:W-:Y:S02]  /*114d0*/  ISETP.GT.AND P0, PT, R0, 0x21, PT ;  /* 0x000000210000780c */ /* 0x000fe40003f04270 */
[----:B------:R-:W-:Y:S02]  /*114e0*/  FSEL R70, R30, -INF , P2 ;  /* 0xff8000001e467808 */ /* 0x000fe40001000000 */
[----:B------:R-:W-:Y:S02]  /*114f0*/  FMNMX.FTZ R4, R52, R4, !PT ;  /* 0x0000000434047209 */ /* 0x000fe40007810000 */
[----:B------:R-:W-:Y:S02]  /*11500*/  FMNMX.FTZ R129, R74, R129, !PT ;  /* 0x000000814a817209 */ /* 0x000fe40007810000 */
[----:B------:R-:W-:-:S02]  /*11510*/  FSEL R68, R31, -INF , P0 ;  /* 0xff8000001f447808 */ /* 0x000fc40000000000 */
        /* <DEDUP_REMOVED lines=26> */
[----:B------:R-:W-:-:S03]  /*116c0*/  IMAD.MOV.U32 R128, RZ, RZ, R129 ;  /* 0x000000ffff807224 */ /* 0x000fc600078e0081 */
[----:B------:R-:W-:Y:S02]  /*116d0*/  FMNMX.FTZ R4, R130, R4, !PT ;  /* 0x0000000482047209 */ /* 0x000fe40007810000 */
[----:B------:R-:W-:Y:S05]  /*116e0*/  CALL.REL.NOINC `($__internal_70_$__cuda_sm70_shflsync_bfly_p) ;  /* 0x0000208000007944 */ /* 0x000fea0003c00000 */
[----:B------:R-:W-:Y:S01]  /*116f0*/  FMNMX.FTZ R129, R129, R0, !PT ;  /* 0x0000000081817209 */ /* 0x000fe20007810000 */
[----:B------:R-:W-:Y:S01]  /*11700*/  IMAD.MOV.U32 R0, RZ, RZ, 0x1 ;  /* 0x00000001ff007424 */ /* 0x000fe200078e00ff */
[----:B------:R-:W-:-:S03]  /*11710*/  MOV R2, 0x11740 ;  /* 0x0001174000027802 */ /* 0x000fc60000000f00 */
[----:B------:R-:W-:Y:S02]  /*11720*/  IMAD.MOV.U32 R128, RZ, RZ, R129 ;  /* 0x000000ffff807224 */ /* 0x000fe400078e0081 */
[----:B------:R-:W-:Y:S05]  /*11730*/  CALL.REL.NOINC `($__internal_70_$__cuda_sm70_shflsync_bfly_p) ;  /* 0x0000203000007944 */ /* 0x000fea0003c00000 */
[----:B------:R-:W-:Y:S01]  /*11740*/  FMNMX.FTZ R129, R129, R0, !PT ;  /* 0x0000000081817209 */ /* 0x000fe20007810000 */
[----:B------:R-:W-:Y:S01]  /*11750*/  IMAD.MOV.U32 R128, RZ, RZ, R4 ;  /* 0x000000ffff807224 */ /* 0x000fe200078e0004 */
[----:B------:R-:W-:Y:S01]  /*11760*/  MOV R2, 0x11790 ;  /* 0x0001179000027802 */ /* 0x000fe20000000f00 */
[----:B------:R-:W-:Y:S02]  /*11770*/  IMAD.MOV.U32 R0, RZ, RZ, 0x2 ;  /* 0x00000002ff007424 */ /* 0x000fe400078e00ff */
[----:B------:R-:W-:Y:S05]  /*11780*/  CALL.REL.NOINC `($__internal_70_$__cuda_sm70_shflsync_bfly_p) ;  /* 0x00001fe000007944 */ /* 0x000fea0003c00000 */
[----:B------:R-:W-:Y:S01]  /*11790*/  FMNMX.FTZ R4, R4, R0, !PT ;  /* 0x0000000004047209 */ /* 0x000fe20007810000 */
[----:B------:R-:W-:Y:S01]  /*117a0*/  IMAD.MOV.U32 R0, RZ, RZ, 0x1 ;  /* 0x00000001ff007424 */ /* 0x000fe200078e00ff */
[----:B------:R-:W-:-:S03]  /*117b0*/  MOV R2, 0x117e0 ;  /* 0x000117e000027802 */ /* 0x000fc60000000f00 */
[----:B------:R-:W-:Y:S02]  /*117c0*/  IMAD.MOV.U32 R128, RZ, RZ, R4 ;  /* 0x000000ffff807224 */ /* 0x000fe400078e0004 */
[----:B------:R-:W-:Y:S05]  /*117d0*/  CALL.REL.NOINC `($__internal_70_$__cuda_sm70_shflsync_bfly_p) ;  /* 0x00001f9000007944 */ /* 0x000fea0003c00000 */
[----:B------:R-:W-:Y:S01]  /*117e0*/  MOV R5, R0 ;  /* 0x0000000000057202 */ /* 0x000fe20000000f00 */
[----:B------:R-:W-:Y:S05]  /*117f0*/  BRA `(.L_x_4311) ;  /* 0xffff333000007947 */ /* 0x000fea000383ffff */
.L_x_4218:
[----:B------:R-:W-:Y:S01]  /*11800*/  MOV R2, RZ ;  /* 0x000000ff00027202 */ /* 0x000fe20000000f00 */
[----:B------:R-:W-:Y:S01]  /*11810*/  IMAD.MOV.U32 R183, RZ, RZ, R5 ;  /* 0x000000ffffb77224 */ /* 0x000fe200078e0005 */
[----:B------:R-:W-:Y:S01]  /*11820*/  MOV R3, 0x11850 ;  /* 0x0001185000037802 */ /* 0x000fe20000000f00 */
[----:B------:R-:W-:Y:S02]  /*11830*/  IMAD.MOV.U32 R184, RZ, RZ, 0x181f ;  /* 0x0000181fffb87424 */ /* 0x000fe400078e00ff */
[----:B-1234-:R-:W-:Y:S05]  /*11840*/  CALL.REL.NOINC `($__internal_71_$__cuda_sm70_shflsync_idx_p) ;  /* 0x00001f8000007944 */ /* 0x01efea0003c00000 */
[----:B------:R-:W-:Y:S01]  /*11850*/  MOV R4, R183 ;  /* 0x000000b700047202 */ /* 0x000fe20000000f00 */
[----:B------:R-:W-:-:S05]  /*11860*/  BRA `(.L_x_4312) ;  /* 0xffff46c000007947 */ /* 0x000fca000383ffff */
.L_x_4219:
[----:B------:R-:W-:Y:S01]  /*11870*/  MOV R2, RZ ;  /* 0x000000ff00027202 */ /* 0x000fe20000000f00 */
[----:B------:R-:W-:Y:S01]  /*11880*/  IMAD.MOV.U32 R183, RZ, RZ, R12 ;  /* 0x000000ffffb77224 */ /* 0x000fe200078e000c */
[----:B------:R-:W-:Y:S01]  /*11890*/  MOV R3, 0x118c0 ;  /* 0x000118c000037802 */ /* 0x000fe20000000f00 */
[----:B------:R-:W-:Y:S02]  /*118a0*/  IMAD.MOV.U32 R184, RZ, RZ, 0x181f ;  /* 0x0000181fffb87424 */ /* 0x000fe400078e00ff */
[----:B-1234-:R-:W-:Y:S05]  /*118b0*/  CALL.REL.NOINC `($__internal_71_$__cuda_sm70_shflsync_idx_p) ;  /* 0x00001f1000007944 */ /* 0x01efea0003c00000 */
        /* <DEDUP_REMOVED lines=22> */
[----:B------:R-:W-:Y:S05]  /*11a20*/  CALL.REL.NOINC `($__internal_71_$__cuda_sm70_shflsync_idx_p) ;  /* 0x00001da000007944 */ /* 0x000fea0003c00000 */
[----:B------:R-:W-:Y:S01]  /*11a30*/  MOV R2, 0x1 ;  /* 0x0000000100027802 */ /* 0x000fe20000000f00 */
[----:B------:R-:W-:Y:S01]  /*11a40*/  IMAD.MOV.U32 R4, RZ, RZ, R183 ;  /* 0x000000ffff047224 */ /* 0x000fe200078e00b7 */
[----:B------:R-:W-:Y:S01]  /*11a50*/  MOV R184, 0x181f ;  /* 0x0000181f00b87802 */ /* 0x000fe20000000f00 */
[----:B------:R-:W-:Y:S01]  /*11a60*/  IMAD.MOV.U32 R183, RZ, RZ, R12 ;  /* 0x000000ffffb77224 */ /* 0x000fe200078e000c */
[----:B------:R-:W-:Y:S02]  /*11a70*/  MOV R3, 0x11a90 ;  /* 0x00011a9000037802 */ /* 0x000fe40000000f00 */
[----:B------:R-:W-:Y:S05]  /*11a80*/  CALL.REL.NOINC `($__internal_71_$__cuda_sm70_shflsync_idx_p) ;  /* 0x00001d4000007944 */ /* 0x000fea0003c00000 */
[----:B------:R-:W-:Y:S01]  /*11a90*/  MOV R0, R183 ;  /* 0x000000b700007202 */ /* 0x000fe20000000f00 */
[----:B------:R-:W-:-:S05]  /*11aa0*/  BRA `(.L_x_4313) ;  /* 0xffff45d000007947 */ /* 0x000fca000383ffff */
.L_x_4222:
[----:B------:R-:W-:Y:S01]  /*11ab0*/  MOV R2, RZ ;  /* 0x000000ff00027202 */ /* 0x000fe20000000f00 */
[----:B------:R-:W-:Y:S01]  /*11ac0*/  IMAD.MOV.U32 R183, RZ, RZ, R129 ;  /* 0x000000ffffb77224 */ /* 0x000fe200078e0081 */
[----:B------:R-:W-:Y:S01]  /*11ad0*/  MOV R3, 0x11b00 ;  /* 0x00011b0000037802 */ /* 0x000fe20000000f00 */
[----:B------:R-:W-:Y:S02]  /*11ae0*/  IMAD.MOV.U32 R184, RZ, RZ, 0x181f ;  /* 0x0000181fffb87424 */ /* 0x000fe400078e00ff */
[----:B------:R-:W-:Y:S05]  /*11af0*/  CALL.REL.NOINC `($__internal_71_$__cuda_sm70_shflsync_idx_p) ;  /* 0x00001cd000007944 */ /* 0x000fea0003c00000 */
[----:B------:R-:W-:Y:S01]  /*11b00*/  MOV R128, R183 ;  /* 0x000000b700807202 */ /* 0x000fe20000000f00 */
[----:B------:R-:W-:-:S05]  /*11b10*/  BRA `(.L_x_4314) ;  /* 0xffff52b000007947 */ /* 0x000fca000383ffff */
.L_x_4223:
[----:B------:R-:W-:Y:S01]  /*11b20*/  MOV R2, RZ ;  /* 0x000000ff00027202 */ /* 0x000fe20000000f00 */
[----:B------:R-:W-:Y:S01]  /*11b30*/  IMAD.MOV.U32 R183, RZ, RZ, R138 ;  /* 0x000000ffffb77224 */ /* 0x000fe200078e008a */
[----:B------:R-:W-:Y:S01]  /*11b40*/  MOV R3, 0x11b70 ;  /* 0x00011b7000037802 */ /* 0x000fe20000000f00 */
[----:B------:R-:W-:Y:S02]  /*11b50*/  IMAD.MOV.U32 R184, RZ, RZ, 0x181f ;  /* 0x0000181fffb87424 */ /* 0x000fe400078e00ff */
[----:B-12---:R-:W-:Y:S05]  /*11b60*/  CALL.REL.NOINC `($__internal_71_$__cuda_sm70_shflsync_idx_p) ;  /* 0x00001c6000007944 */ /* 0x006fea0003c00000 */
        /* <DEDUP_REMOVED lines=31> */
.L_x_4224:
[----:B-1----:R-:W-:Y:S01]  /*11d60*/  MOV R2, RZ ;  /* 0x000000ff00027202 */ /* 0x002fe20000000f00 */
[----:B------:R-:W-:Y:S01]  /*11d70*/  IMAD.MOV.U32 R183, RZ, RZ, R128 ;  /* 0x000000ffffb77224 */ /* 0x000fe200078e0080 */
[----:B------:R-:W-:Y:S01]  /*11d80*/  MOV R3, 0x11db0 ;  /* 0x00011db000037802 */ /* 0x000fe20000000f00 */
[----:B------:R-:W-:Y:S02]  /*11d90*/  IMAD.MOV.U32 R184, RZ, RZ, 0x1c1f ;  /* 0x00001c1fffb87424 */ /* 0x000fe400078e00ff */
[----:B------:R-:W-:Y:S05]  /*11da0*/  CALL.REL.NOINC `($__internal_71_$__cuda_sm70_shflsync_idx_p) ;  /* 0x00001a2000007944 */ /* 0x000fea0003c00000 */
[----:B------:R-:W-:Y:S01]  /*11db0*/  MOV R0, R183 ;  /* 0x000000b700007202 */ /* 0x000fe20000000f00 */
[----:B------:R-:W-:-:S05]  /*11dc0*/  BRA `(.L_x_4316) ;  /* 0xffff535000007947 */ /* 0x000fca000383ffff */
.L_x_4225:
[----:B------:R-:W-:Y:S01]  /*11dd0*/  MOV R2, 0x1 ;  /* 0x0000000100027802 */ /* 0x000fe20000000f00 */
[----:B------:R-:W-:Y:S01]  /*11de0*/  IMAD.MOV.U32 R183, RZ, RZ, R128 ;  /* 0x000000ffffb77224 */ /* 0x000fe200078e0080 */
[----:B------:R-:W-:Y:S01]  /*11df0*/  MOV R3, 0x11e20 ;  /* 0x00011e2000037802 */ /* 0x000fe20000000f00 */
[----:B------:R-:W-:Y:S02]  /*11e00*/  IMAD.MOV.U32 R184, RZ, RZ, 0x1c1f ;  /* 0x00001c1fffb87424 */ /* 0x000fe400078e00ff */
[----:B--2---:R-:W-:Y:S05]  /*11e10*/  CALL.REL.NOINC `($__internal_71_$__cuda_sm70_shflsync_idx_p) ;  /* 0x000019b000007944 */ /* 0x004fea0003c00000 */
[----:B------:R-:W-:Y:S01]  /*11e20*/  FMNMX.FTZ R0, R141, R130, !PT ;  /* 0x000000828d007209 */ /* 0x000fe20007810000 */
[----:B------:R-:W-:Y:S03]  /*11e30*/  IMAD.IADD R129, R129, 0x1, R183 ;  /* 0x0000000181817824 */ /* 0x000fe600078e02b7 */
        /* <DEDUP_REMOVED lines=10> */
[----:B------:R-:W-:Y:S02]  /*11ee0*/  FSEL R20, R11, -INF , P0 ;  /* 0xff8000000b147808 */ /* 0x000fe40000000000 */
[----:B------:R-:W-:Y:S02]  /*11ef0*/  ISETP.GT.AND P6, PT, R129, 0x10, PT ;  /* 0x000000108100780c */ /* 0x000fe40003fc4270 */
        /* <DEDUP_REMOVED lines=35> */
[----:B------:R-:W-:Y:S02]  /*12130*/  FMNMX.FTZ R0, R137, R0, !PT ;  /* 0x0000000089007209 */ /* 0x000fe40007810000 */
[----:B------:R-:W-:Y:S02]  /*12140*/  FSEL R8, R30, -INF , P6 ;  /* 0xff8000001e087808 */ /* 0x000fe40003000000 */
[----:B------:R-:W-:Y:S02]  /*12150*/  FMNMX.FTZ R4, R9, R2, !PT ;  /* 0x0000000209047209 */ /* 0x000fe40007810000 */
[----:B------:R-:W-:Y:S02]  /*12160*/  ISETP.GT.AND P2, PT, R129, 0x38, PT ;  /* 0x000000388100780c */ /* 0x000fe40003f44270 */
[----:B------:R-:W-:Y:S01]  /*12170*/  FMNMX.FTZ R128, R136, R0, !PT ;  /* 0x0000000088807209 */ /* 0x000fe20007810000 */
[----:B------:R-:W-:Y:S01]  /*12180*/  IMAD.MOV.U32 R0, RZ, RZ, 0x2 ;  /* 0x00000002ff007424 */ /* 0x000fe200078e00ff */
        /* <DEDUP_REMOVED lines=12> */
[----:B------:R-:W-:Y:S05]  /*12250*/  CALL.REL.NOINC `($__internal_70_$__cuda_sm70_shflsync_bfly_p) ;  /* 0x0000151000007944 */ /* 0x000fea0003c00000 */
[----:B------:R-:W-:Y:S01]  /*12260*/  FMNMX.FTZ R128, R128, R0, !PT ;  /* 0x0000000080807209 */ /* 0x000fe20007810000 */
[----:B------:R-:W-:Y:S01]  /*12270*/  IMAD.MOV.U32 R0, RZ, RZ, 0x1 ;  /* 0x00000001ff007424 */ /* 0x000fe200078e00ff */
[----:B------:R-:W-:Y:S02]  /*12280*/  MOV R2, 0x122a0 ;  /* 0x000122a000027802 */ /* 0x000fe40000000f00 */
        /* <DEDUP_REMOVED lines=8> */
[----:B------:R-:W-:Y:S03]  /*12310*/  MOV R2, 0x12340 ;  /* 0x0001234000027802 */ /* 0x000fe60000000f00 */
[----:B------:R-:W-:Y:S02]  /*12320*/  IMAD.MOV.U32 R128, RZ, RZ, R4 ;  /* 0x000000ffff807224 */ /* 0x000fe400078e0004 */
[----:B------:R-:W-:Y:S05]  /*12330*/  CALL.REL.NOINC `($__internal_70_$__cuda_sm70_shflsync_bfly_p) ;  /* 0x0000143000007944 */ /* 0x000fea0003c00000 */
[----:B------:R-:W-:-:S05]  /*12340*/  BRA `(.L_x_4317) ;  /* 0xffff548000007947 */ /* 0x000fca000383ffff */
.L_x_4228:
[----:B------:R-:W-:Y:S01]  /*12350*/  MOV R2, RZ ;  /* 0x000000ff00027202 */ /* 0x000fe20000000f00 */
[----:B------:R-:W-:Y:S01]  /*12360*/  IMAD.MOV.U32 R183, RZ, RZ, R7 ;  /* 0x000000ffffb77224 */ /* 0x000fe200078e0007 */
[----:B------:R-:W-:Y:S01]  /*12370*/  MOV R3, 0x123a0 ;  /* 0x000123a000037802 */ /* 0x000fe20000000f00 */
[----:B------:R-:W-:Y:S02]  /*12380*/  IMAD.MOV.U32 R184, RZ, RZ, 0x181f ;  /* 0x0000181fffb87424 */ /* 0x000fe400078e00ff */
[----:B-1234-:R-:W-:Y:S05]  /*12390*/  CALL.REL.NOINC `($__internal_71_$__cuda_sm70_shflsync_idx_p) ;  /* 0x0000143000007944 */ /* 0x01efea0003c00000 */
[----:B------:R-:W-:Y:S01]  /*123a0*/  MOV R2, R183 ;  /* 0x000000b700027202 */ /* 0x000fe20000000f00 */
[----:B------:R-:W-:-:S05]  /*123b0*/  BRA `(.L_x_4318) ;  /* 0xffff6e8000007947 */ /* 0x000fca000383ffff */
.L_x_4231:
[----:B------:R-:W-:Y:S01]  /*123c0*/  MOV R2, RZ ;  /* 0x000000ff00027202 */ /* 0x000fe20000000f00 */
[----:B------:R-:W-:Y:S01]  /*123d0*/  IMAD.MOV.U32 R183, RZ, RZ, R129 ;  /* 0x000000ffffb77224 */ /* 0x000fe200078e0081 */
[----:B------:R-:W-:Y:S01]  /*123e0*/  MOV R3, 0x12410 ;  /* 0x0001241000037802 */ /* 0x000fe20000000f00 */
[----:B------:R-:W-:Y:S02]  /*123f0*/  IMAD.MOV.U32 R184, RZ, RZ, 0x181f ;  /* 0x0000181fffb87424 */ /* 0x000fe400078e00ff */
[----:B------:R-:W-:Y:S05]  /*12400*/  CALL.REL.NOINC `($__internal_71_$__cuda_sm70_shflsync_idx_p) ;  /* 0x000013c000007944 */ /* 0x000fea0003c00000 */
[----:B------:R-:W-:Y:S01]  /*12410*/  MOV R128, R183 ;  /* 0x000000b700807202 */ /* 0x000fe20000000f00 */
[----:B------:R-:W-:-:S05]  /*12420*/  BRA `(.L_x_4319) ;  /* 0xffff7c3000007947 */ /* 0x000fca000383ffff */
.L_x_4232:
[----:B------:R-:W-:Y:S01]  /*12430*/  MOV R2, RZ ;  /* 0x000000ff00027202 */ /* 0x000fe20000000f00 */
[----:B------:R-:W-:Y:S01]  /*12440*/  IMAD.MOV.U32 R183, RZ, RZ, R138 ;  /* 0x000000ffffb77224 */ /* 0x000fe200078e008a */
[----:B------:R-:W-:Y:S01]  /*12450*/  MOV R3, 0x12480 ;  /* 0x0001248000037802 */ /* 0x000fe20000000f00 */
[----:B------:R-:W-:Y:S02]  /*12460*/  IMAD.MOV.U32 R184, RZ, RZ, 0x181f ;  /* 0x0000181fffb87424 */ /* 0x000fe400078e00ff */
[----:B-12---:R-:W-:Y:S05]  /*12470*/  CALL.REL.NOINC `($__internal_71_$__cuda_sm70_shflsync_idx_p) ;  /* 0x0000135000007944 */ /* 0x006fea0003c00000 */
        /* <DEDUP_REMOVED lines=19> */
[----:B--2---:R-:W-:Y:S05]  /*125b0*/  CALL.REL.NOINC `($__internal_71_$__cuda_sm70_shflsync_idx_p) ;  /* 0x0000121000007944 */ /* 0x004fea0003c00000 */
        /* <DEDUP_REMOVED lines=8> */
.L_x_4233:
[----:B------:R-:W-:Y:S02]  /*12640*/  MOV R0, 0x2 ;  /* 0x0000000200007802 */ /* 0x000fe40000000f00 */
[----:B------:R-:W-:Y:S02]  /*12650*/  MOV R2, 0x12670 ;  /* 0x0001267000027802 */ /* 0x000fe40000000f00 */
[----:B-1----:R-:W-:Y:S05]  /*12660*/  CALL.REL.NOINC `($__internal_70_$__cuda_sm70_shflsync_bfly_p) ;  /* 0x0000110000007944 */ /* 0x002fea0003c00000 */
        /* <DEDUP_REMOVED lines=11> */
[----:B------:R-:W-:Y:S02]  /*12720*/  MOV R2, 0x12740 ;  /* 0x0001274000027802 */ /* 0x000fe40000000f00 */
[----:B------:R-:W-:Y:S05]  /*12730*/  CALL.REL.NOINC `($__internal_70_$__cuda_sm70_shflsync_bfly_p) ;  /* 0x0000103000007944 */ /* 0x000fea0003c00000 */
[----:B------:R-:W-:-:S05]  /*12740*/  BRA `(.L_x_4321) ;  /* 0xffff7dc000007947 */ /* 0x000fca000383ffff */
.L_x_4235:
[----:B------:R-:W-:Y:S01]  /*12750*/  IMAD.MOV.U32 R128, RZ, RZ, R185 ;  /* 0x000000ffff807224 */ /* 0x000fe200078e00b9 */
[----:B------:R-:W-:-:S02]  /*12760*/  MOV R0, 0x2 ;  /* 0x0000000200007802 */ /* 0x000fc40000000f00 */
[----:B------:R-:W-:Y:S02]  /*12770*/  MOV R2, 0x12790 ;  /* 0x0001279000027802 */ /* 0x000fe40000000f00 */
[----:B------:R-:W-:Y:S05]  /*12780*/  CALL.REL.NOINC `($__internal_70_$__cuda_sm70_shflsync_bfly_p) ;  /* 0x00000fe000007944 */ /* 0x000fea0003c00000 */
[----:B------:R-:W-:Y:S05]  /*12790*/  BRA `(.L_x_4322) ;  /* 0xffff94b000007947 */ /* 0x000fea000383ffff */
.L_x_4236:
[----:B------:R-:W-:Y:S01]  /*127a0*/  IMAD.MOV.U32 R128, RZ, RZ, R4 ;  /* 0x000000ffff807224 */ /* 0x000fe200078e0004 */
[----:B------:R-:W-:Y:S02]  /*127b0*/  MOV R0, 0x1 ;  /* 0x0000000100007802 */ /* 0x000fe40000000f00 */
[----:B------:R-:W-:Y:S02]  /*127c0*/  MOV R2, 0x127e0 ;  /* 0x000127e000027802 */ /* 0x000fe40000000f00 */
[----:B-1----:R-:W-:Y:S05]  /*127d0*/  CALL.REL.NOINC `($__internal_70_$__cuda_sm70_shflsync_bfly_p) ;  /* 0x00000f9000007944 */ /* 0x002fea0003c00000 */
[----:B------:R-:W-:Y:S01]  /*127e0*/  FADD.FTZ R4, R4, R0 ;  /* 0x0000000004047221 */ /* 0x000fe20000010000 */
[----:B------:R-:W-:Y:S02]  /*127f0*/  MOV R128, R186 ;  /* 0x000000ba00807202 */ /* 0x000fe40000000f00 */
[----:B------:R-:W-:Y:S02]  /*12800*/  MOV R0, 0x2 ;  /* 0x0000000200007802 */ /* 0x000fe40000000f00 */
[----:B------:R-:W-:Y:S02]  /*12810*/  MOV R2, 0x12830 ;  /* 0x0001283000027802 */ /* 0x000fe40000000f00 */
[----:B------:R-:W-:Y:S05]  /*12820*/  CALL.REL.NOINC `($__internal_70_$__cuda_sm70_shflsync_bfly_p) ;  /* 0x00000f4000007944 */ /* 0x000fea0003c00000 */
[----:B------:R-:W-:Y:S01]  /*12830*/  FADD.FTZ R5, R186, R0 ;  /* 0x00000000ba057221 */ /* 0x000fe20000010000 */
[----:B------:R-:W-:Y:S02]  /*12840*/  MOV R0, 0x1 ;  /* 0x0000000100007802 */ /* 0x000fe40000000f00 */
[----:B------:R-:W-:-:S02]  /*12850*/  MOV R2, 0x12880 ;  /* 0x0001288000027802 */ /* 0x000fc40000000f00 */
[----:B------:R-:W-:Y:S02]  /*12860*/  MOV R128, R5 ;  /* 0x0000000500807202 */ /* 0x000fe40000000f00 */
[----:B------:R-:W-:Y:S05]  /*12870*/  CALL.REL.NOINC `($__internal_70_$__cuda_sm70_shflsync_bfly_p) ;  /* 0x00000ef000007944 */ /* 0x000fea0003c00000 */
[----:B------:R-:W-:Y:S01]  /*12880*/  MOV R3, R0 ;  /* 0x0000000000037202 */ /* 0x000fe20000000f00 */
[----:B------:R-:W-:Y:S05]  /*12890*/  BRA `(.L_x_4323) ;  /* 0xffff942000007947 */ /* 0x000fea000383ffff */
.L_x_4243:
[----:B--234-:R-:W-:Y:S01]  /*128a0*/  IMAD.MOV.U32 R183, RZ, RZ, R9 ;  /* 0x000000ffffb77224 */ /* 0x01cfe200078e0009 */
[----:B------:R-:W-:Y:S01]  /*128b0*/  MOV R2, RZ ;  /* 0x000000ff00027202 */ /* 0x000fe20000000f00 */
[----:B------:R-:W-:Y:S01]  /*128c0*/  IMAD.MOV.U32 R184, RZ, RZ, 0x181f ;  /* 0x0000181fffb87424 */ /* 0x000fe200078e00ff */
[----:B------:R-:W-:Y:S02]  /*128d0*/  MOV R3, 0x128f0 ;  /* 0x000128f000037802 */ /* 0x000fe40000000f00 */
[----:B-1----:R-:W-:Y:S05]  /*128e0*/  CALL.REL.NOINC `($__internal_71_$__cuda_sm70_shflsync_idx_p) ;  /* 0x00000ee000007944 */ /* 0x002fea0003c00000 */
[----:B------:R-:W-:Y:S01]  /*128f0*/  MOV R8, R183 ;  /* 0x000000b700087202 */ /* 0x000fe20000000f00 */
[----:B------:R-:W-:Y:S05]  /*12900*/  BRA `(.L_x_4324) ;  /* 0xffffab0000007947 */ /* 0x000fea000383ffff */
.L_x_4244:
[----:B------:R-:W-:Y:S01]  /*12910*/  IMAD.MOV.U32 R183, RZ, RZ, R11 ;  /* 0x000000ffffb77224 */ /* 0x000fe200078e000b */
[----:B------:R-:W-:Y:S01]  /*12920*/  MOV R2, RZ ;  /* 0x000000ff00027202 */ /* 0x000fe20000000f00 */
[----:B------:R-:W-:Y:S01]  /*12930*/  IMAD.MOV.U32 R184, RZ, RZ, 0x181f ;  /* 0x0000181fffb87424 */ /* 0x000fe200078e00ff */
[----:B------:R-:W-:Y:S02]  /*12940*/  MOV R3, 0x12960 ;  /* 0x0001296000037802 */ /* 0x000fe40000000f00 */
[----:B-123--:R-:W-:Y:S05]  /*12950*/  CALL.REL.NOINC `($__internal_71_$__cuda_sm70_shflsync_idx_p) ;  /* 0x00000e7000007944 */ /* 0x00efea0003c00000 */
[----:B------:R-:W-:Y:S01]  /*12960*/  MOV R0, R183 ;  /* 0x000000b700007202 */ /* 0x000fe20000000f00 */
[----:B------:R-:W-:Y:S05]  /*12970*/  BRA `(.L_x_4325) ;  /* 0xffffaab000007947 */ /* 0x000fea000383ffff */
.L_x_4247:
[----:B------:R-:W-:Y:S01]  /*12980*/  IMAD.MOV.U32 R183, RZ, RZ, R9 ;  /* 0x000000ffffb77224 */ /* 0x000fe200078e0009 */
[----:B--2---:R-:W-:Y:S01]  /*12990*/  MOV R2, 0x1 ;  /* 0x0000000100027802 */ /* 0x004fe20000000f00 */
[----:B------:R-:W-:Y:S01]  /*129a0*/  IMAD.MOV.U32 R184, RZ, RZ, 0x181f ;  /* 0x0000181fffb87424 */ /* 0x000fe200078e00ff */
[----:B------:R-:W-:-:S02]  /*129b0*/  MOV R3, 0x129d0 ;  /* 0x000129d000037802 */ /* 0x000fc40000000f00 */
[----:B-1-34-:R-:W-:Y:S05]  /*129c0*/  CALL.REL.NOINC `($__internal_71_$__cuda_sm70_shflsync_idx_p) ;  /* 0x00000e0000007944 */ /* 0x01afea0003c00000 */
        /* <DEDUP_REMOVED lines=8> */
.L_x_4250:
[----:B------:R-:W-:Y:S01]  /*12a50*/  IMAD.MOV.U32 R183, RZ, RZ, R9 ;  /* 0x000000ffffb77224 */ /* 0x000fe200078e0009 */
[----:B--2---:R-:W-:Y:S01]  /*12a60*/  MOV R2, 0x2 ;  /* 0x0000000200027802 */ /* 0x004fe20000000f00 */
[----:B------:R-:W-:Y:S01]  /*12a70*/  IMAD.MOV.U32 R184, RZ, RZ, 0x181f ;  /* 0x0000181fffb87424 */ /* 0x000fe200078e00ff */
[----:B------:R-:W-:Y:S02]  /*12a80*/  MOV R3, 0x12aa0 ;  /* 0x00012aa000037802 */ /* 0x000fe40000000f00 */
[----:B-1-34-:R-:W-:Y:S05]  /*12a90*/  CALL.REL.NOINC `($__internal_71_$__cuda_sm70_shflsync_idx_p) ;  /* 0x00000d3000007944 */ /* 0x01afea0003c00000 */
[----:B------:R-:W-:Y:S01]  /*12aa0*/  MOV R8, R183 ;  /* 0x000000b700087202 */ /* 0x000fe20000000f00 */
[----:B------:R-:W-:Y:S05]  /*12ab0*/  BRA `(.L_x_4327) ;  /* 0xffffac4000007947 */ /* 0x000fea000383ffff */
.L_x_4251:
[----:B------:R-:W-:Y:S01]  /*12ac0*/  IMAD.MOV.U32 R183, RZ, RZ, R11 ;  /* 0x000000ffffb77224 */ /* 0x000fe200078e000b */
[----:B--2---:R-:W-:Y:S01]  /*12ad0*/  MOV R2, 0x2 ;  /* 0x0000000200027802 */ /* 0x004fe20000000f00 */
[----:B------:R-:W-:Y:S01]  /*12ae0*/  IMAD.MOV.U32 R184, RZ, RZ, 0x181f ;  /* 0x0000181fffb87424 */ /* 0x000fe200078e00ff */
[----:B------:R-:W-:Y:S02]  /*12af0*/  MOV R3, 0x12b10 ;  /* 0x00012b1000037802 */ /* 0x000fe40000000f00 */
[----:B-1-34-:R-:W-:Y:S05]  /*12b00*/  CALL.REL.NOINC `($__internal_71_$__cuda_sm70_shflsync_idx_p) ;  /* 0x00000cc000007944 */ /* 0x01afea0003c00000 */
[----:B------:R-:W-:Y:S01]  /*12b10*/  MOV R0, R183 ;  /* 0x000000b700007202 */ /* 0x000fe20000000f00 */
[----:B------:R-:W-:Y:S05]  /*12b20*/  BRA `(.L_x_4328) ;  /* 0xffffabf000007947 */ /* 0x000fea000383ffff */
.L_x_4254:
[----:B------:R-:W-:Y:S01]  /*12b30*/  IMAD.MOV.U32 R183, RZ, RZ, R9 ;  /* 0x000000ffffb77224 */ /* 0x000fe200078e0009 */
[----:B---3--:R-:W-:Y:S01]  /*12b40*/  MOV R2, 0x3 ;  /* 0x0000000300027802 */ /* 0x008fe20000000f00 */
        /* <DEDUP_REMOVED lines=11> */
.L_x_4256:
[----:B------:R-:W-:Y:S01]  /*12c00*/  IMAD.MOV.U32 R183, RZ, RZ, R5 ;  /* 0x000000ffffb77224 */ /* 0x000fe200078e0005 */
[----:B------:R-:W-:Y:S01]  /*12c10*/  MOV R2, RZ ;  /* 0x000000ff00027202 */ /* 0x000fe20000000f00 */
[----:B------:R-:W-:Y:S01]  /*12c20*/  IMAD.MOV.U32 R184, RZ, RZ, 0x1c1f ;  /* 0x00001c1fffb87424 */ /* 0x000fe200078e00ff */
[----:B------:R-:W-:Y:S02]  /*12c30*/  MOV R3, 0x12c50 ;  /* 0x00012c5000037802 */ /* 0x000fe40000000f00 */
[----:B------:R-:W-:Y:S05]  /*12c40*/  CALL.REL.NOINC `($__internal_71_$__cuda_sm70_shflsync_idx_p) ;  /* 0x00000b8000007944 */ /* 0x000fea0003c00000 */
[----:B------:R-:W-:Y:S01]  /*12c50*/  MOV R4, R183 ;  /* 0x000000b700047202 */ /* 0x000fe20000000f00 */
[----:B------:R-:W-:Y:S05]  /*12c60*/  BRA `(.L_x_4330) ;  /* 0xffffaf6000007947 */ /* 0x000fea000383ffff */
.L_x_4257:
[----:B------:R-:W-:Y:S01]  /*12c70*/  IMAD.MOV.U32 R183, RZ, RZ, R12 ;  /* 0x000000ffffb77224 */ /* 0x000fe200078e000c */
[----:B------:R-:W-:Y:S01]  /*12c80*/  MOV R2, RZ ;  /* 0x000000ff00027202 */ /* 0x000fe20000000f00 */
[----:B------:R-:W-:Y:S01]  /*12c90*/  IMAD.MOV.U32 R184, RZ, RZ, 0x1c1f ;  /* 0x00001c1fffb87424 */ /* 0x000fe200078e00ff */
[----:B------:R-:W-:Y:S02]  /*12ca0*/  MOV R3, 0x12cc0 ;  /* 0x00012cc000037802 */ /* 0x000fe40000000f00 */
[----:B-12---:R-:W-:Y:S05]  /*12cb0*/  CALL.REL.NOINC `($__internal_71_$__cuda_sm70_shflsync_idx_p) ;  /* 0x00000b1000007944 */ /* 0x006fea0003c00000 */
[----:B------:R-:W-:Y:S01]  /*12cc0*/  MOV R0, R183 ;  /* 0x000000b700007202 */ /* 0x000fe20000000f00 */
[----:B------:R-:W-:Y:S05]  /*12cd0*/  BRA `(.L_x_4331) ;  /* 0xffffaf1000007947 */ /* 0x000fea000383ffff */
.L_x_4260:
[----:B------:R-:W-:Y:S01]  /*12ce0*/  IMAD.MOV.U32 R183, RZ, RZ, R5 ;  /* 0x000000ffffb77224 */ /* 0x000fe200078e0005 */
[----:B----4-:R-:W-:Y:S01]  /*12cf0*/  MOV R2, 0x1 ;  /* 0x0000000100027802 */ /* 0x010fe20000000f00 */
[----:B------:R-:W-:Y:S01]  /*12d00*/  IMAD.MOV.U32 R184, RZ, RZ, 0x1c1f ;  /* 0x00001c1fffb87424 */ /* 0x000fe200078e00ff */
[----:B------:R-:W-:-:S02]  /*12d10*/  MOV R3, 0x12d30 ;  /* 0x00012d3000037802 */ /* 0x000fc40000000f00 */
[----:B-123--:R-:W-:Y:S05]  /*12d20*/  CALL.REL.NOINC `($__internal_71_$__cuda_sm70_shflsync_idx_p) ;  /* 0x00000aa000007944 */ /* 0x00efea0003c00000 */
        /* <DEDUP_REMOVED lines=8> */
.L_x_4264:
[----:B------:R-:W-:Y:S01]  /*12db0*/  IMAD.MOV.U32 R183, RZ, RZ, R9 ;  /* 0x000000ffffb77224 */ /* 0x000fe200078e0009 */
[----:B------:R-:W-:Y:S01]  /*12dc0*/  MOV R2, RZ ;  /* 0x000000ff00027202 */ /* 0x000fe20000000f00 */
[----:B------:R-:W-:Y:S01]  /*12dd0*/  IMAD.MOV.U32 R184, RZ, RZ, 0x181f ;  /* 0x0000181fffb87424 */ /* 0x000fe200078e00ff */
[----:B------:R-:W-:Y:S02]  /*12de0*/  MOV R3, 0x12e00 ;  /* 0x00012e0000037802 */ /* 0x000fe40000000f00 */
[----:B------:R-:W-:Y:S05]  /*12df0*/  CALL.REL.NOINC `($__internal_71_$__cuda_sm70_shflsync_idx_p) ;  /* 0x000009d000007944 */ /* 0x000fea0003c00000 */
[----:B------:R-:W-:Y:S01]  /*12e00*/  MOV R8, R183 ;  /* 0x000000b700087202 */ /* 0x000fe20000000f00 */
[----:B------:R-:W-:Y:S05]  /*12e10*/  BRA `(.L_x_4333) ;  /* 0xffffc43000007947 */ /* 0x000fea000383ffff */
.L_x_4265:
[----:B------:R-:W-:Y:S01]  /*12e20*/  IMAD.MOV.U32 R183, RZ, RZ, R12 ;  /* 0x000000ffffb77224 */ /* 0x000fe200078e000c */
[----:B------:R-:W-:Y:S01]  /*12e30*/  MOV R2, RZ ;  /* 0x000000ff00027202 */ /* 0x000fe20000000f00 */
[----:B------:R-:W-:Y:S01]  /*12e40*/  IMAD.MOV.U32 R184, RZ, RZ, 0x181f ;  /* 0x0000181fffb87424 */ /* 0x000fe200078e00ff */
[----:B------:R-:W-:Y:S02]  /*12e50*/  MOV R3, 0x12e70 ;  /* 0x00012e7000037802 */ /* 0x000fe40000000f00 */
[----:B-12---:R-:W-:Y:S05]  /*12e60*/  CALL.REL.NOINC `($__internal_71_$__cuda_sm70_shflsync_idx_p) ;  /* 0x0000096000007944 */ /* 0x006fea0003c00000 */
[----:B------:R-:W-:Y:S01]  /*12e70*/  MOV R0, R183 ;  /* 0x000000b700007202 */ /* 0x000fe20000000f00 */
[----:B------:R-:W-:Y:S05]  /*12e80*/  BRA `(.L_x_4334) ;  /* 0xffffc3e000007947 */ /* 0x000fea000383ffff */
.L_x_4268:
        /* <DEDUP_REMOVED lines=13> */
.L_x_4271:
[----:B------:R-:W-:Y:S01]  /*12f60*/  IMAD.MOV.U32 R183, RZ, RZ, R9 ;  /* 0x000000ffffb77224 */ /* 0x000fe200078e0009 */
[----:B-1----:R-:W-:Y:S01]  /*12f70*/  MOV R2, 0x2 ;  /* 0x0000000200027802 */ /* 0x002fe20000000f00 */
[----:B------:R-:W-:Y:S01]  /*12f80*/  IMAD.MOV.U32 R184, RZ, RZ, 0x181f ;  /* 0x0000181fffb87424 */ /* 0x000fe200078e00ff */
[----:B------:R-:W-:Y:S02]  /*12f90*/  MOV R3, 0x12fb0 ;  /* 0x00012fb000037802 */ /* 0x000fe40000000f00 */
[----:B--234-:R-:W-:Y:S05]  /*12fa0*/  CALL.REL.NOINC `($__internal_71_$__cuda_sm70_shflsync_idx_p) ;  /* 0x0000082000007944 */ /* 0x01cfea0003c00000 */
[----:B------:R-:W-:Y:S01]  /*12fb0*/  MOV R8, R183 ;  /* 0x000000b700087202 */ /* 0x000fe20000000f00 */
[----:B------:R-:W-:Y:S05]  /*12fc0*/  BRA `(.L_x_4336) ;  /* 0xffffc58000007947 */ /* 0x000fea000383ffff */
.L_x_4272:
[----:B------:R-:W-:Y:S01]  /*12fd0*/  IMAD.MOV.U32 R183, RZ, RZ, R12 ;  /* 0x000000ffffb77224 */ /* 0x000fe200078e000c */
[----:B------:R-:W-:Y:S01]  /*12fe0*/  MOV R2, 0x2 ;  /* 0x0000000200027802 */ /* 0x000fe20000000f00 */
[----:B------:R-:W-:Y:S01]  /*12ff0*/  IMAD.MOV.U32 R184, RZ, RZ, 0x181f ;  /* 0x0000181fffb87424 */ /* 0x000fe200078e00ff */
[----:B------:R-:W-:Y:S02]  /*13000*/  MOV R3, 0x13020 ;  /* 0x0001302000037802 */ /* 0x000fe40000000f00 */
[----:B-1234-:R-:W-:Y:S05]  /*13010*/  CALL.REL.NOINC `($__internal_71_$__cuda_sm70_shflsync_idx_p) ;  /* 0x000007b000007944 */ /* 0x01efea0003c00000 */
[----:B------:R-:W-:Y:S01]  /*13020*/  MOV R0, R183 ;  /* 0x000000b700007202 */ /* 0x000fe20000000f00 */
[----:B------:R-:W-:Y:S05]  /*13030*/  BRA `(.L_x_4337) ;  /* 0xffffc53000007947 */ /* 0x000fea000383ffff */
.L_x_4275:
[----:B------:R-:W-:Y:S01]  /*13040*/  IMAD.MOV.U32 R183, RZ, RZ, R9 ;  /* 0x000000ffffb77224 */ /* 0x000fe200078e0009 */
[----:B-1----:R-:W-:Y:S01]  /*13050*/  MOV R2, 0x3 ;  /* 0x0000000300027802 */ /* 0x002fe20000000f00 */
[----:B------:R-:W-:Y:S01]  /*13060*/  IMAD.MOV.U32 R184, RZ, RZ, 0x181f ;  /* 0x0000181fffb87424 */ /* 0x000fe200078e00ff */
[----:B------:R-:W-:-:S02]  /*13070*/  MOV R3, 0x13090 ;  /* 0x0001309000037802 */ /* 0x000fc40000000f00 */
[----:B--234-:R-:W-:Y:S05]  /*13080*/  CALL.REL.NOINC `($__internal_71_$__cuda_sm70_shflsync_idx_p) ;  /* 0x0000074000007944 */ /* 0x01cfea0003c00000 */
        /* <DEDUP_REMOVED lines=8> */
.L_x_4277:
[----:B------:R-:W-:Y:S01]  /*13110*/  IMAD.MOV.U32 R183, RZ, RZ, R78 ;  /* 0x000000ffffb77224 */ /* 0x000fe200078e004e */
[----:B------:R-:W-:Y:S01]  /*13120*/  MOV R2, RZ ;  /* 0x000000ff00027202 */ /* 0x000fe20000000f00 */
[----:B------:R-:W-:Y:S01]  /*13130*/  IMAD.MOV.U32 R184, RZ, RZ, 0x1f ;  /* 0x0000001fffb87424 */ /* 0x000fe200078e00ff */
[----:B------:R-:W-:Y:S02]  /*13140*/  MOV R3, 0x13160 ;  /* 0x0001316000037802 */ /* 0x000fe40000000f00 */
[----:B-1----:R-:W-:Y:S05]  /*13150*/  CALL.REL.NOINC `($__internal_71_$__cuda_sm70_shflsync_idx_p) ;  /* 0x0000067000007944 */ /* 0x002fea0003c00000 */
[----:B------:R-:W-:Y:S01]  /*13160*/  MOV R9, R183 ;  /* 0x000000b700097202 */ /* 0x000fe20000000f00 */
[----:B------:R-:W-:Y:S05]  /*13170*/  BRA `(.L_x_4339) ;  /* 0xffffc76000007947 */ /* 0x000fea000383ffff */
.L_x_4278:
[----:B------:R-:W-:Y:S01]  /*13180*/  IMAD.MOV.U32 R183, RZ, RZ, R78 ;  /* 0x000000ffffb77224 */ /* 0x000fe200078e004e */
[----:B------:R-:W-:Y:S01]  /*13190*/  MOV R2, 0x1 ;  /* 0x0000000100027802 */ /* 0x000fe20000000f00 */
[----:B------:R-:W-:Y:S01]  /*131a0*/  IMAD.MOV.U32 R184, RZ, RZ, 0x1f ;  /* 0x0000001fffb87424 */ /* 0x000fe200078e00ff */
[----:B------:R-:W-:Y:S02]  /*131b0*/  MOV R3, 0x131d0 ;  /* 0x000131d000037802 */ /* 0x000fe40000000f00 */
[----:B-123--:R-:W-:Y:S05]  /*131c0*/  CALL.REL.NOINC `($__internal_71_$__cuda_sm70_shflsync_idx_p) ;  /* 0x0000060000007944 */ /* 0x00efea0003c00000 */
[----:B------:R-:W-:Y:S01]  /*131d0*/  MOV R8, R183 ;  /* 0x000000b700087202 */ /* 0x000fe20000000f00 */
[----:B------:R-:W-:Y:S05]  /*131e0*/  BRA `(.L_x_4340) ;  /* 0xffffc71000007947 */ /* 0x000fea000383ffff */
.L_x_4279:
[----:B------:R-:W-:Y:S02]  /*131f0*/  MOV R2, 0x1 ;  /* 0x0000000100027802 */ /* 0x000fe40000000f00 */
[----:B------:R-:W-:-:S02]  /*13200*/  MOV R3, 0x13220 ;  /* 0x0001322000037802 */ /* 0x000fc40000000f00 */
[----:B--234-:R-:W-:Y:S05]  /*13210*/  CALL.REL.NOINC `($__internal_72_$__cuda_sm70_shflsync_up_p) ;  /* 0x0000061000007944 */ /* 0x01cfea0003c00000 */
[----:B------:R-:W-:Y:S05]  /*13220*/  BRA `(.L_x_4341) ;  /* 0xffffc7f000007947 */ /* 0x000fea000383ffff */
.L_x_4280:
[----:B------:R-:W-:Y:S02]  /*13230*/  MOV R2, 0x2 ;  /* 0x0000000200027802 */ /* 0x000fe40000000f00 */
[----:B------:R-:W-:-:S02]  /*13240*/  MOV R3, 0x13260 ;  /* 0x0001326000037802 */ /* 0x000fc40000000f00 */
[----:B--23--:R-:W-:Y:S05]  /*13250*/  CALL.REL.NOINC `($__internal_72_$__cuda_sm70_shflsync_up_p) ;  /* 0x000005d000007944 */ /* 0x00cfea0003c00000 */
        /* <DEDUP_REMOVED lines=24> */
.L_x_4284:
[----:B------:R-:W-:Y:S02]  /*133e0*/  MOV R2, 0x1 ;  /* 0x0000000100027802 */ /* 0x000fe40000000f00 */
[----:B------:R-:W-:Y:S02]  /*133f0*/  MOV R3, 0x13410 ;  /* 0x0001341000037802 */ /* 0x000fe40000000f00 */
[----:B------:R-:W-:Y:S05]  /*13400*/  CALL.REL.NOINC `($__internal_72_$__cuda_sm70_shflsync_up_p) ;  /* 0x0000042000007944 */ /* 0x000fea0003c00000 */
[----:B------:R-:W-:Y:S01]  /*13410*/  MOV R2, R4 ;  /* 0x0000000400027202 */ /* 0x000fe20000000f00 */
[----:B------:R-:W-:Y:S05]  /*13420*/  BRA `(.L_x_4343) ;  /* 0xffffc84000007947 */ /* 0x000fea000383ffff */
.L_x_4285:
[----:B------:R-:W-:Y:S02]  /*13430*/  MOV R2, 0x2 ;  /* 0x0000000200027802 */ /* 0x000fe40000000f00 */
[----:B------:R-:W-:Y:S02]  /*13440*/  MOV R3, 0x13460 ;  /* 0x0001346000037802 */ /* 0x000fe40000000f00 */
        /* <DEDUP_REMOVED lines=25> */
.L_x_4287:
[----:B------:R-:W-:Y:S02]  /*135e0*/  SEL R0, RZ, 0x1, P0 ;  /* 0x00000001ff007807 */ /* 0x000fe40000000000 */
[----:B------:R-:W-:Y:S02]  /*135f0*/  MOV R2, 0x13610 ;  /* 0x0001361000027802 */ /* 0x000fe40000000f00 */
[----:B-1----:R-:W-:Y:S05]  /*13600*/  CALL.REL.NOINC `($__internal_73_$__cuda_sm70_votesync_ballot) ;  /* 0x0000029000007944 */ /* 0x002fea0003c00000 */
[----:B------:R-:W-:Y:S01]  /*13610*/  MOV R5, R0 ;  /* 0x0000000000057202 */ /* 0x000fe20000000f00 */
[----:B------:R-:W-:Y:S05]  /*13620*/  BRA `(.L_x_4345) ;  /* 0xffffc7d000007947 */ /* 0x000fea000383ffff */
.L_x_4288:
[----:B------:R-:W-:Y:S01]  /*13630*/  IMAD.MOV.U32 R183, RZ, RZ, R6 ;  /* 0x000000ffffb77224 */ /* 0x000fe200078e0006 */
[----:B------:R-:W-:Y:S01]  /*13640*/  MOV R2, R0 ;  /* 0x0000000000027202 */ /* 0x000fe20000000f00 */
[----:B------:R-:W-:Y:S01]  /*13650*/  IMAD.MOV.U32 R184, RZ, RZ, 0x1f ;  /* 0x0000001fffb87424 */ /* 0x000fe200078e00ff */
[----:B------:R-:W-:Y:S02]  /*13660*/  MOV R3, 0x13680 ;  /* 0x0001368000037802 */ /* 0x000fe40000000f00 */
[----:B-1----:R-:W-:Y:S05]  /*13670*/  CALL.REL.NOINC `($__internal_71_$__cuda_sm70_shflsync_idx_p) ;  /* 0x0000015000007944 */ /* 0x002fea0003c00000 */
[----:B------:R-:W-:Y:S01]  /*13680*/  IMAD.MOV.U32 R10, RZ, RZ, R183 ;  /* 0x000000ffff0a7224 */ /* 0x000fe200078e00b7 */
[----:B------:R-:W-:Y:S01]  /*13690*/  MOV R2, R0 ;  /* 0x0000000000027202 */ /* 0x000fe20000000f00 */
[----:B------:R-:W-:Y:S01]  /*136a0*/  IMAD.MOV.U32 R183, RZ, RZ, R7 ;  /* 0x000000ffffb77224 */ /* 0x000fe200078e0007 */
[----:B------:R-:W-:-:S02]  /*136b0*/  MOV R184, 0x1f ;  /* 0x0000001f00b87802 */ /* 0x000fc40000000f00 */
[----:B------:R-:W-:Y:S02]  /*136c0*/  MOV R3, 0x136e0 ;  /* 0x000136e000037802 */ /* 0x000fe40000000f00 */
[----:B------:R-:W-:Y:S05]  /*136d0*/  CALL.REL.NOINC `($__internal_71_$__cuda_sm70_shflsync_idx_p) ;  /* 0x000000f000007944 */ /* 0x000fea0003c00000 */
[----:B------:R-:W-:Y:S01]  /*136e0*/  MOV R7, R183 ;  /* 0x000000b700077202 */ /* 0x000fe20000000f00 */
[----:B------:R-:W-:Y:S05]  /*136f0*/  BRA `(.L_x_4346) ;  /* 0xffffc75000007947 */ /* 0x000fea000383ffff */
.L_x_4291:
[----:B------:R-:W-:Y:S01]  /*13700*/  IMAD.MOV.U32 R183, RZ, RZ, R4 ;  /* 0x000000ffffb77224 */ /* 0x000fe200078e0004 */
[----:B------:R-:W-:Y:S01]  /*13710*/  MOV R2, R0 ;  /* 0x0000000000027202 */ /* 0x000fe20000000f00 */
[----:B------:R-:W-:Y:S01]  /*13720*/  IMAD.MOV.U32 R184, RZ, RZ, 0x1f ;  /* 0x0000001fffb87424 */ /* 0x000fe200078e00ff */
[----:B------:R-:W-:Y:S02]  /*13730*/  MOV R3, 0x13750 ;  /* 0x0001375000037802 */ /* 0x000fe40000000f00 */
[----:B-1-34-:R-:W-:Y:S05]  /*13740*/  CALL.REL.NOINC `($__internal_71_$__cuda_sm70_shflsync_idx_p) ;  /* 0x0000008000007944 */ /* 0x01afea0003c00000 */
[----:B------:R-:W-:Y:S01]  /*13750*/  MOV R11, R183 ;  /* 0x000000b7000b7202 */ /* 0x000fe20000000f00 */
[----:B------:R-:W-:Y:S05]  /*13760*/  BRA `(.L_x_4290) ;  /* 0xffffc74000007947 */ /* 0x000fea000383ffff */
        .weak           $__internal_70_$__cuda_sm70_shflsync_bfly_p
        .type           $__internal_70_$__cuda_sm70_shflsync_bfly_p,@function
        .size           $__internal_70_$__cuda_sm70_shflsync_bfly_p,($__internal_71_$__cuda_sm70_shflsync_idx_p - $__internal_70_$__cuda_sm70_shflsync_bfly_p)
$__internal_70_$__cuda_sm70_shflsync_bfly_p:
[----:B------:R-:W-:Y:S02]  /*13770*/  MOV R149, 0xffffffff ;  /* 0xffffffff00957802 */ /* 0x000fe40000000f00 */
[----:B------:R-:W-:Y:S02]  /*13780*/  MOV R3, 0x1f ;  /* 0x0000001f00037802 */ /* 0x000fe40000000f00 */
[----:B------:R-:W-:Y:S04]  /*13790*/  WARPSYNC R149 ;  /* 0x0000009500007348 */ /* 0x000fe80003800000 */
[----:B------:R1:W2:Y:S02]  /*137a0*/  SHFL.BFLY PT, R0, R128, R0, R3 ;  /* 0x0c00000080007389 */ /* 0x0002a400000e0003 */
[----:B-1----:R-:W-:-:S04]  /*137b0*/  MOV R3, 0x0 ;  /* 0x0000000000037802 */ /* 0x002fc80000000f00 */
[----:B--2---:R-:W-:Y:S05]  /*137c0*/  RET.REL.NODEC R2 `(_ZN7cutlass13device_kernelIN5flash19enable_sm80_to_sm89INS1_16FlashAttnFwdSm80INS1_25CollectiveMainloopFwdSm80ILi8ELi1ELb0EN4cute5tupleIJNS5_1CILi128EEENS7_ILi64EEENS7_ILi192EEEEEELi192ENS_6half_tEfNS_4arch4Sm80ELb1ELb0ELb0ELb1ELb1ELb0ELb1ELb1EEENS1_21CollectiveEpilogueFwdINS6_IJS8_SA_S9_EEENS6_IJNS7_ILi1EEESI_SI_EEESC_SE_Li256ELb1ELb1ELb1ELb0EEENS1_36VarlenDynamicPersistentTileSchedulerILi128ELi64ELi256ELi256ELb1ELb1ELb0ELb1ELb1ELb1EEEEEEEEEvNT_6ParamsE) ;  /* 0xfffec83002007950 */ /* 0x004fea0003c3ffff */
        .weak           $__internal_71_$__cuda_sm70_shflsync_idx_p
        .type           $__internal_71_$__cuda_sm70_shflsync_idx_p,@function
        .size           $__internal_71_$__cuda_sm70_shflsync_idx_p,($__internal_72_$__cuda_sm70_shflsync_up_p - $__internal_71_$__cuda_sm70_shflsync_idx_p)
$__internal_71_$__cuda_sm70_shflsync_idx_p:
[----:B------:R-:W-:-:S04]  /*137d0*/  MOV R214, 0xffffffff ;  /* 0xffffffff00d67802 */ /* 0x000fc80000000f00 */
[----:B------:R-:W-:Y:S04]  /*137e0*/  WARPSYNC R214 ;  /* 0x000000d600007348 */ /* 0x000fe80003800000 */
[----:B------:R1:W2:Y:S02]  /*137f0*/  SHFL.IDX PT, R183, R183, R2, R184 ;  /* 0x00000002b7b77389 */ /* 0x0002a400000e00b8 */
[----:B-1----:R-:W-:Y:S02]  /*13800*/  MOV R2, R3 ;  /* 0x0000000300027202 */ /* 0x002fe40000000f00 */
[----:B------:R-:W-:-:S04]  /*13810*/  MOV R3, 0x0 ;  /* 0x0000000000037802 */ /* 0x000fc80000000f00 */
[----:B--2---:R-:W-:Y:S05]  /*13820*/  RET.REL.NODEC R2 `(_ZN7cutlass13device_kernelIN5flash19enable_sm80_to_sm89INS1_16FlashAttnFwdSm80INS1_25CollectiveMainloopFwdSm80ILi8ELi1ELb0EN4cute5tupleIJNS5_1CILi128EEENS7_ILi64EEENS7_ILi192EEEEEELi192ENS_6half_tEfNS_4arch4Sm80ELb1ELb0ELb0ELb1ELb1ELb0ELb1ELb1EEENS1_21CollectiveEpilogueFwdINS6_IJS8_SA_S9_EEENS6_IJNS7_ILi1EEESI_SI_EEESC_SE_Li256ELb1ELb1ELb1ELb0EEENS1_36VarlenDynamicPersistentTileSchedulerILi128ELi64ELi256ELi256ELb1ELb1ELb0ELb1ELb1ELb1EEEEEEEEEvNT_6ParamsE) ;  /* 0xfffec7d002007950 */ /* 0x004fea0003c3ffff */
        .weak           $__internal_72_$__cuda_sm70_shflsync_up_p
        .type           $__internal_72_$__cuda_sm70_shflsync_up_p,@function
        .size           $__internal_72_$__cuda_sm70_shflsync_up_p,($__internal_73_$__cuda_sm70_votesync_ballot - $__internal_72_$__cuda_sm70_shflsync_up_p)
$__internal_72_$__cuda_sm70_shflsync_up_p:
[----:B------:R-:W-:Y:S02]  /*13830*/  IMAD.MOV.U32 R4, RZ, RZ, RZ ;  /* 0x000000ffff047224 */ /* 0x000fe400078e00ff */
[----:B------:R-:W-:-:S04]  /*13840*/  IMAD.MOV.U32 R10, RZ, RZ, -0x1 ;  /* 0xffffffffff0a7424 */ /* 0x000fc800078e00ff */
[----:B------:R-:W-:Y:S04]  /*13850*/  WARPSYNC R10 ;  /* 0x0000000a00007348 */ /* 0x000fe80003800000 */
[----:B------:R1:W2:Y:S02]  /*13860*/  SHFL.UP PT, R4, R0, R2, R4 ;  /* 0x0400000200047389 */ /* 0x0002a400000e0004 */
[----:B-1----:R-:W-:Y:S02]  /*13870*/  MOV R2, R3 ;  /* 0x0000000300027202 */ /* 0x002fe40000000f00 */
[----:B------:R-:W-:-:S04]  /*13880*/  MOV R3, 0x0 ;  /* 0x0000000000037802 */ /* 0x000fc80000000f00 */
[----:B--2---:R-:W-:Y:S05]  /*13890*/  RET.REL.NODEC R2 `(_ZN7cutlass13device_kernelIN5flash19enable_sm80_to_sm89INS1_16FlashAttnFwdSm80INS1_25CollectiveMainloopFwdSm80ILi8ELi1ELb0EN4cute5tupleIJNS5_1CILi128EEENS7_ILi64EEENS7_ILi192EEEEEELi192ENS_6half_tEfNS_4arch4Sm80ELb1ELb0ELb0ELb1ELb1ELb0ELb1ELb1EEENS1_21CollectiveEpilogueFwdINS6_IJS8_SA_S9_EEENS6_IJNS7_ILi1EEESI_SI_EEESC_SE_Li256ELb1ELb1ELb1ELb0EEENS1_36VarlenDynamicPersistentTileSchedulerILi128ELi64ELi256ELi256ELb1ELb1ELb0ELb1ELb1ELb1EEEEEEEEEvNT_6ParamsE) ;  /* 0xfffec76002007950 */ /* 0x004fea0003c3ffff */
        .weak           $__internal_73_$__cuda_sm70_votesync_ballot
        .type           $__internal_73_$__cuda_sm70_votesync_ballot,@function
        .size           $__internal_73_$__cuda_sm70_votesync_ballot,(.L_x_6265 - $__internal_73_$__cuda_sm70_votesync_ballot)
$__internal_73_$__cuda_sm70_votesync_ballot:
[----:B------:R-:W-:Y:S01]  /*138a0*/  ISETP.NE.U32.AND P0, PT, R0, 0x1, PT ;  /* 0x000000010000780c */ /* 0x000fe20003f05070 */
[----:B------:R-:W-:-:S04]  /*138b0*/  IMAD.MOV.U32 R3, RZ, RZ, -0x1 ;  /* 0xffffffffff037424 */ /* 0x000fc800078e00ff */
[----:B------:R-:W-:Y:S08]  /*138c0*/  WARPSYNC R3 ;  /* 0x0000000300007348 */ /* 0x000ff00003800000 */
[----:B------:R-:W-:-:S04]  /*138d0*/  VOTE.ANY R0, PT, !P0 ;  /* 0x0000000000007806 */ /* 0x000fc800040e0100 */
[----:B------:R-:W-:Y:S01]  /*138e0*/  LOP3.LUT R0, R0, R3, RZ, 0xc0, !PT ;  /* 0x0000000300007212 */ /* 0x000fe200078ec0ff */
[----:B------:R-:W-:-:S04]  /*138f0*/  IMAD.MOV.U32 R3, RZ, RZ, 0x0 ;  /* 0x00000000ff037424 */ /* 0x000fc800078e00ff */
[----:B------:R-:W-:Y:S05]  /*13900*/  RET.REL.NODEC R2 `(_ZN7cutlass13device_kernelIN5flash19enable_sm80_to_sm89INS1_16FlashAttnFwdSm80INS1_25CollectiveMainloopFwdSm80ILi8ELi1ELb0EN4cute5tupleIJNS5_1CILi128EEENS7_ILi64EEENS7_ILi192EEEEEELi192ENS_6half_tEfNS_4arch4Sm80ELb1ELb0ELb0ELb1ELb1ELb0ELb1ELb1EEENS1_21CollectiveEpilogueFwdINS6_IJS8_SA_S9_EEENS6_IJNS7_ILi1EEESI_SI_EEESC_SE_Li256ELb1ELb1ELb1ELb0EEENS1_36VarlenDynamicPersistentTileSchedulerILi128ELi64ELi256ELi256ELb1ELb1ELb0ELb1ELb1ELb1EEEEEEEEEvNT_6ParamsE) ;  /* 0xfffec6f002007950 */ /* 0x000fea0003c3ffff */
.L_x_4347:
        /* <DEDUP_REMOVED lines=15> */
.L_x_6265:


//--------------------- .text._ZN7cutlass13device_kernelIN5flash19enable_sm80_to_sm89INS1_16FlashAttnFwdSm80INS1_25CollectiveMainloopFwdSm80ILi8ELi1ELb0EN4cute5tupleIJNS5_1CILi128EEENS7_ILi64EEENS7_ILi192EEEEEELi192ENS_6half_tEfNS_4arch4Sm80ELb1ELb0ELb0ELb1ELb1ELb1ELb1ELb1EEENS1_21CollectiveEpilogueFwdINS6_IJS8_SA_S9_EEENS6_IJNS7_ILi1EEESI_SI_EEESC_SE_Li256ELb1ELb1ELb1ELb0EEENS1_36VarlenDynamicPersistentTileSchedulerILi128ELi64ELi256ELi256ELb1ELb1ELb0ELb1ELb1ELb1EEEEEEEEEvNT_6ParamsE --------------------------
	.section	.text._ZN7cutlass13device_kernelIN5flash19enable_sm80_to_sm89INS1_16FlashAttnFwdSm80INS1_25CollectiveMainloopFwdSm80ILi8ELi1ELb0EN4cute5tupleIJNS5_1CILi128EEENS7_ILi64EEENS7_ILi192EEEEEELi192ENS_6half_tEfNS_4arch4Sm80ELb1ELb0ELb0ELb1ELb1ELb1ELb1ELb1EEENS1_21CollectiveEpilogueFwdINS6_IJS8_SA_S9_EEENS6_IJNS7_ILi1EEESI_SI_EEESC_SE_Li256ELb1ELb1ELb1ELb0EEENS1_36VarlenDynamicPersistentTileSchedulerILi128ELi64ELi256ELi256ELb1ELb1ELb0ELb1ELb1ELb1EEEEEEEEEvNT_6ParamsE,"ax",@progbits
	.sectioninfo	@"SHI_REGISTERS=255"
	.align	128
.text._ZN7cutlass13device_kernelIN5flash19enable_sm80_to_sm89INS1_16FlashAttnFwdSm80INS1_25CollectiveMainloopFwdSm80ILi8ELi1ELb0EN4cute5tupleIJNS5_1CILi128EEENS7_ILi64EEENS7_ILi192EEEEEELi192ENS_6half_tEfNS_4arch4Sm80ELb1ELb0ELb0ELb1ELb1ELb1ELb1ELb1EEENS1_21CollectiveEpilogueFwdINS6_IJS8_SA_S9_EEENS6_IJNS7_ILi1EEESI_SI_EEESC_SE_Li256ELb1ELb1ELb1ELb0EEENS1_36VarlenDynamicPersistentTileSchedulerILi128ELi64ELi256ELi256ELb1ELb1ELb0ELb1ELb1ELb1EEEEEEEEEvNT_6ParamsE:
        .type           _ZN7cutlass13device_kernelIN5flash19enable_sm80_to_sm89INS1_16FlashAttnFwdSm80INS1_25CollectiveMainloopFwdSm80ILi8ELi1ELb0EN4cute5tupleIJNS5_1CILi128EEENS7_ILi64EEENS7_ILi192EEEEEELi192ENS_6half_tEfNS_4arch4Sm80ELb1ELb0ELb0ELb1ELb1ELb1ELb1ELb1EEENS1_21CollectiveEpilogueFwdINS6_IJS8_SA_S9_EEENS6_IJNS7_ILi1EEESI_SI_EEESC_SE_Li256ELb1ELb1ELb1ELb0EEENS1_36VarlenDynamicPersistentTileSchedulerILi128ELi64ELi256ELi256ELb1ELb1ELb0ELb1ELb1ELb1EEEEEEEEEvNT_6ParamsE,@function
        .size           _ZN7cutlass13device_kernelIN5flash19enable_sm80_to_sm89INS1_16FlashAttnFwdSm80INS1_25CollectiveMainloopFwdSm80ILi8ELi1ELb0EN4cute5tupleIJNS5_1CILi128EEENS7_ILi64EEENS7_ILi192EEEEEELi192ENS_6half_tEfNS_4arch4Sm80ELb1ELb0ELb0ELb1ELb1ELb1ELb1ELb1EEENS1_21CollectiveEpilogueFwdINS6_IJS8_SA_S9_EEENS6_IJNS7_ILi1EEESI_SI_EEESC_SE_Li256ELb1ELb1ELb1ELb0EEENS1_36VarlenDynamicPersistentTileSchedulerILi128ELi64ELi256ELi256ELb1ELb1ELb0ELb1ELb1ELb1EEEEEEEEEvNT_6ParamsE,(.L_x_6270 - _ZN7cutlass13device_kernelIN5flash19enable_sm80_to_sm89INS1_16FlashAttnFwdSm80INS1_25CollectiveMainloopFwdSm80ILi8ELi1ELb0EN4cute5tupleIJNS5_1CILi128EEENS7_ILi64EEENS7_ILi192EEEEEELi192ENS_6half_tEfNS_4arch4Sm80ELb1ELb0ELb0ELb1ELb1ELb1ELb1ELb1EEENS1_21CollectiveEpilogueFwdINS6_IJS8_SA_S9_EEENS6_IJNS7_ILi1EEESI_SI_EEESC_SE_Li256ELb1ELb1ELb1ELb0EEENS1_36VarlenDynamicPersistentTileSchedulerILi128ELi64ELi256ELi256ELb1ELb1ELb0ELb1ELb1ELb1EEEEEEEEEvNT_6ParamsE)
        .other          _ZN7cutlass13device_kernelIN5flash19enable_sm80_to_sm89INS1_16FlashAttnFwdSm80INS1_25CollectiveMainloopFwdSm80ILi8ELi1ELb0EN4cute5tupleIJNS5_1CILi128EEENS7_ILi64EEENS7_ILi192EEEEEELi192ENS_6half_tEfNS_4arch4Sm80ELb1ELb0ELb0ELb1ELb1ELb1ELb1ELb1EEENS1_21CollectiveEpilogueFwdINS6_IJS8_SA_S9_EEENS6_IJNS7_ILi1EEESI_SI_EEESC_SE_Li256ELb1ELb1ELb1ELb0EEENS1_36VarlenDynamicPersistentTileSchedulerILi128ELi64ELi256ELi256ELb1ELb1ELb0ELb1ELb1ELb1EEEEEEEEEvNT_6ParamsE,@"STO_CUDA_ENTRY STV_DEFAULT"
_ZN7cutlass13device_kernelIN5flash19enable_sm80_to_sm89INS1_16FlashAttnFwdSm80INS1_25CollectiveMainloopFwdSm80ILi8ELi1ELb0EN4cute5tupleIJNS5_1CILi128EEENS7_ILi64EEENS7_ILi192EEEEEELi192ENS_6half_tEfNS_4arch4Sm80ELb1ELb0ELb0ELb1ELb1ELb1ELb1ELb1EEENS1_21CollectiveEpilogueFwdINS6_IJS8_SA_S9_EEENS6_IJNS7_ILi1EEESI_SI_EEESC_SE_Li256ELb1ELb1ELb1ELb0EEENS1_36VarlenDynamicPersistentTileSchedulerILi128ELi64ELi256ELi256ELb1ELb1ELb0ELb1ELb1ELb1EEEEEEEEEvNT_6ParamsE:
        /* <DEDUP_REMOVED lines=52> */
.L_x_4353:
        /* <DEDUP_REMOVED lines=16> */
.L_x_4542:
        /* <DEDUP_REMOVED lines=16> */
.L_x_4543:
[----:B---3--:R-:W-:-:S05]  /*0540*/  IMAD R0, R0, c[0x0][0x538], RZ ;  /* 0x00014e0000007a24 */ /* 0x008fca00078e02ff */
[----:B------:R-:W-:-:S04]  /*0550*/  IADD3 R6, R0, R6, RZ ;  /* 0x0000000600067210 */ /* 0x000fc80007ffe0ff */
[----:B------:R-:W-:-:S13]  /*0560*/  ISETP.GT.AND P0, PT, R6, UR4, PT ;  /* 0x0000000406007c0c */ /* 0x000fda000bf04270 */
[----:B-12---:R-:W-:Y:S05]  /*0570*/  @!P0 BRA `(.L_x_4353) ;  /* 0xfffffdc000008947 */ /* 0x006fea000383ffff */
.L_x_4349:
[----:B------:R-:W-:-:S05]  /*0580*/  IADD3 R11, -R0, R6, RZ ;  /* 0x00000006000b7210 */ /* 0x000fca0007ffe1ff */
[----:B------:R-:W-:-:S05]  /*0590*/  IMAD R0, R4, c[0x0][0x538], R11 ;  /* 0x00014e0004007a24 */ /* 0x000fca00078e020b */
[----:B------:R-:W-:Y:S01]  /*05a0*/  ISETP.GT.AND P0, PT, R0, UR4, PT ;  /* 0x0000000400007c0c */ /* 0x000fe2000bf04270 */
[----:B------:R-:W-:-:S12]  /*05b0*/  BRA.DIV ~URZ, `(.L_x_4354) ;  /* 0x0001cf627f007947 */ /* 0x000fd8000b800000 */
[----:B------:R-:W-:-:S04]  /*05c0*/  VOTE.ANY R10, PT, !P0 ;  /* 0x00000000000a7806 */ /* 0x000fc800040e0100 */
.L_x_4544:
[----:B------:R-:W1:Y:S02]  /*05d0*/  POPC R5, R10 ;  /* 0x0000000a00057309 */ /* 0x000e640000000000 */
[----:B-12---:R-:W-:Y:S01]  /*05e0*/  IADD3 R247, R5, R7, RZ ;  /* 0x0000000705f77210 */ /* 0x006fe20007ffe0ff */
[----:B------:R-:W-:Y:S05]  /*05f0*/  BRA.DIV ~URZ, `(.L_x_4355) ;  /* 0x0001cf727f007947 */ /* 0x000fea000b800000 */
[----:B------:R1:W2:Y:S01]  /*0600*/  SHFL.IDX PT, R12, R9, R5, 0x1f ;  /* 0x00001f05090c7589 */ /* 0x0002a200000e0000 */
[----:B------:R-:W-:-:S03]  /*0610*/  MOV R6, RZ ;  /* 0x000000ff00067202 */ /* 0x000fc60000000f00 */
[----:B------:R1:W3:Y:S04]  /*0620*/  SHFL.IDX PT, R9, R8, R5, 0x1f ;  /* 0x00001f0508097589 */ /* 0x0002e800000e0000 */
.L_x_4545:
[----:B------:R-:W-:Y:S01]  /*0630*/  ISETP.NE.AND P0, PT, R10, RZ, PT ;  /* 0x000000ff0a00720c */ /* 0x000fe20003f05270 */
[----:B------:R-:W-:-:S12]  /*0640*/  BSSY B0, `(.L_x_4356) ;  /* 0x0000005000007945 */ /* 0x000fd80003800000 */
[----:B------:R-:W-:Y:S05]  /*0650*/  @!P0 BRA `(.L_x_4357) ;  /* 0x0000003000008947 */ /* 0x000fea0003800000 */
[----:B------:R-:W-:Y:S01]  /*0660*/  IADD3 R0, R5, -0x1, RZ ;  /* 0xffffffff05007810 */ /* 0x000fe20007ffe0ff */
[----:B------:R-:W-:Y:S05]  /*0670*/  BRA.DIV ~URZ, `(.L_x_4358) ;  /* 0x0001cfd27f007947 */ /* 0x000fea000b800000 */
[----:B------:R4:W1:Y:S02]  /*0680*/  SHFL.IDX PT, R6, R4, R0, 0x1f ;  /* 0x00001f0004067589 */ /* 0x00086400000e0000 */
.L_x_4357:
[----:B------:R-:W-:Y:S05]  /*0690*/  BSYNC B0 ;  /* 0x0000000000007941 */ /* 0x000fea0003800000 */
.L_x_4356:
        /* <DEDUP_REMOVED lines=67> */
.L_x_4360:
        /* <DEDUP_REMOVED lines=68> */
.L_x_4361:
[----:B------:R-:W-:Y:S05]  /*0f10*/  BSYNC B0 ;  /* 0x0000000000007941 */ /* 0x000fea0003800000 */
.L_x_4359:
[----:B------:R-:W-:-:S04]  /*0f20*/  LOP3.LUT R0, RZ, R0, RZ, 0x33, !PT ;  /* 0x00000000ff007212 */ /* 0x000fc800078e33ff */
[----:B------:R-:W-:Y:S01]  /*0f30*/  IADD3 R245, R0, R12, RZ ;  /* 0x0000000c00f57210 */ /* 0x000fe20007ffe0ff */
[----:B------:R-:W-:Y:S05]  /*0f40*/  BRA `(.L_x_4362) ;  /* 0x0000004000007947 */ /* 0x000fea0003800000 */
.L_x_4350:
[----:B--2---:R-:W-:Y:S01]  /*0f50*/  IMAD.MOV.U32 R245, RZ, RZ, RZ ;  /* 0x000000fffff57224 */ /* 0x004fe200078e00ff */
[----:B------:R-:W-:Y:S01]  /*0f60*/  MOV R246, RZ ;  /* 0x000000ff00f67202 */ /* 0x000fe20000000f00 */
[----:B------:R-:W-:Y:S01]  /*0f70*/  IMAD.U32 R244, RZ, RZ, UR4 ;  /* 0x00000004fff47e24 */ /* 0x000fe2000f8e00ff */
[----:B------:R-:W-:Y:S02]  /*0f80*/  MOV R247, c[0x0][0x53c] ;  /* 0x00014f0000f77a02 */ /* 0x000fe40000000f00 */
.L_x_4362:
[----:B------:R-:W-:Y:S01]  /*0f90*/  ISETP.NE.AND P0, PT, R13, RZ, PT ;  /* 0x000000ff0d00720c */ /* 0x000fe20003f05270 */
[----:B------:R-:W-:-:S12]  /*0fa0*/  WARPSYNC 0xffffffff ;  /* 0xffffffff00007948 */ /* 0x000fd80003800000 */
[----:B------:R1:W-:Y:S04]  /*0fb0*/  @!P0 STS.128 [0x18100], R244 ;  /* 0x018100f4ff008388 */ /* 0x0003e80000000c00 */
[----:B------:R-:W-:Y:S06]  /*0fc0*/  BAR.ARV 0x5, 0x100 ;  /* 0x0144000000007b1d */ /* 0x000fec0000002000 */
.L_x_4348:
        /* <DEDUP_REMOVED lines=72> */
[----:B------:R-:W-:Y:S01]  /*1450*/  IMAD.SHL.U32 R140, R248, 0x4, RZ ;  /* 0x00000004f88c7824 */ /* 0x000fe200078e00ff */
        /* <DEDUP_REMOVED lines=41> */
[-CC-:B------:R-:W-:Y:S02]  /*16f0*/  IADD3 R17, R9, R3.reuse, R229.reuse ;  /* 0x0000000309117210 */ /* 0x180fe40007ffe0e5 */
        /* <DEDUP_REMOVED lines=33> */
[C---:B------:R-:W-:Y:S02]  /*1910*/  IADD3 R182, R147.reuse, 0x20, RZ ;  /* 0x0000002093b67810 */ /* 0x040fe40007ffe0ff */
[----:B--2---:R-:W-:Y:S01]  /*1920*/  SHF.R.S32.HI R3, RZ, 0x1f, R144 ;  /* 0x0000001fff037819 */ /* 0x004fe20000011490 */
[----:B------:R1:W-:Y:S01]  /*1930*/  STL [R1+0x30], R9 ;  /* 0x0000300901007387 */ /* 0x0003e20000100800 */
[----:B------:R-:W-:Y:S02]  /*1940*/  SEL R0, R14, 0xffffffc0, !P3 ;  /* 0xffffffc00e007807 */ /* 0x000fe40005800000 */
[C---:B------:R-:W-:Y:S01]  /*1950*/  @P4 IADD3 R182, R147.reuse, -0x20, RZ ;  /* 0xffffffe093b64810 */ /* 0x040fe20007ffe0ff */
        /* <DEDUP_REMOVED lines=27> */
[----:B------:R-:W-:Y:S01]  /*1b10*/  IADD3 R33, R243, 0x28, RZ ;  /* 0x00000028f3217810 */ /* 0x000fe20007ffe0ff */
[----:B------:R-:W-:Y:S01]  /*1b20*/  IMAD.IADD R173, R3, 0x1, R172 ;  /* 0x0000000103ad7824 */ /* 0x000fe200078e02ac */
[----:B------:R-:W-:Y:S01]  /*1b30*/  IADD3 R30, R243, 0x40, RZ ;  /* 0x00000040f31e7810 */ /* 0x000fe20007ffe0ff */
[----:B------:R-:W-:Y:S01]  /*1b40*/  IMAD.IADD R180, R179, 0x1, R2 ;  /* 0x00000001b3b47824 */ /* 0x000fe200078e0202 */
[C---:B------:R-:W-:Y:S01]  /*1b50*/  IADD3 R27, R243.reuse, 0x58, RZ ;  /* 0x00000058f31b7810 */ /* 0x040fe20007ffe0ff */
        /* <DEDUP_REMOVED lines=21> */
[C---:B------:R-:W-:Y:S02]  /*1cb0*/  IADD3 R19, R243.reuse, 0x98, RZ ;  /* 0x00000098f3137810 */ /* 0x040fe40007ffe0ff */
        /* <DEDUP_REMOVED lines=40> */
[C---:B------:R-:W-:Y:S02]  /*1f40*/  IADD3 R192, R182.reuse, 0x1000, RZ ;  /* 0x00001000b6c07810 */ /* 0x040fe40007ffe0ff */
[C---:B-1----:R-:W-:Y:S02]  /*1f50*/  IADD3 R7, R11.reuse, -0x10, RZ ;  /* 0xfffffff00b077810 */ /* 0x042fe40007ffe0ff */
[C---:B------:R-:W-:Y:S01]  /*1f60*/  @P0 IADD3 R7, R11.reuse, 0x10, RZ ;  /* 0x000000100b070810 */ /* 0x040fe20007ffe0ff */
[----:B--2---:R-:W-:Y:S01]  /*1f70*/  IMAD.IADD R8, R11, 0x1, R9 ;  /* 0x000000010b087824 */ /* 0x004fe200078e0209 */
[----:B------:R-:W-:-:S03]  /*1f80*/  IADD3 R191, R182, 0x1800, RZ ;  /* 0x00001800b6bf7810 */ /* 0x000fc60007ffe0ff */
[----:B------:R-:W-:Y:S01]  /*1f90*/  IMAD.IADD R3, R6, 0x1, R7 ;  /* 0x0000000106037824 */ /* 0x000fe200078e0207 */
[----:B------:R-:W-:Y:S01]  /*1fa0*/  IADD3 R190, R182, 0x2000, RZ ;  /* 0x00002000b6be7810 */ /* 0x000fe20007ffe0ff */
        /* <DEDUP_REMOVED lines=16> */
.L_x_4541:
        /* <DEDUP_REMOVED lines=19> */
[C-C-:B------:R-:W-:Y:S01]  /*21e0*/  SHF.L.U64.HI R251, R252.reuse, 0x2, R14.reuse ;  /* 0x00000002fcfb7819 */ /* 0x140fe2000001020e */
[----:B------:R1:W-:Y:S01]  /*21f0*/  STL [R1], R14 ;  /* 0x0000000e01007387 */ /* 0x0003e20000100800 */
        /* <DEDUP_REMOVED lines=8> */
[C---:B--2---:R-:W-:Y:S02]  /*2280*/  IADD3 R4, P1, R250.reuse, c[0x0][0x350], RZ ;  /* 0x0000d400fa047a10 */ /* 0x044fe40007f3e0ff */
[----:B---3--:R-:W-:Y:S02]  /*2290*/  IADD3 R2, P0, R250, c[0x0][0x358], RZ ;  /* 0x0000d600fa027a10 */ /* 0x008fe40007f1e0ff */
        /* <DEDUP_REMOVED lines=11> */
.L_x_4363:
[----:B------:R-:W-:-:S04]  /*2350*/  ISETP.NE.U32.AND P0, PT, RZ, c[0x0][0x368], PT ;  /* 0x0000da00ff007a0c */ /* 0x000fc80003f05070 */
[----:B------:R-:W-:-:S13]  /*2360*/  ISETP.NE.AND.EX P0, PT, RZ, c[0x0][0x36c], PT, P0 ;  /* 0x0000db00ff007a0c */ /* 0x000fda0003f05300 */
[----:B------:R-:W-:Y:S05]  /*2370*/  @!P0 BRA `(.L_x_4364) ;  /* 0x0000004000008947 */ /* 0x000fea0003800000 */
[----:B-1----:R-:W-:-:S04]  /*2380*/  IADD3 R4, P0, R250, c[0x0][0x368], RZ ;  /* 0x0000da00fa047a10 */ /* 0x002fc80007f1e0ff */
[----:B------:R-:W-:-:S05]  /*2390*/  IADD3.X R5, R251, c[0x0][0x36c], RZ, P0, !PT ;  /* 0x0000db00fb057a10 */ /* 0x000fca00007fe4ff */
[----:B------:R1:W5:Y:S01]  /*23a0*/  LDG.E R8, [R4.64] ;  /* 0x0000000804087981 */ /* 0x000362000c1e1900 */
[----:B------:R-:W-:Y:S05]  /*23b0*/  BRA `(.L_x_4365) ;  /* 0x0000005000007947 */ /* 0x000fea0003800000 */
.L_x_4364:
[----:B------:R-:W-:Y:S01]  /*23c0*/  MOV R8, UR6 ;  /* 0x0000000600087c02 */ /* 0x000fe20008000f00 */
[----:B------:R-:W-:Y:S05]  /*23d0*/  @!P5 BRA `(.L_x_4365) ;  /* 0x000000300000d947 */ /* 0x000fea0003800000 */
[----:B-1----:R-:W2:Y:S04]  /*23e0*/  LDG.E R6, [R4.64] ;  /* 0x0000000804067981 */ /* 0x002ea8000c1e1900 */
[----:B------:R-:W2:Y:S02]  /*23f0*/  LDG.E R0, [R4.64+0x4] ;  /* 0x0000040804007981 */ /* 0x000ea4000c1e1900 */
[----:B--2---:R-:W-:Y:S02]  /*2400*/  IADD3 R8, -R6, R0, RZ ;  /* 0x0000000006087210 */ /* 0x004fe40007ffe1ff */
.L_x_4365:
[----:B-1----:R1:W2:Y:S04]  /*2410*/  @P6 LDG.E R5, [R2.64] ;  /* 0x0000000802056981 */ /* 0x0022a8000c1e1900 */
        /* <DEDUP_REMOVED lines=34> */
[----:B------:R1:W-:Y:S01]  /*2640*/  STL [R1+0x4], R15 ;  /* 0x0000040f01007387 */ /* 0x0003e20000100800 */
        /* <DEDUP_REMOVED lines=35> */
.L_x_4367:
[----:B------:R-:W-:Y:S05]  /*2880*/  BSYNC B0 ;  /* 0x0000000000007941 */ /* 0x000fea0003800000 */
.L_x_4366:
        /* <DEDUP_REMOVED lines=62> */
[C---:B------:R-:W-:Y:S02]  /*2c70*/  @P0 LEA R2, P2, R3.reuse, c[0x0][0x220], 0x1 ;  /* 0x0000880003020a11 */ /* 0x040fe400078408ff */
        /* <DEDUP_REMOVED lines=50> */
[----:B------:R-:W-:-:S02]  /*2fa0*/  IMAD R14, R216, c[0x0][0x294], R5 ;  /* 0x0000a500d80e7a24 */ /* 0x000fc400078e0205 */
        /* <DEDUP_REMOVED lines=17> */
[----:B-1----:R-:W-:Y:S01]  /*30c0*/  SHF.R.S32.HI R15, RZ, 0x1f, R13 ;  /* 0x0000001fff0f7819 */ /* 0x002fe2000001140d */
[----:B------:R-:W-:Y:S01]  /*30d0*/  IMAD.MOV.U32 R129, RZ, RZ, c[0x0][0x280] ;  /* 0x0000a000ff817624 */ /* 0x000fe200078e00ff */
[CC--:B------:R-:W-:Y:S01]  /*30e0*/  LEA.HI R12, R11.reuse, R3.reuse, RZ, 0x3 ;  /* 0x000000030b0c7211 */ /* 0x0c0fe200078f18ff */
[----:B------:R-:W-:Y:S01]  /*30f0*/  IMAD.WIDE.U32 R92, R0, c[0x0][0x2b0], RZ ;  /* 0x0000ac00005c7a25 */ /* 0x000fe200078e00ff */
[----:B------:R-:W-:-:S02]  /*3100*/  LEA.HI R18, R11, R3, RZ, 0x6 ;  /* 0x000000030b127211 */ /* 0x000fc400078f30ff */
[-C--:B------:R-:W-:Y:S01]  /*3110*/  LEA.HI R11, R10, R2.reuse, RZ, 0x3 ;  /* 0x000000020a0b7211 */ /* 0x080fe200078f18ff */
[----:B------:R-:W-:Y:S01]  /*3120*/  IMAD.WIDE.U32 R84, R126, c[0x0][0x290], R6 ;  /* 0x0000a4007e547a25 */ /* 0x000fe200078e0006 */
[----:B------:R-:W-:Y:S02]  /*3130*/  LEA.HI R20, R10, R2, RZ, 0x6 ;  /* 0x000000020a147211 */ /* 0x000fe400078f30ff */
[CC--:B------:R-:W-:Y:S01]  /*3140*/  LEA.HI R10, R15.reuse, R13.reuse, RZ, 0x3 ;  /* 0x0000000d0f0a7211 */ /* 0x0c0fe200078f18ff */
        /* <DEDUP_REMOVED lines=35> */
[CC--:B------:R-:W-:Y:S01]  /*3380*/  SHF.L.U64.HI R122, R129.reuse, R123.reuse, c[0x0][0x284] ;  /* 0x0000a100817a7619 */ /* 0x0c0fe2000001027b */
[----:B------:R-:W-:Y:S01]  /*3390*/  IMAD R132, R248, 0x40, R216 ;  /* 0x00000040f8847824 */ /* 0x000fe200078e02d8 */
[C---:B------:R-:W-:Y:S01]  /*33a0*/  SHF.L.U64.HI R123, R130.reuse, R123, c[0x0][0x294] ;  /* 0x0000a500827b7619 */ /* 0x040fe2000001027b */
        /* <DEDUP_REMOVED lines=20> */
.L_x_4393:
        /* <DEDUP_REMOVED lines=108> */
.L_x_4373:
[----:B------:R-:W-:Y:S05]  /*3bb0*/  BSYNC B0 ;  /* 0x0000000000007941 */ /* 0x000fea0003800000 */
.L_x_4372:
        /* <DEDUP_REMOVED lines=96> */
.L_x_4376:
[----:B------:R-:W-:Y:S05]  /*41c0*/  BSYNC B0 ;  /* 0x0000000000007941 */ /* 0x000fea0003800000 */
.L_x_4375:
        /* <DEDUP_REMOVED lines=59> */
.L_x_4378:
[----:B------:R-:W-:Y:S05]  /*4580*/  BSYNC B0 ;  /* 0x0000000000007941 */ /* 0x000fea0003800000 */
.L_x_4377:
        /* <DEDUP_REMOVED lines=61> */
.L_x_4380:
[----:B------:R-:W-:Y:S05]  /*4960*/  BSYNC B0 ;  /* 0x0000000000007941 */ /* 0x000fea0003800000 */
.L_x_4379:
        /* <DEDUP_REMOVED lines=58> */
.L_x_4382:
[----:B------:R-:W-:Y:S05]  /*4d10*/  BSYNC B0 ;  /* 0x0000000000007941 */ /* 0x000fea0003800000 */
.L_x_4381:
        /* <DEDUP_REMOVED lines=58> */
.L_x_4384:
[----:B------:R-:W-:Y:S05]  /*50c0*/  BSYNC B0 ;  /* 0x0000000000007941 */ /* 0x000fea0003800000 */
.L_x_4383:
        /* <DEDUP_REMOVED lines=58> */
.L_x_4371:
        /* <DEDUP_REMOVED lines=47> */
.L_x_4386:
[----:B------:R-:W-:Y:S05]  /*5760*/  BSYNC B0 ;  /* 0x0000000000007941 */ /* 0x000fea0003800000 */
.L_x_4385:
        /* <DEDUP_REMOVED lines=159> */
.L_x_4388:
[----:B------:R-:W-:Y:S05]  /*6160*/  BSYNC B0 ;  /* 0x0000000000007941 */ /* 0x000fea0003800000 */
.L_x_4387:
        /* <DEDUP_REMOVED lines=123> */
.L_x_4390:
[----:B------:R-:W-:Y:S05]  /*6920*/  BSYNC B0 ;  /* 0x0000000000007941 */ /* 0x000fea0003800000 */
.L_x_4389:
        /* <DEDUP_REMOVED lines=126> */
.L_x_4370:
        /* <DEDUP_REMOVED lines=39> */
.L_x_4374:
[----:B------:R-:W-:Y:S05]  /*7380*/  BSYNC B1 ;  /* 0x0000000000017941 */ /* 0x000fea0003800000 */
.L_x_4369:
        /* <DEDUP_REMOVED lines=84> */
.L_x_4392:
[----:B------:R-:W-:Y:S05]  /*78d0*/  BSYNC B0 ;  /* 0x0000000000007941 */ /* 0x000fea0003800000 */
.L_x_4391:
        /* <DEDUP_REMOVED lines=26> */
.L_x_4368:
        /* <DEDUP_REMOVED lines=42> */
.L_x_4395:
[----:B------:R-:W-:Y:S05]  /*7d20*/  BSYNC B0 ;  /* 0x0000000000007941 */ /* 0x000fea0003800000 */
.L_x_4394:
[----:B------:R-:W2:Y:S01]  /*7d30*/  LDL R2, [R1+0x4] ;  /* 0x0000040001027983 */ /* 0x000ea20000100800 */
        /* <DEDUP_REMOVED lines=56> */
[----:B------:R-:W2:Y:S01]  /*80c0*/  LDL R5, [R1] ;  /* 0x0000000001057983 */ /* 0x000ea20000100800 */
        /* <DEDUP_REMOVED lines=8> */
[----:B------:R-:W3:Y:S01]  /*8150*/  S2R R9, SR_TID.X ;  /* 0x0000000000097919 */ /* 0x000ee20000002100 */
[----:B------:R-:W-:Y:S01]  /*8160*/  LOP3.LUT R85, R246, 0xffff, RZ, 0xc0, !PT ;  /* 0x0000fffff6557812 */ /* 0x000fe200078ec0ff */
[----:B------:R-:W-:Y:S01]  /*8170*/  IMAD R0, R0, c[0x0][0x178], RZ ;  /* 0x00005e0000007a24 */ /* 0x000fe200078e02ff */
[----:B------:R-:W-:Y:S01]  /*8180*/  ISETP.NE.AND.EX P0, PT, RZ, c[0x0][0x34c], PT, P0 ;  /* 0x0000d300ff007a0c */ /* 0x000fe20003f05300 */
[----:B------:R-:W-:Y:S01]  /*8190*/  @P3 IMAD.HI.U32 R7, R4, c[0x0][0x2c8], RZ ;  /* 0x0000b20004073a27 */ /* 0x000fe200078e00ff */
[----:B------:R-:W-:Y:S02]  /*81a0*/  ISETP.GE.AND P5, PT, R204, c[0x0][0x198], PT ;  /* 0x00006600cc007a0c */ /* 0x000fe40003fa6270 */
[----:B------:R-:W-:Y:S01]  /*81b0*/  ISETP.GE.AND P4, PT, R206, c[0x0][0x198], PT ;  /* 0x00006600ce007a0c */ /* 0x000fe20003f86270 */
[----:B------:R-:W-:Y:S01]  /*81c0*/  IMAD R0, R127, c[0x0][0x17c], R0 ;  /* 0x00005f007f007a24 */ /* 0x000fe200078e0200 */
[----:B------:R-:W-:Y:S01]  /*81d0*/  IADD3 R98, R197, -0x1, RZ ;  /* 0xffffffffc5627810 */ /* 0x000fe20007ffe0ff */
[----:B-1----:R-:W-:Y:S01]  /*81e0*/  IMAD.WIDE.U32 R2, R127, c[0x0][0x178], RZ ;  /* 0x00005e007f027a25 */ /* 0x002fe200078e00ff */
[----:B---3--:R-:W-:-:S03]  /*81f0*/  SHF.R.S32.HI R8, RZ, 0x1f, R9 ;  /* 0x0000001fff087819 */ /* 0x008fc60000011409 */
        /* <DEDUP_REMOVED lines=8> */
[----:B------:R-:W-:-:S02]  /*8280*/  ISETP.GE.AND P3, PT, R207, c[0x0][0x198], PT ;  /* 0x00006600cf007a0c */ /* 0x000fc40003f66270 */
[----:B--2---:R-:W-:Y:S02]  /*8290*/  SEL R6, R5, RZ, !P0 ;  /* 0x000000ff05067207 */ /* 0x004fe40004000000 */
[----:B------:R-:W-:-:S03]  /*82a0*/  SEL R5, R252, RZ, !P0 ;  /* 0x000000fffc057207 */ /* 0x000fc60004000000 */
[----:B------:R-:W-:Y:S02]  /*82b0*/  IMAD R6, R6, c[0x0][0x1c0], RZ ;  /* 0x0000700006067a24 */ /* 0x000fe400078e02ff */
        /* <DEDUP_REMOVED lines=8> */
[----:B------:R-:W-:Y:S02]  /*8340*/  SHF.R.S32.HI R5, RZ, 0x1f, R4 ;  /* 0x0000001fff057819 */ /* 0x000fe40000011404 */
[----:B------:R-:W-:Y:S01]  /*8350*/  @!P1 MOV R12, R252 ;  /* 0x000000fc000c9202 */ /* 0x000fe20000000f00 */
[----:B------:R-:W-:Y:S02]  /*8360*/  IMAD.IADD R3, R3, 0x1, R6 ;  /* 0x0000000103037824 */ /* 0x000fe400078e0206 */
[----:B------:R-:W-:Y:S02]  /*8370*/  IMAD R0, R5, c[0x0][0x1a8], RZ ;  /* 0x00006a0005007a24 */ /* 0x000fe400078e02ff */
[----:B------:R-:W-:-:S04]  /*8380*/  IMAD.WIDE.U32 R2, R4, c[0x0][0x1a8], R2 ;  /* 0x00006a0004027a25 */ /* 0x000fc800078e0002 */
[----:B------:R-:W-:Y:S01]  /*8390*/  IMAD R0, R4, c[0x0][0x1ac], R0 ;  /* 0x00006b0004007a24 */ /* 0x000fe200078e0200 */
[----:B------:R-:W-:Y:S01]  /*83a0*/  LEA R7, P0, R2, c[0x0][0x160], 0x1 ;  /* 0x0000580002077a11 */ /* 0x000fe200078008ff */
[----:B------:R-:W-:-:S03]  /*83b0*/  IMAD.IADD R4, R8, 0x1, R240 ;  /* 0x0000000108047824 */ /* 0x000fc600078e02f0 */
[----:B------:R-:W-:-:S04]  /*83c0*/  IADD3 R0, R3, R0, RZ ;  /* 0x0000000003007210 */ /* 0x000fc80007ffe0ff */
[----:B------:R-:W-:Y:S01]  /*83d0*/  LEA.HI.X R5, R2, c[0x0][0x164], R0, 0x1, P0 ;  /* 0x0000590002057a11 */ /* 0x000fe200000f0c00 */
[----:B------:R-:W-:Y:S05]  /*83e0*/  BRA.DIV ~URZ, `(.L_x_4397) ;  /* 0x000152c27f007947 */ /* 0x000fea000b800000 */
[----:B------:R1:W2:Y:S02]  /*83f0*/  SHFL.IDX PT, R6, R5, RZ, 0x181f ;  /* 0x00181fff05067589 */ /* 0x0002a400000e0000 */
.L_x_4546:
[----:B------:R-:W-:Y:S05]  /*8400*/  BRA.DIV ~URZ, `(.L_x_4398) ;  /* 0x000153127f007947 */ /* 0x000fea000b800000 */
[----:B------:R3:W4:Y:S02]  /*8410*/  SHFL.IDX PT, R0, R7, RZ, 0x181f ;  /* 0x00181fff07007589 */ /* 0x00072400000e0000 */
.L_x_4547:
        /* <DEDUP_REMOVED lines=16> */
.L_x_4400:
[----:B------:R-:W-:Y:S05]  /*8520*/  BSYNC B0 ;  /* 0x0000000000007941 */ /* 0x000fea0003800000 */
.L_x_4399:
[----:B------:R-:W-:Y:S05]  /*8530*/  BRA.DIV ~URZ, `(.L_x_4401) ;  /* 0x000152427f007947 */ /* 0x000fea000b800000 */
[----:B--2---:R2:W1:Y:S04]  /*8540*/  SHFL.IDX PT, R6, R5, 0x1, 0x181f ;  /* 0x00381f0005067f89 */ /* 0x00446800000e0000 */
[----:B----4-:R2:W4:Y:S02]  /*8550*/  SHFL.IDX PT, R0, R7, 0x1, 0x181f ;  /* 0x00381f0007007f89 */ /* 0x01052400000e0000 */
.L_x_4548:
        /* <DEDUP_REMOVED lines=16> */
.L_x_4403:
[----:B------:R-:W-:Y:S05]  /*8660*/  BSYNC B0 ;  /* 0x0000000000007941 */ /* 0x000fea0003800000 */
.L_x_4402:
[----:B------:R-:W-:Y:S05]  /*8670*/  BRA.DIV ~URZ, `(.L_x_4404) ;  /* 0x000151c27f007947 */ /* 0x000fea000b800000 */
[----:B-1----:R1:W2:Y:S02]  /*8680*/  SHFL.IDX PT, R6, R5, 0x2, 0x181f ;  /* 0x00581f0005067f89 */ /* 0x0022a400000e0000 */
.L_x_4549:
[----:B------:R-:W-:Y:S05]  /*8690*/  BRA.DIV ~URZ, `(.L_x_4405) ;  /* 0x000152127f007947 */ /* 0x000fea000b800000 */
[----:B----4-:R4:W1:Y:S02]  /*86a0*/  SHFL.IDX PT, R0, R7, 0x2, 0x181f ;  /* 0x00581f0007007f89 */ /* 0x01086400000e0000 */
.L_x_4550:
        /* <DEDUP_REMOVED lines=16> */
.L_x_4407:
[----:B------:R-:W-:Y:S05]  /*87b0*/  BSYNC B0 ;  /* 0x0000000000007941 */ /* 0x000fea0003800000 */
.L_x_4406:
[----:B------:R-:W-:Y:S05]  /*87c0*/  BRA.DIV ~URZ, `(.L_x_4408) ;  /* 0x000151427f007947 */ /* 0x000fea000b800000 */
[----:B-12---:R-:W1:Y:S04]  /*87d0*/  SHFL.IDX PT, R5, R5, 0x3, 0x181f ;  /* 0x00781f0005057f89 */ /* 0x006e6800000e0000 */
[----:B------:R2:W3:Y:S02]  /*87e0*/  SHFL.IDX PT, R0, R7, 0x3, 0x181f ;  /* 0x00781f0007007f89 */ /* 0x0004e400000e0000 */
.L_x_4551:
[----:B------:R-:W-:Y:S01]  /*87f0*/  IADD3 R2, R4, 0x60, RZ ;  /* 0x0000006004027810 */ /* 0x000fe20007ffe0ff */
[----:B-----5:R-:W-:-:S03]  /*8800*/  IMAD.WIDE.U32 R232, R12, c[0x0][0x2b0], RZ ;  /* 0x0000ac000ce87a25 */ /* 0x020fc600078e00ff */
[----:B------:R-:W-:-:S13]  /*8810*/  ISETP.GE.AND P0, PT, R2, R36, PT ;  /* 0x000000240200720c */ /* 0x000fda0003f06270 */
[-C--:B---3--:R-:W-:Y:S02]  /*8820*/  @!P0 LEA R8, P1, R204, R0.reuse, 0x1 ;  /* 0x00000000cc088211 */ /* 0x088fe400078208ff */
[-C--:B------:R-:W-:Y:S02]  /*8830*/  @!P0 LEA R6, P2, R206, R0.reuse, 0x1 ;  /* 0x00000000ce068211 */ /* 0x080fe400078408ff */
        /* <DEDUP_REMOVED lines=36> */
[C---:B------:R-:W-:Y:S01]  /*8a80*/  IMAD.WIDE.U32 R230, R85.reuse, c[0x0][0x1e8], RZ ;  /* 0x00007a0055e67a25 */ /* 0x040fe200078e00ff */
        /* <DEDUP_REMOVED lines=31> */
[----:B------:R-:W-:Y:S02]  /*8c80*/  @P1 LEA R8, P3, R206, R3, 0x1 ;  /* 0x00000003ce081211 */ /* 0x000fe400078608ff */
        /* <DEDUP_REMOVED lines=8> */
[C---:B------:R-:W-:Y:S02]  /*8d10*/  @P1 LEA.HI.X R7, R207.reuse, R4, R219, 0x1, P3 ;  /* 0x00000004cf071211 */ /* 0x040fe400018f0cdb */
[----:B------:R-:W-:Y:S02]  /*8d20*/  @P0 ISETP.GE.AND P3, PT, R206, c[0x0][0x1d4], PT ;  /* 0x00007500ce000a0c */ /* 0x000fe40003f66270 */
[C---:B---3--:R-:W-:Y:S01]  /*8d30*/  @P0 LEA R8, P5, R204.reuse, R0, 0x1 ;  /* 0x00000000cc080211 */ /* 0x048fe200078a08ff */
        /* <DEDUP_REMOVED lines=15> */
.L_x_4409:
        /* <DEDUP_REMOVED lines=86> */
[----:B---3--:R-:W-:Y:S02]  /*9390*/  @!P1 SHF.L.U64.HI R8, R142, 0x1, R79 ;  /* 0x000000018e089819 */ /* 0x008fe4000001024f */
        /* <DEDUP_REMOVED lines=35> */
.L_x_4413:
[----:B--2---:R-:W-:Y:S05]  /*95d0*/  BSYNC B0 ;  /* 0x0000000000007941 */ /* 0x004fea0003800000 */
.L_x_4412:
        /* <DEDUP_REMOVED lines=119> */
.L_x_4415:
[----:B---3--:R-:W-:Y:S05]  /*9d50*/  BSYNC B0 ;  /* 0x0000000000007941 */ /* 0x008fea0003800000 */
.L_x_4414:
        /* <DEDUP_REMOVED lines=90> */
.L_x_4419:
[----:B------:R-:W-:Y:S05]  /*a300*/  BSYNC B0 ;  /* 0x0000000000007941 */ /* 0x000fea0003800000 */
.L_x_4418:
        /* <DEDUP_REMOVED lines=45> */
.L_x_4421:
[----:B------:R-:W-:Y:S05]  /*a5e0*/  BSYNC B0 ;  /* 0x0000000000007941 */ /* 0x000fea0003800000 */
.L_x_4420:
        /* <DEDUP_REMOVED lines=45> */
.L_x_4423:
[----:B------:R-:W-:Y:S05]  /*a8c0*/  BSYNC B0 ;  /* 0x0000000000007941 */ /* 0x000fea0003800000 */
.L_x_4422:
        /* <DEDUP_REMOVED lines=45> */
.L_x_4425:
[----:B------:R-:W-:Y:S05]  /*aba0*/  BSYNC B0 ;  /* 0x0000000000007941 */ /* 0x000fea0003800000 */
.L_x_4424:
        /* <DEDUP_REMOVED lines=45> */
.L_x_4427:
[----:B------:R-:W-:Y:S05]  /*ae80*/  BSYNC B0 ;  /* 0x0000000000007941 */ /* 0x000fea0003800000 */
.L_x_4426:
        /* <DEDUP_REMOVED lines=44> */
.L_x_4417:
[----:B------:R-:W-:Y:S05]  /*b150*/  BSYNC B1 ;  /* 0x0000000000017941 */ /* 0x000fea0003800000 */
.L_x_4416:
        /* <DEDUP_REMOVED lines=48> */
.L_x_4430:
[----:B------:R-:W-:Y:S05]  /*b460*/  BSYNC B0 ;  /* 0x0000000000007941 */ /* 0x000fea0003800000 */
.L_x_4429:
        /* <DEDUP_REMOVED lines=45> */
.L_x_4432:
[----:B------:R-:W-:Y:S05]  /*b740*/  BSYNC B0 ;  /* 0x0000000000007941 */ /* 0x000fea0003800000 */
.L_x_4431:
        /* <DEDUP_REMOVED lines=45> */
.L_x_4434:
[----:B------:R-:W-:Y:S05]  /*ba20*/  BSYNC B0 ;  /* 0x0000000000007941 */ /* 0x000fea0003800000 */
.L_x_4433:
        /* <DEDUP_REMOVED lines=45> */
.L_x_4436:
[----:B------:R-:W-:Y:S05]  /*bd00*/  BSYNC B0 ;  /* 0x0000000000007941 */ /* 0x000fea0003800000 */
.L_x_4435:
        /* <DEDUP_REMOVED lines=45> */
.L_x_4438:
[----:B------:R-:W-:Y:S05]  /*bfe0*/  BSYNC B0 ;  /* 0x0000000000007941 */ /* 0x000fea0003800000 */
.L_x_4437:
        /* <DEDUP_REMOVED lines=45> */
.L_x_4411:
        /* <DEDUP_REMOVED lines=73> */
.L_x_4440:
[----:B--2---:R-:W-:Y:S05]  /*c750*/  BSYNC B0 ;  /* 0x0000000000007941 */ /* 0x004fea0003800000 */
.L_x_4439:
        /* <DEDUP_REMOVED lines=94> */
.L_x_4442:
[----:B--2---:R-:W-:Y:S05]  /*cd40*/  BSYNC B0 ;  /* 0x0000000000007941 */ /* 0x004fea0003800000 */
.L_x_4441:
        /* <DEDUP_REMOVED lines=148> */
.L_x_4446:
[----:B------:R-:W-:Y:S05]  /*d690*/  BSYNC B0 ;  /* 0x0000000000007941 */ /* 0x000fea0003800000 */
.L_x_4445:
        /* <DEDUP_REMOVED lines=99> */
.L_x_4448:
[----:B------:R-:W-:Y:S05]  /*dcd0*/  BSYNC B0 ;  /* 0x0000000000007941 */ /* 0x000fea0003800000 */
.L_x_4447:
        /* <DEDUP_REMOVED lines=98> */
.L_x_4444:
[----:B------:R-:W-:Y:S05]  /*e300*/  BSYNC B1 ;  /* 0x0000000000017941 */ /* 0x000fea0003800000 */
.L_x_4443:
        /* <DEDUP_REMOVED lines=110> */
.L_x_4450:
[----:B------:R-:W-:Y:S05]  /*e9f0*/  BSYNC B0 ;  /* 0x0000000000007941 */ /* 0x000fea0003800000 */
.L_x_4449:
        /* <DEDUP_REMOVED lines=99> */
.L_x_4452:
[----:B------:R-:W-:Y:S05]  /*f030*/  BSYNC B0 ;  /* 0x0000000000007941 */ /* 0x000fea0003800000 */
.L_x_4451:
        /* <DEDUP_REMOVED lines=98> */
.L_x_4428:
[----:B------:R-:W-:Y:S05]  /*f660*/  BSYNC B2 ;  /* 0x0000000000027941 */ /* 0x000fea0003800000 */
.L_x_4410:
[----:B------:R-:W-:-:S04]  /*f670*/  DEPBAR.LE SB0, 0x0 ;  /* 0x000080000000791a */ /* 0x000fc80000000000 */
[----:B------:R-:W-:Y:S01]  /*f680*/  BAR.SYNC.DEFER_BLOCKING 0x0 ;  /* 0x0000000000007b1d */ /* 0x000fe20000010000 */
[----:B------:R-:W-:Y:S01]  /*f690*/  IMAD R0, R95, c[0x0][0x208], RZ ;  /* 0x000082005f007a24 */ /* 0x000fe200078e02ff */
[----:B------:R-:W-:Y:S01]  /*f6a0*/  SHF.L.U64.HI R95, R204, 0x1, R205 ;  /* 0x00000001cc5f7819 */ /* 0x000fe200000102cd */
[----:B------:R-:W-:Y:S01]  /*f6b0*/  IMAD.WIDE.U32 R2, R198, c[0x0][0x208], RZ ;  /* 0x00008200c6027a25 */ /* 0x000fe200078e00ff */
[----:B-1----:R-:W-:Y:S02]  /*f6c0*/  SHF.L.U64.HI R97, R207, 0x1, R219 ;  /* 0x00000001cf617819 */ /* 0x002fe400000102db */
[----:B------:R-:W-:Y:S01]  /*f6d0*/  ISETP.GE.AND P5, PT, R204, c[0x0][0x1d4], PT ;  /* 0x00007500cc007a0c */ /* 0x000fe20003fa6270 */
[----:B------:R-:W-:Y:S01]  /*f6e0*/  IMAD R0, R198, c[0x0][0x20c], R0 ;  /* 0x00008300c6007a24 */ /* 0x000fe200078e0200 */
[----:B------:R-:W-:Y:S01]  /*f6f0*/  ISETP.GE.AND P4, PT, R206, c[0x0][0x1d4], PT ;  /* 0x00007500ce007a0c */ /* 0x000fe20003f86270 */
[----:B------:R-:W-:Y:S01]  /*f700*/  IMAD.WIDE.U32 R222, R85, c[0x0][0x210], RZ ;  /* 0x0000840055de7a25 */ /* 0x000fe200078e00ff */
[----:B------:R-:W-:Y:S03]  /*f710*/  BSSY B0, `(.L_x_4453) ;  /* 0x0000117000007945 */ /* 0x000fe60003800000 */
[----:B------:R-:W-:-:S02]  /*f720*/  IMAD.IADD R3, R3, 0x1, R0 ;  /* 0x0000000103037824 */ /* 0x000fc400078e0200 */
[----:B------:R-:W-:Y:S01]  /*f730*/  IMAD R0, R96, c[0x0][0x218], RZ ;  /* 0x0000860060007a24 */ /* 0x000fe200078e02ff */
[----:B------:R-:W-:Y:S01]  /*f740*/  SHF.L.U64.HI R96, R206, 0x1, R220 ;  /* 0x00000001ce607819 */ /* 0x000fe200000102dc */
[----:B------:R-:W-:-:S04]  /*f750*/  IMAD.WIDE.U32 R2, R196, c[0x0][0x218], R2 ;  /* 0x00008600c4027a25 */ /* 0x000fc800078e0002 */
[----:B------:R-:W-:Y:S02]  /*f760*/  IMAD R224, R85, c[0x0][0x214], R223 ;  /* 0x0000850055e07a24 */ /* 0x000fe400078e02df */
[----:B------:R-:W-:Y:S01]  /*f770*/  IMAD.SHL.U32 R93, R206, 0x2, RZ ;  /* 0x00000002ce5d7824 */ /* 0x000fe200078e00ff */
[----:B--2---:R-:W-:Y:S01]  /*f780*/  LDSM.16.M88.4 R8, [R178] ;  /* 0x00000000b208783b */ /* 0x004fe20000000200 */
[----:B------:R-:W-:Y:S02]  /*f790*/  IMAD.SHL.U32 R92, R204, 0x2, RZ ;  /* 0x00000002cc5c7824 */ /* 0x000fe400078e00ff */
[----:B------:R-:W-:Y:S01]  /*f7a0*/  IMAD.SHL.U32 R94, R207, 0x2, RZ ;  /* 0x00000002cf5e7824 */ /* 0x000fe200078e00ff */
[----:B------:R-:W1:Y:S04]  /*f7b0*/  LDSM.16.M88.4 R4, [R147] ;  /* 0x000000009304783b */ /* 0x000e680000000200 */
[----:B------:R-:W2:Y:S04]  /*f7c0*/  LDSM.16.M88.4 R12, [R147+0x800] ;  /* 0x00080000930c783b */ /* 0x000ea80000000200 */
[----:B------:R-:W3:Y:S04]  /*f7d0*/  LDSM.16.M88.4 R16, [R147+0x1000] ;  /* 0x001000009310783b */ /* 0x000ee80000000200 */
[----:B------:R-:W-:Y:S04]  /*f7e0*/  LDSM.16.M88.4 R28, [R147+0x1800] ;  /* 0x00180000931c783b */ /* 0x000fe80000000200 */
[----:B------:R-:W-:Y:S04]  /*f7f0*/  LDSM.16.M88.4 R24, [R182] ;  /* 0x00000000b618783b */ /* 0x000fe80000000200 */
[----:B------:R-:W-:Y:S04]  /*f800*/  LDSM.16.M88.4 R36, [R193] ;  /* 0x00000000c124783b */ /* 0x000fe80000000200 */
[----:B------:R-:W-:Y:S01]  /*f810*/  LDSM.16.M88.4 R48, [R191] ;  /* 0x00000000bf30783b */ /* 0x000fe20000000200 */
[C---:B-1----:R-:W-:Y:S07]  /*f820*/  HMMA.16816.F32 R44, R8.reuse, R4, RZ ;  /* 0x00000004082c723c */ /* 0x042fee00000018ff */
[----:B------:R-:W-:Y:S01]  /*f830*/  IMAD R4, R196, c[0x0][0x21c], R0 ;  /* 0x00008700c4047a24 */ /* 0x000fe200078e0200 */
[----:B------:R-:W-:Y:S01]  /*f840*/  IADD3 R0, P0, R2, R222, RZ ;  /* 0x000000de02007210 */ /* 0x000fe20007f1e0ff */
[----:B--2---:R-:W-:Y:S03]  /*f850*/  HMMA.16816.F32 R32, R8, R12, RZ ;  /* 0x0000000c0820723c */ /* 0x004fe600000018ff */
[----:B------:R-:W-:-:S02]  /*f860*/  IADD3.X R3, R224, R3, R4, P0, !PT ;  /* 0x00000003e0037210 */ /* 0x000fc400007fe404 */
[----:B------:R-:W-:-:S03]  /*f870*/  LEA R2, P0, R0, c[0x0][0x1f8], 0x1 ;  /* 0x00007e0000027a11 */ /* 0x000fc600078008ff */
[C---:B-----5:R-:W-:Y:S01]  /*f880*/  HMMA.16816.F32 R40, R8.reuse, R6, RZ ;  /* 0x000000060828723c */ /* 0x060fe200000018ff */
[----:B------:R-:W-:Y:S01]  /*f890*/  LEA.HI.X R13, R0, c[0x0][0x1fc], R3, 0x1, P0 ;  /* 0x00007f00000d7a11 */ /* 0x000fe200000f0c03 */
[----:B------:R-:W-:Y:S04]  /*f8a0*/  LDSM.16.M88.4 R4, [R179] ;  /* 0x00000000b304783b */ /* 0x000fe80000000200 */
[----:B------:R-:W1:Y:S02]  /*f8b0*/  SHFL.IDX PT, R3, R2, RZ, 0x181f ;  /* 0x00181fff02037589 */ /* 0x000e6400000e0000 */
[C---:B---3--:R-:W-:Y:S02]  /*f8c0*/  HMMA.16816.F32 R64, R8.reuse, R18, RZ ;  /* 0x000000120840723c */ /* 0x048fe400000018ff */
[----:B------:R-:W2:Y:S04]  /*f8d0*/  SHFL.IDX PT, R12, R13, RZ, 0x181f ;  /* 0x00181fff0d0c7589 */ /* 0x000ea800000e0000 */
[----:B------:R-:W3:Y:S02]  /*f8e0*/  SHFL.IDX PT, R0, R2, 0x1, 0x181f ;  /* 0x00381f0002007f89 */ /* 0x000ee400000e0000 */
[C---:B------:R-:W-:Y:S02]  /*f8f0*/  HMMA.16816.F32 R52, R8.reuse, R14, RZ ;  /* 0x0000000e0834723c */ /* 0x040fe400000018ff */
[----:B------:R-:W4:Y:S06]  /*f900*/  SHFL.IDX PT, R2, R13, 0x1, 0x181f ;  /* 0x00381f000d027f89 */ /* 0x000f2c00000e0000 */
[----:B------:R-:W-:Y:S01]  /*f910*/  HMMA.16816.F32 R56, R8, R16, RZ ;  /* 0x000000100838723c */ /* 0x000fe200000018ff */
[----:B-1----:R-:W-:-:S02]  /*f920*/  IADD3 R20, P1, R3, R93, RZ ;  /* 0x0000005d03147210 */ /* 0x002fc40007f3e0ff */
[----:B------:R-:W-:-:S05]  /*f930*/  IADD3 R22, P0, R3, R92, RZ ;  /* 0x0000005c03167210 */ /* 0x000fca0007f1e0ff */
[C---:B------:R-:W-:Y:S01]  /*f940*/  HMMA.16816.F32 R68, R8.reuse, R28, RZ ;  /* 0x0000001c0844723c */ /* 0x040fe200000018ff */
[----:B------:R-:W-:Y:S01]  /*f950*/  IADD3 R18, P2, R3, R94, RZ ;  /* 0x0000005e03127210 */ /* 0x000fe20007f5e0ff */
[C-C-:B--2---:R-:W-:Y:S02]  /*f960*/  IMAD.X R21, R12.reuse, 0x1, R96.reuse, P1 ;  /* 0x000000010c157824 */ /* 0x144fe400008e0660 */
[----:B------:R-:W-:Y:S01]  /*f970*/  IMAD.X R23, R12, 0x1, R95, P0 ;  /* 0x000000010c177824 */ /* 0x000fe200000e065f */
[----:B---3--:R-:W-:Y:S01]  /*f980*/  IADD3 R14, P1, R0, R93, RZ ;  /* 0x0000005d000e7210 */ /* 0x008fe20007f3e0ff */
[----:B------:R-:W-:Y:S01]  /*f990*/  IMAD.X R19, R12, 0x1, R97, P2 ;  /* 0x000000010c137824 */ /* 0x000fe200010e0661 */
[----:B------:R-:W-:Y:S01]  /*f9a0*/  IADD3 R16, P0, R0, R92, RZ ;  /* 0x0000005c00107210 */ /* 0x000fe20007f1e0ff */
[----:B------:R-:W-:Y:S01]  /*f9b0*/  HMMA.16816.F32 R60, R8, R30, RZ ;  /* 0x0000001e083c723c */ /* 0x000fe200000018ff */
[----:B------:R-:W-:Y:S01]  /*f9c0*/  ISETP.LT.OR P2, PT, R76, 0x1, P5 ;  /* 0x000000014c00780c */ /* 0x000fe20002f41670 */
[----:B----4-:R-:W-:Y:S01]  /*f9d0*/  IMAD.X R15, R2, 0x1, R96, P1 ;  /* 0x00000001020f7824 */ /* 0x010fe200008e0660 */
[----:B------:R-:W-:Y:S01]  /*f9e0*/  ISETP.LT.OR P1, PT, R76, 0x1, P4 ;  /* 0x000000014c00780c */ /* 0x000fe20002721670 */
[----:B------:R-:W-:Y:S01]  /*f9f0*/  IMAD.X R17, R2, 0x1, R95, P0 ;  /* 0x0000000102117824 */ /* 0x000fe200000e065f */
[----:B------:R-:W-:Y:S01]  /*fa00*/  IADD3 R12, P0, R0, R94, RZ ;  /* 0x0000005e000c7210 */ /* 0x000fe20007f1e0ff */
[----:B------:R-:W1:Y:S02]  /*fa10*/  LDSM.16.M88.4 R8, [R192] ;  /* 0x00000000c008783b */ /* 0x000e640000000200 */
[----:B------:R-:W-:Y:S02]  /*fa20*/  HMMA.16816.F32 R72, R4, R24, R44 ;  /* 0x000000180448723c */ /* 0x000fe4000000182c */
[----:B------:R-:W-:Y:S01]  /*fa30*/  IMAD.X R13, R2, 0x1, R97, P0 ;  /* 0x00000001020d7824 */ /* 0x000fe200000e0661 */
[----:B------:R-:W-:-:S03]  /*fa40*/  ISETP.GE.AND P0, PT, R207, c[0x0][0x1d4], PT ;  /* 0x00007500cf007a0c */ /* 0x000fc60003f06270 */
[----:B------:R-:W-:Y:S01]  /*fa50*/  @!PT LDS RZ, [RZ] ;  /* 0x00000000fffff984 */ /* 0x000fe20000000800 */
[----:B------:R-:W-:Y:S01]  /*fa60*/  @!PT LDS RZ, [RZ] ;  /* 0x00000000fffff984 */ /* 0x000fe20000000800 */
[----:B------:R-:W-:Y:S01]  /*fa70*/  @!PT LDS RZ, [RZ] ;  /* 0x00000000fffff984 */ /* 0x000fe20000000800 */
[----:B------:R2:W-:Y:S01]  /*fa80*/  LDGSTS.E.BYPASS.LTC128B.128 [R194+0x100], [R22.64], !P2 ;  /* 0x0010000016c27fae */ /* 0x0005e2000d101d48 */
[C---:B------:R-:W-:Y:S01]  /*fa90*/  ISETP.LT.OR P3, PT, R76.reuse, 0x1, P0 ;  /* 0x000000014c00780c */ /* 0x040fe20000761670 */
[----:B------:R-:W-:Y:S01]  /*faa0*/  HMMA.16816.F32 R44, R4, R26, R40 ;  /* 0x0000001a042c723c */ /* 0x000fe20000001828 */
[C---:B------:R-:W-:Y:S01]  /*fab0*/  ISETP.LT.OR P2, PT, R76.reuse, 0x21, P5 ;  /* 0x000000214c00780c */ /* 0x040fe20002f41670 */
[----:B------:R2:W-:Y:S01]  /*fac0*/  LDGSTS.E.BYPASS.LTC128B.128 [R194+0x2100], [R20.64], !P1 ;  /* 0x0210000014c27fae */ /* 0x0005e2000c901d48 */
[C---:B------:R-:W-:Y:S02]  /*fad0*/  ISETP.LT.OR P1, PT, R76.reuse, 0x21, P4 ;  /* 0x000000214c00780c */ /* 0x040fe40002721670 */
[----:B------:R-:W-:-:S03]  /*fae0*/  ISETP.LT.OR P0, PT, R76, 0x21, P0 ;  /* 0x000000214c00780c */ /* 0x000fc60000701670 */
[C---:B------:R-:W-:Y:S04]  /*faf0*/  HMMA.16816.F32 R40, R4.reuse, R36, R32 ;  /* 0x000000240428723c */ /* 0x040fe80000001820 */
[----:B------:R1:W-:Y:S04]  /*fb00*/  LDGSTS.E.BYPASS.LTC128B.128 [R194+0x4100], [R18.64], !P3 ;  /* 0x0410000012c27fae */ /* 0x0003e8000d901d48 */
[----:B------:R1:W-:Y:S01]  /*fb10*/  LDGSTS.E.BYPASS.LTC128B.128 [R194+0x1100], [R16.64], !P2 ;  /* 0x0110000010c27fae */ /* 0x0003e2000d101d48 */
[----:B------:R-:W-:Y:S03]  /*fb20*/  HMMA.16816.F32 R60, R4, R50, R60 ;  /* 0x00000032043c723c */ /* 0x000fe6000000183c */
[----:B------:R3:W-:Y:S04]  /*fb30*/  LDGSTS.E.BYPASS.LTC128B.128 [R194+0x3100], [R14.64], !P1 ;  /* 0x031000000ec27fae */ /* 0x0007e8000c901d48 */
[----:B------:R3:W-:Y:S01]  /*fb40*/  LDGSTS.E.BYPASS.LTC128B.128 [R194+0x5100], [R12.64], !P0 ;  /* 0x051000000cc27fae */ /* 0x0007e2000c101d48 */
[----:B------:R-:W-:-:S03]  /*fb50*/  ISETP.GT.AND P0, PT, R98, R215, PT ;  /* 0x000000d76200720c */ /* 0x000fc60003f04270 */
[----:B------:R-:W-:Y:S01]  /*fb60*/  LDSM.16.M88.4 R32, [R177] ;  /* 0x00000000b120783b */ /* 0x000fe20000000200 */
[C---:B--2---:R-:W-:Y:S03]  /*fb70*/  HMMA.16816.F32 R20, R4.reuse, R38, R52 ;  /* 0x000000260414723c */ /* 0x044fe60000001834 */
[----:B------:R-:W-:Y:S04]  /*fb80*/  LDSM.16.M88.4 R28, [R177+0x800] ;  /* 0x00080000b11c783b */ /* 0x000fe80000000200 */
[----:B------:R-:W-:Y:S01]  /*fb90*/  LDSM.16.M88.4 R80, [R177+0x1800] ;  /* 0x00180000b150783b */ /* 0x000fe20000000200 */
[C---:B------:R-:W-:Y:S03]  /*fba0*/  HMMA.16816.F32 R36, R4.reuse, R48, R68 ;  /* 0x000000300424723c */ /* 0x040fe60000001844 */
[----:B------:R-:W-:Y:S04]  /*fbb0*/  LDSM.16.M88.4 R24, [R177+0x1000] ;  /* 0x00100000b118783b */ /* 0x000fe80000000200 */
[----:B------:R-:W-:Y:S01]  /*fbc0*/  LDSM.16.M88.4 R68, [R174] ;  /* 0x00000000ae44783b */ /* 0x000fe20000000200 */
[C---:B-1----:R-:W-:Y:S03]  /*fbd0*/  HMMA.16816.F32 R16, R4.reuse, R8, R56 ;  /* 0x000000080410723c */ /* 0x042fe60000001838 */
[----:B------:R-:W-:Y:S04]  /*fbe0*/  LDSM.16.M88.4 R76, [R174+0x800] ;  /* 0x00080000ae4c783b */ /* 0x000fe80000000200 */
[----:B---3--:R-:W1:Y:S01]  /*fbf0*/  LDSM.16.M88.4 R12, [R181] ;  /* 0x00000000b50c783b */ /* 0x008e620000000200 */
[----:B------:R-:W-:Y:S03]  /*fc00*/  HMMA.16816.F32 R8, R4, R10, R64 ;  /* 0x0000000a0408723c */ /* 0x000fe60000001840 */
[----:B------:R-:W2:Y:S04]  /*fc10*/  LDSM.16.M88.4 R4, [R180] ;  /* 0x00000000b404783b */ /* 0x000ea80000000200 */
[----:B------:R-:W-:Y:S04]  /*fc20*/  LDSM.16.M88.4 R84, [R187] ;  /* 0x00000000bb54783b */ /* 0x000fe80000000200 */
[----:B------:R-:W-:Y:S04]  /*fc30*/  LDSM.16.M88.4 R88, [R177+0x2800] ;  /* 0x00280000b158783b */ /* 0x000fe80000000200 */
[----:B------:R-:W0:Y:S01]  /*fc40*/  LDGDEPBAR ;  /* 0x00000000000079af */ /* 0x000e220000000000 */
[C---:B-1----:R-:W-:Y:S03]  /*fc50*/  HMMA.16816.F32 R64, R12.reuse, R32, R72 ;  /* 0x000000200c40723c */ /* 0x042fe60000001848 */
[----:B------:R-:W-:Y:S05]  /*fc60*/  LDSM.16.M88.4 R72, [R147+0x3800] ;  /* 0x003800009348783b */ /* 0x000fea0000000200 */
[C---:B------:R-:W-:Y:S08]  /*fc70*/  HMMA.16816.F32 R56, R12.reuse, R34, R44 ;  /* 0x000000220c38723c */ /* 0x040ff0000000182c */
[C---:B------:R-:W-:Y:S01]  /*fc80*/  HMMA.16816.F32 R52, R12.reuse, R28, R40 ;  /* 0x0000001c0c34723c */ /* 0x040fe20000001828 */
[----:B------:R-:W1:Y:S07]  /*fc90*/  LDSM.16.M88.4 R40, [R174+0x1000] ;  /* 0x00100000ae28783b */ /* 0x000e6e0000000200 */
[C---:B------:R-:W-:Y:S08]  /*fca0*/  HMMA.16816.F32 R48, R12.reuse, R30, R20 ;  /* 0x0000001e0c30723c */ /* 0x040ff00000001814 */
[C---:B------:R-:W-:Y:S01]  /*fcb0*/  HMMA.16816.F32 R28, R12.reuse, R80, R36 ;  /* 0x000000500c1c723c */ /* 0x040fe20000001824 */
[----:B------:R-:W3:Y:S07]  /*fcc0*/  LDSM.16.M88.4 R36, [R174+0x1800] ;  /* 0x00180000ae24783b */ /* 0x000eee0000000200 */
[C---:B------:R-:W-:Y:S08]  /*fcd0*/  HMMA.16816.F32 R44, R12.reuse, R24, R16 ;  /* 0x000000180c2c723c */ /* 0x040ff00000001810 */
[C---:B------:R-:W-:Y:S01]  /*fce0*/  HMMA.16816.F32 R32, R12.reuse, R26, R8 ;  /* 0x0000001a0c20723c */ /* 0x040fe20000001808 */
[----:B------:R-:W-:Y:S04]  /*fcf0*/  LDSM.16.M88.4 R8, [R178+0x4000] ;  /* 0x00400000b208783b */ /* 0x000fe80000000200 */
[----:B------:R-:W4:Y:S03]  /*fd00*/  LDSM.16.M88.4 R24, [R147+0x2000] ;  /* 0x002000009318783b */ /* 0x000f260000000200 */
[----:B------:R-:W-:Y:S01]  /*fd10*/  HMMA.16816.F32 R20, R12, R82, R60 ;  /* 0x000000520c14723c */ /* 0x000fe2000000183c */
[----:B------:R-:W3:Y:S07]  /*fd20*/  LDSM.16.M88.4 R80, [R147+0x2800] ;  /* 0x002800009350783b */ /* 0x000eee0000000200 */
[C---:B--2---:R-:W-:Y:S08]  /*fd30*/  HMMA.16816.F32 R16, R4.reuse, R68, R64 ;  /* 0x000000440410723c */ /* 0x044ff00000001840 */
[C---:B------:R-:W-:Y:S01]  /*fd40*/  HMMA.16816.F32 R12, R4.reuse, R70, R56 ;  /* 0x00000046040c723c */ /* 0x040fe20000001838 */
[----:B------:R-:W2:Y:S07]  /*fd50*/  LDSM.16.M88.4 R68, [R147+0x3000] ;  /* 0x003000009344783b */ /* 0x000eae0000000200 */
[C---:B------:R-:W-:Y:S08]  /*fd60*/  HMMA.16816.F32 R64, R4.reuse, R76, R52 ;  /* 0x0000004c0440723c */ /* 0x040ff00000001834 */
[C---:B------:R-:W-:Y:S01]  /*fd70*/  HMMA.16816.F32 R60, R4.reuse, R78, R48 ;  /* 0x0000004e043c723c */ /* 0x040fe20000001830 */
[----:B------:R-:W-:Y:S07]  /*fd80*/  LDSM.16.M88.4 R76, [R188] ;  /* 0x00000000bc4c783b */ /* 0x000fee0000000200 */
[C---:B-1----:R-:W-:Y:S08]  /*fd90*/  HMMA.16816.F32 R52, R4.reuse, R40, R44 ;  /* 0x000000280434723c */ /* 0x042ff0000000182c */
[C---:B------:R-:W-:Y:S01]  /*fda0*/  HMMA.16816.F32 R48, R4.reuse, R42, R32 ;  /* 0x0000002a0430723c */ /* 0x040fe20000001820 */
[----:B------:R-:W-:Y:S07]  /*fdb0*/  LDSM.16.M88.4 R32, [R189] ;  /* 0x00000000bd20783b */ /* 0x000fee0000000200 */
[C---:B---3--:R-:W-:Y:S08]  /*fdc0*/  HMMA.16816.F32 R56, R4.reuse, R36, R28 ;  /* 0x000000240438723c */ /* 0x048ff0000000181c */
[----:B------:R-:W-:Y:S01]  /*fdd0*/  HMMA.16816.F32 R44, R4, R38, R20 ;  /* 0x00000026042c723c */ /* 0x000fe20000001814 */
[----:B------:R-:W-:Y:S04]  /*fde0*/  LDSM.16.M88.4 R4, [R179+0x4000] ;  /* 0x00400000b304783b */ /* 0x000fe80000000200 */
[----:B------:R-:W1:Y:S03]  /*fdf0*/  LDSM.16.M88.4 R36, [R190] ;  /* 0x00000000be24783b */ /* 0x000e660000000200 */
[C---:B----4-:R-:W-:Y:S08]  /*fe00*/  HMMA.16816.F32 R40, R8.reuse, R24, R16 ;  /* 0x000000180828723c */ /* 0x050ff00000001810 */
[C---:B------:R-:W-:Y:S08]  /*fe10*/  HMMA.16816.F32 R28, R8.reuse, R26, R12 ;  /* 0x0000001a081c723c */ /* 0x040ff0000000180c */
[C---:B------:R-:W-:Y:S08]  /*fe20*/  HMMA.16816.F32 R24, R8.reuse, R80, R64 ;  /* 0x000000500818723c */ /* 0x040ff00000001840 */
[C---:B--2---:R-:W-:Y:S08]  /*fe30*/  HMMA.16816.F32 R16, R8.reuse, R68, R52 ;  /* 0x000000440810723c */ /* 0x044ff00000001834 */
[C---:B------:R-:W-:Y:S01]  /*fe40*/  HMMA.16816.F32 R20, R8.reuse, R82, R60 ;  /* 0x000000520814723c */ /* 0x040fe2000000183c */
[----:B------:R-:W-:Y:S07]  /*fe50*/  LDSM.16.M88.4 R80, [R177+0x2000] ;  /* 0x00200000b150783b */ /* 0x000fee0000000200 */
[C---:B------:R-:W-:Y:S08]  /*fe60*/  HMMA.16816.F32 R12, R8.reuse, R70, R48 ;  /* 0x00000046080c723c */ /* 0x040ff00000001830 */
[C---:B------:R-:W-:Y:S08]  /*fe70*/  HMMA.16816.F32 R56, R8.reuse, R72, R56 ;  /* 0x000000480838723c */ /* 0x040ff00000001838 */
[----:B------:R-:W-:Y:S01]  /*fe80*/  HMMA.16816.F32 R52, R8, R74, R44 ;  /* 0x0000004a0834723c */ /* 0x000fe2000000182c */
[----:B------:R-:W2:Y:S04]  /*fe90*/  LDSM.16.M88.4 R8, [R181+0x4000] ;  /* 0x00400000b508783b */ /* 0x000ea80000000200 */
[----:B------:R-:W3:Y:S03]  /*fea0*/  LDSM.16.M88.4 R44, [R177+0x3000] ;  /* 0x00300000b12c783b */ /* 0x000ee60000000200 */
[C---:B-1----:R-:W-:Y:S08]  /*feb0*/  HMMA.16816.F32 R72, R4.reuse, R36, R40 ;  /* 0x000000240448723c */ /* 0x042ff00000001828 */
[C---:B------:R-:W-:Y:S08]  /*fec0*/  HMMA.16816.F32 R68, R4.reuse, R38, R28 ;  /* 0x000000260444723c */ /* 0x040ff0000000181c */
[C---:B------:R-:W-:Y:S01]  /*fed0*/  HMMA.16816.F32 R64, R4.reuse, R32, R24 ;  /* 0x000000200440723c */ /* 0x040fe20000001818 */
        /* <DEDUP_REMOVED lines=10> */
[C---:B--2---:R-:W-:Y:S01]  /*ff80*/  HMMA.16816.F32 R20, R8.reuse, R80, R72 ;  /* 0x000000500814723c */ /* 0x044fe20000001848 */
[----:B------:R-:W-:Y:S07]  /*ff90*/  LDSM.16.M88.4 R72, [R174+0x3800] ;  /* 0x00380000ae48783b */ /* 0x000fee0000000200 */
[C---:B------:R-:W-:Y:S01]  /*ffa0*/  HMMA.16816.F32 R16, R8.reuse, R82, R68 ;  /* 0x000000520810723c */ /* 0x040fe20000001844 */
[----:B------:R-:W2:Y:S04]  /*ffb0*/  LDSM.16.M88.4 R68, [R174+0x3000] ;  /* 0x00300000ae44783b */ /* 0x000ea80000000200 */
[----:B------:R-:W-:Y:S03]  /*ffc0*/  LDSM.16.M88.4 R80, [R147+0x5800] ;  /* 0x005800009350783b */ /* 0x000fe60000000200 */
[C---:B------:R-:W-:Y:S08]  /*ffd0*/  HMMA.16816.F32 R12, R8.reuse, R88, R64 ;  /* 0x00000058080c723c */ /* 0x040ff00000001840 */
[C---:B------:R-:W-:Y:S01]  /*ffe0*/  HMMA.16816.F32 R64, R8.reuse, R90, R60 ;  /* 0x0000005a0840723c */ /* 0x040fe2000000183c */
[----:B------:R-:W-:Y:S07]  /*fff0*/  LDSM.16.M88.4 R88, [R177+0x4800] ;  /* 0x00480000b158783b */ /* 0x000fee0000000200 */
[C---:B---3--:R-:W-:Y:S08]  /*10000*/  HMMA.16816.F32 R60, R8.reuse, R44, R48 ;  /* 0x0000002c083c723c */ /* 0x048ff00000001830 */
[----:B------:R-:W-:Y:S08]  /*10010*/  HMMA.16816.F32 R56, R8, R46, R40 ;  /* 0x0000002e0838723c */ /* 0x000ff00000001828 */
[C---:B-1----:R-:W-:Y:S08]  /*10020*/  HMMA.16816.F32 R44, R4.reuse, R24, R20 ;  /* 0x00000018042c723c */ /* 0x042ff00000001814 */
[----:B------:R-:W-:Y:S08]  /*10030*/  HMMA.16816.F32 R40, R4, R26, R16 ;  /* 0x0000001a0428723c */ /* 0x000ff00000001810 */
[----:B------:R-:W-:Y:S01]  /*10040*/  HMMA.16816.F32 R52, R8, R32, R36 ;  /* 0x000000200834723c */ /* 0x000fe20000001824 */
[----:B------:R-:W-:Y:S07]  /*10050*/  LDSM.16.M88.4 R36, [R147+0x4000] ;  /* 0x004000009324783b */ /* 0x000fee0000000200 */
[----:B------:R-:W-:Y:S01]  /*10060*/  HMMA.16816.F32 R24, R4, R76, R12 ;  /* 0x0000004c0418723c */ /* 0x000fe2000000180c */
[----:B------:R-:W1:Y:S07]  /*10070*/  LDSM.16.M88.4 R12, [R178+0x8000] ;  /* 0x00800000b20c783b */ /* 0x000e6e0000000200 */
[----:B------:R-:W-:Y:S01]  /*10080*/  HMMA.16816.F32 R48, R8, R34, R28 ;  /* 0x000000220830723c */ /* 0x000fe2000000181c */
[----:B------:R-:W3:Y:S04]  /*10090*/  LDSM.16.M88.4 R32, [R147+0x4800] ;  /* 0x004800009320783b */ /* 0x000ee80000000200 */
[----:B------:R-:W4:Y:S03]  /*100a0*/  LDSM.16.M88.4 R28, [R147+0x5000] ;  /* 0x00500000931c783b */ /* 0x000f260000000200 */
[C---:B------:R-:W-:Y:S01]  /*100b0*/  HMMA.16816.F32 R20, R4.reuse, R78, R64 ;  /* 0x0000004e0414723c */ /* 0x040fe20000001840 */
[----:B------:R-:W-:Y:S07]  /*100c0*/  LDSM.16.M88.4 R76, [R185] ;  /* 0x00000000b94c783b */ /* 0x000fee0000000200 */
[C---:B--2---:R-:W-:Y:S08]  /*100d0*/  HMMA.16816.F32 R16, R4.reuse, R68, R60 ;  /* 0x000000440410723c */ /* 0x044ff0000000183c */
[C---:B------:R-:W-:Y:S08]  /*100e0*/  HMMA.16816.F32 R8, R4.reuse, R70, R56 ;  /* 0x000000460408723c */ /* 0x040ff00000001838 */
[C---:B------:R-:W-:Y:S08]  /*100f0*/  HMMA.16816.F32 R52, R4.reuse, R72, R52 ;  /* 0x000000480434723c */ /* 0x040ff00000001834 */
[----:B------:R-:W-:Y:S01]  /*10100*/  HMMA.16816.F32 R68, R4, R74, R48 ;  /* 0x0000004a0444723c */ /* 0x000fe20000001830 */
[----:B------:R-:W-:Y:S04]  /*10110*/  LDSM.16.M88.4 R4, [R179+0x8000] ;  /* 0x00800000b304783b */ /* 0x000fe80000000200 */
[----:B------:R-:W2:Y:S03]  /*10120*/  LDSM.16.M88.4 R72, [R186] ;  /* 0x00000000ba48783b */ /* 0x000ea60000000200 */
[C---:B-1----:R-:W-:Y:S08]  /*10130*/  HMMA.16816.F32 R64, R12.reuse, R36, R44 ;  /* 0x000000240c40723c */ /* 0x042ff0000000182c */
[C---:B------:R-:W-:Y:S01]  /*10140*/  HMMA.16816.F32 R60, R12.reuse, R38, R40 ;  /* 0x000000260c3c723c */ /* 0x040fe20000001828 */
[----:B------:R-:W1:Y:S04]  /*10150*/  LDSM.16.M88.4 R40, [R184] ;  /* 0x00000000b828783b */ /* 0x000e680000000200 */
[----:B------:R-:W1:Y:S03]  /*10160*/  LDSM.16.M88.4 R36, [R183] ;  /* 0x00000000b724783b */ /* 0x000e660000000200 */
[C---:B---3--:R-:W-:Y:S01]  /*10170*/  HMMA.16816.F32 R56, R12.reuse, R32, R24 ;  /* 0x000000200c38723c */ /* 0x048fe20000001818 */
[----:B------:R-:W-:Y:S07]  /*10180*/  LDSM.16.M88.4 R24, [R177+0x4000] ;  /* 0x00400000b118783b */ /* 0x000fee0000000200 */
[C---:B------:R-:W-:Y:S08]  /*10190*/  HMMA.16816.F32 R48, R12.reuse, R34, R20 ;  /* 0x000000220c30723c */ /* 0x040ff00000001814 */
[C---:B----4-:R-:W-:Y:S08]  /*101a0*/  HMMA.16816.F32 R44, R12.reuse, R28, R16 ;  /* 0x0000001c0c2c723c */ /* 0x050ff00000001810 */
[C---:B------:R-:W-:Y:S01]  /*101b0*/  HMMA.16816.F32 R32, R12.reuse, R30, R8 ;  /* 0x0000001e0c20723c */ /* 0x040fe20000001808 */
[----:B------:R-:W3:Y:S07]  /*101c0*/  LDSM.16.M88.4 R8, [R181+0x8000] ;  /* 0x00800000b508783b */ /* 0x000eee0000000200 */
[C---:B------:R-:W-:Y:S08]  /*101d0*/  HMMA.16816.F32 R28, R12.reuse, R80, R52 ;  /* 0x000000500c1c723c */ /* 0x040ff00000001834 */
[----:B------:R-:W-:Y:S01]  /*101e0*/  HMMA.16816.F32 R20, R12, R82, R68 ;  /* 0x000000520c14723c */ /* 0x000fe20000001844 */
[----:B------:R-:W4:Y:S07]  /*101f0*/  LDSM.16.M88.4 R80, [R177+0x5000] ;  /* 0x00500000b150783b */ /* 0x000f2e0000000200 */
[C---:B--2---:R-:W-:Y:S08]  /*10200*/  HMMA.16816.F32 R16, R4.reuse, R72, R64 ;  /* 0x000000480410723c */ /* 0x044ff00000001840 */
[C---:B------:R-:W-:Y:S08]  /*10210*/  HMMA.16816.F32 R12, R4.reuse, R74, R60 ;  /* 0x0000004a040c723c */ /* 0x040ff0000000183c */
[C---:B------:R-:W-:Y:S08]  /*10220*/  HMMA.16816.F32 R68, R4.reuse, R76, R56 ;  /* 0x0000004c0444723c */ /* 0x040ff00000001838 */
[C---:B------:R-:W-:Y:S01]  /*10230*/  HMMA.16816.F32 R76, R4.reuse, R78, R48 ;  /* 0x0000004e044c723c */ /* 0x040fe20000001830 */
[----:B------:R-:W-:Y:S07]  /*10240*/  LDSM.16.M88.4 R48, [R174+0x4000] ;  /* 0x00400000ae30783b */ /* 0x000fee0000000200 */
[C---:B-1----:R-:W-:Y:S01]  /*10250*/  HMMA.16816.F32 R72, R4.reuse, R40, R44 ;  /* 0x000000280448723c */ /* 0x042fe2000000182c */
[----:B------:R-:W-:Y:S07]  /*10260*/  LDSM.16.M88.4 R44, [R174+0x4800] ;  /* 0x00480000ae2c783b */ /* 0x000fee0000000200 */
[C---:B------:R-:W-:Y:S01]  /*10270*/  HMMA.16816.F32 R64, R4.reuse, R42, R32 ;  /* 0x0000002a0440723c */ /* 0x040fe20000001820 */
[----:B------:R-:W-:Y:S07]  /*10280*/  LDSM.16.M88.4 R40, [R174+0x5000] ;  /* 0x00500000ae28783b */ /* 0x000fee0000000200 */
[C---:B------:R-:W-:Y:S08]  /*10290*/  HMMA.16816.F32 R60, R4.reuse, R36, R28 ;  /* 0x00000024043c723c */ /* 0x040ff0000000181c */
[----:B------:R-:W-:Y:S01]  /*102a0*/  HMMA.16816.F32 R56, R4, R38, R20 ;  /* 0x000000260438723c */ /* 0x000fe20000001814 */
[----:B------:R-:W1:Y:S04]  /*102b0*/  LDSM.16.M88.4 R4, [R180+0x8000] ;  /* 0x00800000b404783b */ /* 0x000e680000000200 */
[----:B------:R-:W2:Y:S01]  /*102c0*/  LDSM.16.M88.4 R36, [R174+0x5800] ;  /* 0x00580000ae24783b */ /* 0x000ea20000000200 */
[----:B------:R-:W-:-:S04]  /*102d0*/  DEPBAR.LE SB0, 0x0 ;  /* 0x000080000000791a */ /* 0x000fc80000000000 */
[C---:B---3--:R-:W-:Y:S08]  /*102e0*/  HMMA.16816.F32 R52, R8.reuse, R24, R16 ;  /* 0x000000180834723c */ /* 0x048ff00000001810 */
[C---:B------:R-:W-:Y:S08]  /*102f0*/  HMMA.16816.F32 R32, R8.reuse, R26, R12 ;  /* 0x0000001a0820723c */ /* 0x040ff0000000180c */
[C---:B------:R-:W-:Y:S08]  /*10300*/  HMMA.16816.F32 R28, R8.reuse, R88, R68 ;  /* 0x00000058081c723c */ /* 0x040ff00000001844 */
[C---:B------:R-:W-:Y:S08]  /*10310*/  HMMA.16816.F32 R24, R8.reuse, R90, R76 ;  /* 0x0000005a0818723c */ /* 0x040ff0000000184c */
[C---:B----4-:R-:W-:Y:S08]  /*10320*/  HMMA.16816.F32 R20, R8.reuse, R80, R72 ;  /* 0x000000500814723c */ /* 0x050ff00000001848 */
        /* <DEDUP_REMOVED lines=8> */
[C---:B--2---:R-:W-:Y:S08]  /*103b0*/  HMMA.16816.F32 R24, R4.reuse, R36, R12 ;  /* 0x000000240418723c */ /* 0x044ff0000000180c */
[C---:B------:R-:W-:Y:S08]  /*103c0*/  HMMA.16816.F32 R40, R4.reuse, R42, R16 ;  /* 0x0000002a0428723c */ /* 0x040ff00000001810 */
[----:B------:R-:W-:Y:S01]  /*103d0*/  HMMA.16816.F32 R36, R4, R38, R8 ;  /* 0x000000260424723c */ /* 0x000fe20000001808 */
[----:B------:R-:W-:Y:S06]  /*103e0*/  BAR.SYNC.DEFER_BLOCKING 0x0 ;  /* 0x0000000000007b1d */ /* 0x000fec0000010000 */
[----:B------:R-:W-:Y:S01]  /*103f0*/  @!UPT UIADD3 URZ, URZ, URZ, URZ ;  /* 0x0000003f3f3ff290 */ /* 0x000fe2000fffe03f */
[----:B------:R-:W-:Y:S11]  /*10400*/  @!P0 BRA `(.L_x_4454) ;  /* 0x0000047000008947 */ /* 0x000ff60003800000 */
[----:B------:R-:W-:Y:S01]  /*10410*/  ISETP.NE.AND P5, PT, R100, 0x1, PT ;  /* 0x000000016400780c */ /* 0x000fe20003fa5270 */
[----:B------:R-:W-:-:S02]  /*10420*/  IMAD R2, R98, 0x40, R239 ;  /* 0x0000004062027824 */ /* 0x000fc400078e02ef */
        /* <DEDUP_REMOVED lines=27> */
.L_x_4552:
        /* <DEDUP_REMOVED lines=21> */
.L_x_4553:
        /* <DEDUP_REMOVED lines=21> */
.L_x_4454:
[----:B------:R-:W-:Y:S05]  /*10880*/  BSYNC B0 ;  /* 0x0000000000007941 */ /* 0x000fea0003800000 */
.L_x_4453:
[----:B------:R-:W-:Y:S01]  /*10890*/  IMAD.MOV.U32 R0, RZ, RZ, c[0x0][0x2c4] ;  /* 0x0000b100ff007624 */ /* 0x000fe200078e00ff */
[----:B------:R-:W0:Y:S01]  /*108a0*/  LDGDEPBAR ;  /* 0x00000000000079af */ /* 0x000e220000000000 */
[----:B-1----:R-:W-:Y:S01]  /*108b0*/  IMAD.MOV.U32 R2, RZ, RZ, 0x1 ;  /* 0x00000001ff027424 */ /* 0x002fe200078e00ff */
        /* <DEDUP_REMOVED lines=11> */
.L_x_4554:
[----:B--2---:R-:W-:-:S05]  /*10970*/  IMAD.IADD R0, R5, 0x1, R0 ;  /* 0x0000000105007824 */ /* 0x004fca00078e0200 */
[----:B------:R-:W-:-:S04]  /*10980*/  IMNMX R0, R6, R0, PT ;  /* 0x0000000006007217 */ /* 0x000fc80003800200 */
[C---:B------:R-:W-:Y:S02]  /*10990*/  ISETP.GT.AND P0, PT, R0.reuse, RZ, PT ;  /* 0x000000ff0000720c */ /* 0x040fe40003f04270 */
[----:B------:R-:W-:Y:S02]  /*109a0*/  ISETP.GT.AND P2, PT, R0, 0x1, PT ;  /* 0x000000010000780c */ /* 0x000fe40003f44270 */
        /* <DEDUP_REMOVED lines=103> */
.L_x_4555:
        /* <DEDUP_REMOVED lines=279> */
[----:B------:R-:W-:Y:S03]  /*12190*/  @!UPT UIADD3 URZ, URZ, URZ, URZ ;  /* 0x0000003f3f3ff290 */ /* 0x000fe6000fffe03f */
[----:B------:R-:W-:Y:S11]  /*121a0*/  @!P0 BRA `(.L_x_4459) ;  /* 0x000032a000008947 */ /* 0x000ff60003800000 */
[----:B------:R-:W-:Y:S02]  /*121b0*/  MOV R105, R16 ;  /* 0x0000001000697202 */ /* 0x000fe40000000f00 */
[----:B------:R-:W-:-:S07]  /*121c0*/  MOV R104, R101 ;  /* 0x0000006500687202 */ /* 0x000fce0000000f00 */
.L_x_4470:
        /* <DEDUP_REMOVED lines=37> */
.L_x_4556:
        /* <DEDUP_REMOVED lines=21> */
.L_x_4557:
        /* <DEDUP_REMOVED lines=21> */
.L_x_4461:
[----:B------:R-:W-:Y:S05]  /*126c0*/  BSYNC B0 ;  /* 0x0000000000007941 */ /* 0x000fea0003800000 */
.L_x_4460:
        /* <DEDUP_REMOVED lines=154> */
[----:B------:R-:W-:Y:S01]  /*13070*/  IMAD.MOV.U32 R0, RZ, RZ, c[0x0][0x2b8] ;  /* 0x0000ae00ff007624 */ /* 0x000fe200078e00ff */
[----:B------:R-:W-:Y:S01]  /*13080*/  ISETP.GT.AND P1, PT, R221, 0x3f, PT ;  /* 0x0000003fdd00780c */ /* 0x000fe20003f24270 */
[----:B------:R-:W-:Y:S01]  /*13090*/  IMAD R2, R197, 0x40, R239 ;  /* 0x00000040c5027824 */ /* 0x000fe200078e02ef */
[C---:B------:R-:W-:Y:S01]  /*130a0*/  SHF.L.U64.HI R156, R207.reuse, 0x1, R219 ;  /* 0x00000001cf9c7819 */ /* 0x040fe200000102db */
        /* <DEDUP_REMOVED lines=33> */
.L_x_4558:
        /* <DEDUP_REMOVED lines=21> */
.L_x_4559:
        /* <DEDUP_REMOVED lines=21> */
.L_x_4465:
[----:B------:R-:W-:Y:S05]  /*13560*/  BSYNC B0 ;  /* 0x0000000000007941 */ /* 0x000fea0003800000 */
.L_x_4464:
[----:B------:R-:W-:Y:S01]  /*13570*/  IMAD.MOV.U32 R0, RZ, RZ, c[0x0][0x2c4] ;  /* 0x0000b100ff007624 */ /* 0x000fe200078e00ff */
        /* <DEDUP_REMOVED lines=12> */
.L_x_4560:
[----:B---3--:R-:W-:Y:S05]  /*13640*/  IMAD.IADD R0, R101, 0x1, R0 ;  /* 0x0000000165007824 */ /* 0x008fea00078e0200 */
        /* <DEDUP_REMOVED lines=24> */
[----:B-1----:R-:W-:Y:S02]  /*137d0*/  FSEL R149, R24, -INF , P0 ;  /* 0xff80000018957808 */ /* 0x002fe40000000000 */
        /* <DEDUP_REMOVED lines=81> */
.L_x_4561:
        /* <DEDUP_REMOVED lines=374> */
.L_x_4459:
[----:B------:R-:W-:-:S13]  /*15450*/  ISETP.GE.AND P0, PT, R197, R215, PT ;  /* 0x000000d7c500720c */ /* 0x000fda0003f06270 */
[----:B------:R-:W-:Y:S05]  /*15460*/  @!P0 BRA `(.L_x_4471) ;  /* 0x00002c3000008947 */ /* 0x000fea0003800000 */
[----:B------:R-:W-:Y:S02]  /*15470*/  MOV R105, R16 ;  /* 0x0000001000697202 */ /* 0x000fe40000000f00 */
[----:B------:R-:W-:Y:S02]  /*15480*/  MOV R104, R101 ;  /* 0x0000006500687202 */ /* 0x000fe40000000f00 */
.L_x_4478:
        /* <DEDUP_REMOVED lines=34> */
.L_x_4562:
[----:B------:R-:W5:Y:S01]  /*156b0*/  SHFL.IDX PT, R4, R5, RZ, 0x181f ;  /* 0x00181fff05047589 */ /* 0x000f6200000e0000 */
[----:B------:R-:W-:Y:S01]  /*156c0*/  ISETP.GE.AND P0, PT, R204, c[0x0][0x1d4], PT ;  /* 0x00007500cc007a0c */ /* 0x000fe20003f06270 */
[----:B------:R-:W-:Y:S01]  /*156d0*/  BSSY B0, `(.L_x_4473) ;  /* 0x0000101000007945 */ /* 0x000fe20003800000 */
[----:B------:R-:W-:Y:S02]  /*156e0*/  ISETP.GE.AND P5, PT, R206, c[0x0][0x1d4], PT ;  /* 0x00007500ce007a0c */ /* 0x000fe40003fa6270 */
[----:B------:R-:W-:Y:S01]  /*156f0*/  SHFL.IDX PT, R3, R7, 0x1, 0x181f ;  /* 0x00381f0007037f89 */ /* 0x000fe200000e0000 */
[----:B------:R-:W-:Y:S02]  /*15700*/  SEL R195, RZ, 0x10, P0 ;  /* 0x00000010ffc37807 */ /* 0x000fe40000000000 */
[----:B------:R-:W-:Y:S02]  /*15710*/  ISETP.GE.AND P4, PT, R207, c[0x0][0x1d4], PT ;  /* 0x00007500cf007a0c */ /* 0x000fe40003f86270 */
[----:B------:R4:W3:Y:S02]  /*15720*/  SHFL.IDX PT, R2, R5, 0x1, 0x181f ;  /* 0x00381f0005027f89 */ /* 0x0008e400000e0000 */
[----:B------:R-:W-:Y:S02]  /*15730*/  SEL R14, RZ, 0x10, P4 ;  /* 0x00000010ff0e7807 */ /* 0x000fe40002000000 */
[----:B----4-:R-:W-:Y:S02]  /*15740*/  SEL R5, RZ, 0x10, P5 ;  /* 0x00000010ff057807 */ /* 0x010fe40002800000 */
[----:B-----5:R-:W-:Y:S02]  /*15750*/  IADD3 R6, P1, R4, R12, RZ ;  /* 0x0000000c04067210 */ /* 0x020fe40007f3e0ff */
[C---:B------:R-:W-:Y:S02]  /*15760*/  ISETP.NE.U32.AND P6, PT, R5.reuse, RZ, PT ;  /* 0x000000ff0500720c */ /* 0x040fe40003fc5070 */
[----:B------:R-:W-:Y:S01]  /*15770*/  IADD3 R5, -R5, 0x10, RZ ;  /* 0x0000001005057810 */ /* 0x000fe20007ffe1ff */
[--C-:B---3--:R-:W-:Y:S03]  /*15780*/  IMAD.X R7, R0, 0x1, R13.reuse, P1 ;  /* 0x0000000100077824 */ /* 0x108fe600008e060d */
[----:B------:R-:W-:Y:S02]  /*15790*/  LOP3.LUT R5, R5, 0xf, RZ, 0xc0, !PT ;  /* 0x0000000f05057812 */ /* 0x000fe400078ec0ff */
[----:B------:R3:W-:Y:S02]  /*157a0*/  LDGSTS.E.BYPASS.LTC128B.128 [R194+0x100], [R6.64], !P0 ;  /* 0x0010000006c27fae */ /* 0x0007e4000c101d48 */
[----:B---3--:R-:W-:Y:S04]  /*157b0*/  IADD3 R6, -R195, 0x10, RZ ;  /* 0x00000010c3067810 */ /* 0x008fe80007ffe1ff */
[----:B------:R-:W-:Y:S04]  /*157c0*/  LOP3.LUT R6, R6, 0xf, RZ, 0xc0, !PT ;  /* 0x0000000f06067812 */ /* 0x000fe800078ec0ff */
[-C--:B------:R-:W-:Y:S02]  /*157d0*/  IADD3 R20, P1, P0, R6, R2.reuse, R12 ;  /* 0x0000000206147210 */ /* 0x080fe4000783e00c */
[----:B------:R-:W-:Y:S02]  /*157e0*/  IADD3 R6, -R14, 0x10, RZ ;  /* 0x000000100e067810 */ /* 0x000fe40007ffe1ff */
[----:B------:R-:W-:Y:S02]  /*157f0*/  IADD3.X R21, RZ, R3, R13, P1, P0 ;  /* 0x00000003ff157210 */ /* 0x000fe40000fe040d */
[-C--:B------:R-:W-:Y:S02]  /*15800*/  IADD3 R28, P1, P0, R5, R2.reuse, R15 ;  /* 0x00000002051c7210 */ /* 0x080fe4000783e00f */
[----:B------:R-:W-:Y:S02]  /*15810*/  LOP3.LUT R5, R6, 0xf, RZ, 0xc0, !PT ;  /* 0x0000000f06057812 */ /* 0x000fe400078ec0ff */
[C---:B------:R-:W-:Y:S02]  /*15820*/  IADD3 R6, P2, R4.reuse, R15, RZ ;  /* 0x0000000f04067210 */ /* 0x040fe40007f5e0ff */
[----:B------:R-:W-:Y:S02]  /*15830*/  IADD3 R12, P3, R4, R23, RZ ;  /* 0x00000017040c7210 */ /* 0x000fe40007f7e0ff */
[-CC-:B------:R-:W-:Y:S01]  /*15840*/  IADD3.X R29, RZ, R3.reuse, R22.reuse, P1, P0 ;  /* 0x00000003ff1d7210 */ /* 0x180fe20000fe0416 */
[C---:B------:R-:W-:Y:S01]  /*15850*/  IMAD.X R7, R0.reuse, 0x1, R22, P2 ;  /* 0x0000000100077824 */ /* 0x040fe200010e0616 */
[----:B------:R-:W-:Y:S01]  /*15860*/  IADD3 R2, P1, P0, R5, R2, R23 ;  /* 0x0000000205027210 */ /* 0x000fe2000783e017 */
[--C-:B------:R-:W-:Y:S03]  /*15870*/  IMAD.X R13, R0, 0x1, R30.reuse, P3 ;  /* 0x00000001000d7824 */ /* 0x100fe600018e061e */
[----:B------:R3:W-:Y:S01]  /*15880*/  LDGSTS.E.BYPASS.LTC128B.128 [R194+0x2100], [R6.64], !P5 ;  /* 0x0210000006c27fae */ /* 0x0007e2000e901d48 */
[----:B------:R-:W-:Y:S02]  /*15890*/  IADD3.X R3, RZ, R3, R30, P1, P0 ;  /* 0x00000003ff037210 */ /* 0x000fe40000fe041e */
[----:B------:R-:W-:Y:S02]  /*158a0*/  ISETP.NE.U32.AND P1, PT, R195, RZ, PT ;  /* 0x000000ffc300720c */ /* 0x000fe40003f25070 */
[----:B------:R4:W-:Y:S01]  /*158b0*/  LDGSTS.E.BYPASS.LTC128B.128 [R194+0x4100], [R12.64], !P4 ;  /* 0x041000000cc27fae */ /* 0x0009e2000e101d48 */
[----:B------:R-:W-:Y:S10]  /*158c0*/  ISETP.NE.U32.AND P0, PT, R14, RZ, PT ;  /* 0x000000ff0e00720c */ /* 0x000ff40003f05070 */
[----:B------:R5:W-:Y:S05]  /*158d0*/  LDGSTS.E.BYPASS.LTC128B.128.ZFILL [R194+0x1100], [R20.64], P1 ;  /* 0x0110000014c27fae */ /* 0x000bea0008941d48 */
[----:B------:R2:W-:Y:S05]  /*158e0*/  LDGSTS.E.BYPASS.LTC128B.128.ZFILL [R194+0x3100], [R28.64], P6 ;  /* 0x031000001cc27fae */ /* 0x0005ea000b141d48 */
[----:B------:R1:W-:Y:S01]  /*158f0*/  LDGSTS.E.BYPASS.LTC128B.128.ZFILL [R194+0x5100], [R2.64], P0 ;  /* 0x0510000002c27fae */ /* 0x0003e20008141d48 */
[C---:B--23--:R-:W-:Y:S03]  /*15900*/  HMMA.16816.F32 R4, R32.reuse, R8, RZ ;  /* 0x000000082004723c */ /* 0x04cfe600000018ff */
[----:B------:R-:W-:Y:S01]  /*15910*/  ISETP.GT.AND P0, PT, R197, R215, PT ;  /* 0x000000d7c500720c */ /* 0x000fe20003f04270 */
[----:B------:R-:W0:Y:S04]  /*15920*/  LDGDEPBAR ;  /* 0x00000000000079af */ /* 0x000e280000000000 */
[C---:B------:R-:W-:Y:S08]  /*15930*/  HMMA.16816.F32 R8, R32.reuse, R10, RZ ;  /* 0x0000000a2008723c */ /* 0x040ff000000018ff */
[C---:B----4-:R-:W-:Y:S08]  /*15940*/  HMMA.16816.F32 R12, R32.reuse, R16, RZ ;  /* 0x00000010200c723c */ /* 0x050ff000000018ff */
[C---:B------:R-:W-:Y:S08]  /*15950*/  HMMA.16816.F32 R16, R32.reuse, R18, RZ ;  /* 0x000000122010723c */ /* 0x040ff000000018ff */
[C---:B-1---5:R-:W-:Y:S08]  /*15960*/  HMMA.16816.F32 R20, R32.reuse, R24, RZ ;  /* 0x000000182014723c */ /* 0x062ff000000018ff */
        /* <DEDUP_REMOVED lines=182> */
.L_x_4563:
        /* <DEDUP_REMOVED lines=18> */
.L_x_4564:
        /* <DEDUP_REMOVED lines=15> */
.L_x_4474:
[----:B------:R-:W-:Y:S05]  /*166e0*/  BSYNC B0 ;  /* 0x0000000000007941 */ /* 0x000fea0003800000 */
.L_x_4473:
        /* <DEDUP_REMOVED lines=41> */
.L_x_4565:
        /* <DEDUP_REMOVED lines=370> */
.L_x_4471:
[----:B------:R-:W-:Y:S05]  /*180a0*/  BRA.DIV ~URZ, `(.L_x_4479) ;  /* 0x000070b27f007947 */ /* 0x000fea000b800000 */
[----:B------:R1:W2:Y:S02]  /*180b0*/  SHFL.BFLY PT, R0, R209, 0x2, 0x1f ;  /* 0x0c401f00d1007f89 */ /* 0x0002a400000e0000 */
.L_x_4566:
[----:B--2---:R-:W-:Y:S01]  /*180c0*/  FADD.FTZ R4, R0, R209 ;  /* 0x000000d100047221 */ /* 0x004fe20000010000 */
[----:B------:R-:W-:Y:S05]  /*180d0*/  BRA.DIV ~URZ, `(.L_x_4480) ;  /* 0x000070d27f007947 */ /* 0x000fea000b800000 */
[----:B------:R-:W2:Y:S02]  /*180e0*/  SHFL.BFLY PT, R0, R203, 0x2, 0x1f ;  /* 0x0c401f00cb007f89 */ /* 0x000ea400000e0000 */
[----:B--2---:R-:W-:-:S02]  /*180f0*/  FADD.FTZ R5, R0, R203 ;  /* 0x000000cb00057221 */ /* 0x004fc40000010000 */
[----:B------:R-:W2:Y:S04]  /*18100*/  SHFL.BFLY PT, R0, R4, 0x1, 0x1f ;  /* 0x0c201f0004007f89 */ /* 0x000ea800000e0000 */
[----:B------:R3:W4:Y:S01]  /*18110*/  SHFL.BFLY PT, R3, R5, 0x1, 0x1f ;  /* 0x0c201f0005037f89 */ /* 0x00072200000e0000 */
[----:B--2---:R-:W-:-:S05]  /*18120*/  FADD.FTZ R4, R4, R0 ;  /* 0x0000000004047221 */ /* 0x004fca0000010000 */
.L_x_4567:
[----:B------:R-:W-:Y:S01]  /*18130*/  FSETP.NE.FTZ.AND P1, PT, R4, RZ, PT ;  /* 0x000000ff0400720b */ /* 0x000fe20003f35000 */
[----:B----4-:R-:W-:Y:S01]  /*18140*/  FADD.FTZ R3, R3, R5 ;  /* 0x0000000503037221 */ /* 0x010fe20000010000 */
[----:B------:R-:W-:Y:S02]  /*18150*/  MOV R2, RZ ;  /* 0x000000ff00027202 */ /* 0x000fe40000000f00 */
[----:B------:R-:W-:Y:S02]  /*18160*/  MOV R15, 0xff800000 ;  /* 0xff800000000f7802 */ /* 0x000fe40000000f00 */
[----:B------:R-:W-:-:S02]  /*18170*/  FSETP.NE.FTZ.AND P0, PT, R3, RZ, PT ;  /* 0x000000ff0300720b */ /* 0x000fc40003f15000 */
[----:B------:R-:W-:-:S05]  /*18180*/  MOV R18, 0xff800000 ;  /* 0xff80000000127802 */ /* 0x000fca0000000f00 */
[----:B------:R-:W2:Y:S01]  /*18190*/  @P1 MUFU.LG2 R0, R4 ;  /* 0x0000000400001308 */ /* 0x000ea20000000c00 */
[----:B---3--:R-:W-:-:S07]  /*181a0*/  @P1 MOV R5, 0x3f317218 ;  /* 0x3f31721800051802 */ /* 0x008fce0000000f00 */
[----:B------:R2:W3:Y:S02]  /*181b0*/  @P1 MUFU.RCP R2, R4 ;  /* 0x0000000400021308 */ /* 0x0004e40000001000 */
[----:B--2---:R-:W-:Y:S02]  /*181c0*/  @P1 FMUL.FTZ R4, R0, 0.69314718246459960938 ;  /* 0x3f31721800041820 */ /* 0x004fe40000410000 */
[----:B------:R-:W-:Y:S01]  /*181d0*/  @P1 FMUL.FTZ R0, R5, c[0x0][0x2d0] ;  /* 0x0000b40005001a20 */ /* 0x000fe20000410000 */
[----:B------:R-:W-:Y:S01]  /*181e0*/  @P0 MOV R5, 0x3f317218 ;  /* 0x3f31721800050802 */ /* 0x000fe20000000f00 */
[----:B---3--:R-:W-:Y:S02]  /*181f0*/  FMUL.FTZ R100, R2, R108 ;  /* 0x0000006c02647220 */ /* 0x008fe40000410000 */
[----:B------:R-:W-:Y:S01]  /*18200*/  @P1 FFMA.FTZ R15, R0, R101, R4 ;  /* 0x00000065000f1223 */ /* 0x000fe20000010004 */
[----:B------:R-:W-:Y:S01]  /*18210*/  MOV R0, RZ ;  /* 0x000000ff00007202 */ /* 0x000fe20000000f00 */
[----:B------:R-:W-:Y:S01]  /*18220*/  @P0 MUFU.LG2 R4, R3 ;  /* 0x0000000300040308 */ /* 0x000fe20000000c00 */
[----:B------:R-:W-:-:S02]  /*18230*/  FMUL.FTZ R101, R2, R109 ;  /* 0x0000006d02657220 */ /* 0x000fc40000410000 */
[C---:B------:R-:W-:Y:S02]  /*18240*/  FMUL.FTZ R108, R2.reuse, R88 ;  /* 0x00000058026c7220 */ /* 0x040fe40000410000 */
[C---:B------:R-:W-:Y:S02]  /*18250*/  FMUL.FTZ R109, R2.reuse, R89 ;  /* 0x00000059026d7220 */ /* 0x040fe40000410000 */
[C---:B------:R-:W-:Y:S01]  /*18260*/  FMUL.FTZ R104, R2.reuse, R68 ;  /* 0x0000004402687220 */ /* 0x040fe20000410000 */
[----:B------:R-:W2:Y:S01]  /*18270*/  @P0 MUFU.RCP R0, R3 ;  /* 0x0000000300000308 */ /* 0x000ea20000001000 */
        /* <DEDUP_REMOVED lines=10> */
[----:B------:R-:W-:Y:S02]  /*18320*/  @P0 FMUL.FTZ R3, R4, 0.69314718246459960938 ;  /* 0x3f31721804030820 */ /* 0x000fe40000410000 */
[C---:B------:R-:W-:Y:S02]  /*18330*/  FMUL.FTZ R122, R0.reuse, R38 ;  /* 0x00000026007a7220 */ /* 0x040fe40000410000 */
[----:B------:R-:W-:Y:S02]  /*18340*/  FMUL.FTZ R123, R0, R39 ;  /* 0x00000027007b7220 */ /* 0x000fe40000410000 */
        /* <DEDUP_REMOVED lines=82> */
.L_x_4396:
        /* <DEDUP_REMOVED lines=17> */
.L_x_4482:
[----:B------:R-:W-:Y:S05]  /*18980*/  BSYNC B0 ;  /* 0x0000000000007941 */ /* 0x000fea0003800000 */
.L_x_4481:
        /* <DEDUP_REMOVED lines=131> */
.L_x_4485:
[----:B------:R-:W2:Y:S04]  /*191c0*/  LDL.LU R3, [R1] ;  /* 0x0000000001037983 */ /* 0x000ea80000300800 */
[----:B------:R-:W3:Y:S01]  /*191d0*/  LDL R19, [R1+0x4] ;  /* 0x0000040001137983 */ /* 0x000ee20000100800 */
[----:B------:R-:W-:Y:S01]  /*191e0*/  IMAD.MOV.U32 R13, RZ, RZ, 0x368 ;  /* 0x00000368ff0d7424 */ /* 0x000fe200078e00ff */
[----:B------:R-:W-:-:S02]  /*191f0*/  ISETP.GT.AND P2, PT, R0, 0x1, PT ;  /* 0x000000010000780c */ /* 0x000fc40003f44270 */
[----:B------:R-:W4:Y:S01]  /*19200*/  LDL R87, [R1+0x5c] ;  /* 0x00005c0001577983 */ /* 0x000f220000100800 */
[----:B------:R-:W-:Y:S02]  /*19210*/  ISETP.NE.U32.AND P0, PT, RZ, c[0x0][0x500], PT ;  /* 0x00014000ff007a0c */ /* 0x000fe40003f05070 */
[----:B------:R-:W-:Y:S02]  /*19220*/  SEL R13, R13, 0x328, P2 ;  /* 0x000003280d0d7807 */ /* 0x000fe40001000000 */
[----:B------:R-:W-:Y:S02]  /*19230*/  ISETP.NE.AND.EX P0, PT, RZ, c[0x0][0x504], PT, P0 ;  /* 0x00014100ff007a0c */ /* 0x000fe40003f05300 */
[----:B------:R-:W1:Y:S02]  /*19240*/  LDC.64 R6, c[0x0][R13+0x170] ;  /* 0x00005c000d067b82 */ /* 0x000e640000000a00 */
[----:B-1----:R-:W-:Y:S02]  /*19250*/  LOP3.LUT R5, R246, 0xffff, RZ, 0xc0, !PT ;  /* 0x0000fffff6057812 */ /* 0x002fe400078ec0ff */
[----:B------:R-:W-:-:S04]  /*19260*/  SEL R0, R252, RZ, !P0 ;  /* 0x000000fffc007207 */ /* 0x000fc80004000000 */
[----:B------:R-:W1:Y:S08]  /*19270*/  LDC.64 R10, c[0x0][R13+0x168] ;  /* 0x00005a000d0a7b82 */ /* 0x000e700000000a00 */
[----:B------:R-:W2:Y:S01]  /*19280*/  LDC.64 R16, c[0x0][R13+0x178] ;  /* 0x00005e000d107b82 */ /* 0x000ea20000000a00 */
[----:B-1----:R-:W-:Y:S01]  /*19290*/  IMAD.WIDE.U32 R8, R10, R5, RZ ;  /* 0x000000050a087225 */ /* 0x002fe200078e00ff */
[----:B------:R-:W1:Y:S01]  /*192a0*/  S2R R90, SR_TID.X ;  /* 0x00000000005a7919 */ /* 0x000e620000002100 */
[----:B--2---:R-:W-:-:S02]  /*192b0*/  SEL R4, R3, RZ, !P0 ;  /* 0x000000ff03047207 */ /* 0x004fc40004000000 */
[----:B------:R-:W-:-:S04]  /*192c0*/  IMAD R3, R7, R0, RZ ;  /* 0x0000000007037224 */ /* 0x000fc800078e02ff */
[C---:B------:R-:W-:Y:S02]  /*192d0*/  IMAD R4, R6.reuse, R4, R3 ;  /* 0x0000000406047224 */ /* 0x040fe400078e0203 */
[----:B------:R-:W-:Y:S02]  /*192e0*/  IMAD R3, R11, R5, RZ ;  /* 0x000000050b037224 */ /* 0x000fe400078e02ff */
[----:B------:R-:W-:-:S04]  /*192f0*/  IMAD.WIDE.U32 R6, R6, R0, RZ ;  /* 0x0000000006067225 */ /* 0x000fc800078e00ff */
[----:B------:R-:W-:Y:S01]  /*19300*/  IMAD.IADD R9, R9, 0x1, R3 ;  /* 0x0000000109097824 */ /* 0x000fe200078e0203 */
[--C-:B-----5:R-:W-:Y:S01]  /*19310*/  IADD3 R12, P1, P0, R6, R8, R2.reuse ;  /* 0x00000008060c7210 */ /* 0x120fe2000783e002 */
[----:B------:R-:W-:Y:S01]  /*19320*/  IMAD.MOV.U32 R3, RZ, RZ, c[0x0][0x4e8] ;  /* 0x00013a00ff037624 */ /* 0x000fe200078e00ff */
[----:B------:R-:W-:Y:S01]  /*19330*/  SHF.R.S32.HI R8, RZ, 0x1f, R2 ;  /* 0x0000001fff087819 */ /* 0x000fe20000011402 */
[----:B------:R-:W-:Y:S01]  /*19340*/  IMAD.IADD R4, R7, 0x1, R4 ;  /* 0x0000000107047824 */ /* 0x000fe200078e0204 */
[----:B---3--:R-:W-:Y:S02]  /*19350*/  SEL R6, R19, RZ, P2 ;  /* 0x000000ff13067207 */ /* 0x008fe40001000000 */
[----:B------:R-:W-:Y:S01]  /*19360*/  ISETP.NE.AND P3, PT, R3, 0x1, PT ;  /* 0x000000010300780c */ /* 0x000fe20003f65270 */
[----:B------:R-:W-:Y:S01]  /*19370*/  IMAD.IADD R3, R249, 0x1, R240 ;  /* 0x00000001f9037824 */ /* 0x000fe200078e02f0 */
[----:B------:R-:W-:Y:S01]  /*19380*/  IADD3.X R11, R4, R9, R8, P1, P0 ;  /* 0x00000009040b7210 */ /* 0x000fe20000fe0408 */
[----:B------:R-:W-:-:S02]  /*19390*/  IMAD R10, R17, R6, RZ ;  /* 0x00000006110a7224 */ /* 0x000fc400078e02ff */
[----:B------:R-:W-:-:S04]  /*193a0*/  IMAD.WIDE.U32 R6, R16, R6, RZ ;  /* 0x0000000610067225 */ /* 0x000fc800078e00ff */
[----:B------:R-:W-:-:S04]  /*193b0*/  IMAD.MOV.U32 R4, RZ, RZ, R3 ;  /* 0x000000ffff047224 */ /* 0x000fc800078e0003 */
[----:B------:R-:W-:-:S05]  /*193c0*/  @P3 IMAD.HI.U32 R9, R3, c[0x0][0x4ec], RZ ;  /* 0x00013b0003093a27 */ /* 0x000fca00078e00ff */
[----:B------:R-:W-:Y:S01]  /*193d0*/  @P3 SHF.R.U32.HI R4, RZ, c[0x0][0x4f0], R9 ;  /* 0x00013c00ff043a19 */ /* 0x000fe20000011609 */
[----:B------:R-:W-:-:S03]  /*193e0*/  IMAD.IADD R10, R7, 0x1, R10 ;  /* 0x00000001070a7824 */ /* 0x000fc600078e020a */
        /* <DEDUP_REMOVED lines=27> */
[----:B----4-:R-:W-:-:S05]  /*195a0*/  IMAD.IADD R6, R87, 0x1, R240 ;  /* 0x0000000157067824 */ /* 0x010fca00078e02f0 */
        /* <DEDUP_REMOVED lines=58> */
.L_x_4568:
[----:B------:R-:W-:Y:S05]  /*19950*/  BRA.DIV ~URZ, `(.L_x_4488) ;  /* 0x000059c27f007947 */ /* 0x000fea000b800000 */
[----:B------:R3:W4:Y:S02]  /*19960*/  SHFL.IDX PT, R0, R7, RZ, 0x181f ;  /* 0x00181fff07007589 */ /* 0x00072400000e0000 */
.L_x_4569:
[----:B------:R-:W-:Y:S01]  /*19970*/  ISETP.GE.AND P0, PT, R5, R4, PT ;  /* 0x000000040500720c */ /* 0x000fe20003f06270 */
[----:B------:R-:W-:-:S12]  /*19980*/  BSSY B0, `(.L_x_4489) ;  /* 0x000000e000007945 */ /* 0x000fd80003800000 */
        /* <DEDUP_REMOVED lines=10> */
[----:B------:R2:W-:Y:S04]  /*19a30*/  @!P2 ST.E.128 [R12.64], R24 ;  /* 0x000000180c00a985 */ /* 0x0005e8000c101d08 */
[----:B------:R2:W-:Y:S04]  /*19a40*/  @!P1 ST.E.128 [R10.64], R20 ;  /* 0x000000140a009985 */ /* 0x0005e8000c101d08 */
[----:B------:R2:W-:Y:S02]  /*19a50*/  @!P0 ST.E.128 [R2.64], R16 ;  /* 0x0000001002008985 */ /* 0x0005e4000c101d08 */
.L_x_4490:
[----:B------:R-:W-:Y:S05]  /*19a60*/  BSYNC B0 ;  /* 0x0000000000007941 */ /* 0x000fea0003800000 */
.L_x_4489:
[----:B------:R-:W-:Y:S05]  /*19a70*/  BRA.DIV ~URZ, `(.L_x_4491) ;  /* 0x000059027f007947 */ /* 0x000fea000b800000 */
[----:B--2---:R2:W1:Y:S04]  /*19a80*/  SHFL.IDX PT, R8, R6, 0x1, 0x181f ;  /* 0x00381f0006087f89 */ /* 0x00446800000e0000 */
[----:B----4-:R2:W4:Y:S02]  /*19a90*/  SHFL.IDX PT, R0, R7, 0x1, 0x181f ;  /* 0x00381f0007007f89 */ /* 0x01052400000e0000 */
.L_x_4570:
        /* <DEDUP_REMOVED lines=13> */
[----:B------:R1:W-:Y:S04]  /*19b70*/  @!P2 ST.E.128 [R12.64], R36 ;  /* 0x000000240c00a985 */ /* 0x0003e8000c101d08 */
[----:B------:R1:W-:Y:S04]  /*19b80*/  @!P1 ST.E.128 [R10.64], R32 ;  /* 0x000000200a009985 */ /* 0x0003e8000c101d08 */
[----:B------:R1:W-:Y:S02]  /*19b90*/  @!P0 ST.E.128 [R2.64], R28 ;  /* 0x0000001c02008985 */ /* 0x0003e4000c101d08 */
.L_x_4493:
[----:B------:R-:W-:Y:S05]  /*19ba0*/  BSYNC B0 ;  /* 0x0000000000007941 */ /* 0x000fea0003800000 */
.L_x_4492:
[----:B------:R-:W-:Y:S05]  /*19bb0*/  BRA.DIV ~URZ, `(.L_x_4494) ;  /* 0x000058827f007947 */ /* 0x000fea000b800000 */
[----:B-1----:R1:W2:Y:S02]  /*19bc0*/  SHFL.IDX PT, R8, R6, 0x2, 0x181f ;  /* 0x00581f0006087f89 */ /* 0x0022a400000e0000 */
.L_x_4571:
[----:B------:R-:W-:Y:S05]  /*19bd0*/  BRA.DIV ~URZ, `(.L_x_4495) ;  /* 0x000058d27f007947 */ /* 0x000fea000b800000 */
[----:B----4-:R4:W1:Y:S02]  /*19be0*/  SHFL.IDX PT, R0, R7, 0x2, 0x181f ;  /* 0x00581f0007007f89 */ /* 0x01086400000e0000 */
.L_x_4572:
        /* <DEDUP_REMOVED lines=16> */
.L_x_4497:
[----:B------:R-:W-:Y:S05]  /*19cf0*/  BSYNC B0 ;  /* 0x0000000000007941 */ /* 0x000fea0003800000 */
.L_x_4496:
[----:B------:R-:W-:Y:S05]  /*19d00*/  BRA.DIV ~URZ, `(.L_x_4498) ;  /* 0x000058027f007947 */ /* 0x000fea000b800000 */
[----:B-12---:R-:W1:Y:S04]  /*19d10*/  SHFL.IDX PT, R6, R6, 0x3, 0x181f ;  /* 0x00781f0006067f89 */ /* 0x006e6800000e0000 */
[----:B------:R2:W3:Y:S02]  /*19d20*/  SHFL.IDX PT, R0, R7, 0x3, 0x181f ;  /* 0x00781f0007007f89 */ /* 0x0004e400000e0000 */
.L_x_4573:
[----:B------:R-:W-:-:S04]  /*19d30*/  IADD3 R2, R5, 0x60, RZ ;  /* 0x0000006005027810 */ /* 0x000fc80007ffe0ff */
[----:B------:R-:W-:-:S13]  /*19d40*/  ISETP.GE.AND P0, PT, R2, R4, PT ;  /* 0x000000040200720c */ /* 0x000fda0003f06270 */
[----:B------:R-:W-:Y:S05]  /*19d50*/  @P0 BRA `(.L_x_4499) ;  /* 0x0000259000000947 */ /* 0x000fea0003800000 */
[----:B------:R-:W-:Y:S02]  /*19d60*/  ISETP.GE.AND P1, PT, R204, c[0x0][0x3c8], PT ;  /* 0x0000f200cc007a0c */ /* 0x000fe40003f26270 */
[----:B------:R-:W-:-:S11]  /*19d70*/  ISETP.GE.AND P0, PT, R206, c[0x0][0x3c8], PT ;  /* 0x0000f200ce007a0c */ /* 0x000fd60003f06270 */
[-C--:B---3--:R-:W-:Y:S02]  /*19d80*/  @!P1 LEA R4, P3, R204, R0.reuse, 0x1 ;  /* 0x00000000cc049211 */ /* 0x088fe400078608ff */
[----:B------:R-:W-:Y:S02]  /*19d90*/  @!P0 LEA R2, P2, R206, R0, 0x1 ;  /* 0x00000000ce028211 */ /* 0x000fe400078408ff */
        /* <DEDUP_REMOVED lines=10> */
.L_x_4486:
[----:B------:R-:W3:Y:S01]  /*19e40*/  LDL.LU R9, [R1+0x4] ;  /* 0x0000040001097983 */ /* 0x000ee20000300800 */
        /* <DEDUP_REMOVED lines=34> */
.L_x_4574:
[----:B------:R-:W-:Y:S05]  /*1a070*/  BRA.DIV ~URZ, `(.L_x_4501) ;  /* 0x000055c27f007947 */ /* 0x000fea000b800000 */
[----:B------:R4:W1:Y:S02]  /*1a080*/  SHFL.IDX PT, R0, R12, RZ, 0x1c1f ;  /* 0x001c1fff0c007589 */ /* 0x00086400000e0000 */
.L_x_4575:
        /* <DEDUP_REMOVED lines=168> */
.L_x_4503:
[----:B------:R-:W-:Y:S05]  /*1ab10*/  BSYNC B0 ;  /* 0x0000000000007941 */ /* 0x000fea0003800000 */
.L_x_4502:
[----:B------:R-:W-:Y:S05]  /*1ab20*/  BRA.DIV ~URZ, `(.L_x_4504) ;  /* 0x00004b727f007947 */ /* 0x000fea000b800000 */
[----:B---3--:R3:W2:Y:S04]  /*1ab30*/  SHFL.IDX PT, R4, R5, 0x1, 0x1c1f ;  /* 0x003c1f0005047f89 */ /* 0x0086a800000e0000 */
[----:B-1----:R3:W1:Y:S02]  /*1ab40*/  SHFL.IDX PT, R0, R12, 0x1, 0x1c1f ;  /* 0x003c1f000c007f89 */ /* 0x00266400000e0000 */
.L_x_4576:
        /* <DEDUP_REMOVED lines=8> */
[----:B------:R-:W-:Y:S01]  /*1abd0*/  IADD3 R9, R243, 0x8, RZ ;  /* 0x00000008f3097810 */ /* 0x000fe20007ffe0ff */
        /* <DEDUP_REMOVED lines=173> */
.L_x_4484:
        /* <DEDUP_REMOVED lines=19> */
.L_x_4505:
[----:B--2---:R-:W2:Y:S01]  /*1b7e0*/  LDL.LU R2, [R1] ;  /* 0x0000000001027983 */ /* 0x004ea20000300800 */
[----:B------:R-:W-:Y:S01]  /*1b7f0*/  BSSY B0, `(.L_x_4506) ;  /* 0x0000038000007945 */ /* 0x000fe20003800000 */
[----:B------:R-:W-:Y:S02]  /*1b800*/  LOP3.LUT R4, R246, 0xffff, RZ, 0xc0, !PT ;  /* 0x0000fffff6047812 */ /* 0x000fe400078ec0ff */
[----:B------:R-:W3:Y:S01]  /*1b810*/  S2R R5, SR_TID.X ;  /* 0x0000000000057919 */ /* 0x000ee20000002100 */
[----:B------:R-:W-:-:S02]  /*1b820*/  SEL R3, R252, RZ, !P3 ;  /* 0x000000fffc037207 */ /* 0x000fc40005800000 */
[----:B-----5:R-:W-:Y:S02]  /*1b830*/  SHF.R.S32.HI R18, RZ, 0x1f, R0 ;  /* 0x0000001fff127819 */ /* 0x020fe40000011400 */
[----:B---3--:R-:W-:Y:S02]  /*1b840*/  ISETP.GT.AND P0, PT, R5, 0x7f, PT ;  /* 0x0000007f0500780c */ /* 0x008fe40003f04270 */
[----:B--2---:R-:W-:-:S11]  /*1b850*/  SEL R20, R2, RZ, !P3 ;  /* 0x000000ff02147207 */ /* 0x004fd60005800000 */
[----:B------:R-:W-:Y:S05]  /*1b860*/  @P0 BRA `(.L_x_4507) ;  /* 0x0000030000000947 */ /* 0x000fea0003800000 */
[----:B------:R-:W-:Y:S01]  /*1b870*/  IMAD R2, R15, c[0x0][0x4e8], RZ ;  /* 0x00013a000f027a24 */ /* 0x000fe200078e02ff */
[----:B------:R-:W-:-:S04]  /*1b880*/  IADD3 R14, R240, R5, RZ ;  /* 0x00000005f00e7210 */ /* 0x000fc80007ffe0ff */
[----:B------:R-:W-:-:S13]  /*1b890*/  ISETP.GE.AND P0, PT, R14, R2, PT ;  /* 0x000000020e00720c */ /* 0x000fda0003f06270 */
[----:B------:R-:W-:Y:S05]  /*1b8a0*/  @P0 BRA `(.L_x_4507) ;  /* 0x000002c000000947 */ /* 0x000fea0003800000 */
[----:B------:R-:W2:Y:S01]  /*1b8b0*/  LDL.LU R22, [R1+0x4] ;  /* 0x0000040001167983 */ /* 0x000ea20000300800 */
        /* <DEDUP_REMOVED lines=43> */
.L_x_4507:
[----:B------:R-:W-:Y:S05]  /*1bb70*/  BSYNC B0 ;  /* 0x0000000000007941 */ /* 0x000fea0003800000 */
.L_x_4506:
        /* <DEDUP_REMOVED lines=41> */
.L_x_4577:
[----:B------:R-:W-:Y:S05]  /*1be10*/  BRA.DIV ~URZ, `(.L_x_4509) ;  /* 0x000039b27f007947 */ /* 0x000fea000b800000 */
[----:B------:R3:W4:Y:S02]  /*1be20*/  SHFL.IDX PT, R0, R7, RZ, 0x181f ;  /* 0x00181fff07007589 */ /* 0x00072400000e0000 */
.L_x_4578:
        /* <DEDUP_REMOVED lines=16> */
.L_x_4511:
[----:B------:R-:W-:Y:S05]  /*1bf30*/  BSYNC B0 ;  /* 0x0000000000007941 */ /* 0x000fea0003800000 */
.L_x_4510:
[----:B------:R-:W-:Y:S05]  /*1bf40*/  BRA.DIV ~URZ, `(.L_x_4512) ;  /* 0x000038e27f007947 */ /* 0x000fea000b800000 */
[----:B--2---:R2:W1:Y:S04]  /*1bf50*/  SHFL.IDX PT, R8, R6, 0x1, 0x181f ;  /* 0x00381f0006087f89 */ /* 0x00446800000e0000 */
[----:B----4-:R2:W4:Y:S02]  /*1bf60*/  SHFL.IDX PT, R0, R7, 0x1, 0x181f ;  /* 0x00381f0007007f89 */ /* 0x01052400000e0000 */
.L_x_4579:
        /* <DEDUP_REMOVED lines=16> */
.L_x_4514:
[----:B------:R-:W-:Y:S05]  /*1c070*/  BSYNC B0 ;  /* 0x0000000000007941 */ /* 0x000fea0003800000 */
.L_x_4513:
[----:B------:R-:W-:Y:S05]  /*1c080*/  BRA.DIV ~URZ, `(.L_x_4515) ;  /* 0x000038627f007947 */ /* 0x000fea000b800000 */
[----:B-1----:R1:W2:Y:S02]  /*1c090*/  SHFL.IDX PT, R8, R6, 0x2, 0x181f ;  /* 0x00581f0006087f89 */ /* 0x0022a400000e0000 */
.L_x_4580:
[----:B------:R-:W-:Y:S05]  /*1c0a0*/  BRA.DIV ~URZ, `(.L_x_4516) ;  /* 0x000038b27f007947 */ /* 0x000fea000b800000 */
[----:B----4-:R4:W1:Y:S02]  /*1c0b0*/  SHFL.IDX PT, R0, R7, 0x2, 0x181f ;  /* 0x00581f0007007f89 */ /* 0x01086400000e0000 */
.L_x_4581:
        /* <DEDUP_REMOVED lines=16> */
.L_x_4518:
[----:B------:R-:W-:Y:S05]  /*1c1c0*/  BSYNC B0 ;  /* 0x0000000000007941 */ /* 0x000fea0003800000 */
.L_x_4517:
[----:B------:R-:W-:Y:S05]  /*1c1d0*/  BRA.DIV ~URZ, `(.L_x_4519) ;  /* 0x000037e27f007947 */ /* 0x000fea000b800000 */
[----:B-12---:R-:W1:Y:S04]  /*1c1e0*/  SHFL.IDX PT, R6, R6, 0x3, 0x181f ;  /* 0x00781f0006067f89 */ /* 0x006e6800000e0000 */
[----:B---34-:R-:W2:Y:S02]  /*1c1f0*/  SHFL.IDX PT, R7, R7, 0x3, 0x181f ;  /* 0x00781f0007077f89 */ /* 0x018ea400000e0000 */
.L_x_4582:
        /* <DEDUP_REMOVED lines=15> */
.L_x_4499:
[----:B------:R-:W-:Y:S05]  /*1c2f0*/  BSYNC B1 ;  /* 0x0000000000017941 */ /* 0x000fea0003800000 */
.L_x_4483:
        /* <DEDUP_REMOVED lines=13> */
.L_x_4583:
[----:B------:R-:W-:Y:S05]  /*1c3d0*/  BRA.DIV ~URZ, `(.L_x_4522) ;  /* 0x000037227f007947 */ /* 0x000fea000b800000 */
[----:B------:R3:W4:Y:S02]  /*1c3e0*/  SHFL.IDX PT, R6, R86, 0x1, 0x1f ;  /* 0x00201f0056067f89 */ /* 0x00072400000e0000 */
.L_x_4584:
        /* <DEDUP_REMOVED lines=18> */
.L_x_4585:
        /* <DEDUP_REMOVED lines=16> */
.L_x_4586:
[----:B--2---:R-:W-:Y:S01]  /*1c610*/  IMAD R0, R0, c[0x0][0x538], RZ ;  /* 0x00014e0000007a24 */ /* 0x004fe200078e02ff */
[----:B------:R-:W-:Y:S04]  /*1c620*/  BSSY B1, `(.L_x_4525) ;  /* 0x00000c5000017945 */ /* 0x000fe80003800000 */
[----:B------:R-:W-:-:S04]  /*1c630*/  IADD3 R6, R0, R6, RZ ;  /* 0x0000000600067210 */ /* 0x000fc80007ffe0ff */
[----:B------:R-:W-:-:S13]  /*1c640*/  ISETP.GT.AND P0, PT, R6, R9, PT ;  /* 0x000000090600720c */ /* 0x000fda0003f04270 */
[----:B------:R-:W-:Y:S05]  /*1c650*/  @P0 BRA `(.L_x_4526) ;  /* 0x0000025000000947 */ /* 0x000fea0003800000 */
.L_x_4530:
        /* <DEDUP_REMOVED lines=17> */
.L_x_4587:
        /* <DEDUP_REMOVED lines=16> */
.L_x_4588:
[----:B--2---:R-:W-:-:S05]  /*1c870*/  IMAD R0, R0, c[0x0][0x538], RZ ;  /* 0x00014e0000007a24 */ /* 0x004fca00078e02ff */
[----:B------:R-:W-:-:S04]  /*1c880*/  IADD3 R6, R0, R6, RZ ;  /* 0x0000000600067210 */ /* 0x000fc80007ffe0ff */
[----:B------:R-:W-:-:S13]  /*1c890*/  ISETP.GT.AND P0, PT, R6, R9, PT ;  /* 0x000000090600720c */ /* 0x000fda0003f04270 */
[----:B-1-3--:R-:W-:Y:S05]  /*1c8a0*/  @!P0 BRA `(.L_x_4530) ;  /* 0xfffffdb000008947 */ /* 0x00afea000383ffff */
.L_x_4526:
[----:B------:R-:W-:-:S05]  /*1c8b0*/  IADD3 R11, -R0, R6, RZ ;  /* 0x00000006000b7210 */ /* 0x000fca0007ffe1ff */
[----:B------:R-:W-:-:S05]  /*1c8c0*/  IMAD R0, R4, c[0x0][0x538], R11 ;  /* 0x00014e0004007a24 */ /* 0x000fca00078e020b */
[----:B------:R-:W-:Y:S01]  /*1c8d0*/  ISETP.GT.AND P0, PT, R0, R9, PT ;  /* 0x000000090000720c */ /* 0x000fe20003f04270 */
[----:B------:R-:W-:-:S12]  /*1c8e0*/  BRA.DIV ~URZ, `(.L_x_4531) ;  /* 0x000036527f007947 */ /* 0x000fd8000b800000 */
[----:B------:R-:W-:-:S04]  /*1c8f0*/  VOTE.ANY R10, PT, !P0 ;  /* 0x00000000000a7806 */ /* 0x000fc800040e0100 */
.L_x_4589:
[----:B------:R-:W2:Y:S02]  /*1c900*/  POPC R6, R10 ;  /* 0x0000000a00067309 */ /* 0x000ea40000000000 */
[----:B--2---:R-:W-:Y:S01]  /*1c910*/  IADD3 R247, R6, R247, RZ ;  /* 0x000000f706f77210 */ /* 0x004fe20007ffe0ff */
[----:B------:R-:W-:Y:S05]  /*1c920*/  BRA.DIV ~URZ, `(.L_x_4532) ;  /* 0x000036627f007947 */ /* 0x000fea000b800000 */
[----:B------:R2:W4:Y:S04]  /*1c930*/  SHFL.IDX PT, R7, R7, R6, 0x1f ;  /* 0x00001f0607077589 */ /* 0x00052800000e0000 */
[----:B------:R2:W1:Y:S02]  /*1c940*/  SHFL.IDX PT, R5, R8, R6, 0x1f ;  /* 0x00001f0608057589 */ /* 0x00046400000e0000 */
.L_x_4590:
[----:B------:R-:W-:Y:S01]  /*1c950*/  ISETP.NE.AND P0, PT, R10, RZ, PT ;  /* 0x000000ff0a00720c */ /* 0x000fe20003f05270 */
[----:B------:R-:W-:-:S12]  /*1c960*/  BSSY B0, `(.L_x_4533) ;  /* 0x0000005000007945 */ /* 0x000fd80003800000 */
[----:B------:R-:W-:Y:S05]  /*1c970*/  @!P0 BRA `(.L_x_4534) ;  /* 0x0000003000008947 */ /* 0x000fea0003800000 */
[----:B--2---:R-:W-:Y:S01]  /*1c980*/  IADD3 R6, R6, -0x1, RZ ;  /* 0xffffffff06067810 */ /* 0x004fe20007ffe0ff */
[----:B------:R-:W-:Y:S05]  /*1c990*/  BRA.DIV ~URZ, `(.L_x_4535) ;  /* 0x000036c27f007947 */ /* 0x000fea000b800000 */
[----:B------:R2:W3:Y:S02]  /*1c9a0*/  SHFL.IDX PT, R12, R4, R6, 0x1f ;  /* 0x00001f06040c7589 */ /* 0x0004e400000e0000 */
.L_x_4534:
[----:B------:R-:W-:Y:S05]  /*1c9b0*/  BSYNC B0 ;  /* 0x0000000000007941 */ /* 0x000fea0003800000 */
.L_x_4533:
        /* <DEDUP_REMOVED lines=67> */
.L_x_4537:
        /* <DEDUP_REMOVED lines=64> */
.L_x_4538:
[----:B------:R-:W-:Y:S05]  /*1d1f0*/  BSYNC B0 ;  /* 0x0000000000007941 */ /* 0x000fea0003800000 */
.L_x_4536:
[----:B------:R-:W-:-:S04]  /*1d200*/  LOP3.LUT R2, RZ, R2, RZ, 0x33, !PT ;  /* 0x00000002ff027212 */ /* 0x000fc800078e33ff */
[----:B------:R-:W-:Y:S01]  /*1d210*/  IADD3 R245, R2, R7, RZ ;  /* 0x0000000702f57210 */ /* 0x000fe20007ffe0ff */
[----:B------:R-:W-:Y:S05]  /*1d220*/  BRA `(.L_x_4539) ;  /* 0x0000004000007947 */ /* 0x000fea0003800000 */
.L_x_4527:
[----:B------:R-:W-:Y:S01]  /*1d230*/  IMAD.MOV.U32 R244, RZ, RZ, R9 ;  /* 0x000000fffff47224 */ /* 0x000fe200078e0009 */
[----:B------:R-:W-:Y:S01]  /*1d240*/  MOV R246, RZ ;  /* 0x000000ff00f67202 */ /* 0x000fe20000000f00 */
[----:B------:R-:W-:Y:S01]  /*1d250*/  IMAD.MOV.U32 R245, RZ, RZ, RZ ;  /* 0x000000fffff57224 */ /* 0x000fe200078e00ff */
[----:B------:R-:W-:Y:S02]  /*1d260*/  MOV R247, c[0x0][0x53c] ;  /* 0x00014f0000f77a02 */ /* 0x000fe40000000f00 */
.L_x_4539:
[----:B------:R-:W-:Y:S05]  /*1d270*/  BSYNC B1 ;  /* 0x0000000000017941 */ /* 0x000fea0003800000 */
.L_x_4525:
[----:B------:R-:W-:Y:S01]  /*1d280*/  WARPSYNC 0xffffffff ;  /* 0xffffffff00007948 */ /* 0x000fe20003800000 */
[----:B------:R-:W-:Y:S01]  /*1d290*/  BAR.SYNC.DEFER_BLOCKING 0x4, 0x100 ;  /* 0x0104000000007b1d */ /* 0x000fe20000010000 */
[----:B------:R-:W-:-:S13]  /*1d2a0*/  ISETP.NE.AND P0, PT, R13, RZ, PT ;  /* 0x000000ff0d00720c */ /* 0x000fda0003f05270 */
[----:B------:R2:W-:Y:S04]  /*1d2b0*/  @!P0 STS.128 [0x18100], R244 ;  /* 0x018100f4ff008388 */ /* 0x0005e80000000c00 */
[----:B------:R-:W-:Y:S06]  /*1d2c0*/  BAR.ARV 0x5, 0x100 ;  /* 0x0144000000007b1d */ /* 0x000fec0000002000 */
.L_x_4520:
[----:B-1----:R-:W-:-:S13]  /*1d2d0*/  ISETP.GE.AND P0, PT, R247, c[0x0][0x53c], PT ;  /* 0x00014f00f7007a0c */ /* 0x002fda0003f06270 */
[----:B--234-:R-:W-:Y:S01]  /*1d2e0*/  @P0 CALL.REL.NOINC `(.L_x_4540) ;  /* 0x0000001000000944 */ /* 0x01cfe20003c00000 */
[----:B------:R-:W-:Y:S05]  /*1d2f0*/  BRA `(.L_x_4541) ;  /* 0xfffe4db000007947 */ /* 0x000fea000383ffff */
.L_x_4540:
[----:B------:R-:W-:Y:S05]  /*1d300*/  EXIT ;  /* 0x000000000000794d */ /* 0x000fea0003800000 */
.L_x_4351:
[----:B------:R-:W-:Y:S01]  /*1d310*/  IMAD.MOV.U32 R0, RZ, RZ, R5 ;  /* 0x000000ffff007224 */ /* 0x000fe200078e0005 */
[----:B------:R-:W-:Y:S02]  /*1d320*/  MOV R3, 0x1 ;  /* 0x0000000100037802 */ /* 0x000fe40000000f00 */
[----:B------:R-:W-:Y:S02]  /*1d330*/  MOV R2, 0x1d350 ;  /* 0x0001d35000027802 */ /* 0x000fe40000000f00 */
[----:B--2---:R-:W-:Y:S05]  /*1d340*/  CALL.REL.NOINC `($__internal_76_$__cuda_sm70_shflsync_up_p) ;  /* 0x00002e3000007944 */ /* 0x004fea0003c00000 */
[----:B------:R-:W-:Y:S01]  /*1d350*/  MOV R0, R4 ;  /* 0x0000000400007202 */ /* 0x000fe20000000f00 */
[----:B------:R-:W-:Y:S05]  /*1d360*/  BRA `(.L_x_4542) ;  /* 0xfffe30d000007947 */ /* 0x000fea000383ffff */
.L_x_4352:
[----:B------:R-:W-:Y:S01]  /*1d370*/  IMAD.MOV.U32 R0, RZ, RZ, R5 ;  /* 0x000000ffff007224 */ /* 0x000fe200078e0005 */
[----:B------:R-:W-:Y:S02]  /*1d380*/  MOV R3, 0x2 ;  /* 0x0000000200037802 */ /* 0x000fe40000000f00 */
[----:B------:R-:W-:Y:S02]  /*1d390*/  MOV R2, 0x1d3b0 ;  /* 0x0001d3b000027802 */ /* 0x000fe40000000f00 */
[----:B--2---:R-:W-:Y:S05]  /*1d3a0*/  CALL.REL.NOINC `($__internal_76_$__cuda_sm70_shflsync_up_p) ;  /* 0x00002dd000007944 */ /* 0x004fea0003c00000 */
[----:B------:R-:W-:Y:S01]  /*1d3b0*/  SEL R4, R4, RZ, P4 ;  /* 0x000000ff04047207 */ /* 0x000fe20002000000 */
[----:B------:R-:W-:Y:S01]  /*1d3c0*/  IMAD.MOV.U32 R3, RZ, RZ, 0x4 ;  /* 0x00000004ff037424 */ /* 0x000fe200078e00ff */
[----:B------:R-:W-:-:S03]  /*1d3d0*/  MOV R2, 0x1d400 ;  /* 0x0001d40000027802 */ /* 0x000fc60000000f00 */
[----:B------:R-:W-:Y:S02]  /*1d3e0*/  IMAD.IADD R0, R5, 0x1, R4 ;  /* 0x0000000105007824 */ /* 0x000fe400078e0204 */
[----:B------:R-:W-:Y:S05]  /*1d3f0*/  CALL.REL.NOINC `($__internal_76_$__cuda_sm70_shflsync_up_p) ;  /* 0x00002d8000007944 */ /* 0x000fea0003c00000 */
        /* <DEDUP_REMOVED lines=10> */
[----:B------:R-:W-:Y:S02]  /*1d4a0*/  SEL R4, R4, RZ, P1 ;  /* 0x000000ff04047207 */ /* 0x000fe40000800000 */
[----:B------:R-:W-:Y:S02]  /*1d4b0*/  MOV R3, 0x1f ;  /* 0x0000001f00037802 */ /* 0x000fe40000000f00 */
[----:B------:R-:W-:Y:S01]  /*1d4c0*/  MOV R2, 0x1d510 ;  /* 0x0001d51000027802 */ /* 0x000fe20000000f00 */
[----:B------:R-:W-:Y:S02]  /*1d4d0*/  IMAD.IADD R4, R0, 0x1, R4 ;  /* 0x0000000100047824 */ /* 0x000fe400078e0204 */
[----:B------:R-:W-:Y:S02]  /*1d4e0*/  IMAD.MOV.U32 R0, RZ, RZ, 0x1f ;  /* 0x0000001fff007424 */ /* 0x000fe400078e00ff */
[----:B------:R-:W-:Y:S02]  /*1d4f0*/  IMAD.MOV.U32 R199, RZ, RZ, R4 ;  /* 0x000000ffffc77224 */ /* 0x000fe400078e0004 */
[----:B------:R-:W-:Y:S05]  /*1d500*/  CALL.REL.NOINC `($__internal_75_$__cuda_sm70_shflsync_idx_p) ;  /* 0x00002c2000007944 */ /* 0x000fea0003c00000 */
[----:B------:R-:W-:Y:S05]  /*1d510*/  BRA `(.L_x_4543) ;  /* 0xfffe302000007947 */ /* 0x000fea000383ffff */
.L_x_4354:
[----:B------:R-:W-:Y:S02]  /*1d520*/  SEL R0, RZ, 0x1, P0 ;  /* 0x00000001ff007807 */ /* 0x000fe40000000000 */
[----:B------:R-:W-:-:S02]  /*1d530*/  MOV R2, 0x1d550 ;  /* 0x0001d55000027802 */ /* 0x000fc40000000f00 */
[----:B--2---:R-:W-:Y:S05]  /*1d540*/  CALL.REL.NOINC `($__internal_77_$__cuda_sm70_votesync_ballot) ;  /* 0x00002c9000007944 */ /* 0x004fea0003c00000 */
[----:B------:R-:W-:Y:S01]  /*1d550*/  MOV R10, R0 ;  /* 0x00000000000a7202 */ /* 0x000fe20000000f00 */
[----:B------:R-:W-:Y:S05]  /*1d560*/  BRA `(.L_x_4544) ;  /* 0xfffe306000007947 */ /* 0x000fea000383ffff */
.L_x_4355:
[----:B------:R-:W-:Y:S01]  /*1d570*/  IMAD.MOV.U32 R199, RZ, RZ, R9 ;  /* 0x000000ffffc77224 */ /* 0x000fe200078e0009 */
[----:B------:R-:W-:Y:S01]  /*1d580*/  MOV R0, R5 ;  /* 0x0000000500007202 */ /* 0x000fe20000000f00 */
[----:B------:R-:W-:Y:S01]  /*1d590*/  IMAD.MOV.U32 R3, RZ, RZ, 0x1f ;  /* 0x0000001fff037424 */ /* 0x000fe200078e00ff */
[----:B------:R-:W-:-:S02]  /*1d5a0*/  MOV R2, 0x1d5c0 ;  /* 0x0001d5c000027802 */ /* 0x000fc40000000f00 */
[----:B------:R-:W-:Y:S05]  /*1d5b0*/  CALL.REL.NOINC `($__internal_75_$__cuda_sm70_shflsync_idx_p) ;  /* 0x00002b7000007944 */ /* 0x000fea0003c00000 */
[----:B------:R-:W-:Y:S01]  /*1d5c0*/  IMAD.MOV.U32 R12, RZ, RZ, R0 ;  /* 0x000000ffff0c7224 */ /* 0x000fe200078e0000 */
[----:B------:R-:W-:Y:S01]  /*1d5d0*/  MOV R199, R8 ;  /* 0x0000000800c77202 */ /* 0x000fe20000000f00 */
[----:B------:R-:W-:Y:S01]  /*1d5e0*/  IMAD.MOV.U32 R6, RZ, RZ, RZ ;  /* 0x000000ffff067224 */ /* 0x000fe200078e00ff */
[----:B------:R-:W-:Y:S01]  /*1d5f0*/  MOV R0, R5 ;  /* 0x0000000500007202 */ /* 0x000fe20000000f00 */
[----:B------:R-:W-:Y:S01]  /*1d600*/  IMAD.MOV.U32 R3, RZ, RZ, 0x1f ;  /* 0x0000001fff037424 */ /* 0x000fe200078e00ff */
[----:B------:R-:W-:-:S02]  /*1d610*/  MOV R2, 0x1d630 ;  /* 0x0001d63000027802 */ /* 0x000fc40000000f00 */
[----:B------:R-:W-:Y:S05]  /*1d620*/  CALL.REL.NOINC `($__internal_75_$__cuda_sm70_shflsync_idx_p) ;  /* 0x00002b0000007944 */ /* 0x000fea0003c00000 */
[----:B------:R-:W-:Y:S01]  /*1d630*/  MOV R9, R0 ;  /* 0x0000000000097202 */ /* 0x000fe20000000f00 */
[----:B------:R-:W-:Y:S05]  /*1d640*/  BRA `(.L_x_4545) ;  /* 0xfffe2fe000007947 */ /* 0x000fea000383ffff */
.L_x_4358:
[----:B------:R-:W-:Y:S01]  /*1d650*/  IMAD.MOV.U32 R199, RZ, RZ, R4 ;  /* 0x000000ffffc77224 */ /* 0x000fe200078e0004 */
[----:B------:R-:W-:-:S02]  /*1d660*/  MOV R3, 0x1f ;  /* 0x0000001f00037802 */ /* 0x000fc40000000f00 */
[----:B------:R-:W-:Y:S02]  /*1d670*/  MOV R2, 0x1d690 ;  /* 0x0001d69000027802 */ /* 0x000fe40000000f00 */
[----:B-123--:R-:W-:Y:S05]  /*1d680*/  CALL.REL.NOINC `($__internal_75_$__cuda_sm70_shflsync_idx_p) ;  /* 0x00002aa000007944 */ /* 0x00efea0003c00000 */
[----:B------:R-:W-:Y:S01]  /*1d690*/  MOV R6, R0 ;  /* 0x0000000000067202 */ /* 0x000fe20000000f00 */
[----:B------:R-:W-:Y:S05]  /*1d6a0*/  BRA `(.L_x_4357) ;  /* 0xfffe2fe000007947 */ /* 0x000fea000383ffff */
.L_x_4397:
[----:B------:R-:W-:Y:S01]  /*1d6b0*/  IMAD.MOV.U32 R199, RZ, RZ, R5 ;  /* 0x000000ffffc77224 */ /* 0x000fe200078e0005 */
[----:B------:R-:W-:Y:S01]  /*1d6c0*/  MOV R0, RZ ;  /* 0x000000ff00007202 */ /* 0x000fe20000000f00 */
[----:B------:R-:W-:Y:S01]  /*1d6d0*/  IMAD.MOV.U32 R3, RZ, RZ, 0x181f ;  /* 0x0000181fff037424 */ /* 0x000fe200078e00ff */
[----:B------:R-:W-:Y:S02]  /*1d6e0*/  MOV R2, 0x1d700 ;  /* 0x0001d70000027802 */ /* 0x000fe40000000f00 */
[----:B-----5:R-:W-:Y:S05]  /*1d6f0*/  CALL.REL.NOINC `($__internal_75_$__cuda_sm70_shflsync_idx_p) ;  /* 0x00002a3000007944 */ /* 0x020fea0003c00000 */
[----:B------:R-:W-:Y:S01]  /*1d700*/  MOV R6, R0 ;  /* 0x0000000000067202 */ /* 0x000fe20000000f00 */
[----:B------:R-:W-:Y:S05]  /*1d710*/  BRA `(.L_x_4546) ;  /* 0xfffeace000007947 */ /* 0x000fea000383ffff */
.L_x_4398:
[----:B------:R-:W-:Y:S01]  /*1d720*/  IMAD.MOV.U32 R199, RZ, RZ, R7 ;  /* 0x000000ffffc77224 */ /* 0x000fe200078e0007 */
[----:B------:R-:W-:Y:S01]  /*1d730*/  MOV R0, RZ ;  /* 0x000000ff00007202 */ /* 0x000fe20000000f00 */
[----:B------:R-:W-:Y:S01]  /*1d740*/  IMAD.MOV.U32 R3, RZ, RZ, 0x181f ;  /* 0x0000181fff037424 */ /* 0x000fe200078e00ff */
[----:B------:R-:W-:Y:S02]  /*1d750*/  MOV R2, 0x1d770 ;  /* 0x0001d77000027802 */ /* 0x000fe40000000f00 */
[----:B-12--5:R-:W-:Y:S05]  /*1d760*/  CALL.REL.NOINC `($__internal_75_$__cuda_sm70_shflsync_idx_p) ;  /* 0x000029c000007944 */ /* 0x026fea0003c00000 */
[----:B------:R-:W-:Y:S05]  /*1d770*/  BRA `(.L_x_4547) ;  /* 0xfffeaca000007947 */ /* 0x000fea000383ffff */
.L_x_4401:
[----:B------:R-:W-:Y:S01]  /*1d780*/  IMAD.MOV.U32 R199, RZ, RZ, R5 ;  /* 0x000000ffffc77224 */ /* 0x000fe200078e0005 */
[----:B----4-:R-:W-:Y:S01]  /*1d790*/  MOV R0, 0x1 ;  /* 0x0000000100007802 */ /* 0x010fe20000000f00 */
[----:B--2---:R-:W-:Y:S01]  /*1d7a0*/  IMAD.MOV.U32 R3, RZ, RZ, 0x181f ;  /* 0x0000181fff037424 */ /* 0x004fe200078e00ff */
[----:B------:R-:W-:-:S02]  /*1d7b0*/  MOV R2, 0x1d7d0 ;  /* 0x0001d7d000027802 */ /* 0x000fc40000000f00 */
[----:B-1-3-5:R-:W-:Y:S05]  /*1d7c0*/  CALL.REL.NOINC `($__internal_75_$__cuda_sm70_shflsync_idx_p) ;  /* 0x0000296000007944 */ /* 0x02afea0003c00000 */
[----:B------:R-:W-:Y:S01]  /*1d7d0*/  IMAD.MOV.U32 R6, RZ, RZ, R0 ;  /* 0x000000ffff067224 */ /* 0x000fe200078e0000 */
[----:B------:R-:W-:Y:S01]  /*1d7e0*/  MOV R0, 0x1 ;  /* 0x0000000100007802 */ /* 0x000fe20000000f00 */
[----:B------:R-:W-:Y:S01]  /*1d7f0*/  IMAD.MOV.U32 R199, RZ, RZ, R7 ;  /* 0x000000ffffc77224 */ /* 0x000fe200078e0007 */
[----:B------:R-:W-:-:S02]  /*1d800*/  MOV R3, 0x181f ;  /* 0x0000181f00037802 */ /* 0x000fc40000000f00 */
[----:B------:R-:W-:Y:S02]  /*1d810*/  MOV R2, 0x1d830 ;  /* 0x0001d83000027802 */ /* 0x000fe40000000f00 */
[----:B------:R-:W-:Y:S05]  /*1d820*/  CALL.REL.NOINC `($__internal_75_$__cuda_sm70_shflsync_idx_p) ;  /* 0x0000290000007944 */ /* 0x000fea0003c00000 */
[----:B------:R-:W-:Y:S05]  /*1d830*/  BRA `(.L_x_4548) ;  /* 0xfffead2000007947 */ /* 0x000fea000383ffff */
.L_x_4404:
[----:B------:R-:W-:Y:S01]  /*1d840*/  IMAD.MOV.U32 R199, RZ, RZ, R5 ;  /* 0x000000ffffc77224 */ /* 0x000fe200078e0005 */
[----:B----4-:R-:W-:Y:S01]  /*1d850*/  MOV R0, 0x2 ;  /* 0x0000000200007802 */ /* 0x010fe20000000f00 */
[----:B-1----:R-:W-:Y:S01]  /*1d860*/  IMAD.MOV.U32 R3, RZ, RZ, 0x181f ;  /* 0x0000181fff037424 */ /* 0x002fe200078e00ff */
[----:B------:R-:W-:Y:S02]  /*1d870*/  MOV R2, 0x1d890 ;  /* 0x0001d89000027802 */ /* 0x000fe40000000f00 */
[----:B--23-5:R-:W-:Y:S05]  /*1d880*/  CALL.REL.NOINC `($__internal_75_$__cuda_sm70_shflsync_idx_p) ;  /* 0x000028a000007944 */ /* 0x02cfea0003c00000 */
[----:B------:R-:W-:Y:S01]  /*1d890*/  MOV R6, R0 ;  /* 0x0000000000067202 */ /* 0x000fe20000000f00 */
[----:B------:R-:W-:Y:S05]  /*1d8a0*/  BRA `(.L_x_4549) ;  /* 0xfffeade000007947 */ /* 0x000fea000383ffff */
.L_x_4405:
[----:B------:R-:W-:Y:S01]  /*1d8b0*/  IMAD.MOV.U32 R199, RZ, RZ, R7 ;  /* 0x000000ffffc77224 */ /* 0x000fe200078e0007 */
[----:B----4-:R-:W-:Y:S01]  /*1d8c0*/  MOV R0, 0x2 ;  /* 0x0000000200007802 */ /* 0x010fe20000000f00 */
[----:B------:R-:W-:Y:S01]  /*1d8d0*/  IMAD.MOV.U32 R3, RZ, RZ, 0x181f ;  /* 0x0000181fff037424 */ /* 0x000fe200078e00ff */
[----:B------:R-:W-:Y:S02]  /*1d8e0*/  MOV R2, 0x1d900 ;  /* 0x0001d90000027802 */ /* 0x000fe40000000f00 */
[----:B-123-5:R-:W-:Y:S05]  /*1d8f0*/  CALL.REL.NOINC `($__internal_75_$__cuda_sm70_shflsync_idx_p) ;  /* 0x0000283000007944 */ /* 0x02efea0003c00000 */
[----:B------:R-:W-:Y:S05]  /*1d900*/  BRA `(.L_x_4550) ;  /* 0xfffeada000007947 */ /* 0x000fea000383ffff */
.L_x_4408:
[----:B------:R-:W-:Y:S01]  /*1d910*/  IMAD.MOV.U32 R199, RZ, RZ, R5 ;  /* 0x000000ffffc77224 */ /* 0x000fe200078e0005 */
[----:B-1----:R-:W-:Y:S01]  /*1d920*/  MOV R0, 0x3 ;  /* 0x0000000300007802 */ /* 0x002fe20000000f00 */
[----:B------:R-:W-:Y:S01]  /*1d930*/  IMAD.MOV.U32 R3, RZ, RZ, 0x181f ;  /* 0x0000181fff037424 */ /* 0x000fe200078e00ff */
[----:B------:R-:W-:-:S02]  /*1d940*/  MOV R2, 0x1d960 ;  /* 0x0001d96000027802 */ /* 0x000fc40000000f00 */
[----:B--2345:R-:W-:Y:S05]  /*1d950*/  CALL.REL.NOINC `($__internal_75_$__cuda_sm70_shflsync_idx_p) ;  /* 0x000027d000007944 */ /* 0x03cfea0003c00000 */
[----:B------:R-:W-:Y:S01]  /*1d960*/  IMAD.MOV.U32 R5, RZ, RZ, R0 ;  /* 0x000000ffff057224 */ /* 0x000fe200078e0000 */
[----:B------:R-:W-:Y:S01]  /*1d970*/  MOV R0, 0x3 ;  /* 0x0000000300007802 */ /* 0x000fe20000000f00 */
[----:B------:R-:W-:Y:S01]  /*1d980*/  IMAD.MOV.U32 R199, RZ, RZ, R7 ;  /* 0x000000ffffc77224 */ /* 0x000fe200078e0007 */
[----:B------:R-:W-:-:S02]  /*1d990*/  MOV R3, 0x181f ;  /* 0x0000181f00037802 */ /* 0x000fc40000000f00 */
[----:B------:R-:W-:Y:S02]  /*1d9a0*/  MOV R2, 0x1d9c0 ;  /* 0x0001d9c000027802 */ /* 0x000fe40000000f00 */
[----:B------:R-:W-:Y:S05]  /*1d9b0*/  CALL.REL.NOINC `($__internal_75_$__cuda_sm70_shflsync_idx_p) ;  /* 0x0000277000007944 */ /* 0x000fea0003c00000 */
[----:B------:R-:W-:Y:S05]  /*1d9c0*/  BRA `(.L_x_4551) ;  /* 0xfffeae2000007947 */ /* 0x000fea000383ffff */
.L_x_4455:
[----:B------:R-:W-:Y:S01]  /*1d9d0*/  IMAD.MOV.U32 R199, RZ, RZ, R5 ;  /* 0x000000ffffc77224 */ /* 0x000fe200078e0005 */
[----:B------:R-:W-:Y:S01]  /*1d9e0*/  MOV R0, RZ ;  /* 0x000000ff00007202 */ /* 0x000fe20000000f00 */
[----:B------:R-:W-:Y:S01]  /*1d9f0*/  IMAD.MOV.U32 R3, RZ, RZ, 0x181f ;  /* 0x0000181fff037424 */ /* 0x000fe200078e00ff */
[----:B------:R-:W-:Y:S02]  /*1da00*/  MOV R2, 0x1da20 ;  /* 0x0001da2000027802 */ /* 0x000fe40000000f00 */
[----:B------:R-:W-:Y:S05]  /*1da10*/  CALL.REL.NOINC `($__internal_75_$__cuda_sm70_shflsync_idx_p) ;  /* 0x0000271000007944 */ /* 0x000fea0003c00000 */
[----:B------:R-:W-:Y:S01]  /*1da20*/  MOV R4, R0 ;  /* 0x0000000000047202 */ /* 0x000fe20000000f00 */
[----:B------:R-:W-:Y:S05]  /*1da30*/  BRA `(.L_x_4552) ;  /* 0xffff2ba000007947 */ /* 0x000fea000383ffff */
.L_x_4456:
[----:B------:R-:W-:Y:S01]  /*1da40*/  IMAD.MOV.U32 R199, RZ, RZ, R12 ;  /* 0x000000ffffc77224 */ /* 0x000fe200078e000c */
[----:B------:R-:W-:Y:S01]  /*1da50*/  MOV R0, RZ ;  /* 0x000000ff00007202 */ /* 0x000fe20000000f00 */
[----:B------:R-:W-:Y:S01]  /*1da60*/  IMAD.MOV.U32 R3, RZ, RZ, 0x181f ;  /* 0x0000181fff037424 */ /* 0x000fe200078e00ff */
[----:B------:R-:W-:Y:S02]  /*1da70*/  MOV R2, 0x1da90 ;  /* 0x0001da9000027802 */ /* 0x000fe40000000f00 */
[----:B-12---:R-:W-:Y:S05]  /*1da80*/  CALL.REL.NOINC `($__internal_75_$__cuda_sm70_shflsync_idx_p) ;  /* 0x000026a000007944 */ /* 0x006fea0003c00000 */
        /* <DEDUP_REMOVED lines=22> */
[----:B------:R-:W-:Y:S05]  /*1dbf0*/  CALL.REL.NOINC `($__internal_75_$__cuda_sm70_shflsync_idx_p) ;  /* 0x0000253000007944 */ /* 0x000fea0003c00000 */
[----:B------:R-:W-:Y:S01]  /*1dc00*/  IMAD.MOV.U32 R4, RZ, RZ, R0 ;  /* 0x000000ffff047224 */ /* 0x000fe200078e0000 */
[----:B------:R-:W-:Y:S01]  /*1dc10*/  MOV R0, 0x1 ;  /* 0x0000000100007802 */ /* 0x000fe20000000f00 */
[----:B------:R-:W-:Y:S01]  /*1dc20*/  IMAD.MOV.U32 R199, RZ, RZ, R12 ;  /* 0x000000ffffc77224 */ /* 0x000fe200078e000c */
[----:B------:R-:W-:Y:S02]  /*1dc30*/  MOV R3, 0x181f ;  /* 0x0000181f00037802 */ /* 0x000fe40000000f00 */
[----:B------:R-:W-:Y:S02]  /*1dc40*/  MOV R2, 0x1dc60 ;  /* 0x0001dc6000027802 */ /* 0x000fe40000000f00 */
[----:B------:R-:W-:Y:S05]  /*1dc50*/  CALL.REL.NOINC `($__internal_75_$__cuda_sm70_shflsync_idx_p) ;  /* 0x000024d000007944 */ /* 0x000fea0003c00000 */
[----:B------:R-:W-:Y:S05]  /*1dc60*/  BRA `(.L_x_4553) ;  /* 0xffff2ac000007947 */ /* 0x000fea000383ffff */
.L_x_4457:
[----:B------:R-:W-:Y:S01]  /*1dc70*/  IMAD.MOV.U32 R199, RZ, RZ, R4 ;  /* 0x000000ffffc77224 */ /* 0x000fe200078e0004 */
[----:B------:R-:W-:Y:S01]  /*1dc80*/  MOV R0, RZ ;  /* 0x000000ff00007202 */ /* 0x000fe20000000f00 */
[----:B------:R-:W-:Y:S01]  /*1dc90*/  IMAD.MOV.U32 R3, RZ, RZ, 0x1c1f ;  /* 0x00001c1fff037424 */ /* 0x000fe200078e00ff */
[----:B------:R-:W-:-:S02]  /*1dca0*/  MOV R2, 0x1dcc0 ;  /* 0x0001dcc000027802 */ /* 0x000fc40000000f00 */
[----:B------:R-:W-:Y:S05]  /*1dcb0*/  CALL.REL.NOINC `($__internal_75_$__cuda_sm70_shflsync_idx_p) ;  /* 0x0000247000007944 */ /* 0x000fea0003c00000 */
[----:B------:R-:W-:Y:S05]  /*1dcc0*/  BRA `(.L_x_4554) ;  /* 0xffff2ca000007947 */ /* 0x000fea000383ffff */
.L_x_4458:
[----:B------:R-:W-:Y:S01]  /*1dcd0*/  IMAD.MOV.U32 R199, RZ, RZ, R4 ;  /* 0x000000ffffc77224 */ /* 0x000fe200078e0004 */
[----:B------:R-:W-:Y:S01]  /*1dce0*/  MOV R0, 0x1 ;  /* 0x0000000100007802 */ /* 0x000fe20000000f00 */
[----:B------:R-:W-:Y:S01]  /*1dcf0*/  IMAD.MOV.U32 R3, RZ, RZ, 0x1c1f ;  /* 0x00001c1fff037424 */ /* 0x000fe200078e00ff */
[----:B------:R-:W-:-:S02]  /*1dd00*/  MOV R2, 0x1dd20 ;  /* 0x0001dd2000027802 */ /* 0x000fc40000000f00 */
[----:B-1----:R-:W-:Y:S05]  /*1dd10*/  CALL.REL.NOINC `($__internal_75_$__cuda_sm70_shflsync_idx_p) ;  /* 0x0000241000007944 */ /* 0x002fea0003c00000 */
[----:B------:R-:W-:Y:S01]  /*1dd20*/  IMAD.IADD R0, R5, 0x1, R0 ;  /* 0x0000000105007824 */ /* 0x000fe200078e0200 */
[----:B------:R-:W-:-:S04]  /*1dd30*/  FMNMX.FTZ R3, R8, R9, !PT ;  /* 0x0000000908037209 */ /* 0x000fc80007810000 */
[----:B------:R-:W-:Y:S02]  /*1dd40*/  IMNMX R0, R6, R0, PT ;  /* 0x0000000006007217 */ /* 0x000fe40003800200 */
[----:B------:R-:W-:Y:S02]  /*1dd50*/  FMNMX.FTZ R3, R10, R3, !PT ;  /* 0x000000030a037209 */ /* 0x000fe40007810000 */
[C---:B------:R-:W-:Y:S02]  /*1dd60*/  ISETP.GT.AND P3, PT, R0.reuse, RZ, PT ;  /* 0x000000ff0000720c */ /* 0x040fe40003f64270 */
        /* <DEDUP_REMOVED lines=42> */
[----:B------:R-:W-:Y:S02]  /*1e010*/  FSEL R71, R26, -INF , P3 ;  /* 0xff8000001a477808 */ /* 0x000fe40001800000 */
[----:B------:R-:W-:Y:S02]  /*1e020*/  FMNMX.FTZ R2, R74, R0, !PT ;  /* 0x000000004a027209 */ /* 0x000fe40007810000 */
[----:B------:R-:W-:-:S02]  /*1e030*/  FMNMX.FTZ R0, R81, R3, !PT ;  /* 0x0000000351007209 */ /* 0x000fc40007810000 */
[----:B------:R-:W-:Y:S02]  /*1e040*/  FMNMX.FTZ R3, R73, R2, !PT ;  /* 0x0000000249037209 */ /* 0x000fe40007810000 */
[----:B------:R-:W-:Y:S02]  /*1e050*/  FMNMX.FTZ R0, R80, R0, !PT ;  /* 0x0000000050007209 */ /* 0x000fe40007810000 */
[----:B------:R-:W-:Y:S02]  /*1e060*/  FMNMX.FTZ R4, R72, R3, !PT ;  /* 0x0000000348047209 */ /* 0x000fe40007810000 */
[----:B------:R-:W-:Y:S02]  /*1e070*/  FMNMX.FTZ R0, R79, R0, !PT ;  /* 0x000000004f007209 */ /* 0x000fe40007810000 */
[----:B------:R-:W-:Y:S02]  /*1e080*/  FSEL R70, R27, -INF , P2 ;  /* 0xff8000001b467808 */ /* 0x000fe40001000000 */
[----:B------:R-:W-:-:S02]  /*1e090*/  FMNMX.FTZ R0, R78, R0, !PT ;  /* 0x000000004e007209 */ /* 0x000fc40007810000 */
        /* <DEDUP_REMOVED lines=11> */
[----:B------:R-:W-:Y:S05]  /*1e150*/  CALL.REL.NOINC `($__internal_74_$__cuda_sm70_shflsync_bfly_p) ;  /* 0x00001f7000007944 */ /* 0x000fea0003c00000 */
[----:B------:R-:W-:Y:S01]  /*1e160*/  FMNMX.FTZ R101, R101, R0, !PT ;  /* 0x0000000065657209 */ /* 0x000fe20007810000 */
[----:B------:R-:W-:Y:S01]  /*1e170*/  IMAD.MOV.U32 R0, RZ, RZ, 0x1 ;  /* 0x00000001ff007424 */ /* 0x000fe200078e00ff */
[----:B------:R-:W-:-:S03]  /*1e180*/  MOV R2, 0x1e1b0 ;  /* 0x0001e1b000027802 */ /* 0x000fc60000000f00 */
[----:B------:R-:W-:Y:S02]  /*1e190*/  IMAD.MOV.U32 R100, RZ, RZ, R101 ;  /* 0x000000ffff647224 */ /* 0x000fe400078e0065 */
[----:B------:R-:W-:Y:S05]  /*1e1a0*/  CALL.REL.NOINC `($__internal_74_$__cuda_sm70_shflsync_bfly_p) ;  /* 0x00001f2000007944 */ /* 0x000fea0003c00000 */
[----:B------:R-:W-:Y:S01]  /*1e1b0*/  FMNMX.FTZ R101, R101, R0, !PT ;  /* 0x0000000065657209 */ /* 0x000fe20007810000 */
[----:B------:R-:W-:Y:S01]  /*1e1c0*/  IMAD.MOV.U32 R100, RZ, RZ, R4 ;  /* 0x000000ffff647224 */ /* 0x000fe200078e0004 */
[----:B------:R-:W-:Y:S01]  /*1e1d0*/  MOV R2, 0x1e200 ;  /* 0x0001e20000027802 */ /* 0x000fe20000000f00 */
[----:B------:R-:W-:Y:S02]  /*1e1e0*/  IMAD.MOV.U32 R0, RZ, RZ, 0x2 ;  /* 0x00000002ff007424 */ /* 0x000fe400078e00ff */
[----:B------:R-:W-:Y:S05]  /*1e1f0*/  CALL.REL.NOINC `($__internal_74_$__cuda_sm70_shflsync_bfly_p) ;  /* 0x00001ed000007944 */ /* 0x000fea0003c00000 */
[----:B------:R-:W-:Y:S01]  /*1e200*/  FMNMX.FTZ R4, R4, R0, !PT ;  /* 0x0000000004047209 */ /* 0x000fe20007810000 */
[----:B------:R-:W-:Y:S01]  /*1e210*/  IMAD.MOV.U32 R0, RZ, RZ, 0x1 ;  /* 0x00000001ff007424 */ /* 0x000fe200078e00ff */
[----:B------:R-:W-:-:S03]  /*1e220*/  MOV R2, 0x1e250 ;  /* 0x0001e25000027802 */ /* 0x000fc60000000f00 */
[----:B------:R-:W-:Y:S02]  /*1e230*/  IMAD.MOV.U32 R100, RZ, RZ, R4 ;  /* 0x000000ffff647224 */ /* 0x000fe400078e0004 */
[----:B------:R-:W-:Y:S05]  /*1e240*/  CALL.REL.NOINC `($__internal_74_$__cuda_sm70_shflsync_bfly_p) ;  /* 0x00001e8000007944 */ /* 0x000fea0003c00000 */
[----:B------:R-:W-:Y:S01]  /*1e250*/  MOV R5, R0 ;  /* 0x0000000000057202 */ /* 0x000fe20000000f00 */
[----:B------:R-:W-:Y:S05]  /*1e260*/  BRA `(.L_x_4555) ;  /* 0xffff2db000007947 */ /* 0x000fea000383ffff */
.L_x_4462:
[----:B------:R-:W-:Y:S01]  /*1e270*/  MOV R0, RZ ;  /* 0x000000ff00007202 */ /* 0x000fe20000000f00 */
[----:B------:R-:W-:Y:S01]  /*1e280*/  IMAD.MOV.U32 R199, RZ, RZ, R5 ;  /* 0x000000ffffc77224 */ /* 0x000fe200078e0005 */
[----:B------:R-:W-:Y:S01]  /*1e290*/  MOV R2, 0x1e2c0 ;  /* 0x0001e2c000027802 */ /* 0x000fe20000000f00 */
[----:B------:R-:W-:Y:S02]  /*1e2a0*/  IMAD.MOV.U32 R3, RZ, RZ, 0x181f ;  /* 0x0000181fff037424 */ /* 0x000fe400078e00ff */
[----:B-1234-:R-:W-:Y:S05]  /*1e2b0*/  CALL.REL.NOINC `($__internal_75_$__cuda_sm70_shflsync_idx_p) ;  /* 0x00001e7000007944 */ /* 0x01efea0003c00000 */
[----:B------:R-:W-:Y:S01]  /*1e2c0*/  MOV R4, R0 ;  /* 0x0000000000047202 */ /* 0x000fe20000000f00 */
[----:B------:R-:W-:-:S05]  /*1e2d0*/  BRA `(.L_x_4556) ;  /* 0xffff414000007947 */ /* 0x000fca000383ffff */
.L_x_4463:
[----:B------:R-:W-:Y:S01]  /*1e2e0*/  MOV R0, RZ ;  /* 0x000000ff00007202 */ /* 0x000fe20000000f00 */
[----:B------:R-:W-:Y:S01]  /*1e2f0*/  IMAD.MOV.U32 R199, RZ, RZ, R13 ;  /* 0x000000ffffc77224 */ /* 0x000fe200078e000d */
[----:B------:R-:W-:Y:S01]  /*1e300*/  MOV R2, 0x1e330 ;  /* 0x0001e33000027802 */ /* 0x000fe20000000f00 */
[----:B------:R-:W-:Y:S02]  /*1e310*/  IMAD.MOV.U32 R3, RZ, RZ, 0x181f ;  /* 0x0000181fff037424 */ /* 0x000fe400078e00ff */
[----:B-1234-:R-:W-:Y:S05]  /*1e320*/  CALL.REL.NOINC `($__internal_75_$__cuda_sm70_shflsync_idx_p) ;  /* 0x00001e0000007944 */ /* 0x01efea0003c00000 */
        /* <DEDUP_REMOVED lines=22> */
[----:B------:R-:W-:Y:S05]  /*1e490*/  CALL.REL.NOINC `($__internal_75_$__cuda_sm70_shflsync_idx_p) ;  /* 0x00001c9000007944 */ /* 0x000fea0003c00000 */
[----:B------:R-:W-:Y:S01]  /*1e4a0*/  MOV R3, 0x181f ;  /* 0x0000181f00037802 */ /* 0x000fe20000000f00 */
[----:B------:R-:W-:Y:S01]  /*1e4b0*/  IMAD.MOV.U32 R4, RZ, RZ, R0 ;  /* 0x000000ffff047224 */ /* 0x000fe200078e0000 */
[----:B------:R-:W-:Y:S01]  /*1e4c0*/  MOV R0, 0x1 ;  /* 0x0000000100007802 */ /* 0x000fe20000000f00 */
[----:B------:R-:W-:Y:S01]  /*1e4d0*/  IMAD.MOV.U32 R199, RZ, RZ, R13 ;  /* 0x000000ffffc77224 */ /* 0x000fe200078e000d */
[----:B------:R-:W-:Y:S02]  /*1e4e0*/  MOV R2, 0x1e500 ;  /* 0x0001e50000027802 */ /* 0x000fe40000000f00 */
[----:B------:R-:W-:Y:S05]  /*1e4f0*/  CALL.REL.NOINC `($__internal_75_$__cuda_sm70_shflsync_idx_p) ;  /* 0x00001c3000007944 */ /* 0x000fea0003c00000 */
[----:B------:R-:W-:-:S05]  /*1e500*/  BRA `(.L_x_4557) ;  /* 0xffff406000007947 */ /* 0x000fca000383ffff */
.L_x_4466:
[----:B------:R-:W-:Y:S01]  /*1e510*/  MOV R0, RZ ;  /* 0x000000ff00007202 */ /* 0x000fe20000000f00 */
[----:B------:R-:W-:Y:S01]  /*1e520*/  IMAD.MOV.U32 R199, RZ, RZ, R101 ;  /* 0x000000ffffc77224 */ /* 0x000fe200078e0065 */
[----:B------:R-:W-:Y:S01]  /*1e530*/  MOV R2, 0x1e560 ;  /* 0x0001e56000027802 */ /* 0x000fe20000000f00 */
[----:B------:R-:W-:Y:S02]  /*1e540*/  IMAD.MOV.U32 R3, RZ, RZ, 0x181f ;  /* 0x0000181fff037424 */ /* 0x000fe400078e00ff */
[----:B------:R-:W-:Y:S05]  /*1e550*/  CALL.REL.NOINC `($__internal_75_$__cuda_sm70_shflsync_idx_p) ;  /* 0x00001bd000007944 */ /* 0x000fea0003c00000 */
[----:B------:R-:W-:Y:S01]  /*1e560*/  MOV R100, R0 ;  /* 0x0000000000647202 */ /* 0x000fe20000000f00 */
[----:B------:R-:W-:-:S05]  /*1e570*/  BRA `(.L_x_4558) ;  /* 0xffff4d4000007947 */ /* 0x000fca000383ffff */
.L_x_4467:
[----:B------:R-:W-:Y:S01]  /*1e580*/  MOV R0, RZ ;  /* 0x000000ff00007202 */ /* 0x000fe20000000f00 */
[----:B------:R-:W-:Y:S01]  /*1e590*/  IMAD.MOV.U32 R199, RZ, RZ, R150 ;  /* 0x000000ffffc77224 */ /* 0x000fe200078e0096 */
[----:B------:R-:W-:Y:S01]  /*1e5a0*/  MOV R2, 0x1e5d0 ;  /* 0x0001e5d000027802 */ /* 0x000fe20000000f00 */
[----:B------:R-:W-:Y:S02]  /*1e5b0*/  IMAD.MOV.U32 R3, RZ, RZ, 0x181f ;  /* 0x0000181fff037424 */ /* 0x000fe400078e00ff */
[----:B-12---:R-:W-:Y:S05]  /*1e5c0*/  CALL.REL.NOINC `($__internal_75_$__cuda_sm70_shflsync_idx_p) ;  /* 0x00001b6000007944 */ /* 0x006fea0003c00000 */
        /* <DEDUP_REMOVED lines=30> */
.L_x_4468:
[----:B------:R-:W-:Y:S01]  /*1e7b0*/  MOV R0, RZ ;  /* 0x000000ff00007202 */ /* 0x000fe20000000f00 */
[----:B------:R-:W-:Y:S01]  /*1e7c0*/  IMAD.MOV.U32 R199, RZ, RZ, R100 ;  /* 0x000000ffffc77224 */ /* 0x000fe200078e0064 */
[----:B-1----:R-:W-:Y:S01]  /*1e7d0*/  MOV R2, 0x1e800 ;  /* 0x0001e80000027802 */ /* 0x002fe20000000f00 */
[----:B------:R-:W-:Y:S02]  /*1e7e0*/  IMAD.MOV.U32 R3, RZ, RZ, 0x1c1f ;  /* 0x00001c1fff037424 */ /* 0x000fe400078e00ff */
[----:B------:R-:W-:Y:S05]  /*1e7f0*/  CALL.REL.NOINC `($__internal_75_$__cuda_sm70_shflsync_idx_p) ;  /* 0x0000193000007944 */ /* 0x000fea0003c00000 */
[----:B------:R-:W-:-:S05]  /*1e800*/  BRA `(.L_x_4560) ;  /* 0xffff4e3000007947 */ /* 0x000fca000383ffff */
.L_x_4469:
[----:B------:R-:W-:Y:S01]  /*1e810*/  MOV R0, 0x1 ;  /* 0x0000000100007802 */ /* 0x000fe20000000f00 */
[----:B------:R-:W-:Y:S01]  /*1e820*/  IMAD.MOV.U32 R199, RZ, RZ, R100 ;  /* 0x000000ffffc77224 */ /* 0x000fe200078e0064 */
[----:B------:R-:W-:Y:S01]  /*1e830*/  MOV R2, 0x1e860 ;  /* 0x0001e86000027802 */ /* 0x000fe20000000f00 */
[----:B------:R-:W-:Y:S02]  /*1e840*/  IMAD.MOV.U32 R3, RZ, RZ, 0x1c1f ;  /* 0x00001c1fff037424 */ /* 0x000fe400078e00ff */
[----:B--2---:R-:W-:Y:S05]  /*1e850*/  CALL.REL.NOINC `($__internal_75_$__cuda_sm70_shflsync_idx_p) ;  /* 0x000018d000007944 */ /* 0x004fea0003c00000 */
        /* <DEDUP_REMOVED lines=67> */
[----:B------:R-:W-:Y:S05]  /*1ec90*/  CALL.REL.NOINC `($__internal_74_$__cuda_sm70_shflsync_bfly_p) ;  /* 0x0000143000007944 */ /* 0x000fea0003c00000 */
[----:B------:R-:W-:Y:S01]  /*1eca0*/  FMNMX.FTZ R100, R100, R0, !PT ;  /* 0x0000000064647209 */ /* 0x000fe20007810000 */
[----:B------:R-:W-:Y:S01]  /*1ecb0*/  IMAD.MOV.U32 R0, RZ, RZ, 0x1 ;  /* 0x00000001ff007424 */ /* 0x000fe200078e00ff */
[----:B------:R-:W-:Y:S02]  /*1ecc0*/  MOV R2, 0x1ece0 ;  /* 0x0001ece000027802 */ /* 0x000fe40000000f00 */
        /* <DEDUP_REMOVED lines=8> */
[----:B------:R-:W-:Y:S02]  /*1ed50*/  MOV R2, 0x1ed70 ;  /* 0x0001ed7000027802 */ /* 0x000fe40000000f00 */
[----:B------:R-:W-:Y:S05]  /*1ed60*/  CALL.REL.NOINC `($__internal_74_$__cuda_sm70_shflsync_bfly_p) ;  /* 0x0000136000007944 */ /* 0x000fea0003c00000 */
[----:B------:R-:W-:-:S05]  /*1ed70*/  BRA `(.L_x_4561) ;  /* 0xffff4f7000007947 */ /* 0x000fca000383ffff */
.L_x_4472:
[----:B------:R-:W-:Y:S01]  /*1ed80*/  MOV R0, RZ ;  /* 0x000000ff00007202 */ /* 0x000fe20000000f00 */
[----:B------:R-:W-:Y:S01]  /*1ed90*/  IMAD.MOV.U32 R199, RZ, RZ, R7 ;  /* 0x000000ffffc77224 */ /* 0x000fe200078e0007 */
[----:B------:R-:W-:Y:S01]  /*1eda0*/  MOV R2, 0x1edd0 ;  /* 0x0001edd000027802 */ /* 0x000fe20000000f00 */
[----:B------:R-:W-:Y:S02]  /*1edb0*/  IMAD.MOV.U32 R3, RZ, RZ, 0x181f ;  /* 0x0000181fff037424 */ /* 0x000fe400078e00ff */
[----:B-1234-:R-:W-:Y:S05]  /*1edc0*/  CALL.REL.NOINC `($__internal_75_$__cuda_sm70_shflsync_idx_p) ;  /* 0x0000136000007944 */ /* 0x01efea0003c00000 */
[----:B------:R-:W-:-:S05]  /*1edd0*/  BRA `(.L_x_4562) ;  /* 0xffff68d000007947 */ /* 0x000fca000383ffff */
.L_x_4475:
[----:B------:R-:W-:Y:S01]  /*1ede0*/  MOV R0, RZ ;  /* 0x000000ff00007202 */ /* 0x000fe20000000f00 */
[----:B------:R-:W-:Y:S01]  /*1edf0*/  IMAD.MOV.U32 R199, RZ, RZ, R101 ;  /* 0x000000ffffc77224 */ /* 0x000fe200078e0065 */
[----:B------:R-:W-:Y:S01]  /*1ee00*/  MOV R2, 0x1ee30 ;  /* 0x0001ee3000027802 */ /* 0x000fe20000000f00 */
[----:B------:R-:W-:Y:S02]  /*1ee10*/  IMAD.MOV.U32 R3, RZ, RZ, 0x181f ;  /* 0x0000181fff037424 */ /* 0x000fe400078e00ff */
[----:B------:R-:W-:Y:S05]  /*1ee20*/  CALL.REL.NOINC `($__internal_75_$__cuda_sm70_shflsync_idx_p) ;  /* 0x0000130000007944 */ /* 0x000fea0003c00000 */
[----:B------:R-:W-:Y:S01]  /*1ee30*/  MOV R100, R0 ;  /* 0x0000000000647202 */ /* 0x000fe20000000f00 */
[----:B------:R-:W-:-:S05]  /*1ee40*/  BRA `(.L_x_4563) ;  /* 0xffff768000007947 */ /* 0x000fca000383ffff */
.L_x_4476:
[----:B------:R-:W-:Y:S01]  /*1ee50*/  MOV R0, RZ ;  /* 0x000000ff00007202 */ /* 0x000fe20000000f00 */
[----:B------:R-:W-:Y:S01]  /*1ee60*/  IMAD.MOV.U32 R199, RZ, RZ, R150 ;  /* 0x000000ffffc77224 */ /* 0x000fe200078e0096 */
[----:B------:R-:W-:Y:S01]  /*1ee70*/  MOV R2, 0x1eea0 ;  /* 0x0001eea000027802 */ /* 0x000fe20000000f00 */
[----:B------:R-:W-:Y:S02]  /*1ee80*/  IMAD.MOV.U32 R3, RZ, RZ, 0x181f ;  /* 0x0000181fff037424 */ /* 0x000fe400078e00ff */
[----:B-12---:R-:W-:Y:S05]  /*1ee90*/  CALL.REL.NOINC `($__internal_75_$__cuda_sm70_shflsync_idx_p) ;  /* 0x0000129000007944 */ /* 0x006fea0003c00000 */
        /* <DEDUP_REMOVED lines=19> */
[----:B--2---:R-:W-:Y:S05]  /*1efd0*/  CALL.REL.NOINC `($__internal_75_$__cuda_sm70_shflsync_idx_p) ;  /* 0x0000115000007944 */ /* 0x004fea0003c00000 */
[----:B------:R-:W-:Y:S01]  /*1efe0*/  MOV R3, 0x181f ;  /* 0x0000181f00037802 */ /* 0x000fe20000000f00 */
[----:B------:R-:W-:Y:S01]  /*1eff0*/  IMAD.MOV.U32 R100, RZ, RZ, R0 ;  /* 0x000000ffff647224 */ /* 0x000fe200078e0000 */
[----:B------:R-:W-:Y:S01]  /*1f000*/  MOV R0, 0x1 ;  /* 0x0000000100007802 */ /* 0x000fe20000000f00 */
[----:B------:R-:W-:Y:S01]  /*1f010*/  IMAD.MOV.U32 R199, RZ, RZ, R150 ;  /* 0x000000ffffc77224 */ /* 0x000fe200078e0096 */
[----:B------:R-:W-:Y:S02]  /*1f020*/  MOV R2, 0x1f040 ;  /* 0x0001f04000027802 */ /* 0x000fe40000000f00 */
[----:B------:R-:W-:Y:S05]  /*1f030*/  CALL.REL.NOINC `($__internal_75_$__cuda_sm70_shflsync_idx_p) ;  /* 0x000010f000007944 */ /* 0x000fea0003c00000 */
[----:B------:R-:W-:-:S05]  /*1f040*/  BRA `(.L_x_4564) ;  /* 0xffff75a000007947 */ /* 0x000fca000383ffff */
.L_x_4477:
[----:B------:R-:W-:Y:S02]  /*1f050*/  MOV R0, 0x2 ;  /* 0x0000000200007802 */ /* 0x000fe40000000f00 */
[----:B------:R-:W-:Y:S02]  /*1f060*/  MOV R2, 0x1f080 ;  /* 0x0001f08000027802 */ /* 0x000fe40000000f00 */
[----:B-1----:R-:W-:Y:S05]  /*1f070*/  CALL.REL.NOINC `($__internal_74_$__cuda_sm70_shflsync_bfly_p) ;  /* 0x0000105000007944 */ /* 0x002fea0003c00000 */
        /* <DEDUP_REMOVED lines=14> */
.L_x_4479:
[----:B------:R-:W-:Y:S01]  /*1f160*/  IMAD.MOV.U32 R100, RZ, RZ, R209 ;  /* 0x000000ffff647224 */ /* 0x000fe200078e00d1 */
[----:B------:R-:W-:-:S02]  /*1f170*/  MOV R0, 0x2 ;  /* 0x0000000200007802 */ /* 0x000fc40000000f00 */
[----:B------:R-:W-:Y:S02]  /*1f180*/  MOV R2, 0x1f1a0 ;  /* 0x0001f1a000027802 */ /* 0x000fe40000000f00 */
[----:B------:R-:W-:Y:S05]  /*1f190*/  CALL.REL.NOINC `($__internal_74_$__cuda_sm70_shflsync_bfly_p) ;  /* 0x00000f3000007944 */ /* 0x000fea0003c00000 */
[----:B------:R-:W-:Y:S05]  /*1f1a0*/  BRA `(.L_x_4566) ;  /* 0xffff8f1000007947 */ /* 0x000fea000383ffff */
.L_x_4480:
[----:B------:R-:W-:Y:S01]  /*1f1b0*/  IMAD.MOV.U32 R100, RZ, RZ, R4 ;  /* 0x000000ffff647224 */ /* 0x000fe200078e0004 */
[----:B------:R-:W-:Y:S02]  /*1f1c0*/  MOV R0, 0x1 ;  /* 0x0000000100007802 */ /* 0x000fe40000000f00 */
[----:B------:R-:W-:Y:S02]  /*1f1d0*/  MOV R2, 0x1f1f0 ;  /* 0x0001f1f000027802 */ /* 0x000fe40000000f00 */
[----:B-1----:R-:W-:Y:S05]  /*1f1e0*/  CALL.REL.NOINC `($__internal_74_$__cuda_sm70_shflsync_bfly_p) ;  /* 0x00000ee000007944 */ /* 0x002fea0003c00000 */
[----:B------:R-:W-:Y:S01]  /*1f1f0*/  FADD.FTZ R4, R4, R0 ;  /* 0x0000000004047221 */ /* 0x000fe20000010000 */
[----:B------:R-:W-:Y:S02]  /*1f200*/  MOV R100, R203 ;  /* 0x000000cb00647202 */ /* 0x000fe40000000f00 */
[----:B------:R-:W-:Y:S02]  /*1f210*/  MOV R0, 0x2 ;  /* 0x0000000200007802 */ /* 0x000fe40000000f00 */
[----:B------:R-:W-:Y:S02]  /*1f220*/  MOV R2, 0x1f240 ;  /* 0x0001f24000027802 */ /* 0x000fe40000000f00 */
[----:B------:R-:W-:Y:S05]  /*1f230*/  CALL.REL.NOINC `($__internal_74_$__cuda_sm70_shflsync_bfly_p) ;  /* 0x00000e9000007944 */ /* 0x000fea0003c00000 */
[----:B------:R-:W-:Y:S01]  /*1f240*/  FADD.FTZ R5, R203, R0 ;  /* 0x00000000cb057221 */ /* 0x000fe20000010000 */
[----:B------:R-:W-:Y:S02]  /*1f250*/  MOV R0, 0x1 ;  /* 0x0000000100007802 */ /* 0x000fe40000000f00 */
[----:B------:R-:W-:-:S02]  /*1f260*/  MOV R2, 0x1f290 ;  /* 0x0001f29000027802 */ /* 0x000fc40000000f00 */
[----:B------:R-:W-:Y:S02]  /*1f270*/  MOV R100, R5 ;  /* 0x0000000500647202 */ /* 0x000fe40000000f00 */
[----:B------:R-:W-:Y:S05]  /*1f280*/  CALL.REL.NOINC `($__internal_74_$__cuda_sm70_shflsync_bfly_p) ;  /* 0x00000e4000007944 */ /* 0x000fea0003c00000 */
[----:B------:R-:W-:Y:S01]  /*1f290*/  MOV R3, R0 ;  /* 0x0000000000037202 */ /* 0x000fe20000000f00 */
[----:B------:R-:W-:Y:S05]  /*1f2a0*/  BRA `(.L_x_4567) ;  /* 0xffff8e8000007947 */ /* 0x000fea000383ffff */
.L_x_4487:
[----:B-1234-:R-:W-:Y:S01]  /*1f2b0*/  IMAD.MOV.U32 R199, RZ, RZ, R6 ;  /* 0x000000ffffc77224 */ /* 0x01efe200078e0006 */
[----:B------:R-:W-:Y:S01]  /*1f2c0*/  MOV R0, RZ ;  /* 0x000000ff00007202 */ /* 0x000fe20000000f00 */
[----:B------:R-:W-:Y:S01]  /*1f2d0*/  IMAD.MOV.U32 R3, RZ, RZ, 0x181f ;  /* 0x0000181fff037424 */ /* 0x000fe200078e00ff */
[----:B------:R-:W-:Y:S02]  /*1f2e0*/  MOV R2, 0x1f300 ;  /* 0x0001f30000027802 */ /* 0x000fe40000000f00 */
[----:B------:R-:W-:Y:S05]  /*1f2f0*/  CALL.REL.NOINC `($__internal_75_$__cuda_sm70_shflsync_idx_p) ;  /* 0x00000e3000007944 */ /* 0x000fea0003c00000 */
[----:B------:R-:W-:Y:S01]  /*1f300*/  MOV R8, R0 ;  /* 0x0000000000087202 */ /* 0x000fe20000000f00 */
[----:B------:R-:W-:Y:S05]  /*1f310*/  BRA `(.L_x_4568) ;  /* 0xffffa63000007947 */ /* 0x000fea000383ffff */
.L_x_4488:
[----:B------:R-:W-:Y:S01]  /*1f320*/  IMAD.MOV.U32 R199, RZ, RZ, R7 ;  /* 0x000000ffffc77224 */ /* 0x000fe200078e0007 */
[----:B------:R-:W-:Y:S01]  /*1f330*/  MOV R0, RZ ;  /* 0x000000ff00007202 */ /* 0x000fe20000000f00 */
[----:B------:R-:W-:Y:S01]  /*1f340*/  IMAD.MOV.U32 R3, RZ, RZ, 0x181f ;  /* 0x0000181fff037424 */ /* 0x000fe200078e00ff */
[----:B------:R-:W-:Y:S02]  /*1f350*/  MOV R2, 0x1f370 ;  /* 0x0001f37000027802 */ /* 0x000fe40000000f00 */
[----:B-12---:R-:W-:Y:S05]  /*1f360*/  CALL.REL.NOINC `($__internal_75_$__cuda_sm70_shflsync_idx_p) ;  /* 0x00000dc000007944 */ /* 0x006fea0003c00000 */
[----:B------:R-:W-:Y:S05]  /*1f370*/  BRA `(.L_x_4569) ;  /* 0xffffa5f000007947 */ /* 0x000fea000383ffff */
.L_x_4491:
[----:B------:R-:W-:Y:S01]  /*1f380*/  IMAD.MOV.U32 R199, RZ, RZ, R6 ;  /* 0x000000ffffc77224 */ /* 0x000fe200078e0006 */
[----:B----4-:R-:W-:Y:S01]  /*1f390*/  MOV R0, 0x1 ;  /* 0x0000000100007802 */ /* 0x010fe20000000f00 */
[----:B--2---:R-:W-:Y:S01]  /*1f3a0*/  IMAD.MOV.U32 R3, RZ, RZ, 0x181f ;  /* 0x0000181fff037424 */ /* 0x004fe200078e00ff */
[----:B------:R-:W-:-:S02]  /*1f3b0*/  MOV R2, 0x1f3d0 ;  /* 0x0001f3d000027802 */ /* 0x000fc40000000f00 */
[----:B-1-3--:R-:W-:Y:S05]  /*1f3c0*/  CALL.REL.NOINC `($__internal_75_$__cuda_sm70_shflsync_idx_p) ;  /* 0x00000d6000007944 */ /* 0x00afea0003c00000 */
[----:B------:R-:W-:Y:S01]  /*1f3d0*/  IMAD.MOV.U32 R8, RZ, RZ, R0 ;  /* 0x000000ffff087224 */ /* 0x000fe200078e0000 */
[----:B------:R-:W-:Y:S01]  /*1f3e0*/  MOV R0, 0x1 ;  /* 0x0000000100007802 */ /* 0x000fe20000000f00 */
[----:B------:R-:W-:Y:S01]  /*1f3f0*/  IMAD.MOV.U32 R199, RZ, RZ, R7 ;  /* 0x000000ffffc77224 */ /* 0x000fe200078e0007 */
[----:B------:R-:W-:-:S02]  /*1f400*/  MOV R3, 0x181f ;  /* 0x0000181f00037802 */ /* 0x000fc40000000f00 */
[----:B------:R-:W-:Y:S02]  /*1f410*/  MOV R2, 0x1f430 ;  /* 0x0001f43000027802 */ /* 0x000fe40000000f00 */
[----:B------:R-:W-:Y:S05]  /*1f420*/  CALL.REL.NOINC `($__internal_75_$__cuda_sm70_shflsync_idx_p) ;  /* 0x00000d0000007944 */ /* 0x000fea0003c00000 */
[----:B------:R-:W-:Y:S05]  /*1f430*/  BRA `(.L_x_4570) ;  /* 0xffffa66000007947 */ /* 0x000fea000383ffff */
.L_x_4494:
[----:B------:R-:W-:Y:S01]  /*1f440*/  IMAD.MOV.U32 R199, RZ, RZ, R6 ;  /* 0x000000ffffc77224 */ /* 0x000fe200078e0006 */
[----:B----4-:R-:W-:Y:S01]  /*1f450*/  MOV R0, 0x2 ;  /* 0x0000000200007802 */ /* 0x010fe20000000f00 */
[----:B-1----:R-:W-:Y:S01]  /*1f460*/  IMAD.MOV.U32 R3, RZ, RZ, 0x181f ;  /* 0x0000181fff037424 */ /* 0x002fe200078e00ff */
[----:B------:R-:W-:Y:S02]  /*1f470*/  MOV R2, 0x1f490 ;  /* 0x0001f49000027802 */ /* 0x000fe40000000f00 */
[----:B--23--:R-:W-:Y:S05]  /*1f480*/  CALL.REL.NOINC `($__internal_75_$__cuda_sm70_shflsync_idx_p) ;  /* 0x00000ca000007944 */ /* 0x00cfea0003c00000 */
[----:B------:R-:W-:Y:S01]  /*1f490*/  MOV R8, R0 ;  /* 0x0000000000087202 */ /* 0x000fe20000000f00 */
[----:B------:R-:W-:Y:S05]  /*1f4a0*/  BRA `(.L_x_4571) ;  /* 0xffffa72000007947 */ /* 0x000fea000383ffff */
.L_x_4495:
[----:B------:R-:W-:Y:S01]  /*1f4b0*/  IMAD.MOV.U32 R199, RZ, RZ, R7 ;  /* 0x000000ffffc77224 */ /* 0x000fe200078e0007 */
[----:B----4-:R-:W-:Y:S01]  /*1f4c0*/  MOV R0, 0x2 ;  /* 0x0000000200007802 */ /* 0x010fe20000000f00 */
[----:B------:R-:W-:Y:S01]  /*1f4d0*/  IMAD.MOV.U32 R3, RZ, RZ, 0x181f ;  /* 0x0000181fff037424 */ /* 0x000fe200078e00ff */
[----:B------:R-:W-:Y:S02]  /*1f4e0*/  MOV R2, 0x1f500 ;  /* 0x0001f50000027802 */ /* 0x000fe40000000f00 */
[----:B-123--:R-:W-:Y:S05]  /*1f4f0*/  CALL.REL.NOINC `($__internal_75_$__cuda_sm70_shflsync_idx_p) ;  /* 0x00000c3000007944 */ /* 0x00efea0003c00000 */
[----:B------:R-:W-:Y:S05]  /*1f500*/  BRA `(.L_x_4572) ;  /* 0xffffa6e000007947 */ /* 0x000fea000383ffff */
.L_x_4498:
[----:B------:R-:W-:Y:S01]  /*1f510*/  IMAD.MOV.U32 R199, RZ, RZ, R6 ;  /* 0x000000ffffc77224 */ /* 0x000fe200078e0006 */
[----:B-1----:R-:W-:Y:S01]  /*1f520*/  MOV R0, 0x3 ;  /* 0x0000000300007802 */ /* 0x002fe20000000f00 */
[----:B------:R-:W-:Y:S01]  /*1f530*/  IMAD.MOV.U32 R3, RZ, RZ, 0x181f ;  /* 0x0000181fff037424 */ /* 0x000fe200078e00ff */
[----:B------:R-:W-:-:S02]  /*1f540*/  MOV R2, 0x1f560 ;  /* 0x0001f56000027802 */ /* 0x000fc40000000f00 */
[----:B--234-:R-:W-:Y:S05]  /*1f550*/  CALL.REL.NOINC `($__internal_75_$__cuda_sm70_shflsync_idx_p) ;  /* 0x00000bd000007944 */ /* 0x01cfea0003c00000 */
[----:B------:R-:W-:Y:S01]  /*1f560*/  IMAD.MOV.U32 R6, RZ, RZ, R0 ;  /* 0x000000ffff067224 */ /* 0x000fe200078e0000 */
[----:B------:R-:W-:Y:S01]  /*1f570*/  MOV R0, 0x3 ;  /* 0x0000000300007802 */ /* 0x000fe20000000f00 */
[----:B------:R-:W-:Y:S01]  /*1f580*/  IMAD.MOV.U32 R199, RZ, RZ, R7 ;  /* 0x000000ffffc77224 */ /* 0x000fe200078e0007 */
[----:B------:R-:W-:-:S02]  /*1f590*/  MOV R3, 0x181f ;  /* 0x0000181f00037802 */ /* 0x000fc40000000f00 */
[----:B------:R-:W-:Y:S02]  /*1f5a0*/  MOV R2, 0x1f5c0 ;  /* 0x0001f5c000027802 */ /* 0x000fe40000000f00 */
[----:B------:R-:W-:Y:S05]  /*1f5b0*/  CALL.REL.NOINC `($__internal_75_$__cuda_sm70_shflsync_idx_p) ;  /* 0x00000b7000007944 */ /* 0x000fea0003c00000 */
[----:B------:R-:W-:Y:S05]  /*1f5c0*/  BRA `(.L_x_4573) ;  /* 0xffffa76000007947 */ /* 0x000fea000383ffff */
.L_x_4500:
[----:B------:R-:W-:Y:S01]  /*1f5d0*/  IMAD.MOV.U32 R199, RZ, RZ, R5 ;  /* 0x000000ffffc77224 */ /* 0x000fe200078e0005 */
[----:B------:R-:W-:Y:S01]  /*1f5e0*/  MOV R0, RZ ;  /* 0x000000ff00007202 */ /* 0x000fe20000000f00 */
[----:B------:R-:W-:Y:S01]  /*1f5f0*/  IMAD.MOV.U32 R3, RZ, RZ, 0x1c1f ;  /* 0x00001c1fff037424 */ /* 0x000fe200078e00ff */
[----:B------:R-:W-:Y:S02]  /*1f600*/  MOV R2, 0x1f620 ;  /* 0x0001f62000027802 */ /* 0x000fe40000000f00 */
[----:B--2---:R-:W-:Y:S05]  /*1f610*/  CALL.REL.NOINC `($__internal_75_$__cuda_sm70_shflsync_idx_p) ;  /* 0x00000b1000007944 */ /* 0x004fea0003c00000 */
[----:B------:R-:W-:Y:S01]  /*1f620*/  MOV R4, R0 ;  /* 0x0000000000047202 */ /* 0x000fe20000000f00 */
[----:B------:R-:W-:Y:S05]  /*1f630*/  BRA `(.L_x_4574) ;  /* 0xffffaa3000007947 */ /* 0x000fea000383ffff */
.L_x_4501:
[----:B------:R-:W-:Y:S01]  /*1f640*/  IMAD.MOV.U32 R199, RZ, RZ, R12 ;  /* 0x000000ffffc77224 */ /* 0x000fe200078e000c */
[----:B------:R-:W-:Y:S01]  /*1f650*/  MOV R0, RZ ;  /* 0x000000ff00007202 */ /* 0x000fe20000000f00 */
[----:B------:R-:W-:Y:S01]  /*1f660*/  IMAD.MOV.U32 R3, RZ, RZ, 0x1c1f ;  /* 0x00001c1fff037424 */ /* 0x000fe200078e00ff */
[----:B------:R-:W-:Y:S02]  /*1f670*/  MOV R2, 0x1f690 ;  /* 0x0001f69000027802 */ /* 0x000fe40000000f00 */
[----:B-123--:R-:W-:Y:S05]  /*1f680*/  CALL.REL.NOINC `($__internal_75_$__cuda_sm70_shflsync_idx_p) ;  /* 0x00000aa000007944 */ /* 0x00efea0003c00000 */
[----:B------:R-:W-:Y:S05]  /*1f690*/  BRA `(.L_x_4575) ;  /* 0xffffa9f000007947 */ /* 0x000fea000383ffff */
.L_x_4504:
[----:B------:R-:W-:Y:S01]  /*1f6a0*/  IMAD.MOV.U32 R199, RZ, RZ, R5 ;  /* 0x000000ffffc77224 */ /* 0x000fe200078e0005 */
[----:B-1----:R-:W-:Y:S01]  /*1f6b0*/  MOV R0, 0x1 ;  /* 0x0000000100007802 */ /* 0x002fe20000000f00 */
[----:B---3--:R-:W-:Y:S01]  /*1f6c0*/  IMAD.MOV.U32 R3, RZ, RZ, 0x1c1f ;  /* 0x00001c1fff037424 */ /* 0x008fe200078e00ff */
[----:B------:R-:W-:-:S02]  /*1f6d0*/  MOV R2, 0x1f6f0 ;  /* 0x0001f6f000027802 */ /* 0x000fc40000000f00 */
[----:B--2-4-:R-:W-:Y:S05]  /*1f6e0*/  CALL.REL.NOINC `($__internal_75_$__cuda_sm70_shflsync_idx_p) ;  /* 0x00000a4000007944 */ /* 0x014fea0003c00000 */
[----:B------:R-:W-:Y:S01]  /*1f6f0*/  IMAD.MOV.U32 R4, RZ, RZ, R0 ;  /* 0x000000ffff047224 */ /* 0x000fe200078e0000 */
[----:B------:R-:W-:Y:S01]  /*1f700*/  MOV R0, 0x1 ;  /* 0x0000000100007802 */ /* 0x000fe20000000f00 */
[----:B------:R-:W-:Y:S01]  /*1f710*/  IMAD.MOV.U32 R199, RZ, RZ, R12 ;  /* 0x000000ffffc77224 */ /* 0x000fe200078e000c */
[----:B------:R-:W-:-:S02]  /*1f720*/  MOV R3, 0x1c1f ;  /* 0x00001c1f00037802 */ /* 0x000fc40000000f00 */
[----:B------:R-:W-:Y:S02]  /*1f730*/  MOV R2, 0x1f750 ;  /* 0x0001f75000027802 */ /* 0x000fe40000000f00 */
[----:B------:R-:W-:Y:S05]  /*1f740*/  CALL.REL.NOINC `($__internal_75_$__cuda_sm70_shflsync_idx_p) ;  /* 0x000009e000007944 */ /* 0x000fea0003c00000 */
[----:B------:R-:W-:Y:S05]  /*1f750*/  BRA `(.L_x_4576) ;  /* 0xffffb3f000007947 */ /* 0x000fea000383ffff */
.L_x_4508:
[----:B------:R-:W-:Y:S01]  /*1f760*/  IMAD.MOV.U32 R199, RZ, RZ, R6 ;  /* 0x000000ffffc77224 */ /* 0x000fe200078e0006 */
[----:B------:R-:W-:Y:S01]  /*1f770*/  MOV R0, RZ ;  /* 0x000000ff00007202 */ /* 0x000fe20000000f00 */
[----:B------:R-:W-:Y:S01]  /*1f780*/  IMAD.MOV.U32 R3, RZ, RZ, 0x181f ;  /* 0x0000181fff037424 */ /* 0x000fe200078e00ff */
[----:B------:R-:W-:Y:S02]  /*1f790*/  MOV R2, 0x1f7b0 ;  /* 0x0001f7b000027802 */ /* 0x000fe40000000f00 */
[----:B------:R-:W-:Y:S05]  /*1f7a0*/  CALL.REL.NOINC `($__internal_75_$__cuda_sm70_shflsync_idx_p) ;  /* 0x0000098000007944 */ /* 0x000fea0003c00000 */
[----:B------:R-:W-:Y:S01]  /*1f7b0*/  MOV R8, R0 ;  /* 0x0000000000087202 */ /* 0x000fe20000000f00 */
[----:B------:R-:W-:Y:S05]  /*1f7c0*/  BRA `(.L_x_4577) ;  /* 0xffffc64000007947 */ /* 0x000fea000383ffff */
.L_x_4509:
[----:B------:R-:W-:Y:S01]  /*1f7d0*/  IMAD.MOV.U32 R199, RZ, RZ, R7 ;  /* 0x000000ffffc77224 */ /* 0x000fe200078e0007 */
[----:B------:R-:W-:Y:S01]  /*1f7e0*/  MOV R0, RZ ;  /* 0x000000ff00007202 */ /* 0x000fe20000000f00 */
[----:B------:R-:W-:Y:S01]  /*1f7f0*/  IMAD.MOV.U32 R3, RZ, RZ, 0x181f ;  /* 0x0000181fff037424 */ /* 0x000fe200078e00ff */
[----:B------:R-:W-:Y:S02]  /*1f800*/  MOV R2, 0x1f820 ;  /* 0x0001f82000027802 */ /* 0x000fe40000000f00 */
[----:B-12---:R-:W-:Y:S05]  /*1f810*/  CALL.REL.NOINC `($__internal_75_$__cuda_sm70_shflsync_idx_p) ;  /* 0x0000091000007944 */ /* 0x006fea0003c00000 */
[----:B------:R-:W-:Y:S05]  /*1f820*/  BRA `(.L_x_4578) ;  /* 0xffffc60000007947 */ /* 0x000fea000383ffff */
.L_x_4512:
        /* <DEDUP_REMOVED lines=12> */
.L_x_4515:
[----:B------:R-:W-:Y:S01]  /*1f8f0*/  IMAD.MOV.U32 R199, RZ, RZ, R6 ;  /* 0x000000ffffc77224 */ /* 0x000fe200078e0006 */
[----:B----4-:R-:W-:Y:S01]  /*1f900*/  MOV R0, 0x2 ;  /* 0x0000000200007802 */ /* 0x010fe20000000f00 */
[----:B-1----:R-:W-:Y:S01]  /*1f910*/  IMAD.MOV.U32 R3, RZ, RZ, 0x181f ;  /* 0x0000181fff037424 */ /* 0x002fe200078e00ff */
[----:B------:R-:W-:Y:S02]  /*1f920*/  MOV R2, 0x1f940 ;  /* 0x0001f94000027802 */ /* 0x000fe40000000f00 */
[----:B--23--:R-:W-:Y:S05]  /*1f930*/  CALL.REL.NOINC `($__internal_75_$__cuda_sm70_shflsync_idx_p) ;  /* 0x000007f000007944 */ /* 0x00cfea0003c00000 */
[----:B------:R-:W-:Y:S01]  /*1f940*/  MOV R8, R0 ;  /* 0x0000000000087202 */ /* 0x000fe20000000f00 */
[----:B------:R-:W-:Y:S05]  /*1f950*/  BRA `(.L_x_4580) ;  /* 0xffffc74000007947 */ /* 0x000fea000383ffff */
.L_x_4516:
[----:B------:R-:W-:Y:S01]  /*1f960*/  IMAD.MOV.U32 R199, RZ, RZ, R7 ;  /* 0x000000ffffc77224 */ /* 0x000fe200078e0007 */
[----:B----4-:R-:W-:Y:S01]  /*1f970*/  MOV R0, 0x2 ;  /* 0x0000000200007802 */ /* 0x010fe20000000f00 */
[----:B------:R-:W-:Y:S01]  /*1f980*/  IMAD.MOV.U32 R3, RZ, RZ, 0x181f ;  /* 0x0000181fff037424 */ /* 0x000fe200078e00ff */
[----:B------:R-:W-:Y:S02]  /*1f990*/  MOV R2, 0x1f9b0 ;  /* 0x0001f9b000027802 */ /* 0x000fe40000000f00 */
[----:B-123--:R-:W-:Y:S05]  /*1f9a0*/  CALL.REL.NOINC `($__internal_75_$__cuda_sm70_shflsync_idx_p) ;  /* 0x0000078000007944 */ /* 0x00efea0003c00000 */
[----:B------:R-:W-:Y:S05]  /*1f9b0*/  BRA `(.L_x_4581) ;  /* 0xffffc70000007947 */ /* 0x000fea000383ffff */
.L_x_4519:
        /* <DEDUP_REMOVED lines=11> */
[----:B------:R-:W-:Y:S01]  /*1fa70*/  MOV R7, R0 ;  /* 0x0000000000077202 */ /* 0x000fe20000000f00 */
[----:B------:R-:W-:Y:S05]  /*1fa80*/  BRA `(.L_x_4582) ;  /* 0xffffc77000007947 */ /* 0x000fea000383ffff */
.L_x_4521:
[----:B------:R-:W-:Y:S01]  /*1fa90*/  IMAD.MOV.U32 R199, RZ, RZ, R86 ;  /* 0x000000ffffc77224 */ /* 0x000fe200078e0056 */
[----:B------:R-:W-:Y:S01]  /*1faa0*/  MOV R0, RZ ;  /* 0x000000ff00007202 */ /* 0x000fe20000000f00 */
[----:B------:R-:W-:Y:S01]  /*1fab0*/  IMAD.MOV.U32 R3, RZ, RZ, 0x1f ;  /* 0x0000001fff037424 */ /* 0x000fe200078e00ff */
[----:B------:R-:W-:Y:S02]  /*1fac0*/  MOV R2, 0x1fae0 ;  /* 0x0001fae000027802 */ /* 0x000fe40000000f00 */
[----:B-12-4-:R-:W-:Y:S05]  /*1fad0*/  CALL.REL.NOINC `($__internal_75_$__cuda_sm70_shflsync_idx_p) ;  /* 0x0000065000007944 */ /* 0x016fea0003c00000 */
[----:B------:R-:W-:Y:S01]  /*1fae0*/  MOV R9, R0 ;  /* 0x0000000000097202 */ /* 0x000fe20000000f00 */
[----:B------:R-:W-:Y:S05]  /*1faf0*/  BRA `(.L_x_4583) ;  /* 0xffffc8d000007947 */ /* 0x000fea000383ffff */
.L_x_4522:
[----:B------:R-:W-:Y:S01]  /*1fb00*/  IMAD.MOV.U32 R199, RZ, RZ, R86 ;  /* 0x000000ffffc77224 */ /* 0x000fe200078e0056 */
[----:B------:R-:W-:Y:S01]  /*1fb10*/  MOV R0, 0x1 ;  /* 0x0000000100007802 */ /* 0x000fe20000000f00 */
[----:B------:R-:W-:Y:S01]  /*1fb20*/  IMAD.MOV.U32 R3, RZ, RZ, 0x1f ;  /* 0x0000001fff037424 */ /* 0x000fe200078e00ff */
[----:B------:R-:W-:Y:S02]  /*1fb30*/  MOV R2, 0x1fb50 ;  /* 0x0001fb5000027802 */ /* 0x000fe40000000f00 */
[----:B-1234-:R-:W-:Y:S05]  /*1fb40*/  CALL.REL.NOINC `($__internal_75_$__cuda_sm70_shflsync_idx_p) ;  /* 0x000005e000007944 */ /* 0x01efea0003c00000 */
[----:B------:R-:W-:Y:S01]  /*1fb50*/  MOV R6, R0 ;  /* 0x0000000000067202 */ /* 0x000fe20000000f00 */
[----:B------:R-:W-:Y:S05]  /*1fb60*/  BRA `(.L_x_4584) ;  /* 0xffffc88000007947 */ /* 0x000fea000383ffff */
.L_x_4523:
[----:B------:R-:W-:Y:S02]  /*1fb70*/  MOV R3, 0x1 ;  /* 0x0000000100037802 */ /* 0x000fe40000000f00 */
[----:B------:R-:W-:-:S02]  /*1fb80*/  MOV R2, 0x1fba0 ;  /* 0x0001fba000027802 */ /* 0x000fc40000000f00 */
[----:B---3--:R-:W-:Y:S05]  /*1fb90*/  CALL.REL.NOINC `($__internal_76_$__cuda_sm70_shflsync_up_p) ;  /* 0x000005e000007944 */ /* 0x008fea0003c00000 */
[----:B------:R-:W-:Y:S05]  /*1fba0*/  BRA `(.L_x_4585) ;  /* 0xffffc96000007947 */ /* 0x000fea000383ffff */
.L_x_4524:
[----:B------:R-:W-:Y:S02]  /*1fbb0*/  MOV R3, 0x2 ;  /* 0x0000000200037802 */ /* 0x000fe40000000f00 */
[----:B------:R-:W-:-:S02]  /*1fbc0*/  MOV R2, 0x1fbe0 ;  /* 0x0001fbe000027802 */ /* 0x000fc40000000f00 */
[----:B---3--:R-:W-:Y:S05]  /*1fbd0*/  CALL.REL.NOINC `($__internal_76_$__cuda_sm70_shflsync_up_p) ;  /* 0x000005a000007944 */ /* 0x008fea0003c00000 */
        /* <DEDUP_REMOVED lines=23> */
.L_x_4528:
[----:B------:R-:W-:Y:S02]  /*1fd50*/  MOV R3, 0x1 ;  /* 0x0000000100037802 */ /* 0x000fe40000000f00 */
[----:B------:R-:W-:-:S02]  /*1fd60*/  MOV R2, 0x1fd80 ;  /* 0x0001fd8000027802 */ /* 0x000fc40000000f00 */
[----:B---3--:R-:W-:Y:S05]  /*1fd70*/  CALL.REL.NOINC `($__internal_76_$__cuda_sm70_shflsync_up_p) ;  /* 0x0000040000007944 */ /* 0x008fea0003c00000 */
[----:B------:R-:W-:Y:S01]  /*1fd80*/  MOV R2, R4 ;  /* 0x0000000400027202 */ /* 0x000fe20000000f00 */
[----:B------:R-:W-:Y:S05]  /*1fd90*/  BRA `(.L_x_4587) ;  /* 0xffffc9d000007947 */ /* 0x000fea000383ffff */
.L_x_4529:
        /* <DEDUP_REMOVED lines=26> */
.L_x_4531:
[----:B------:R-:W-:Y:S02]  /*1ff40*/  SEL R0, RZ, 0x1, P0 ;  /* 0x00000001ff007807 */ /* 0x000fe40000000000 */
[----:B------:R-:W-:-:S02]  /*1ff50*/  MOV R2, 0x1ff70 ;  /* 0x0001ff7000027802 */ /* 0x000fc40000000f00 */
[----:B-1-3--:R-:W-:Y:S05]  /*1ff60*/  CALL.REL.NOINC `($__internal_77_$__cuda_sm70_votesync_ballot) ;  /* 0x0000027000007944 */ /* 0x00afea0003c00000 */
[----:B------:R-:W-:Y:S01]  /*1ff70*/  MOV R10, R0 ;  /* 0x00000000000a7202 */ /* 0x000fe20000000f00 */
[----:B------:R-:W-:Y:S05]  /*1ff80*/  BRA `(.L_x_4589) ;  /* 0xffffc97000007947 */ /* 0x000fea000383ffff */
.L_x_4532:
[----:B------:R-:W-:Y:S01]  /*1ff90*/  IMAD.MOV.U32 R199, RZ, RZ, R7 ;  /* 0x000000ffffc77224 */ /* 0x000fe200078e0007 */
[----:B------:R-:W-:Y:S01]  /*1ffa0*/  MOV R0, R6 ;  /* 0x0000000600007202 */ /* 0x000fe20000000f00 */
[----:B------:R-:W-:Y:S01]  /*1ffb0*/  IMAD.MOV.U32 R3, RZ, RZ, 0x1f ;  /* 0x0000001fff037424 */ /* 0x000fe200078e00ff */
[----:B------:R-:W-:-:S02]  /*1ffc0*/  MOV R2, 0x1ffe0 ;  /* 0x0001ffe000027802 */ /* 0x000fc40000000f00 */
[----:B-1-3--:R-:W-:Y:S05]  /*1ffd0*/  CALL.REL.NOINC `($__internal_75_$__cuda_sm70_shflsync_idx_p) ;  /* 0x0000015000007944 */ /* 0x00afea0003c00000 */
[----:B------:R-:W-:Y:S01]  /*1ffe0*/  IMAD.MOV.U32 R7, RZ, RZ, R0 ;  /* 0x000000ffff077224 */ /* 0x000fe200078e0000 */
[----:B------:R-:W-:Y:S01]  /*1fff0*/  MOV R0, R6 ;  /* 0x0000000600007202 */ /* 0x000fe20000000f00 */
[----:B------:R-:W-:Y:S01]  /*20000*/  IMAD.MOV.U32 R199, RZ, RZ, R8 ;  /* 0x000000ffffc77224 */ /* 0x000fe200078e0008 */
[----:B------:R-:W-:-:S02]  /*20010*/  MOV R3, 0x1f ;  /* 0x0000001f00037802 */ /* 0x000fc40000000f00 */
[----:B------:R-:W-:Y:S02]  /*20020*/  MOV R2, 0x20040 ;  /* 0x0002004000027802 */ /* 0x000fe40000000f00 */
[----:B------:R-:W-:Y:S05]  /*20030*/  CALL.REL.NOINC `($__internal_75_$__cuda_sm70_shflsync_idx_p) ;  /* 0x000000f000007944 */ /* 0x000fea0003c00000 */
[----:B------:R-:W-:Y:S01]  /*20040*/  MOV R5, R0 ;  /* 0x0000000000057202 */ /* 0x000fe20000000f00 */
[----:B------:R-:W-:Y:S05]  /*20050*/  BRA `(.L_x_4590) ;  /* 0xffffc8f000007947 */ /* 0x000fea000383ffff */
.L_x_4535:
[----:B------:R-:W-:Y:S01]  /*20060*/  IMAD.MOV.U32 R199, RZ, RZ, R4 ;  /* 0x000000ffffc77224 */ /* 0x000fe200078e0004 */
[----:B------:R-:W-:Y:S01]  /*20070*/  MOV R0, R6 ;  /* 0x0000000600007202 */ /* 0x000fe20000000f00 */
[----:B------:R-:W-:Y:S01]  /*20080*/  IMAD.MOV.U32 R3, RZ, RZ, 0x1f ;  /* 0x0000001fff037424 */ /* 0x000fe200078e00ff */
[----:B------:R-:W-:Y:S02]  /*20090*/  MOV R2, 0x200b0 ;  /* 0x000200b000027802 */ /* 0x000fe40000000f00 */
[----:B-1-34-:R-:W-:Y:S05]  /*200a0*/  CALL.REL.NOINC `($__internal_75_$__cuda_sm70_shflsync_idx_p) ;  /* 0x0000008000007944 */ /* 0x01afea0003c00000 */
[----:B------:R-:W-:Y:S01]  /*200b0*/  MOV R12, R0 ;  /* 0x00000000000c7202 */ /* 0x000fe20000000f00 */
[----:B------:R-:W-:Y:S05]  /*200c0*/  BRA `(.L_x_4534) ;  /* 0xffffc8e000007947 */ /* 0x000fea000383ffff */
        .weak           $__internal_74_$__cuda_sm70_shflsync_bfly_p
        .type           $__internal_74_$__cuda_sm70_shflsync_bfly_p,@function
        .size           $__internal_74_$__cuda_sm70_shflsync_bfly_p,($__internal_75_$__cuda_sm70_shflsync_idx_p - $__internal_74_$__cuda_sm70_shflsync_bfly_p)
$__internal_74_$__cuda_sm70_shflsync_bfly_p:
[----:B------:R-:W-:Y:S02]  /*200d0*/  MOV R160, 0xffffffff ;  /* 0xffffffff00a07802 */ /* 0x000fe40000000f00 */
[----:B------:R-:W-:Y:S02]  /*200e0*/  MOV R3, 0x1f ;  /* 0x0000001f00037802 */ /* 0x000fe40000000f00 */
[----:B------:R-:W-:Y:S04]  /*200f0*/  WARPSYNC R160 ;  /* 0x000000a000007348 */ /* 0x000fe80003800000 */
[----:B------:R1:W2:Y:S02]  /*20100*/  SHFL.BFLY PT, R0, R100, R0, R3 ;  /* 0x0c00000064007389 */ /* 0x0002a400000e0003 */
[----:B-1----:R-:W-:-:S04]  /*20110*/  MOV R3, 0x0 ;  /* 0x0000000000037802 */ /* 0x002fc80000000f00 */
[----:B--2---:R-:W-:Y:S05]  /*20120*/  RET.REL.NODEC R2 `(_ZN7cutlass13device_kernelIN5flash19enable_sm80_to_sm89INS1_16FlashAttnFwdSm80INS1_25CollectiveMainloopFwdSm80ILi8ELi1ELb0EN4cute5tupleIJNS5_1CILi128EEENS7_ILi64EEENS7_ILi192EEEEEELi192ENS_6half_tEfNS_4arch4Sm80ELb1ELb0ELb0ELb1ELb1ELb1ELb1ELb1EEENS1_21CollectiveEpilogueFwdINS6_IJS8_SA_S9_EEENS6_IJNS7_ILi1EEESI_SI_EEESC_SE_Li256ELb1ELb1ELb1ELb0EEENS1_36VarlenDynamicPersistentTileSchedulerILi128ELi64ELi256ELi256ELb1ELb1ELb0ELb1ELb1ELb1EEEEEEEEEvNT_6ParamsE) ;  /* 0xfffdfed002007950 */ /* 0x004fea0003c3ffff */
        .weak           $__internal_75_$__cuda_sm70_shflsync_idx_p
        .type           $__internal_75_$__cuda_sm70_shflsync_idx_p,@function
        .size           $__internal_75_$__cuda_sm70_shflsync_idx_p,($__internal_76_$__cuda_sm70_shflsync_up_p - $__internal_75_$__cuda_sm70_shflsync_idx_p)
$__internal_75_$__cuda_sm70_shflsync_idx_p:
[----:B------:R-:W-:-:S04]  /*20130*/  MOV R200, 0xffffffff ;  /* 0xffffffff00c87802 */ /* 0x000fc80000000f00 */
[----:B------:R-:W-:Y:S04]  /*20140*/  WARPSYNC R200 ;  /* 0x000000c800007348 */ /* 0x000fe80003800000 */
[----:B------:R1:W2:Y:S02]  /*20150*/  SHFL.IDX PT, R0, R199, R0, R3 ;  /* 0x00000000c7007389 */ /* 0x0002a400000e0003 */
[----:B-1----:R-:W-:-:S04]  /*20160*/  MOV R3, 0x0 ;  /* 0x0000000000037802 */ /* 0x002fc80000000f00 */
[----:B--2---:R-:W-:Y:S05]  /*20170*/  RET.REL.NODEC R2 `(_ZN7cutlass13device_kernelIN5flash19enable_sm80_to_sm89INS1_16FlashAttnFwdSm80INS1_25CollectiveMainloopFwdSm80ILi8ELi1ELb0EN4cute5tupleIJNS5_1CILi128EEENS7_ILi64EEENS7_ILi192EEEEEELi192ENS_6half_tEfNS_4arch4Sm80ELb1ELb0ELb0ELb1ELb1ELb1ELb1ELb1EEENS1_21CollectiveEpilogueFwdINS6_IJS8_SA_S9_EEENS6_IJNS7_ILi1EEESI_SI_EEESC_SE_Li256ELb1ELb1ELb1ELb0EEENS1_36VarlenDynamicPersistentTileSchedulerILi128ELi64ELi256ELi256ELb1ELb1ELb0ELb1ELb1ELb1EEEEEEEEEvNT_6ParamsE) ;  /* 0xfffdfe8002007950 */ /* 0x004fea0003c3ffff */
        .weak           $__internal_76_$__cuda_sm70_shflsync_up_p
        .type           $__internal_76_$__cuda_sm70_shflsync_up_p,@function
        .size           $__internal_76_$__cuda_sm70_shflsync_up_p,($__internal_77_$__cuda_sm70_votesync_ballot - $__internal_76_$__cuda_sm70_shflsync_up_p)
$__internal_76_$__cuda_sm70_shflsync_up_p:
[----:B------:R-:W-:Y:S02]  /*20180*/  MOV R4, RZ ;  /* 0x000000ff00047202 */ /* 0x000fe40000000f00 */
[----:B------:R-:W-:-:S04]  /*20190*/  MOV R10, 0xffffffff ;  /* 0xffffffff000a7802 */ /* 0x000fc80000000f00 */
[----:B------:R-:W-:Y:S04]  /*201a0*/  WARPSYNC R10 ;  /* 0x0000000a00007348 */ /* 0x000fe80003800000 */
[----:B------:R1:W2:Y:S02]  /*201b0*/  SHFL.UP PT, R4, R0, R3, R4 ;  /* 0x0400000300047389 */ /* 0x0002a400000e0004 */
[----:B-1----:R-:W-:-:S04]  /*201c0*/  MOV R3, 0x0 ;  /* 0x0000000000037802 */ /* 0x002fc80000000f00 */
[----:B--2---:R-:W-:Y:S05]  /*201d0*/  RET.REL.NODEC R2 `(_ZN7cutlass13device_kernelIN5flash19enable_sm80_to_sm89INS1_16FlashAttnFwdSm80INS1_25CollectiveMainloopFwdSm80ILi8ELi1ELb0EN4cute5tupleIJNS5_1CILi128EEENS7_ILi64EEENS7_ILi192EEEEEELi192ENS_6half_tEfNS_4arch4Sm80ELb1ELb0ELb0ELb1ELb1ELb1ELb1ELb1EEENS1_21CollectiveEpilogueFwdINS6_IJS8_SA_S9_EEENS6_IJNS7_ILi1EEESI_SI_EEESC_SE_Li256ELb1ELb1ELb1ELb0EEENS1_36VarlenDynamicPersistentTileSchedulerILi128ELi64ELi256ELi256ELb1ELb1ELb0ELb1ELb1ELb1EEEEEEEEEvNT_6ParamsE) ;  /* 0xfffdfe2002007950 */ /* 0x004fea0003c3ffff */
        .weak           $__internal_77_$__cuda_sm70_votesync_ballot
        .type           $__internal_77_$__cuda_sm70_votesync_ballot,@function
        .size           $__internal_77_$__cuda_sm70_votesync_ballot,(.L_x_6270 - $__internal_77_$__cuda_sm70_votesync_ballot)
$__internal_77_$__cuda_sm70_votesync_ballot:
[----:B------:R-:W-:Y:S01]  /*201e0*/  ISETP.NE.U32.AND P0, PT, R0, 0x1, PT ;  /* 0x000000010000780c */ /* 0x000fe20003f05070 */
[----:B------:R-:W-:-:S04]  /*201f0*/  IMAD.MOV.U32 R3, RZ, RZ, -0x1 ;  /* 0xffffffffff037424 */ /* 0x000fc800078e00ff */
[----:B------:R-:W-:Y:S08]  /*20200*/  WARPSYNC R3 ;  /* 0x0000000300007348 */ /* 0x000ff00003800000 */
[----:B------:R-:W-:-:S04]  /*20210*/  VOTE.ANY R0, PT, !P0 ;  /* 0x0000000000007806 */ /* 0x000fc800040e0100 */
[----:B------:R-:W-:Y:S01]  /*20220*/  LOP3.LUT R0, R0, R3, RZ, 0xc0, !PT ;  /* 0x0000000300007212 */ /* 0x000fe200078ec0ff */
[----:B------:R-:W-:-:S04]  /*20230*/  IMAD.MOV.U32 R3, RZ, RZ, 0x0 ;  /* 0x00000000ff037424 */ /* 0x000fc800078e00ff */
[----:B------:R-:W-:Y:S05]  /*20240*/  RET.REL.NODEC R2 `(_ZN7cutlass13device_kernelIN5flash19enable_sm80_to_sm89INS1_16FlashAttnFwdSm80INS1_25CollectiveMainloopFwdSm80ILi8ELi1ELb0EN4cute5tupleIJNS5_1CILi128EEENS7_ILi64EEENS7_ILi192EEEEEELi192ENS_6half_tEfNS_4arch4Sm80ELb1ELb0ELb0ELb1ELb1ELb1ELb1ELb1EEENS1_21CollectiveEpilogueFwdINS6_IJS8_SA_S9_EEENS6_IJNS7_ILi1EEESI_SI_EEESC_SE_Li256ELb1ELb1ELb1ELb0EEENS1_36VarlenDynamicPersistentTileSchedulerILi128ELi64ELi256ELi256ELb1ELb1ELb0ELb1ELb1ELb1EEEEEEEEEvNT_6ParamsE) ;  /* 0xfffdfdb002007950 */ /* 0x000fea0003c3ffff */
.L_x_4591:
        /* <DEDUP_REMOVED lines=11> */
.L_x_6270:


//--------------------- .text._ZN7cutlass13device_kernelIN5flash19enable_sm80_to_sm89INS1_16FlashAttnFwdSm80INS1_25CollectiveMainloopFwdSm80ILi8ELi2ELb0EN4cute5tupleIJNS5_1CILi128EEENS7_ILi64EEENS7_ILi192EEEEEELi192ENS_6half_tEfNS_4arch4Sm80ELb0ELb0ELb0ELb0ELb1ELb0ELb1ELb1EEENS1_21CollectiveEpilogueFwdINS6_IJS8_SA_S9_EEENS6_IJNS7_ILi1EEESI_SI_EEESC_SE_Li256ELb0ELb1ELb1ELb0EEENS1_19SingleTileSchedulerILb0ELb1ELb1ELi128EEEEEEEEEvNT_6ParamsE --------------------------
	.section	.text._ZN7cutlass13device_kernelIN5flash19enable_sm80_to_sm89INS1_16FlashAttnFwdSm80INS1_25CollectiveMainloopFwdSm80ILi8ELi2ELb0EN4cute5tupleIJNS5_1CILi128EEENS7_ILi64EEENS7_ILi192EEEEEELi192ENS_6half_tEfNS_4arch4Sm80ELb0ELb0ELb0ELb0ELb1ELb0ELb1ELb1EEENS1_21CollectiveEpilogueFwdINS6_IJS8_SA_S9_EEENS6_IJNS7_ILi1EEESI_SI_EEESC_SE_Li256ELb0ELb1ELb1ELb0EEENS1_19SingleTileSchedulerILb0ELb1ELb1ELi128EEEEEEEEEvNT_6ParamsE,"ax",@progbits
	.sectioninfo	@"SHI_REGISTERS=245"
	.align	128
.text._ZN7cutlass13device_kernelIN5flash19enable_sm80_to_sm89INS1_16FlashAttnFwdSm80INS1_25CollectiveMainloopFwdSm80ILi8ELi2ELb0EN4cute5tupleIJNS5_1CILi128EEENS7_ILi64EEENS7_ILi192EEEEEELi192ENS_6half_tEfNS_4arch4Sm80ELb0ELb0ELb0ELb0ELb1ELb0ELb1ELb1EEENS1_21CollectiveEpilogueFwdINS6_IJS8_SA_S9_EEENS6_IJNS7_ILi1EEESI_SI_EEESC_SE_Li256ELb0ELb1ELb1ELb0EEENS1_19SingleTileSchedulerILb0ELb1ELb1ELi128EEEEEEEEEvNT_6ParamsE:
        .type           _ZN7cutlass13device_kernelIN5flash19enable_sm80_to_sm89INS1_16FlashAttnFwdSm80INS1_25CollectiveMainloopFwdSm80ILi8ELi2ELb0EN4cute5tupleIJNS5_1CILi128EEENS7_ILi64EEENS7_ILi192EEEEEELi192ENS_6half_tEfNS_4arch4Sm80ELb0ELb0ELb0ELb0ELb1ELb0ELb1ELb1EEENS1_21CollectiveEpilogueFwdINS6_IJS8_SA_S9_EEENS6_IJNS7_ILi1EEESI_SI_EEESC_SE_Li256ELb0ELb1ELb1ELb0EEENS1_19SingleTileSchedulerILb0ELb1ELb1ELi128EEEEEEEEEvNT_6ParamsE,@function
        .size           _ZN7cutlass13device_kernelIN5flash19enable_sm80_to_sm89INS1_16FlashAttnFwdSm80INS1_25CollectiveMainloopFwdSm80ILi8ELi2ELb0EN4cute5tupleIJNS5_1CILi128EEENS7_ILi64EEENS7_ILi192EEEEEELi192ENS_6half_tEfNS_4arch4Sm80ELb0ELb0ELb0ELb0ELb1ELb0ELb1ELb1EEENS1_21CollectiveEpilogueFwdINS6_IJS8_SA_S9_EEENS6_IJNS7_ILi1EEESI_SI_EEESC_SE_Li256ELb0ELb1ELb1ELb0EEENS1_19SingleTileSchedulerILb0ELb1ELb1ELi128EEEEEEEEEvNT_6ParamsE,(.L_x_6275 - _ZN7cutlass13device_kernelIN5flash19enable_sm80_to_sm89INS1_16FlashAttnFwdSm80INS1_25CollectiveMainloopFwdSm80ILi8ELi2ELb0EN4cute5tupleIJNS5_1CILi128EEENS7_ILi64EEENS7_ILi192EEEEEELi192ENS_6half_tEfNS_4arch4Sm80ELb0ELb0ELb0ELb0ELb1ELb0ELb1ELb1EEENS1_21CollectiveEpilogueFwdINS6_IJS8_SA_S9_EEENS6_IJNS7_ILi1EEESI_SI_EEESC_SE_Li256ELb0ELb1ELb1ELb0EEENS1_19SingleTileSchedulerILb0ELb1ELb1ELi128EEEEEEEEEvNT_6ParamsE)
        .other          _ZN7cutlass13device_kernelIN5flash19enable_sm80_to_sm89INS1_16FlashAttnFwdSm80INS1_25CollectiveMainloopFwdSm80ILi8ELi2ELb0EN4cute5tupleIJNS5_1CILi128EEENS7_ILi64EEENS7_ILi192EEEEEELi192ENS_6half_tEfNS_4arch4Sm80ELb0ELb0ELb0ELb0ELb1ELb0ELb1ELb1EEENS1_21CollectiveEpilogueFwdINS6_IJS8_SA_S9_EEENS6_IJNS7_ILi1EEESI_SI_EEESC_SE_Li256ELb0ELb1ELb1ELb0EEENS1_19SingleTileSchedulerILb0ELb1ELb1ELi128EEEEEEEEEvNT_6ParamsE,@"STO_CUDA_ENTRY STV_DEFAULT"
_ZN7cutlass13device_kernelIN5flash19enable_sm80_to_sm89INS1_16FlashAttnFwdSm80INS1_25CollectiveMainloopFwdSm80ILi8ELi2ELb0EN4cute5tupleIJNS5_1CILi128EEENS7_ILi64EEENS7_ILi192EEEEEELi192ENS_6half_tEfNS_4arch4Sm80ELb0ELb0ELb0ELb0ELb1ELb0ELb1ELb1EEENS1_21CollectiveEpilogueFwdINS6_IJS8_SA_S9_EEENS6_IJNS7_ILi1EEESI_SI_EEESC_SE_Li256ELb0ELb1ELb1ELb0EEENS1_19SingleTileSchedulerILb0ELb1ELb1ELi128EEEEEEEEEvNT_6ParamsE:
        /* <DEDUP_REMOVED lines=15> */
.L_x_4592:
[----:B--23--:R-:W-:Y:S01]  /*00f0*/  IMAD.MOV.U32 R2, RZ, RZ, c[0x0][0x550] ;  /* 0x00015400ff027624 */ /* 0x00cfe200078e00ff */
[----:B------:R-:W-:-:S04]  /*0100*/  MOV R197, R3 ;  /* 0x0000000300c57202 */ /* 0x000fc80000000f00 */
[----:B------:R-:W-:-:S13]  /*0110*/  ISETP.NE.AND P0, PT, R2, 0x1, PT ;  /* 0x000000010200780c */ /* 0x000fda0003f05270 */
[----:B------:R-:W-:-:S05]  /*0120*/  @P0 IMAD.HI.U32 R2, R3, c[0x0][0x554], RZ ;  /* 0x0001550003020a27 */ /* 0x000fca00078e00ff */
[----:B------:R-:W-:Y:S02]  /*0130*/  @P0 SHF.R.U32.HI R197, RZ, c[0x0][0x558], R2 ;  /* 0x00015600ffc50a19 */ /* 0x000fe40000011602 */
.L_x_4593:
        /* <DEDUP_REMOVED lines=20> */
[----:B------:R-:W-:-:S04]  /*0280*/  SHF.R.U32.HI R5, RZ, 0x10, R7 ;  /* 0x00000010ff057819 */ /* 0x000fc80000011607 */
[----:B------:R-:W-:-:S04]  /*0290*/  ISETP.NE.AND P0, PT, R5, RZ, PT ;  /* 0x000000ff0500720c */ /* 0x000fc80003f05270 */
[----:B------:R-:W-:-:S04]  /*02a0*/  SEL R5, R5, c[0x0][0x338], P0 ;  /* 0x0000ce0005057a07 */ /* 0x000fc80000000000 */
[-C--:B-1----:R-:W-:Y:S02]  /*02b0*/  IABS R9, R5.reuse ;  /* 0x0000000500097213 */ /* 0x082fe40000000000 */
[----:B------:R-:W-:Y:S02]  /*02c0*/  IADD3 R10, R144, -0x1, R5 ;  /* 0xffffffff900a7810 */ /* 0x000fe40007ffe005 */
[----:B------:R-:W1:Y:S01]  /*02d0*/  I2F.RP R11, R9 ;  /* 0x00000009000b7306 */ /* 0x000e620000209400 */
[-C--:B------:R-:W-:Y:S02]  /*02e0*/  IABS R2, R5.reuse ;  /* 0x0000000500027213 */ /* 0x080fe40000000000 */
[----:B------:R-:W-:Y:S02]  /*02f0*/  IABS R4, R10 ;  /* 0x0000000a00047213 */ /* 0x000fe40000000000 */
[----:B------:R-:W-:Y:S01]  /*0300*/  LOP3.LUT R10, R10, R5, RZ, 0x3c, !PT ;  /* 0x000000050a0a7212 */ /* 0x000fe200078e3cff */
[----:B------:R-:W-:-:S03]  /*0310*/  IMAD.MOV R2, RZ, RZ, -R2 ;  /* 0x000000ffff027224 */ /* 0x000fc600078e0a02 */
[----:B------:R-:W-:Y:S01]  /*0320*/  ISETP.GE.AND P1, PT, R10, RZ, PT ;  /* 0x000000ff0a00720c */ /* 0x000fe20003f26270 */
[----:B-1----:R-:W1:Y:S02]  /*0330*/  MUFU.RCP R12, R11 ;  /* 0x0000000b000c7308 */ /* 0x002e640000001000 */
[----:B-1----:R-:W-:-:S06]  /*0340*/  IADD3 R12, R12, 0xffffffe, RZ ;  /* 0x0ffffffe0c0c7810 */ /* 0x002fcc0007ffe0ff */
[----:B------:R-:W1:Y:S02]  /*0350*/  F2I.FTZ.U32.TRUNC.NTZ R13, R12 ;  /* 0x0000000c000d7305 */ /* 0x000e64000021f000 */
[----:B-1----:R-:W-:Y:S02]  /*0360*/  IMAD.MOV R8, RZ, RZ, -R13 ;  /* 0x000000ffff087224 */ /* 0x002fe400078e0a0d */
[----:B------:R-:W-:Y:S02]  /*0370*/  IMAD.MOV.U32 R12, RZ, RZ, RZ ;  /* 0x000000ffff0c7224 */ /* 0x000fe400078e00ff */
[----:B------:R-:W-:-:S04]  /*0380*/  IMAD R8, R8, R9, RZ ;  /* 0x0000000908087224 */ /* 0x000fc800078e02ff */
[----:B------:R-:W-:-:S06]  /*0390*/  IMAD.HI.U32 R8, R13, R8, R12 ;  /* 0x000000080d087227 */ /* 0x000fcc00078e000c */
        /* <DEDUP_REMOVED lines=10> */
.L_x_4594:
[----:B------:R-:W-:Y:S01]  /*0440*/  LOP3.LUT R2, R7, 0xffff, RZ, 0xc0, !PT ;  /* 0x0000ffff07027812 */ /* 0x000fe200078ec0ff */
[----:B------:R-:W-:Y:S01]  /*0450*/  IMAD.MOV.U32 R5, RZ, RZ, RZ ;  /* 0x000000ffff057224 */ /* 0x000fe200078e00ff */
[----:B------:R-:W-:Y:S01]  /*0460*/  PLOP3.LUT P2, PT, PT, PT, PT, 0x80, 0x0 ;  /* 0x000000000000781c */ /* 0x000fe20003f4f070 */
[----:B------:R-:W-:Y:S01]  /*0470*/  CS2R R112, SRZ ;  /* 0x0000000000707805 */ /* 0x000fe2000001ff00 */
[----:B------:R-:W-:Y:S01]  /*0480*/  CS2R R118, SRZ ;  /* 0x0000000000767805 */ /* 0x000fe2000001ff00 */
[----:B------:R-:W-:Y:S01]  /*0490*/  IMAD R189, R2, R11, RZ ;  /* 0x0000000b02bd7224 */ /* 0x000fe200078e02ff */
[----:B------:R-:W-:Y:S01]  /*04a0*/  CS2R R116, SRZ ;  /* 0x0000000000747805 */ /* 0x000fe2000001ff00 */
[----:B------:R-:W-:Y:S01]  /*04b0*/  IMAD.MOV.U32 R2, RZ, RZ, RZ ;  /* 0x000000ffff027224 */ /* 0x000fe200078e00ff */
        /* <DEDUP_REMOVED lines=56> */
[----:B------:R-:W-:Y:S01]  /*0840*/  ULDC UR5, c[0x0][0x2c4] ;  /* 0x0000b10000057ab9 */ /* 0x000fe20000000800 */
[----:B-1----:R-:W1:Y:S01]  /*0850*/  S2R R9, SR_CTAID.X ;  /* 0x0000000000097919 */ /* 0x002e620000002500 */
[----:B------:R-:W-:Y:S01]  /*0860*/  LEA.HI R4, R11, R6, RZ, 0x3 ;  /* 0x000000060b047211 */ /* 0x000fe200078f18ff */
[----:B------:R-:W-:Y:S01]  /*0870*/  IMAD.WIDE.U32 R14, R197, c[0x0][0x1b8], RZ ;  /* 0x00006e00c50e7a25 */ /* 0x000fe200078e00ff */
[----:B------:R-:W-:Y:S01]  /*0880*/  ISETP.NE.AND P0, PT, R2, 0x1, PT ;  /* 0x000000010200780c */ /* 0x000fe20003f05270 */
[----:B------:R-:W-:Y:S01]  /*0890*/  ULDC UR4, c[0x0][0x168] ;  /* 0x00005a0000047ab9 */ /* 0x000fe20000000800 */
[----:B------:R-:W-:Y:S01]  /*08a0*/  LOP3.LUT R5, R4, 0xfffffff8, RZ, 0xc0, !PT ;  /* 0xfffffff804057812 */ /* 0x000fe200078ec0ff */
[----:B------:R-:W-:Y:S01]  /*08b0*/  UIMAD UR4, UR5, UR4, URZ ;  /* 0x00000004050472a4 */ /* 0x000fe2000f8e023f */
[----:B------:R-:W-:Y:S01]  /*08c0*/  SHF.R.S32.HI R4, RZ, 0x3, R4 ;  /* 0x00000003ff047819 */ /* 0x000fe20000011404 */
[----:B------:R-:W-:Y:S01]  /*08d0*/  BSSY B0, `(.L_x_4596) ;  /* 0x0000048000007945 */ /* 0x000fe20003800000 */
[----:B------:R-:W-:Y:S01]  /*08e0*/  SHF.R.S32.HI R2, RZ, 0x1f, R197 ;  /* 0x0000001fff027819 */ /* 0x000fe200000114c5 */
[----:B------:R-:W-:Y:S01]  /*08f0*/  IMAD.IADD R8, R6, 0x1, -R5 ;  /* 0x0000000106087824 */ /* 0x000fe200078e0a05 */
[----:B------:R-:W-:Y:S01]  /*0900*/  SHF.R.S32.HI R5, RZ, 0x1f, R0 ;  /* 0x0000001fff057819 */ /* 0x000fe20000011400 */
[----:B------:R-:W-:-:S02]  /*0910*/  IMAD.SHL.U32 R194, R4, 0x40, RZ ;  /* 0x0000004004c27824 */ /* 0x000fc400078e00ff */
[----:B------:R-:W-:Y:S02]  /*0920*/  IMAD R195, R8, 0x20, R4 ;  /* 0x0000002008c37824 */ /* 0x000fe400078e0204 */
[----:B------:R-:W-:Y:S01]  /*0930*/  IMAD R2, R2, c[0x0][0x1b8], RZ ;  /* 0x00006e0002027a24 */ /* 0x000fe200078e02ff */
[----:B------:R-:W-:Y:S01]  /*0940*/  LOP3.LUT R194, R194, 0x1c0, RZ, 0xc0, !PT ;  /* 0x000001c0c2c27812 */ /* 0x000fe200078ec0ff */
[----:B------:R-:W-:Y:S02]  /*0950*/  IMAD R5, R5, c[0x0][0x1c0], RZ ;  /* 0x0000700005057a24 */ /* 0x000fe400078e02ff */
[----:B------:R-:W-:Y:S02]  /*0960*/  IMAD R7, R197, c[0x0][0x1bc], R2 ;  /* 0x00006f00c5077a24 */ /* 0x000fe400078e0202 */
[----:B------:R-:W-:Y:S02]  /*0970*/  IMAD R5, R0, c[0x0][0x1c4], R5 ;  /* 0x0000710000057a24 */ /* 0x000fe400078e0205 */
[C---:B-1----:R-:W-:Y:S01]  /*0980*/  IMAD R13, R9.reuse, 0x80, R195 ;  /* 0x00000080090d7824 */ /* 0x042fe200078e02c3 */
[----:B------:R-:W-:Y:S01]  /*0990*/  LEA R9, R9, R4, 0x7 ;  /* 0x0000000409097211 */ /* 0x000fe200078e38ff */
[----:B------:R-:W-:-:S02]  /*09a0*/  IMAD.IADD R15, R15, 0x1, R7 ;  /* 0x000000010f0f7824 */ /* 0x000fc400078e0207 */
[----:B------:R-:W-:Y:S01]  /*09b0*/  @P0 IMAD.HI.U32 R2, R13, c[0x0][0x2c8], RZ ;  /* 0x0000b2000d020a27 */ /* 0x000fe200078e00ff */
[----:B------:R-:W-:-:S03]  /*09c0*/  ISETP.GE.AND P1, PT, R9, UR4, PT ;  /* 0x0000000409007c0c */ /* 0x000fc6000bf26270 */
[----:B------:R-:W-:Y:S01]  /*09d0*/  IMAD.MOV.U32 R10, RZ, RZ, R13 ;  /* 0x000000ffff0a7224 */ /* 0x000fe200078e000d */
[----:B------:R-:W-:Y:S01]  /*09e0*/  @P0 SHF.R.U32.HI R10, RZ, c[0x0][0x2cc], R2 ;  /* 0x0000b300ff0a0a19 */ /* 0x000fe20000011602 */
[----:B------:R-:W-:-:S03]  /*09f0*/  IMAD.WIDE.U32 R14, R0, c[0x0][0x1c0], R14 ;  /* 0x00007000000e7a25 */ /* 0x000fc600078e000e */
[--C-:B------:R-:W-:Y:S01]  /*0a00*/  SHF.R.S32.HI R7, RZ, 0x1f, R10.reuse ;  /* 0x0000001fff077819 */ /* 0x100fe2000001140a */
[----:B------:R-:W-:Y:S02]  /*0a10*/  IMAD.MOV R2, RZ, RZ, -R10 ;  /* 0x000000ffff027224 */ /* 0x000fe400078e0a0a */
[----:B------:R-:W-:Y:S02]  /*0a20*/  IMAD.IADD R15, R15, 0x1, R5 ;  /* 0x000000010f0f7824 */ /* 0x000fe400078e0205 */
[----:B------:R-:W-:Y:S02]  /*0a30*/  IMAD R7, R7, c[0x0][0x1b0], RZ ;  /* 0x00006c0007077a24 */ /* 0x000fe400078e02ff */
[----:B------:R-:W-:Y:S02]  /*0a40*/  IMAD R2, R2, c[0x0][0x2c4], R13 ;  /* 0x0000b10002027a24 */ /* 0x000fe400078e020d */
[----:B------:R-:W-:-:S03]  /*0a50*/  IMAD.WIDE.U32 R14, R10, c[0x0][0x1b0], R14 ;  /* 0x00006c000a0e7a25 */ /* 0x000fc600078e000e */
[----:B------:R-:W-:Y:S01]  /*0a60*/  SHF.R.S32.HI R5, RZ, 0x1f, R2 ;  /* 0x0000001fff057819 */ /* 0x000fe20000011402 */
[----:B------:R-:W-:Y:S01]  /*0a70*/  IMAD R7, R10, c[0x0][0x1b4], R7 ;  /* 0x00006d000a077a24 */ /* 0x000fe200078e0207 */
[-C--:B------:R-:W-:Y:S01]  /*0a80*/  LEA.HI R10, R11, R6.reuse, RZ, 0x4 ;  /* 0x000000060b0a7211 */ /* 0x080fe200078f20ff */
[----:B------:R-:W-:Y:S02]  /*0a90*/  IMAD.SHL.U32 R149, R8, 0x8, RZ ;  /* 0x0000000808957824 */ /* 0x000fe400078e00ff */
[----:B------:R-:W-:Y:S01]  /*0aa0*/  IMAD R5, R5, c[0x0][0x1a8], RZ ;  /* 0x00006a0005057a24 */ /* 0x000fe200078e02ff */
[----:B------:R-:W-:Y:S02]  /*0ab0*/  IADD3 R15, R15, R7, RZ ;  /* 0x000000070f0f7210 */ /* 0x000fe40007ffe0ff */
[----:B------:R-:W-:Y:S01]  /*0ac0*/  SHF.R.U32.HI R7, RZ, 0x3, R194 ;  /* 0x00000003ff077819 */ /* 0x000fe200000116c2 */
[----:B------:R-:W-:Y:S01]  /*0ad0*/  IMAD R5, R2, c[0x0][0x1ac], R5 ;  /* 0x00006b0002057a24 */ /* 0x000fe200078e0205 */
[----:B------:R-:W-:Y:S01]  /*0ae0*/  LOP3.LUT R194, R194, 0x38, R149, 0xf8, !PT ;  /* 0x00000038c2c27812 */ /* 0x000fe200078ef895 */
[----:B------:R-:W-:Y:S01]  /*0af0*/  IMAD.WIDE.U32 R12, R2, c[0x0][0x1a8], R14 ;  /* 0x00006a00020c7a25 */ /* 0x000fe200078e000e */
[----:B------:R-:W-:-:S02]  /*0b00*/  LEA.HI R15, R11, R6, RZ, 0x6 ;  /* 0x000000060b0f7211 */ /* 0x000fc400078f30ff */
[----:B------:R-:W-:Y:S01]  /*0b10*/  LOP3.LUT R194, R194, R7, RZ, 0x3c, !PT ;  /* 0x00000007c2c27212 */ /* 0x000fe200078e3cff */
[----:B------:R-:W-:Y:S01]  /*0b20*/  IMAD.IADD R5, R13, 0x1, R5 ;  /* 0x000000010d057824 */ /* 0x000fe200078e0205 */
[C---:B------:R-:W-:Y:S01]  /*0b30*/  LEA R14, P0, R12.reuse, c[0x0][0x160], 0x1 ;  /* 0x000058000c0e7a11 */ /* 0x040fe200078008ff */
[----:B------:R-:W-:Y:S01]  /*0b40*/  IMAD.SHL.U32 R15, R15, 0x8, RZ ;  /* 0x000000080f0f7824 */ /* 0x000fe200078e00ff */
[C---:B------:R-:W-:Y:S02]  /*0b50*/  IADD3 R13, R149.reuse, 0x40, RZ ;  /* 0x00000040950d7810 */ /* 0x040fe40007ffe0ff */
[----:B------:R-:W-:Y:S01]  /*0b60*/  LEA.HI.X R2, R12, c[0x0][0x164], R5, 0x1, P0 ;  /* 0x000059000c027a11 */ /* 0x000fe200000f0c05 */
[----:B------:R2:W1:Y:S01]  /*0b70*/  SHFL.IDX PT, R16, R14, RZ, 0x181f ;  /* 0x00181fff0e107589 */ /* 0x00046200000e0000 */
[----:B------:R-:W-:Y:S02]  /*0b80*/  LOP3.LUT R5, R10, 0xfffffff0, RZ, 0xc0, !PT ;  /* 0xfffffff00a057812 */ /* 0x000fe400078ec0ff */
[C---:B------:R-:W-:Y:S01]  /*0b90*/  IADD3 R12, R149.reuse, 0x80, RZ ;  /* 0x00000080950c7810 */ /* 0x040fe20007ffe0ff */
[----:B------:R2:W3:Y:S01]  /*0ba0*/  SHFL.IDX PT, R17, R2, RZ, 0x181f ;  /* 0x00181fff02117589 */ /* 0x0004e200000e0000 */
[----:B------:R-:W-:Y:S01]  /*0bb0*/  LOP3.LUT P0, RZ, R8, 0x2, RZ, 0xc0, !PT ;  /* 0x0000000208ff7812 */ /* 0x000fe2000780c0ff */
[----:B------:R-:W-:Y:S01]  /*0bc0*/  IMAD.IADD R18, R6, 0x1, -R5 ;  /* 0x0000000106127824 */ /* 0x000fe200078e0a05 */
[----:B------:R-:W-:-:S02]  /*0bd0*/  ISETP.GE.AND P5, PT, R149, c[0x0][0x198], PT ;  /* 0x0000660095007a0c */ /* 0x000fc40003fa6270 */
[----:B------:R-:W-:Y:S02]  /*0be0*/  ISETP.GE.AND P4, PT, R13, c[0x0][0x198], PT ;  /* 0x000066000d007a0c */ /* 0x000fe40003f86270 */
[----:B------:R-:W-:Y:S02]  /*0bf0*/  SHF.R.S32.HI R7, RZ, 0x1f, R18 ;  /* 0x0000001fff077819 */ /* 0x000fe40000011412 */
[----:B------:R-:W-:Y:S02]  /*0c00*/  ISETP.GE.AND P3, PT, R12, c[0x0][0x198], PT ;  /* 0x000066000c007a0c */ /* 0x000fe40003f66270 */
[----:B------:R-:W-:Y:S02]  /*0c10*/  LEA.HI R7, R7, R18, RZ, 0x3 ;  /* 0x0000001207077211 */ /* 0x000fe400078f18ff */
[----:B------:R-:W-:Y:S02]  /*0c20*/  LOP3.LUT R194, R194, 0xfffffe00, R15, 0xf8, !PT ;  /* 0xfffffe00c2c27812 */ /* 0x000fe400078ef80f */
[----:B------:R-:W-:-:S05]  /*0c30*/  LOP3.LUT R5, R7, 0xfffffff8, RZ, 0xc0, !PT ;  /* 0xfffffff807057812 */ /* 0x000fca00078ec0ff */
        /* <DEDUP_REMOVED lines=17> */
.L_x_4597:
[----:B-123--:R-:W-:Y:S05]  /*0d50*/  BSYNC B0 ;  /* 0x0000000000007941 */ /* 0x00efea0003800000 */
.L_x_4596:
        /* <DEDUP_REMOVED lines=20> */
.L_x_4599:
[----:B------:R-:W-:Y:S05]  /*0ea0*/  BSYNC B0 ;  /* 0x0000000000007941 */ /* 0x000fea0003800000 */
.L_x_4598:
        /* <DEDUP_REMOVED lines=20> */
.L_x_4601:
[----:B------:R-:W-:Y:S05]  /*0ff0*/  BSYNC B0 ;  /* 0x0000000000007941 */ /* 0x000fea0003800000 */
.L_x_4600:
[----:B------:R-:W-:Y:S01]  /*1000*/  IMAD.MOV.U32 R190, RZ, RZ, c[0x0][0x2b8] ;  /* 0x0000ae00ffbe7624 */ /* 0x000fe200078e00ff */
[----:B------:R-:W-:Y:S01]  /*1010*/  IADD3 R0, R144, -0x1, RZ ;  /* 0xffffffff90007810 */ /* 0x000fe20007ffe0ff */
[----:B------:R-:W-:Y:S01]  /*1020*/  SHFL.IDX PT, R24, R14, 0x3, 0x181f ;  /* 0x00781f000e187f89 */ /* 0x000fe200000e0000 */
        /* <DEDUP_REMOVED lines=10> */
[----:B---34-:R-:W-:Y:S02]  /*10d0*/  SHF.R.S32.HI R19, RZ, 0x1f, R12 ;  /* 0x0000001fff137819 */ /* 0x018fe4000001140c */
[----:B------:R-:W-:Y:S01]  /*10e0*/  LEA.HI R134, R134, R13, RZ, 0x3 ;  /* 0x0000000d86867211 */ /* 0x000fe200078f18ff */
[----:B------:R-:W-:Y:S01]  /*10f0*/  IMAD.MOV.U32 R15, RZ, RZ, R193 ;  /* 0x000000ffff0f7224 */ /* 0x000fe200078e00c1 */
[----:B------:R-:W-:Y:S02]  /*1100*/  SHF.R.S32.HI R17, RZ, 0x1f, R202 ;  /* 0x0000001fff117819 */ /* 0x000fe400000114ca */
[----:B------:R-:W-:Y:S02]  /*1110*/  LOP3.LUT R134, R134, 0xfffffff8, RZ, 0xc0, !PT ;  /* 0xfffffff886867812 */ /* 0x000fe400078ec0ff */
[----:B------:R-:W-:Y:S01]  /*1120*/  ISETP.GT.OR P2, PT, R195, 0x3f, P2 ;  /* 0x0000003fc300780c */ /* 0x000fe20001744670 */
[----:B------:R-:W-:-:S04]  /*1130*/  IMAD R17, R17, c[0x0][0x2b0], RZ ;  /* 0x0000ac0011117a24 */ /* 0x000fc800078e02ff */
[----:B------:R-:W-:Y:S01]  /*1140*/  IMAD R17, R202, c[0x0][0x2b4], R17 ;  /* 0x0000ad00ca117a24 */ /* 0x000fe200078e0211 */
[----:B-12---:R-:W-:Y:S01]  /*1150*/  P2R R2, PR, RZ, 0x40 ;  /* 0x00000040ff027803 */ /* 0x006fe20000000000 */
[----:B------:R-:W-:-:S04]  /*1160*/  @!P1 IMAD.WIDE R22, R149, 0x2, R24 ;  /* 0x0000000295169825 */ /* 0x000fc800078e0218 */
[----:B------:R-:W-:Y:S01]  /*1170*/  @P6 IMAD.HI.U32 R2, R193, c[0x0][0x2bc], RZ ;  /* 0x0000af00c1026a27 */ /* 0x000fe200078e00ff */
[----:B------:R-:W-:Y:S01]  /*1180*/  @!PT LDS RZ, [RZ] ;  /* 0x00000000fffff984 */ /* 0x000fe20000000800 */
[----:B------:R1:W-:Y:S03]  /*1190*/  @!P1 LDGSTS.E.BYPASS.LTC128B.128 [R9+0x1b100], [R22.64], !P5 ;  /* 0x1b10000016099fae */ /* 0x0003e6000e901d46 */
[----:B------:R-:W-:Y:S01]  /*11a0*/  IMAD.WIDE.U32 R202, R202, c[0x0][0x2b0], RZ ;  /* 0x0000ac00caca7a25 */ /* 0x000fe200078e00ff */
[----:B------:R-:W-:Y:S02]  /*11b0*/  @P6 SHF.R.U32.HI R15, RZ, c[0x0][0x2c0], R2 ;  /* 0x0000b000ff0f6a19 */ /* 0x000fe40000011602 */
[----:B------:R-:W-:Y:S01]  /*11c0*/  LEA.HI R2, R19, R12, RZ, 0x3 ;  /* 0x0000000c13027211 */ /* 0x000fe200078f18ff */
[----:B------:R-:W-:-:S03]  /*11d0*/  @!P1 IMAD.WIDE R18, R134, 0x2, R24 ;  /* 0x0000000286129825 */ /* 0x000fc600078e0218 */
[----:B------:R-:W-:Y:S01]  /*11e0*/  LOP3.LUT R2, R2, 0xfffffff8, RZ, 0xc0, !PT ;  /* 0xfffffff802027812 */ /* 0x000fe200078ec0ff */
[----:B------:R-:W-:Y:S01]  /*11f0*/  IMAD.IADD R188, R203, 0x1, R17 ;  /* 0x00000001cbbc7824 */ /* 0x000fe200078e0211 */
[----:B------:R2:W-:Y:S01]  /*1200*/  @!P1 LDGSTS.E.BYPASS.LTC128B.128 [R9+0x1f100], [R18.64], !P4 ;  /* 0x1f10000012099fae */ /* 0x0005e2000e101d46 */
[C---:B------:R-:W-:Y:S02]  /*1210*/  @!P2 IADD3 R17, P5, R15.reuse, R202, RZ ;  /* 0x000000ca0f11a210 */ /* 0x040fe40007fbe0ff */
[----:B------:R-:W-:Y:S02]  /*1220*/  @!P1 IMAD.WIDE R24, R2, 0x2, R24 ;  /* 0x0000000202189825 */ /* 0x000fe400078e0218 */
[----:B------:R-:W-:Y:S02]  /*1230*/  @!P2 LEA.HI.X.SX32 R14, R15, R188, 0x1, P5 ;  /* 0x000000bc0f0ea211 */ /* 0x000fe400028f0eff */
[C---:B------:R-:W-:Y:S01]  /*1240*/  @!P2 LEA R20, P4, R17.reuse, c[0x0][0x2a0], 0x2 ;  /* 0x0000a8001114aa11 */ /* 0x040fe200078810ff */
[----:B------:R3:W-:Y:S03]  /*1250*/  @!P1 LDGSTS.E.BYPASS.LTC128B.128 [R9+0x23100], [R24.64], !P3 ;  /* 0x2310000018099fae */ /* 0x0007e6000d901d46 */
[----:B------:R-:W-:Y:S01]  /*1260*/  @!P2 LEA.HI.X R21, R17, c[0x0][0x2a4], R14, 0x2, P4 ;  /* 0x0000a9001115aa11 */ /* 0x000fe200020f140e */
[----:B------:R-:W0:Y:S04]  /*1270*/  LDGDEPBAR ;  /* 0x00000000000079af */ /* 0x000e280000000000 */
[----:B------:R-:W-:Y:S06]  /*1280*/  BAR.SYNC.DEFER_BLOCKING 0x0 ;  /* 0x0000000000007b1d */ /* 0x000fec0000010000 */
[----:B------:R4:W3:Y:S01]  /*1290*/  @!P2 LDG.E R192, [R20.64] ;  /* 0x0000000614c0a981 */ /* 0x0008e2000c1e1900 */
[----:B------:R-:W-:Y:S01]  /*12a0*/  IMAD.MOV R14, RZ, RZ, -R15 ;  /* 0x000000ffff0e7224 */ /* 0x000fe200078e0a0f */
[----:B------:R-:W-:Y:S01]  /*12b0*/  ISETP.GE.AND P5, PT, R149, c[0x0][0x1d4], PT ;  /* 0x0000750095007a0c */ /* 0x000fe20003fa6270 */
[----:B------:R-:W-:Y:S01]  /*12c0*/  IMAD.WIDE.U32 R200, R197, c[0x0][0x1e8], RZ ;  /* 0x00007a00c5c87a25 */ /* 0x000fe200078e00ff */
[----:B------:R-:W-:-:S02]  /*12d0*/  ISETP.GE.AND P4, PT, R13, c[0x0][0x1d4], PT ;  /* 0x000075000d007a0c */ /* 0x000fc40003f86270 */
[----:B------:R-:W-:Y:S01]  /*12e0*/  ISETP.GE.AND P6, PT, R12, c[0x0][0x1d4], PT ;  /* 0x000075000c007a0c */ /* 0x000fe20003fc6270 */
[----:B------:R-:W-:Y:S01]  /*12f0*/  IMAD R193, R14, c[0x0][0x2b8], R193 ;  /* 0x0000ae000ec17a24 */ /* 0x000fe200078e02c1 */
[----:B------:R-:W-:Y:S01]  /*1300*/  SHF.R.S32.HI R14, RZ, 0x1f, R197 ;  /* 0x0000001fff0e7819 */ /* 0x000fe200000114c5 */
[----:B------:R-:W-:Y:S01]  /*1310*/  IMAD.WIDE.U32 R198, R197, c[0x0][0x210], RZ ;  /* 0x00008400c5c67a25 */ /* 0x000fe200078e00ff */
[----:B------:R-:W-:Y:S02]  /*1320*/  ISETP.GE.AND P3, PT, R149, c[0x0][0x1d4], PT ;  /* 0x0000750095007a0c */ /* 0x000fe40003f66270 */
[----:B------:R-:W-:Y:S01]  /*1330*/  SHF.R.S32.HI R26, RZ, 0x1f, R193 ;  /* 0x0000001fff1a7819 */ /* 0x000fe200000114c1 */
[----:B--2---:R-:W-:Y:S01]  /*1340*/  IMAD.WIDE.U32 R18, R193, c[0x0][0x1e0], RZ ;  /* 0x00007800c1127a25 */ /* 0x004fe200078e00ff */
[----:B------:R-:W-:Y:S02]  /*1350*/  SHF.R.S32.HI R146, RZ, 0x1f, R149 ;  /* 0x0000001fff927819 */ /* 0x000fe40000011495 */
[----:B------:R-:W-:Y:S01]  /*1360*/  SEL R147, RZ, 0x10, P6 ;  /* 0x00000010ff937807 */ /* 0x000fe20003000000 */
[----:B-1----:R-:W-:Y:S01]  /*1370*/  IMAD R22, R26, c[0x0][0x1e0], RZ ;  /* 0x000078001a167a24 */ /* 0x002fe200078e02ff */
[----:B------:R-:W-:Y:S01]  /*1380*/  IADD3 R191, R9, 0x100, RZ ;  /* 0x0000010009bf7810 */ /* 0x000fe20007ffe0ff */
[----:B------:R-:W-:Y:S01]  /*1390*/  IMAD R16, R14, c[0x0][0x1e8], RZ ;  /* 0x00007a000e107a24 */ /* 0x000fe200078e02ff */
[----:B------:R-:W-:Y:S01]  /*13a0*/  SHF.R.S32.HI R145, RZ, 0x1f, R134 ;  /* 0x0000001fff917819 */ /* 0x000fe20000011486 */
[----:B------:R-:W-:Y:S01]  /*13b0*/  IMAD R22, R193, c[0x0][0x1e4], R22 ;  /* 0x00007900c1167a24 */ /* 0x000fe200078e0216 */
[----:B------:R-:W-:Y:S01]  /*13c0*/  SHF.R.S32.HI R133, RZ, 0x1f, R2 ;  /* 0x0000001fff857819 */ /* 0x000fe20000011402 */
[----:B------:R-:W-:-:S02]  /*13d0*/  IMAD R187, R197, c[0x0][0x1ec], R16 ;  /* 0x00007b00c5bb7a24 */ /* 0x000fc400078e0210 */
[----:B------:R-:W-:Y:S02]  /*13e0*/  IMAD.IADD R23, R19, 0x1, R22 ;  /* 0x0000000113177824 */ /* 0x000fe400078e0216 */
[----:B------:R-:W-:Y:S02]  /*13f0*/  IMAD.MOV.U32 R22, RZ, RZ, R18 ;  /* 0x000000ffff167224 */ /* 0x000fe400078e0012 */
[----:B------:R-:W-:Y:S02]  /*1400*/  IMAD.IADD R187, R201, 0x1, R187 ;  /* 0x00000001c9bb7824 */ /* 0x000fe400078e02bb */
[----:B------:R-:W-:Y:S02]  /*1410*/  IMAD R26, R26, c[0x0][0x208], RZ ;  /* 0x000082001a1a7a24 */ /* 0x000fe400078e02ff */
[----:B----4-:R-:W-:-:S04]  /*1420*/  IMAD.WIDE.U32 R20, R193, c[0x0][0x208], RZ ;  /* 0x00008200c1147a25 */ /* 0x010fc800078e00ff */
[----:B------:R-:W-:Y:S02]  /*1430*/  IMAD R26, R193, c[0x0][0x20c], R26 ;  /* 0x00008300c11a7a24 */ /* 0x000fe400078e021a */
[----:B------:R-:W-:Y:S02]  /*1440*/  IMAD R14, R14, c[0x0][0x210], RZ ;  /* 0x000084000e0e7a24 */ /* 0x000fe400078e02ff */
[----:B------:R-:W-:Y:S02]  /*1450*/  IMAD.IADD R27, R21, 0x1, R26 ;  /* 0x00000001151b7824 */ /* 0x000fe400078e021a */
[----:B------:R-:W-:Y:S02]  /*1460*/  IMAD.MOV.U32 R26, RZ, RZ, R20 ;  /* 0x000000ffff1a7224 */ /* 0x000fe400078e0014 */
[----:B------:R-:W-:Y:S02]  /*1470*/  IMAD R3, R0, -0x40, R3 ;  /* 0xffffffc000037824 */ /* 0x000fe400078e0203 */
[----:B------:R-:W-:-:S04]  /*1480*/  IMAD.WIDE R204, R149, 0x2, RZ ;  /* 0x0000000295cc7825 */ /* 0x000fc800078e02ff */
[----:B------:R-:W-:Y:S01]  /*1490*/  IMAD.MOV.U32 R181, RZ, RZ, 0x10 ;  /* 0x00000010ffb57424 */ /* 0x000fe200078e00ff */
[----:B---3--:R-:W-:Y:S01]  /*14a0*/  SHF.R.S32.HI R17, RZ, 0x1f, R192 ;  /* 0x0000001fff117819 */ /* 0x008fe200000114c0 */
[----:B------:R-:W-:-:S04]  /*14b0*/  IMAD.WIDE.U32 R22, R192, c[0x0][0x1f0], R22 ;  /* 0x00007c00c0167a25 */ /* 0x000fc800078e0016 */
[C---:B------:R-:W-:Y:S02]  /*14c0*/  IMAD R15, R17.reuse, c[0x0][0x1f0], RZ ;  /* 0x00007c00110f7a24 */ /* 0x040fe400078e02ff */
[----:B------:R-:W-:Y:S02]  /*14d0*/  IMAD R17, R17, c[0x0][0x218], RZ ;  /* 0x0000860011117a24 */ /* 0x000fe400078e02ff */
[----:B------:R-:W-:Y:S01]  /*14e0*/  IMAD R18, R192, c[0x0][0x1f4], R15 ;  /* 0x00007d00c0127a24 */ /* 0x000fe200078e020f */
[----:B------:R-:W-:Y:S01]  /*14f0*/  IADD3 R15, P1, R200, R22, RZ ;  /* 0x00000016c80f7210 */ /* 0x000fe20007f3e0ff */
[----:B------:R-:W-:-:S03]  /*1500*/  IMAD.WIDE.U32 R26, R192, c[0x0][0x218], R26 ;  /* 0x00008600c01a7a25 */ /* 0x000fc600078e001a */
[----:B------:R-:W-:Y:S01]  /*1510*/  IADD3.X R18, R187, R23, R18, P1, !PT ;  /* 0x00000017bb127210 */ /* 0x000fe20000ffe412 */
[----:B------:R-:W-:Y:S01]  /*1520*/  IMAD R17, R192, c[0x0][0x21c], R17 ;  /* 0x00008700c0117a24 */ /* 0x000fe200078e0211 */
[----:B------:R-:W-:-:S04]  /*1530*/  LEA R24, P1, R15, c[0x0][0x1c8], 0x1 ;  /* 0x000072000f187a11 */ /* 0x000fc800078208ff */
[----:B------:R-:W-:Y:S01]  /*1540*/  LEA.HI.X R18, R15, c[0x0][0x1cc], R18, 0x1, P1 ;  /* 0x000073000f127a11 */ /* 0x000fe200008f0c12 */
[----:B------:R-:W-:Y:S01]  /*1550*/  IMAD R15, R197, c[0x0][0x214], R14 ;  /* 0x00008500c50f7a24 */ /* 0x000fe200078e020e */
[----:B------:R-:W-:Y:S01]  /*1560*/  SHFL.IDX PT, R22, R24, RZ, 0x181f ;  /* 0x00181fff18167589 */ /* 0x000fe200000e0000 */
[----:B------:R-:W-:Y:S02]  /*1570*/  IMAD.IADD R14, R3, 0x1, -R4 ;  /* 0x00000001030e7824 */ /* 0x000fe400078e0a04 */
[----:B------:R-:W-:Y:S01]  /*1580*/  IMAD.IADD R186, R199, 0x1, R15 ;  /* 0x00000001c7ba7824 */ /* 0x000fe200078e020f */
[----:B------:R-:W1:Y:S01]  /*1590*/  SHFL.IDX PT, R23, R18, RZ, 0x181f ;  /* 0x00181fff12177589 */ /* 0x000e6200000e0000 */
[----:B------:R-:W-:Y:S02]  /*15a0*/  IADD3 R15, P1, R198, R26, RZ ;  /* 0x0000001ac60f7210 */ /* 0x000fe40007f3e0ff */
[----:B------:R-:W-:Y:S01]  /*15b0*/  ISETP.GE.AND P2, PT, R14, 0x1, PT ;  /* 0x000000010e00780c */ /* 0x000fe20003f46270 */
[----:B------:R-:W-:Y:S01]  /*15c0*/  SHFL.IDX PT, R20, R24, 0x1, 0x181f ;  /* 0x00381f0018147f89 */ /* 0x000fe200000e0000 */
[----:B------:R-:W-:-:S02]  /*15d0*/  IADD3.X R26, R186, R27, R17, P1, !PT ;  /* 0x0000001bba1a7210 */ /* 0x000fc40000ffe411 */
[C---:B------:R-:W-:Y:S01]  /*15e0*/  LEA R16, P1, R15.reuse, c[0x0][0x1f8], 0x1 ;  /* 0x00007e000f107a11 */ /* 0x040fe200078208ff */
[----:B------:R-:W2:Y:S03]  /*15f0*/  SHFL.IDX PT, R21, R18, 0x1, 0x181f ;  /* 0x00381f0012157f89 */ /* 0x000ea600000e0000 */
[----:B------:R-:W-:Y:S01]  /*1600*/  LEA.HI.X R15, R15, c[0x0][0x1fc], R26, 0x1, P1 ;  /* 0x00007f000f0f7a11 */ /* 0x000fe200008f0c1a */
[----:B------:R-:W3:Y:S01]  /*1610*/  SHFL.IDX PT, R17, R16, RZ, 0x181f ;  /* 0x00181fff10117589 */ /* 0x000ee200000e0000 */
[----:B------:R-:W-:-:S03]  /*1620*/  ISETP.GT.AND P1, PT, R14, 0x20, PT ;  /* 0x000000200e00780c */ /* 0x000fc60003f24270 */
        /* <DEDUP_REMOVED lines=65> */
[----:B------:R-:W-:Y:S02]  /*1a40*/  SHF.L.U64.HI R18, R149, 0x1, R146 ;  /* 0x0000000195127819 */ /* 0x000fe40000010292 */
[----:B------:R-:W-:Y:S01]  /*1a50*/  IADD3 R21, -R147, 0x10, RZ ;  /* 0x0000001093157810 */ /* 0x000fe20007ffe1ff */
[----:B------:R-:W-:-:S03]  /*1a60*/  IMAD R193, R0, c[0x0][0x2b8], R193 ;  /* 0x0000ae0000c17a24 */ /* 0x000fc600078e02c1 */
[----:B------:R-:W-:Y:S01]  /*1a70*/  LOP3.LUT R21, R21, 0xf, RZ, 0xc0, !PT ;  /* 0x0000000f15157812 */ /* 0x000fe200078ec0ff */
[----:B------:R-:W-:Y:S01]  /*1a80*/  IMAD.WIDE.U32 R12, R193, c[0x0][0x1e0], RZ ;  /* 0x00007800c10c7a25 */ /* 0x000fe200078e00ff */
[----:B------:R-:W-:-:S03]  /*1a90*/  SHF.R.S32.HI R0, RZ, 0x1f, R193 ;  /* 0x0000001fff007819 */ /* 0x000fc600000114c1 */
[----:B------:R-:W-:Y:S02]  /*1aa0*/  IMAD.MOV.U32 R16, RZ, RZ, R12 ;  /* 0x000000ffff107224 */ /* 0x000fe400078e000c */
[----:B------:R-:W-:-:S04]  /*1ab0*/  IMAD R0, R0, c[0x0][0x1e0], RZ ;  /* 0x0000780000007a24 */ /* 0x000fc800078e02ff */
[----:B------:R-:W-:-:S04]  /*1ac0*/  IMAD R0, R193, c[0x0][0x1e4], R0 ;  /* 0x00007900c1007a24 */ /* 0x000fc800078e0200 */
[----:B------:R-:W-:Y:S01]  /*1ad0*/  IMAD.IADD R17, R13, 0x1, R0 ;  /* 0x000000010d117824 */ /* 0x000fe200078e0200 */
[----:B--2---:R-:W-:-:S03]  /*1ae0*/  SHF.R.S32.HI R0, RZ, 0x1f, R192 ;  /* 0x0000001fff007819 */ /* 0x004fc600000114c0 */
[----:B------:R-:W-:Y:S01]  /*1af0*/  IMAD.WIDE.U32 R14, R192, c[0x0][0x1f0], R16 ;  /* 0x00007c00c00e7a25 */ /* 0x000fe200078e0010 */
[----:B------:R-:W-:-:S03]  /*1b00*/  SEL R16, RZ, 0x10, P5 ;  /* 0x00000010ff107807 */ /* 0x000fc60002800000 */
[----:B------:R-:W-:Y:S01]  /*1b10*/  IMAD R13, R0, c[0x0][0x1f0], RZ ;  /* 0x00007c00000d7a24 */ /* 0x000fe200078e02ff */
[----:B------:R-:W-:Y:S01]  /*1b20*/  IADD3 R0, P1, R200, R14, RZ ;  /* 0x0000000ec8007210 */ /* 0x000fe20007f3e0ff */
[----:B------:R-:W-:Y:S01]  /*1b30*/  IMAD.SHL.U32 R17, R149, 0x2, RZ ;  /* 0x0000000295117824 */ /* 0x000fe200078e00ff */
[----:B------:R-:W-:Y:S01]  /*1b40*/  IADD3 R28, -R16, 0x10, RZ ;  /* 0x00000010101c7810 */ /* 0x000fe20007ffe1ff */
[----:B------:R-:W-:Y:S01]  /*1b50*/  IMAD R12, R192, c[0x0][0x1f4], R13 ;  /* 0x00007d00c00c7a24 */ /* 0x000fe200078e020d */
[----:B------:R-:W-:Y:S01]  /*1b60*/  SEL R13, RZ, 0x10, P4 ;  /* 0x00000010ff0d7807 */ /* 0x000fe20002000000 */
[----:B------:R-:W-:Y:S01]  /*1b70*/  IMAD.SHL.U32 R14, R134, 0x2, RZ ;  /* 0x00000002860e7824 */ /* 0x000fe200078e00ff */
[----:B------:R-:W-:Y:S02]  /*1b80*/  LOP3.LUT R28, R28, 0xf, RZ, 0xc0, !PT ;  /* 0x0000000f1c1c7812 */ /* 0x000fe400078ec0ff */
[----:B------:R-:W-:Y:S02]  /*1b90*/  IADD3.X R19, R187, R15, R12, P1, !PT ;  /* 0x0000000fbb137210 */ /* 0x000fe40000ffe40c */
[----:B------:R-:W-:-:S02]  /*1ba0*/  LEA R20, P1, R0, c[0x0][0x1c8], 0x1 ;  /* 0x0000720000147a11 */ /* 0x000fc400078208ff */
[----:B------:R-:W-:Y:S02]  /*1bb0*/  IADD3 R27, -R13, 0x10, RZ ;  /* 0x000000100d1b7810 */ /* 0x000fe40007ffe1ff */
[----:B------:R-:W-:Y:S01]  /*1bc0*/  LEA.HI.X R19, R0, c[0x0][0x1cc], R19, 0x1, P1 ;  /* 0x0000730000137a11 */ /* 0x000fe200008f0c13 */
[----:B------:R-:W1:Y:S01]  /*1bd0*/  SHFL.IDX PT, R22, R20, 0x1, 0x181f ;  /* 0x00381f0014167f89 */ /* 0x000e6200000e0000 */
[----:B------:R-:W-:Y:S01]  /*1be0*/  LOP3.LUT R27, R27, 0xf, RZ, 0xc0, !PT ;  /* 0x0000000f1b1b7812 */ /* 0x000fe200078ec0ff */
[----:B------:R-:W-:Y:S01]  /*1bf0*/  IMAD.SHL.U32 R0, R2, 0x2, RZ ;  /* 0x0000000202007824 */ /* 0x000fe200078e00ff */
[----:B------:R-:W-:Y:S01]  /*1c00*/  SHF.L.U64.HI R15, R134, 0x1, R145 ;  /* 0x00000001860f7819 */ /* 0x000fe20000010291 */
[----:B------:R-:W2:Y:S01]  /*1c10*/  SHFL.IDX PT, R23, R19, 0x1, 0x181f ;  /* 0x00381f0013177f89 */ /* 0x000ea200000e0000 */
[----:B------:R-:W-:-:S03]  /*1c20*/  SHF.L.U64.HI R12, R2, 0x1, R133 ;  /* 0x00000001020c7819 */ /* 0x000fc60000010285 */
        /* <DEDUP_REMOVED lines=23> */
.L_x_4602:
        /* <DEDUP_REMOVED lines=52> */
[----:B------:R-:W-:Y:S01]  /*20e0*/  IADD3 R56, -R22, 0x10, RZ ;  /* 0x0000001016387810 */ /* 0x000fe20007ffe1ff */
[----:B------:R-:W-:Y:S01]  /*20f0*/  IMAD.SHL.U32 R23, R149, 0x2, RZ ;  /* 0x0000000295177824 */ /* 0x000fe200078e00ff */
[----:B------:R-:W-:Y:S01]  /*2100*/  IADD3 R27, -R147, 0x10, RZ ;  /* 0x00000010931b7810 */ /* 0x000fe20007ffe1ff */
[----:B------:R-:W-:Y:S01]  /*2110*/  IMAD R10, R193, c[0x0][0x20c], R0 ;  /* 0x00008300c10a7a24 */ /* 0x000fe200078e0200 */
[----:B------:R-:W-:Y:S02]  /*2120*/  SHF.R.S32.HI R0, RZ, 0x1f, R192 ;  /* 0x0000001fff007819 */ /* 0x000fe400000114c0 */
[----:B------:R-:W-:Y:S01]  /*2130*/  LOP3.LUT R56, R56, 0xf, RZ, 0xc0, !PT ;  /* 0x0000000f38387812 */ /* 0x000fe200078ec0ff */
[----:B------:R-:W-:Y:S01]  /*2140*/  IMAD.IADD R21, R21, 0x1, R10 ;  /* 0x0000000115157824 */ /* 0x000fe200078e020a */
[----:B------:R-:W-:Y:S01]  /*2150*/  LOP3.LUT R27, R27, 0xf, RZ, 0xc0, !PT ;  /* 0x0000000f1b1b7812 */ /* 0x000fe200078ec0ff */
[----:B------:R-:W-:-:S02]  /*2160*/  IMAD R25, R0, c[0x0][0x218], RZ ;  /* 0x0000860000197a24 */ /* 0x000fc400078e02ff */
[----:B------:R-:W-:Y:S01]  /*2170*/  IMAD.WIDE.U32 R10, R192, c[0x0][0x218], R20 ;  /* 0x00008600c00a7a25 */ /* 0x000fe200078e0014 */
[----:B------:R-:W-:-:S03]  /*2180*/  SHF.L.U64.HI R21, R134, 0x1, R145 ;  /* 0x0000000186157819 */ /* 0x000fc60000010291 */
[----:B------:R-:W-:Y:S01]  /*2190*/  IMAD R25, R192, c[0x0][0x21c], R25 ;  /* 0x00008700c0197a24 */ /* 0x000fe200078e0219 */
[----:B------:R-:W-:Y:S01]  /*21a0*/  IADD3 R0, P1, R198, R10, RZ ;  /* 0x0000000ac6007210 */ /* 0x000fe20007f3e0ff */
[----:B------:R-:W-:Y:S01]  /*21b0*/  IMAD.SHL.U32 R20, R134, 0x2, RZ ;  /* 0x0000000286147824 */ /* 0x000fe200078e00ff */
[----:B------:R-:W-:Y:S02]  /*21c0*/  SHF.L.U64.HI R10, R2, 0x1, R133 ;  /* 0x00000001020a7819 */ /* 0x000fe40000010285 */
[----:B------:R-:W-:Y:S02]  /*21d0*/  IADD3.X R25, R186, R11, R25, P1, !PT ;  /* 0x0000000bba197210 */ /* 0x000fe40000ffe419 */
[C---:B------:R-:W-:Y:S02]  /*21e0*/  LEA R26, P1, R0.reuse, c[0x0][0x1f8], 0x1 ;  /* 0x00007e00001a7a11 */ /* 0x040fe400078208ff */
[----:B------:R-:W-:Y:S02]  /*21f0*/  SEL R11, RZ, 0x10, P4 ;  /* 0x00000010ff0b7807 */ /* 0x000fe40002000000 */
[----:B------:R-:W-:Y:S01]  /*2200*/  LEA.HI.X R25, R0, c[0x0][0x1fc], R25, 0x1, P1 ;  /* 0x00007f0000197a11 */ /* 0x000fe200008f0c19 */
[----:B------:R-:W5:Y:S01]  /*2210*/  SHFL.IDX PT, R48, R26, 0x1, 0x181f ;  /* 0x00381f001a307f89 */ /* 0x000f6200000e0000 */
[----:B------:R-:W-:Y:S01]  /*2220*/  IADD3 R51, -R11, 0x10, RZ ;  /* 0x000000100b337810 */ /* 0x000fe20007ffe1ff */
[----:B------:R-:W-:-:S02]  /*2230*/  IMAD.SHL.U32 R0, R2, 0x2, RZ ;  /* 0x0000000202007824 */ /* 0x000fc400078e00ff */
[----:B------:R-:W4:Y:S01]  /*2240*/  SHFL.IDX PT, R49, R25, 0x1, 0x181f ;  /* 0x00381f0019317f89 */ /* 0x000f2200000e0000 */
[----:B------:R-:W-:-:S03]  /*2250*/  LOP3.LUT R51, R51, 0xf, RZ, 0xc0, !PT ;  /* 0x0000000f33337812 */ /* 0x000fc600078ec0ff */
        /* <DEDUP_REMOVED lines=23> */
.L_x_4603:
[----:B------:R-:W-:Y:S01]  /*23d0*/  IMAD.MOV.U32 R0, RZ, RZ, 0x40 ;  /* 0x00000040ff007424 */ /* 0x000fe200078e00ff */
[----:B------:R-:W-:Y:S01]  /*23e0*/  LOP3.LUT P1, RZ, R5, 0x4, RZ, 0xc0, !PT ;  /* 0x0000000405ff7812 */ /* 0x000fe2000782c0ff */
[C---:B-12-4-:R-:W-:Y:S01]  /*23f0*/  HMMA.16816.F32 R20, R32.reuse, R16, RZ ;  /* 0x000000102014723c */ /* 0x056fe200000018ff */
[----:B------:R-:W0:Y:S01]  /*2400*/  LDGDEPBAR ;  /* 0x00000000000079af */ /* 0x000e220000000000 */
[----:B------:R-:W-:Y:S01]  /*2410*/  IMAD.IADD R176, R7, 0x1, R4 ;  /* 0x0000000107b07824 */ /* 0x000fe200078e0204 */
[----:B------:R-:W-:Y:S02]  /*2420*/  SEL R5, R0, 0xffffffc0, !P1 ;  /* 0xffffffc000057807 */ /* 0x000fe40004800000 */
[----:B------:R-:W-:Y:S01]  /*2430*/  LOP3.LUT P1, RZ, R8, 0x4, RZ, 0xc0, !PT ;  /* 0x0000000408ff7812 */ /* 0x000fe2000782c0ff */
[----:B------:R-:W-:Y:S02]  /*2440*/  IMAD.SHL.U32 R176, R176, 0x2, RZ ;  /* 0x00000002b0b07824 */ /* 0x000fe400078e00ff */
[--C-:B------:R-:W-:Y:S01]  /*2450*/  IMAD.IADD R178, R184, 0x1, R5.reuse ;  /* 0x00000001b8b27824 */ /* 0x100fe200078e0205 */
[----:B------:R-:W-:Y:S01]  /*2460*/  SEL R179, R0, 0xffffffc0, !P1 ;  /* 0xffffffc000b37807 */ /* 0x000fe20004800000 */
[----:B------:R-:W-:Y:S01]  /*2470*/  HMMA.16816.F32 R16, R32, R18, RZ ;  /* 0x000000122010723c */ /* 0x000fe200000018ff */
[----:B------:R-:W-:-:S02]  /*2480*/  IMAD.IADD R177, R180, 0x1, R5 ;  /* 0x00000001b4b17824 */ /* 0x000fc400078e0205 */
[----:B------:R-:W-:Y:S01]  /*2490*/  LDSM.16.M88.4 R24, [R178] ;  /* 0x00000000b218783b */ /* 0x000fe20000000200 */
[----:B------:R-:W-:Y:S02]  /*24a0*/  IMAD.IADD R85, R182, 0x1, R179 ;  /* 0x00000001b6557824 */ /* 0x000fe400078e02b3 */
[----:B------:R-:W-:Y:S02]  /*24b0*/  IMAD.IADD R0, R179, 0x1, R86 ;  /* 0x00000001b3007824 */ /* 0x000fe400078e0256 */
[----:B---3--:R-:W-:Y:S01]  /*24c0*/  HMMA.16816.F32 R64, R32, R60, RZ ;  /* 0x0000003c2040723c */ /* 0x008fe200000018ff */
[----:B------:R-:W1:Y:S01]  /*24d0*/  LDSM.16.M88.4 R8, [R85+0xc100] ;  /* 0x00c100005508783b */ /* 0x000e620000000200 */
[--C-:B------:R-:W-:Y:S02]  /*24e0*/  IMAD.IADD R135, R5, 0x1, R176.reuse ;  /* 0x0000000105877824 */ /* 0x100fe400078e02b0 */
[C---:B------:R-:W-:Y:S01]  /*24f0*/  IMAD.IADD R172, R181.reuse, 0x1, R176 ;  /* 0x00000001b5ac7824 */ /* 0x040fe200078e02b0 */
[----:B------:R-:W2:Y:S01]  /*2500*/  LDSM.16.M88.4 R76, [R85+0xc900] ;  /* 0x00c90000554c783b */ /* 0x000ea20000000200 */
[----:B------:R-:W-:-:S02]  /*2510*/  IMAD.IADD R162, R181, 0x1, R135 ;  /* 0x00000001b5a27824 */ /* 0x000fc400078e0287 */
[----:B------:R-:W-:Y:S01]  /*2520*/  HMMA.16816.F32 R56, R32, R52, RZ ;  /* 0x000000342038723c */ /* 0x000fe200000018ff */
[----:B------:R-:W-:Y:S01]  /*2530*/  LDSM.16.M88.4 R68, [R85+0xd900] ;  /* 0x00d900005544783b */ /* 0x000fe20000000200 */
[----:B------:R-:W-:-:S03]  /*2540*/  IMAD.IADD R5, R5, 0x1, R172 ;  /* 0x0000000105057824 */ /* 0x000fc600078e02ac */
[----:B------:R-:W-:Y:S03]  /*2550*/  LDSM.16.M88.4 R72, [R85+0xd100] ;  /* 0x00d100005548783b */ /* 0x000fe60000000200 */
[----:B------:R-:W-:Y:S08]  /*2560*/  HMMA.16816.F32 R20, R44, R12, R20 ;  /* 0x0000000c2c14723c */ /* 0x000ff00000001814 */
[C---:B------:R-:W-:Y:S08]  /*2570*/  HMMA.16816.F32 R60, R32.reuse, R62, RZ ;  /* 0x0000003e203c723c */ /* 0x040ff000000018ff */
[C---:B------:R-:W-:Y:S08]  /*2580*/  HMMA.16816.F32 R52, R32.reuse, R54, RZ ;  /* 0x000000362034723c */ /* 0x040ff000000018ff */
[C---:B------:R-:W-:Y:S08]  /*2590*/  HMMA.16816.F32 R48, R32.reuse, R28, RZ ;  /* 0x0000001c2030723c */ /* 0x040ff000000018ff */
[----:B------:R-:W-:Y:S01]  /*25a0*/  HMMA.16816.F32 R32, R32, R30, RZ ;  /* 0x0000001e2020723c */ /* 0x000fe200000018ff */
[----:B------:R-:W-:Y:S07]  /*25b0*/  LDSM.16.M88.4 R28, [R177] ;  /* 0x00000000b11c783b */ /* 0x000fee0000000200 */
[C---:B------:R-:W-:Y:S01]  /*25c0*/  HMMA.16816.F32 R16, R44.reuse, R14, R16 ;  /* 0x0000000e2c10723c */ /* 0x040fe20000001810 */
[----:B------:R-:W3:Y:S07]  /*25d0*/  LDSM.16.M88.4 R12, [R0+0xc100] ;  /* 0x00c10000000c783b */ /* 0x000eee0000000200 */
[----:B------:R-:W-:Y:S08]  /*25e0*/  HMMA.16816.F32 R64, R44, R80, R64 ;  /* 0x000000502c40723c */ /* 0x000ff00000001840 */
[----:B-1----:R-:W-:Y:S08]  /*25f0*/  HMMA.16816.F32 R20, R24, R8, R20 ;  /* 0x000000081814723c */ /* 0x002ff00000001814 */
        /* <DEDUP_REMOVED lines=10> */
[----:B------:R-:W4:Y:S07]  /*26a0*/  LDSM.16.M88.4 R8, [R182+0xe100] ;  /* 0x00e10000b608783b */ /* 0x000f2e0000000200 */
[----:B--2---:R-:W-:Y:S08]  /*26b0*/  HMMA.16816.F32 R64, R24, R76, R64 ;  /* 0x0000004c1840723c */ /* 0x004ff00000001840 */
[----:B---3--:R-:W-:Y:S08]  /*26c0*/  HMMA.16816.F32 R20, R28, R12, R20 ;  /* 0x0000000c1c14723c */ /* 0x008ff00000001814 */
[C---:B------:R-:W-:Y:S08]  /*26d0*/  HMMA.16816.F32 R48, R24.reuse, R68, R48 ;  /* 0x000000441830723c */ /* 0x040ff00000001830 */
        /* <DEDUP_REMOVED lines=9> */
[----:B------:R-:W3:Y:S07]  /*2770*/  LDSM.16.M88.4 R12, [R86+0xe100] ;  /* 0x00e10000560c783b */ /* 0x000eee0000000200 */
[----:B-1----:R-:W-:Y:S08]  /*2780*/  HMMA.16816.F32 R64, R28, R80, R64 ;  /* 0x000000501c40723c */ /* 0x002ff00000001840 */
[----:B----4-:R-:W-:Y:S08]  /*2790*/  HMMA.16816.F32 R20, R36, R8, R20 ;  /* 0x000000082414723c */ /* 0x010ff00000001814 */
[C---:B------:R-:W-:Y:S08]  /*27a0*/  HMMA.16816.F32 R48, R28.reuse, R32, R48 ;  /* 0x000000201c30723c */ /* 0x040ff00000001830 */
[C---:B------:R-:W-:Y:S01]  /*27b0*/  HMMA.16816.F32 R44, R28.reuse, R34, R44 ;  /* 0x000000221c2c723c */ /* 0x040fe2000000182c */
[----:B------:R-:W-:Y:S07]  /*27c0*/  LDSM.16.M88.4 R32, [R86+0xf100] ;  /* 0x00f100005620783b */ /* 0x000fee0000000200 */
[C---:B------:R-:W-:Y:S08]  /*27d0*/  HMMA.16816.F32 R56, R28.reuse, R40, R56 ;  /* 0x000000281c38723c */ /* 0x040ff00000001838 */
[C---:B------:R-:W-:Y:S01]  /*27e0*/  HMMA.16816.F32 R52, R28.reuse, R42, R52 ;  /* 0x0000002a1c34723c */ /* 0x040fe20000001834 */
[----:B------:R-:W-:Y:S07]  /*27f0*/  LDSM.16.M88.4 R40, [R178+0x4000] ;  /* 0x00400000b228783b */ /* 0x000fee0000000200 */
[----:B------:R-:W-:Y:S01]  /*2800*/  HMMA.16816.F32 R60, R28, R82, R60 ;  /* 0x000000521c3c723c */ /* 0x000fe2000000183c */
[----:B------:R-:W1:Y:S04]  /*2810*/  LDSM.16.M88.4 R80, [R86+0xe900] ;  /* 0x00e900005650783b */ /* 0x000e680000000200 */
        /* <DEDUP_REMOVED lines=23> */
[----:B------:R-:W1:Y:S07]  /*2990*/  LDSM.16.M88.4 R32, [R0+0xe900] ;  /* 0x00e900000020783b */ /* 0x000e6e0000000200 */
        /* <DEDUP_REMOVED lines=35> */
[----:B------:R-:W2:Y:S07]  /*2bd0*/  LDSM.16.M88.4 R68, [R85+0x10900] ;  /* 0x010900005544783b */ /* 0x000eae0000000200 */
[C---:B------:R-:W-:Y:S08]  /*2be0*/  HMMA.16816.F32 R56, R80.reuse, R72, R56 ;  /* 0x000000485038723c */ /* 0x040ff00000001838 */
[----:B------:R-:W-:Y:S08]  /*2bf0*/  HMMA.16816.F32 R52, R80, R74, R52 ;  /* 0x0000004a5034723c */ /* 0x000ff00000001834 */
[----:B------:R-:W-:Y:S01]  /*2c00*/  HMMA.16816.F32 R72, R40, R38, R16 ;  /* 0x000000262848723c */ /* 0x000fe20000001810 */
[----:B------:R-:W-:Y:S04]  /*2c10*/  LDSM.16.M88.4 R36, [R177+0x8000] ;  /* 0x00800000b124783b */ /* 0x000fe80000000200 */
[----:B------:R-:W3:Y:S03]  /*2c20*/  LDSM.16.M88.4 R16, [R0+0x10100] ;  /* 0x010100000010783b */ /* 0x000ee60000000200 */
[----:B------:R-:W-:Y:S08]  /*2c30*/  HMMA.16816.F32 R60, R80, R78, R60 ;  /* 0x0000004e503c723c */ /* 0x000ff0000000183c */
[----:B-1----:R-:W-:Y:S08]  /*2c40*/  HMMA.16816.F32 R64, R40, R32, R64 ;  /* 0x000000202840723c */ /* 0x002ff00000001840 */
[----:B----4-:R-:W-:Y:S08]  /*2c50*/  HMMA.16816.F32 R20, R12, R8, R20 ;  /* 0x000000080c14723c */ /* 0x010ff00000001814 */
[C---:B------:R-:W-:Y:S08]  /*2c60*/  HMMA.16816.F32 R48, R40.reuse, R24, R48 ;  /* 0x000000182830723c */ /* 0x040ff00000001830 */
[----:B------:R-:W-:Y:S01]  /*2c70*/  HMMA.16816.F32 R44, R40, R26, R44 ;  /* 0x0000001a282c723c */ /* 0x000fe2000000182c */
[----:B------:R-:W1:Y:S07]  /*2c80*/  LDSM.16.M88.4 R24, [R85+0x11100] ;  /* 0x011100005518783b */ /* 0x000e6e0000000200 */
[----:B------:R-:W-:Y:S01]  /*2c90*/  HMMA.16816.F32 R72, R12, R10, R72 ;  /* 0x0000000a0c48723c */ /* 0x000fe20000001848 */
[----:B------:R-:W4:Y:S07]  /*2ca0*/  LDSM.16.M88.4 R8, [R0+0x10900] ;  /* 0x010900000008783b */ /* 0x000f2e0000000200 */
[C---:B------:R-:W-:Y:S01]  /*2cb0*/  HMMA.16816.F32 R60, R40.reuse, R34, R60 ;  /* 0x00000022283c723c */ /* 0x040fe2000000183c */
[----:B------:R-:W-:Y:S07]  /*2cc0*/  LDSM.16.M88.4 R32, [R0+0x11100] ;  /* 0x011100000020783b */ /* 0x000fee0000000200 */
[C---:B------:R-:W-:Y:S07]  /*2cd0*/  HMMA.16816.F32 R56, R40.reuse, R28, R56 ;  /* 0x0000001c2838723c */ /* 0x040fee0000001838 */
[----:B------:R-:W-:Y:S01]  /*2ce0*/  LOP3.LUT R29, R84, 0xffffffe0, RZ, 0xc0, !PT ;  /* 0xffffffe0541d7812 */ /* 0x000fe200078ec0ff */
[----:B------:R-:W-:Y:S04]  /*2cf0*/  HMMA.16816.F32 R52, R40, R30, R52 ;  /* 0x0000001e2834723c */ /* 0x000fe80000001834 */
[----:B------:R-:W-:-:S02]  /*2d00*/  IMAD.IADD R6, R6, 0x1, -R29 ;  /* 0x0000000106067824 */ /* 0x000fc400078e0a1d */
[----:B------:R-:W5:Y:S02]  /*2d10*/  LDSM.16.M88.4 R28, [R85+0x11900] ;  /* 0x01190000551c783b */ /* 0x000f640000000200 */
[----:B--2---:R-:W-:Y:S08]  /*2d20*/  HMMA.16816.F32 R64, R12, R68, R64 ;  /* 0x000000440c40723c */ /* 0x004ff00000001840 */
[----:B---3--:R-:W-:Y:S07]  /*2d30*/  HMMA.16816.F32 R20, R36, R16, R20 ;  /* 0x000000102414723c */ /* 0x008fee0000001814 */
[----:B------:R-:W-:Y:S01]  /*2d40*/  SHF.R.S32.HI R17, RZ, 0x1f, R6 ;  /* 0x0000001fff117819 */ /* 0x000fe20000011406 */
[----:B------:R-:W-:Y:S03]  /*2d50*/  HMMA.16816.F32 R60, R12, R70, R60 ;  /* 0x000000460c3c723c */ /* 0x000fe6000000183c */
[----:B------:R-:W-:-:S04]  /*2d60*/  LEA.HI R16, R17, R6, RZ, 0x2 ;  /* 0x0000000611107211 */ /* 0x000fc800078f10ff */
[----:B------:R-:W-:Y:S01]  /*2d70*/  LOP3.LUT R17, R16, 0x7ffffffc, RZ, 0xc0, !PT ;  /* 0x7ffffffc10117812 */ /* 0x000fe200078ec0ff */
[----:B------:R-:W-:Y:S04]  /*2d80*/  HMMA.16816.F32 R72, R36, R18, R72 ;  /* 0x000000122448723c */ /* 0x000fe80000001848 */
[----:B------:R-:W-:Y:S02]  /*2d90*/  IMAD.IADD R6, R6, 0x1, -R17 ;  /* 0x0000000106067824 */ /* 0x000fe400078e0a11 */
[----:B------:R2:W3:Y:S01]  /*2da0*/  LDSM.16.M88.4 R16, [R0+0x11900] ;  /* 0x011900000010783b */ /* 0x0004e20000000200 */
[----:B------:R-:W-:-:S04]  /*2db0*/  DEPBAR.LE SB0, 0x2 ;  /* 0x000080800000791a */ /* 0x000fc80000000000 */
[----:B------:R-:W-:Y:S01]  /*2dc0*/  IMAD R3, R6, -0x2, R3 ;  /* 0xfffffffe06037824 */ /* 0x000fe200078e0203 */
[----:B-1----:R-:W-:Y:S01]  /*2dd0*/  HMMA.16816.F32 R56, R12, R24, R56 ;  /* 0x000000180c38723c */ /* 0x002fe20000001838 */
[----:B------:R-:W-:Y:S03]  /*2de0*/  BAR.SYNC.DEFER_BLOCKING 0x0 ;  /* 0x0000000000007b1d */ /* 0x000fe60000010000 */
[----:B------:R-:W-:-:S04]  /*2df0*/  ISETP.GT.AND P1, PT, R3, RZ, PT ;  /* 0x000000ff0300720c */ /* 0x000fc80003f24270 */
[----:B----4-:R-:W-:Y:S01]  /*2e00*/  HMMA.16816.F32 R64, R36, R8, R64 ;  /* 0x000000082440723c */ /* 0x010fe20000001840 */
[----:B------:R-:W-:Y:S02]  /*2e10*/  FSEL R22, R22, -INF , P1 ;  /* 0xff80000016167808 */ /* 0x000fe40000800000 */
[----:B------:R-:W-:Y:S02]  /*2e20*/  FSEL R25, R20, -INF , P1 ;  /* 0xff80000014197808 */ /* 0x000fe40000800000 */
[----:B------:R-:W-:-:S03]  /*2e30*/  ISETP.GT.AND P1, PT, R3, 0x1, PT ;  /* 0x000000010300780c */ /* 0x000fc60003f24270 */
[----:B------:R-:W-:Y:S01]  /*2e40*/  HMMA.16816.F32 R52, R12, R26, R52 ;  /* 0x0000001a0c34723c */ /* 0x000fe20000001834 */
[----:B------:R-:W-:Y:S02]  /*2e50*/  FSEL R23, R23, -INF , P1 ;  /* 0xff80000017177808 */ /* 0x000fe40000800000 */
[----:B------:R-:W-:Y:S02]  /*2e60*/  FSEL R24, R21, -INF , P1 ;  /* 0xff80000015187808 */ /* 0x000fe40000800000 */
[----:B------:R-:W-:-:S03]  /*2e70*/  ISETP.GT.AND P1, PT, R3, 0x8, PT ;  /* 0x000000080300780c */ /* 0x000fc60003f24270 */
[----:B------:R-:W-:Y:S01]  /*2e80*/  HMMA.16816.F32 R60, R36, R10, R60 ;  /* 0x0000000a243c723c */ /* 0x000fe2000000183c */
[----:B------:R-:W-:Y:S01]  /*2e90*/  FSEL R74, R74, -INF , P1 ;  /* 0xff8000004a4a7808 */ /* 0x000fe20000800000 */
[----:B------:R-:W-:Y:S01]  /*2ea0*/  LDSM.16.MT88.4 R80, [R135+0x2100] ;  /* 0x002100008750783b */ /* 0x000fe20000004200 */
[----:B------:R-:W-:Y:S02]  /*2eb0*/  FSEL R27, R72, -INF , P1 ;  /* 0xff800000481b7808 */ /* 0x000fe40000800000 */
[----:B------:R-:W-:Y:S01]  /*2ec0*/  ISETP.GT.AND P1, PT, R3, 0x9, PT ;  /* 0x000000090300780c */ /* 0x000fe20003f24270 */
[----:B------:R-:W-:Y:S02]  /*2ed0*/  LDSM.16.MT88.4 R124, [R176+0x100] ;  /* 0x00010000b07c783b */ /* 0x000fe40000004200 */
[----:B-----5:R-:W-:Y:S01]  /*2ee0*/  HMMA.16816.F32 R48, R12, R28, R48 ;  /* 0x0000001c0c30723c */ /* 0x020fe20000001830 */
[----:B------:R-:W-:Y:S01]  /*2ef0*/  FSEL R6, R75, -INF , P1 ;  /* 0xff8000004b067808 */ /* 0x000fe20000800000 */
[----:B------:R-:W-:Y:S01]  /*2f00*/  LDSM.16.MT88.4 R40, [R172+0x100] ;  /* 0x00010000ac28783b */ /* 0x000fe20000004200 */
[----:B------:R-:W-:-:S02]  /*2f10*/  FSEL R73, R73, -INF , P1 ;  /* 0xff80000049497808 */ /* 0x000fc40000800000 */
[C---:B------:R-:W-:Y:S01]  /*2f20*/  ISETP.GT.AND P1, PT, R3.reuse, 0x10, PT ;  /* 0x000000100300780c */ /* 0x040fe20003f24270 */
[----:B------:R-:W-:Y:S02]  /*2f30*/  LDSM.16.MT88.4 R88, [R162+0x2100] ;  /* 0x00210000a258783b */ /* 0x000fe40000004200 */
[----:B------:R-:W-:Y:S01]  /*2f40*/  HMMA.16816.F32 R56, R36, R32, R56 ;  /* 0x000000202438723c */ /* 0x000fe20000001838 */
[----:B------:R-:W-:Y:S01]  /*2f50*/  FSEL R20, R66, -INF , P1 ;  /* 0xff80000042147808 */ /* 0x000fe20000800000 */
[----:B------:R-:W-:Y:S01]  /*2f60*/  LDSM.16.MT88.4 R96, [R176+0x4100] ;  /* 0x00410000b060783b */ /* 0x000fe20000004200 */
[----:B------:R-:W-:Y:S02]  /*2f70*/  FSEL R21, R64, -INF , P1 ;  /* 0xff80000040157808 */ /* 0x000fe40000800000 */
[----:B------:R-:W-:Y:S01]  /*2f80*/  ISETP.GT.AND P1, PT, R3, 0x11, PT ;  /* 0x000000110300780c */ /* 0x000fe20003f24270 */
[----:B------:R-:W-:Y:S02]  /*2f90*/  LDSM.16.MT88.4 R100, [R172+0x4100] ;  /* 0x00410000ac64783b */ /* 0x000fe40000004200 */
[----:B------:R-:W-:Y:S01]  /*2fa0*/  HMMA.16816.F32 R44, R12, R30, R44 ;  /* 0x0000001e0c2c723c */ /* 0x000fe2000000182c */
[----:B------:R-:W-:Y:S01]  /*2fb0*/  FSEL R10, R67, -INF , P1 ;  /* 0xff800000430a7808 */ /* 0x000fe20000800000 */
[----:B------:R-:W-:Y:S01]  /*2fc0*/  LDSM.16.MT88.4 R108, [R135+0x4100] ;  /* 0x00410000876c783b */ /* 0x000fe20000004200 */
[----:B------:R-:W-:-:S02]  /*2fd0*/  FSEL R11, R65, -INF , P1 ;  /* 0xff800000410b7808 */ /* 0x000fc40000800000 */
[----:B------:R-:W-:Y:S01]  /*2fe0*/  ISETP.GT.AND P1, PT, R3, 0x18, PT ;  /* 0x000000180300780c */ /* 0x000fe20003f24270 */
[----:B------:R-:W-:Y:S01]  /*2ff0*/  LDSM.16.MT88.4 R64, [R176+0x2100] ;  /* 0x00210000b040783b */ /* 0x000fe20000004200 */
[----:B------:R-:W-:Y:S01]  /*3000*/  FMNMX.FTZ R12, R25, R24, !PT ;  /* 0x00000018190c7209 */ /* 0x000fe20007810000 */
[C---:B------:R-:W-:Y:S01]  /*3010*/  HMMA.16816.F32 R52, R36.reuse, R34, R52 ;  /* 0x000000222434723c */ /* 0x040fe20000001834 */
[----:B--2---:R-:W-:Y:S01]  /*3020*/  FSEL R0, R62, -INF , P1 ;  /* 0xff8000003e007808 */ /* 0x004fe20000800000 */
[----:B------:R-:W-:Y:S01]  /*3030*/  LDSM.16.MT88.4 R136, [R172+0x900] ;  /* 0x00090000ac88783b */ /* 0x000fe20000004200 */
[----:B------:R-:W-:Y:S02]  /*3040*/  FSEL R9, R60, -INF , P1 ;  /* 0xff8000003c097808 */ /* 0x000fe40000800000 */
[----:B------:R-:W-:Y:S01]  /*3050*/  ISETP.GT.AND P1, PT, R3, 0x19, PT ;  /* 0x000000190300780c */ /* 0x000fe20003f24270 */
[----:B------:R-:W-:Y:S01]  /*3060*/  LDSM.16.MT88.4 R32, [R135+0x900] ;  /* 0x000900008720783b */ /* 0x000fe20000004200 */
[----:B------:R-:W-:Y:S01]  /*3070*/  FMNMX.FTZ R12, R27, R12, !PT ;  /* 0x0000000c1b0c7209 */ /* 0x000fe20007810000 */
[----:B---3--:R-:W-:Y:S01]  /*3080*/  HMMA.16816.F32 R48, R36, R16, R48 ;  /* 0x000000102430723c */ /* 0x008fe20000001830 */
[----:B------:R-:W-:Y:S01]  /*3090*/  FSEL R8, R63, -INF , P1 ;  /* 0xff8000003f087808 */ /* 0x000fe20000800000 */
[----:B------:R-:W-:Y:S01]  /*30a0*/  LDSM.16.MT88.4 R28, [R162+0x900] ;  /* 0x00090000a21c783b */ /* 0x000fe20000004200 */
[----:B------:R-:W-:-:S02]  /*30b0*/  FSEL R13, R61, -INF , P1 ;  /* 0xff8000003d0d7808 */ /* 0x000fc40000800000 */
[C---:B------:R-:W-:Y:S02]  /*30c0*/  ISETP.GT.AND P1, PT, R3.reuse, 0x20, PT ;  /* 0x000000200300780c */ /* 0x040fe40003f24270 */
[----:B------:R-:W-:Y:S01]  /*30d0*/  FMNMX.FTZ R15, R22, R23, !PT ;  /* 0x00000017160f7209 */ /* 0x000fe20007810000 */
[----:B------:R-:W-:Y:S01]  /*30e0*/  HMMA.16816.F32 R44, R36, R18, R44 ;  /* 0x00000012242c723c */ /* 0x000fe2000000182c */
[----:B------:R-:W-:Y:S02]  /*30f0*/  FSEL R170, R58, -INF , P1 ;  /* 0xff8000003aaa7808 */ /* 0x000fe40000800000 */
[----:B------:R-:W-:Y:S02]  /*3100*/  FSEL R175, R56, -INF , P1 ;  /* 0xff80000038af7808 */ /* 0x000fe40000800000 */
[----:B------:R-:W-:Y:S02]  /*3110*/  ISETP.GT.AND P1, PT, R3, 0x21, PT ;  /* 0x000000210300780c */ /* 0x000fe40003f24270 */
[----:B------:R-:W-:-:S02]  /*3120*/  FMNMX.FTZ R12, R73, R12, !PT ;  /* 0x0000000c490c7209 */ /* 0x000fc40007810000 */
[----:B------:R-:W-:Y:S02]  /*3130*/  FSEL R212, R59, -INF , P1 ;  /* 0xff8000003bd47808 */ /* 0x000fe40000800000 */
[----:B------:R-:W-:Y:S02]  /*3140*/  FSEL R167, R57, -INF , P1 ;  /* 0xff80000039a77808 */ /* 0x000fe40000800000 */
[----:B------:R-:W-:Y:S01]  /*3150*/  ISETP.GT.AND P1, PT, R3, 0x28, PT ;  /* 0x000000280300780c */ /* 0x000fe20003f24270 */
[----:B------:R-:W-:Y:S01]  /*3160*/  LDSM.16.MT88.4 R56, [R5+0x100] ;  /* 0x000100000538783b */ /* 0x000fe20000004200 */
[----:B------:R-:W-:Y:S02]  /*3170*/  FMNMX.FTZ R15, R74, R15, !PT ;  /* 0x0000000f4a0f7209 */ /* 0x000fe40007810000 */
[----:B------:R-:W-:Y:S02]  /*3180*/  FSEL R174, R54, -INF , P1 ;  /* 0xff80000036ae7808 */ /* 0x000fe40000800000 */
[----:B------:R-:W-:-:S02]  /*3190*/  FSEL R169, R52, -INF , P1 ;  /* 0xff80000034a97808 */ /* 0x000fc40000800000 */
[----:B------:R-:W-:Y:S02]  /*31a0*/  FMNMX.FTZ R12, R21, R12, !PT ;  /* 0x0000000c150c7209 */ /* 0x000fe40007810000 */
[----:B------:R-:W-:Y:S02]  /*31b0*/  ISETP.GT.AND P1, PT, R3, 0x29, PT ;  /* 0x000000290300780c */ /* 0x000fe40003f24270 */
[----:B------:R-:W-:Y:S02]  /*31c0*/  FMNMX.FTZ R15, R6, R15, !PT ;  /* 0x0000000f060f7209 */ /* 0x000fe40007810000 */
[----:B------:R-:W-:Y:S02]  /*31d0*/  FMNMX.FTZ R12, R11, R12, !PT ;  /* 0x0000000c0b0c7209 */ /* 0x000fe40007810000 */
[----:B------:R-:W-:Y:S02]  /*31e0*/  FSEL R210, R55, -INF , P1 ;  /* 0xff80000037d27808 */ /* 0x000fe40000800000 */
[----:B------:R-:W-:-:S02]  /*31f0*/  FSEL R173, R53, -INF , P1 ;  /* 0xff80000035ad7808 */ /* 0x000fc40000800000 */
[----:B------:R-:W-:Y:S02]  /*3200*/  ISETP.GT.AND P1, PT, R3, 0x30, PT ;  /* 0x000000300300780c */ /* 0x000fe40003f24270 */
[----:B------:R-:W-:Y:S02]  /*3210*/  FMNMX.FTZ R15, R20, R15, !PT ;  /* 0x0000000f140f7209 */ /* 0x000fe40007810000 */
[----:B------:R-:W-:Y:S02]  /*3220*/  FMNMX.FTZ R12, R9, R12, !PT ;  /* 0x0000000c090c7209 */ /* 0x000fe40007810000 */
        /* <DEDUP_REMOVED lines=8> */
[----:B------:R-:W-:Y:S01]  /*32b0*/  ISETP.GT.AND P1, PT, R3, 0x38, PT ;  /* 0x000000380300780c */ /* 0x000fe20003f24270 */
[----:B------:R-:W-:Y:S01]  /*32c0*/  LDSM.16.MT88.4 R48, [R135+0x100] ;  /* 0x000100008730783b */ /* 0x000fe20000004200 */
[----:B------:R-:W-:-:S02]  /*32d0*/  FMNMX.FTZ R12, R175, R12, !PT ;  /* 0x0000000caf0c7209 */ /* 0x000fc40007810000 */
[----:B------:R-:W-:Y:S02]  /*32e0*/  FMNMX.FTZ R15, R8, R15, !PT ;  /* 0x0000000f080f7209 */ /* 0x000fe40007810000 */
[----:B------:R-:W-:Y:S02]  /*32f0*/  FSEL R140, R46, -INF , P1 ;  /* 0xff8000002e8c7808 */ /* 0x000fe40000800000 */
[----:B------:R-:W-:Y:S02]  /*3300*/  FSEL R143, R44, -INF , P1 ;  /* 0xff8000002c8f7808 */ /* 0x000fe40000800000 */
[----:B------:R-:W-:Y:S02]  /*3310*/  FMNMX.FTZ R12, R167, R12, !PT ;  /* 0x0000000ca70c7209 */ /* 0x000fe40007810000 */
        /* <DEDUP_REMOVED lines=14> */
[----:B------:R-:W-:Y:S02]  /*3400*/  FSEL R168, R47, -INF , P1 ;  /* 0xff8000002fa87808 */ /* 0x000fe40000800000 */
[----:B------:R-:W-:Y:S01]  /*3410*/  FMNMX.FTZ R3, R140, R3, !PT ;  /* 0x000000038c037209 */ /* 0x000fe20007810000 */
[----:B------:R-:W1:Y:S03]  /*3420*/  SHFL.BFLY PT, R15, R16, 0x2, 0x1f ;  /* 0x0c401f00100f7f89 */ /* 0x000e6600000e0000 */
[----:B------:R-:W-:-:S05]  /*3430*/  FMNMX.FTZ R14, R168, R3, !PT ;  /* 0x00000003a80e7209 */ /* 0x000fca0007810000 */
[----:B------:R-:W2:Y:S01]  /*3440*/  SHFL.BFLY PT, R3, R14, 0x2, 0x1f ;  /* 0x0c401f000e037f89 */ /* 0x000ea200000e0000 */
[----:B-1----:R-:W-:-:S03]  /*3450*/  FMNMX.FTZ R15, R16, R15, !PT ;  /* 0x0000000f100f7209 */ /* 0x002fc60007810000 */
[----:B------:R-:W-:Y:S04]  /*3460*/  LDSM.16.MT88.4 R16, [R135+0x2900] ;  /* 0x002900008710783b */ /* 0x000fe80000004200 */
        /* <DEDUP_REMOVED lines=8> */
[C---:B------:R-:W-:Y:S01]  /*34f0*/  FMUL.FTZ R171, R3.reuse, c[0x0][0x2d0] ;  /* 0x0000b40003ab7a20 */ /* 0x040fe20000410000 */
[----:B------:R-:W-:-:S03]  /*3500*/  FSETP.NEU.FTZ.AND P1, PT, R3, -INF , PT ;  /* 0xff8000000300780b */ /* 0x000fc60003f3d000 */
[--C-:B------:R-:W-:Y:S01]  /*3510*/  FFMA.FTZ R161, R25, c[0x0][0x2d0], -R208.reuse ;  /* 0x0000b40019a17a23 */ /* 0x100fe200000108d0 */
[----:B------:R-:W-:Y:S01]  /*3520*/  FSEL R171, R171, RZ, P1 ;  /* 0x000000ffabab7208 */ /* 0x000fe20000800000 */
[--C-:B------:R-:W-:Y:S02]  /*3530*/  FFMA.FTZ R158, R24, c[0x0][0x2d0], -R208.reuse ;  /* 0x0000b400189e7a23 */ /* 0x100fe400000108d0 */
[--C-:B------:R-:W-:Y:S02]  /*3540*/  FFMA.FTZ R159, R27, c[0x0][0x2d0], -R208.reuse ;  /* 0x0000b4001b9f7a23 */ /* 0x100fe400000108d0 */
[----:B------:R-:W-:Y:S01]  /*3550*/  MUFU.EX2 R161, R161 ;  /* 0x000000a100a17308 */ /* 0x000fe20000000800 */
[----:B------:R-:W-:Y:S01]  /*3560*/  FFMA.FTZ R154, R73, c[0x0][0x2d0], -R208 ;  /* 0x0000b400499a7a23 */ /* 0x000fe200000108d0 */
[----:B------:R-:W-:Y:S01]  /*3570*/  LDSM.16.MT88.4 R24, [R172+0x2900] ;  /* 0x00290000ac18783b */ /* 0x000fe20000004200 */
[--C-:B------:R-:W-:Y:S02]  /*3580*/  FFMA.FTZ R163, R22, c[0x0][0x2d0], -R171.reuse ;  /* 0x0000b40016a37a23 */ /* 0x100fe400000108ab */
[----:B------:R-:W-:-:S02]  /*3590*/  FFMA.FTZ R160, R23, c[0x0][0x2d0], -R171 ;  /* 0x0000b40017a07a23 */ /* 0x000fc400000108ab */
[--C-:B------:R-:W-:Y:S01]  /*35a0*/  FFMA.FTZ R165, R74, c[0x0][0x2d0], -R171.reuse ;  /* 0x0000b4004aa57a23 */ /* 0x100fe200000108ab */
[----:B------:R-:W1:Y:S01]  /*35b0*/  MUFU.EX2 R158, R158 ;  /* 0x0000009e009e7308 */ /* 0x000e620000000800 */
[--C-:B------:R-:W-:Y:S01]  /*35c0*/  FFMA.FTZ R156, R6, c[0x0][0x2d0], -R171.reuse ;  /* 0x0000b400069c7a23 */ /* 0x100fe200000108ab */
[----:B------:R-:W2:Y:S01]  /*35d0*/  LDSM.16.MT88.4 R72, [R172+0x2100] ;  /* 0x00210000ac48783b */ /* 0x000ea20000004200 */
[--C-:B------:R-:W-:Y:S02]  /*35e0*/  FFMA.FTZ R151, R0, c[0x0][0x2d0], -R171.reuse ;  /* 0x0000b40000977a23 */ /* 0x100fe400000108ab */
[--C-:B------:R-:W-:Y:S01]  /*35f0*/  FFMA.FTZ R152, R11, c[0x0][0x2d0], -R208.reuse ;  /* 0x0000b4000b987a23 */ /* 0x100fe200000108d0 */
[----:B------:R-:W3:Y:S01]  /*3600*/  LDSM.16.MT88.4 R4, [R5+0x4100] ;  /* 0x004100000504783b */ /* 0x000ee20000004200 */
[----:B------:R-:W-:Y:S01]  /*3610*/  FFMA.FTZ R153, R9, c[0x0][0x2d0], -R208 ;  /* 0x0000b40009997a23 */ /* 0x000fe200000108d0 */
[----:B------:R-:W-:Y:S01]  /*3620*/  MUFU.EX2 R159, R159 ;  /* 0x0000009f009f7308 */ /* 0x000fe20000000800 */
[----:B------:R-:W-:-:S02]  /*3630*/  FFMA.FTZ R150, R10, c[0x0][0x2d0], -R171 ;  /* 0x0000b4000a967a23 */ /* 0x000fc400000108ab */
[--C-:B------:R-:W-:Y:S02]  /*3640*/  FFMA.FTZ R0, R8, c[0x0][0x2d0], -R171.reuse ;  /* 0x0000b40008007a23 */ /* 0x100fe400000108ab */
[----:B------:R-:W4:Y:S01]  /*3650*/  LDSM.16.MT88.4 R8, [R176+0x2900] ;  /* 0x00290000b008783b */ /* 0x000f220000004200 */
[--C-:B------:R-:W-:Y:S02]  /*3660*/  FFMA.FTZ R157, R21, c[0x0][0x2d0], -R208.reuse ;  /* 0x0000b400159d7a23 */ /* 0x100fe400000108d0 */
[----:B------:R-:W5:Y:S01]  /*3670*/  MUFU.EX2 R154, R154 ;  /* 0x0000009a009a7308 */ /* 0x000f620000000800 */
[----:B-1----:R-:W-:Y:S01]  /*3680*/  F2FP.PACK_AB R112, R158, R161 ;  /* 0x000000a19e70723e */ /* 0x002fe200000000ff */
[--C-:B------:R-:W-:Y:S02]  /*3690*/  FFMA.FTZ R148, R13, c[0x0][0x2d0], -R208.reuse ;  /* 0x0000b4000d947a23 */ /* 0x100fe400000108d0 */
[----:B------:R-:W-:Y:S01]  /*36a0*/  FFMA.FTZ R155, R20, c[0x0][0x2d0], -R171 ;  /* 0x0000b400149b7a23 */ /* 0x000fe200000108ab */
[----:B------:R-:W-:Y:S01]  /*36b0*/  LDSM.16.MT88.4 R12, [R162+0x2900] ;  /* 0x00290000a20c783b */ /* 0x000fe20000004200 */
[----:B------:R-:W-:-:S02]  /*36c0*/  FFMA.FTZ R166, R169, c[0x0][0x2d0], -R208 ;  /* 0x0000b400a9a67a23 */ /* 0x000fc400000108d0 */
[----:B------:R-:W-:Y:S01]  /*36d0*/  MUFU.EX2 R163, R163 ;  /* 0x000000a300a37308 */ /* 0x000fe20000000800 */
[----:B------:R-:W1:Y:S01]  /*36e0*/  LDSM.16.MT88.4 R20, [R176+0x900] ;  /* 0x00090000b014783b */ /* 0x000e620000004200 */
[--C-:B------:R-:W-:Y:S02]  /*36f0*/  FFMA.FTZ R164, R175, c[0x0][0x2d0], -R208.reuse ;  /* 0x0000b400afa47a23 */ /* 0x100fe400000108d0 */
[--C-:B------:R-:W-:Y:S02]  /*3700*/  FFMA.FTZ R169, R173, c[0x0][0x2d0], -R208.reuse ;  /* 0x0000b400ada97a23 */ /* 0x100fe400000108d0 */
[----:B------:R-:W-:Y:S02]  /*3710*/  FFMA.FTZ R167, R167, c[0x0][0x2d0], -R208 ;  /* 0x0000b400a7a77a23 */ /* 0x000fe400000108d0 */
[----:B------:R-:W2:Y:S01]  /*3720*/  MUFU.EX2 R160, R160 ;  /* 0x000000a000a07308 */ /* 0x000ea20000000800 */
[----:B-----5:R-:W-:Y:S01]  /*3730*/  F2FP.PACK_AB R114, R154, R159 ;  /* 0x0000009f9a72723e */ /* 0x020fe200000000ff */
[----:B------:R-:W-:-:S02]  /*3740*/  FFMA.FTZ R170, R170, c[0x0][0x2d0], -R171 ;  /* 0x0000b400aaaa7a23 */ /* 0x000fc400000108ab */
[--C-:B------:R-:W-:Y:S02]  /*3750*/  FFMA.FTZ R173, R212, c[0x0][0x2d0], -R171.reuse ;  /* 0x0000b400d4ad7a23 */ /* 0x100fe400000108ab */
[--C-:B------:R-:W-:Y:S02]  /*3760*/  FFMA.FTZ R174, R174, c[0x0][0x2d0], -R171.reuse ;  /* 0x0000b400aeae7a23 */ /* 0x100fe400000108ab */
[----:B------:R-:W-:Y:S01]  /*3770*/  MUFU.EX2 R165, R165 ;  /* 0x000000a500a57308 */ /* 0x000fe20000000800 */
[----:B------:R-:W-:Y:S02]  /*3780*/  FFMA.FTZ R175, R210, c[0x0][0x2d0], -R171 ;  /* 0x0000b400d2af7a23 */ /* 0x000fe400000108ab */
[--C-:B------:R-:W-:Y:S02]  /*3790*/  FFMA.FTZ R210, R183, c[0x0][0x2d0], -R208.reuse ;  /* 0x0000b400b7d27a23 */ /* 0x100fe400000108d0 */
[--C-:B------:R-:W-:Y:S02]  /*37a0*/  FFMA.FTZ R185, R185, c[0x0][0x2d0], -R208.reuse ;  /* 0x0000b400b9b97a23 */ /* 0x100fe400000108d0 */
[--C-:B------:R-:W-:Y:S01]  /*37b0*/  FFMA.FTZ R183, R143, c[0x0][0x2d0], -R208.reuse ;  /* 0x0000b4008fb77a23 */ /* 0x100fe200000108d0 */
[----:B------:R-:W5:Y:S01]  /*37c0*/  MUFU.EX2 R156, R156 ;  /* 0x0000009c009c7308 */ /* 0x000f620000000800 */
[----:B--2---:R-:W-:Y:S01]  /*37d0*/  F2FP.PACK_AB R113, R160, R163 ;  /* 0x000000a3a071723e */ /* 0x004fe200000000ff */
[----:B------:R-:W-:-:S02]  /*37e0*/  FFMA.FTZ R208, R141, c[0x0][0x2d0], -R208 ;  /* 0x0000b4008dd07a23 */ /* 0x000fc400000108d0 */
[--C-:B------:R-:W-:Y:S02]  /*37f0*/  FFMA.FTZ R206, R206, c[0x0][0x2d0], -R171.reuse ;  /* 0x0000b400cece7a23 */ /* 0x100fe400000108ab */
[--C-:B------:R-:W-:Y:S02]  /*3800*/  FFMA.FTZ R207, R142, c[0x0][0x2d0], -R171.reuse ;  /* 0x0000b4008ecf7a23 */ /* 0x100fe400000108ab */
[----:B------:R-:W-:Y:S01]  /*3810*/  MUFU.EX2 R157, R157 ;  /* 0x0000009d009d7308 */ /* 0x000fe20000000800 */
[--C-:B------:R-:W-:Y:S02]  /*3820*/  FFMA.FTZ R209, R140, c[0x0][0x2d0], -R171.reuse ;  /* 0x0000b4008cd17a23 */ /* 0x100fe400000108ab */
[----:B------:R-:W-:Y:S01]  /*3830*/  FFMA.FTZ R168, R168, c[0x0][0x2d0], -R171 ;  /* 0x0000b400a8a87a23 */ /* 0x000fe200000108ab */
[----:B------:R-:W-:Y:S01]  /*3840*/  LDSM.16.MT88.4 R140, [R172+0x3900] ;  /* 0x00390000ac8c783b */ /* 0x000fe20000004200 */
[----:B------:R-:W-:Y:S02]  /*3850*/  FADD.FTZ R158, R161, R158 ;  /* 0x0000009ea19e7221 */ /* 0x000fe40000010000 */
[----:B------:R-:W-:Y:S01]  /*3860*/  FADD.FTZ R160, R163, R160 ;  /* 0x000000a0a3a07221 */ /* 0x000fe20000010000 */
[----:B-----5:R-:W-:Y:S01]  /*3870*/  F2FP.PACK_AB R115, R156, R165 ;  /* 0x000000a59c73723e */ /* 0x020fe200000000ff */
[----:B------:R-:W2:Y:S01]  /*3880*/  MUFU.EX2 R152, R152 ;  /* 0x0000009800987308 */ /* 0x000ea20000000800 */
[----:B------:R-:W-:-:S02]  /*3890*/  FADD.FTZ R159, R159, R158 ;  /* 0x0000009e9f9f7221 */ /* 0x000fc40000010000 */
[----:B------:R-:W-:Y:S02]  /*38a0*/  FADD.FTZ R165, R165, R160 ;  /* 0x000000a0a5a57221 */ /* 0x000fe40000010000 */
[----:B------:R-:W-:Y:S01]  /*38b0*/  FADD.FTZ R154, R154, R159 ;  /* 0x0000009f9a9a7221 */ /* 0x000fe20000010000 */
[C---:B------:R-:W-:Y:S01]  /*38c0*/  HMMA.16816.F32 R60, R112.reuse, R64, RZ ;  /* 0x00000040703c723c */ /* 0x040fe200000018ff */
[----:B------:R-:W-:Y:S01]  /*38d0*/  FADD.FTZ R156, R156, R165 ;  /* 0x000000a59c9c7221 */ /* 0x000fe20000010000 */
        /* <DEDUP_REMOVED lines=56> */
[----:B----4-:R-:W-:Y:S01]  /*3c60*/  HMMA.16816.F32 R60, R4, R8, R60 ;  /* 0x00000008043c723c */ /* 0x010fe2000000183c */
[----:B------:R-:W-:Y:S01]  /*3c70*/  FADD.FTZ R151, R0, R151 ;  /* 0x0000009700977221 */ /* 0x000fe20000010000 */
[----:B------:R-:W-:-:S04]  /*3c80*/  IADD3 R0, R144, -0x3, RZ ;  /* 0xfffffffd90007810 */ /* 0x000fc80007ffe0ff */
[----:B------:R-:W-:Y:S02]  /*3c90*/  ISETP.GE.AND P1, PT, R0, R189, PT ;  /* 0x000000bd0000720c */ /* 0x000fe40003f26270 */
        /* <DEDUP_REMOVED lines=85> */
[C---:B------:R-:W-:Y:S01]  /*41f0*/  F2FP.PACK_AB R5, R207.reuse, R206 ;  /* 0x000000cecf05723e */ /* 0x040fe200000000ff */
        /* <DEDUP_REMOVED lines=36> */
[----:B------:R-:W-:Y:S07]  /*4440*/  @!P1 BRA `(.L_x_4604) ;  /* 0x0000045000009947 */ /* 0x000fee0003800000 */
        /* <DEDUP_REMOVED lines=14> */
[----:B------:R-:W-:Y:S01]  /*4530*/  SEL R11, RZ, 0x10, P4 ;  /* 0x00000010ff0b7807 */ /* 0x000fe20002000000 */
[----:B------:R-:W-:Y:S01]  /*4540*/  IMAD.SHL.U32 R12, R134, 0x2, RZ ;  /* 0x00000002860c7824 */ /* 0x000fe200078e00ff */
[----:B------:R-:W-:Y:S01]  /*4550*/  IADD3 R14, -R147, 0x10, RZ ;  /* 0x00000010930e7810 */ /* 0x000fe20007ffe1ff */
[----:B------:R-:W-:Y:S01]  /*4560*/  IMAD R193, R0, c[0x0][0x2b8], R193 ;  /* 0x0000ae0000c17a24 */ /* 0x000fe200078e02c1 */
[----:B------:R-:W-:Y:S01]  /*4570*/  IADD3 R16, -R11, 0x10, RZ ;  /* 0x000000100b107810 */ /* 0x000fe20007ffe1ff */
[----:B------:R-:W-:Y:S01]  /*4580*/  IMAD.SHL.U32 R10, R2, 0x2, RZ ;  /* 0x00000002020a7824 */ /* 0x000fe200078e00ff */
[----:B------:R-:W-:Y:S01]  /*4590*/  SHF.L.U64.HI R13, R134, 0x1, R145 ;  /* 0x00000001860d7819 */ /* 0x000fe20000010291 */
[----:B------:R-:W-:Y:S01]  /*45a0*/  IMAD.WIDE.U32 R4, R193, c[0x0][0x1e0], RZ ;  /* 0x00007800c1047a25 */ /* 0x000fe200078e00ff */
[----:B------:R-:W-:-:S02]  /*45b0*/  SHF.R.S32.HI R0, RZ, 0x1f, R193 ;  /* 0x0000001fff007819 */ /* 0x000fc400000114c1 */
[----:B------:R-:W-:Y:S01]  /*45c0*/  LOP3.LUT R16, R16, 0xf, RZ, 0xc0, !PT ;  /* 0x0000000f10107812 */ /* 0x000fe200078ec0ff */
[----:B------:R-:W-:Y:S01]  /*45d0*/  IMAD.MOV.U32 R8, RZ, RZ, R4 ;  /* 0x000000ffff087224 */ /* 0x000fe200078e0004 */
[----:B------:R-:W-:Y:S01]  /*45e0*/  LOP3.LUT R14, R14, 0xf, RZ, 0xc0, !PT ;  /* 0x0000000f0e0e7812 */ /* 0x000fe200078ec0ff */
[----:B------:R-:W-:-:S04]  /*45f0*/  IMAD R0, R0, c[0x0][0x1e0], RZ ;  /* 0x0000780000007a24 */ /* 0x000fc800078e02ff */
[----:B------:R-:W-:-:S04]  /*4600*/  IMAD R0, R193, c[0x0][0x1e4], R0 ;  /* 0x00007900c1007a24 */ /* 0x000fc800078e0200 */
[----:B------:R-:W-:Y:S01]  /*4610*/  IMAD.IADD R9, R5, 0x1, R0 ;  /* 0x0000000105097824 */ /* 0x000fe200078e0200 */
[----:B--2---:R-:W-:-:S03]  /*4620*/  SHF.R.S32.HI R5, RZ, 0x1f, R192 ;  /* 0x0000001fff057819 */ /* 0x004fc600000114c0 */
[----:B------:R-:W-:Y:S01]  /*4630*/  IMAD.WIDE.U32 R6, R192, c[0x0][0x1f0], R8 ;  /* 0x00007c00c0067a25 */ /* 0x000fe200078e0008 */
[----:B------:R-:W-:-:S03]  /*4640*/  SHF.L.U64.HI R9, R2, 0x1, R133 ;  /* 0x0000000102097819 */ /* 0x000fc60000010285 */
[----:B------:R-:W-:Y:S01]  /*4650*/  IMAD R5, R5, c[0x0][0x1f0], RZ ;  /* 0x00007c0005057a24 */ /* 0x000fe200078e02ff */
[----:B------:R-:W-:-:S03]  /*4660*/  IADD3 R0, P1, R200, R6, RZ ;  /* 0x00000006c8007210 */ /* 0x000fc60007f3e0ff */
[----:B------:R-:W-:-:S05]  /*4670*/  IMAD R4, R192, c[0x0][0x1f4], R5 ;  /* 0x00007d00c0047a24 */ /* 0x000fca00078e0205 */
[----:B------:R-:W-:Y:S01]  /*4680*/  IADD3.X R5, R187, R7, R4, P1, !PT ;  /* 0x00000007bb057210 */ /* 0x000fe20000ffe404 */
[C---:B------:R-:W-:Y:S01]  /*4690*/  IMAD.SHL.U32 R4, R149.reuse, 0x2, RZ ;  /* 0x0000000295047824 */ /* 0x040fe200078e00ff */
[C---:B------:R-:W-:Y:S02]  /*46a0*/  LEA R6, P1, R0.reuse, c[0x0][0x1c8], 0x1 ;  /* 0x0000720000067a11 */ /* 0x040fe400078208ff */
[----:B------:R-:W-:Y:S02]  /*46b0*/  SHF.L.U64.HI R149, R149, 0x1, R146 ;  /* 0x0000000195957819 */ /* 0x000fe40000010292 */
        /* <DEDUP_REMOVED lines=30> */
.L_x_4604:
        /* <DEDUP_REMOVED lines=14> */
.L_x_4608:
        /* <DEDUP_REMOVED lines=18> */
[----:B-1----:R-:W-:Y:S01]  /*4aa0*/  IMAD.WIDE.U32 R6, R193, c[0x0][0x208], RZ ;  /* 0x00008200c1067a25 */ /* 0x002fe200078e00ff */
[----:B------:R-:W-:Y:S02]  /*4ab0*/  SHF.R.S32.HI R5, RZ, 0x1f, R192 ;  /* 0x0000001fff057819 */ /* 0x000fe400000114c0 */
[----:B------:R-:W-:Y:S01]  /*4ac0*/  SEL R4, RZ, 0x10, P5 ;  /* 0x00000010ff047807 */ /* 0x000fe20002800000 */
[----:B------:R-:W-:Y:S02]  /*4ad0*/  IMAD R2, R2, c[0x0][0x208], RZ ;  /* 0x0000820002027a24 */ /* 0x000fe400078e02ff */
[----:B------:R-:W-:Y:S01]  /*4ae0*/  IMAD R5, R5, c[0x0][0x218], RZ ;  /* 0x0000860005057a24 */ /* 0x000fe200078e02ff */
[----:B------:R-:W-:Y:S01]  /*4af0*/  ISETP.NE.U32.AND P2, PT, R4, RZ, PT ;  /* 0x000000ff0400720c */ /* 0x000fe20003f45070 */
[----:B------:R-:W-:Y:S02]  /*4b00*/  IMAD R2, R193, c[0x0][0x20c], R2 ;  /* 0x00008300c1027a24 */ /* 0x000fe400078e0202 */
[C---:B------:R-:W-:Y:S02]  /*4b10*/  IMAD R5, R192.reuse, c[0x0][0x21c], R5 ;  /* 0x00008700c0057a24 */ /* 0x040fe400078e0205 */
[----:B------:R-:W-:Y:S04]  /*4b20*/  IMAD.IADD R7, R7, 0x1, R2 ;  /* 0x0000000107077824 */ /* 0x000fe800078e0202 */
[----:B------:R-:W-:Y:S05]  /*4b30*/  IMAD.WIDE.U32 R6, R192, c[0x0][0x218], R6 ;  /* 0x00008600c0067a25 */ /* 0x000fea00078e0006 */
[----:B------:R-:W-:Y:S04]  /*4b40*/  IADD3 R3, P0, R198, R6, RZ ;  /* 0x00000006c6037210 */ /* 0x000fe80007f1e0ff */
[----:B------:R-:W-:Y:S02]  /*4b50*/  IADD3.X R2, R186, R7, R5, P0, !PT ;  /* 0x00000007ba027210 */ /* 0x000fe400007fe405 */
[C---:B------:R-:W-:Y:S02]  /*4b60*/  LEA R14, P0, R3.reuse, c[0x0][0x1f8], 0x1 ;  /* 0x00007e00030e7a11 */ /* 0x040fe400078008ff */
[----:B------:R-:W-:Y:S02]  /*4b70*/  IADD3 R5, -R4, 0x10, RZ ;  /* 0x0000001004057810 */ /* 0x000fe40007ffe1ff */
[----:B------:R-:W-:Y:S01]  /*4b80*/  LEA.HI.X R10, R3, c[0x0][0x1fc], R2, 0x1, P0 ;  /* 0x00007f00030a7a11 */ /* 0x000fe200000f0c02 */
[----:B------:R-:W1:Y:S01]  /*4b90*/  SHFL.IDX PT, R9, R14, 0x1, 0x181f ;  /* 0x00381f000e097f89 */ /* 0x000e6200000e0000 */
[----:B------:R-:W-:Y:S02]  /*4ba0*/  SEL R3, RZ, 0x10, P4 ;  /* 0x00000010ff037807 */ /* 0x000fe40002000000 */
[----:B------:R-:W-:Y:S01]  /*4bb0*/  LOP3.LUT R5, R5, 0xf, RZ, 0xc0, !PT ;  /* 0x0000000f05057812 */ /* 0x000fe200078ec0ff */
[----:B------:R-:W5:Y:S01]  /*4bc0*/  SHFL.IDX PT, R6, R10, 0x1, 0x181f ;  /* 0x00381f000a067f89 */ /* 0x000f6200000e0000 */
[----:B------:R-:W-:Y:S02]  /*4bd0*/  SEL R2, RZ, 0x10, P6 ;  /* 0x00000010ff027807 */ /* 0x000fe40003000000 */
[----:B------:R-:W-:Y:S01]  /*4be0*/  IADD3 R7, -R3, 0x10, RZ ;  /* 0x0000001003077810 */ /* 0x000fe20007ffe1ff */
[----:B------:R2:W4:Y:S03]  /*4bf0*/  SHFL.IDX PT, R11, R14, RZ, 0x181f ;  /* 0x00181fff0e0b7589 */ /* 0x00052600000e0000 */
[----:B------:R-:W-:Y:S01]  /*4c00*/  LOP3.LUT R7, R7, 0xf, RZ, 0xc0, !PT ;  /* 0x0000000f07077812 */ /* 0x000fe200078ec0ff */
[----:B------:R-:W3:Y:S01]  /*4c10*/  SHFL.IDX PT, R8, R10, RZ, 0x181f ;  /* 0x00181fff0a087589 */ /* 0x000ee200000e0000 */
[-C--:B-1----:R-:W-:Y:S02]  /*4c20*/  IADD3 R12, P1, P0, R5, R9.reuse, R204 ;  /* 0x00000009050c7210 */ /* 0x082fe4000783e0cc */
[----:B------:R-:W-:Y:S02]  /*4c30*/  IADD3 R5, -R2, 0x10, RZ ;  /* 0x0000001002057810 */ /* 0x000fe40007ffe1ff */
[-C--:B-----5:R-:W-:Y:S02]  /*4c40*/  IADD3.X R13, RZ, R6.reuse, R205, P1, P0 ;  /* 0x00000006ff0d7210 */ /* 0x0a0fe40000fe04cd */
[----:B------:R-:W-:Y:S02]  /*4c50*/  LOP3.LUT R5, R5, 0xf, RZ, 0xc0, !PT ;  /* 0x0000000f05057812 */ /* 0x000fe400078ec0ff */
[-C--:B--2---:R-:W-:Y:S04]  /*4c60*/  IADD3 R14, P1, P0, R7, R9.reuse, R208 ;  /* 0x00000009070e7210 */ /* 0x084fe8000783e0d0 */
[-C--:B------:R-:W-:Y:S02]  /*4c70*/  IADD3.X R15, RZ, R6.reuse, R209, P1, P0 ;  /* 0x00000006ff0f7210 */ /* 0x080fe40000fe04d1 */
[----:B------:R-:W-:Y:S01]  /*4c80*/  IADD3 R16, P1, P0, R5, R9, R206 ;  /* 0x0000000905107210 */ /* 0x000fe2000783e0ce */
[----:B------:R-:W-:Y:S03]  /*4c90*/  IMAD R5, R210, 0x6000, R191 ;  /* 0x00006000d2057824 */ /* 0x000fe600078e02bf */
[----:B------:R-:W-:Y:S02]  /*4ca0*/  IADD3.X R17, RZ, R6, R207, P1, P0 ;  /* 0x00000006ff117210 */ /* 0x000fe40000fe04cf */
[----:B----4-:R-:W-:Y:S02]  /*4cb0*/  IADD3 R18, P1, R204, R11, RZ ;  /* 0x0000000bcc127210 */ /* 0x010fe40007f3e0ff */
[----:B------:R-:W-:Y:S03]  /*4cc0*/  IADD3 R6, P0, R11, R208, RZ ;  /* 0x000000d00b067210 */ /* 0x000fe60007f1e0ff */
        /* <DEDUP_REMOVED lines=12> */
.L_x_4606:
[C---:B-1-34-:R-:W-:Y:S01]  /*4d90*/  HMMA.16816.F32 R4, R136.reuse, R140, RZ ;  /* 0x0000008c8804723c */ /* 0x05afe200000018ff */
[----:B------:R-:W0:Y:S02]  /*4da0*/  LDGDEPBAR ;  /* 0x00000000000079af */ /* 0x000e240000000000 */
[----:B------:R-:W-:Y:S02]  /*4db0*/  ISETP.GE.AND P1, PT, R210, 0x1, PT ;  /* 0x00000001d200780c */ /* 0x000fe40003f26270 */
[CC--:B------:R-:W-:Y:S02]  /*4dc0*/  IADD3 R183, R179.reuse, R185.reuse, RZ ;  /* 0x000000b9b3b77210 */ /* 0x0c0fe40007ffe0ff */
[----:B------:R-:W-:Y:S01]  /*4dd0*/  IADD3 R2, R179, R132, RZ ;  /* 0x00000084b3027210 */ /* 0x000fe20007ffe0ff */
[C---:B------:R-:W-:Y:S01]  /*4de0*/  HMMA.16816.F32 R8, R136.reuse, R142, RZ ;  /* 0x0000008e8808723c */ /* 0x040fe200000018ff */
[----:B------:R-:W-:Y:S01]  /*4df0*/  IADD3 R185, R134, R185, R179 ;  /* 0x000000b986b97210 */ /* 0x000fe20007ffe0b3 */
[----:B------:R-:W-:Y:S02]  /*4e00*/  LDSM.16.M88.4 R140, [R183+0xc100] ;  /* 0x00c10000b78c783b */ /* 0x000fe40000000200 */
[----:B------:R-:W-:Y:S04]  /*4e10*/  IADD3 R210, R210, 0x1, RZ ;  /* 0x00000001d2d27810 */ /* 0x000fe80007ffe0ff */
[C---:B------:R-:W-:Y:S01]  /*4e20*/  HMMA.16816.F32 R12, R136.reuse, R144, RZ ;  /* 0x00000090880c723c */ /* 0x040fe200000018ff */
[----:B------:R-:W-:Y:S07]  /*4e30*/  SEL R210, R210, RZ, !P1 ;  /* 0x000000ffd2d27207 */ /* 0x000fee0004800000 */
[C---:B------:R-:W-:Y:S01]  /*4e40*/  HMMA.16816.F32 R16, R136.reuse, R146, RZ ;  /* 0x000000928810723c */ /* 0x040fe200000018ff */
[----:B------:R-:W-:Y:S07]  /*4e50*/  LDSM.16.M88.4 R144, [R183+0xc900] ;  /* 0x00c90000b790783b */ /* 0x000fee0000000200 */
[C---:B------:R-:W-:Y:S08]  /*4e60*/  HMMA.16816.F32 R20, R136.reuse, R148, RZ ;  /* 0x000000948814723c */ /* 0x040ff000000018ff */
[C---:B------:R-:W-:Y:S01]  /*4e70*/  HMMA.16816.F32 R24, R136.reuse, R150, RZ ;  /* 0x000000968818723c */ /* 0x040fe200000018ff */
[----:B------:R-:W-:Y:S07]  /*4e80*/  LDSM.16.M88.4 R148, [R183+0xd100] ;  /* 0x00d10000b794783b */ /* 0x000fee0000000200 */
[C---:B------:R-:W-:Y:S08]  /*4e90*/  HMMA.16816.F32 R28, R136.reuse, R152, RZ ;  /* 0x00000098881c723c */ /* 0x040ff000000018ff */
[----:B------:R-:W-:Y:S01]  /*4ea0*/  HMMA.16816.F32 R32, R136, R154, RZ ;  /* 0x0000009a8820723c */ /* 0x000fe200000018ff */
[----:B------:R-:W1:Y:S07]  /*4eb0*/  LDSM.16.M88.4 R136, [R178] ;  /* 0x00000000b288783b */ /* 0x000e6e0000000200 */
        /* <DEDUP_REMOVED lines=13> */
[C---:B-1----:R-:W-:Y:S01]  /*4f90*/  HMMA.16816.F32 R4, R136.reuse, R140, R4 ;  /* 0x0000008c8804723c */ /* 0x042fe20000001804 */
[----:B------:R-:W-:Y:S07]  /*4fa0*/  LDSM.16.M88.4 R172, [R2+0x10100] ;  /* 0x0101000002ac783b */ /* 0x000fee0000000200 */
[C---:B------:R-:W-:Y:S01]  /*4fb0*/  HMMA.16816.F32 R8, R136.reuse, R142, R8 ;  /* 0x0000008e8808723c */ /* 0x040fe20000001808 */
[----:B------:R-:W1:Y:S07]  /*4fc0*/  LDSM.16.M88.4 R140, [R2+0xd900] ;  /* 0x00d90000028c783b */ /* 0x000e6e0000000200 */
[C---:B------:R-:W-:Y:S08]  /*4fd0*/  HMMA.16816.F32 R12, R136.reuse, R144, R12 ;  /* 0x00000090880c723c */ /* 0x040ff0000000180c */
[C---:B------:R-:W-:Y:S01]  /*4fe0*/  HMMA.16816.F32 R16, R136.reuse, R146, R16 ;  /* 0x000000928810723c */ /* 0x040fe20000001810 */
[----:B------:R-:W-:Y:S07]  /*4ff0*/  LDSM.16.M88.4 R144, [R182+UR4+0xe100] ;  /* 0x00e10004b690783b */ /* 0x000fee0008000200 */
        /* <DEDUP_REMOVED lines=9> */
[----:B------:R-:W-:Y:S07]  /*5090*/  LDSM.16.M88.4 R164, [R180+0x4000] ;  /* 0x00400000b4a4783b */ /* 0x000fee0000000200 */
[C---:B-----5:R-:W-:Y:S08]  /*50a0*/  HMMA.16816.F32 R12, R160.reuse, R156, R12 ;  /* 0x0000009ca00c723c */ /* 0x060ff0000000180c */
[C---:B------:R-:W-:Y:S01]  /*50b0*/  HMMA.16816.F32 R16, R160.reuse, R158, R16 ;  /* 0x0000009ea010723c */ /* 0x040fe20000001810 */
[----:B------:R-:W5:Y:S07]  /*50c0*/  LDSM.16.M88.4 R156, [R182+UR4+0xf900] ;  /* 0x00f90004b69c783b */ /* 0x000f6e0008000200 */
[C---:B------:R-:W-:Y:S08]  /*50d0*/  HMMA.16816.F32 R20, R160.reuse, R168, R20 ;  /* 0x000000a8a014723c */ /* 0x040ff00000001814 */
        /* <DEDUP_REMOVED lines=9> */
[C---:B------:R-:W-:Y:S08]  /*5170*/  HMMA.16816.F32 R12, R136.reuse, R148, R12 ;  /* 0x00000094880c723c */ /* 0x040ff0000000180c */
[C---:B------:R-:W-:Y:S01]  /*5180*/  HMMA.16816.F32 R16, R136.reuse, R150, R16 ;  /* 0x000000968810723c */ /* 0x040fe20000001810 */
[----:B------:R-:W-:Y:S07]  /*5190*/  LDSM.16.M88.4 R148, [R178+0x4000] ;  /* 0x00400000b294783b */ /* 0x000fee0000000200 */
[C---:B----4-:R-:W-:Y:S08]  /*51a0*/  HMMA.16816.F32 R20, R136.reuse, R152, R20 ;  /* 0x000000988814723c */ /* 0x050ff00000001814 */
[C---:B------:R-:W-:Y:S01]  /*51b0*/  HMMA.16816.F32 R24, R136.reuse, R154, R24 ;  /* 0x0000009a8818723c */ /* 0x040fe20000001818 */
[----:B------:R-:W4:Y:S07]  /*51c0*/  LDSM.16.M88.4 R152, [R183+0xe100] ;  /* 0x00e10000b798783b */ /* 0x000f2e0000000200 */
[C---:B-----5:R-:W-:Y:S08]  /*51d0*/  HMMA.16816.F32 R28, R136.reuse, R156, R28 ;  /* 0x0000009c881c723c */ /* 0x060ff0000000181c */
[----:B------:R-:W-:Y:S01]  /*51e0*/  HMMA.16816.F32 R32, R136, R158, R32 ;  /* 0x0000009e8820723c */ /* 0x000fe20000001820 */
[----:B------:R-:W5:Y:S07]  /*51f0*/  LDSM.16.M88.4 R136, [R183+0xe900] ;  /* 0x00e90000b788783b */ /* 0x000f6e0000000200 */
[C---:B--2---:R-:W-:Y:S01]  /*5200*/  HMMA.16816.F32 R4, R164.reuse, R168, R4 ;  /* 0x000000a8a404723c */ /* 0x044fe20000001804 */
[----:B------:R-:W-:Y:S07]  /*5210*/  LDSM.16.M88.4 R156, [R177+0x4000] ;  /* 0x00400000b19c783b */ /* 0x000fee0000000200 */
        /* <DEDUP_REMOVED lines=8> */
[C---:B------:R-:W-:Y:S08]  /*52a0*/  HMMA.16816.F32 R28, R164.reuse, R160, R28 ;  /* 0x000000a0a41c723c */ /* 0x040ff0000000181c */
[----:B------:R-:W-:Y:S01]  /*52b0*/  HMMA.16816.F32 R32, R164, R162, R32 ;  /* 0x000000a2a420723c */ /* 0x000fe20000001820 */
[----:B------:R-:W3:Y:S07]  /*52c0*/  LDSM.16.M88.4 R160, [R185+0xe900] ;  /* 0x00e90000b9a0783b */ /* 0x000eee0000000200 */
[C---:B----4-:R-:W-:Y:S01]  /*52d0*/  HMMA.16816.F32 R4, R148.reuse, R152, R4 ;  /* 0x000000989404723c */ /* 0x050fe20000001804 */
[----:B------:R-:W-:Y:S07]  /*52e0*/  LDSM.16.M88.4 R164, [R182+UR4+0x11100] ;  /* 0x01110004b6a4783b */ /* 0x000fee0008000200 */
[C---:B------:R-:W-:Y:S01]  /*52f0*/  HMMA.16816.F32 R8, R148.reuse, R154, R8 ;  /* 0x0000009a9408723c */ /* 0x040fe20000001808 */
[----:B------:R-:W-:Y:S07]  /*5300*/  LDSM.16.M88.4 R152, [R182+UR4+0x10900] ;  /* 0x01090004b698783b */ /* 0x000fee0008000200 */
[C---:B-----5:R-:W-:Y:S08]  /*5310*/  HMMA.16816.F32 R12, R148.reuse, R136, R12 ;  /* 0x00000088940c723c */ /* 0x060ff0000000180c */
[C---:B------:R-:W-:Y:S01]  /*5320*/  HMMA.16816.F32 R16, R148.reuse, R138, R16 ;  /* 0x0000008a9410723c */ /* 0x040fe20000001810 */
[----:B------:R-:W4:Y:S07]  /*5330*/  LDSM.16.M88.4 R136, [R185+0xf100] ;  /* 0x00f10000b988783b */ /* 0x000f2e0000000200 */
[C---:B-1----:R-:W-:Y:S08]  /*5340*/  HMMA.16816.F32 R20, R148.reuse, R140, R20 ;  /* 0x0000008c9414723c */ /* 0x042ff00000001814 */
[C---:B------:R-:W-:Y:S01]  /*5350*/  HMMA.16816.F32 R24, R148.reuse, R142, R24 ;  /* 0x0000008e9418723c */ /* 0x040fe20000001818 */
[----:B------:R-:W1:Y:S07]  /*5360*/  LDSM.16.M88.4 R140, [R185+0xf900] ;  /* 0x00f90000b98c783b */ /* 0x000e6e0000000200 */
[C---:B--2---:R-:W-:Y:S08]  /*5370*/  HMMA.16816.F32 R28, R148.reuse, R144, R28 ;  /* 0x00000090941c723c */ /* 0x044ff0000000181c */
[----:B------:R-:W-:Y:S01]  /*5380*/  HMMA.16816.F32 R32, R148, R146, R32 ;  /* 0x000000929420723c */ /* 0x000fe20000001820 */
[----:B------:R-:W-:Y:S07]  /*5390*/  LDSM.16.M88.4 R144, [R184+0x8000] ;  /* 0x00800000b890783b */ /* 0x000fee0000000200 */
[C---:B------:R-:W-:Y:S01]  /*53a0*/  HMMA.16816.F32 R4, R156.reuse, R168, R4 ;  /* 0x000000a89c04723c */ /* 0x040fe20000001804 */
[----:B------:R-:W2:Y:S07]  /*53b0*/  LDSM.16.M88.4 R148, [R182+UR4+0x10100] ;  /* 0x01010004b694783b */ /* 0x000eae0008000200 */
[C---:B------:R-:W-:Y:S01]  /*53c0*/  HMMA.16816.F32 R8, R156.reuse, R170, R8 ;  /* 0x000000aa9c08723c */ /* 0x040fe20000001808 */
[----:B------:R-:W-:Y:S07]  /*53d0*/  LDSM.16.M88.4 R168, [R132+0x10100] ;  /* 0x0101000084a8783b */ /* 0x000fee0000000200 */
[C---:B---3--:R-:W-:Y:S08]  /*53e0*/  HMMA.16816.F32 R12, R156.reuse, R160, R12 ;  /* 0x000000a09c0c723c */ /* 0x048ff0000000180c */
[C---:B------:R-:W-:Y:S01]  /*53f0*/  HMMA.16816.F32 R16, R156.reuse, R162, R16 ;  /* 0x000000a29c10723c */ /* 0x040fe20000001810 */
[----:B------:R-:W3:Y:S07]  /*5400*/  LDSM.16.M88.4 R160, [R182+UR4+0x11900] ;  /* 0x01190004b6a0783b */ /* 0x000eee0008000200 */
[C---:B----4-:R-:W-:Y:S08]  /*5410*/  HMMA.16816.F32 R20, R156.reuse, R136, R20 ;  /* 0x000000889c14723c */ /* 0x050ff00000001814 */
[C---:B------:R-:W-:Y:S01]  /*5420*/  HMMA.16816.F32 R24, R156.reuse, R138, R24 ;  /* 0x0000008a9c18723c */ /* 0x040fe20000001818 */
[----:B------:R-:W4:Y:S07]  /*5430*/  LDSM.16.M88.4 R136, [R180+0x8000] ;  /* 0x00800000b488783b */ /* 0x000f2e0000000200 */
[C---:B-1----:R-:W-:Y:S08]  /*5440*/  HMMA.16816.F32 R28, R156.reuse, R140, R28 ;  /* 0x0000008c9c1c723c */ /* 0x042ff0000000181c */
[----:B------:R-:W-:Y:S01]  /*5450*/  HMMA.16816.F32 R32, R156, R142, R32 ;  /* 0x0000008e9c20723c */ /* 0x000fe20000001820 */
[----:B------:R-:W1:Y:S07]  /*5460*/  LDSM.16.M88.4 R140, [R132+0x10900] ;  /* 0x01090000848c783b */ /* 0x000e6e0000000200 */
[C---:B--2---:R-:W-:Y:S01]  /*5470*/  HMMA.16816.F32 R4, R144.reuse, R148, R4 ;  /* 0x000000949004723c */ /* 0x044fe20000001804 */
[----:B------:R-:W-:Y:S07]  /*5480*/  LDSM.16.M88.4 R156, [R178+0x8000] ;  /* 0x00800000b29c783b */ /* 0x000fee0000000200 */
[C---:B------:R-:W-:Y:S01]  /*5490*/  HMMA.16816.F32 R8, R144.reuse, R150, R8 ;  /* 0x000000969008723c */ /* 0x040fe20000001808 */
[----:B------:R-:W2:Y:S07]  /*54a0*/  LDSM.16.M88.4 R148, [R132+0x11100] ;  /* 0x011100008494783b */ /* 0x000eae0000000200 */
[C---:B------:R-:W-:Y:S08]  /*54b0*/  HMMA.16816.F32 R12, R144.reuse, R152, R12 ;  /* 0x00000098900c723c */ /* 0x040ff0000000180c */
[C---:B------:R-:W-:Y:S01]  /*54c0*/  HMMA.16816.F32 R16, R144.reuse, R154, R16 ;  /* 0x0000009a9010723c */ /* 0x040fe20000001810 */
[----:B------:R-:W5:Y:S07]  /*54d0*/  LDSM.16.M88.4 R152, [R132+0x11900] ;  /* 0x011900008498783b */ /* 0x000f6e0000000200 */
[C---:B------:R-:W-:Y:S08]  /*54e0*/  HMMA.16816.F32 R20, R144.reuse, R164, R20 ;  /* 0x000000a49014723c */ /* 0x040ff00000001814 */
[C---:B------:R-:W-:Y:S01]  /*54f0*/  HMMA.16816.F32 R24, R144.reuse, R166, R24 ;  /* 0x000000a69018723c */ /* 0x040fe20000001818 */
[----:B------:R-:W2:Y:S07]  /*5500*/  LDSM.16.M88.4 R164, [R183+0x10100] ;  /* 0x01010000b7a4783b */ /* 0x000eae0000000200 */
[C---:B---3--:R-:W-:Y:S08]  /*5510*/  HMMA.16816.F32 R28, R144.reuse, R160, R28 ;  /* 0x000000a0901c723c */ /* 0x048ff0000000181c */
[----:B------:R-:W-:Y:S01]  /*5520*/  HMMA.16816.F32 R32, R144, R162, R32 ;  /* 0x000000a29020723c */ /* 0x000fe20000001820 */
[----:B------:R-:W3:Y:S07]  /*5530*/  LDSM.16.M88.4 R144, [R183+0x10900] ;  /* 0x01090000b790783b */ /* 0x000eee0000000200 */
[C---:B----4-:R-:W-:Y:S01]  /*5540*/  HMMA.16816.F32 R4, R136.reuse, R168, R4 ;  /* 0x000000a88804723c */ /* 0x050fe20000001804 */
[----:B------:R-:W4:Y:S07]  /*5550*/  LDSM.16.M88.4 R160, [R183+0x11100] ;  /* 0x01110000b7a0783b */ /* 0x000f2e0000000200 */
[C---:B------:R-:W-:Y:S01]  /*5560*/  HMMA.16816.F32 R8, R136.reuse, R170, R8 ;  /* 0x000000aa8808723c */ /* 0x040fe20000001808 */
[----:B------:R-:W-:Y:S07]  /*5570*/  LDSM.16.M88.4 R168, [R177+0x8000] ;  /* 0x00800000b1a8783b */ /* 0x000fee0000000200 */
[C---:B-1----:R-:W-:Y:S08]  /*5580*/  HMMA.16816.F32 R12, R136.reuse, R140, R12 ;  /* 0x0000008c880c723c */ /* 0x042ff0000000180c */
[C---:B------:R-:W-:Y:S01]  /*5590*/  HMMA.16816.F32 R16, R136.reuse, R142, R16 ;  /* 0x0000008e8810723c */ /* 0x040fe20000001810 */
[----:B------:R-:W1:Y:S07]  /*55a0*/  LDSM.16.M88.4 R140, [R183+0x11900] ;  /* 0x01190000b78c783b */ /* 0x000e6e0000000200 */
[C---:B--2---:R-:W-:Y:S08]  /*55b0*/  HMMA.16816.F32 R20, R136.reuse, R148, R20 ;  /* 0x000000948814723c */ /* 0x044ff00000001814 */
[C---:B------:R-:W-:Y:S08]  /*55c0*/  HMMA.16816.F32 R24, R136.reuse, R150, R24 ;  /* 0x000000968818723c */ /* 0x040ff00000001818 */
[C---:B-----5:R-:W-:Y:S08]  /*55d0*/  HMMA.16816.F32 R28, R136.reuse, R152, R28 ;  /* 0x00000098881c723c */ /* 0x060ff0000000181c */
[----:B------:R-:W-:Y:S01]  /*55e0*/  HMMA.16816.F32 R32, R136, R154, R32 ;  /* 0x0000009a8820723c */ /* 0x000fe20000001820 */
[----:B------:R-:W2:Y:S07]  /*55f0*/  LDSM.16.M88.4 R136, [R185+0x10900] ;  /* 0x01090000b988783b */ /* 0x000eae0000000200 */
[C---:B------:R-:W-:Y:S08]  /*5600*/  HMMA.16816.F32 R4, R156.reuse, R164, R4 ;  /* 0x000000a49c04723c */ /* 0x040ff00000001804 */
[C---:B------:R-:W-:Y:S08]  /*5610*/  HMMA.16816.F32 R8, R156.reuse, R166, R8 ;  /* 0x000000a69c08723c */ /* 0x040ff00000001808 */
[C---:B---3--:R-:W-:Y:S08]  /*5620*/  HMMA.16816.F32 R12, R156.reuse, R144, R12 ;  /* 0x000000909c0c723c */ /* 0x048ff0000000180c */
[C---:B------:R-:W-:Y:S01]  /*5630*/  HMMA.16816.F32 R16, R156.reuse, R146, R16 ;  /* 0x000000929c10723c */ /* 0x040fe20000001810 */
[----:B------:R-:W3:Y:S07]  /*5640*/  LDSM.16.M88.4 R144, [R185+0x11100] ;  /* 0x01110000b990783b */ /* 0x000eee0000000200 */
[C---:B----4-:R-:W-:Y:S08]  /*5650*/  HMMA.16816.F32 R20, R156.reuse, R160, R20 ;  /* 0x000000a09c14723c */ /* 0x050ff00000001814 */
[C---:B------:R-:W-:Y:S08]  /*5660*/  HMMA.16816.F32 R24, R156.reuse, R162, R24 ;  /* 0x000000a29c18723c */ /* 0x040ff00000001818 */
[C---:B-1----:R-:W-:Y:S08]  /*5670*/  HMMA.16816.F32 R28, R156.reuse, R140, R28 ;  /* 0x0000008c9c1c723c */ /* 0x042ff0000000181c */
[----:B------:R-:W-:Y:S01]  /*5680*/  HMMA.16816.F32 R32, R156, R142, R32 ;  /* 0x0000008e9c20723c */ /* 0x000fe20000001820 */
[----:B------:R-:W1:Y:S01]  /*5690*/  LDSM.16.M88.4 R140, [R185+0x11900] ;  /* 0x01190000b98c783b */ /* 0x000e620000000200 */
[----:B------:R-:W-:Y:S06]  /*56a0*/  DEPBAR.LE SB0, 0x2 ;  /* 0x000080800000791a */ /* 0x000fec0000000000 */
[C---:B------:R-:W-:Y:S01]  /*56b0*/  HMMA.16816.F32 R4, R168.reuse, R172, R4 ;  /* 0x000000aca804723c */ /* 0x040fe20000001804 */
[----:B------:R-:W-:Y:S07]  /*56c0*/  BAR.SYNC.DEFER_BLOCKING 0x0 ;  /* 0x0000000000007b1d */ /* 0x000fee0000010000 */
[C---:B------:R-:W-:Y:S08]  /*56d0*/  HMMA.16816.F32 R8, R168.reuse, R174, R8 ;  /* 0x000000aea808723c */ /* 0x040ff00000001808 */
[C---:B--2---:R-:W-:Y:S08]  /*56e0*/  HMMA.16816.F32 R12, R168.reuse, R136, R12 ;  /* 0x00000088a80c723c */ /* 0x044ff0000000180c */
[C---:B------:R-:W-:Y:S01]  /*56f0*/  HMMA.16816.F32 R16, R168.reuse, R138, R16 ;  /* 0x0000008aa810723c */ /* 0x040fe20000001810 */
[----:B------:R-:W-:Y:S03]  /*5700*/  LDSM.16.MT88.4 R136, [R176+UR4+0x100] ;  /* 0x00010004b088783b */ /* 0x000fe60008004200 */
[----:B------:R-:W-:Y:S02]  /*5710*/  FMNMX.FTZ R2, R4, R133, !PT ;  /* 0x0000008504027209 */ /* 0x000fe40007810000 */
[----:B------:R-:W-:Y:S02]  /*5720*/  FMNMX.FTZ R132, R6, R0, !PT ;  /* 0x0000000006847209 */ /* 0x000fe40007810000 */
[C---:B---3--:R-:W-:Y:S01]  /*5730*/  HMMA.16816.F32 R20, R168.reuse, R144, R20 ;  /* 0x00000090a814723c */ /* 0x048fe20000001814 */
[----:B------:R-:W-:Y:S03]  /*5740*/  LDSM.16.MT88.4 R148, [R176+UR4+0x2900] ;  /* 0x00290004b094783b */ /* 0x000fe60008004200 */
[----:B------:R-:W-:Y:S02]  /*5750*/  FMNMX.FTZ R3, R5, R2, !PT ;  /* 0x0000000205037209 */ /* 0x000fe40007810000 */
[----:B------:R-:W-:Y:S02]  /*5760*/  FMNMX.FTZ R163, R7, R132, !PT ;  /* 0x0000008407a37209 */ /* 0x000fe40007810000 */
[C---:B------:R-:W-:Y:S01]  /*5770*/  HMMA.16816.F32 R24, R168.reuse, R146, R24 ;  /* 0x00000092a818723c */ /* 0x040fe20000001818 */
[----:B------:R-:W-:Y:S03]  /*5780*/  LDSM.16.MT88.4 R156, [R135+UR4+0x2900] ;  /* 0x00290004879c783b */ /* 0x000fe60008004200 */
[----:B------:R-:W-:Y:S02]  /*5790*/  FMNMX.FTZ R2, R8, R3, !PT ;  /* 0x0000000308027209 */ /* 0x000fe40007810000 */
[----:B------:R-:W-:Y:S02]  /*57a0*/  FMNMX.FTZ R132, R10, R163, !PT ;  /* 0x000000a30a847209 */ /* 0x000fe40007810000 */
[C---:B-1----:R-:W-:Y:S04]  /*57b0*/  HMMA.16816.F32 R28, R168.reuse, R140, R28 ;  /* 0x0000008ca81c723c */ /* 0x042fe8000000181c */
[----:B------:R-:W-:Y:S02]  /*57c0*/  FMNMX.FTZ R3, R9, R2, !PT ;  /* 0x0000000209037209 */ /* 0x000fe40007810000 */
[----:B------:R-:W-:Y:S02]  /*57d0*/  FMNMX.FTZ R163, R11, R132, !PT ;  /* 0x000000840ba37209 */ /* 0x000fe40007810000 */
[----:B------:R-:W-:Y:S04]  /*57e0*/  HMMA.16816.F32 R32, R168, R142, R32 ;  /* 0x0000008ea820723c */ /* 0x000fe80000001820 */
[----:B------:R-:W-:Y:S02]  /*57f0*/  FMNMX.FTZ R2, R12, R3, !PT ;  /* 0x000000030c027209 */ /* 0x000fe40007810000 */
[----:B------:R-:W-:Y:S02]  /*5800*/  FMNMX.FTZ R132, R14, R163, !PT ;  /* 0x000000a30e847209 */ /* 0x000fe40007810000 */
[----:B------:R-:W-:Y:S04]  /*5810*/  FMNMX.FTZ R3, R13, R2, !PT ;  /* 0x000000020d037209 */ /* 0x000fe80007810000 */
        /* <DEDUP_REMOVED lines=16> */
[----:B------:R-:W-:Y:S02]  /*5920*/  IADD3 R140, R176, UR4, RZ ;  /* 0x00000004b08c7c10 */ /* 0x000fe4000fffe0ff */
[----:B------:R-:W-:Y:S02]  /*5930*/  FMNMX.FTZ R2, R32, R3, !PT ;  /* 0x0000000320027209 */ /* 0x000fe40007810000 */
[----:B------:R-:W-:Y:S02]  /*5940*/  FMNMX.FTZ R3, R31, R132, !PT ;  /* 0x000000841f037209 */ /* 0x000fe40007810000 */
        /* <DEDUP_REMOVED lines=8> */
[----:B------:R-:W2:Y:S08]  /*59d0*/  SHFL.BFLY PT, R3, R162, 0x1, 0x1f ;  /* 0x0c201f00a2037f89 */ /* 0x000eb000000e0000 */
[----:B------:R-:W-:Y:S01]  /*59e0*/  LDSM.16.MT88.4 R164, [R176+UR4+0x5900] ;  /* 0x00590004b0a4783b */ /* 0x000fe20008004200 */
[----:B-1----:R-:W-:Y:S05]  /*59f0*/  FMNMX.FTZ R132, R163, R132, !PT ;  /* 0x00000084a3847209 */ /* 0x002fea0007810000 */
[C---:B------:R-:W-:Y:S02]  /*5a00*/  FADD.FTZ R133, -R132.reuse, R133 ;  /* 0x0000008584857221 */ /* 0x040fe40000010100 */
[----:B------:R-:W-:Y:S01]  /*5a10*/  FMUL.FTZ R163, R132, c[0x0][0x2d0] ;  /* 0x0000b40084a37a20 */ /* 0x000fe20000410000 */
[----:B--2---:R-:W-:Y:S01]  /*5a20*/  FMNMX.FTZ R3, R162, R3, !PT ;  /* 0x00000003a2037209 */ /* 0x004fe20007810000 */
[----:B------:R-:W-:Y:S02]  /*5a30*/  FMUL.FTZ R2, R133, c[0x0][0x2d0] ;  /* 0x0000b40085027a20 */ /* 0x000fe40000410000 */
[--C-:B------:R-:W-:Y:S02]  /*5a40*/  FFMA.FTZ R173, R4, c[0x0][0x2d0], -R163.reuse ;  /* 0x0000b40004ad7a23 */ /* 0x100fe400000108a3 */
[C---:B------:R-:W-:Y:S02]  /*5a50*/  FADD.FTZ R133, -R3.reuse, R0 ;  /* 0x0000000003857221 */ /* 0x040fe40000010100 */
[----:B------:R-:W-:Y:S01]  /*5a60*/  FMUL.FTZ R162, R3, c[0x0][0x2d0] ;  /* 0x0000b40003a27a20 */ /* 0x000fe20000410000 */
[----:B------:R-:W1:Y:S01]  /*5a70*/  MUFU.EX2 R2, R2 ;  /* 0x0000000200027308 */ /* 0x000e620000000800 */
[----:B------:R-:W-:Y:S01]  /*5a80*/  FMUL.FTZ R0, R133, c[0x0][0x2d0] ;  /* 0x0000b40085007a20 */ /* 0x000fe20000410000 */
[----:B------:R-:W-:Y:S01]  /*5a90*/  IADD3 R133, R181, R140, RZ ;  /* 0x0000008cb5857210 */ /* 0x000fe20007ffe0ff */
[--C-:B------:R-:W-:Y:S02]  /*5aa0*/  FFMA.FTZ R174, R5, c[0x0][0x2d0], -R163.reuse ;  /* 0x0000b40005ae7a23 */ /* 0x100fe400000108a3 */
[--C-:B------:R-:W-:Y:S02]  /*5ab0*/  FFMA.FTZ R175, R8, c[0x0][0x2d0], -R163.reuse ;  /* 0x0000b40008af7a23 */ /* 0x100fe400000108a3 */
[--C-:B------:R-:W-:Y:S01]  /*5ac0*/  FFMA.FTZ R214, R9, c[0x0][0x2d0], -R163.reuse ;  /* 0x0000b40009d67a23 */ /* 0x100fe200000108a3 */
[----:B------:R-:W2:Y:S01]  /*5ad0*/  LDSM.16.MT88.4 R140, [R133+0x100] ;  /* 0x00010000858c783b */ /* 0x000ea20000004200 */
[--C-:B------:R-:W-:Y:S01]  /*5ae0*/  FFMA.FTZ R215, R6, c[0x0][0x2d0], -R162.reuse ;  /* 0x0000b40006d77a23 */ /* 0x100fe200000108a2 */
[----:B------:R-:W3:Y:S01]  /*5af0*/  MUFU.EX2 R0, R0 ;  /* 0x0000000000007308 */ /* 0x000ee20000000800 */
[--C-:B------:R-:W-:Y:S02]  /*5b00*/  FFMA.FTZ R216, R7, c[0x0][0x2d0], -R162.reuse ;  /* 0x0000b40007d87a23 */ /* 0x100fe400000108a2 */
[--C-:B------:R-:W-:Y:S02]  /*5b10*/  FFMA.FTZ R217, R10, c[0x0][0x2d0], -R162.reuse ;  /* 0x0000b4000ad97a23 */ /* 0x100fe400000108a2 */
[--C-:B------:R-:W-:Y:S01]  /*5b20*/  FFMA.FTZ R218, R11, c[0x0][0x2d0], -R162.reuse ;  /* 0x0000b4000bda7a23 */ /* 0x100fe200000108a2 */
[----:B------:R-:W-:Y:S01]  /*5b30*/  LDSM.16.MT88.4 R152, [R133+0x2900] ;  /* 0x002900008598783b */ /* 0x000fe20000004200 */
[--C-:B------:R-:W-:Y:S02]  /*5b40*/  FFMA.FTZ R219, R12, c[0x0][0x2d0], -R163.reuse ;  /* 0x0000b4000cdb7a23 */ /* 0x100fe400000108a3 */
[--C-:B------:R-:W-:Y:S01]  /*5b50*/  FFMA.FTZ R220, R13, c[0x0][0x2d0], -R163.reuse ;  /* 0x0000b4000ddc7a23 */ /* 0x100fe200000108a3 */
[----:B------:R-:W-:Y:S01]  /*5b60*/  MUFU.EX2 R173, R173 ;  /* 0x000000ad00ad7308 */ /* 0x000fe20000000800 */
[--C-:B------:R-:W-:Y:S02]  /*5b70*/  FFMA.FTZ R221, R14, c[0x0][0x2d0], -R162.reuse ;  /* 0x0000b4000edd7a23 */ /* 0x100fe400000108a2 */
[--C-:B------:R-:W-:Y:S01]  /*5b80*/  FFMA.FTZ R222, R15, c[0x0][0x2d0], -R162.reuse ;  /* 0x0000b4000fde7a23 */ /* 0x100fe200000108a2 */
[----:B------:R-:W-:Y:S01]  /*5b90*/  LDSM.16.MT88.4 R168, [R133+0x5900] ;  /* 0x0059000085a8783b */ /* 0x000fe20000004200 */
[C---:B-1----:R-:W-:Y:S02]  /*5ba0*/  FMUL.FTZ R4, R2.reuse, R128 ;  /* 0x0000008002047220 */ /* 0x042fe40000410000 */
[C---:B------:R-:W-:Y:S02]  /*5bb0*/  FMUL.FTZ R5, R2.reuse, R129 ;  /* 0x0000008102057220 */ /* 0x040fe40000410000 */
[C---:B------:R-:W-:Y:S01]  /*5bc0*/  FMUL.FTZ R8, R2.reuse, R124 ;  /* 0x0000007c02087220 */ /* 0x040fe20000410000 */
[----:B------:R-:W1:Y:S01]  /*5bd0*/  MUFU.EX2 R174, R174 ;  /* 0x000000ae00ae7308 */ /* 0x000e620000000800 */
[C---:B------:R-:W-:Y:S02]  /*5be0*/  FMUL.FTZ R9, R2.reuse, R125 ;  /* 0x0000007d02097220 */ /* 0x040fe40000410000 */
[----:B------:R-:W-:Y:S02]  /*5bf0*/  FMUL.FTZ R36, R2, R36 ;  /* 0x0000002402247220 */ /* 0x000fe40000410000 */
[C---:B---3--:R-:W-:Y:S02]  /*5c00*/  FMUL.FTZ R6, R0.reuse, R130 ;  /* 0x0000008200067220 */ /* 0x048fe40000410000 */
[C---:B------:R-:W-:Y:S02]  /*5c10*/  FMUL.FTZ R7, R0.reuse, R131 ;  /* 0x0000008300077220 */ /* 0x040fe40000410000 */
[C---:B------:R-:W-:Y:S01]  /*5c20*/  FMUL.FTZ R10, R0.reuse, R126 ;  /* 0x0000007e000a7220 */ /* 0x040fe20000410000 */
[----:B------:R-:W-:Y:S01]  /*5c30*/  MUFU.EX2 R175, R175 ;  /* 0x000000af00af7308 */ /* 0x000fe20000000800 */
[----:B------:R-:W-:Y:S02]  /*5c40*/  FMUL.FTZ R11, R0, R127 ;  /* 0x0000007f000b7220 */ /* 0x000fe40000410000 */
[----:B------:R-:W3:Y:S01]  /*5c50*/  LDSM.16.MT88.4 R124, [R135+UR4+0x100] ;  /* 0x00010004877c783b */ /* 0x000ee20008004200 */
[----:B------:R-:W-:Y:S02]  /*5c60*/  FMUL.FTZ R37, R2, R37 ;  /* 0x0000002502257220 */ /* 0x000fe40000410000 */
[C---:B------:R-:W-:Y:S02]  /*5c70*/  FMUL.FTZ R38, R0.reuse, R38 ;  /* 0x0000002600267220 */ /* 0x040fe40000410000 */
[----:B------:R-:W-:Y:S02]  /*5c80*/  FMUL.FTZ R39, R0, R39 ;  /* 0x0000002700277220 */ /* 0x000fe40000410000 */
[----:B------:R-:W4:Y:S01]  /*5c90*/  MUFU.EX2 R214, R214 ;  /* 0x000000d600d67308 */ /* 0x000f220000000800 */
[C---:B------:R-:W-:Y:S02]  /*5ca0*/  FMUL.FTZ R40, R2.reuse, R40 ;  /* 0x0000002802287220 */ /* 0x040fe40000410000 */
[----:B------:R-:W-:Y:S01]  /*5cb0*/  FMUL.FTZ R41, R2, R41 ;  /* 0x0000002902297220 */ /* 0x000fe20000410000 */
[----:B-1----:R-:W-:Y:S01]  /*5cc0*/  F2FP.PACK_AB R128, R174, R173 ;  /* 0x000000adae80723e */ /* 0x002fe200000000ff */
        /* <DEDUP_REMOVED lines=9> */
[----:B------:R-:W1:Y:S01]  /*5d60*/  MUFU.EX2 R216, R216 ;  /* 0x000000d800d87308 */ /* 0x000e620000000800 */
[C---:B------:R-:W-:Y:S02]  /*5d70*/  FMUL.FTZ R46, R0.reuse, R46 ;  /* 0x0000002e002e7220 */ /* 0x040fe40000410000 */
[----:B------:R-:W-:Y:S01]  /*5d80*/  FMUL.FTZ R47, R0, R47 ;  /* 0x0000002f002f7220 */ /* 0x000fe20000410000 */
[----:B----4-:R-:W-:Y:S01]  /*5d90*/  F2FP.PACK_AB R130, R214, R175 ;  /* 0x000000afd682723e */ /* 0x010fe200000000ff */
        /* <DEDUP_REMOVED lines=30> */
[C---:B------:R-:W-:Y:S05]  /*5f80*/  HMMA.16816.F32 R4, R128.reuse, R136, R4 ;  /* 0x000000888004723c */ /* 0x040fea0000001804 */
[----:B------:R-:W-:Y:S02]  /*5f90*/  FMUL.FTZ R71, R0, R71 ;  /* 0x0000004700477220 */ /* 0x000fe40000410000 */
[----:B------:R-:W-:Y:S01]  /*5fa0*/  IADD3 R136, R135, UR4, RZ ;  /* 0x0000000487887c10 */ /* 0x000fe2000fffe0ff */
[C---:B------:R-:W-:Y:S01]  /*5fb0*/  HMMA.16816.F32 R8, R128.reuse, R138, R8 ;  /* 0x0000008a8008723c */ /* 0x040fe20000001808 */
[----:B------:R-:W4:Y:S03]  /*5fc0*/  MUFU.EX2 R222, R222 ;  /* 0x000000de00de7308 */ /* 0x000f260000000800 */
[----:B------:R-:W-:Y:S01]  /*5fd0*/  IADD3 R172, R181, R136, RZ ;  /* 0x00000088b5ac7210 */ /* 0x000fe20007ffe0ff */
[C---:B------:R-:W-:Y:S02]  /*5fe0*/  FMUL.FTZ R72, R2.reuse, R72 ;  /* 0x0000004802487220 */ /* 0x040fe40000410000 */
[----:B------:R-:W-:Y:S01]  /*5ff0*/  FMUL.FTZ R73, R2, R73 ;  /* 0x0000004902497220 */ /* 0x000fe20000410000 */
[C---:B--2---:R-:W-:Y:S01]  /*6000*/  HMMA.16816.F32 R36, R128.reuse, R140, R36 ;  /* 0x0000008c8024723c */ /* 0x044fe20000001824 */
[----:B------:R-:W2:Y:S03]  /*6010*/  LDSM.16.MT88.4 R136, [R172+0x100] ;  /* 0x00010000ac88783b */ /* 0x000ea60000004200 */
[C---:B------:R-:W-:Y:S02]  /*6020*/  FMUL.FTZ R74, R0.reuse, R74 ;  /* 0x0000004a004a7220 */ /* 0x040fe40000410000 */
[----:B------:R-:W-:Y:S02]  /*6030*/  FMUL.FTZ R75, R0, R75 ;  /* 0x0000004b004b7220 */ /* 0x000fe40000410000 */
[C---:B------:R-:W-:Y:S01]  /*6040*/  HMMA.16816.F32 R40, R128.reuse, R142, R40 ;  /* 0x0000008e8028723c */ /* 0x040fe20000001828 */
[----:B------:R-:W5:Y:S03]  /*6050*/  LDSM.16.MT88.4 R140, [R176+UR4+0x2100] ;  /* 0x00210004b08c783b */ /* 0x000f660008004200 */
[C---:B------:R-:W-:Y:S02]  /*6060*/  FMUL.FTZ R76, R2.reuse, R76 ;  /* 0x0000004c024c7220 */ /* 0x040fe40000410000 */
[----:B------:R-:W-:Y:S02]  /*6070*/  FMUL.FTZ R77, R2, R77 ;  /* 0x0000004d024d7220 */ /* 0x000fe40000410000 */
[C---:B---3--:R-:W-:Y:S01]  /*6080*/  HMMA.16816.F32 R44, R128.reuse, R124, R44 ;  /* 0x0000007c802c723c */ /* 0x048fe2000000182c */
[----:B------:R-:W-:Y:S03]  /*6090*/  LDSM.16.MT88.4 R120, [R172+0x4100] ;  /* 0x00410000ac78783b */ /* 0x000fe60000004200 */
[C---:B------:R-:W-:Y:S02]  /*60a0*/  FMUL.FTZ R78, R0.reuse, R78 ;  /* 0x0000004e004e7220 */ /* 0x040fe40000410000 */
[----:B------:R-:W-:Y:S02]  /*60b0*/  FMUL.FTZ R79, R0, R79 ;  /* 0x0000004f004f7220 */ /* 0x000fe40000410000 */
[C---:B------:R-:W-:Y:S01]  /*60c0*/  HMMA.16816.F32 R48, R128.reuse, R126, R48 ;  /* 0x0000007e8030723c */ /* 0x040fe20000001830 */
[----:B------:R-:W3:Y:S03]  /*60d0*/  LDSM.16.MT88.4 R124, [R133+0x2100] ;  /* 0x00210000857c783b */ /* 0x000ee60000004200 */
[C---:B------:R-:W-:Y:S02]  /*60e0*/  FMUL.FTZ R80, R2.reuse, R80 ;  /* 0x0000005002507220 */ /* 0x040fe40000410000 */
[----:B------:R-:W-:Y:S02]  /*60f0*/  FMUL.FTZ R81, R2, R81 ;  /* 0x0000005102517220 */ /* 0x000fe40000410000 */
[C---:B------:R-:W-:Y:S01]  /*6100*/  FMUL.FTZ R82, R0.reuse, R82 ;  /* 0x0000005200527220 */ /* 0x040fe20000410000 */
[----:B------:R-:W-:Y:S03]  /*6110*/  LDSM.16.MT88.4 R144, [R172+0x900] ;  /* 0x00090000ac90783b */ /* 0x000fe60000004200 */
[----:B------:R-:W-:Y:S02]  /*6120*/  FMUL.FTZ R83, R0, R83 ;  /* 0x0000005300537220 */ /* 0x000fe40000410000 */
[C---:B------:R-:W-:Y:S02]  /*6130*/  FMUL.FTZ R84, R2.reuse, R84 ;  /* 0x0000005402547220 */ /* 0x040fe40000410000 */
[----:B------:R-:W-:Y:S01]  /*6140*/  FMUL.FTZ R85, R2, R85 ;  /* 0x0000005502557220 */ /* 0x000fe20000410000 */
[C---:B--2---:R-:W-:Y:S03]  /*6150*/  HMMA.16816.F32 R52, R128.reuse, R136, R52 ;  /* 0x000000888034723c */ /* 0x044fe60000001834 */
[C---:B------:R-:W-:Y:S02]  /*6160*/  FMUL.FTZ R86, R0.reuse, R86 ;  /* 0x0000005600567220 */ /* 0x040fe40000410000 */
[----:B------:R-:W-:Y:S02]  /*6170*/  FMUL.FTZ R87, R0, R87 ;  /* 0x0000005700577220 */ /* 0x000fe40000410000 */
[C---:B------:R-:W-:Y:S01]  /*6180*/  FMUL.FTZ R88, R2.reuse, R88 ;  /* 0x0000005802587220 */ /* 0x040fe20000410000 */
[C---:B------:R-:W-:Y:S01]  /*6190*/  HMMA.16816.F32 R56, R128.reuse, R138, R56 ;  /* 0x0000008a8038723c */ /* 0x040fe20000001838 */
[----:B------:R-:W2:Y:S03]  /*61a0*/  LDSM.16.MT88.4 R136, [R135+UR4+0x2100] ;  /* 0x002100048788783b */ /* 0x000ea60008004200 */
[----:B------:R-:W-:Y:S02]  /*61b0*/  FMUL.FTZ R89, R2, R89 ;  /* 0x0000005902597220 */ /* 0x000fe40000410000 */
[C---:B------:R-:W-:Y:S02]  /*61c0*/  FMUL.FTZ R90, R0.reuse, R90 ;  /* 0x0000005a005a7220 */ /* 0x040fe40000410000 */
[C---:B-----5:R-:W-:Y:S04]  /*61d0*/  HMMA.16816.F32 R60, R128.reuse, R140, R60 ;  /* 0x0000008c803c723c */ /* 0x060fe8000000183c */
[----:B------:R-:W-:Y:S02]  /*61e0*/  FMUL.FTZ R91, R0, R91 ;  /* 0x0000005b005b7220 */ /* 0x000fe40000410000 */
[C---:B------:R-:W-:Y:S02]  /*61f0*/  FMUL.FTZ R92, R2.reuse, R92 ;  /* 0x0000005c025c7220 */ /* 0x040fe40000410000 */
[C---:B------:R-:W-:Y:S01]  /*6200*/  HMMA.16816.F32 R64, R128.reuse, R142, R64 ;  /* 0x0000008e8040723c */ /* 0x040fe20000001840 */
[----:B------:R-:W5:Y:S03]  /*6210*/  LDSM.16.MT88.4 R140, [R172+0x2100] ;  /* 0x00210000ac8c783b */ /* 0x000f660000004200 */
[----:B------:R-:W-:Y:S02]  /*6220*/  FMUL.FTZ R93, R2, R93 ;  /* 0x0000005d025d7220 */ /* 0x000fe40000410000 */
[C---:B------:R-:W-:Y:S02]  /*6230*/  FMUL.FTZ R94, R0.reuse, R94 ;  /* 0x0000005e005e7220 */ /* 0x040fe40000410000 */
[C---:B---3--:R-:W-:Y:S04]  /*6240*/  HMMA.16816.F32 R68, R128.reuse, R124, R68 ;  /* 0x0000007c8044723c */ /* 0x048fe80000001844 */
[----:B------:R-:W-:Y:S02]  /*6250*/  FMUL.FTZ R95, R0, R95 ;  /* 0x0000005f005f7220 */ /* 0x000fe40000410000 */
[C---:B------:R-:W-:Y:S02]  /*6260*/  FMUL.FTZ R96, R2.reuse, R96 ;  /* 0x0000006002607220 */ /* 0x040fe40000410000 */
[C---:B------:R-:W-:Y:S01]  /*6270*/  HMMA.16816.F32 R72, R128.reuse, R126, R72 ;  /* 0x0000007e8048723c */ /* 0x040fe20000001848 */
[----:B------:R-:W3:Y:S03]  /*6280*/  LDSM.16.MT88.4 R124, [R176+UR4+0x4100] ;  /* 0x00410004b07c783b */ /* 0x000ee60008004200 */
        /* <DEDUP_REMOVED lines=8> */
[----:B------:R-:W2:Y:S03]  /*6310*/  LDSM.16.MT88.4 R136, [R133+0x4100] ;  /* 0x004100008588783b */ /* 0x000ea60000004200 */
[----:B------:R-:W-:Y:S02]  /*6320*/  FMUL.FTZ R103, R0, R103 ;  /* 0x0000006700677220 */ /* 0x000fe40000410000 */
[C---:B------:R-:W-:Y:S02]  /*6330*/  FMUL.FTZ R104, R2.reuse, R104 ;  /* 0x0000006802687220 */ /* 0x040fe40000410000 */
[C---:B-----5:R-:W-:Y:S04]  /*6340*/  HMMA.16816.F32 R84, R128.reuse, R140, R84 ;  /* 0x0000008c8054723c */ /* 0x060fe80000001854 */
[----:B------:R-:W-:Y:S02]  /*6350*/  FMUL.FTZ R105, R2, R105 ;  /* 0x0000006902697220 */ /* 0x000fe40000410000 */
[C---:B------:R-:W-:Y:S02]  /*6360*/  FMUL.FTZ R106, R0.reuse, R106 ;  /* 0x0000006a006a7220 */ /* 0x040fe40000410000 */
[C---:B------:R-:W-:Y:S01]  /*6370*/  HMMA.16816.F32 R88, R128.reuse, R142, R88 ;  /* 0x0000008e8058723c */ /* 0x040fe20000001858 */
[----:B------:R-:W5:Y:S03]  /*6380*/  LDSM.16.MT88.4 R140, [R135+UR4+0x4100] ;  /* 0x00410004878c783b */ /* 0x000f660008004200 */
[----:B------:R-:W-:Y:S02]  /*6390*/  FMUL.FTZ R107, R0, R107 ;  /* 0x0000006b006b7220 */ /* 0x000fe40000410000 */
[--C-:B------:R-:W-:Y:S02]  /*63a0*/  FFMA.FTZ R223, R16, c[0x0][0x2d0], -R163.reuse ;  /* 0x0000b40010df7a23 */ /* 0x100fe400000108a3 */
[C---:B---3--:R-:W-:Y:S04]  /*63b0*/  HMMA.16816.F32 R92, R128.reuse, R124, R92 ;  /* 0x0000007c805c723c */ /* 0x048fe8000000185c */
[--C-:B------:R-:W-:Y:S01]  /*63c0*/  FFMA.FTZ R224, R17, c[0x0][0x2d0], -R163.reuse ;  /* 0x0000b40011e07a23 */ /* 0x100fe200000108a3 */
[----:B------:R-:W-:Y:S01]  /*63d0*/  MUFU.EX2 R223, R223 ;  /* 0x000000df00df7308 */ /* 0x000fe20000000800 */
[--C-:B------:R-:W-:Y:S02]  /*63e0*/  FFMA.FTZ R225, R18, c[0x0][0x2d0], -R162.reuse ;  /* 0x0000b40012e17a23 */ /* 0x100fe400000108a2 */
[C---:B------:R-:W-:Y:S01]  /*63f0*/  HMMA.16816.F32 R96, R128.reuse, R126, R96 ;  /* 0x0000007e8060723c */ /* 0x040fe20000001860 */
[----:B------:R-:W3:Y:S03]  /*6400*/  LDSM.16.MT88.4 R124, [R176+UR4+0x900] ;  /* 0x00090004b07c783b */ /* 0x000ee60008004200 */
[--C-:B------:R-:W-:Y:S02]  /*6410*/  FFMA.FTZ R226, R19, c[0x0][0x2d0], -R162.reuse ;  /* 0x0000b40013e27a23 */ /* 0x100fe400000108a2 */
[C---:B------:R-:W-:Y:S01]  /*6420*/  FMUL.FTZ R108, R2.reuse, R108 ;  /* 0x0000006c026c7220 */ /* 0x040fe20000410000 */
[----:B------:R-:W5:Y:S01]  /*6430*/  MUFU.EX2 R224, R224 ;  /* 0x000000e000e07308 */ /* 0x000f620000000800 */
[----:B------:R-:W-:Y:S01]  /*6440*/  FMUL.FTZ R109, R2, R109 ;  /* 0x0000006d026d7220 */ /* 0x000fe20000410000 */
[C---:B--2---:R-:W-:Y:S03]  /*6450*/  HMMA.16816.F32 R12, R128.reuse, R136, R12 ;  /* 0x00000088800c723c */ /* 0x044fe6000000180c */
[C---:B------:R-:W-:Y:S02]  /*6460*/  FMUL.FTZ R110, R0.reuse, R110 ;  /* 0x0000006e006e7220 */ /* 0x040fe40000410000 */
[----:B------:R-:W-:Y:S02]  /*6470*/  FMUL.FTZ R111, R0, R111 ;  /* 0x0000006f006f7220 */ /* 0x000fe40000410000 */
[C---:B------:R-:W-:Y:S01]  /*6480*/  FMUL.FTZ R16, R2.reuse, R116 ;  /* 0x0000007402107220 */ /* 0x040fe20000410000 */
[C---:B------:R-:W-:Y:S01]  /*6490*/  HMMA.16816.F32 R100, R128.reuse, R138, R100 ;  /* 0x0000008a8064723c */ /* 0x040fe20000001864 */
[----:B------:R-:W2:Y:S01]  /*64a0*/  LDSM.16.MT88.4 R136, [R133+0x900] ;  /* 0x000900008588783b */ /* 0x000ea20000004200 */
[----:B------:R-:W-:Y:S02]  /*64b0*/  MUFU.EX2 R225, R225 ;  /* 0x000000e100e17308 */ /* 0x000fe40000000800 */
[----:B------:R-:W-:Y:S01]  /*64c0*/  FMUL.FTZ R17, R2, R117 ;  /* 0x0000007502117220 */ /* 0x000fe20000410000 */
[----:B-1----:R-:W-:Y:S01]  /*64d0*/  F2FP.PACK_AB R116, R220, R219 ;  /* 0x000000dbdc74723e */ /* 0x002fe200000000ff */
[----:B------:R-:W-:Y:S01]  /*64e0*/  FMUL.FTZ R18, R0, R118 ;  /* 0x0000007600127220 */ /* 0x000fe20000410000 */
[----:B----4-:R-:W-:Y:S01]  /*64f0*/  F2FP.PACK_AB R117, R222, R221 ;  /* 0x000000ddde75723e */ /* 0x010fe200000000ff */
[C---:B-----5:R-:W-:Y:S04]  /*6500*/  HMMA.16816.F32 R104, R128.reuse, R140, R104 ;  /* 0x0000008c8068723c */ /* 0x060fe80000001868 */
[----:B------:R-:W1:Y:S01]  /*6510*/  MUFU.EX2 R226, R226 ;  /* 0x000000e200e27308 */ /* 0x000e620000000800 */
[----:B------:R-:W-:Y:S01]  /*6520*/  FMUL.FTZ R19, R0, R119 ;  /* 0x0000007700137220 */ /* 0x000fe20000410000 */
[----:B------:R-:W-:Y:S01]  /*6530*/  F2FP.PACK_AB R118, R224, R223 ;  /* 0x000000dfe076723e */ /* 0x000fe200000000ff */
[C---:B------:R-:W-:Y:S01]  /*6540*/  FMUL.FTZ R112, R2.reuse, R112 ;  /* 0x0000007002707220 */ /* 0x040fe20000410000 */
[C---:B------:R-:W-:Y:S01]  /*6550*/  HMMA.16816.F32 R108, R128.reuse, R142, R108 ;  /* 0x0000008e806c723c */ /* 0x040fe2000000186c */
[----:B------:R-:W4:Y:S03]  /*6560*/  LDSM.16.MT88.4 R140, [R135+UR4+0x900] ;  /* 0x00090004878c783b */ /* 0x000f260008004200 */
[----:B------:R-:W-:Y:S02]  /*6570*/  FMUL.FTZ R113, R2, R113 ;  /* 0x0000007102717220 */ /* 0x000fe40000410000 */
[C---:B------:R-:W-:Y:S02]  /*6580*/  FMUL.FTZ R114, R0.reuse, R114 ;  /* 0x0000007200727220 */ /* 0x040fe40000410000 */
[C---:B------:R-:W-:Y:S04]  /*6590*/  HMMA.16816.F32 R16, R128.reuse, R120, R16 ;  /* 0x000000788010723c */ /* 0x040fe80000001810 */
[----:B------:R-:W-:Y:S02]  /*65a0*/  FMUL.FTZ R115, R0, R115 ;  /* 0x0000007300737220 */ /* 0x000fe40000410000 */
[--C-:B------:R-:W-:Y:S02]  /*65b0*/  FFMA.FTZ R227, R20, c[0x0][0x2d0], -R163.reuse ;  /* 0x0000b40014e37a23 */ /* 0x100fe400000108a3 */
[--C-:B------:R-:W-:Y:S03]  /*65c0*/  FFMA.FTZ R228, R21, c[0x0][0x2d0], -R163.reuse ;  /* 0x0000b40015e47a23 */ /* 0x100fe600000108a3 */
[----:B------:R-:W-:Y:S01]  /*65d0*/  HMMA.16816.F32 R112, R128, R122, R112 ;  /* 0x0000007a8070723c */ /* 0x000fe20000001870 */
[----:B------:R-:W5:Y:S01]  /*65e0*/  LDSM.16.MT88.4 R120, [R172+0x2900] ;  /* 0x00290000ac78783b */ /* 0x000f620000004200 */
[----:B------:R-:W-:Y:S01]  /*65f0*/  MUFU.EX2 R227, R227 ;  /* 0x000000e300e37308 */ /* 0x000fe20000000800 */
[----:B-1----:R-:W-:Y:S01]  /*6600*/  F2FP.PACK_AB R119, R226, R225 ;  /* 0x000000e1e277723e */ /* 0x002fe200000000ff */
[--C-:B------:R-:W-:Y:S02]  /*6610*/  FFMA.FTZ R229, R22, c[0x0][0x2d0], -R162.reuse ;  /* 0x0000b40016e57a23 */ /* 0x100fe400000108a2 */
[--C-:B------:R-:W-:Y:S02]  /*6620*/  FFMA.FTZ R230, R23, c[0x0][0x2d0], -R162.reuse ;  /* 0x0000b40017e67a23 */ /* 0x100fe400000108a2 */
[--C-:B------:R-:W-:Y:S01]  /*6630*/  FFMA.FTZ R231, R24, c[0x0][0x2d0], -R163.reuse ;  /* 0x0000b40018e77a23 */ /* 0x100fe200000108a3 */
[----:B------:R-:W-:Y:S01]  /*6640*/  LDSM.16.MT88.4 R128, [R133+0x4900] ;  /* 0x004900008580783b */ /* 0x000fe20000004200 */
[C---:B---3--:R-:W-:Y:S02]  /*6650*/  HMMA.16816.F32 R4, R116.reuse, R124, R4 ;  /* 0x0000007c7404723c */ /* 0x048fe40000001804 */
[----:B------:R-:W1:Y:S03]  /*6660*/  MUFU.EX2 R228, R228 ;  /* 0x000000e400e47308 */ /* 0x000e660000000800 */
[--C-:B------:R-:W-:Y:S02]  /*6670*/  FFMA.FTZ R232, R25, c[0x0][0x2d0], -R163.reuse ;  /* 0x0000b40019e87a23 */ /* 0x100fe400000108a3 */
[--C-:B------:R-:W-:Y:S01]  /*6680*/  FFMA.FTZ R233, R26, c[0x0][0x2d0], -R162.reuse ;  /* 0x0000b4001ae97a23 */ /* 0x100fe200000108a2 */
[C---:B------:R-:W-:Y:S01]  /*6690*/  HMMA.16816.F32 R8, R116.reuse, R126, R8 ;  /* 0x0000007e7408723c */ /* 0x040fe20000001808 */
[----:B------:R-:W3:Y:S03]  /*66a0*/  LDSM.16.MT88.4 R124, [R176+UR4+0x4900] ;  /* 0x00490004b07c783b */ /* 0x000ee60008004200 */
[--C-:B------:R-:W-:Y:S01]  /*66b0*/  FFMA.FTZ R234, R27, c[0x0][0x2d0], -R162.reuse ;  /* 0x0000b4001bea7a23 */ /* 0x100fe200000108a2 */
[----:B------:R-:W-:Y:S01]  /*66c0*/  MUFU.EX2 R229, R229 ;  /* 0x000000e500e57308 */ /* 0x000fe20000000800 */
[--C-:B------:R-:W-:Y:S02]  /*66d0*/  FFMA.FTZ R235, R28, c[0x0][0x2d0], -R163.reuse ;  /* 0x0000b4001ceb7a23 */ /* 0x100fe400000108a3 */
[C---:B--2---:R-:W-:Y:S04]  /*66e0*/  HMMA.16816.F32 R36, R116.reuse, R136, R36 ;  /* 0x000000887424723c */ /* 0x044fe80000001824 */
[--C-:B------:R-:W-:Y:S02]  /*66f0*/  FFMA.FTZ R236, R29, c[0x0][0x2d0], -R163.reuse ;  /* 0x0000b4001dec7a23 */ /* 0x100fe400000108a3 */
[--C-:B------:R-:W-:Y:S01]  /*6700*/  FFMA.FTZ R237, R30, c[0x0][0x2d0], -R162.reuse ;  /* 0x0000b4001eed7a23 */ /* 0x100fe200000108a2 */
[----:B------:R-:W2:Y:S01]  /*6710*/  MUFU.EX2 R230, R230 ;  /* 0x000000e600e67308 */ /* 0x000ea20000000800 */
[C---:B------:R-:W-:Y:S01]  /*6720*/  HMMA.16816.F32 R40, R116.reuse, R138, R40 ;  /* 0x0000008a7428723c */ /* 0x040fe20000001828 */
[----:B------:R-:W1:Y:S03]  /*6730*/  LDSM.16.MT88.4 R136, [R135+UR4+0x4900] ;  /* 0x004900048788783b */ /* 0x000e660008004200 */
[--C-:B------:R-:W-:Y:S02]  /*6740*/  FFMA.FTZ R238, R31, c[0x0][0x2d0], -R162.reuse ;  /* 0x0000b4001fee7a23 */ /* 0x100fe400000108a2 */
[--C-:B------:R-:W-:Y:S02]  /*6750*/  FFMA.FTZ R239, R32, c[0x0][0x2d0], -R163.reuse ;  /* 0x0000b40020ef7a23 */ /* 0x100fe400000108a3 */
[C---:B----4-:R-:W-:Y:S01]  /*6760*/  HMMA.16816.F32 R44, R116.reuse, R140, R44 ;  /* 0x0000008c742c723c */ /* 0x050fe2000000182c */
[----:B------:R-:W-:Y:S03]  /*6770*/  MUFU.EX2 R231, R231 ;  /* 0x000000e700e77308 */ /* 0x000fe60000000800 */
[----:B------:R-:W-:Y:S02]  /*6780*/  FFMA.FTZ R163, R33, c[0x0][0x2d0], -R163 ;  /* 0x0000b40021a37a23 */ /* 0x000fe400000108a3 */
[--C-:B------:R-:W-:Y:S02]  /*6790*/  FFMA.FTZ R241, R34, c[0x0][0x2d0], -R162.reuse ;  /* 0x0000b40022f17a23 */ /* 0x100fe400000108a2 */
[C---:B------:R-:W-:Y:S01]  /*67a0*/  HMMA.16816.F32 R48, R116.reuse, R142, R48 ;  /* 0x0000008e7430723c */ /* 0x040fe20000001830 */
[----:B------:R-:W-:Y:S02]  /*67b0*/  LDSM.16.MT88.4 R140, [R133+0x1100] ;  /* 0x00110000858c783b */ /* 0x000fe40000004200 */
[----:B------:R-:W-:Y:S01]  /*67c0*/  MUFU.EX2 R240, R163 ;  /* 0x000000a300f07308 */ /* 0x000fe20000000800 */
[----:B------:R-:W-:Y:S02]  /*67d0*/  FFMA.FTZ R162, R35, c[0x0][0x2d0], -R162 ;  /* 0x0000b40023a27a23 */ /* 0x000fe400000108a2 */
[----:B------:R-:W-:Y:S02]  /*67e0*/  FFMA.FTZ R173, R2, R213, R173 ;  /* 0x000000d502ad7223 */ /* 0x000fe400000100ad */
[C---:B------:R-:W-:Y:S04]  /*67f0*/  HMMA.16816.F32 R52, R116.reuse, R144, R52 ;  /* 0x000000907434723c */ /* 0x040fe80000001834 */
[----:B------:R-:W-:Y:S01]  /*6800*/  FFMA.FTZ R215, R0, R211, R215 ;  /* 0x000000d300d77223 */ /* 0x000fe200000100d7 */
[----:B------:R4:W-:Y:S01]  /*6810*/  MUFU.EX2 R242, R162 ;  /* 0x000000a200f27308 */ /* 0x0009e20000000800 */
[----:B------:R-:W-:Y:S01]  /*6820*/  IADD3 R0, R212, -0x2, RZ ;  /* 0xfffffffed4007810 */ /* 0x000fe20007ffe0ff */
[----:B------:R-:W-:Y:S01]  /*6830*/  FADD.FTZ R174, R174, R173 ;  /* 0x000000adaeae7221 */ /* 0x000fe20000010000 */
[C---:B------:R-:W-:Y:S01]  /*6840*/  HMMA.16816.F32 R56, R116.reuse, R146, R56 ;  /* 0x000000927438723c */ /* 0x040fe20000001838 */
[----:B------:R-:W-:Y:S02]  /*6850*/  LDSM.16.MT88.4 R144, [R135+UR4+0x1100] ;  /* 0x001100048790783b */ /* 0x000fe40008004200 */
[----:B------:R-:W-:Y:S01]  /*6860*/  ISETP.GE.AND P0, PT, R0, R189, PT ;  /* 0x000000bd0000720c */ /* 0x000fe20003f06270 */
[----:B------:R-:W-:Y:S02]  /*6870*/  FADD.FTZ R216, R216, R215 ;  /* 0x000000d7d8d87221 */ /* 0x000fe40000010000 */
[----:B------:R-:W-:Y:S01]  /*6880*/  FADD.FTZ R175, R175, R174 ;  /* 0x000000aeafaf7221 */ /* 0x000fe20000010000 */
[----:B------:R-:W1:Y:S01]  /*6890*/  MUFU.EX2 R232, R232 ;  /* 0x000000e800e87308 */ /* 0x000e620000000800 */
[C---:B------:R-:W-:Y:S04]  /*68a0*/  HMMA.16816.F32 R60, R116.reuse, R148, R60 ;  /* 0x00000094743c723c */ /* 0x040fe8000000183c */
[----:B------:R-:W-:Y:S02]  /*68b0*/  FADD.FTZ R217, R217, R216 ;  /* 0x000000d8d9d97221 */ /* 0x000fe40000010000 */
[----:B------:R-:W-:Y:S02]  /*68c0*/  FADD.FTZ R214, R214, R175 ;  /* 0x000000afd6d67221 */ /* 0x000fe40000010000 */
[C---:B------:R-:W-:Y:S01]  /*68d0*/  HMMA.16816.F32 R64, R116.reuse, R150, R64 ;  /* 0x000000967440723c */ /* 0x040fe20000001840 */
[----:B------:R-:W-:Y:S01]  /*68e0*/  LDSM.16.MT88.4 R148, [R172+0x1900] ;  /* 0x00190000ac94783b */ /* 0x000fe20000004200 */
[----:B------:R-:W-:Y:S02]  /*68f0*/  MUFU.EX2 R233, R233 ;  /* 0x000000e900e97308 */ /* 0x000fe40000000800 */
[----:B------:R-:W-:Y:S02]  /*6900*/  FADD.FTZ R218, R218, R217 ;  /* 0x000000d9dada7221 */ /* 0x000fe40000010000 */
[----:B------:R-:W-:Y:S02]  /*6910*/  FADD.FTZ R219, R219, R214 ;  /* 0x000000d6dbdb7221 */ /* 0x000fe40000010000 */
[C---:B------:R-:W-:Y:S01]  /*6920*/  HMMA.16816.F32 R68, R116.reuse, R152, R68 ;  /* 0x000000987444723c */ /* 0x040fe20000001844 */
[----:B----4-:R-:W-:Y:S03]  /*6930*/  LDSM.16.MT88.4 R160, [R172+0x3900] ;  /* 0x00390000aca0783b */ /* 0x010fe60000004200 */
[----:B------:R-:W4:Y:S01]  /*6940*/  MUFU.EX2 R234, R234 ;  /* 0x000000ea00ea7308 */ /* 0x000f220000000800 */
[----:B------:R-:W-:Y:S02]  /*6950*/  FADD.FTZ R221, R221, R218 ;  /* 0x000000dadddd7221 */ /* 0x000fe40000010000 */
[----:B------:R-:W-:Y:S01]  /*6960*/  FADD.FTZ R220, R220, R219 ;  /* 0x000000dbdcdc7221 */ /* 0x000fe20000010000 */
[C---:B------:R-:W-:Y:S01]  /*6970*/  HMMA.16816.F32 R72, R116.reuse, R154, R72 ;  /* 0x0000009a7448723c */ /* 0x040fe20000001848 */
[----:B------:R-:W-:Y:S03]  /*6980*/  LDSM.16.MT88.4 R152, [R176+UR4+0x3900] ;  /* 0x00390004b098783b */ /* 0x000fe60008004200 */
[----:B------:R-:W-:Y:S02]  /*6990*/  FADD.FTZ R222, R222, R221 ;  /* 0x000000dddede7221 */ /* 0x000fe40000010000 */
[----:B------:R-:W-:Y:S01]  /*69a0*/  MUFU.EX2 R235, R235 ;  /* 0x000000eb00eb7308 */ /* 0x000fe20000000800 */
[----:B------:R-:W-:Y:S01]  /*69b0*/  FADD.FTZ R223, R223, R220 ;  /* 0x000000dcdfdf7221 */ /* 0x000fe20000010000 */
[C---:B------:R-:W-:Y:S04]  /*69c0*/  HMMA.16816.F32 R76, R116.reuse, R156, R76 ;  /* 0x0000009c744c723c */ /* 0x040fe8000000184c */
[----:B------:R-:W-:Y:S02]  /*69d0*/  FADD.FTZ R225, R225, R222 ;  /* 0x000000dee1e17221 */ /* 0x000fe40000010000 */
[----:B------:R-:W-:Y:S02]  /*69e0*/  FADD.FTZ R224, R224, R223 ;  /* 0x000000dfe0e07221 */ /* 0x000fe40000010000 */
[C---:B------:R-:W-:Y:S01]  /*69f0*/  HMMA.16816.F32 R80, R116.reuse, R158, R80 ;  /* 0x0000009e7450723c */ /* 0x040fe20000001850 */
[----:B------:R-:W-:Y:S01]  /*6a00*/  LDSM.16.MT88.4 R156, [R135+UR4+0x3900] ;  /* 0x00390004879c783b */ /* 0x000fe20008004200 */
[----:B------:R-:W1:Y:S02]  /*6a10*/  MUFU.EX2 R236, R236 ;  /* 0x000000ec00ec7308 */ /* 0x000e640000000800 */
[----:B------:R-:W-:Y:S04]  /*6a20*/  FADD.FTZ R226, R226, R225 ;  /* 0x000000e1e2e27221 */ /* 0x000fe80000010000 */
[C---:B-----5:R-:W-:Y:S04]  /*6a30*/  HMMA.16816.F32 R84, R116.reuse, R120, R84 ;  /* 0x000000787454723c */ /* 0x060fe80000001854 */
[----:B------:R-:W-:Y:S04]  /*6a40*/  MUFU.EX2 R237, R237 ;  /* 0x000000ed00ed7308 */ /* 0x000fe80000000800 */
[C---:B------:R-:W-:Y:S01]  /*6a50*/  HMMA.16816.F32 R88, R116.reuse, R122, R88 ;  /* 0x0000007a7458723c */ /* 0x040fe20000001858 */
[----:B------:R-:W5:Y:S05]  /*6a60*/  LDSM.16.MT88.4 R120, [R172+0x4900] ;  /* 0x00490000ac78783b */ /* 0x000f6a0000004200 */
[----:B------:R-:W1:Y:S02]  /*6a70*/  MUFU.EX2 R238, R238 ;  /* 0x000000ee00ee7308 */ /* 0x000e640000000800 */
[C---:B---3--:R-:W-:Y:S08]  /*6a80*/  HMMA.16816.F32 R92, R116.reuse, R124, R92 ;  /* 0x0000007c745c723c */ /* 0x048ff0000000185c */
[C---:B------:R-:W-:Y:S01]  /*6a90*/  HMMA.16816.F32 R96, R116.reuse, R126, R96 ;  /* 0x0000007e7460723c */ /* 0x040fe20000001860 */
[----:B------:R-:W3:Y:S01]  /*6aa0*/  LDSM.16.MT88.4 R124, [R176+UR4+0x1100] ;  /* 0x00110004b07c783b */ /* 0x000ee20008004200 */
[----:B------:R-:W2:Y:S06]  /*6ab0*/  MUFU.EX2 R239, R239 ;  /* 0x000000ef00ef7308 */ /* 0x000eac0000000800 */
[C---:B------:R-:W-:Y:S04]  /*6ac0*/  HMMA.16816.F32 R12, R116.reuse, R128, R12 ;  /* 0x00000080740c723c */ /* 0x040fe8000000180c */
[----:B------:R-:W2:Y:S04]  /*6ad0*/  MUFU.EX2 R241, R241 ;  /* 0x000000f100f17308 */ /* 0x000ea80000000800 */
[C---:B------:R-:W-:Y:S01]  /*6ae0*/  HMMA.16816.F32 R100, R116.reuse, R130, R100 ;  /* 0x000000827464723c */ /* 0x040fe20000001864 */
[----:B------:R-:W2:Y:S07]  /*6af0*/  LDSM.16.MT88.4 R128, [R172+0x1100] ;  /* 0x00110000ac80783b */ /* 0x000eae0000004200 */
[C---:B-1----:R-:W-:Y:S08]  /*6b00*/  HMMA.16816.F32 R104, R116.reuse, R136, R104 ;  /* 0x000000887468723c */ /* 0x042ff00000001868 */
[C---:B------:R-:W-:Y:S01]  /*6b10*/  HMMA.16816.F32 R108, R116.reuse, R138, R108 ;  /* 0x0000008a746c723c */ /* 0x040fe2000000186c */
[----:B------:R-:W1:Y:S07]  /*6b20*/  LDSM.16.MT88.4 R136, [R176+UR4+0x3100] ;  /* 0x00310004b088783b */ /* 0x000e6e0008004200 */
[C---:B-----5:R-:W-:Y:S08]  /*6b30*/  HMMA.16816.F32 R16, R116.reuse, R120, R16 ;  /* 0x000000787410723c */ /* 0x060ff00000001810 */
[----:B------:R-:W-:Y:S01]  /*6b40*/  HMMA.16816.F32 R112, R116, R122, R112 ;  /* 0x0000007a7470723c */ /* 0x000fe20000001870 */
[----:B------:R-:W5:Y:S06]  /*6b50*/  LDSM.16.MT88.4 R120, [R133+0x3100] ;  /* 0x003100008578783b */ /* 0x000f6c0000004200 */
[----:B------:R-:W-:Y:S01]  /*6b60*/  F2FP.PACK_AB R116, R228, R227 ;  /* 0x000000e3e474723e */ /* 0x000fe200000000ff */
[----:B------:R-:W-:Y:S01]  /*6b70*/  FADD.FTZ R227, R227, R224 ;  /* 0x000000e0e3e37221 */ /* 0x000fe20000010000 */
[----:B--2---:R-:W-:Y:S03]  /*6b80*/  F2FP.PACK_AB R117, R230, R229 ;  /* 0x000000e5e675723e */ /* 0x004fe600000000ff */
        /* <DEDUP_REMOVED lines=11> */
[----:B------:R-:W2:Y:S07]  /*6c40*/  LDSM.16.MT88.4 R124, [R135+UR4+0x3100] ;  /* 0x00310004877c783b */ /* 0x000eae0008004200 */
[C---:B------:R-:W-:Y:S08]  /*6c50*/  HMMA.16816.F32 R36, R116.reuse, R140, R36 ;  /* 0x0000008c7424723c */ /* 0x040ff00000001824 */
[C---:B------:R-:W-:Y:S01]  /*6c60*/  HMMA.16816.F32 R40, R116.reuse, R142, R40 ;  /* 0x0000008e7428723c */ /* 0x040fe20000001828 */
[----:B------:R-:W-:Y:S07]  /*6c70*/  LDSM.16.MT88.4 R140, [R133+0x1900] ;  /* 0x00190000858c783b */ /* 0x000fee0000004200 */
[C---:B------:R-:W-:Y:S08]  /*6c80*/  HMMA.16816.F32 R44, R116.reuse, R144, R44 ;  /* 0x00000090742c723c */ /* 0x040ff0000000182c */
[C---:B------:R-:W-:Y:S01]  /*6c90*/  HMMA.16816.F32 R48, R116.reuse, R146, R48 ;  /* 0x000000927430723c */ /* 0x040fe20000001830 */
[----:B------:R-:W-:Y:S07]  /*6ca0*/  LDSM.16.MT88.4 R144, [R135+UR4+0x1900] ;  /* 0x001900048790783b */ /* 0x000fee0008004200 */
[C---:B------:R-:W-:Y:S08]  /*6cb0*/  HMMA.16816.F32 R52, R116.reuse, R128, R52 ;  /* 0x000000807434723c */ /* 0x040ff00000001834 */
[C---:B------:R-:W-:Y:S01]  /*6cc0*/  HMMA.16816.F32 R56, R116.reuse, R130, R56 ;  /* 0x000000827438723c */ /* 0x040fe20000001838 */
[----:B------:R-:W3:Y:S07]  /*6cd0*/  LDSM.16.MT88.4 R128, [R172+0x3100] ;  /* 0x00310000ac80783b */ /* 0x000eee0000004200 */
[C---:B-1----:R-:W-:Y:S08]  /*6ce0*/  HMMA.16816.F32 R60, R116.reuse, R136, R60 ;  /* 0x00000088743c723c */ /* 0x042ff0000000183c */
[C---:B------:R-:W-:Y:S01]  /*6cf0*/  HMMA.16816.F32 R64, R116.reuse, R138, R64 ;  /* 0x0000008a7440723c */ /* 0x040fe20000001840 */
[----:B------:R-:W1:Y:S07]  /*6d00*/  LDSM.16.MT88.4 R136, [R176+UR4+0x5100] ;  /* 0x00510004b088783b */ /* 0x000e6e0008004200 */
[C---:B-----5:R-:W-:Y:S08]  /*6d10*/  HMMA.16816.F32 R68, R116.reuse, R120, R68 ;  /* 0x000000787444723c */ /* 0x060ff00000001844 */
        /* <DEDUP_REMOVED lines=8> */
[C---:B-1----:R-:W-:Y:S07]  /*6da0*/  HMMA.16816.F32 R92, R116.reuse, R136, R92 ;  /* 0x00000088745c723c */ /* 0x042fee000000185c */
[----:B------:R-:W-:Y:S01]  /*6db0*/  F2FP.PACK_AB R136, R236, R235 ;  /* 0x000000ebec88723e */ /* 0x000fe200000000ff */
[C---:B------:R-:W-:Y:S04]  /*6dc0*/  HMMA.16816.F32 R96, R116.reuse, R138, R96 ;  /* 0x0000008a7460723c */ /* 0x040fe80000001860 */
[----:B------:R-:W-:Y:S01]  /*6dd0*/  F2FP.PACK_AB R137, R238, R237 ;  /* 0x000000edee89723e */ /* 0x000fe200000000ff */
[----:B------:R-:W-:Y:S02]  /*6de0*/  FADD.FTZ R235, R235, R232 ;  /* 0x000000e8ebeb7221 */ /* 0x000fe40000010000 */
[----:B------:R-:W-:Y:S01]  /*6df0*/  F2FP.PACK_AB R138, R240, R239 ;  /* 0x000000eff08a723e */ /* 0x000fe200000000ff */
[C---:B----4-:R-:W-:Y:S04]  /*6e00*/  HMMA.16816.F32 R12, R116.reuse, R120, R12 ;  /* 0x00000078740c723c */ /* 0x050fe8000000180c */
[----:B------:R-:W-:Y:S01]  /*6e10*/  F2FP.PACK_AB R139, R242, R241 ;  /* 0x000000f1f28b723e */ /* 0x000fe200000000ff */
[----:B------:R-:W-:Y:S02]  /*6e20*/  FADD.FTZ R237, R237, R234 ;  /* 0x000000eaeded7221 */ /* 0x000fe40000010000 */
[----:B------:R-:W-:Y:S01]  /*6e30*/  FADD.FTZ R236, R236, R235 ;  /* 0x000000ebecec7221 */ /* 0x000fe20000010000 */
[C---:B------:R-:W-:Y:S01]  /*6e40*/  HMMA.16816.F32 R100, R116.reuse, R122, R100 ;  /* 0x0000007a7464723c */ /* 0x040fe20000001864 */
[----:B------:R-:W1:Y:S03]  /*6e50*/  LDSM.16.MT88.4 R120, [R176+UR4+0x1900] ;  /* 0x00190004b078783b */ /* 0x000e660008004200 */
[----:B------:R-:W-:Y:S02]  /*6e60*/  FADD.FTZ R238, R238, R237 ;  /* 0x000000edeeee7221 */ /* 0x000fe40000010000 */
[----:B------:R-:W-:Y:S02]  /*6e70*/  FADD.FTZ R213, R239, R236 ;  /* 0x000000ecefd57221 */ /* 0x000fe40000010000 */
[C---:B--2---:R-:W-:Y:S04]  /*6e80*/  HMMA.16816.F32 R104, R116.reuse, R124, R104 ;  /* 0x0000007c7468723c */ /* 0x044fe80000001868 */
[----:B------:R-:W-:Y:S02]  /*6e90*/  FADD.FTZ R211, R241, R238 ;  /* 0x000000eef1d37221 */ /* 0x000fe40000010000 */
[----:B------:R-:W-:Y:S02]  /*6ea0*/  FADD.FTZ R213, R240, R213 ;  /* 0x000000d5f0d57221 */ /* 0x000fe40000010000 */
[C---:B------:R-:W-:Y:S04]  /*6eb0*/  HMMA.16816.F32 R108, R116.reuse, R126, R108 ;  /* 0x0000007e746c723c */ /* 0x040fe8000000186c */
[----:B------:R-:W-:Y:S04]  /*6ec0*/  FADD.FTZ R211, R242, R211 ;  /* 0x000000d3f2d37221 */ /* 0x000fe80000010000 */
[C---:B---3--:R-:W-:Y:S08]  /*6ed0*/  HMMA.16816.F32 R16, R116.reuse, R128, R16 ;  /* 0x000000807410723c */ /* 0x048ff00000001810 */
[----:B------:R-:W-:Y:S01]  /*6ee0*/  HMMA.16816.F32 R112, R116, R130, R112 ;  /* 0x000000827470723c */ /* 0x000fe20000001870 */
[----:B------:R-:W2:Y:S07]  /*6ef0*/  LDSM.16.MT88.4 R116, [R133+0x3900] ;  /* 0x003900008574783b */ /* 0x000eae0000004200 */
[C---:B-1----:R-:W-:Y:S08]  /*6f00*/  HMMA.16816.F32 R128, R136.reuse, R120, R4 ;  /* 0x000000788880723c */ /* 0x042ff00000001804 */
[C---:B------:R-:W-:Y:S08]  /*6f10*/  HMMA.16816.F32 R124, R136.reuse, R122, R8 ;  /* 0x0000007a887c723c */ /* 0x040ff00000001808 */
[C---:B------:R-:W-:Y:S08]  /*6f20*/  HMMA.16816.F32 R36, R136.reuse, R140, R36 ;  /* 0x0000008c8824723c */ /* 0x040ff00000001824 */
[C---:B------:R-:W-:Y:S01]  /*6f30*/  HMMA.16816.F32 R40, R136.reuse, R142, R40 ;  /* 0x0000008e8828723c */ /* 0x040fe20000001828 */
[----:B------:R-:W1:Y:S07]  /*6f40*/  LDSM.16.MT88.4 R140, [R135+UR4+0x5900] ;  /* 0x00590004878c783b */ /* 0x000e6e0008004200 */
[C---:B------:R-:W-:Y:S08]  /*6f50*/  HMMA.16816.F32 R44, R136.reuse, R144, R44 ;  /* 0x00000090882c723c */ /* 0x040ff0000000182c */
[C---:B------:R-:W-:Y:S01]  /*6f60*/  HMMA.16816.F32 R48, R136.reuse, R146, R48 ;  /* 0x000000928830723c */ /* 0x040fe20000001830 */
[----:B------:R-:W3:Y:S07]  /*6f70*/  LDSM.16.MT88.4 R144, [R172+0x5900] ;  /* 0x00590000ac90783b */ /* 0x000eee0000004200 */
[C---:B------:R-:W-:Y:S08]  /*6f80*/  HMMA.16816.F32 R52, R136.reuse, R148, R52 ;  /* 0x000000948834723c */ /* 0x040ff00000001834 */
[C---:B------:R-:W-:Y:S08]  /*6f90*/  HMMA.16816.F32 R56, R136.reuse, R150, R56 ;  /* 0x000000968838723c */ /* 0x040ff00000001838 */
[C---:B------:R-:W-:Y:S08]  /*6fa0*/  HMMA.16816.F32 R60, R136.reuse, R152, R60 ;  /* 0x00000098883c723c */ /* 0x040ff0000000183c */
[C---:B------:R-:W-:Y:S08]  /*6fb0*/  HMMA.16816.F32 R64, R136.reuse, R154, R64 ;  /* 0x0000009a8840723c */ /* 0x040ff00000001840 */
        /* <DEDUP_REMOVED lines=13> */
[----:B------:R-:W-:Y:S01]  /*7090*/  HMMA.16816.F32 R112, R136, R146, R112 ;  /* 0x000000928870723c */ /* 0x000fe20000001870 */
[----:B------:R-:W-:-:S07]  /*70a0*/  @!P0 BRA `(.L_x_4607) ;  /* 0x000003f000008947 */ /* 0x000fce0003800000 */
[----:B------:R-:W-:Y:S01]  /*70b0*/  ISETP.NE.AND P2, PT, R190, 0x1, PT ;  /* 0x00000001be00780c */ /* 0x000fe20003f45270 */
[----:B------:R-:W-:Y:S01]  /*70c0*/  IMAD R0, R212, 0x40, R196 ;  /* 0x00000040d4007824 */ /* 0x000fe200078e02c4 */
[----:B------:R-:W-:Y:S01]  /*70d0*/  SEL R4, RZ, 0x10, P5 ;  /* 0x00000010ff047807 */ /* 0x000fe20002800000 */
[----:B------:R-:W-:Y:S01]  /*70e0*/  IMAD.MOV.U32 R192, RZ, RZ, RZ ;  /* 0x000000ffffc07224 */ /* 0x000fe200078e00ff */
[----:B------:R-:W-:Y:S02]  /*70f0*/  SEL R2, RZ, 0x10, P4 ;  /* 0x00000010ff027807 */ /* 0x000fe40002000000 */
        /* <DEDUP_REMOVED lines=9> */
[----:B------:R-:W-:Y:S04]  /*7190*/  IMAD.MOV R0, RZ, RZ, -R5 ;  /* 0x000000ffff007224 */ /* 0x000fe800078e0a05 */
[----:B------:R-:W2:Y:S01]  /*71a0*/  @!P3 LDG.E R192, [R8.64] ;  /* 0x0000000608c0b981 */ /* 0x000ea2000c1e1900 */
[----:B------:R-:W-:Y:S04]  /*71b0*/  IMAD R193, R0, c[0x0][0x2b8], R193 ;  /* 0x0000ae0000c17a24 */ /* 0x000fe800078e02c1 */
[C---:B------:R-:W-:Y:S01]  /*71c0*/  IMAD.WIDE.U32 R6, R193.reuse, c[0x0][0x1e0], RZ ;  /* 0x00007800c1067a25 */ /* 0x040fe200078e00ff */
        /* <DEDUP_REMOVED lines=10> */
[C---:B------:R-:W-:Y:S02]  /*7270*/  LEA R14, P0, R5.reuse, c[0x0][0x1c8], 0x1 ;  /* 0x00007200050e7a11 */ /* 0x040fe400078008ff */
[----:B------:R-:W-:Y:S02]  /*7280*/  IADD3 R7, -R2, 0x10, RZ ;  /* 0x0000001002077810 */ /* 0x000fe40007ffe1ff */
[----:B------:R-:W-:Y:S01]  /*7290*/  LEA.HI.X R10, R5, c[0x0][0x1cc], R0, 0x1, P0 ;  /* 0x00007300050a7a11 */ /* 0x000fe200000f0c00 */
[----:B------:R-:W1:Y:S01]  /*72a0*/  SHFL.IDX PT, R9, R14, 0x1, 0x181f ;  /* 0x00381f000e097f89 */ /* 0x000e6200000e0000 */
[----:B------:R-:W-:Y:S02]  /*72b0*/  SEL R0, RZ, 0x10, P6 ;  /* 0x00000010ff007807 */ /* 0x000fe40003000000 */
[----:B------:R-:W-:Y:S01]  /*72c0*/  LOP3.LUT R7, R7, 0xf, RZ, 0xc0, !PT ;  /* 0x0000000f07077812 */ /* 0x000fe200078ec0ff */
[----:B------:R-:W2:Y:S01]  /*72d0*/  SHFL.IDX PT, R6, R10, 0x1, 0x181f ;  /* 0x00381f000a067f89 */ /* 0x000ea200000e0000 */
[----:B------:R-:W-:Y:S03]  /*72e0*/  IADD3 R5, -R4, 0x10, RZ ;  /* 0x0000001004057810 */ /* 0x000fe60007ffe1ff */
[----:B------:R3:W4:Y:S01]  /*72f0*/  SHFL.IDX PT, R11, R14, RZ, 0x181f ;  /* 0x00181fff0e0b7589 */ /* 0x00072200000e0000 */
[----:B------:R-:W-:Y:S03]  /*7300*/  LOP3.LUT R5, R5, 0xf, RZ, 0xc0, !PT ;  /* 0x0000000f05057812 */ /* 0x000fe600078ec0ff */
[----:B------:R-:W5:Y:S01]  /*7310*/  SHFL.IDX PT, R8, R10, RZ, 0x181f ;  /* 0x00181fff0a087589 */ /* 0x000f6200000e0000 */
[-C--:B-1----:R-:W-:Y:S02]  /*7320*/  IADD3 R12, P1, P0, R5, R9.reuse, R204 ;  /* 0x00000009050c7210 */ /* 0x082fe4000783e0cc */
[----:B------:R-:W-:Y:S02]  /*7330*/  IADD3 R5, -R0, 0x10, RZ ;  /* 0x0000001000057810 */ /* 0x000fe40007ffe1ff */
[-C--:B--2---:R-:W-:Y:S02]  /*7340*/  IADD3.X R13, RZ, R6.reuse, R205, P1, P0 ;  /* 0x00000006ff0d7210 */ /* 0x084fe40000fe04cd */
[----:B------:R-:W-:Y:S02]  /*7350*/  LOP3.LUT R5, R5, 0xf, RZ, 0xc0, !PT ;  /* 0x0000000f05057812 */ /* 0x000fe400078ec0ff */
[-C--:B---3--:R-:W-:Y:S04]  /*7360*/  IADD3 R14, P1, P0, R7, R9.reuse, R208 ;  /* 0x00000009070e7210 */ /* 0x088fe8000783e0d0 */
[-C--:B------:R-:W-:Y:S02]  /*7370*/  IADD3.X R15, RZ, R6.reuse, R209, P1, P0 ;  /* 0x00000006ff0f7210 */ /* 0x080fe40000fe04d1 */
[----:B------:R-:W-:Y:S01]  /*7380*/  IADD3 R16, P1, P0, R5, R9, R206 ;  /* 0x0000000905107210 */ /* 0x000fe2000783e0ce */
[----:B------:R-:W-:Y:S03]  /*7390*/  IMAD R5, R210, 0x3000, R194 ;  /* 0x00003000d2057824 */ /* 0x000fe600078e02c2 */
[----:B------:R-:W-:Y:S01]  /*73a0*/  IADD3.X R17, RZ, R6, R207, P1, P0 ;  /* 0x00000006ff117210 */ /* 0x000fe20000fe04cf */
[----:B------:R-:W-:Y:S01]  /*73b0*/  IMAD.SHL.U32 R7, R5, 0x2, RZ ;  /* 0x0000000205077824 */ /* 0x000fe200078e00ff */
        /* <DEDUP_REMOVED lines=14> */
.L_x_4607:
        /* <DEDUP_REMOVED lines=9> */
.L_x_4605:
        /* <DEDUP_REMOVED lines=123> */
.L_x_4595:
[----:B------:R-:W-:Y:S05]  /*7ce0*/  @P2 BRA `(.L_x_4609) ;  /* 0x000018f000002947 */ /* 0x000fea0003800000 */
[----:B-1----:R-:W1:Y:S01]  /*7cf0*/  S2R R9, SR_TID.X ;  /* 0x0000000000097919 */ /* 0x002e620000002100 */
[----:B------:R-:W-:Y:S01]  /*7d00*/  SHF.R.S32.HI R8, RZ, 0x1f, R197 ;  /* 0x0000001fff087819 */ /* 0x000fe200000114c5 */
[----:B------:R-:W-:Y:S01]  /*7d10*/  IMAD.WIDE.U32 R14, R197, c[0x0][0x4d0], RZ ;  /* 0x00013400c50e7a25 */ /* 0x000fe200078e00ff */
[----:B------:R-:W-:Y:S01]  /*7d20*/  BSSY B0, `(.L_x_4610) ;  /* 0x00000f8000007945 */ /* 0x000fe20003800000 */
[----:B------:R-:W2:Y:S02]  /*7d30*/  S2R R3, SR_CTAID.Y ;  /* 0x0000000000037919 */ /* 0x000ea40000002600 */
[----:B------:R-:W-:-:S02]  /*7d40*/  IMAD R0, R8, c[0x0][0x4d0], RZ ;  /* 0x0001340008007a24 */ /* 0x000fc400078e02ff */
[----:B------:R-:W3:Y:S01]  /*7d50*/  S2R R7, SR_CTAID.Z ;  /* 0x0000000000077919 */ /* 0x000ee20000002700 */
[----:B------:R-:W-:Y:S02]  /*7d60*/  IMAD.MOV R6, RZ, RZ, -R197 ;  /* 0x000000ffff067224 */ /* 0x000fe400078e0ac5 */
[----:B------:R-:W-:Y:S01]  /*7d70*/  IMAD R11, R197, c[0x0][0x4d4], R0 ;  /* 0x00013500c50b7a24 */ /* 0x000fe200078e0200 */
[----:B------:R-:W-:Y:S01]  /*7d80*/  BAR.SYNC.DEFER_BLOCKING 0x1, 0x100 ;  /* 0x0044000000007b1d */ /* 0x000fe20000010000 */
[----:B------:R-:W-:Y:S02]  /*7d90*/  IMAD R8, R8, c[0x0][0x438], RZ ;  /* 0x00010e0008087a24 */ /* 0x000fe400078e02ff */
[----:B------:R-:W-:Y:S02]  /*7da0*/  IMAD.IADD R15, R15, 0x1, R11 ;  /* 0x000000010f0f7824 */ /* 0x000fe400078e020b */
[C---:B------:R-:W-:Y:S01]  /*7db0*/  IMAD R8, R197.reuse, c[0x0][0x43c], R8 ;  /* 0x00010f00c5087a24 */ /* 0x040fe200078e0208 */
[----:B------:R-:W4:Y:S01]  /*7dc0*/  S2R R0, SR_CTAID.X ;  /* 0x0000000000007919 */ /* 0x000f220000002500 */
[----:B------:R-:W-:-:S04]  /*7dd0*/  IMAD.WIDE.U32 R18, R197, c[0x0][0x438], RZ ;  /* 0x00010e00c5127a25 */ /* 0x000fc800078e00ff */
[----:B------:R-:W-:Y:S01]  /*7de0*/  IMAD.IADD R19, R19, 0x1, R8 ;  /* 0x0000000113137824 */ /* 0x000fe200078e0208 */
[----:B-1----:R-:W-:-:S04]  /*7df0*/  SHF.R.S32.HI R12, RZ, 0x1f, R9 ;  /* 0x0000001fff0c7819 */ /* 0x002fc80000011409 */
[-C--:B------:R-:W-:Y:S01]  /*7e00*/  LEA.HI R4, R12, R9.reuse, RZ, 0x5 ;  /* 0x000000090c047211 */ /* 0x080fe200078f28ff */
[----:B--2---:R-:W-:Y:S01]  /*7e10*/  IMAD R6, R6, c[0x0][0x550], R3 ;  /* 0x0001540006067a24 */ /* 0x004fe200078e0203 */
[----:B------:R-:W-:Y:S02]  /*7e20*/  LEA.HI R12, R12, R9, RZ, 0x2 ;  /* 0x000000090c0c7211 */ /* 0x000fe400078f10ff */
[----:B------:R-:W-:Y:S01]  /*7e30*/  SHF.R.S32.HI R11, RZ, 0x5, R4 ;  /* 0x00000005ff0b7819 */ /* 0x000fe20000011404 */
[C---:B---3--:R-:W-:Y:S01]  /*7e40*/  IMAD.WIDE.U32 R14, R7.reuse, c[0x0][0x4d8], R14 ;  /* 0x00013600070e7a25 */ /* 0x048fe200078e000e */
[----:B------:R-:W-:Y:S02]  /*7e50*/  SHF.R.S32.HI R10, RZ, 0x1f, R4 ;  /* 0x0000001fff0a7819 */ /* 0x000fe40000011404 */
[----:B------:R-:W-:Y:S01]  /*7e60*/  LOP3.LUT R4, R4, 0xffffffe0, RZ, 0xc0, !PT ;  /* 0xffffffe004047812 */ /* 0x000fe200078ec0ff */
[----:B------:R-:W-:Y:S01]  /*7e70*/  IMAD.WIDE.U32 R18, R7, c[0x0][0x440], R18 ;  /* 0x0001100007127a25 */ /* 0x000fe200078e0012 */
[----:B------:R-:W-:-:S02]  /*7e80*/  LOP3.LUT R12, R12, 0xfffffffc, RZ, 0xc0, !PT ;  /* 0xfffffffc0c0c7812 */ /* 0x000fc400078ec0ff */
[----:B------:R-:W-:Y:S02]  /*7e90*/  IADD3 R4, -R4, R9, RZ ;  /* 0x0000000904047210 */ /* 0x000fe40007ffe1ff */
[----:B------:R-:W-:Y:S01]  /*7ea0*/  LEA.HI R10, R10, R11, RZ, 0x3 ;  /* 0x0000000b0a0a7211 */ /* 0x000fe200078f18ff */
[----:B------:R-:W-:Y:S01]  /*7eb0*/  IMAD.IADD R9, R9, 0x1, -R12 ;  /* 0x0000000109097824 */ /* 0x000fe200078e0a0c */
[----:B------:R-:W-:Y:S02]  /*7ec0*/  SHF.R.S32.HI R3, RZ, 0x1f, R4 ;  /* 0x0000001fff037819 */ /* 0x000fe40000011404 */
[----:B------:R-:W-:Y:S02]  /*7ed0*/  LOP3.LUT R10, R10, 0xffffff8, RZ, 0xc0, !PT ;  /* 0x0ffffff80a0a7812 */ /* 0x000fe400078ec0ff */
[----:B------:R-:W-:Y:S02]  /*7ee0*/  LEA.HI R3, R3, R4, RZ, 0x2 ;  /* 0x0000000403037211 */ /* 0x000fe400078f10ff */
[----:B------:R-:W-:Y:S01]  /*7ef0*/  LEA.HI R16, R9, R9, RZ, 0x1 ;  /* 0x0000000909107211 */ /* 0x000fe200078f08ff */
[----:B------:R-:W-:Y:S01]  /*7f00*/  IMAD.IADD R10, R11, 0x1, -R10 ;  /* 0x000000010b0a7824 */ /* 0x000fe200078e0a0a */
[----:B------:R-:W-:-:S02]  /*7f10*/  SHF.R.S32.HI R13, RZ, 0x2, R3 ;  /* 0x00000002ff0d7819 */ /* 0x000fc40000011403 */
[----:B------:R-:W-:Y:S02]  /*7f20*/  LOP3.LUT R16, R16, 0x1ffffffe, RZ, 0xc0, !PT ;  /* 0x1ffffffe10107812 */ /* 0x000fe400078ec0ff */
[----:B------:R-:W-:Y:S01]  /*7f30*/  MOV R12, c[0x0][0x4e8] ;  /* 0x00013a00000c7a02 */ /* 0x000fe20000000f00 */
[----:B------:R-:W-:Y:S01]  /*7f40*/  IMAD R13, R10, 0x10, R13 ;  /* 0x000000100a0d7824 */ /* 0x000fe200078e020d */
[----:B------:R-:W-:Y:S02]  /*7f50*/  SHF.R.S32.HI R11, RZ, 0x1f, R7 ;  /* 0x0000001fff0b7819 */ /* 0x000fe40000011407 */
[----:B------:R-:W-:Y:S02]  /*7f60*/  IADD3 R16, R9, -R16, RZ ;  /* 0x8000001009107210 */ /* 0x000fe40007ffe0ff */
[----:B------:R-:W-:Y:S01]  /*7f70*/  ISETP.NE.AND P1, PT, R12, 0x1, PT ;  /* 0x000000010c00780c */ /* 0x000fe20003f25270 */
[C---:B------:R-:W-:Y:S01]  /*7f80*/  IMAD R8, R11.reuse, c[0x0][0x4d8], RZ ;  /* 0x000136000b087a24 */ /* 0x040fe200078e02ff */
[----:B------:R-:W-:Y:S01]  /*7f90*/  LEA R9, R16, R13, 0x3 ;  /* 0x0000000d10097211 */ /* 0x000fe200078e18ff */
[----:B------:R-:W-:Y:S01]  /*7fa0*/  IMAD R10, R11, c[0x0][0x440], RZ ;  /* 0x000110000b0a7a24 */ /* 0x000fe200078e02ff */
[----:B------:R-:W-:Y:S01]  /*7fb0*/  LOP3.LUT R3, R3, 0x7ffffffc, RZ, 0xc0, !PT ;  /* 0x7ffffffc03037812 */ /* 0x000fe200078ec0ff */
[----:B------:R-:W-:-:S02]  /*7fc0*/  IMAD R8, R7, c[0x0][0x4dc], R8 ;  /* 0x0001370007087a24 */ /* 0x000fc400078e0208 */
[C---:B----4-:R-:W-:Y:S01]  /*7fd0*/  IMAD R9, R0.reuse, 0x80, R9 ;  /* 0x0000008000097824 */ /* 0x050fe200078e0209 */
[----:B------:R-:W-:Y:S01]  /*7fe0*/  LEA R0, R0, R13, 0x7 ;  /* 0x0000000d00007211 */ /* 0x000fe200078e38ff */
[----:B------:R-:W-:Y:S01]  /*7ff0*/  IMAD R10, R7, c[0x0][0x444], R10 ;  /* 0x00011100070a7a24 */ /* 0x000fe200078e020a */
[----:B------:R-:W-:Y:S01]  /*8000*/  IADD3 R15, R15, R8, RZ ;  /* 0x000000080f0f7210 */ /* 0x000fe20007ffe0ff */
[----:B------:R-:W-:Y:S01]  /*8010*/  IMAD R13, R12, c[0x0][0x388], RZ ;  /* 0x0000e2000c0d7a24 */ /* 0x000fe200078e02ff */
[----:B------:R-:W-:Y:S01]  /*8020*/  SHF.R.S32.HI R7, RZ, 0x1f, R6 ;  /* 0x0000001fff077819 */ /* 0x000fe20000011406 */
[----:B------:R-:W-:-:S04]  /*8030*/  @P1 IMAD.HI.U32 R8, R9, c[0x0][0x4ec], RZ ;  /* 0x00013b0009081a27 */ /* 0x000fc800078e00ff */
        /* <DEDUP_REMOVED lines=16> */
[----:B------:R-:W-:Y:S01]  /*8140*/  IMAD.IADD R3, R4, 0x1, -R3 ;  /* 0x0000000104037824 */ /* 0x000fe200078e0a03 */
[----:B------:R-:W-:Y:S01]  /*8150*/  IADD3 R10, P0, R10, R16, RZ ;  /* 0x000000100a0a7210 */ /* 0x000fe20007f1e0ff */
[C---:B------:R-:W-:Y:S01]  /*8160*/  IMAD.WIDE.U32 R18, R14.reuse, c[0x0][0x430], R18 ;  /* 0x00010c000e127a25 */ /* 0x040fe200078e0012 */
[----:B------:R-:W-:Y:S02]  /*8170*/  SHF.R.S32.HI R6, RZ, 0x1f, R8 ;  /* 0x0000001fff067819 */ /* 0x000fe40000011408 */
[----:B------:R-:W-:Y:S02]  /*8180*/  IADD3.X R11, R7, R17, R11, P0, !PT ;  /* 0x00000011070b7210 */ /* 0x000fe400007fe40b */
        /* <DEDUP_REMOVED lines=177> */
.L_x_4611:
[----:B----4-:R-:W-:Y:S05]  /*8ca0*/  BSYNC B0 ;  /* 0x0000000000007941 */ /* 0x010fea0003800000 */
.L_x_4610:
        /* <DEDUP_REMOVED lines=147> */
.L_x_4609:
        /* <DEDUP_REMOVED lines=10> */
[----:B-1----:R-:W-:Y:S01]  /*9680*/  SHF.R.S32.HI R8, RZ, 0x1f, R197 ;  /* 0x0000001fff087819 */ /* 0x002fe200000114c5 */
[----:B------:R-:W-:Y:S01]  /*9690*/  IMAD.WIDE.U32 R6, R197, c[0x0][0x4d0], RZ ;  /* 0x00013400c5067a25 */ /* 0x000fe200078e00ff */
[----:B------:R-:W-:Y:S01]  /*96a0*/  ISETP.NE.AND P0, PT, R3, 0x1, PT ;  /* 0x000000010300780c */ /* 0x000fe20003f05270 */
[----:B------:R-:W1:Y:S01]  /*96b0*/  S2R R0, SR_CTAID.Y ;  /* 0x0000000000007919 */ /* 0x000e620000002600 */
[----:B------:R-:W-:Y:S01]  /*96c0*/  MOV R9, R4 ;  /* 0x0000000400097202 */ /* 0x000fe20000000f00 */
[----:B------:R-:W-:-:S04]  /*96d0*/  IMAD R8, R8, c[0x0][0x4d0], RZ ;  /* 0x0001340008087a24 */ /* 0x000fc800078e02ff */
[C---:B------:R-:W-:Y:S01]  /*96e0*/  IMAD R3, R197.reuse, c[0x0][0x4d4], R8 ;  /* 0x00013500c5037a24 */ /* 0x040fe200078e0208 */
[----:B------:R-:W-:-:S04]  /*96f0*/  IADD3 R197, -R197, RZ, RZ ;  /* 0x000000ffc5c57210 */ /* 0x000fc80007ffe1ff */
[----:B------:R-:W-:Y:S01]  /*9700*/  IADD3 R7, R7, R3, RZ ;  /* 0x0000000307077210 */ /* 0x000fe20007ffe0ff */
[----:B------:R-:W-:-:S05]  /*9710*/  @P0 IMAD.HI.U32 R8, R4, c[0x0][0x4ec], RZ ;  /* 0x00013b0004080a27 */ /* 0x000fca00078e00ff */
[----:B------:R-:W-:Y:S02]  /*9720*/  @P0 SHF.R.U32.HI R9, RZ, c[0x0][0x4f0], R8 ;  /* 0x00013c00ff090a19 */ /* 0x000fe40000011608 */
[----:B--2---:R-:W-:Y:S01]  /*9730*/  SHF.R.S32.HI R5, RZ, 0x1f, R2 ;  /* 0x0000001fff057819 */ /* 0x004fe20000011402 */
[----:B------:R-:W-:Y:S01]  /*9740*/  IMAD.WIDE.U32 R6, R2, c[0x0][0x4d8], R6 ;  /* 0x0001360002067a25 */ /* 0x000fe200078e0006 */
[----:B------:R-:W-:-:S03]  /*9750*/  IADD3 R3, -R9, RZ, RZ ;  /* 0x000000ff09037210 */ /* 0x000fc60007ffe1ff */
[----:B------:R-:W-:Y:S02]  /*9760*/  IMAD R5, R5, c[0x0][0x4d8], RZ ;  /* 0x0001360005057a24 */ /* 0x000fe400078e02ff */
[----:B-1----:R-:W-:Y:S02]  /*9770*/  IMAD R0, R197, c[0x0][0x550], R0 ;  /* 0x00015400c5007a24 */ /* 0x002fe400078e0200 */
[----:B------:R-:W-:Y:S02]  /*9780*/  IMAD R5, R2, c[0x0][0x4dc], R5 ;  /* 0x0001370002057a24 */ /* 0x000fe400078e0205 */
[----:B------:R-:W-:Y:S01]  /*9790*/  IMAD R3, R3, c[0x0][0x4e8], R4 ;  /* 0x00013a0003037a24 */ /* 0x000fe200078e0204 */
[----:B------:R-:W-:Y:S02]  /*97a0*/  SHF.R.S32.HI R2, RZ, 0x1f, R0 ;  /* 0x0000001fff027819 */ /* 0x000fe40000011400 */
        /* <DEDUP_REMOVED lines=10> */
[----:B------:R-:W-:-:S05]  /*9850*/  IMAD.WIDE.U32 R4, R3, c[0x0][0x4c8], R4 ;  /* 0x0001320003047a25 */ /* 0x000fca00078e0004 */
[----:B------:R-:W-:Y:S02]  /*9860*/  IADD3 R3, R5, R2, RZ ;  /* 0x0000000205037210 */ /* 0x000fe40007ffe0ff */
[C---:B------:R-:W-:Y:S02]  /*9870*/  LEA R2, P0, R4.reuse, c[0x0][0x4a8], 0x2 ;  /* 0x00012a0004027a11 */ /* 0x040fe400078010ff */
[----:B------:R-:W-:Y:S02]  /*9880*/  MOV R5, 0xff800000 ;  /* 0xff80000000057802 */ /* 0x000fe40000000f00 */
[----:B------:R-:W-:-:S05]  /*9890*/  LEA.HI.X R3, R4, c[0x0][0x4ac], R3, 0x2, P0 ;  /* 0x00012b0004037a11 */ /* 0x000fca00000f1403 */
[----:B------:R-:W-:Y:S01]  /*98a0*/  STG.E [R2.64], R5 ;  /* 0x0000000502007986 */ /* 0x000fe2000c101906 */
[----:B------:R-:W-:Y:S05]  /*98b0*/  EXIT ;  /* 0x000000000000794d */ /* 0x000fea0003800000 */
.L_x_4612:
        /* <DEDUP_REMOVED lines=12> */
.L_x_6275:


//--------------------- .text._ZN7cutlass13device_kernelIN5flash19enable_sm80_to_sm89INS1_16FlashAttnFwdSm80INS1_25CollectiveMainloopFwdSm80ILi8ELi2ELb0EN4cute5tupleIJNS5_1CILi128EEENS7_ILi64EEENS7_ILi192EEEEEELi192ENS_6half_tEfNS_4arch4Sm80ELb0ELb0ELb0ELb1ELb1ELb0ELb1ELb1EEENS1_21CollectiveEpilogueFwdINS6_IJS8_SA_S9_EEENS6_IJNS7_ILi1EEESI_SI_EEESC_SE_Li256ELb1ELb1ELb1ELb0EEENS1_36VarlenDynamicPersistentTileSchedulerILi128ELi64ELi256ELi256ELb1ELb1ELb0ELb0ELb1ELb1EEEEEEEEEvNT_6ParamsE --------------------------
	.section	.text._ZN7cutlass13device_kernelIN5flash19enable_sm80_to_sm89INS1_16FlashAttnFwdSm80INS1_25CollectiveMainloopFwdSm80ILi8ELi2ELb0EN4cute5tupleIJNS5_1CILi128EEENS7_ILi64EEENS7_ILi192EEEEEELi192ENS_6half_tEfNS_4arch4Sm80ELb0ELb0ELb0ELb1ELb1ELb0ELb1ELb1EEENS1_21CollectiveEpilogueFwdINS6_IJS8_SA_S9_EEENS6_IJNS7_ILi1EEESI_SI_EEESC_SE_Li256ELb1ELb1ELb1ELb0EEENS1_36VarlenDynamicPersistentTileSchedulerILi128ELi64ELi256ELi256ELb1ELb1ELb0ELb0ELb1ELb1EEEEEEEEEvNT_6ParamsE,"ax",@progbits
	.sectioninfo	@"SHI_REGISTERS=255"
	.align	128
.text._ZN7cutlass13device_kernelIN5flash19enable_sm80_to_sm89INS1_16FlashAttnFwdSm80INS1_25CollectiveMainloopFwdSm80ILi8ELi2ELb0EN4cute5tupleIJNS5_1CILi128EEENS7_ILi64EEENS7_ILi192EEEEEELi192ENS_6half_tEfNS_4arch4Sm80ELb0ELb0ELb0ELb1ELb1ELb0ELb1ELb1EEENS1_21CollectiveEpilogueFwdINS6_IJS8_SA_S9_EEENS6_IJNS7_ILi1EEESI_SI_EEESC_SE_Li256ELb1ELb1ELb1ELb0EEENS1_36VarlenDynamicPersistentTileSchedulerILi128ELi64ELi256ELi256ELb1ELb1ELb0ELb0ELb1ELb1EEEEEEEEEvNT_6ParamsE:
        .type           _ZN7cutlass13device_kernelIN5flash19enable_sm80_to_sm89INS1_16FlashAttnFwdSm80INS1_25CollectiveMainloopFwdSm80ILi8ELi2ELb0EN4cute5tupleIJNS5_1CILi128EEENS7_ILi64EEENS7_ILi192EEEEEELi192ENS_6half_tEfNS_4arch4Sm80ELb0ELb0ELb0ELb1ELb1ELb0ELb1ELb1EEENS1_21CollectiveEpilogueFwdINS6_IJS8_SA_S9_EEENS6_IJNS7_ILi1EEESI_SI_EEESC_SE_Li256ELb1ELb1ELb1ELb0EEENS1_36VarlenDynamicPersistentTileSchedulerILi128ELi64ELi256ELi256ELb1ELb1ELb0ELb0ELb1ELb1EEEEEEEEEvNT_6ParamsE,@function
        .size           _ZN7cutlass13device_kernelIN5flash19enable_sm80_to_sm89INS1_16FlashAttnFwdSm80INS1_25CollectiveMainloopFwdSm80ILi8ELi2ELb0EN4cute5tupleIJNS5_1CILi128EEENS7_ILi64EEENS7_ILi192EEEEEELi192ENS_6half_tEfNS_4arch4Sm80ELb0ELb0ELb0ELb1ELb1ELb0ELb1ELb1EEENS1_21CollectiveEpilogueFwdINS6_IJS8_SA_S9_EEENS6_IJNS7_ILi1EEESI_SI_EEESC_SE_Li256ELb1ELb1ELb1ELb0EEENS1_36VarlenDynamicPersistentTileSchedulerILi128ELi64ELi256ELi256ELb1ELb1ELb0ELb0ELb1ELb1EEEEEEEEEvNT_6ParamsE,(.L_x_6276 - _ZN7cutlass13device_kernelIN5flash19enable_sm80_to_sm89INS1_16FlashAttnFwdSm80INS1_25CollectiveMainloopFwdSm80ILi8ELi2ELb0EN4cute5tupleIJNS5_1CILi128EEENS7_ILi64EEENS7_ILi192EEEEEELi192ENS_6half_tEfNS_4arch4Sm80ELb0ELb0ELb0ELb1ELb1ELb0ELb1ELb1EEENS1_21CollectiveEpilogueFwdINS6_IJS8_SA_S9_EEENS6_IJNS7_ILi1EEESI_SI_EEESC_SE_Li256ELb1ELb1ELb1ELb0EEENS1_36VarlenDynamicPersistentTileSchedulerILi128ELi64ELi256ELi256ELb1ELb1ELb0ELb0ELb1ELb1EEEEEEEEEvNT_6ParamsE)
        .other          _ZN7cutlass13device_kernelIN5flash19enable_sm80_to_sm89INS1_16FlashAttnFwdSm80INS1_25CollectiveMainloopFwdSm80ILi8ELi2ELb0EN4cute5tupleIJNS5_1CILi128EEENS7_ILi64EEENS7_ILi192EEEEEELi192ENS_6half_tEfNS_4arch4Sm80ELb0ELb0ELb0ELb1ELb1ELb0ELb1ELb1EEENS1_21CollectiveEpilogueFwdINS6_IJS8_SA_S9_EEENS6_IJNS7_ILi1EEESI_SI_EEESC_SE_Li256ELb1ELb1ELb1ELb0EEENS1_36VarlenDynamicPersistentTileSchedulerILi128ELi64ELi256ELi256ELb1ELb1ELb0ELb0ELb1ELb1EEEEEEEEEvNT_6ParamsE,@"STO_CUDA_ENTRY STV_DEFAULT"
_ZN7cutlass13device_kernelIN5flash19enable_sm80_to_sm89INS1_16FlashAttnFwdSm80INS1_25CollectiveMainloopFwdSm80ILi8ELi2ELb0EN4cute5tupleIJNS5_1CILi128EEENS7_ILi64EEENS7_ILi192EEEEEELi192ENS_6half_tEfNS_4arch4Sm80ELb0ELb0ELb0ELb1ELb1ELb0ELb1ELb1EEENS1_21CollectiveEpilogueFwdINS6_IJS8_SA_S9_EEENS6_IJNS7_ILi1EEESI_SI_EEESC_SE_Li256ELb1ELb1ELb1ELb0EEENS1_36VarlenDynamicPersistentTileSchedulerILi128ELi64ELi256ELi256ELb1ELb1ELb0ELb0ELb1ELb1EEEEEEEEEvNT_6ParamsE:
        /* <DEDUP_REMOVED lines=52> */
.L_x_4618:
        /* <DEDUP_REMOVED lines=17> */
.L_x_4727:
        /* <DEDUP_REMOVED lines=16> */
.L_x_4728:
[----:B---3--:R-:W-:-:S05]  /*0550*/  IMAD R0, R0, c[0x0][0x538], RZ ;  /* 0x00014e0000007a24 */ /* 0x008fca00078e02ff */
[----:B------:R-:W-:-:S04]  /*0560*/  IADD3 R6, R0, R6, RZ ;  /* 0x0000000600067210 */ /* 0x000fc80007ffe0ff */
[----:B------:R-:W-:-:S13]  /*0570*/  ISETP.GT.AND P0, PT, R6, UR4, PT ;  /* 0x0000000406007c0c */ /* 0x000fda000bf04270 */
[----:B-12---:R-:W-:Y:S05]  /*0580*/  @!P0 BRA `(.L_x_4618) ;  /* 0xfffffdb000008947 */ /* 0x006fea000383ffff */
.L_x_4614:
[----:B--2---:R-:W-:-:S05]  /*0590*/  IADD3 R200, -R0, R6, RZ ;  /* 0x0000000600c87210 */ /* 0x004fca0007ffe1ff */
[----:B------:R-:W-:-:S05]  /*05a0*/  IMAD R0, R4, c[0x0][0x538], R200 ;  /* 0x00014e0004007a24 */ /* 0x000fca00078e02c8 */
[----:B------:R-:W-:Y:S01]  /*05b0*/  ISETP.GT.AND P0, PT, R0, UR4, PT ;  /* 0x0000000400007c0c */ /* 0x000fe2000bf04270 */
[----:B------:R-:W-:-:S12]  /*05c0*/  BRA.DIV ~URZ, `(.L_x_4619) ;  /* 0x0000d0f27f007947 */ /* 0x000fd8000b800000 */
[----:B------:R-:W-:-:S04]  /*05d0*/  VOTE.ANY R0, PT, !P0 ;  /* 0x0000000000007806 */ /* 0x000fc800040e0100 */
.L_x_4729:
[----:B------:R1:W2:Y:S01]  /*05e0*/  POPC R203, R0 ;  /* 0x0000000000cb7309 */ /* 0x0002a20000000000 */
[----:B------:R-:W-:Y:S05]  /*05f0*/  BRA.DIV ~URZ, `(.L_x_4620) ;  /* 0x0000d1027f007947 */ /* 0x000fea000b800000 */
[----:B--2---:R2:W3:Y:S01]  /*0600*/  SHFL.IDX PT, R11, R8, R203, 0x1f ;  /* 0x00001fcb080b7589 */ /* 0x0044e200000e0000 */
[----:B------:R-:W-:-:S03]  /*0610*/  MOV R5, RZ ;  /* 0x000000ff00057202 */ /* 0x000fc60000000f00 */
[----:B------:R2:W4:Y:S04]  /*0620*/  SHFL.IDX PT, R10, R7, R203, 0x1f ;  /* 0x00001fcb070a7589 */ /* 0x00052800000e0000 */
.L_x_4730:
[----:B------:R-:W-:Y:S01]  /*0630*/  ISETP.NE.AND P0, PT, R0, RZ, PT ;  /* 0x000000ff0000720c */ /* 0x000fe20003f05270 */
[----:B------:R-:W-:-:S12]  /*0640*/  BSSY B0, `(.L_x_4621) ;  /* 0x0000005000007945 */ /* 0x000fd80003800000 */
[----:B------:R-:W-:Y:S05]  /*0650*/  @!P0 BRA `(.L_x_4622) ;  /* 0x0000003000008947 */ /* 0x000fea0003800000 */
[----:B------:R-:W-:Y:S01]  /*0660*/  IADD3 R30, R203, -0x1, RZ ;  /* 0xffffffffcb1e7810 */ /* 0x000fe20007ffe0ff */
[----:B------:R-:W-:Y:S05]  /*0670*/  BRA.DIV ~URZ, `(.L_x_4623) ;  /* 0x0000d1627f007947 */ /* 0x000fea000b800000 */
[----:B------:R1:W2:Y:S02]  /*0680*/  SHFL.IDX PT, R5, R4, R30, 0x1f ;  /* 0x00001f1e04057589 */ /* 0x0002a400000e0000 */
.L_x_4622:
[----:B------:R-:W-:Y:S05]  /*0690*/  BSYNC B0 ;  /* 0x0000000000007941 */ /* 0x000fea0003800000 */
.L_x_4621:
        /* <DEDUP_REMOVED lines=65> */
.L_x_4615:
[----:B--2---:R-:W-:Y:S01]  /*0ab0*/  IMAD.MOV.U32 R201, RZ, RZ, RZ ;  /* 0x000000ffffc97224 */ /* 0x004fe200078e00ff */
[----:B------:R-:W-:Y:S01]  /*0ac0*/  MOV R202, RZ ;  /* 0x000000ff00ca7202 */ /* 0x000fe20000000f00 */
[----:B------:R-:W-:Y:S01]  /*0ad0*/  IMAD.U32 R200, RZ, RZ, UR4 ;  /* 0x00000004ffc87e24 */ /* 0x000fe2000f8e00ff */
[----:B------:R-:W-:Y:S02]  /*0ae0*/  MOV R203, c[0x0][0x53c] ;  /* 0x00014f0000cb7a02 */ /* 0x000fe40000000f00 */
.L_x_4624:
[----:B------:R-:W-:Y:S01]  /*0af0*/  ISETP.NE.AND P0, PT, R12, RZ, PT ;  /* 0x000000ff0c00720c */ /* 0x000fe20003f05270 */
[----:B------:R-:W-:-:S12]  /*0b00*/  WARPSYNC 0xffffffff ;  /* 0xffffffff00007948 */ /* 0x000fd80003800000 */
[----:B------:R1:W-:Y:S04]  /*0b10*/  @!P0 STS.128 [0x24100], R200 ;  /* 0x024100c8ff008388 */ /* 0x0003e80000000c00 */
[----:B------:R-:W-:Y:S06]  /*0b20*/  BAR.ARV 0x5, 0x100 ;  /* 0x0144000000007b1d */ /* 0x000fec0000002000 */
.L_x_4613:
        /* <DEDUP_REMOVED lines=167> */
.L_x_4726:
        /* <DEDUP_REMOVED lines=30> */
.L_x_4625:
[----:B------:R-:W-:-:S04]  /*1780*/  ISETP.NE.U32.AND P0, PT, RZ, c[0x0][0x368], PT ;  /* 0x0000da00ff007a0c */ /* 0x000fc80003f05070 */
[----:B------:R-:W-:-:S13]  /*1790*/  ISETP.NE.AND.EX P0, PT, RZ, c[0x0][0x36c], PT, P0 ;  /* 0x0000db00ff007a0c */ /* 0x000fda0003f05300 */
[----:B------:R-:W-:Y:S05]  /*17a0*/  @!P0 BRA `(.L_x_4626) ;  /* 0x0000004000008947 */ /* 0x000fea0003800000 */
[----:B-1----:R-:W-:-:S04]  /*17b0*/  IADD3 R2, P0, R209, c[0x0][0x368], RZ ;  /* 0x0000da00d1027a10 */ /* 0x002fc80007f1e0ff */
[----:B------:R-:W-:-:S05]  /*17c0*/  IADD3.X R3, R210, c[0x0][0x36c], RZ, P0, !PT ;  /* 0x0000db00d2037a10 */ /* 0x000fca00007fe4ff */
[----:B------:R1:W5:Y:S01]  /*17d0*/  LDG.E R0, [R2.64] ;  /* 0x0000000602007981 */ /* 0x000362000c1e1900 */
[----:B------:R-:W-:Y:S05]  /*17e0*/  BRA `(.L_x_4627) ;  /* 0x0000008000007947 */ /* 0x000fea0003800000 */
.L_x_4626:
        /* <DEDUP_REMOVED lines=8> */
.L_x_4627:
        /* <DEDUP_REMOVED lines=45> */
.L_x_4629:
[----:B------:R-:W-:Y:S05]  /*1b40*/  BSYNC B0 ;  /* 0x0000000000007941 */ /* 0x000fea0003800000 */
.L_x_4628:
        /* <DEDUP_REMOVED lines=101> */
.L_x_4731:
[----:B------:R-:W-:Y:S05]  /*21a0*/  BRA.DIV ~URZ, `(.L_x_4632) ;  /* 0x0000b7027f007947 */ /* 0x000fea000b800000 */
[----:B------:R3:W4:Y:S02]  /*21b0*/  SHFL.IDX PT, R0, R12, RZ, 0x181f ;  /* 0x00181fff0c007589 */ /* 0x00072400000e0000 */
.L_x_4732:
        /* <DEDUP_REMOVED lines=20> */
.L_x_4634:
[----:B------:R-:W-:Y:S05]  /*2300*/  BSYNC B0 ;  /* 0x0000000000007941 */ /* 0x000fea0003800000 */
.L_x_4633:
[----:B------:R-:W-:Y:S05]  /*2310*/  BRA.DIV ~URZ, `(.L_x_4635) ;  /* 0x0000b6027f007947 */ /* 0x000fea000b800000 */
[----:B--2---:R2:W1:Y:S04]  /*2320*/  SHFL.IDX PT, R4, R5, 0x1, 0x181f ;  /* 0x00381f0005047f89 */ /* 0x00446800000e0000 */
[----:B----4-:R2:W4:Y:S02]  /*2330*/  SHFL.IDX PT, R0, R12, 0x1, 0x181f ;  /* 0x00381f000c007f89 */ /* 0x01052400000e0000 */
.L_x_4733:
        /* <DEDUP_REMOVED lines=19> */
.L_x_4637:
[----:B------:R-:W-:Y:S05]  /*2470*/  BSYNC B0 ;  /* 0x0000000000007941 */ /* 0x000fea0003800000 */
.L_x_4636:
[----:B------:R-:W-:Y:S05]  /*2480*/  BRA.DIV ~URZ, `(.L_x_4638) ;  /* 0x0000b5627f007947 */ /* 0x000fea000b800000 */
[----:B-1----:R1:W2:Y:S02]  /*2490*/  SHFL.IDX PT, R4, R5, 0x2, 0x181f ;  /* 0x00581f0005047f89 */ /* 0x0022a400000e0000 */
.L_x_4734:
[----:B------:R-:W-:Y:S05]  /*24a0*/  BRA.DIV ~URZ, `(.L_x_4639) ;  /* 0x0000b5b27f007947 */ /* 0x000fea000b800000 */
[----:B----4-:R4:W1:Y:S02]  /*24b0*/  SHFL.IDX PT, R0, R12, 0x2, 0x181f ;  /* 0x00581f000c007f89 */ /* 0x01086400000e0000 */
.L_x_4735:
        /* <DEDUP_REMOVED lines=19> */
.L_x_4641:
[----:B------:R-:W-:Y:S05]  /*25f0*/  BSYNC B0 ;  /* 0x0000000000007941 */ /* 0x000fea0003800000 */
.L_x_4640:
[----:B------:R-:W-:Y:S05]  /*2600*/  BRA.DIV ~URZ, `(.L_x_4642) ;  /* 0x0000b4c27f007947 */ /* 0x000fea000b800000 */
[----:B--2---:R2:W3:Y:S04]  /*2610*/  SHFL.IDX PT, R4, R5, 0x3, 0x181f ;  /* 0x00781f0005047f89 */ /* 0x0044e800000e0000 */
[----:B-1----:R2:W1:Y:S02]  /*2620*/  SHFL.IDX PT, R0, R12, 0x3, 0x181f ;  /* 0x00781f000c007f89 */ /* 0x00246400000e0000 */
.L_x_4736:
        /* <DEDUP_REMOVED lines=172> */
.L_x_4737:
        /* <DEDUP_REMOVED lines=18> */
.L_x_4738:
        /* <DEDUP_REMOVED lines=21> */
.L_x_4644:
[----:B------:R-:W-:Y:S05]  /*3360*/  BSYNC B0 ;  /* 0x0000000000007941 */ /* 0x000fea0003800000 */
.L_x_4643:
        /* <DEDUP_REMOVED lines=10> */
[----:B-1----:R1:W2:Y:S04]  /*3410*/  LDSM.16.M88.4 R4, [R163] ;  /* 0x00000000a304783b */ /* 0x0022a80000000200 */
        /* <DEDUP_REMOVED lines=18> */
[----:B------:R-:W-:-:S02]  /*3540*/  SHF.L.U64.HI R23, R186, 0x1, R14 ;  /* 0x00000001ba177819 */ /* 0x000fc4000001020e */
[----:B------:R-:W-:Y:S01]  /*3550*/  SHF.R.S32.HI R14, RZ, 0x1f, R177 ;  /* 0x0000001fff0e7819 */ /* 0x000fe200000114b1 */
[----:B------:R-:W-:Y:S01]  /*3560*/  IMAD R12, R174, c[0x0][0x20c], R12 ;  /* 0x00008300ae0c7a24 */ /* 0x000fe200078e020c */
[----:B------:R-:W-:Y:S01]  /*3570*/  SHF.L.U64.HI R22, R185, 0x1, R15 ;  /* 0x00000001b9167819 */ /* 0x000fe2000001020f */
[C---:B------:R-:W-:Y:S01]  /*3580*/  IMAD.SHL.U32 R28, R177.reuse, 0x2, RZ ;  /* 0x00000002b11c7824 */ /* 0x040fe200078e00ff */
[----:B------:R-:W-:Y:S01]  /*3590*/  SHF.L.U64.HI R21, R177, 0x1, R14 ;  /* 0x00000001b1157819 */ /* 0x000fe2000001020e */
[----:B------:R-:W-:Y:S02]  /*35a0*/  IMAD.IADD R3, R3, 0x1, R12 ;  /* 0x0000000103037824 */ /* 0x000fe400078e020c */
[----:B------:R-:W-:Y:S02]  /*35b0*/  IMAD R12, R13, c[0x0][0x218], RZ ;  /* 0x000086000d0c7a24 */ /* 0x000fe400078e02ff */
        /* <DEDUP_REMOVED lines=8> */
.L_x_4739:
[----:B------:R-:W-:Y:S05]  /*3640*/  BRA.DIV ~URZ, `(.L_x_4650) ;  /* 0x0000a8427f007947 */ /* 0x000fea000b800000 */
[----:B------:R-:W5:Y:S02]  /*3650*/  SHFL.IDX PT, R2, R20, RZ, 0x181f ;  /* 0x00181fff14027589 */ /* 0x000f6400000e0000 */
[C---:B-----5:R-:W-:Y:S02]  /*3660*/  IADD3 R18, P0, R2.reuse, R28, RZ ;  /* 0x0000001c02127210 */ /* 0x060fe40007f1e0ff */
[----:B------:R-:W-:-:S03]  /*3670*/  IADD3 R16, P1, R2, R29, RZ ;  /* 0x0000001d02107210 */ /* 0x000fc60007f3e0ff */
[----:B---3--:R-:W-:Y:S01]  /*3680*/  IMAD.X R19, R12, 0x1, R21, P0 ;  /* 0x000000010c137824 */ /* 0x008fe200000e0615 */
[----:B------:R-:W-:Y:S01]  /*3690*/  IADD3 R14, P0, R2, R40, RZ ;  /* 0x00000028020e7210 */ /* 0x000fe20007f1e0ff */
[C---:B------:R-:W-:Y:S01]  /*36a0*/  IMAD.X R17, R12.reuse, 0x1, R22, P1 ;  /* 0x000000010c117824 */ /* 0x040fe200008e0616 */
[----:B------:R3:W4:Y:S03]  /*36b0*/  SHFL.IDX PT, R2, R20, 0x1, 0x181f ;  /* 0x00381f0014027f89 */ /* 0x00072600000e0000 */
[----:B------:R-:W-:Y:S01]  /*36c0*/  IMAD.X R15, R12, 0x1, R23, P0 ;  /* 0x000000010c0f7824 */ /* 0x000fe200000e0617 */
[----:B------:R-:W-:Y:S01]  /*36d0*/  @!PT LDS RZ, [RZ] ;  /* 0x00000000fffff984 */ /* 0x000fe20000000800 */
[----:B------:R5:W-:Y:S04]  /*36e0*/  LDGSTS.E.BYPASS.LTC128B.128 [R188+0x6100], [R18.64], !P5 ;  /* 0x0610000012bc7fae */ /* 0x000be8000e901d46 */
[----:B------:R2:W-:Y:S04]  /*36f0*/  LDGSTS.E.BYPASS.LTC128B.128 [R188+0x8100], [R16.64], !P4 ;  /* 0x0810000010bc7fae */ /* 0x0005e8000e101d46 */
[----:B------:R3:W-:Y:S04]  /*3700*/  LDGSTS.E.BYPASS.LTC128B.128 [R188+0xa100], [R14.64], !P6 ;  /* 0x0a1000000ebc7fae */ /* 0x0007e8000f101d46 */
[----:B-----5:R3:W1:Y:S01]  /*3710*/  SHFL.IDX PT, R18, R13, 0x1, 0x181f ;  /* 0x00381f000d127f89 */ /* 0x02066200000e0000 */
[----:B------:R-:W-:-:S02]  /*3720*/  SEL R19, RZ, 0x10, P5 ;  /* 0x00000010ff137807 */ /* 0x000fc40002800000 */
[----:B--2---:R-:W-:Y:S01]  /*3730*/  SEL R17, RZ, 0x10, P4 ;  /* 0x00000010ff117807 */ /* 0x004fe20002000000 */
[----:B------:R-:W-:Y:S02]  /*3740*/  IMAD.MOV.U32 R16, RZ, RZ, R252 ;  /* 0x000000ffff107224 */ /* 0x000fe400078e00fc */
.L_x_4740:
[----:B----4-:R-:W-:Y:S02]  /*3750*/  IADD3 R3, -R19, 0x10, RZ ;  /* 0x0000001013037810 */ /* 0x010fe40007ffe1ff */
[----:B------:R-:W-:Y:S02]  /*3760*/  IADD3 R12, -R17, 0x10, RZ ;  /* 0x00000010110c7810 */ /* 0x000fe40007ffe1ff */
[----:B------:R-:W-:Y:S02]  /*3770*/  LOP3.LUT R3, R3, 0xf, RZ, 0xc0, !PT ;  /* 0x0000000f03037812 */ /* 0x000fe400078ec0ff */
[----:B---3--:R-:W-:Y:S02]  /*3780*/  IADD3 R13, -R16, 0x10, RZ ;  /* 0x00000010100d7810 */ /* 0x008fe40007ffe1ff */
[----:B------:R-:W-:Y:S02]  /*3790*/  IADD3 R14, P1, P0, R3, R2, R28 ;  /* 0x00000002030e7210 */ /* 0x000fe4000783e01c */
[----:B------:R-:W-:-:S02]  /*37a0*/  LOP3.LUT R3, R12, 0xf, RZ, 0xc0, !PT ;  /* 0x0000000f0c037812 */ /* 0x000fc400078ec0ff */
[----:B-1----:R-:W-:Y:S02]  /*37b0*/  IADD3.X R15, RZ, R18, R21, P1, P0 ;  /* 0x00000012ff0f7210 */ /* 0x002fe40000fe0415 */
[----:B------:R-:W-:Y:S02]  /*37c0*/  IADD3 R12, P1, P0, R3, R2, R29 ;  /* 0x00000002030c7210 */ /* 0x000fe4000783e01d */
[----:B------:R-:W-:Y:S02]  /*37d0*/  LOP3.LUT R3, R13, 0xf, RZ, 0xc0, !PT ;  /* 0x0000000f0d037812 */ /* 0x000fe400078ec0ff */
        /* <DEDUP_REMOVED lines=12> */
.L_x_4648:
[----:B------:R-:W-:Y:S05]  /*38a0*/  BSYNC B0 ;  /* 0x0000000000007941 */ /* 0x000fea0003800000 */
.L_x_4647:
[----:B-1----:R-:W-:Y:S01]  /*38b0*/  IMAD.MOV.U32 R2, RZ, RZ, 0x40 ;  /* 0x00000040ff027424 */ /* 0x002fe200078e00ff */
[----:B------:R-:W-:Y:S01]  /*38c0*/  LOP3.LUT P0, RZ, R162, 0x4, RZ, 0xc0, !PT ;  /* 0x00000004a2ff7812 */ /* 0x000fe2000780c0ff */
[----:B------:R-:W0:Y:S01]  /*38d0*/  LDGDEPBAR ;  /* 0x00000000000079af */ /* 0x000e220000000000 */
[----:B------:R-:W-:Y:S02]  /*38e0*/  WARPSYNC 0xffffffff ;  /* 0xffffffff00007948 */ /* 0x000fe40003800000 */
[----:B------:R-:W-:-:S04]  /*38f0*/  SEL R2, R2, 0xffffffc0, !P0 ;  /* 0xffffffc002027807 */ /* 0x000fc80004000000 */
[----:B------:R-:W-:Y:S01]  /*3900*/  IADD3 R3, R2, R169, R167 ;  /* 0x000000a902037210 */ /* 0x000fe20007ffe0a7 */
[----:B------:R-:W-:-:S04]  /*3910*/  IMAD.IADD R2, R169, 0x1, R2 ;  /* 0x00000001a9027824 */ /* 0x000fc800078e0202 */
[C---:B--2-4-:R-:W-:Y:S01]  /*3920*/  HMMA.16816.F32 R12, R4.reuse, R24, RZ ;  /* 0x00000018040c723c */ /* 0x054fe200000018ff */
[----:B------:R-:W-:Y:S04]  /*3930*/  LDSM.16.M88.4 R40, [R2] ;  /* 0x000000000228783b */ /* 0x000fe80000000200 */
[----:B------:R-:W-:Y:S03]  /*3940*/  LDSM.16.M88.4 R60, [R2+0x800] ;  /* 0x00080000023c783b */ /* 0x000fe60000000200 */
[C---:B---3--:R-:W-:Y:S01]  /*3950*/  HMMA.16816.F32 R16, R4.reuse, R34, RZ ;  /* 0x000000220410723c */ /* 0x048fe200000018ff */
[----:B------:R-:W-:Y:S04]  /*3960*/  LDSM.16.M88.4 R64, [R2+0x1000] ;  /* 0x001000000240783b */ /* 0x000fe80000000200 */
[----:B------:R-:W-:Y:S03]  /*3970*/  LDSM.16.M88.4 R72, [R2+0x1800] ;  /* 0x001800000248783b */ /* 0x000fe60000000200 */
[C---:B------:R-:W-:Y:S01]  /*3980*/  HMMA.16816.F32 R24, R4.reuse, R26, RZ ;  /* 0x0000001a0418723c */ /* 0x040fe200000018ff */
[----:B------:R-:W-:Y:S04]  /*3990*/  LDSM.16.M88.4 R84, [R3+0x1000] ;  /* 0x001000000354783b */ /* 0x000fe80000000200 */
[----:B------:R-:W-:Y:S03]  /*39a0*/  LDSM.16.M88.4 R88, [R3+0x1800] ;  /* 0x001800000358783b */ /* 0x000fe60000000200 */
[C---:B------:R-:W-:Y:S01]  /*39b0*/  HMMA.16816.F32 R32, R4.reuse, R32, RZ ;  /* 0x000000200420723c */ /* 0x040fe200000018ff */
[----:B------:R-:W-:Y:S07]  /*39c0*/  LDSM.16.M88.4 R92, [R169+0x3800] ;  /* 0x00380000a95c783b */ /* 0x000fee0000000200 */
[C---:B------:R-:W-:Y:S08]  /*39d0*/  HMMA.16816.F32 R20, R4.reuse, R36, RZ ;  /* 0x000000240414723c */ /* 0x040ff000000018ff */
[C---:B------:R-:W-:Y:S08]  /*39e0*/  HMMA.16816.F32 R28, R4.reuse, R38, RZ ;  /* 0x00000026041c723c */ /* 0x040ff000000018ff */
[C---:B------:R-:W-:Y:S08]  /*39f0*/  HMMA.16816.F32 R36, R4.reuse, R44, RZ ;  /* 0x0000002c0424723c */ /* 0x040ff000000018ff */
[----:B------:R-:W-:Y:S01]  /*3a00*/  HMMA.16816.F32 R44, R4, R46, RZ ;  /* 0x0000002e042c723c */ /* 0x000fe200000018ff */
[----:B------:R-:W1:Y:S07]  /*3a10*/  LDSM.16.M88.4 R4, [R166] ;  /* 0x00000000a604783b */ /* 0x000e6e0000000200 */
[C---:B------:R-:W-:Y:S08]  /*3a20*/  HMMA.16816.F32 R48, R8.reuse, R56, R12 ;  /* 0x000000380830723c */ /* 0x040ff0000000180c */
[C---:B------:R-:W-:Y:S08]  /*3a30*/  HMMA.16816.F32 R56, R8.reuse, R58, R24 ;  /* 0x0000003a0838723c */ /* 0x040ff00000001818 */
[C---:B------:R-:W-:Y:S08]  /*3a40*/  HMMA.16816.F32 R24, R8.reuse, R68, R32 ;  /* 0x000000440818723c */ /* 0x040ff00000001820 */
[C---:B------:R-:W-:Y:S01]  /*3a50*/  HMMA.16816.F32 R52, R8.reuse, R70, R16 ;  /* 0x000000460834723c */ /* 0x040fe20000001810 */
[----:B------:R-:W-:Y:S04]  /*3a60*/  LDSM.16.M88.4 R16, [R165] ;  /* 0x00000000a510783b */ /* 0x000fe80000000200 */
[----:B------:R-:W2:Y:S03]  /*3a70*/  LDSM.16.M88.4 R68, [R3] ;  /* 0x000000000344783b */ /* 0x000ea60000000200 */
[C---:B------:R-:W-:Y:S08]  /*3a80*/  HMMA.16816.F32 R20, R8.reuse, R76, R20 ;  /* 0x0000004c0814723c */ /* 0x040ff00000001814 */
[C---:B------:R-:W-:Y:S01]  /*3a90*/  HMMA.16816.F32 R12, R8.reuse, R78, R28 ;  /* 0x0000004e080c723c */ /* 0x040fe2000000181c */
[----:B------:R-:W3:Y:S07]  /*3aa0*/  LDSM.16.M88.4 R76, [R3+0x800] ;  /* 0x00080000034c783b */ /* 0x000eee0000000200 */
[C---:B------:R-:W-:Y:S08]  /*3ab0*/  HMMA.16816.F32 R28, R8.reuse, R80, R36 ;  /* 0x00000050081c723c */ /* 0x040ff00000001824 */
[----:B------:R-:W-:Y:S01]  /*3ac0*/  HMMA.16816.F32 R32, R8, R82, R44 ;  /* 0x000000520820723c */ /* 0x000fe2000000182c */
[----:B------:R-:W-:Y:S07]  /*3ad0*/  LDSM.16.M88.4 R80, [R169+0x3000] ;  /* 0x00300000a950783b */ /* 0x000fee0000000200 */
[C---:B-1----:R-:W-:Y:S08]  /*3ae0*/  HMMA.16816.F32 R24, R4.reuse, R40, R24 ;  /* 0x000000280418723c */ /* 0x042ff00000001818 */
[C---:B------:R-:W-:Y:S01]  /*3af0*/  HMMA.16816.F32 R40, R4.reuse, R42, R52 ;  /* 0x0000002a0428723c */ /* 0x040fe20000001834 */
[----:B------:R-:W-:Y:S07]  /*3b00*/  LDSM.16.M88.4 R52, [R169+0x2000] ;  /* 0x00200000a934783b */ /* 0x000fee0000000200 */
[C---:B------:R-:W-:Y:S08]  /*3b10*/  HMMA.16816.F32 R56, R4.reuse, R62, R56 ;  /* 0x0000003e0438723c */ /* 0x040ff00000001838 */
[C---:B------:R-:W-:Y:S08]  /*3b20*/  HMMA.16816.F32 R36, R4.reuse, R64, R20 ;  /* 0x000000400424723c */ /* 0x040ff00000001814 */
[C---:B------:R-:W-:Y:S01]  /*3b30*/  HMMA.16816.F32 R48, R4.reuse, R60, R48 ;  /* 0x0000003c0430723c */ /* 0x040fe20000001830 */
[----:B------:R-:W-:Y:S07]  /*3b40*/  LDSM.16.M88.4 R60, [R169+0x2800] ;  /* 0x00280000a93c783b */ /* 0x000fee0000000200 */
[C---:B------:R-:W-:Y:S01]  /*3b50*/  HMMA.16816.F32 R20, R4.reuse, R66, R12 ;  /* 0x000000420414723c */ /* 0x040fe2000000180c */
[----:B------:R-:W1:Y:S04]  /*3b60*/  LDSM.16.M88.4 R12, [R163+0x4000] ;  /* 0x00400000a30c783b */ /* 0x000e680000000200 */
[----:B------:R-:W-:Y:S03]  /*3b70*/  LDSM.16.M88.4 R64, [R0+0x2000] ;  /* 0x002000000040783b */ /* 0x000fe60000000200 */
[C---:B------:R-:W-:Y:S08]  /*3b80*/  HMMA.16816.F32 R8, R4.reuse, R72, R28 ;  /* 0x000000480408723c */ /* 0x040ff0000000181c */
[----:B------:R-:W-:Y:S01]  /*3b90*/  HMMA.16816.F32 R4, R4, R74, R32 ;  /* 0x0000004a0404723c */ /* 0x000fe20000001820 */
[----:B------:R-:W-:Y:S07]  /*3ba0*/  LDSM.16.M88.4 R72, [R0+0x2800] ;  /* 0x002800000048783b */ /* 0x000fee0000000200 */
[C---:B--2---:R-:W-:Y:S08]  /*3bb0*/  HMMA.16816.F32 R32, R16.reuse, R70, R40 ;  /* 0x000000461020723c */ /* 0x044ff00000001828 */
[C---:B------:R-:W-:Y:S01]  /*3bc0*/  HMMA.16816.F32 R28, R16.reuse, R68, R24 ;  /* 0x00000044101c723c */ /* 0x040fe20000001818 */
[----:B------:R-:W-:Y:S07]  /*3bd0*/  LDSM.16.M88.4 R68, [R2+0x2800] ;  /* 0x002800000244783b */ /* 0x000fee0000000200 */
[C---:B---3--:R-:W-:Y:S08]  /*3be0*/  HMMA.16816.F32 R56, R16.reuse, R78, R56 ;  /* 0x0000004e1038723c */ /* 0x048ff00000001838 */
[C---:B------:R-:W-:Y:S08]  /*3bf0*/  HMMA.16816.F32 R44, R16.reuse, R84, R36 ;  /* 0x00000054102c723c */ /* 0x040ff00000001824 */
[C---:B------:R-:W-:Y:S01]  /*3c00*/  HMMA.16816.F32 R48, R16.reuse, R76, R48 ;  /* 0x0000004c1030723c */ /* 0x040fe20000001830 */
[----:B------:R-:W-:Y:S07]  /*3c10*/  LDSM.16.M88.4 R76, [R2+0x3000] ;  /* 0x00300000024c783b */ /* 0x000fee0000000200 */
[C---:B------:R-:W-:Y:S01]  /*3c20*/  HMMA.16816.F32 R36, R16.reuse, R88, R8 ;  /* 0x000000581024723c */ /* 0x040fe20000001808 */
[----:B------:R-:W2:Y:S07]  /*3c30*/  LDSM.16.M88.4 R8, [R164+0x4000] ;  /* 0x00400000a408783b */ /* 0x000eae0000000200 */
[C---:B------:R-:W-:Y:S01]  /*3c40*/  HMMA.16816.F32 R40, R16.reuse, R86, R20 ;  /* 0x000000561028723c */ /* 0x040fe20000001814 */
[----:B------:R-:W3:Y:S07]  /*3c50*/  LDSM.16.M88.4 R84, [R0+0x3000] ;  /* 0x003000000054783b */ /* 0x000eee0000000200 */
[----:B------:R-:W-:Y:S01]  /*3c60*/  HMMA.16816.F32 R24, R16, R90, R4 ;  /* 0x0000005a1018723c */ /* 0x000fe20000001804 */
[----:B------:R-:W4:Y:S04]  /*3c70*/  LDSM.16.M88.4 R88, [R0+0x3800] ;  /* 0x003800000058783b */ /* 0x000f280000000200 */
[----:B------:R-:W-:Y:S03]  /*3c80*/  LDSM.16.M88.4 R4, [R166+0x4000] ;  /* 0x00400000a604783b */ /* 0x000fe60000000200 */
[C---:B-1----:R-:W-:Y:S08]  /*3c90*/  HMMA.16816.F32 R16, R12.reuse, R54, R32 ;  /* 0x000000360c10723c */ /* 0x042ff00000001820 */
[C---:B------:R-:W-:Y:S08]  /*3ca0*/  HMMA.16816.F32 R20, R12.reuse, R52, R28 ;  /* 0x000000340c14723c */ /* 0x040ff0000000181c */
[C---:B------:R-:W-:Y:S08]  /*3cb0*/  HMMA.16816.F32 R56, R12.reuse, R62, R56 ;  /* 0x0000003e0c38723c */ /* 0x040ff00000001838 */
[C---:B------:R-:W-:Y:S01]  /*3cc0*/  HMMA.16816.F32 R32, R12.reuse, R60, R48 ;  /* 0x0000003c0c20723c */ /* 0x040fe20000001830 */
[----:B------:R-:W1:Y:S07]  /*3cd0*/  LDSM.16.M88.4 R60, [R2+0x2000] ;  /* 0x00200000023c783b */ /* 0x000e6e0000000200 */
[C---:B------:R-:W-:Y:S08]  /*3ce0*/  HMMA.16816.F32 R52, R12.reuse, R80, R44 ;  /* 0x000000500c34723c */ /* 0x040ff0000000182c */
[C---:B------:R-:W-:Y:S01]  /*3cf0*/  HMMA.16816.F32 R48, R12.reuse, R82, R40 ;  /* 0x000000520c30723c */ /* 0x040fe20000001828 */
[----:B------:R-:W5:Y:S07]  /*3d00*/  LDSM.16.M88.4 R80, [R2+0x3800] ;  /* 0x003800000250783b */ /* 0x000f6e0000000200 */
[C---:B------:R-:W-:Y:S08]  /*3d10*/  HMMA.16816.F32 R44, R12.reuse, R92, R36 ;  /* 0x0000005c0c2c723c */ /* 0x040ff00000001824 */
[----:B------:R-:W-:Y:S08]  /*3d20*/  HMMA.16816.F32 R40, R12, R94, R24 ;  /* 0x0000005e0c28723c */ /* 0x000ff00000001818 */
[C---:B--2---:R-:W-:Y:S01]  /*3d30*/  HMMA.16816.F32 R28, R8.reuse, R66, R16 ;  /* 0x00000042081c723c */ /* 0x044fe20000001810 */
[----:B------:R-:W-:Y:S07]  /*3d40*/  LDSM.16.M88.4 R16, [R165+0x4000] ;  /* 0x00400000a510783b */ /* 0x000fee0000000200 */
[C---:B------:R-:W-:Y:S01]  /*3d50*/  HMMA.16816.F32 R36, R8.reuse, R64, R20 ;  /* 0x000000400824723c */ /* 0x040fe20000001814 */
[----:B------:R-:W2:Y:S07]  /*3d60*/  LDSM.16.M88.4 R64, [R3+0x2000] ;  /* 0x002000000340783b */ /* 0x000eae0000000200 */
[C---:B------:R-:W-:Y:S08]  /*3d70*/  HMMA.16816.F32 R20, R8.reuse, R74, R56 ;  /* 0x0000004a0814723c */ /* 0x040ff00000001838 */
[C---:B------:R-:W-:Y:S01]  /*3d80*/  HMMA.16816.F32 R24, R8.reuse, R72, R32 ;  /* 0x000000480818723c */ /* 0x040fe20000001820 */
[----:B------:R-:W2:Y:S07]  /*3d90*/  LDSM.16.M88.4 R72, [R3+0x2800] ;  /* 0x002800000348783b */ /* 0x000eae0000000200 */
[C---:B---3--:R-:W-:Y:S08]  /*3da0*/  HMMA.16816.F32 R12, R8.reuse, R84, R52 ;  /* 0x00000054080c723c */ /* 0x048ff00000001834 */
[C---:B------:R-:W-:Y:S01]  /*3db0*/  HMMA.16816.F32 R32, R8.reuse, R86, R48 ;  /* 0x000000560820723c */ /* 0x040fe20000001830 */
[----:B------:R-:W-:Y:S07]  /*3dc0*/  LDSM.16.M88.4 R84, [R0+0x5000] ;  /* 0x005000000054783b */ /* 0x000fee0000000200 */
[C---:B----4-:R-:W-:Y:S08]  /*3dd0*/  HMMA.16816.F32 R44, R8.reuse, R88, R44 ;  /* 0x00000058082c723c */ /* 0x050ff0000000182c */
[----:B------:R-:W-:Y:S08]  /*3de0*/  HMMA.16816.F32 R40, R8, R90, R40 ;  /* 0x0000005a0828723c */ /* 0x000ff00000001828 */
[C---:B-1----:R-:W-:Y:S08]  /*3df0*/  HMMA.16816.F32 R28, R4.reuse, R62, R28 ;  /* 0x0000003e041c723c */ /* 0x042ff0000000181c */
[C---:B------:R-:W-:Y:S01]  /*3e00*/  HMMA.16816.F32 R48, R4.reuse, R70, R20 ;  /* 0x000000460430723c */ /* 0x040fe20000001814 */
[----:B------:R-:W1:Y:S07]  /*3e10*/  LDSM.16.M88.4 R20, [R3+0x3000] ;  /* 0x003000000314783b */ /* 0x000e6e0000000200 */
[C---:B------:R-:W-:Y:S01]  /*3e20*/  HMMA.16816.F32 R52, R4.reuse, R68, R24 ;  /* 0x000000440434723c */ /* 0x040fe20000001818 */
[----:B------:R-:W3:Y:S04]  /*3e30*/  LDSM.16.M88.4 R24, [R3+0x3800] ;  /* 0x003800000318783b */ /* 0x000ee80000000200 */
[----:B------:R-:W-:Y:S03]  /*3e40*/  LDSM.16.M88.4 R68, [R0+0x4000] ;  /* 0x004000000044783b */ /* 0x000fe60000000200 */
[C---:B------:R-:W-:Y:S01]  /*3e50*/  HMMA.16816.F32 R36, R4.reuse, R60, R36 ;  /* 0x0000003c0424723c */ /* 0x040fe20000001824 */
[----:B------:R-:W-:Y:S07]  /*3e60*/  LDSM.16.M88.4 R60, [R169+0x4800] ;  /* 0x00480000a93c783b */ /* 0x000fee0000000200 */
[C---:B------:R-:W-:Y:S08]  /*3e70*/  HMMA.16816.F32 R12, R4.reuse, R76, R12 ;  /* 0x0000004c040c723c */ /* 0x040ff0000000180c */
[C---:B------:R-:W-:Y:S01]  /*3e80*/  HMMA.16816.F32 R8, R4.reuse, R78, R32 ;  /* 0x0000004e0408723c */ /* 0x040fe20000001820 */
[----:B------:R-:W-:Y:S07]  /*3e90*/  LDSM.16.M88.4 R76, [R0+0x4800] ;  /* 0x00480000004c783b */ /* 0x000fee0000000200 */
[C---:B-----5:R-:W-:Y:S08]  /*3ea0*/  HMMA.16816.F32 R56, R4.reuse, R80, R44 ;  /* 0x000000500438723c */ /* 0x060ff0000000182c */
[----:B------:R-:W-:Y:S01]  /*3eb0*/  HMMA.16816.F32 R40, R4, R82, R40 ;  /* 0x000000520428723c */ /* 0x000fe20000001828 */
[----:B------:R-:W-:Y:S04]  /*3ec0*/  LDSM.16.M88.4 R4, [R163+0x8000] ;  /* 0x00800000a304783b */ /* 0x000fe80000000200 */
[----:B------:R-:W-:Y:S03]  /*3ed0*/  LDSM.16.M88.4 R80, [R2+0x4000] ;  /* 0x004000000250783b */ /* 0x000fe60000000200 */
[C---:B--2---:R-:W-:Y:S01]  /*3ee0*/  HMMA.16816.F32 R32, R16.reuse, R66, R28 ;  /* 0x000000421020723c */ /* 0x044fe2000000181c */
[----:B------:R-:W2:Y:S07]  /*3ef0*/  LDSM.16.M88.4 R28, [R169+0x4000] ;  /* 0x00400000a91c783b */ /* 0x000eae0000000200 */
[C---:B------:R-:W-:Y:S08]  /*3f00*/  HMMA.16816.F32 R52, R16.reuse, R72, R52 ;  /* 0x000000481034723c */ /* 0x040ff00000001834 */
[C---:B------:R-:W-:Y:S01]  /*3f10*/  HMMA.16816.F32 R48, R16.reuse, R74, R48 ;  /* 0x0000004a1030723c */ /* 0x040fe20000001830 */
[----:B------:R-:W4:Y:S07]  /*3f20*/  LDSM.16.M88.4 R72, [R169+0x5800] ;  /* 0x00580000a948783b */ /* 0x000f2e0000000200 */
[C---:B------:R-:W-:Y:S01]  /*3f30*/  HMMA.16816.F32 R36, R16.reuse, R64, R36 ;  /* 0x000000401024723c */ /* 0x040fe20000001824 */
[----:B------:R-:W5:Y:S07]  /*3f40*/  LDSM.16.M88.4 R64, [R169+0x5000] ;  /* 0x00500000a940783b */ /* 0x000f6e0000000200 */
[C---:B-1----:R-:W-:Y:S01]  /*3f50*/  HMMA.16816.F32 R44, R16.reuse, R20, R12 ;  /* 0x00000014102c723c */ /* 0x042fe2000000180c */
[----:B------:R-:W1:Y:S07]  /*3f60*/  LDSM.16.M88.4 R12, [R164+0x8000] ;  /* 0x00800000a40c783b */ /* 0x000e6e0000000200 */
[C---:B------:R-:W-:Y:S08]  /*3f70*/  HMMA.16816.F32 R20, R16.reuse, R22, R8 ;  /* 0x000000161014723c */ /* 0x040ff00000001808 */
[C---:B---3--:R-:W-:Y:S01]  /*3f80*/  HMMA.16816.F32 R8, R16.reuse, R24, R56 ;  /* 0x000000181008723c */ /* 0x048fe20000001838 */
[----:B------:R-:W-:Y:S07]  /*3f90*/  LDSM.16.M88.4 R56, [R2+0x5000] ;  /* 0x005000000238783b */ /* 0x000fee0000000200 */
[----:B------:R-:W-:Y:S08]  /*3fa0*/  HMMA.16816.F32 R16, R16, R26, R40 ;  /* 0x0000001a1010723c */ /* 0x000ff00000001828 */
[C---:B--2---:R-:W-:Y:S01]  /*3fb0*/  HMMA.16816.F32 R24, R4.reuse, R28, R36 ;  /* 0x0000001c0418723c */ /* 0x044fe20000001824 */
[----:B------:R-:W-:Y:S07]  /*3fc0*/  LDSM.16.M88.4 R36, [R2+0x4800] ;  /* 0x004800000224783b */ /* 0x000fee0000000200 */
[C---:B------:R-:W-:Y:S08]  /*3fd0*/  HMMA.16816.F32 R28, R4.reuse, R30, R32 ;  /* 0x0000001e041c723c */ /* 0x040ff00000001820 */
[C---:B------:R-:W-:Y:S08]  /*3fe0*/  HMMA.16816.F32 R32, R4.reuse, R60, R52 ;  /* 0x0000003c0420723c */ /* 0x040ff00000001834 */
[C---:B------:R-:W-:Y:S01]  /*3ff0*/  HMMA.16816.F32 R40, R4.reuse, R62, R48 ;  /* 0x0000003e0428723c */ /* 0x040fe20000001830 */
[----:B------:R2:W3:Y:S07]  /*4000*/  LDSM.16.M88.4 R60, [R0+0x5800] ;  /* 0x00580000003c783b */ /* 0x0004ee0000000200 */
[C---:B----4-:R-:W-:Y:S01]  /*4010*/  HMMA.16816.F32 R52, R4.reuse, R72, R8 ;  /* 0x000000480434723c */ /* 0x050fe20000001808 */
[----:B------:R-:W4:Y:S07]  /*4020*/  LDSM.16.M88.4 R8, [R166+0x8000] ;  /* 0x00800000a608783b */ /* 0x000f2e0000000200 */
[C---:B-----5:R-:W-:Y:S08]  /*4030*/  HMMA.16816.F32 R48, R4.reuse, R66, R20 ;  /* 0x000000420430723c */ /* 0x060ff00000001814 */
[----:B------:R-:W-:Y:S01]  /*4040*/  HMMA.16816.F32 R20, R4, R74, R16 ;  /* 0x0000004a0414723c */ /* 0x000fe20000001810 */
[----:B------:R-:W-:Y:S01]  /*4050*/  LDSM.16.M88.4 R72, [R3+0x4000] ;  /* 0x004000000348783b */ /* 0x000fe20000000200 */
[----:B--2---:R-:W-:-:S05]  /*4060*/  IMAD.IADD R0, R96, 0x1, -R220 ;  /* 0x0000000160007824 */ /* 0x004fca00078e0adc */
[C---:B------:R-:W-:Y:S01]  /*4070*/  ISETP.GT.AND P0, PT, R0.reuse, RZ, PT ;  /* 0x000000ff0000720c */ /* 0x040fe20003f04270 */
[----:B------:R-:W-:Y:S01]  /*4080*/  HMMA.16816.F32 R44, R4, R64, R44 ;  /* 0x00000040042c723c */ /* 0x000fe2000000182c */
[----:B------:R-:W2:Y:S01]  /*4090*/  LDSM.16.M88.4 R64, [R2+0x5800] ;  /* 0x005800000240783b */ /* 0x000ea20000000200 */
[C---:B------:R-:W-:Y:S02]  /*40a0*/  ISETP.GT.AND P1, PT, R0.reuse, 0x1, PT ;  /* 0x000000010000780c */ /* 0x040fe40003f24270 */
[----:B------:R-:W-:Y:S01]  /*40b0*/  ISETP.GT.AND P2, PT, R0, 0x11, PT ;  /* 0x000000110000780c */ /* 0x000fe20003f44270 */
[----:B------:R-:W5:Y:S03]  /*40c0*/  LDSM.16.M88.4 R4, [R165+0x8000] ;  /* 0x00800000a504783b */ /* 0x000f660000000200 */
[C---:B-1----:R-:W-:Y:S08]  /*40d0*/  HMMA.16816.F32 R16, R12.reuse, R68, R24 ;  /* 0x000000440c10723c */ /* 0x042ff00000001818 */
[C---:B------:R-:W-:Y:S01]  /*40e0*/  HMMA.16816.F32 R28, R12.reuse, R70, R28 ;  /* 0x000000460c1c723c */ /* 0x040fe2000000181c */
[----:B------:R-:W-:Y:S07]  /*40f0*/  LDSM.16.M88.4 R68, [R3+0x5000] ;  /* 0x005000000344783b */ /* 0x000fee0000000200 */
[C---:B------:R-:W-:Y:S08]  /*4100*/  HMMA.16816.F32 R32, R12.reuse, R76, R32 ;  /* 0x0000004c0c20723c */ /* 0x040ff00000001820 */
[C---:B---3--:R-:W-:Y:S08]  /*4110*/  HMMA.16816.F32 R52, R12.reuse, R60, R52 ;  /* 0x0000003c0c34723c */ /* 0x048ff00000001834 */
[C---:B------:R-:W-:Y:S01]  /*4120*/  HMMA.16816.F32 R24, R12.reuse, R62, R20 ;  /* 0x0000003e0c18723c */ /* 0x040fe20000001814 */
[----:B------:R-:W1:Y:S07]  /*4130*/  LDSM.16.M88.4 R60, [R3+0x4800] ;  /* 0x00480000033c783b */ /* 0x000e6e0000000200 */
[C---:B------:R-:W-:Y:S01]  /*4140*/  HMMA.16816.F32 R40, R12.reuse, R78, R40 ;  /* 0x0000004e0c28723c */ /* 0x040fe20000001828 */
[----:B------:R3:W1:Y:S07]  /*4150*/  LDSM.16.M88.4 R76, [R3+0x5800] ;  /* 0x00580000034c783b */ /* 0x00066e0000000200 */
[C---:B------:R-:W-:Y:S08]  /*4160*/  HMMA.16816.F32 R44, R12.reuse, R84, R44 ;  /* 0x000000540c2c723c */ /* 0x040ff0000000182c */
[----:B------:R-:W-:Y:S08]  /*4170*/  HMMA.16816.F32 R48, R12, R86, R48 ;  /* 0x000000560c30723c */ /* 0x000ff00000001830 */
[C---:B----4-:R-:W-:Y:S08]  /*4180*/  HMMA.16816.F32 R16, R8.reuse, R80, R16 ;  /* 0x000000500810723c */ /* 0x050ff00000001810 */
[C---:B------:R-:W-:Y:S08]  /*4190*/  HMMA.16816.F32 R12, R8.reuse, R82, R28 ;  /* 0x00000052080c723c */ /* 0x040ff0000000181c */
[C---:B------:R-:W-:Y:S08]  /*41a0*/  HMMA.16816.F32 R20, R8.reuse, R36, R32 ;  /* 0x000000240814723c */ /* 0x040ff00000001820 */
[C---:B------:R-:W-:Y:S08]  /*41b0*/  HMMA.16816.F32 R28, R8.reuse, R38, R40 ;  /* 0x00000026081c723c */ /* 0x040ff00000001828 */
[C---:B------:R-:W-:Y:S08]  /*41c0*/  HMMA.16816.F32 R36, R8.reuse, R56, R44 ;  /* 0x000000380824723c */ /* 0x040ff0000000182c */
[C---:B------:R-:W-:Y:S08]  /*41d0*/  HMMA.16816.F32 R40, R8.reuse, R58, R48 ;  /* 0x0000003a0828723c */ /* 0x040ff00000001830 */
[C---:B--2---:R-:W-:Y:S08]  /*41e0*/  HMMA.16816.F32 R44, R8.reuse, R64, R52 ;  /* 0x00000040082c723c */ /* 0x044ff00000001834 */
[----:B------:R-:W-:Y:S08]  /*41f0*/  HMMA.16816.F32 R32, R8, R66, R24 ;  /* 0x000000420820723c */ /* 0x000ff00000001818 */
[C---:B-----5:R-:W-:Y:S08]  /*4200*/  HMMA.16816.F32 R24, R4.reuse, R72, R16 ;  /* 0x000000480418723c */ /* 0x060ff00000001810 */
[C---:B------:R-:W-:Y:S08]  /*4210*/  HMMA.16816.F32 R12, R4.reuse, R74, R12 ;  /* 0x0000004a040c723c */ /* 0x040ff0000000180c */
[C---:B-1----:R-:W-:Y:S08]  /*4220*/  HMMA.16816.F32 R8, R4.reuse, R60, R20 ;  /* 0x0000003c0408723c */ /* 0x042ff00000001814 */
[----:B------:R-:W-:Y:S01]  /*4230*/  HMMA.16816.F32 R16, R4, R62, R28 ;  /* 0x0000003e0410723c */ /* 0x000fe2000000181c */
[----:B------:R-:W-:-:S02]  /*4240*/  FSEL R26, R26, -INF , P0 ;  /* 0xff8000001a1a7808 */ /* 0x000fc40000000000 */
[----:B------:R-:W-:-:S04]  /*4250*/  FSEL R27, R27, -INF , P1 ;  /* 0xff8000001b1b7808 */ /* 0x000fc80000800000 */
[----:B---3--:R-:W-:Y:S01]  /*4260*/  FMNMX.FTZ R3, R26, R27, !PT ;  /* 0x0000001b1a037209 */ /* 0x008fe20007810000 */
[C---:B------:R-:W-:Y:S08]  /*4270*/  HMMA.16816.F32 R20, R4.reuse, R68, R36 ;  /* 0x000000440414723c */ /* 0x040ff00000001824 */
[----:B------:R-:W-:Y:S01]  /*4280*/  HMMA.16816.F32 R28, R4, R70, R40 ;  /* 0x00000046041c723c */ /* 0x000fe20000001828 */
[----:B------:R-:W-:-:S06]  /*4290*/  FSEL R9, R9, -INF , P2 ;  /* 0xff80000009097808 */ /* 0x000fcc0001000000 */
[----:B------:R-:W-:Y:S01]  /*42a0*/  FSEL R41, R11, -INF , P2 ;  /* 0xff8000000b297808 */ /* 0x000fe20001000000 */
[C---:B------:R-:W-:Y:S08]  /*42b0*/  HMMA.16816.F32 R44, R4.reuse, R76, R44 ;  /* 0x0000004c042c723c */ /* 0x040ff0000000182c */
[----:B------:R-:W-:Y:S07]  /*42c0*/  HMMA.16816.F32 R32, R4, R78, R32 ;  /* 0x0000004e0420723c */ /* 0x000fee0000001820 */
[----:B------:R-:W-:-:S02]  /*42d0*/  FSEL R7, R24, -INF , P0 ;  /* 0xff80000018077808 */ /* 0x000fc40000000000 */
[C---:B------:R-:W-:Y:S02]  /*42e0*/  ISETP.GT.AND P0, PT, R0.reuse, 0x8, PT ;  /* 0x000000080000780c */ /* 0x040fe40003f04270 */
[----:B------:R-:W-:Y:S02]  /*42f0*/  FSEL R6, R25, -INF , P1 ;  /* 0xff80000019067808 */ /* 0x000fe40000800000 */
[----:B------:R-:W-:Y:S02]  /*4300*/  ISETP.GT.AND P1, PT, R0, 0x9, PT ;  /* 0x000000090000780c */ /* 0x000fe40003f24270 */
[----:B------:R-:W-:Y:S02]  /*4310*/  FSEL R12, R12, -INF , P0 ;  /* 0xff8000000c0c7808 */ /* 0x000fe40000000000 */
[----:B------:R-:W-:Y:S02]  /*4320*/  FMNMX.FTZ R2, R7, R6, !PT ;  /* 0x0000000607027209 */ /* 0x000fe40007810000 */
[----:B------:R-:W-:-:S02]  /*4330*/  FSEL R24, R14, -INF , P0 ;  /* 0xff8000000e187808 */ /* 0x000fc40000000000 */
[----:B------:R-:W-:Y:S02]  /*4340*/  ISETP.GT.AND P0, PT, R0, 0x10, PT ;  /* 0x000000100000780c */ /* 0x000fe40003f04270 */
[----:B------:R-:W-:Y:S02]  /*4350*/  FSEL R13, R13, -INF , P1 ;  /* 0xff8000000d0d7808 */ /* 0x000fe40000800000 */
[----:B------:R-:W-:Y:S02]  /*4360*/  FMNMX.FTZ R2, R12, R2, !PT ;  /* 0x000000020c027209 */ /* 0x000fe40007810000 */
[----:B------:R-:W-:Y:S02]  /*4370*/  FSEL R25, R15, -INF , P1 ;  /* 0xff8000000f197808 */ /* 0x000fe40000800000 */
[----:B------:R-:W-:Y:S02]  /*4380*/  FMNMX.FTZ R3, R24, R3, !PT ;  /* 0x0000000318037209 */ /* 0x000fe40007810000 */
[----:B------:R-:W-:-:S02]  /*4390*/  FSEL R8, R8, -INF , P0 ;  /* 0xff80000008087808 */ /* 0x000fc40000000000 */
[----:B------:R-:W-:Y:S02]  /*43a0*/  FMNMX.FTZ R2, R13, R2, !PT ;  /* 0x000000020d027209 */ /* 0x000fe40007810000 */
[----:B------:R-:W-:Y:S02]  /*43b0*/  FSEL R40, R10, -INF , P0 ;  /* 0xff8000000a287808 */ /* 0x000fe40000000000 */
[----:B------:R-:W-:Y:S02]  /*43c0*/  FMNMX.FTZ R3, R25, R3, !PT ;  /* 0x0000000319037209 */ /* 0x000fe40007810000 */
[----:B------:R-:W-:Y:S02]  /*43d0*/  ISETP.GT.AND P1, PT, R0, 0x18, PT ;  /* 0x000000180000780c */ /* 0x000fe40003f24270 */
[----:B------:R-:W-:Y:S02]  /*43e0*/  FMNMX.FTZ R2, R8, R2, !PT ;  /* 0x0000000208027209 */ /* 0x000fe40007810000 */
[----:B------:R-:W-:-:S02]  /*43f0*/  FMNMX.FTZ R3, R40, R3, !PT ;  /* 0x0000000328037209 */ /* 0x000fc40007810000 */
[----:B------:R-:W-:Y:S02]  /*4400*/  ISETP.GT.AND P0, PT, R0, 0x19, PT ;  /* 0x000000190000780c */ /* 0x000fe40003f04270 */
[----:B------:R-:W-:Y:S02]  /*4410*/  FSEL R16, R16, -INF , P1 ;  /* 0xff80000010107808 */ /* 0x000fe40000800000 */
        /* <DEDUP_REMOVED lines=14> */
[----:B------:R-:W-:Y:S02]  /*4500*/  ISETP.GT.AND P1, PT, R0, 0x28, PT ;  /* 0x000000280000780c */ /* 0x000fe40003f24270 */
        /* <DEDUP_REMOVED lines=8> */
[----:B------:R-:W-:Y:S02]  /*4590*/  FSEL R66, R29, -INF , P0 ;  /* 0xff8000001d427808 */ /* 0x000fe40000000000 */
[----:B------:R-:W-:Y:S02]  /*45a0*/  ISETP.GT.AND P1, PT, R0, 0x30, PT ;  /* 0x000000300000780c */ /* 0x000fe40003f24270 */
        /* <DEDUP_REMOVED lines=8> */
[----:B------:R-:W-:-:S02]  /*4630*/  FSEL R152, R47, -INF , P0 ;  /* 0xff8000002f987808 */ /* 0x000fc40000000000 */
[----:B------:R-:W-:Y:S02]  /*4640*/  FSEL R67, R45, -INF , P0 ;  /* 0xff8000002d437808 */ /* 0x000fe40000000000 */
[C---:B------:R-:W-:Y:S02]  /*4650*/  ISETP.GT.AND P1, PT, R0.reuse, 0x38, PT ;  /* 0x000000380000780c */ /* 0x040fe40003f24270 */
[----:B------:R-:W-:Y:S02]  /*4660*/  ISETP.GT.AND P0, PT, R0, 0x39, PT ;  /* 0x000000390000780c */ /* 0x000fe40003f04270 */
[----:B------:R-:W-:Y:S02]  /*4670*/  FMNMX.FTZ R0, R69, R2, !PT ;  /* 0x0000000245007209 */ /* 0x000fe40007810000 */
[----:B------:R-:W-:Y:S02]  /*4680*/  FMNMX.FTZ R2, R153, R3, !PT ;  /* 0x0000000399027209 */ /* 0x000fe40007810000 */
[----:B------:R-:W-:-:S02]  /*4690*/  FSEL R103, R34, -INF , P1 ;  /* 0xff80000022677808 */ /* 0x000fc40000800000 */
[----:B------:R-:W-:Y:S02]  /*46a0*/  FSEL R65, R32, -INF , P1 ;  /* 0xff80000020417808 */ /* 0x000fe40000800000 */
[----:B------:R-:W-:Y:S02]  /*46b0*/  FMNMX.FTZ R0, R67, R0, !PT ;  /* 0x0000000043007209 */ /* 0x000fe40007810000 */
[----:B------:R-:W-:Y:S02]  /*46c0*/  FMNMX.FTZ R2, R152, R2, !PT ;  /* 0x0000000298027209 */ /* 0x000fe40007810000 */
[----:B------:R-:W-:Y:S02]  /*46d0*/  FSEL R102, R35, -INF , P0 ;  /* 0xff80000023667808 */ /* 0x000fe40000000000 */
[----:B------:R-:W-:Y:S02]  /*46e0*/  FSEL R64, R33, -INF , P0 ;  /* 0xff80000021407808 */ /* 0x000fe40000000000 */
[----:B------:R-:W-:-:S02]  /*46f0*/  FMNMX.FTZ R0, R65, R0, !PT ;  /* 0x0000000041007209 */ /* 0x000fc40007810000 */
[----:B------:R-:W-:Y:S02]  /*4700*/  FMNMX.FTZ R2, R103, R2, !PT ;  /* 0x0000000267027209 */ /* 0x000fe40007810000 */
[----:B------:R-:W-:Y:S02]  /*4710*/  FMNMX.FTZ R0, R64, R0, !PT ;  /* 0x0000000040007209 */ /* 0x000fe40007810000 */
[----:B------:R-:W-:Y:S01]  /*4720*/  FMNMX.FTZ R4, R102, R2, !PT ;  /* 0x0000000266047209 */ /* 0x000fe20007810000 */
[----:B------:R-:W-:Y:S05]  /*4730*/  @!PT BRA `(.L_x_4651) ;  /* 0x000099600000f947 */ /* 0x000fea0003800000 */
[----:B------:R1:W2:Y:S02]  /*4740*/  SHFL.BFLY PT, R2, R0, 0x2, 0x1f ;  /* 0x0c401f0000027f89 */ /* 0x0002a400000e0000 */
.L_x_4741:
        /* <DEDUP_REMOVED lines=14> */
[----:B------:R-:W-:Y:S04]  /*4830*/  LDSM.16.MT88.4 R28, [R208+0x800] ;  /* 0x00080000d01c783b */ /* 0x000fe80000004200 */
[----:B------:R-:W-:Y:S01]  /*4840*/  FFMA.FTZ R3, R7, c[0x0][0x2d0], -R0 ;  /* 0x0000b40007037a23 */ /* 0x000fe20000010800 */
[----:B------:R-:W-:Y:S03]  /*4850*/  LDSM.16.MT88.4 R32, [R170+0x800] ;  /* 0x00080000aa20783b */ /* 0x000fe60000004200 */
[----:B------:R2:W-:Y:S01]  /*4860*/  MUFU.EX2 R156, R3 ;  /* 0x00000003009c7308 */ /* 0x0005e20000000800 */
[----:B------:R-:W-:Y:S04]  /*4870*/  LDSM.16.MT88.4 R60, [R170+0x2000] ;  /* 0x00200000aa3c783b */ /* 0x000fe80000004200 */
[----:B------:R-:W-:Y:S01]  /*4880*/  LDSM.16.MT88.4 R56, [R211+0x2000] ;  /* 0x00200000d338783b */ /* 0x000fe20000004200 */
[----:B-1----:R-:W-:-:S04]  /*4890*/  FMNMX.FTZ R100, R2, R4, !PT ;  /* 0x0000000402647209 */ /* 0x002fc80007810000 */
[C---:B------:R-:W-:Y:S01]  /*48a0*/  FSETP.NEU.FTZ.AND P0, PT, R100.reuse, -INF , PT ;  /* 0xff8000006400780b */ /* 0x040fe20003f1d000 */
[----:B------:R-:W-:Y:S02]  /*48b0*/  FMUL.FTZ R2, R100, c[0x0][0x2d0] ;  /* 0x0000b40064027a20 */ /* 0x000fe40000410000 */
[----:B--2---:R-:W-:-:S03]  /*48c0*/  FFMA.FTZ R3, R6, c[0x0][0x2d0], -R0 ;  /* 0x0000b40006037a23 */ /* 0x004fc60000010800 */
[----:B------:R-:W-:Y:S01]  /*48d0*/  FSEL R2, R2, RZ, P0 ;  /* 0x000000ff02027208 */ /* 0x000fe20000000000 */
[----:B------:R-:W1:Y:S01]  /*48e0*/  LDSM.16.MT88.4 R4, [R208] ;  /* 0x00000000d004783b */ /* 0x000e620000004200 */
[----:B------:R2:W-:Y:S02]  /*48f0*/  MUFU.EX2 R150, R3 ;  /* 0x0000000300967308 */ /* 0x0005e40000000800 */
[----:B--2---:R-:W-:-:S06]  /*4900*/  FFMA.FTZ R3, R12, c[0x0][0x2d0], -R0 ;  /* 0x0000b4000c037a23 */ /* 0x004fcc0000010800 */
[----:B------:R2:W-:Y:S02]  /*4910*/  MUFU.EX2 R149, R3 ;  /* 0x0000000300957308 */ /* 0x0005e40000000800 */
[----:B--2---:R-:W-:Y:S02]  /*4920*/  FFMA.FTZ R3, R13, c[0x0][0x2d0], -R0 ;  /* 0x0000b4000d037a23 */ /* 0x004fe40000010800 */
[----:B------:R-:W2:Y:S04]  /*4930*/  LDSM.16.MT88.4 R12, [R170] ;  /* 0x00000000aa0c783b */ /* 0x000ea80000004200 */
[----:B------:R4:W5:Y:S02]  /*4940*/  MUFU.EX2 R157, R3 ;  /* 0x00000003009d7308 */ /* 0x0009640000000800 */
[----:B----4-:R-:W-:Y:S01]  /*4950*/  FFMA.FTZ R3, R26, c[0x0][0x2d0], -R2 ;  /* 0x0000b4001a037a23 */ /* 0x010fe20000010802 */
[----:B-----5:R-:W-:-:S05]  /*4960*/  F2FP.PACK_AB R10, R157, R149 ;  /* 0x000000959d0a723e */ /* 0x020fca00000000ff */
[----:B------:R4:W-:Y:S02]  /*4970*/  MUFU.EX2 R151, R3 ;  /* 0x0000000300977308 */ /* 0x0009e40000000800 */
[----:B----4-:R-:W-:-:S06]  /*4980*/  FFMA.FTZ R3, R27, c[0x0][0x2d0], -R2 ;  /* 0x0000b4001b037a23 */ /* 0x010fcc0000010802 */
[----:B------:R4:W-:Y:S02]  /*4990*/  MUFU.EX2 R148, R3 ;  /* 0x0000000300947308 */ /* 0x0009e40000000800 */
[----:B----4-:R-:W-:-:S06]  /*49a0*/  FFMA.FTZ R3, R24, c[0x0][0x2d0], -R2 ;  /* 0x0000b40018037a23 */ /* 0x010fcc0000010802 */
[----:B------:R4:W-:Y:S02]  /*49b0*/  MUFU.EX2 R155, R3 ;  /* 0x00000003009b7308 */ /* 0x0009e40000000800 */
[----:B----4-:R-:W-:-:S06]  /*49c0*/  FFMA.FTZ R3, R25, c[0x0][0x2d0], -R2 ;  /* 0x0000b40019037a23 */ /* 0x010fcc0000010802 */
[----:B------:R4:W5:Y:S02]  /*49d0*/  MUFU.EX2 R182, R3 ;  /* 0x0000000300b67308 */ /* 0x0009640000000800 */
[----:B----4-:R-:W-:Y:S01]  /*49e0*/  FFMA.FTZ R3, R8, c[0x0][0x2d0], -R0 ;  /* 0x0000b40008037a23 */ /* 0x010fe20000010800 */
[----:B------:R-:W-:Y:S02]  /*49f0*/  F2FP.PACK_AB R8, R150, R156 ;  /* 0x0000009c9608723e */ /* 0x000fe400000000ff */
[----:B-----5:R-:W-:-:S03]  /*4a00*/  F2FP.PACK_AB R11, R182, R155 ;  /* 0x0000009bb60b723e */ /* 0x020fc600000000ff */
[----:B------:R4:W-:Y:S02]  /*4a10*/  MUFU.EX2 R183, R3 ;  /* 0x0000000300b77308 */ /* 0x0009e40000000800 */
[----:B----4-:R-:W-:Y:S01]  /*4a20*/  FFMA.FTZ R3, R9, c[0x0][0x2d0], -R0 ;  /* 0x0000b40009037a23 */ /* 0x010fe20000010800 */
[----:B------:R-:W-:-:S05]  /*4a30*/  F2FP.PACK_AB R9, R148, R151 ;  /* 0x000000979409723e */ /* 0x000fca00000000ff */
[----:B------:R4:W5:Y:S02]  /*4a40*/  MUFU.EX2 R214, R3 ;  /* 0x0000000300d67308 */ /* 0x0009640000000800 */
[C---:B-1----:R-:W-:Y:S08]  /*4a50*/  HMMA.16816.F32 R24, R8.reuse, R4, RZ ;  /* 0x000000040818723c */ /* 0x042ff000000018ff */
[----:B------:R-:W-:Y:S01]  /*4a60*/  HMMA.16816.F32 R20, R8, R6, RZ ;  /* 0x000000060814723c */ /* 0x000fe200000018ff */
[----:B----4-:R-:W-:Y:S01]  /*4a70*/  FFMA.FTZ R3, R16, c[0x0][0x2d0], -R0 ;  /* 0x0000b40010037a23 */ /* 0x010fe20000010800 */
[----:B-----5:R-:W-:-:S03]  /*4a80*/  F2FP.PACK_AB R4, R214, R183 ;  /* 0x000000b7d604723e */ /* 0x020fc600000000ff */
[----:B------:R1:W-:Y:S03]  /*4a90*/  MUFU.EX2 R213, R3 ;  /* 0x0000000300d57308 */ /* 0x0003e60000000800 */
[C---:B--2---:R-:W-:Y:S08]  /*4aa0*/  HMMA.16816.F32 R52, R8.reuse, R12, RZ ;  /* 0x0000000c0834723c */ /* 0x044ff000000018ff */
[----:B------:R-:W-:Y:S01]  /*4ab0*/  HMMA.16816.F32 R44, R8, R14, RZ ;  /* 0x0000000e082c723c */ /* 0x000fe200000018ff */
[----:B-1----:R-:W-:-:S07]  /*4ac0*/  FFMA.FTZ R3, R17, c[0x0][0x2d0], -R0 ;  /* 0x0000b40011037a23 */ /* 0x002fce0000010800 */
[----:B------:R-:W-:Y:S01]  /*4ad0*/  HMMA.16816.F32 R12, R8, R38, RZ ;  /* 0x00000026080c723c */ /* 0x000fe200000018ff */
[----:B------:R1:W2:Y:S02]  /*4ae0*/  MUFU.EX2 R217, R3 ;  /* 0x0000000300d97308 */ /* 0x0002a40000000800 */
[----:B-1----:R-:W-:Y:S01]  /*4af0*/  FFMA.FTZ R3, R40, c[0x0][0x2d0], -R2 ;  /* 0x0000b40028037a23 */ /* 0x002fe20000010802 */
[----:B--2---:R-:W-:-:S05]  /*4b00*/  F2FP.PACK_AB R6, R217, R213 ;  /* 0x000000d5d906723e */ /* 0x004fca00000000ff */
[----:B------:R1:W-:Y:S01]  /*4b10*/  MUFU.EX2 R180, R3 ;  /* 0x0000000300b47308 */ /* 0x0003e20000000800 */
[----:B---3--:R-:W-:Y:S01]  /*4b20*/  LDSM.16.MT88.4 R48, [R158] ;  /* 0x000000009e30783b */ /* 0x008fe20000004200 */
[----:B-1----:R-:W-:-:S03]  /*4b30*/  FFMA.FTZ R3, R41, c[0x0][0x2d0], -R2 ;  /* 0x0000b40029037a23 */ /* 0x002fc60000010802 */
[----:B------:R-:W1:Y:S03]  /*4b40*/  LDSM.16.MT88.4 R40, [R171+0x800] ;  /* 0x00080000ab28783b */ /* 0x000e660000004200 */
[----:B------:R2:W3:Y:S02]  /*4b50*/  MUFU.EX2 R212, R3 ;  /* 0x0000000300d47308 */ /* 0x0004e40000000800 */
[----:B--2---:R-:W-:Y:S01]  /*4b60*/  FFMA.FTZ R3, R18, c[0x0][0x2d0], -R2 ;  /* 0x0000b40012037a23 */ /* 0x004fe20000010802 */
[----:B---3--:R-:W-:-:S05]  /*4b70*/  F2FP.PACK_AB R5, R212, R180 ;  /* 0x000000b4d405723e */ /* 0x008fca00000000ff */
[----:B------:R2:W-:Y:S02]  /*4b80*/  MUFU.EX2 R181, R3 ;  /* 0x0000000300b57308 */ /* 0x0005e40000000800 */
[----:B--2---:R-:W-:Y:S02]  /*4b90*/  FFMA.FTZ R3, R19, c[0x0][0x2d0], -R2 ;  /* 0x0000b40013037a23 */ /* 0x004fe40000010802 */
[----:B------:R-:W-:Y:S01]  /*4ba0*/  HMMA.16816.F32 R16, R8, R36, RZ ;  /* 0x000000240810723c */ /* 0x000fe200000018ff */
[----:B------:R-:W-:Y:S03]  /*4bb0*/  LDSM.16.MT88.4 R36, [R208+0x2800] ;  /* 0x00280000d024783b */ /* 0x000fe60000004200 */
        /* <DEDUP_REMOVED lines=12> */
[C---:B-1----:R-:W-:Y:S08]  /*4c80*/  HMMA.16816.F32 R140, R4.reuse, R40, R16 ;  /* 0x00000028048c723c */ /* 0x042ff00000001810 */
[----:B------:R-:W-:Y:S01]  /*4c90*/  HMMA.16816.F32 R136, R4, R42, R12 ;  /* 0x0000002a0488723c */ /* 0x000fe2000000180c */
[----:B------:R-:W1:Y:S01]  /*4ca0*/  LDSM.16.MT88.4 R40, [R170+0x2800] ;  /* 0x00280000aa28783b */ /* 0x000e620000004200 */
[----:B--2---:R-:W-:-:S04]  /*4cb0*/  FFMA.FTZ R3, R68, c[0x0][0x2d0], -R0 ;  /* 0x0000b40044037a23 */ /* 0x004fc80000010800 */
[----:B------:R2:W-:Y:S02]  /*4cc0*/  MUFU.EX2 R175, R3 ;  /* 0x0000000300af7308 */ /* 0x0005e40000000800 */
[----:B------:R-:W-:Y:S08]  /*4cd0*/  HMMA.16816.F32 R16, R8, R48, RZ ;  /* 0x000000300810723c */ /* 0x000ff000000018ff */
[----:B------:R-:W-:Y:S01]  /*4ce0*/  HMMA.16816.F32 R124, R4, R34, R44 ;  /* 0x00000022047c723c */ /* 0x000fe2000000182c */
[----:B------:R-:W-:Y:S01]  /*4cf0*/  LDSM.16.MT88.4 R44, [R211+0x2800] ;  /* 0x00280000d32c783b */ /* 0x000fe20000004200 */
[----:B--2---:R-:W-:-:S06]  /*4d00*/  FFMA.FTZ R3, R66, c[0x0][0x2d0], -R0 ;  /* 0x0000b40042037a23 */ /* 0x004fcc0000010800 */
[C---:B------:R-:W-:Y:S01]  /*4d10*/  HMMA.16816.F32 R12, R8.reuse, R50, RZ ;  /* 0x00000032080c723c */ /* 0x040fe200000018ff */
[----:B------:R-:W2:Y:S01]  /*4d20*/  LDSM.16.MT88.4 R48, [R171+0x2800] ;  /* 0x00280000ab30783b */ /* 0x000ea20000004200 */
[----:B------:R5:W1:Y:S06]  /*4d30*/  MUFU.EX2 R178, R3 ;  /* 0x0000000300b27308 */ /* 0x000a6c0000000800 */
[----:B------:R-:W-:Y:S08]  /*4d40*/  HMMA.16816.F32 R32, R8, R60, RZ ;  /* 0x0000003c0820723c */ /* 0x000ff000000018ff */
[----:B---3--:R-:W-:Y:S01]  /*4d50*/  HMMA.16816.F32 R108, R4, R24, R16 ;  /* 0x00000018046c723c */ /* 0x008fe20000001810 */
[----:B-----5:R-:W-:-:S04]  /*4d60*/  FFMA.FTZ R3, R75, c[0x0][0x2d0], -R2 ;  /* 0x0000b4004b037a23 */ /* 0x020fc80000010802 */
[----:B------:R3:W-:Y:S03]  /*4d70*/  MUFU.EX2 R159, R3 ;  /* 0x00000003009f7308 */ /* 0x0007e60000000800 */
[C---:B------:R-:W-:Y:S01]  /*4d80*/  HMMA.16816.F32 R28, R8.reuse, R62, RZ ;  /* 0x0000003e081c723c */ /* 0x040fe200000018ff */
[----:B------:R-:W5:Y:S07]  /*4d90*/  LDSM.16.MT88.4 R60, [R170+0x4000] ;  /* 0x00400000aa3c783b */ /* 0x000f6e0000004200 */
[----:B----4-:R-:W-:Y:S01]  /*4da0*/  HMMA.16816.F32 R16, R8, R20, RZ ;  /* 0x000000140810723c */ /* 0x010fe200000018ff */
        /* <DEDUP_REMOVED lines=14> */
[----:B-----5:R-:W-:Y:S08]  /*4e90*/  HMMA.16816.F32 R12, R8, R60, RZ ;  /* 0x0000003c080c723c */ /* 0x020ff000000018ff */
        /* <DEDUP_REMOVED lines=202> */
.L_x_4742:
        /* <DEDUP_REMOVED lines=17> */
.L_x_4743:
        /* <DEDUP_REMOVED lines=21> */
.L_x_4653:
[----:B------:R-:W-:Y:S05]  /*5da0*/  BSYNC B0 ;  /* 0x0000000000007941 */ /* 0x000fea0003800000 */
.L_x_4652:
        /* <DEDUP_REMOVED lines=9> */
.L_x_4666:
        /* <DEDUP_REMOVED lines=43> */
.L_x_4744:
        /* <DEDUP_REMOVED lines=19> */
.L_x_4745:
        /* <DEDUP_REMOVED lines=21> */
.L_x_4658:
[----:B------:R-:W-:Y:S05]  /*6370*/  BSYNC B0 ;  /* 0x0000000000007941 */ /* 0x000fea0003800000 */
.L_x_4657:
        /* <DEDUP_REMOVED lines=42> */
[----:B------:R-:W1:Y:S07]  /*6620*/  LDSM.16.M88.4 R136, [R156+0x800] ;  /* 0x000800009c88783b */ /* 0x000e6e0000000200 */
        /* <DEDUP_REMOVED lines=25> */
[----:B------:R-:W2:Y:S07]  /*67c0*/  LDSM.16.M88.4 R144, [R3+0x2800] ;  /* 0x002800000390783b */ /* 0x000eae0000000200 */
        /* <DEDUP_REMOVED lines=65> */
[----:B------:R-:W-:Y:S01]  /*6be0*/  LDSM.16.M88.4 R152, [R156+0x4000] ;  /* 0x004000009c98783b */ /* 0x000fe20000000200 */
[C---:B-1----:R-:W-:Y:S08]  /*6bf0*/  HMMA.16816.F32 R4, R140.reuse, R148, R4 ;  /* 0x000000948c04723c */ /* 0x042ff00000001804 */
[C---:B------:R-:W-:Y:S01]  /*6c00*/  HMMA.16816.F32 R8, R140.reuse, R150, R8 ;  /* 0x000000968c08723c */ /* 0x040fe20000001808 */
[----:B------:R-:W1:Y:S07]  /*6c10*/  LDSM.16.M88.4 R148, [R101+0x5800] ;  /* 0x005800006594783b */ /* 0x000e6e0000000200 */
[C---:B--2---:R-:W-:Y:S08]  /*6c20*/  HMMA.16816.F32 R12, R140.reuse, R144, R12 ;  /* 0x000000908c0c723c */ /* 0x044ff0000000180c */
[C---:B------:R-:W-:Y:S01]  /*6c30*/  HMMA.16816.F32 R16, R140.reuse, R146, R16 ;  /* 0x000000928c10723c */ /* 0x040fe20000001810 */
[----:B------:R-:W2:Y:S07]  /*6c40*/  LDSM.16.M88.4 R144, [R165+0x8000] ;  /* 0x00800000a590783b */ /* 0x000eae0000000200 */
[C---:B---3--:R-:W-:Y:S08]  /*6c50*/  HMMA.16816.F32 R20, R140.reuse, R136, R20 ;  /* 0x000000888c14723c */ /* 0x048ff00000001814 */
[C---:B------:R-:W-:Y:S01]  /*6c60*/  HMMA.16816.F32 R24, R140.reuse, R138, R24 ;  /* 0x0000008a8c18723c */ /* 0x040fe20000001818 */
[----:B------:R-:W3:Y:S07]  /*6c70*/  LDSM.16.M88.4 R136, [R2+0x4800] ;  /* 0x004800000288783b */ /* 0x000eee0000000200 */
[C---:B-1----:R-:W-:Y:S08]  /*6c80*/  HMMA.16816.F32 R28, R140.reuse, R148, R28 ;  /* 0x000000948c1c723c */ /* 0x042ff0000000181c */
[----:B------:R-:W-:Y:S01]  /*6c90*/  HMMA.16816.F32 R32, R140, R150, R32 ;  /* 0x000000968c20723c */ /* 0x000fe20000001820 */
[----:B------:R-:W1:Y:S07]  /*6ca0*/  LDSM.16.M88.4 R140, [R2+0x5000] ;  /* 0x00500000028c783b */ /* 0x000e6e0000000200 */
[C---:B--2---:R-:W-:Y:S01]  /*6cb0*/  HMMA.16816.F32 R4, R144.reuse, R152, R4 ;  /* 0x000000989004723c */ /* 0x044fe20000001804 */
[----:B------:R2:W4:Y:S07]  /*6cc0*/  LDSM.16.M88.4 R148, [R2+0x5800] ;  /* 0x005800000294783b */ /* 0x00052e0000000200 */
[C---:B------:R-:W-:Y:S08]  /*6cd0*/  HMMA.16816.F32 R8, R144.reuse, R154, R8 ;  /* 0x0000009a9008723c */ /* 0x040ff00000001808 */
[C---:B---3--:R-:W-:Y:S08]  /*6ce0*/  HMMA.16816.F32 R12, R144.reuse, R136, R12 ;  /* 0x00000088900c723c */ /* 0x048ff0000000180c */
[----:B------:R-:W-:Y:S01]  /*6cf0*/  FMNMX.FTZ R3, R4, R0, !PT ;  /* 0x0000000004037209 */ /* 0x000fe20007810000 */
[C---:B------:R-:W-:Y:S03]  /*6d00*/  HMMA.16816.F32 R16, R144.reuse, R138, R16 ;  /* 0x0000008a9010723c */ /* 0x040fe60000001810 */
[----:B--2---:R-:W-:Y:S02]  /*6d10*/  FMNMX.FTZ R2, R6, R102, !PT ;  /* 0x0000006606027209 */ /* 0x004fe40007810000 */
[----:B------:R-:W-:Y:S02]  /*6d20*/  FMNMX.FTZ R3, R5, R3, !PT ;  /* 0x0000000305037209 */ /* 0x000fe40007810000 */
[----:B------:R-:W-:Y:S01]  /*6d30*/  FMNMX.FTZ R2, R7, R2, !PT ;  /* 0x0000000207027209 */ /* 0x000fe20007810000 */
[C---:B-1----:R-:W-:Y:S04]  /*6d40*/  HMMA.16816.F32 R20, R144.reuse, R140, R20 ;  /* 0x0000008c9014723c */ /* 0x042fe80000001814 */
[----:B------:R-:W-:Y:S02]  /*6d50*/  FMNMX.FTZ R3, R8, R3, !PT ;  /* 0x0000000308037209 */ /* 0x000fe40007810000 */
[----:B------:R-:W-:Y:S02]  /*6d60*/  FMNMX.FTZ R2, R10, R2, !PT ;  /* 0x000000020a027209 */ /* 0x000fe40007810000 */
[----:B------:R-:W-:Y:S01]  /*6d70*/  FMNMX.FTZ R3, R9, R3, !PT ;  /* 0x0000000309037209 */ /* 0x000fe20007810000 */
[C---:B------:R-:W-:Y:S03]  /*6d80*/  HMMA.16816.F32 R24, R144.reuse, R142, R24 ;  /* 0x0000008e9018723c */ /* 0x040fe60000001818 */
[----:B------:R-:W-:Y:S02]  /*6d90*/  FMNMX.FTZ R2, R11, R2, !PT ;  /* 0x000000020b027209 */ /* 0x000fe40007810000 */
[----:B------:R-:W-:Y:S02]  /*6da0*/  FMNMX.FTZ R3, R12, R3, !PT ;  /* 0x000000030c037209 */ /* 0x000fe40007810000 */
[----:B------:R-:W-:Y:S01]  /*6db0*/  FMNMX.FTZ R2, R14, R2, !PT ;  /* 0x000000020e027209 */ /* 0x000fe20007810000 */
[C---:B----4-:R-:W-:Y:S04]  /*6dc0*/  HMMA.16816.F32 R28, R144.reuse, R148, R28 ;  /* 0x00000094901c723c */ /* 0x050fe8000000181c */
[----:B------:R-:W-:Y:S02]  /*6dd0*/  FMNMX.FTZ R3, R13, R3, !PT ;  /* 0x000000030d037209 */ /* 0x000fe40007810000 */
[----:B------:R-:W-:Y:S02]  /*6de0*/  FMNMX.FTZ R2, R15, R2, !PT ;  /* 0x000000020f027209 */ /* 0x000fe40007810000 */
[----:B------:R-:W-:Y:S01]  /*6df0*/  FMNMX.FTZ R3, R16, R3, !PT ;  /* 0x0000000310037209 */ /* 0x000fe20007810000 */
[----:B------:R-:W-:Y:S03]  /*6e00*/  HMMA.16816.F32 R32, R144, R150, R32 ;  /* 0x000000969020723c */ /* 0x000fe60000001820 */
[----:B------:R-:W-:Y:S02]  /*6e10*/  FMNMX.FTZ R2, R18, R2, !PT ;  /* 0x0000000212027209 */ /* 0x000fe40007810000 */
[----:B------:R-:W-:Y:S02]  /*6e20*/  FMNMX.FTZ R100, R17, R3, !PT ;  /* 0x0000000311647209 */ /* 0x000fe40007810000 */
[----:B------:R-:W-:Y:S02]  /*6e30*/  FMNMX.FTZ R3, R19, R2, !PT ;  /* 0x0000000213037209 */ /* 0x000fe40007810000 */
[----:B------:R-:W-:Y:S03]  /*6e40*/  FMNMX.FTZ R2, R20, R100, !PT ;  /* 0x0000006414027209 */ /* 0x000fe60007810000 */
        /* <DEDUP_REMOVED lines=11> */
[----:B------:R-:W-:Y:S02]  /*6f00*/  IADD3 R100, R176, 0x1, RZ ;  /* 0x00000001b0647810 */ /* 0x000fe40007ffe0ff */
[----:B------:R-:W-:Y:S02]  /*6f10*/  FMNMX.FTZ R2, R32, R2, !PT ;  /* 0x0000000220027209 */ /* 0x000fe40007810000 */
[----:B------:R-:W-:Y:S02]  /*6f20*/  FMNMX.FTZ R3, R34, R3, !PT ;  /* 0x0000000322037209 */ /* 0x000fe40007810000 */
[----:B------:R-:W-:Y:S02]  /*6f30*/  SEL R176, R100, RZ, !P0 ;  /* 0x000000ff64b07207 */ /* 0x000fe40004000000 */
[----:B------:R-:W-:Y:S02]  /*6f40*/  FMNMX.FTZ R100, R33, R2, !PT ;  /* 0x0000000221647209 */ /* 0x000fe40007810000 */
[----:B------:R-:W-:Y:S01]  /*6f50*/  FMNMX.FTZ R103, R35, R3, !PT ;  /* 0x0000000323677209 */ /* 0x000fe20007810000 */
[----:B------:R-:W-:-:S05]  /*6f60*/  BRA.DIV ~URZ, `(.L_x_4661) ;  /* 0x000076a27f007947 */ /* 0x000fca000b800000 */
[----:B------:R1:W2:Y:S02]  /*6f70*/  SHFL.BFLY PT, R2, R100, 0x2, 0x1f ;  /* 0x0c401f0064027f89 */ /* 0x0002a400000e0000 */
.L_x_4746:
        /* <DEDUP_REMOVED lines=19> */
[--C-:B-1----:R-:W-:Y:S02]  /*70b0*/  FFMA.FTZ R100, R9, c[0x0][0x2d0], -R3.reuse ;  /* 0x0000b40009647a23 */ /* 0x102fe40000010803 */
[--C-:B------:R-:W-:Y:S02]  /*70c0*/  FFMA.FTZ R9, R13, c[0x0][0x2d0], -R3.reuse ;  /* 0x0000b4000d097a23 */ /* 0x100fe40000010803 */
[--C-:B------:R-:W-:Y:S02]  /*70d0*/  FFMA.FTZ R149, R16, c[0x0][0x2d0], -R3.reuse ;  /* 0x0000b40010957a23 */ /* 0x100fe40000010803 */
[--C-:B------:R-:W-:Y:S02]  /*70e0*/  FFMA.FTZ R148, R17, c[0x0][0x2d0], -R3.reuse ;  /* 0x0000b40011947a23 */ /* 0x100fe40000010803 */
[--C-:B------:R-:W-:Y:S02]  /*70f0*/  FFMA.FTZ R155, R24, c[0x0][0x2d0], -R3.reuse ;  /* 0x0000b400189b7a23 */ /* 0x100fe40000010803 */
[--C-:B------:R-:W-:Y:S02]  /*7100*/  FFMA.FTZ R154, R25, c[0x0][0x2d0], -R3.reuse ;  /* 0x0000b400199a7a23 */ /* 0x100fe40000010803 */
[--C-:B------:R-:W-:Y:S02]  /*7110*/  FFMA.FTZ R178, R28, c[0x0][0x2d0], -R3.reuse ;  /* 0x0000b4001cb27a23 */ /* 0x100fe40000010803 */
[----:B------:R-:W-:Y:S02]  /*7120*/  FFMA.FTZ R180, R29, c[0x0][0x2d0], -R3 ;  /* 0x0000b4001db47a23 */ /* 0x000fe40000010803 */
[----:B------:R-:W1:Y:S01]  /*7130*/  MUFU.EX2 R3, R5 ;  /* 0x0000000500037308 */ /* 0x000e620000000800 */
[C---:B--2---:R-:W-:Y:S02]  /*7140*/  FMUL.FTZ R32, R2.reuse, R104 ;  /* 0x0000006802207220 */ /* 0x044fe40000410000 */
[C---:B------:R-:W-:Y:S02]  /*7150*/  FMUL.FTZ R33, R2.reuse, R105 ;  /* 0x0000006902217220 */ /* 0x040fe40000410000 */
[C---:B------:R-:W-:Y:S02]  /*7160*/  FMUL.FTZ R13, R2.reuse, R125 ;  /* 0x0000007d020d7220 */ /* 0x040fe40000410000 */
[C---:B---3--:R-:W-:Y:S02]  /*7170*/  FFMA.FTZ R0, R2.reuse, R179, R12 ;  /* 0x000000b302007223 */ /* 0x048fe4000001000c */
        /* <DEDUP_REMOVED lines=10> */
[C---:B-1----:R-:W-:Y:S01]  /*7220*/  F2FP.PACK_AB R136, R3.reuse, R12 ;  /* 0x0000000c0388723e */ /* 0x042fe200000000ff */
[----:B------:R-:W-:Y:S02]  /*7230*/  FADD.FTZ R4, R3, R0 ;  /* 0x0000000003047221 */ /* 0x000fe40000010000 */
[----:B------:R-:W1:Y:S01]  /*7240*/  SHFL.BFLY PT, R0, R103, 0x2, 0x1f ;  /* 0x0c401f0067007f89 */ /* 0x000e6200000e0000 */
[C---:B------:R-:W-:Y:S02]  /*7250*/  FMUL.FTZ R36, R2.reuse, R36 ;  /* 0x0000002402247220 */ /* 0x040fe40000410000 */
[----:B------:R-:W2:Y:S01]  /*7260*/  MUFU.EX2 R12, R137 ;  /* 0x00000089000c7308 */ /* 0x000ea20000000800 */
        /* <DEDUP_REMOVED lines=11> */
[----:B------:R-:W-:Y:S01]  /*7320*/  MUFU.EX2 R109, R149 ;  /* 0x00000095006d7308 */ /* 0x000fe20000000800 */
[----:B-1----:R-:W-:Y:S01]  /*7330*/  FMNMX.FTZ R0, R103, R0, !PT ;  /* 0x0000000067007209 */ /* 0x002fe20007810000 */
[C---:B------:R-:W-:Y:S01]  /*7340*/  FMUL.FTZ R57, R2.reuse, R57 ;  /* 0x0000003902397220 */ /* 0x040fe20000410000 */
[----:B--2---:R-:W-:Y:S01]  /*7350*/  F2FP.PACK_AB R138, R5, R12 ;  /* 0x0000000c058a723e */ /* 0x004fe200000000ff */
[C---:B------:R-:W-:Y:S02]  /*7360*/  FMUL.FTZ R60, R2.reuse, R60 ;  /* 0x0000003c023c7220 */ /* 0x040fe40000410000 */
[----:B------:R-:W1:Y:S01]  /*7370*/  SHFL.BFLY PT, R3, R0, 0x1, 0x1f ;  /* 0x0c201f0000037f89 */ /* 0x000e6200000e0000 */
[C---:B------:R-:W-:Y:S02]  /*7380*/  FMUL.FTZ R61, R2.reuse, R61 ;  /* 0x0000003d023d7220 */ /* 0x040fe40000410000 */
[C---:B------:R-:W-:Y:S01]  /*7390*/  FMUL.FTZ R64, R2.reuse, R64 ;  /* 0x0000004002407220 */ /* 0x040fe20000410000 */
[----:B------:R-:W2:Y:S01]  /*73a0*/  MUFU.EX2 R103, R9 ;  /* 0x0000000900677308 */ /* 0x000ea20000000800 */
[C---:B------:R-:W-:Y:S02]  /*73b0*/  FMUL.FTZ R65, R2.reuse, R65 ;  /* 0x0000004102417220 */ /* 0x040fe40000410000 */
[C---:B------:R-:W-:Y:S02]  /*73c0*/  FMUL.FTZ R68, R2.reuse, R68 ;  /* 0x0000004402447220 */ /* 0x040fe40000410000 */
[C---:B---3--:R-:W-:Y:S02]  /*73d0*/  FMUL.FTZ R8, R2.reuse, R128 ;  /* 0x0000008002087220 */ /* 0x048fe40000410000 */
        /* <DEDUP_REMOVED lines=9> */
[C---:B------:R-:W-:Y:S01]  /*7470*/  FMUL.FTZ R84, R2.reuse, R84 ;  /* 0x0000005402547220 */ /* 0x040fe20000410000 */
[----:B------:R-:W-:Y:S01]  /*7480*/  MUFU.EX2 R116, R154 ;  /* 0x0000009a00747308 */ /* 0x000fe20000000800 */
[----:B------:R-:W-:Y:S01]  /*7490*/  FMUL.FTZ R85, R2, R85 ;  /* 0x0000005502557220 */ /* 0x000fe20000410000 */
[----:B--2---:R-:W-:Y:S01]  /*74a0*/  F2FP.PACK_AB R108, R103, R137 ;  /* 0x00000089676c723e */ /* 0x004fe200000000ff */
[C---:B------:R-:W-:Y:S02]  /*74b0*/  FADD.FTZ R0, -R100.reuse, R102 ;  /* 0x0000006664007221 */ /* 0x040fe40000010100 */
[----:B------:R-:W-:Y:S02]  /*74c0*/  FMUL.FTZ R3, R100, c[0x0][0x2d0] ;  /* 0x0000b40064037a20 */ /* 0x000fe40000410000 */
[----:B------:R-:W-:Y:S02]  /*74d0*/  FMUL.FTZ R0, R0, c[0x0][0x2d0] ;  /* 0x0000b40000007a20 */ /* 0x000fe40000410000 */
[--C-:B------:R-:W-:Y:S02]  /*74e0*/  FFMA.FTZ R10, R10, c[0x0][0x2d0], -R3.reuse ;  /* 0x0000b4000a0a7a23 */ /* 0x100fe40000010803 */
[--C-:B------:R-:W-:Y:S02]  /*74f0*/  FFMA.FTZ R11, R11, c[0x0][0x2d0], -R3.reuse ;  /* 0x0000b4000b0b7a23 */ /* 0x100fe40000010803 */
[----:B------:R-:W1:Y:S01]  /*7500*/  MUFU.EX2 R0, R0 ;  /* 0x0000000000007308 */ /* 0x000e620000000800 */
        /* <DEDUP_REMOVED lines=15> */
[----:B------:R-:W-:Y:S02]  /*7600*/  FFMA.FTZ R7, R7, c[0x0][0x2d0], -R3 ;  /* 0x0000b40007077a23 */ /* 0x000fe40000010803 */
[----:B------:R-:W-:Y:S01]  /*7610*/  FADD.FTZ R3, R12, R4 ;  /* 0x000000040c037221 */ /* 0x000fe20000010000 */
        /* <DEDUP_REMOVED lines=11> */
[----:B------:R-:W-:Y:S01]  /*76d0*/  FADD.FTZ R3, R5, R3 ;  /* 0x0000000305037221 */ /* 0x000fe20000010000 */
[----:B------:R-:W-:Y:S01]  /*76e0*/  MUFU.EX2 R121, R145 ;  /* 0x0000009100797308 */ /* 0x000fe20000000800 */
[----:B------:R-:W-:Y:S01]  /*76f0*/  FMUL.FTZ R5, R2, R133 ;  /* 0x0000008502057220 */ /* 0x000fe20000410000 */
[----:B------:R-:W-:Y:S01]  /*7700*/  IADD3 R2, R170, R160, RZ ;  /* 0x000000a0aa027210 */ /* 0x000fe20007ffe0ff */
[----:B-1----:R-:W-:Y:S01]  /*7710*/  FMUL.FTZ R34, R0, R106 ;  /* 0x0000006a00227220 */ /* 0x002fe20000410000 */
[----:B--2---:R-:W-:Y:S01]  /*7720*/  F2FP.PACK_AB R139, R128, R125 ;  /* 0x0000007d808b723e */ /* 0x004fe200000000ff */
[----:B------:R-:W-:Y:S01]  /*7730*/  FMUL.FTZ R35, R0, R107 ;  /* 0x0000006b00237220 */ /* 0x000fe20000410000 */
[----:B------:R-:W-:Y:S01]  /*7740*/  IADD3 R102, R168, R2, RZ ;  /* 0x00000002a8667210 */ /* 0x000fe20007ffe0ff */
[----:B------:R-:W1:Y:S01]  /*7750*/  LDSM.16.MT88.4 R140, [R2] ;  /* 0x00000000028c783b */ /* 0x000e620000004200 */
[C---:B------:R-:W-:Y:S02]  /*7760*/  FFMA.FTZ R6, R0.reuse, R184, R14 ;  /* 0x000000b800067223 */ /* 0x040fe4000001000e */
[----:B------:R-:W-:Y:S01]  /*7770*/  FADD.FTZ R3, R137, R3 ;  /* 0x0000000389037221 */ /* 0x000fe20000010000 */
[----:B------:R-:W-:Y:S01]  /*7780*/  MUFU.EX2 R124, R146 ;  /* 0x00000092007c7308 */ /* 0x000fe20000000800 */
[C---:B------:R-:W-:Y:S02]  /*7790*/  FMUL.FTZ R10, R0.reuse, R130 ;  /* 0x00000082000a7220 */ /* 0x040fe40000410000 */
[C---:B---3--:R-:W-:Y:S01]  /*77a0*/  FADD.FTZ R120, R7.reuse, R6 ;  /* 0x0000000607787221 */ /* 0x048fe20000010000 */
[----:B------:R-:W2:Y:S01]  /*77b0*/  LDSM.16.MT88.4 R104, [R102] ;  /* 0x000000006668783b */ /* 0x000ea20000004200 */
[----:B------:R-:W-:Y:S01]  /*77c0*/  F2FP.PACK_AB R137, R7, R14 ;  /* 0x0000000e0789723e */ /* 0x000fe200000000ff */
        /* <DEDUP_REMOVED lines=18> */
[C---:B-1----:R-:W-:Y:S05]  /*78f0*/  HMMA.16816.F32 R4, R136.reuse, R140, R4 ;  /* 0x0000008c8804723c */ /* 0x042fea0000001804 */
[C---:B------:R-:W-:Y:S01]  /*7900*/  FMUL.FTZ R39, R0.reuse, R39 ;  /* 0x0000002700277220 */ /* 0x040fe20000410000 */
[----:B------:R-:W-:Y:S01]  /*7910*/  MUFU.EX2 R110, R148 ;  /* 0x00000094006e7308 */ /* 0x000fe20000000800 */
[C---:B------:R-:W-:Y:S01]  /*7920*/  FMUL.FTZ R42, R0.reuse, R42 ;  /* 0x0000002a002a7220 */ /* 0x040fe20000410000 */
[C---:B------:R-:W-:Y:S04]  /*7930*/  HMMA.16816.F32 R8, R136.reuse, R142, R8 ;  /* 0x0000008e8808723c */ /* 0x040fe80000001808 */
[C---:B------:R-:W-:Y:S02]  /*7940*/  FMUL.FTZ R43, R0.reuse, R43 ;  /* 0x0000002b002b7220 */ /* 0x040fe40000410000 */
[C---:B------:R-:W-:Y:S02]  /*7950*/  FMUL.FTZ R46, R0.reuse, R46 ;  /* 0x0000002e002e7220 */ /* 0x040fe40000410000 */
[C---:B--2---:R-:W-:Y:S01]  /*7960*/  HMMA.16816.F32 R12, R136.reuse, R104, R12 ;  /* 0x00000068880c723c */ /* 0x044fe2000000180c */
[----:B------:R-:W1:Y:S03]  /*7970*/  MUFU.EX2 R148, R147 ;  /* 0x0000009300947308 */ /* 0x000e660000000800 */
[C---:B------:R-:W-:Y:S02]  /*7980*/  FMUL.FTZ R47, R0.reuse, R47 ;  /* 0x0000002f002f7220 */ /* 0x040fe40000410000 */
[C---:B------:R-:W-:Y:S02]  /*7990*/  FMUL.FTZ R50, R0.reuse, R50 ;  /* 0x0000003200327220 */ /* 0x040fe40000410000 */
[C---:B------:R-:W-:Y:S03]  /*79a0*/  HMMA.16816.F32 R16, R136.reuse, R106, R16 ;  /* 0x0000006a8810723c */ /* 0x040fe60000001810 */
[----:B------:R-:W-:Y:S01]  /*79b0*/  MUFU.EX2 R147, R150 ;  /* 0x0000009600937308 */ /* 0x000fe20000000800 */
[C---:B------:R-:W-:Y:S02]  /*79c0*/  FMUL.FTZ R51, R0.reuse, R51 ;  /* 0x0000003300337220 */ /* 0x040fe40000410000 */
[C---:B------:R-:W-:Y:S02]  /*79d0*/  FMUL.FTZ R54, R0.reuse, R54 ;  /* 0x0000003600367220 */ /* 0x040fe40000410000 */
[C---:B------:R-:W-:Y:S04]  /*79e0*/  FMUL.FTZ R55, R0.reuse, R55 ;  /* 0x0000003700377220 */ /* 0x040fe80000410000 */
        /* <DEDUP_REMOVED lines=28> */
[----:B------:R-:W-:Y:S01]  /*7bb0*/  IADD3 R0, R171, R160, RZ ;  /* 0x000000a0ab007210 */ /* 0x000fe20007ffe0ff */
[----:B------:R-:W-:Y:S03]  /*7bc0*/  FADD.FTZ R112, R103, R3 ;  /* 0x0000000367707221 */ /* 0x000fe60000010000 */
[----:B------:R-:W-:Y:S01]  /*7bd0*/  IADD3 R3, R168, R0, RZ ;  /* 0x00000000a8037210 */ /* 0x000fe20007ffe0ff */
[----:B------:R-:W1:Y:S01]  /*7be0*/  LDSM.16.MT88.4 R104, [R0] ;  /* 0x000000000068783b */ /* 0x000e620000004200 */
[----:B------:R-:W-:Y:S02]  /*7bf0*/  FADD.FTZ R103, R109, R112 ;  /* 0x000000706d677221 */ /* 0x000fe40000010000 */
[----:B------:R-:W2:Y:S02]  /*7c00*/  MUFU.EX2 R112, R156 ;  /* 0x0000009c00707308 */ /* 0x000ea40000000800 */
[C---:B------:R-:W-:Y:S01]  /*7c10*/  FADD.FTZ R103, R110.reuse, R103 ;  /* 0x000000676e677221 */ /* 0x040fe20000010000 */
[----:B------:R-:W-:Y:S02]  /*7c20*/  F2FP.PACK_AB R110, R110, R109 ;  /* 0x0000006d6e6e723e */ /* 0x000fe400000000ff */
[----:B------:R-:W-:Y:S01]  /*7c30*/  F2FP.PACK_AB R109, R122, R121 ;  /* 0x000000797a6d723e */ /* 0x000fe200000000ff */
[----:B------:R-:W-:Y:S04]  /*7c40*/  FADD.FTZ R103, R113, R103 ;  /* 0x0000006771677221 */ /* 0x000fe80000010000 */
[----:B------:R-:W3:Y:S10]  /*7c50*/  MUFU.EX2 R142, R159 ;  /* 0x0000009f008e7308 */ /* 0x000ef40000000800 */
[----:B------:R-:W4:Y:S01]  /*7c60*/  MUFU.EX2 R140, R183 ;  /* 0x000000b7008c7308 */ /* 0x000f220000000800 */
[----:B--2---:R-:W-:Y:S04]  /*7c70*/  FADD.FTZ R103, R112, R103 ;  /* 0x0000006770677221 */ /* 0x004fe80000010000 */
[----:B------:R-:W-:Y:S04]  /*7c80*/  FADD.FTZ R103, R117, R103 ;  /* 0x0000006775677221 */ /* 0x000fe80000010000 */
[----:B------:R-:W-:Y:S04]  /*7c90*/  FADD.FTZ R103, R116, R103 ;  /* 0x0000006774677221 */ /* 0x000fe80000010000 */
[----:B------:R-:W-:Y:S01]  /*7ca0*/  FADD.FTZ R103, R119, R103 ;  /* 0x0000006777677221 */ /* 0x000fe20000010000 */
        /* <DEDUP_REMOVED lines=30> */
[----:B---3--:R-:W-:Y:S02]  /*7e90*/  F2FP.PACK_AB R137, R142, R143 ;  /* 0x0000008f8e89723e */ /* 0x008fe400000000ff */
        /* <DEDUP_REMOVED lines=175> */
.L_x_4747:
        /* <DEDUP_REMOVED lines=19> */
.L_x_4748:
        /* <DEDUP_REMOVED lines=21> */
.L_x_4663:
[----:B------:R-:W-:Y:S05]  /*8c10*/  BSYNC B0 ;  /* 0x0000000000007941 */ /* 0x000fea0003800000 */
.L_x_4662:
        /* <DEDUP_REMOVED lines=10> */
.L_x_4656:
[----:B------:R-:W-:Y:S05]  /*8cc0*/  BRA.DIV ~URZ, `(.L_x_4667) ;  /* 0x00005c327f007947 */ /* 0x000fea000b800000 */
[----:B------:R2:W3:Y:S02]  /*8cd0*/  SHFL.BFLY PT, R0, R179, 0x2, 0x1f ;  /* 0x0c401f00b3007f89 */ /* 0x0004e400000e0000 */
.L_x_4749:
[----:B---3--:R-:W-:Y:S01]  /*8ce0*/  FADD.FTZ R0, R0, R179 ;  /* 0x000000b300007221 */ /* 0x008fe20000010000 */
[----:B------:R-:W-:Y:S05]  /*8cf0*/  BRA.DIV ~URZ, `(.L_x_4668) ;  /* 0x00005c627f007947 */ /* 0x000fea000b800000 */
[----:B-1----:R-:W1:Y:S04]  /*8d00*/  SHFL.BFLY PT, R2, R184, 0x2, 0x1f ;  /* 0x0c401f00b8027f89 */ /* 0x002e6800000e0000 */
[----:B------:R-:W3:Y:S01]  /*8d10*/  SHFL.BFLY PT, R5, R0, 0x1, 0x1f ;  /* 0x0c201f0000057f89 */ /* 0x000ee200000e0000 */
[----:B-1----:R-:W-:-:S02]  /*8d20*/  FADD.FTZ R4, R2, R184 ;  /* 0x000000b802047221 */ /* 0x002fc40000010000 */
[----:B---3--:R-:W-:-:S03]  /*8d30*/  FADD.FTZ R0, R0, R5 ;  /* 0x0000000500007221 */ /* 0x008fc60000010000 */
[----:B------:R1:W3:Y:S04]  /*8d40*/  SHFL.BFLY PT, R3, R4, 0x1, 0x1f ;  /* 0x0c201f0004037f89 */ /* 0x0002e800000e0000 */
.L_x_4750:
        /* <DEDUP_REMOVED lines=117> */
.L_x_4630:
        /* <DEDUP_REMOVED lines=16> */
.L_x_4670:
[----:B------:R-:W-:Y:S05]  /*95a0*/  BSYNC B0 ;  /* 0x0000000000007941 */ /* 0x000fea0003800000 */
.L_x_4669:
        /* <DEDUP_REMOVED lines=123> */
.L_x_4673:
        /* <DEDUP_REMOVED lines=113> */
.L_x_4751:
[----:B------:R-:W-:Y:S05]  /*a470*/  BRA.DIV ~URZ, `(.L_x_4676) ;  /* 0x000046527f007947 */ /* 0x000fea000b800000 */
[----:B------:R4:W2:Y:S02]  /*a480*/  SHFL.IDX PT, R0, R11, RZ, 0x181f ;  /* 0x00181fff0b007589 */ /* 0x0008a400000e0000 */
.L_x_4752:
        /* <DEDUP_REMOVED lines=19> */
.L_x_4678:
[----:B------:R-:W-:Y:S05]  /*a5c0*/  BSYNC B0 ;  /* 0x0000000000007941 */ /* 0x000fea0003800000 */
.L_x_4677:
[----:B------:R-:W-:Y:S05]  /*a5d0*/  BRA.DIV ~URZ, `(.L_x_4679) ;  /* 0x000045627f007947 */ /* 0x000fea000b800000 */
[----:B---3--:R3:W4:Y:S04]  /*a5e0*/  SHFL.IDX PT, R4, R5, 0x1, 0x181f ;  /* 0x00381f0005047f89 */ /* 0x00872800000e0000 */
[----:B--2---:R3:W2:Y:S02]  /*a5f0*/  SHFL.IDX PT, R0, R11, 0x1, 0x181f ;  /* 0x00381f000b007f89 */ /* 0x0046a400000e0000 */
.L_x_4753:
        /* <DEDUP_REMOVED lines=19> */
.L_x_4681:
[----:B------:R-:W-:Y:S05]  /*a730*/  BSYNC B0 ;  /* 0x0000000000007941 */ /* 0x000fea0003800000 */
.L_x_4680:
[----:B------:R-:W-:Y:S05]  /*a740*/  BRA.DIV ~URZ, `(.L_x_4682) ;  /* 0x000044c27f007947 */ /* 0x000fea000b800000 */
[----:B----4-:R4:W3:Y:S02]  /*a750*/  SHFL.IDX PT, R4, R5, 0x2, 0x181f ;  /* 0x00581f0005047f89 */ /* 0x0108e400000e0000 */
.L_x_4754:
[----:B------:R-:W-:Y:S05]  /*a760*/  BRA.DIV ~URZ, `(.L_x_4683) ;  /* 0x000045127f007947 */ /* 0x000fea000b800000 */
[----:B--2---:R2:W4:Y:S02]  /*a770*/  SHFL.IDX PT, R0, R11, 0x2, 0x181f ;  /* 0x00581f000b007f89 */ /* 0x00452400000e0000 */
.L_x_4755:
        /* <DEDUP_REMOVED lines=19> */
.L_x_4685:
[----:B------:R-:W-:Y:S05]  /*a8b0*/  BSYNC B0 ;  /* 0x0000000000007941 */ /* 0x000fea0003800000 */
.L_x_4684:
[----:B------:R-:W-:Y:S05]  /*a8c0*/  BRA.DIV ~URZ, `(.L_x_4686) ;  /* 0x000044227f007947 */ /* 0x000fea000b800000 */
[----:B---3--:R3:W2:Y:S04]  /*a8d0*/  SHFL.IDX PT, R6, R5, 0x3, 0x181f ;  /* 0x00781f0005067f89 */ /* 0x0086a800000e0000 */
[----:B----4-:R3:W4:Y:S02]  /*a8e0*/  SHFL.IDX PT, R0, R11, 0x3, 0x181f ;  /* 0x00781f000b007f89 */ /* 0x01072400000e0000 */
.L_x_4756:
        /* <DEDUP_REMOVED lines=20> */
.L_x_4674:
        /* <DEDUP_REMOVED lines=32> */
.L_x_4757:
[----:B------:R-:W-:Y:S05]  /*ac30*/  BRA.DIV ~URZ, `(.L_x_4689) ;  /* 0x000041f27f007947 */ /* 0x000fea000b800000 */
[----:B------:R3:W4:Y:S02]  /*ac40*/  SHFL.IDX PT, R0, R12, RZ, 0x1c1f ;  /* 0x001c1fff0c007589 */ /* 0x00072400000e0000 */
.L_x_4758:
        /* <DEDUP_REMOVED lines=122> */
.L_x_4691:
[----:B------:R-:W-:Y:S05]  /*b3f0*/  BSYNC B0 ;  /* 0x0000000000007941 */ /* 0x000fea0003800000 */
.L_x_4690:
[----:B------:R-:W-:Y:S05]  /*b400*/  BRA.DIV ~URZ, `(.L_x_4692) ;  /* 0x00003a927f007947 */ /* 0x000fea000b800000 */
[----:B--2---:R2:W1:Y:S04]  /*b410*/  SHFL.IDX PT, R4, R5, 0x1, 0x1c1f ;  /* 0x003c1f0005047f89 */ /* 0x00446800000e0000 */
[----:B----4-:R2:W4:Y:S02]  /*b420*/  SHFL.IDX PT, R0, R12, 0x1, 0x1c1f ;  /* 0x003c1f000c007f89 */ /* 0x01052400000e0000 */
.L_x_4759:
        /* <DEDUP_REMOVED lines=136> */
.L_x_4672:
        /* <DEDUP_REMOVED lines=19> */
.L_x_4693:
        /* <DEDUP_REMOVED lines=54> */
.L_x_4695:
[----:B------:R-:W-:Y:S05]  /*c140*/  BSYNC B0 ;  /* 0x0000000000007941 */ /* 0x000fea0003800000 */
.L_x_4694:
        /* <DEDUP_REMOVED lines=34> */
.L_x_4760:
[----:B------:R-:W-:Y:S05]  /*c370*/  BRA.DIV ~URZ, `(.L_x_4697) ;  /* 0x00002c627f007947 */ /* 0x000fea000b800000 */
[----:B------:R4:W1:Y:S02]  /*c380*/  SHFL.IDX PT, R0, R12, RZ, 0x181f ;  /* 0x00181fff0c007589 */ /* 0x00086400000e0000 */
.L_x_4761:
        /* <DEDUP_REMOVED lines=20> */
.L_x_4699:
[----:B------:R-:W-:Y:S05]  /*c4d0*/  BSYNC B0 ;  /* 0x0000000000007941 */ /* 0x000fea0003800000 */
.L_x_4698:
[----:B------:R-:W-:Y:S05]  /*c4e0*/  BRA.DIV ~URZ, `(.L_x_4700) ;  /* 0x00002b627f007947 */ /* 0x000fea000b800000 */
[----:B---3--:R3:W2:Y:S04]  /*c4f0*/  SHFL.IDX PT, R4, R5, 0x1, 0x181f ;  /* 0x00381f0005047f89 */ /* 0x0086a800000e0000 */
[----:B-1----:R3:W1:Y:S02]  /*c500*/  SHFL.IDX PT, R0, R12, 0x1, 0x181f ;  /* 0x00381f000c007f89 */ /* 0x00266400000e0000 */
.L_x_4762:
        /* <DEDUP_REMOVED lines=19> */
.L_x_4702:
[----:B------:R-:W-:Y:S05]  /*c640*/  BSYNC B0 ;  /* 0x0000000000007941 */ /* 0x000fea0003800000 */
.L_x_4701:
[----:B------:R-:W-:Y:S05]  /*c650*/  BRA.DIV ~URZ, `(.L_x_4703) ;  /* 0x00002ac27f007947 */ /* 0x000fea000b800000 */
[----:B--2---:R2:W3:Y:S02]  /*c660*/  SHFL.IDX PT, R4, R5, 0x2, 0x181f ;  /* 0x00581f0005047f89 */ /* 0x0044e400000e0000 */
.L_x_4763:
[----:B------:R-:W-:Y:S05]  /*c670*/  BRA.DIV ~URZ, `(.L_x_4704) ;  /* 0x00002b127f007947 */ /* 0x000fea000b800000 */
[----:B-1----:R1:W2:Y:S02]  /*c680*/  SHFL.IDX PT, R0, R12, 0x2, 0x181f ;  /* 0x00581f000c007f89 */ /* 0x0022a400000e0000 */
.L_x_4764:
        /* <DEDUP_REMOVED lines=19> */
.L_x_4706:
[----:B------:R-:W-:Y:S05]  /*c7c0*/  BSYNC B0 ;  /* 0x0000000000007941 */ /* 0x000fea0003800000 */
.L_x_4705:
[----:B------:R-:W-:Y:S05]  /*c7d0*/  BRA.DIV ~URZ, `(.L_x_4707) ;  /* 0x00002a227f007947 */ /* 0x000fea000b800000 */
[----:B---3--:R3:W1:Y:S04]  /*c7e0*/  SHFL.IDX PT, R4, R5, 0x3, 0x181f ;  /* 0x00781f0005047f89 */ /* 0x00866800000e0000 */
[----:B--2---:R3:W2:Y:S02]  /*c7f0*/  SHFL.IDX PT, R0, R12, 0x3, 0x181f ;  /* 0x00781f000c007f89 */ /* 0x0046a400000e0000 */
.L_x_4765:
        /* <DEDUP_REMOVED lines=18> */
.L_x_4687:
[----:B------:R-:W-:Y:S05]  /*c920*/  BSYNC B1 ;  /* 0x0000000000017941 */ /* 0x000fea0003800000 */
.L_x_4671:
        /* <DEDUP_REMOVED lines=12> */
.L_x_4766:
[----:B------:R-:W-:Y:S05]  /*c9f0*/  BRA.DIV ~URZ, `(.L_x_4710) ;  /* 0x000029427f007947 */ /* 0x000fea000b800000 */
[----:B------:R2:W3:Y:S02]  /*ca00*/  SHFL.IDX PT, R8, R82, 0x1, 0x1f ;  /* 0x00201f0052087f89 */ /* 0x0004e400000e0000 */
.L_x_4767:
        /* <DEDUP_REMOVED lines=18> */
.L_x_4768:
        /* <DEDUP_REMOVED lines=16> */
.L_x_4769:
[----:B---3--:R-:W-:Y:S01]  /*cc30*/  IMAD R0, R0, c[0x0][0x538], RZ ;  /* 0x00014e0000007a24 */ /* 0x008fe200078e02ff */
[----:B------:R-:W-:Y:S04]  /*cc40*/  BSSY B1, `(.L_x_4713) ;  /* 0x000007c000017945 */ /* 0x000fe80003800000 */
[----:B------:R-:W-:-:S04]  /*cc50*/  IADD3 R8, R0, R8, RZ ;  /* 0x0000000800087210 */ /* 0x000fc80007ffe0ff */
[----:B----4-:R-:W-:-:S13]  /*cc60*/  ISETP.GT.AND P0, PT, R8, R9, PT ;  /* 0x000000090800720c */ /* 0x010fda0003f04270 */
[----:B------:R-:W-:Y:S05]  /*cc70*/  @P0 BRA `(.L_x_4714) ;  /* 0x0000024000000947 */ /* 0x000fea0003800000 */
.L_x_4718:
        /* <DEDUP_REMOVED lines=16> */
.L_x_4770:
        /* <DEDUP_REMOVED lines=16> */
.L_x_4771:
[----:B---3--:R-:W-:-:S05]  /*ce80*/  IMAD R0, R0, c[0x0][0x538], RZ ;  /* 0x00014e0000007a24 */ /* 0x008fca00078e02ff */
[----:B------:R-:W-:-:S04]  /*ce90*/  IADD3 R8, R0, R8, RZ ;  /* 0x0000000800087210 */ /* 0x000fc80007ffe0ff */
[----:B------:R-:W-:-:S13]  /*cea0*/  ISETP.GT.AND P0, PT, R8, R9, PT ;  /* 0x000000090800720c */ /* 0x000fda0003f04270 */
[----:B-12---:R-:W-:Y:S05]  /*ceb0*/  @!P0 BRA `(.L_x_4718) ;  /* 0xfffffdc000008947 */ /* 0x006fea000383ffff */
.L_x_4714:
[----:B------:R-:W-:-:S05]  /*cec0*/  IADD3 R8, -R0, R8, RZ ;  /* 0x0000000800087210 */ /* 0x000fca0007ffe1ff */
[----:B------:R-:W-:-:S05]  /*ced0*/  IMAD R0, R4, c[0x0][0x538], R8 ;  /* 0x00014e0004007a24 */ /* 0x000fca00078e0208 */
[----:B------:R-:W-:Y:S01]  /*cee0*/  ISETP.GT.AND P0, PT, R0, R9, PT ;  /* 0x000000090000720c */ /* 0x000fe20003f04270 */
[----:B------:R-:W-:-:S12]  /*cef0*/  BRA.DIV ~URZ, `(.L_x_4719) ;  /* 0x000028a27f007947 */ /* 0x000fd8000b800000 */
[----:B------:R-:W-:-:S04]  /*cf00*/  VOTE.ANY R0, PT, !P0 ;  /* 0x0000000000007806 */ /* 0x000fc800040e0100 */
.L_x_4772:
[----:B------:R3:W4:Y:S01]  /*cf10*/  POPC R11, R0 ;  /* 0x00000000000b7309 */ /* 0x0007220000000000 */
[----:B------:R-:W-:Y:S05]  /*cf20*/  BRA.DIV ~URZ, `(.L_x_4720) ;  /* 0x000028b27f007947 */ /* 0x000fea000b800000 */
[----:B----4-:R4:W1:Y:S04]  /*cf30*/  SHFL.IDX PT, R6, R6, R11, 0x1f ;  /* 0x00001f0b06067589 */ /* 0x01086800000e0000 */
[----:B------:R4:W2:Y:S02]  /*cf40*/  SHFL.IDX PT, R7, R7, R11, 0x1f ;  /* 0x00001f0b07077589 */ /* 0x0008a400000e0000 */
.L_x_4773:
[----:B------:R-:W-:Y:S01]  /*cf50*/  ISETP.NE.AND P0, PT, R0, RZ, PT ;  /* 0x000000ff0000720c */ /* 0x000fe20003f05270 */
[----:B------:R-:W-:-:S12]  /*cf60*/  BSSY B0, `(.L_x_4721) ;  /* 0x0000005000007945 */ /* 0x000fd80003800000 */
[----:B------:R-:W-:Y:S05]  /*cf70*/  @!P0 BRA `(.L_x_4722) ;  /* 0x0000003000008947 */ /* 0x000fea0003800000 */
[----:B---3--:R-:W-:Y:S01]  /*cf80*/  IADD3 R0, R11, -0x1, RZ ;  /* 0xffffffff0b007810 */ /* 0x008fe20007ffe0ff */
[----:B------:R-:W-:Y:S05]  /*cf90*/  BRA.DIV ~URZ, `(.L_x_4723) ;  /* 0x000029127f007947 */ /* 0x000fea000b800000 */
[----:B------:R3:W4:Y:S02]  /*cfa0*/  SHFL.IDX PT, R10, R4, R0, 0x1f ;  /* 0x00001f00040a7589 */ /* 0x00072400000e0000 */
.L_x_4722:
[----:B------:R-:W-:Y:S05]  /*cfb0*/  BSYNC B0 ;  /* 0x0000000000007941 */ /* 0x000fea0003800000 */
.L_x_4721:
        /* <DEDUP_REMOVED lines=64> */
.L_x_4715:
[----:B------:R-:W-:Y:S01]  /*d3c0*/  IMAD.MOV.U32 R200, RZ, RZ, R9 ;  /* 0x000000ffffc87224 */ /* 0x000fe200078e0009 */
[----:B------:R-:W-:Y:S01]  /*d3d0*/  MOV R202, RZ ;  /* 0x000000ff00ca7202 */ /* 0x000fe20000000f00 */
[----:B------:R-:W-:Y:S01]  /*d3e0*/  IMAD.MOV.U32 R201, RZ, RZ, RZ ;  /* 0x000000ffffc97224 */ /* 0x000fe200078e00ff */
[----:B------:R-:W-:Y:S02]  /*d3f0*/  MOV R203, c[0x0][0x53c] ;  /* 0x00014f0000cb7a02 */ /* 0x000fe40000000f00 */
.L_x_4724:
[----:B------:R-:W-:Y:S05]  /*d400*/  BSYNC B1 ;  /* 0x0000000000017941 */ /* 0x000fea0003800000 */
.L_x_4713:
[----:B------:R-:W-:Y:S01]  /*d410*/  WARPSYNC 0xffffffff ;  /* 0xffffffff00007948 */ /* 0x000fe20003800000 */
[----:B------:R-:W-:Y:S01]  /*d420*/  BAR.SYNC.DEFER_BLOCKING 0x4, 0x100 ;  /* 0x0104000000007b1d */ /* 0x000fe20000010000 */
[----:B------:R-:W-:-:S13]  /*d430*/  ISETP.NE.AND P0, PT, R13, RZ, PT ;  /* 0x000000ff0d00720c */ /* 0x000fda0003f05270 */
[----:B------:R3:W-:Y:S04]  /*d440*/  @!P0 STS.128 [0x24100], R200 ;  /* 0x024100c8ff008388 */ /* 0x0007e80000000c00 */
[----:B------:R-:W-:Y:S06]  /*d450*/  BAR.ARV 0x5, 0x100 ;  /* 0x0144000000007b1d */ /* 0x000fec0000002000 */
.L_x_4708:
[----:B-1----:R-:W-:-:S13]  /*d460*/  ISETP.GE.AND P0, PT, R203, c[0x0][0x53c], PT ;  /* 0x00014f00cb007a0c */ /* 0x002fda0003f06270 */
[----:B--23--:R-:W-:Y:S01]  /*d470*/  @P0 CALL.REL.NOINC `(.L_x_4725) ;  /* 0x0000001000000944 */ /* 0x00cfe20003c00000 */
[----:B------:R-:W-:Y:S05]  /*d480*/  BRA `(.L_x_4726) ;  /* 0xffff411000007947 */ /* 0x000fea000383ffff */
.L_x_4725:
[----:B------:R-:W-:Y:S05]  /*d490*/  EXIT ;  /* 0x000000000000794d */ /* 0x000fea0003800000 */
.L_x_4616:
[----:B------:R-:W-:Y:S01]  /*d4a0*/  IMAD.MOV.U32 R0, RZ, RZ, R5 ;  /* 0x000000ffff007224 */ /* 0x000fe200078e0005 */
[----:B------:R-:W-:Y:S02]  /*d4b0*/  MOV R2, 0x1 ;  /* 0x0000000100027802 */ /* 0x000fe40000000f00 */
[----:B------:R-:W-:Y:S02]  /*d4c0*/  MOV R3, 0xd4e0 ;  /* 0x0000d4e000037802 */ /* 0x000fe40000000f00 */
[----:B--2---:R-:W-:Y:S05]  /*d4d0*/  CALL.REL.NOINC `($__internal_80_$__cuda_sm70_shflsync_up_p) ;  /* 0x0000250000007944 */ /* 0x004fea0003c00000 */
[----:B------:R-:W-:Y:S01]  /*d4e0*/  MOV R0, R4 ;  /* 0x0000000400007202 */ /* 0x000fe20000000f00 */
[----:B------:R-:W-:Y:S05]  /*d4f0*/  BRA `(.L_x_4727) ;  /* 0xffff2f5000007947 */ /* 0x000fea000383ffff */
.L_x_4617:
[----:B------:R-:W-:Y:S01]  /*d500*/  IMAD.MOV.U32 R0, RZ, RZ, R5 ;  /* 0x000000ffff007224 */ /* 0x000fe200078e0005 */
[----:B------:R-:W-:Y:S02]  /*d510*/  MOV R2, 0x2 ;  /* 0x0000000200027802 */ /* 0x000fe40000000f00 */
[----:B------:R-:W-:Y:S02]  /*d520*/  MOV R3, 0xd540 ;  /* 0x0000d54000037802 */ /* 0x000fe40000000f00 */
[----:B--2---:R-:W-:Y:S05]  /*d530*/  CALL.REL.NOINC `($__internal_80_$__cuda_sm70_shflsync_up_p) ;  /* 0x000024a000007944 */ /* 0x004fea0003c00000 */
[----:B------:R-:W-:Y:S01]  /*d540*/  SEL R0, R4, RZ, P4 ;  /* 0x000000ff04007207 */ /* 0x000fe20002000000 */
[----:B------:R-:W-:Y:S01]  /*d550*/  IMAD.MOV.U32 R2, RZ, RZ, 0x4 ;  /* 0x00000004ff027424 */ /* 0x000fe200078e00ff */
[----:B------:R-:W-:-:S03]  /*d560*/  MOV R3, 0xd590 ;  /* 0x0000d59000037802 */ /* 0x000fc60000000f00 */
[----:B------:R-:W-:Y:S02]  /*d570*/  IMAD.IADD R0, R5, 0x1, R0 ;  /* 0x0000000105007824 */ /* 0x000fe400078e0200 */
[----:B------:R-:W-:Y:S05]  /*d580*/  CALL.REL.NOINC `($__internal_80_$__cuda_sm70_shflsync_up_p) ;  /* 0x0000245000007944 */ /* 0x000fea0003c00000 */
        /* <DEDUP_REMOVED lines=12> */
[----:B------:R-:W-:Y:S02]  /*d650*/  MOV R3, 0x1f ;  /* 0x0000001f00037802 */ /* 0x000fe40000000f00 */
[----:B------:R-:W-:Y:S01]  /*d660*/  MOV R2, 0xd6a0 ;  /* 0x0000d6a000027802 */ /* 0x000fe20000000f00 */
[----:B------:R-:W-:-:S04]  /*d670*/  IMAD.IADD R4, R0, 0x1, R4 ;  /* 0x0000000100047824 */ /* 0x000fc800078e0204 */
[----:B------:R-:W-:Y:S02]  /*d680*/  IMAD.MOV.U32 R31, RZ, RZ, R4 ;  /* 0x000000ffff1f7224 */ /* 0x000fe400078e0004 */
[----:B------:R-:W-:Y:S05]  /*d690*/  CALL.REL.NOINC `($__internal_79_$__cuda_sm70_shflsync_idx_p) ;  /* 0x000022f000007944 */ /* 0x000fea0003c00000 */
[----:B------:R-:W-:Y:S01]  /*d6a0*/  MOV R0, R30 ;  /* 0x0000001e00007202 */ /* 0x000fe20000000f00 */
[----:B------:R-:W-:Y:S05]  /*d6b0*/  BRA `(.L_x_4728) ;  /* 0xffff2e9000007947 */ /* 0x000fea000383ffff */
.L_x_4619:
[----:B------:R-:W-:Y:S02]  /*d6c0*/  SEL R0, RZ, 0x1, P0 ;  /* 0x00000001ff007807 */ /* 0x000fe40000000000 */
[----:B------:R-:W-:Y:S02]  /*d6d0*/  MOV R2, 0xd6f0 ;  /* 0x0000d6f000027802 */ /* 0x000fe40000000f00 */
[----:B------:R-:W-:Y:S05]  /*d6e0*/  CALL.REL.NOINC `($__internal_81_$__cuda_sm70_votesync_ballot) ;  /* 0x0000236000007944 */ /* 0x000fea0003c00000 */
[----:B------:R-:W-:Y:S05]  /*d6f0*/  BRA `(.L_x_4729) ;  /* 0xffff2ee000007947 */ /* 0x000fea000383ffff */
.L_x_4620:
[----:B------:R-:W-:Y:S01]  /*d700*/  IMAD.MOV.U32 R31, RZ, RZ, R8 ;  /* 0x000000ffff1f7224 */ /* 0x000fe200078e0008 */
[----:B--2---:R-:W-:Y:S01]  /*d710*/  MOV R30, R203 ;  /* 0x000000cb001e7202 */ /* 0x004fe20000000f00 */
[----:B------:R-:W-:Y:S01]  /*d720*/  IMAD.MOV.U32 R3, RZ, RZ, 0x1f ;  /* 0x0000001fff037424 */ /* 0x000fe200078e00ff */
[----:B------:R-:W-:Y:S02]  /*d730*/  MOV R2, 0xd750 ;  /* 0x0000d75000027802 */ /* 0x000fe40000000f00 */
[----:B-1----:R-:W-:Y:S05]  /*d740*/  CALL.REL.NOINC `($__internal_79_$__cuda_sm70_shflsync_idx_p) ;  /* 0x0000224000007944 */ /* 0x002fea0003c00000 */
[----:B------:R-:W-:Y:S01]  /*d750*/  IMAD.MOV.U32 R11, RZ, RZ, R30 ;  /* 0x000000ffff0b7224 */ /* 0x000fe200078e001e */
[----:B------:R-:W-:Y:S01]  /*d760*/  MOV R31, R7 ;  /* 0x00000007001f7202 */ /* 0x000fe20000000f00 */
[----:B------:R-:W-:Y:S01]  /*d770*/  IMAD.MOV.U32 R5, RZ, RZ, RZ ;  /* 0x000000ffff057224 */ /* 0x000fe200078e00ff */
[----:B------:R-:W-:Y:S01]  /*d780*/  MOV R30, R203 ;  /* 0x000000cb001e7202 */ /* 0x000fe20000000f00 */
[----:B------:R-:W-:Y:S01]  /*d790*/  IMAD.MOV.U32 R3, RZ, RZ, 0x1f ;  /* 0x0000001fff037424 */ /* 0x000fe200078e00ff */
[----:B------:R-:W-:-:S02]  /*d7a0*/  MOV R2, 0xd7c0 ;  /* 0x0000d7c000027802 */ /* 0x000fc40000000f00 */
[----:B------:R-:W-:Y:S05]  /*d7b0*/  CALL.REL.NOINC `($__internal_79_$__cuda_sm70_shflsync_idx_p) ;  /* 0x000021d000007944 */ /* 0x000fea0003c00000 */
[----:B------:R-:W-:Y:S01]  /*d7c0*/  MOV R10, R30 ;  /* 0x0000001e000a7202 */ /* 0x000fe20000000f00 */
[----:B------:R-:W-:Y:S05]  /*d7d0*/  BRA `(.L_x_4730) ;  /* 0xffff2e5000007947 */ /* 0x000fea000383ffff */
.L_x_4623:
[----:B------:R-:W-:Y:S01]  /*d7e0*/  IMAD.MOV.U32 R31, RZ, RZ, R4 ;  /* 0x000000ffff1f7224 */ /* 0x000fe200078e0004 */
[----:B------:R-:W-:-:S02]  /*d7f0*/  MOV R3, 0x1f ;  /* 0x0000001f00037802 */ /* 0x000fc40000000f00 */
[----:B------:R-:W-:Y:S02]  /*d800*/  MOV R2, 0xd820 ;  /* 0x0000d82000027802 */ /* 0x000fe40000000f00 */
[----:B-1234-:R-:W-:Y:S05]  /*d810*/  CALL.REL.NOINC `($__internal_79_$__cuda_sm70_shflsync_idx_p) ;  /* 0x0000217000007944 */ /* 0x01efea0003c00000 */
[----:B------:R-:W-:Y:S01]  /*d820*/  MOV R5, R30 ;  /* 0x0000001e00057202 */ /* 0x000fe20000000f00 */
[----:B------:R-:W-:Y:S05]  /*d830*/  BRA `(.L_x_4622) ;  /* 0xffff2e5000007947 */ /* 0x000fea000383ffff */
.L_x_4631:
[----:B------:R-:W-:Y:S01]  /*d840*/  IMAD.MOV.U32 R31, RZ, RZ, R5 ;  /* 0x000000ffff1f7224 */ /* 0x000fe200078e0005 */
[----:B------:R-:W-:Y:S01]  /*d850*/  MOV R30, RZ ;  /* 0x000000ff001e7202 */ /* 0x000fe20000000f00 */
[----:B------:R-:W-:Y:S01]  /*d860*/  IMAD.MOV.U32 R3, RZ, RZ, 0x181f ;  /* 0x0000181fff037424 */ /* 0x000fe200078e00ff */
[----:B------:R-:W-:Y:S02]  /*d870*/  MOV R2, 0xd890 ;  /* 0x0000d89000027802 */ /* 0x000fe40000000f00 */
[----:B-----5:R-:W-:Y:S05]  /*d880*/  CALL.REL.NOINC `($__internal_79_$__cuda_sm70_shflsync_idx_p) ;  /* 0x0000210000007944 */ /* 0x020fea0003c00000 */
[----:B------:R-:W-:Y:S01]  /*d890*/  MOV R4, R30 ;  /* 0x0000001e00047202 */ /* 0x000fe20000000f00 */
[----:B------:R-:W-:Y:S05]  /*d8a0*/  BRA `(.L_x_4731) ;  /* 0xffff48f000007947 */ /* 0x000fea000383ffff */
.L_x_4632:
[----:B------:R-:W-:Y:S01]  /*d8b0*/  IMAD.MOV.U32 R31, RZ, RZ, R12 ;  /* 0x000000ffff1f7224 */ /* 0x000fe200078e000c */
[----:B------:R-:W-:Y:S01]  /*d8c0*/  MOV R30, RZ ;  /* 0x000000ff001e7202 */ /* 0x000fe20000000f00 */
[----:B------:R-:W-:Y:S01]  /*d8d0*/  IMAD.MOV.U32 R3, RZ, RZ, 0x181f ;  /* 0x0000181fff037424 */ /* 0x000fe200078e00ff */
[----:B------:R-:W-:Y:S02]  /*d8e0*/  MOV R2, 0xd900 ;  /* 0x0000d90000027802 */ /* 0x000fe40000000f00 */
[----:B-12--5:R-:W-:Y:S05]  /*d8f0*/  CALL.REL.NOINC `($__internal_79_$__cuda_sm70_shflsync_idx_p) ;  /* 0x0000209000007944 */ /* 0x026fea0003c00000 */
[----:B------:R-:W-:Y:S01]  /*d900*/  MOV R0, R30 ;  /* 0x0000001e00007202 */ /* 0x000fe20000000f00 */
[----:B------:R-:W-:Y:S05]  /*d910*/  BRA `(.L_x_4732) ;  /* 0xffff48a000007947 */ /* 0x000fea000383ffff */
.L_x_4635:
[----:B------:R-:W-:Y:S01]  /*d920*/  IMAD.MOV.U32 R31, RZ, RZ, R5 ;  /* 0x000000ffff1f7224 */ /* 0x000fe200078e0005 */
[----:B------:R-:W-:Y:S01]  /*d930*/  MOV R30, 0x1 ;  /* 0x00000001001e7802 */ /* 0x000fe20000000f00 */
[----:B--2---:R-:W-:Y:S01]  /*d940*/  IMAD.MOV.U32 R3, RZ, RZ, 0x181f ;  /* 0x0000181fff037424 */ /* 0x004fe200078e00ff */
[----:B------:R-:W-:-:S02]  /*d950*/  MOV R2, 0xd970 ;  /* 0x0000d97000027802 */ /* 0x000fc40000000f00 */
[----:B-1-345:R-:W-:Y:S05]  /*d960*/  CALL.REL.NOINC `($__internal_79_$__cuda_sm70_shflsync_idx_p) ;  /* 0x0000202000007944 */ /* 0x03afea0003c00000 */
[----:B------:R-:W-:Y:S01]  /*d970*/  IMAD.MOV.U32 R4, RZ, RZ, R30 ;  /* 0x000000ffff047224 */ /* 0x000fe200078e001e */
[----:B------:R-:W-:Y:S01]  /*d980*/  MOV R30, 0x1 ;  /* 0x00000001001e7802 */ /* 0x000fe20000000f00 */
[----:B------:R-:W-:Y:S01]  /*d990*/  IMAD.MOV.U32 R31, RZ, RZ, R12 ;  /* 0x000000ffff1f7224 */ /* 0x000fe200078e000c */
[----:B------:R-:W-:-:S02]  /*d9a0*/  MOV R3, 0x181f ;  /* 0x0000181f00037802 */ /* 0x000fc40000000f00 */
[----:B------:R-:W-:Y:S02]  /*d9b0*/  MOV R2, 0xd9d0 ;  /* 0x0000d9d000027802 */ /* 0x000fe40000000f00 */
[----:B------:R-:W-:Y:S05]  /*d9c0*/  CALL.REL.NOINC `($__internal_79_$__cuda_sm70_shflsync_idx_p) ;  /* 0x00001fc000007944 */ /* 0x000fea0003c00000 */
[----:B------:R-:W-:Y:S01]  /*d9d0*/  MOV R0, R30 ;  /* 0x0000001e00007202 */ /* 0x000fe20000000f00 */
[----:B------:R-:W-:Y:S05]  /*d9e0*/  BRA `(.L_x_4733) ;  /* 0xffff495000007947 */ /* 0x000fea000383ffff */
.L_x_4638:
[----:B------:R-:W-:Y:S01]  /*d9f0*/  IMAD.MOV.U32 R31, RZ, RZ, R5 ;  /* 0x000000ffff1f7224 */ /* 0x000fe200078e0005 */
[----:B------:R-:W-:Y:S01]  /*da00*/  MOV R30, 0x2 ;  /* 0x00000002001e7802 */ /* 0x000fe20000000f00 */
[----:B-1----:R-:W-:Y:S01]  /*da10*/  IMAD.MOV.U32 R3, RZ, RZ, 0x181f ;  /* 0x0000181fff037424 */ /* 0x002fe200078e00ff */
[----:B------:R-:W-:Y:S02]  /*da20*/  MOV R2, 0xda40 ;  /* 0x0000da4000027802 */ /* 0x000fe40000000f00 */
[----:B--2345:R-:W-:Y:S05]  /*da30*/  CALL.REL.NOINC `($__internal_79_$__cuda_sm70_shflsync_idx_p) ;  /* 0x00001f5000007944 */ /* 0x03cfea0003c00000 */
[----:B------:R-:W-:Y:S01]  /*da40*/  MOV R4, R30 ;  /* 0x0000001e00047202 */ /* 0x000fe20000000f00 */
[----:B------:R-:W-:Y:S05]  /*da50*/  BRA `(.L_x_4734) ;  /* 0xffff4a4000007947 */ /* 0x000fea000383ffff */
.L_x_4639:
[----:B------:R-:W-:Y:S01]  /*da60*/  IMAD.MOV.U32 R31, RZ, RZ, R12 ;  /* 0x000000ffff1f7224 */ /* 0x000fe200078e000c */
[----:B------:R-:W-:Y:S01]  /*da70*/  MOV R30, 0x2 ;  /* 0x00000002001e7802 */ /* 0x000fe20000000f00 */
[----:B------:R-:W-:Y:S01]  /*da80*/  IMAD.MOV.U32 R3, RZ, RZ, 0x181f ;  /* 0x0000181fff037424 */ /* 0x000fe200078e00ff */
[----:B------:R-:W-:Y:S02]  /*da90*/  MOV R2, 0xdab0 ;  /* 0x0000dab000027802 */ /* 0x000fe40000000f00 */
[----:B-12345:R-:W-:Y:S05]  /*daa0*/  CALL.REL.NOINC `($__internal_79_$__cuda_sm70_shflsync_idx_p) ;  /* 0x00001ee000007944 */ /* 0x03efea0003c00000 */
[----:B------:R-:W-:Y:S01]  /*dab0*/  MOV R0, R30 ;  /* 0x0000001e00007202 */ /* 0x000fe20000000f00 */
[----:B------:R-:W-:Y:S05]  /*dac0*/  BRA `(.L_x_4735) ;  /* 0xffff49f000007947 */ /* 0x000fea000383ffff */
.L_x_4642:
[----:B------:R-:W-:Y:S01]  /*dad0*/  IMAD.MOV.U32 R31, RZ, RZ, R5 ;  /* 0x000000ffff1f7224 */ /* 0x000fe200078e0005 */
[----:B------:R-:W-:Y:S01]  /*dae0*/  MOV R30, 0x3 ;  /* 0x00000003001e7802 */ /* 0x000fe20000000f00 */
[----:B-1----:R-:W-:Y:S01]  /*daf0*/  IMAD.MOV.U32 R3, RZ, RZ, 0x181f ;  /* 0x0000181fff037424 */ /* 0x002fe200078e00ff */
[----:B------:R-:W-:-:S02]  /*db00*/  MOV R2, 0xdb20 ;  /* 0x0000db2000027802 */ /* 0x000fc40000000f00 */
[----:B--2345:R-:W-:Y:S05]  /*db10*/  CALL.REL.NOINC `($__internal_79_$__cuda_sm70_shflsync_idx_p) ;  /* 0x00001e7000007944 */ /* 0x03cfea0003c00000 */
        /* <DEDUP_REMOVED lines=8> */
.L_x_4645:
[----:B------:R-:W-:Y:S01]  /*dba0*/  IMAD.MOV.U32 R31, RZ, RZ, R5 ;  /* 0x000000ffff1f7224 */ /* 0x000fe200078e0005 */
[----:B------:R-:W-:Y:S01]  /*dbb0*/  MOV R30, RZ ;  /* 0x000000ff001e7202 */ /* 0x000fe20000000f00 */
[----:B------:R-:W-:Y:S01]  /*dbc0*/  IMAD.MOV.U32 R3, RZ, RZ, 0x181f ;  /* 0x0000181fff037424 */ /* 0x000fe200078e00ff */
[----:B------:R-:W-:Y:S02]  /*dbd0*/  MOV R2, 0xdbf0 ;  /* 0x0000dbf000027802 */ /* 0x000fe40000000f00 */
[----:B------:R-:W-:Y:S05]  /*dbe0*/  CALL.REL.NOINC `($__internal_79_$__cuda_sm70_shflsync_idx_p) ;  /* 0x00001da000007944 */ /* 0x000fea0003c00000 */
[----:B------:R-:W-:Y:S01]  /*dbf0*/  MOV R4, R30 ;  /* 0x0000001e00047202 */ /* 0x000fe20000000f00 */
[----:B------:R-:W-:Y:S05]  /*dc00*/  BRA `(.L_x_4737) ;  /* 0xffff54e000007947 */ /* 0x000fea000383ffff */
.L_x_4646:
[----:B------:R-:W-:Y:S01]  /*dc10*/  IMAD.MOV.U32 R31, RZ, RZ, R10 ;  /* 0x000000ffff1f7224 */ /* 0x000fe200078e000a */
[----:B------:R-:W-:Y:S01]  /*dc20*/  MOV R30, RZ ;  /* 0x000000ff001e7202 */ /* 0x000fe20000000f00 */
[----:B------:R-:W-:Y:S01]  /*dc30*/  IMAD.MOV.U32 R3, RZ, RZ, 0x181f ;  /* 0x0000181fff037424 */ /* 0x000fe200078e00ff */
[----:B------:R-:W-:Y:S02]  /*dc40*/  MOV R2, 0xdc60 ;  /* 0x0000dc6000027802 */ /* 0x000fe40000000f00 */
[----:B-12---:R-:W-:Y:S05]  /*dc50*/  CALL.REL.NOINC `($__internal_79_$__cuda_sm70_shflsync_idx_p) ;  /* 0x00001d3000007944 */ /* 0x006fea0003c00000 */
        /* <DEDUP_REMOVED lines=19> */
[----:B--2---:R-:W-:Y:S05]  /*dd90*/  CALL.REL.NOINC `($__internal_79_$__cuda_sm70_shflsync_idx_p) ;  /* 0x00001bf000007944 */ /* 0x004fea0003c00000 */
[----:B------:R-:W-:Y:S01]  /*dda0*/  IMAD.MOV.U32 R8, RZ, RZ, R30 ;  /* 0x000000ffff087224 */ /* 0x000fe200078e001e */
[----:B------:R-:W-:Y:S01]  /*ddb0*/  MOV R30, 0x1 ;  /* 0x00000001001e7802 */ /* 0x000fe20000000f00 */
[----:B------:R-:W-:Y:S01]  /*ddc0*/  IMAD.MOV.U32 R31, RZ, RZ, R10 ;  /* 0x000000ffff1f7224 */ /* 0x000fe200078e000a */
[----:B------:R-:W-:Y:S02]  /*ddd0*/  MOV R3, 0x181f ;  /* 0x0000181f00037802 */ /* 0x000fe40000000f00 */
[----:B------:R-:W-:Y:S02]  /*dde0*/  MOV R2, 0xde00 ;  /* 0x0000de0000027802 */ /* 0x000fe40000000f00 */
[----:B------:R-:W-:Y:S05]  /*ddf0*/  CALL.REL.NOINC `($__internal_79_$__cuda_sm70_shflsync_idx_p) ;  /* 0x00001b9000007944 */ /* 0x000fea0003c00000 */
[----:B------:R-:W-:Y:S01]  /*de00*/  MOV R0, R30 ;  /* 0x0000001e00007202 */ /* 0x000fe20000000f00 */
[----:B------:R-:W-:Y:S05]  /*de10*/  BRA `(.L_x_4738) ;  /* 0xffff53f000007947 */ /* 0x000fea000383ffff */
.L_x_4649:
[----:B------:R-:W-:Y:S01]  /*de20*/  IMAD.MOV.U32 R31, RZ, RZ, R13 ;  /* 0x000000ffff1f7224 */ /* 0x000fe200078e000d */
[----:B------:R-:W-:Y:S01]  /*de30*/  MOV R30, RZ ;  /* 0x000000ff001e7202 */ /* 0x000fe20000000f00 */
[----:B------:R-:W-:Y:S01]  /*de40*/  IMAD.MOV.U32 R3, RZ, RZ, 0x181f ;  /* 0x0000181fff037424 */ /* 0x000fe200078e00ff */
[----:B------:R-:W-:-:S02]  /*de50*/  MOV R2, 0xde70 ;  /* 0x0000de7000027802 */ /* 0x000fc40000000f00 */
[----:B-1234-:R-:W-:Y:S05]  /*de60*/  CALL.REL.NOINC `($__internal_79_$__cuda_sm70_shflsync_idx_p) ;  /* 0x00001b2000007944 */ /* 0x01efea0003c00000 */
[----:B------:R-:W-:Y:S01]  /*de70*/  MOV R12, R30 ;  /* 0x0000001e000c7202 */ /* 0x000fe20000000f00 */
[----:B------:R-:W-:Y:S05]  /*de80*/  BRA `(.L_x_4739) ;  /* 0xffff57b000007947 */ /* 0x000fea000383ffff */
.L_x_4650:
[----:B------:R-:W-:Y:S01]  /*de90*/  IMAD.MOV.U32 R31, RZ, RZ, R20 ;  /* 0x000000ffff1f7224 */ /* 0x000fe200078e0014 */
[----:B------:R-:W-:Y:S01]  /*dea0*/  MOV R30, RZ ;  /* 0x000000ff001e7202 */ /* 0x000fe20000000f00 */
[----:B------:R-:W-:Y:S01]  /*deb0*/  IMAD.MOV.U32 R3, RZ, RZ, 0x181f ;  /* 0x0000181fff037424 */ /* 0x000fe200078e00ff */
[----:B------:R-:W-:-:S02]  /*dec0*/  MOV R2, 0xdee0 ;  /* 0x0000dee000027802 */ /* 0x000fc40000000f00 */
[----:B-1234-:R-:W-:Y:S05]  /*ded0*/  CALL.REL.NOINC `($__internal_79_$__cuda_sm70_shflsync_idx_p) ;  /* 0x00001ab000007944 */ /* 0x01efea0003c00000 */
        /* <DEDUP_REMOVED lines=12> */
[----:B------:R-:W-:-:S03]  /*dfa0*/  IMAD.X R3, R12, 0x1, R23, P0 ;  /* 0x000000010c037824 */ /* 0x000fc600000e0617 */
[----:B------:R2:W-:Y:S04]  /*dfb0*/  LDGSTS.E.BYPASS.LTC128B.128 [R188+0x8100], [R14.64], !P4 ;  /* 0x081000000ebc7fae */ /* 0x0005e8000e101d46 */
[----:B------:R3:W-:Y:S01]  /*dfc0*/  LDGSTS.E.BYPASS.LTC128B.128 [R188+0xa100], [R2.64], !P6 ;  /* 0x0a10000002bc7fae */ /* 0x0007e2000f101d46 */
[----:B-1----:R-:W-:Y:S01]  /*dfd0*/  SEL R17, RZ, 0x10, P4 ;  /* 0x00000010ff117807 */ /* 0x002fe20002000000 */
[----:B------:R-:W-:Y:S01]  /*dfe0*/  IMAD.MOV.U32 R16, RZ, RZ, R252 ;  /* 0x000000ffff107224 */ /* 0x000fe200078e00fc */
[----:B---3--:R-:W-:Y:S02]  /*dff0*/  MOV R3, 0x181f ;  /* 0x0000181f00037802 */ /* 0x008fe40000000f00 */
[----:B------:R-:W-:Y:S02]  /*e000*/  MOV R2, 0xe020 ;  /* 0x0000e02000027802 */ /* 0x000fe40000000f00 */
[----:B--2---:R-:W-:Y:S05]  /*e010*/  CALL.REL.NOINC `($__internal_79_$__cuda_sm70_shflsync_idx_p) ;  /* 0x0000197000007944 */ /* 0x004fea0003c00000 */
        /* <DEDUP_REMOVED lines=8> */
.L_x_4651:
[----:B------:R-:W-:Y:S01]  /*e0a0*/  IMAD.MOV.U32 R2, RZ, RZ, R0 ;  /* 0x000000ffff027224 */ /* 0x000fe200078e0000 */
[----:B------:R-:W-:Y:S02]  /*e0b0*/  MOV R136, 0x2 ;  /* 0x0000000200887802 */ /* 0x000fe40000000f00 */
[----:B------:R-:W-:Y:S02]  /*e0c0*/  MOV R3, 0xe0e0 ;  /* 0x0000e0e000037802 */ /* 0x000fe40000000f00 */
[----:B------:R-:W-:Y:S05]  /*e0d0*/  CALL.REL.NOINC `($__internal_78_$__cuda_sm70_shflsync_bfly_p) ;  /* 0x0000184000007944 */ /* 0x000fea0003c00000 */
[----:B------:R-:W-:Y:S01]  /*e0e0*/  MOV R2, R136 ;  /* 0x0000008800027202 */ /* 0x000fe20000000f00 */
[----:B------:R-:W-:Y:S05]  /*e0f0*/  BRA `(.L_x_4741) ;  /* 0xffff665000007947 */ /* 0x000fea000383ffff */
.L_x_4654:
[----:B------:R-:W-:Y:S01]  /*e100*/  IMAD.MOV.U32 R31, RZ, RZ, R10 ;  /* 0x000000ffff1f7224 */ /* 0x000fe200078e000a */
[----:B------:R-:W-:Y:S01]  /*e110*/  MOV R30, RZ ;  /* 0x000000ff001e7202 */ /* 0x000fe20000000f00 */
[----:B------:R-:W-:Y:S01]  /*e120*/  IMAD.MOV.U32 R3, RZ, RZ, 0x181f ;  /* 0x0000181fff037424 */ /* 0x000fe200078e00ff */
[----:B------:R-:W-:Y:S02]  /*e130*/  MOV R2, 0xe150 ;  /* 0x0000e15000027802 */ /* 0x000fe40000000f00 */
[----:B------:R-:W-:Y:S05]  /*e140*/  CALL.REL.NOINC `($__internal_79_$__cuda_sm70_shflsync_idx_p) ;  /* 0x0000184000007944 */ /* 0x000fea0003c00000 */
[----:B------:R-:W-:Y:S01]  /*e150*/  MOV R4, R30 ;  /* 0x0000001e00047202 */ /* 0x000fe20000000f00 */
[----:B------:R-:W-:Y:S05]  /*e160*/  BRA `(.L_x_4742) ;  /* 0xffff79d000007947 */ /* 0x000fea000383ffff */
.L_x_4655:
[----:B------:R-:W-:Y:S01]  /*e170*/  IMAD.MOV.U32 R31, RZ, RZ, R12 ;  /* 0x000000ffff1f7224 */ /* 0x000fe200078e000c */
[----:B------:R-:W-:Y:S01]  /*e180*/  MOV R30, RZ ;  /* 0x000000ff001e7202 */ /* 0x000fe20000000f00 */
[----:B------:R-:W-:Y:S01]  /*e190*/  IMAD.MOV.U32 R3, RZ, RZ, 0x181f ;  /* 0x0000181fff037424 */ /* 0x000fe200078e00ff */
[----:B------:R-:W-:-:S02]  /*e1a0*/  MOV R2, 0xe1c0 ;  /* 0x0000e1c000027802 */ /* 0x000fc40000000f00 */
[----:B-12---:R-:W-:Y:S05]  /*e1b0*/  CALL.REL.NOINC `($__internal_79_$__cuda_sm70_shflsync_idx_p) ;  /* 0x000017d000007944 */ /* 0x006fea0003c00000 */
        /* <DEDUP_REMOVED lines=19> */
[----:B-1----:R-:W-:Y:S05]  /*e2f0*/  CALL.REL.NOINC `($__internal_79_$__cuda_sm70_shflsync_idx_p) ;  /* 0x0000169000007944 */ /* 0x002fea0003c00000 */
        /* <DEDUP_REMOVED lines=8> */
.L_x_4659:
[----:B------:R-:W-:Y:S01]  /*e380*/  MOV R30, RZ ;  /* 0x000000ff001e7202 */ /* 0x000fe20000000f00 */
[----:B------:R-:W-:Y:S01]  /*e390*/  IMAD.MOV.U32 R31, RZ, RZ, R12 ;  /* 0x000000ffff1f7224 */ /* 0x000fe200078e000c */
[----:B------:R-:W-:Y:S01]  /*e3a0*/  MOV R2, 0xe3d0 ;  /* 0x0000e3d000027802 */ /* 0x000fe20000000f00 */
[----:B------:R-:W-:Y:S02]  /*e3b0*/  IMAD.MOV.U32 R3, RZ, RZ, 0x181f ;  /* 0x0000181fff037424 */ /* 0x000fe400078e00ff */
[----:B-1234-:R-:W-:Y:S05]  /*e3c0*/  CALL.REL.NOINC `($__internal_79_$__cuda_sm70_shflsync_idx_p) ;  /* 0x000015c000007944 */ /* 0x01efea0003c00000 */
[----:B------:R-:W-:Y:S01]  /*e3d0*/  MOV R5, R30 ;  /* 0x0000001e00057202 */ /* 0x000fe20000000f00 */
[----:B------:R-:W-:-:S05]  /*e3e0*/  BRA `(.L_x_4744) ;  /* 0xffff7d0000007947 */ /* 0x000fca000383ffff */
.L_x_4660:
[----:B------:R-:W-:Y:S01]  /*e3f0*/  MOV R30, RZ ;  /* 0x000000ff001e7202 */ /* 0x000fe20000000f00 */
[----:B------:R-:W-:Y:S01]  /*e400*/  IMAD.MOV.U32 R31, RZ, RZ, R13 ;  /* 0x000000ffff1f7224 */ /* 0x000fe200078e000d */
[----:B------:R-:W-:Y:S01]  /*e410*/  MOV R2, 0xe440 ;  /* 0x0000e44000027802 */ /* 0x000fe20000000f00 */
[----:B------:R-:W-:Y:S02]  /*e420*/  IMAD.MOV.U32 R3, RZ, RZ, 0x181f ;  /* 0x0000181fff037424 */ /* 0x000fe400078e00ff */
[----:B-1234-:R-:W-:Y:S05]  /*e430*/  CALL.REL.NOINC `($__internal_79_$__cuda_sm70_shflsync_idx_p) ;  /* 0x0000155000007944 */ /* 0x01efea0003c00000 */
        /* <DEDUP_REMOVED lines=20> */
[----:B------:R-:W-:Y:S05]  /*e580*/  CALL.REL.NOINC `($__internal_79_$__cuda_sm70_shflsync_idx_p) ;  /* 0x0000140000007944 */ /* 0x000fea0003c00000 */
[----:B------:R-:W-:Y:S01]  /*e590*/  MOV R3, 0x181f ;  /* 0x0000181f00037802 */ /* 0x000fe20000000f00 */
[----:B------:R-:W-:Y:S01]  /*e5a0*/  IMAD.MOV.U32 R5, RZ, RZ, R30 ;  /* 0x000000ffff057224 */ /* 0x000fe200078e001e */
[----:B------:R-:W-:Y:S01]  /*e5b0*/  MOV R30, 0x1 ;  /* 0x00000001001e7802 */ /* 0x000fe20000000f00 */
[----:B------:R-:W-:Y:S01]  /*e5c0*/  IMAD.MOV.U32 R31, RZ, RZ, R13 ;  /* 0x000000ffff1f7224 */ /* 0x000fe200078e000d */
[----:B------:R-:W-:Y:S02]  /*e5d0*/  MOV R2, 0xe5f0 ;  /* 0x0000e5f000027802 */ /* 0x000fe40000000f00 */
[----:B------:R-:W-:Y:S05]  /*e5e0*/  CALL.REL.NOINC `($__internal_79_$__cuda_sm70_shflsync_idx_p) ;  /* 0x000013a000007944 */ /* 0x000fea0003c00000 */
[----:B------:R-:W-:Y:S01]  /*e5f0*/  MOV R2, R30 ;  /* 0x0000001e00027202 */ /* 0x000fe20000000f00 */
[----:B------:R-:W-:-:S05]  /*e600*/  BRA `(.L_x_4745) ;  /* 0xffff7c1000007947 */ /* 0x000fca000383ffff */
.L_x_4661:
[----:B------:R-:W-:Y:S01]  /*e610*/  MOV R136, 0x2 ;  /* 0x0000000200887802 */ /* 0x000fe20000000f00 */
[----:B------:R-:W-:Y:S01]  /*e620*/  IMAD.MOV.U32 R2, RZ, RZ, R100 ;  /* 0x000000ffff027224 */ /* 0x000fe200078e0064 */
[----:B------:R-:W-:Y:S02]  /*e630*/  MOV R3, 0xe650 ;  /* 0x0000e65000037802 */ /* 0x000fe40000000f00 */
[----:B------:R-:W-:Y:S05]  /*e640*/  CALL.REL.NOINC `($__internal_78_$__cuda_sm70_shflsync_bfly_p) ;  /* 0x000012d000007944 */ /* 0x000fea0003c00000 */
[----:B------:R-:W-:Y:S01]  /*e650*/  MOV R2, R136 ;  /* 0x0000008800027202 */ /* 0x000fe20000000f00 */
[----:B------:R-:W-:-:S05]  /*e660*/  BRA `(.L_x_4746) ;  /* 0xffff891000007947 */ /* 0x000fca000383ffff */
.L_x_4664:
[----:B------:R-:W-:Y:S01]  /*e670*/  MOV R30, RZ ;  /* 0x000000ff001e7202 */ /* 0x000fe20000000f00 */
[----:B------:R-:W-:Y:S01]  /*e680*/  IMAD.MOV.U32 R31, RZ, RZ, R5 ;  /* 0x000000ffff1f7224 */ /* 0x000fe200078e0005 */
[----:B------:R-:W-:Y:S01]  /*e690*/  MOV R2, 0xe6c0 ;  /* 0x0000e6c000027802 */ /* 0x000fe20000000f00 */
[----:B------:R-:W-:Y:S02]  /*e6a0*/  IMAD.MOV.U32 R3, RZ, RZ, 0x181f ;  /* 0x0000181fff037424 */ /* 0x000fe400078e00ff */
[----:B------:R-:W-:Y:S05]  /*e6b0*/  CALL.REL.NOINC `($__internal_79_$__cuda_sm70_shflsync_idx_p) ;  /* 0x000012d000007944 */ /* 0x000fea0003c00000 */
[----:B------:R-:W-:Y:S01]  /*e6c0*/  MOV R4, R30 ;  /* 0x0000001e00047202 */ /* 0x000fe20000000f00 */
[----:B------:R-:W-:-:S05]  /*e6d0*/  BRA `(.L_x_4747) ;  /* 0xffffa2b000007947 */ /* 0x000fca000383ffff */
.L_x_4665:
[----:B------:R-:W-:Y:S01]  /*e6e0*/  MOV R30, RZ ;  /* 0x000000ff001e7202 */ /* 0x000fe20000000f00 */
[----:B------:R-:W-:Y:S01]  /*e6f0*/  IMAD.MOV.U32 R31, RZ, RZ, R12 ;  /* 0x000000ffff1f7224 */ /* 0x000fe200078e000c */
[----:B------:R-:W-:Y:S01]  /*e700*/  MOV R2, 0xe730 ;  /* 0x0000e73000027802 */ /* 0x000fe20000000f00 */
[----:B------:R-:W-:Y:S02]  /*e710*/  IMAD.MOV.U32 R3, RZ, RZ, 0x181f ;  /* 0x0000181fff037424 */ /* 0x000fe400078e00ff */
[----:B-12---:R-:W-:Y:S05]  /*e720*/  CALL.REL.NOINC `($__internal_79_$__cuda_sm70_shflsync_idx_p) ;  /* 0x0000126000007944 */ /* 0x006fea0003c00000 */
        /* <DEDUP_REMOVED lines=20> */
[----:B--2---:R-:W-:Y:S05]  /*e870*/  CALL.REL.NOINC `($__internal_79_$__cuda_sm70_shflsync_idx_p) ;  /* 0x0000111000007944 */ /* 0x004fea0003c00000 */
        /* <DEDUP_REMOVED lines=8> */
.L_x_4667:
[----:B-1----:R-:W-:Y:S01]  /*e900*/  IMAD.MOV.U32 R2, RZ, RZ, R179 ;  /* 0x000000ffff027224 */ /* 0x002fe200078e00b3 */
[----:B------:R-:W-:-:S02]  /*e910*/  MOV R136, 0x2 ;  /* 0x0000000200887802 */ /* 0x000fc40000000f00 */
[----:B------:R-:W-:Y:S02]  /*e920*/  MOV R3, 0xe940 ;  /* 0x0000e94000037802 */ /* 0x000fe40000000f00 */
[----:B------:R-:W-:Y:S05]  /*e930*/  CALL.REL.NOINC `($__internal_78_$__cuda_sm70_shflsync_bfly_p) ;  /* 0x00000fe000007944 */ /* 0x000fea0003c00000 */
[----:B------:R-:W-:Y:S01]  /*e940*/  MOV R0, R136 ;  /* 0x0000008800007202 */ /* 0x000fe20000000f00 */
[----:B------:R-:W-:Y:S05]  /*e950*/  BRA `(.L_x_4749) ;  /* 0xffffa38000007947 */ /* 0x000fea000383ffff */
.L_x_4668:
[----:B-1----:R-:W-:Y:S01]  /*e960*/  IMAD.MOV.U32 R2, RZ, RZ, R0 ;  /* 0x000000ffff027224 */ /* 0x002fe200078e0000 */
[----:B------:R-:W-:Y:S02]  /*e970*/  MOV R136, 0x1 ;  /* 0x0000000100887802 */ /* 0x000fe40000000f00 */
[----:B------:R-:W-:Y:S02]  /*e980*/  MOV R3, 0xe9a0 ;  /* 0x0000e9a000037802 */ /* 0x000fe40000000f00 */
[----:B--2---:R-:W-:Y:S05]  /*e990*/  CALL.REL.NOINC `($__internal_78_$__cuda_sm70_shflsync_bfly_p) ;  /* 0x00000f8000007944 */ /* 0x004fea0003c00000 */
[----:B------:R-:W-:Y:S01]  /*e9a0*/  FADD.FTZ R0, R0, R136 ;  /* 0x0000008800007221 */ /* 0x000fe20000010000 */
[----:B------:R-:W-:Y:S02]  /*e9b0*/  MOV R2, R184 ;  /* 0x000000b800027202 */ /* 0x000fe40000000f00 */
[----:B------:R-:W-:Y:S02]  /*e9c0*/  MOV R136, 0x2 ;  /* 0x0000000200887802 */ /* 0x000fe40000000f00 */
[----:B------:R-:W-:Y:S02]  /*e9d0*/  MOV R3, 0xe9f0 ;  /* 0x0000e9f000037802 */ /* 0x000fe40000000f00 */
[----:B------:R-:W-:Y:S05]  /*e9e0*/  CALL.REL.NOINC `($__internal_78_$__cuda_sm70_shflsync_bfly_p) ;  /* 0x00000f3000007944 */ /* 0x000fea0003c00000 */
[----:B------:R-:W-:Y:S01]  /*e9f0*/  FADD.FTZ R4, R184, R136 ;  /* 0x00000088b8047221 */ /* 0x000fe20000010000 */
[----:B------:R-:W-:-:S02]  /*ea00*/  MOV R136, 0x1 ;  /* 0x0000000100887802 */ /* 0x000fc40000000f00 */
[----:B------:R-:W-:Y:S02]  /*ea10*/  MOV R3, 0xea40 ;  /* 0x0000ea4000037802 */ /* 0x000fe40000000f00 */
[----:B------:R-:W-:Y:S02]  /*ea20*/  MOV R2, R4 ;  /* 0x0000000400027202 */ /* 0x000fe40000000f00 */
[----:B------:R-:W-:Y:S05]  /*ea30*/  CALL.REL.NOINC `($__internal_78_$__cuda_sm70_shflsync_bfly_p) ;  /* 0x00000ee000007944 */ /* 0x000fea0003c00000 */
[----:B------:R-:W-:Y:S01]  /*ea40*/  MOV R3, R136 ;  /* 0x0000008800037202 */ /* 0x000fe20000000f00 */
[----:B------:R-:W-:Y:S05]  /*ea50*/  BRA `(.L_x_4750) ;  /* 0xffffa2f000007947 */ /* 0x000fea000383ffff */
.L_x_4675:
[----:B--234-:R-:W-:Y:S01]  /*ea60*/  IMAD.MOV.U32 R31, RZ, RZ, R5 ;  /* 0x000000ffff1f7224 */ /* 0x01cfe200078e0005 */
[----:B------:R-:W-:Y:S01]  /*ea70*/  MOV R30, RZ ;  /* 0x000000ff001e7202 */ /* 0x000fe20000000f00 */
[----:B------:R-:W-:Y:S01]  /*ea80*/  IMAD.MOV.U32 R3, RZ, RZ, 0x181f ;  /* 0x0000181fff037424 */ /* 0x000fe200078e00ff */
[----:B------:R-:W-:Y:S02]  /*ea90*/  MOV R2, 0xeab0 ;  /* 0x0000eab000027802 */ /* 0x000fe40000000f00 */
[----:B-1----:R-:W-:Y:S05]  /*eaa0*/  CALL.REL.NOINC `($__internal_79_$__cuda_sm70_shflsync_idx_p) ;  /* 0x00000ee000007944 */ /* 0x002fea0003c00000 */
[----:B------:R-:W-:Y:S01]  /*eab0*/  MOV R4, R30 ;  /* 0x0000001e00047202 */ /* 0x000fe20000000f00 */
[----:B------:R-:W-:Y:S05]  /*eac0*/  BRA `(.L_x_4751) ;  /* 0xffffb9a000007947 */ /* 0x000fea000383ffff */
.L_x_4676:
[----:B------:R-:W-:Y:S01]  /*ead0*/  IMAD.MOV.U32 R31, RZ, RZ, R11 ;  /* 0x000000ffff1f7224 */ /* 0x000fe200078e000b */
[----:B------:R-:W-:Y:S01]  /*eae0*/  MOV R30, RZ ;  /* 0x000000ff001e7202 */ /* 0x000fe20000000f00 */
[----:B------:R-:W-:Y:S01]  /*eaf0*/  IMAD.MOV.U32 R3, RZ, RZ, 0x181f ;  /* 0x0000181fff037424 */ /* 0x000fe200078e00ff */
[----:B------:R-:W-:-:S02]  /*eb00*/  MOV R2, 0xeb20 ;  /* 0x0000eb2000027802 */ /* 0x000fc40000000f00 */
[----:B-123--:R-:W-:Y:S05]  /*eb10*/  CALL.REL.NOINC `($__internal_79_$__cuda_sm70_shflsync_idx_p) ;  /* 0x00000e7000007944 */ /* 0x00efea0003c00000 */
[----:B------:R-:W-:Y:S01]  /*eb20*/  MOV R0, R30 ;  /* 0x0000001e00007202 */ /* 0x000fe20000000f00 */
[----:B------:R-:W-:Y:S05]  /*eb30*/  BRA `(.L_x_4752) ;  /* 0xffffb95000007947 */ /* 0x000fea000383ffff */
.L_x_4679:
[----:B------:R-:W-:Y:S01]  /*eb40*/  IMAD.MOV.U32 R31, RZ, RZ, R5 ;  /* 0x000000ffff1f7224 */ /* 0x000fe200078e0005 */
[----:B------:R-:W-:Y:S01]  /*eb50*/  MOV R30, 0x1 ;  /* 0x00000001001e7802 */ /* 0x000fe20000000f00 */
[----:B--2---:R-:W-:Y:S01]  /*eb60*/  IMAD.MOV.U32 R3, RZ, RZ, 0x181f ;  /* 0x0000181fff037424 */ /* 0x004fe200078e00ff */
[----:B------:R-:W-:-:S02]  /*eb70*/  MOV R2, 0xeb90 ;  /* 0x0000eb9000027802 */ /* 0x000fc40000000f00 */
[----:B-1-34-:R-:W-:Y:S05]  /*eb80*/  CALL.REL.NOINC `($__internal_79_$__cuda_sm70_shflsync_idx_p) ;  /* 0x00000e0000007944 */ /* 0x01afea0003c00000 */
        /* <DEDUP_REMOVED lines=8> */
.L_x_4682:
[----:B------:R-:W-:Y:S01]  /*ec10*/  IMAD.MOV.U32 R31, RZ, RZ, R5 ;  /* 0x000000ffff1f7224 */ /* 0x000fe200078e0005 */
[----:B------:R-:W-:Y:S01]  /*ec20*/  MOV R30, 0x2 ;  /* 0x00000002001e7802 */ /* 0x000fe20000000f00 */
[----:B--2---:R-:W-:Y:S01]  /*ec30*/  IMAD.MOV.U32 R3, RZ, RZ, 0x181f ;  /* 0x0000181fff037424 */ /* 0x004fe200078e00ff */
[----:B------:R-:W-:Y:S02]  /*ec40*/  MOV R2, 0xec60 ;  /* 0x0000ec6000027802 */ /* 0x000fe40000000f00 */
[----:B-1-34-:R-:W-:Y:S05]  /*ec50*/  CALL.REL.NOINC `($__internal_79_$__cuda_sm70_shflsync_idx_p) ;  /* 0x00000d3000007944 */ /* 0x01afea0003c00000 */
[----:B------:R-:W-:Y:S01]  /*ec60*/  MOV R4, R30 ;  /* 0x0000001e00047202 */ /* 0x000fe20000000f00 */
[----:B------:R-:W-:Y:S05]  /*ec70*/  BRA `(.L_x_4754) ;  /* 0xffffbae000007947 */ /* 0x000fea000383ffff */
.L_x_4683:
[----:B------:R-:W-:Y:S01]  /*ec80*/  IMAD.MOV.U32 R31, RZ, RZ, R11 ;  /* 0x000000ffff1f7224 */ /* 0x000fe200078e000b */
[----:B------:R-:W-:Y:S01]  /*ec90*/  MOV R30, 0x2 ;  /* 0x00000002001e7802 */ /* 0x000fe20000000f00 */
[----:B--2---:R-:W-:Y:S01]  /*eca0*/  IMAD.MOV.U32 R3, RZ, RZ, 0x181f ;  /* 0x0000181fff037424 */ /* 0x004fe200078e00ff */
[----:B------:R-:W-:Y:S02]  /*ecb0*/  MOV R2, 0xecd0 ;  /* 0x0000ecd000027802 */ /* 0x000fe40000000f00 */
[----:B-1-34-:R-:W-:Y:S05]  /*ecc0*/  CALL.REL.NOINC `($__internal_79_$__cuda_sm70_shflsync_idx_p) ;  /* 0x00000cc000007944 */ /* 0x01afea0003c00000 */
[----:B------:R-:W-:Y:S01]  /*ecd0*/  MOV R0, R30 ;  /* 0x0000001e00007202 */ /* 0x000fe20000000f00 */
[----:B------:R-:W-:Y:S05]  /*ece0*/  BRA `(.L_x_4755) ;  /* 0xffffba9000007947 */ /* 0x000fea000383ffff */
.L_x_4686:
[----:B------:R-:W-:Y:S01]  /*ecf0*/  IMAD.MOV.U32 R31, RZ, RZ, R5 ;  /* 0x000000ffff1f7224 */ /* 0x000fe200078e0005 */
[----:B------:R-:W-:Y:S01]  /*ed00*/  MOV R30, 0x3 ;  /* 0x00000003001e7802 */ /* 0x000fe20000000f00 */
[----:B---3--:R-:W-:Y:S01]  /*ed10*/  IMAD.MOV.U32 R3, RZ, RZ, 0x181f ;  /* 0x0000181fff037424 */ /* 0x008fe200078e00ff */
        /* <DEDUP_REMOVED lines=10> */
.L_x_4688:
[----:B------:R-:W-:Y:S01]  /*edc0*/  IMAD.MOV.U32 R31, RZ, RZ, R5 ;  /* 0x000000ffff1f7224 */ /* 0x000fe200078e0005 */
[----:B------:R-:W-:Y:S01]  /*edd0*/  MOV R30, RZ ;  /* 0x000000ff001e7202 */ /* 0x000fe20000000f00 */
[----:B------:R-:W-:Y:S01]  /*ede0*/  IMAD.MOV.U32 R3, RZ, RZ, 0x1c1f ;  /* 0x00001c1fff037424 */ /* 0x000fe200078e00ff */
[----:B------:R-:W-:Y:S02]  /*edf0*/  MOV R2, 0xee10 ;  /* 0x0000ee1000027802 */ /* 0x000fe40000000f00 */
[----:B------:R-:W-:Y:S05]  /*ee00*/  CALL.REL.NOINC `($__internal_79_$__cuda_sm70_shflsync_idx_p) ;  /* 0x00000b8000007944 */ /* 0x000fea0003c00000 */
[----:B------:R-:W-:Y:S01]  /*ee10*/  MOV R4, R30 ;  /* 0x0000001e00047202 */ /* 0x000fe20000000f00 */
[----:B------:R-:W-:Y:S05]  /*ee20*/  BRA `(.L_x_4757) ;  /* 0xffffbe0000007947 */ /* 0x000fea000383ffff */
.L_x_4689:
[----:B------:R-:W-:Y:S01]  /*ee30*/  IMAD.MOV.U32 R31, RZ, RZ, R12 ;  /* 0x000000ffff1f7224 */ /* 0x000fe200078e000c */
[----:B------:R-:W-:Y:S01]  /*ee40*/  MOV R30, RZ ;  /* 0x000000ff001e7202 */ /* 0x000fe20000000f00 */
[----:B------:R-:W-:Y:S01]  /*ee50*/  IMAD.MOV.U32 R3, RZ, RZ, 0x1c1f ;  /* 0x00001c1fff037424 */ /* 0x000fe200078e00ff */
[----:B------:R-:W-:Y:S02]  /*ee60*/  MOV R2, 0xee80 ;  /* 0x0000ee8000027802 */ /* 0x000fe40000000f00 */
[----:B-12---:R-:W-:Y:S05]  /*ee70*/  CALL.REL.NOINC `($__internal_79_$__cuda_sm70_shflsync_idx_p) ;  /* 0x00000b1000007944 */ /* 0x006fea0003c00000 */
[----:B------:R-:W-:Y:S01]  /*ee80*/  MOV R0, R30 ;  /* 0x0000001e00007202 */ /* 0x000fe20000000f00 */
[----:B------:R-:W-:Y:S05]  /*ee90*/  BRA `(.L_x_4758) ;  /* 0xffffbdb000007947 */ /* 0x000fea000383ffff */
.L_x_4692:
[----:B------:R-:W-:Y:S01]  /*eea0*/  IMAD.MOV.U32 R31, RZ, RZ, R5 ;  /* 0x000000ffff1f7224 */ /* 0x000fe200078e0005 */
[----:B------:R-:W-:Y:S01]  /*eeb0*/  MOV R30, 0x1 ;  /* 0x00000001001e7802 */ /* 0x000fe20000000f00 */
[----:B----4-:R-:W-:Y:S01]  /*eec0*/  IMAD.MOV.U32 R3, RZ, RZ, 0x1c1f ;  /* 0x00001c1fff037424 */ /* 0x010fe200078e00ff */
[----:B------:R-:W-:-:S02]  /*eed0*/  MOV R2, 0xeef0 ;  /* 0x0000eef000027802 */ /* 0x000fc40000000f00 */
[----:B-123--:R-:W-:Y:S05]  /*eee0*/  CALL.REL.NOINC `($__internal_79_$__cuda_sm70_shflsync_idx_p) ;  /* 0x00000aa000007944 */ /* 0x00efea0003c00000 */
        /* <DEDUP_REMOVED lines=8> */
.L_x_4696:
[----:B------:R-:W-:Y:S01]  /*ef70*/  IMAD.MOV.U32 R31, RZ, RZ, R5 ;  /* 0x000000ffff1f7224 */ /* 0x000fe200078e0005 */
[----:B------:R-:W-:Y:S01]  /*ef80*/  MOV R30, RZ ;  /* 0x000000ff001e7202 */ /* 0x000fe20000000f00 */
[----:B------:R-:W-:Y:S01]  /*ef90*/  IMAD.MOV.U32 R3, RZ, RZ, 0x181f ;  /* 0x0000181fff037424 */ /* 0x000fe200078e00ff */
[----:B------:R-:W-:Y:S02]  /*efa0*/  MOV R2, 0xefc0 ;  /* 0x0000efc000027802 */ /* 0x000fe40000000f00 */
[----:B--2---:R-:W-:Y:S05]  /*efb0*/  CALL.REL.NOINC `($__internal_79_$__cuda_sm70_shflsync_idx_p) ;  /* 0x000009d000007944 */ /* 0x004fea0003c00000 */
[----:B------:R-:W-:Y:S01]  /*efc0*/  MOV R4, R30 ;  /* 0x0000001e00047202 */ /* 0x000fe20000000f00 */
[----:B------:R-:W-:Y:S05]  /*efd0*/  BRA `(.L_x_4760) ;  /* 0xffffd39000007947 */ /* 0x000fea000383ffff */
.L_x_4697:
[----:B------:R-:W-:Y:S01]  /*efe0*/  IMAD.MOV.U32 R31, RZ, RZ, R12 ;  /* 0x000000ffff1f7224 */ /* 0x000fe200078e000c */
[----:B------:R-:W-:Y:S01]  /*eff0*/  MOV R30, RZ ;  /* 0x000000ff001e7202 */ /* 0x000fe20000000f00 */
[----:B------:R-:W-:Y:S01]  /*f000*/  IMAD.MOV.U32 R3, RZ, RZ, 0x181f ;  /* 0x0000181fff037424 */ /* 0x000fe200078e00ff */
[----:B------:R-:W-:Y:S02]  /*f010*/  MOV R2, 0xf030 ;  /* 0x0000f03000027802 */ /* 0x000fe40000000f00 */
[----:B-123--:R-:W-:Y:S05]  /*f020*/  CALL.REL.NOINC `($__internal_79_$__cuda_sm70_shflsync_idx_p) ;  /* 0x0000096000007944 */ /* 0x00efea0003c00000 */
[----:B------:R-:W-:Y:S01]  /*f030*/  MOV R0, R30 ;  /* 0x0000001e00007202 */ /* 0x000fe20000000f00 */
[----:B------:R-:W-:Y:S05]  /*f040*/  BRA `(.L_x_4761) ;  /* 0xffffd34000007947 */ /* 0x000fea000383ffff */
.L_x_4700:
[----:B------:R-:W-:Y:S01]  /*f050*/  IMAD.MOV.U32 R31, RZ, RZ, R5 ;  /* 0x000000ffff1f7224 */ /* 0x000fe200078e0005 */
[----:B------:R-:W-:Y:S01]  /*f060*/  MOV R30, 0x1 ;  /* 0x00000001001e7802 */ /* 0x000fe20000000f00 */
[----:B-1----:R-:W-:Y:S01]  /*f070*/  IMAD.MOV.U32 R3, RZ, RZ, 0x181f ;  /* 0x0000181fff037424 */ /* 0x002fe200078e00ff */
[----:B------:R-:W-:-:S02]  /*f080*/  MOV R2, 0xf0a0 ;  /* 0x0000f0a000027802 */ /* 0x000fc40000000f00 */
[----:B--234-:R-:W-:Y:S05]  /*f090*/  CALL.REL.NOINC `($__internal_79_$__cuda_sm70_shflsync_idx_p) ;  /* 0x000008f000007944 */ /* 0x01cfea0003c00000 */
        /* <DEDUP_REMOVED lines=8> */
.L_x_4703:
[----:B------:R-:W-:Y:S01]  /*f120*/  IMAD.MOV.U32 R31, RZ, RZ, R5 ;  /* 0x000000ffff1f7224 */ /* 0x000fe200078e0005 */
[----:B------:R-:W-:Y:S01]  /*f130*/  MOV R30, 0x2 ;  /* 0x00000002001e7802 */ /* 0x000fe20000000f00 */
[----:B-1----:R-:W-:Y:S01]  /*f140*/  IMAD.MOV.U32 R3, RZ, RZ, 0x181f ;  /* 0x0000181fff037424 */ /* 0x002fe200078e00ff */
[----:B------:R-:W-:Y:S02]  /*f150*/  MOV R2, 0xf170 ;  /* 0x0000f17000027802 */ /* 0x000fe40000000f00 */
[----:B--234-:R-:W-:Y:S05]  /*f160*/  CALL.REL.NOINC `($__internal_79_$__cuda_sm70_shflsync_idx_p) ;  /* 0x0000082000007944 */ /* 0x01cfea0003c00000 */
[----:B------:R-:W-:Y:S01]  /*f170*/  MOV R4, R30 ;  /* 0x0000001e00047202 */ /* 0x000fe20000000f00 */
[----:B------:R-:W-:Y:S05]  /*f180*/  BRA `(.L_x_4763) ;  /* 0xffffd4e000007947 */ /* 0x000fea000383ffff */
.L_x_4704:
[----:B------:R-:W-:Y:S01]  /*f190*/  IMAD.MOV.U32 R31, RZ, RZ, R12 ;  /* 0x000000ffff1f7224 */ /* 0x000fe200078e000c */
[----:B------:R-:W-:Y:S01]  /*f1a0*/  MOV R30, 0x2 ;  /* 0x00000002001e7802 */ /* 0x000fe20000000f00 */
[----:B-1----:R-:W-:Y:S01]  /*f1b0*/  IMAD.MOV.U32 R3, RZ, RZ, 0x181f ;  /* 0x0000181fff037424 */ /* 0x002fe200078e00ff */
[----:B------:R-:W-:Y:S02]  /*f1c0*/  MOV R2, 0xf1e0 ;  /* 0x0000f1e000027802 */ /* 0x000fe40000000f00 */
[----:B--234-:R-:W-:Y:S05]  /*f1d0*/  CALL.REL.NOINC `($__internal_79_$__cuda_sm70_shflsync_idx_p) ;  /* 0x000007b000007944 */ /* 0x01cfea0003c00000 */
[----:B------:R-:W-:Y:S01]  /*f1e0*/  MOV R0, R30 ;  /* 0x0000001e00007202 */ /* 0x000fe20000000f00 */
[----:B------:R-:W-:Y:S05]  /*f1f0*/  BRA `(.L_x_4764) ;  /* 0xffffd49000007947 */ /* 0x000fea000383ffff */
.L_x_4707:
        /* <DEDUP_REMOVED lines=13> */
.L_x_4709:
[----:B------:R-:W-:Y:S01]  /*f2d0*/  IMAD.MOV.U32 R31, RZ, RZ, R82 ;  /* 0x000000ffff1f7224 */ /* 0x000fe200078e0052 */
[----:B------:R-:W-:Y:S01]  /*f2e0*/  MOV R30, RZ ;  /* 0x000000ff001e7202 */ /* 0x000fe20000000f00 */
[----:B------:R-:W-:Y:S01]  /*f2f0*/  IMAD.MOV.U32 R3, RZ, RZ, 0x1f ;  /* 0x0000001fff037424 */ /* 0x000fe200078e00ff */
[----:B------:R-:W-:Y:S02]  /*f300*/  MOV R2, 0xf320 ;  /* 0x0000f32000027802 */ /* 0x000fe40000000f00 */
[----:B-1-3--:R-:W-:Y:S05]  /*f310*/  CALL.REL.NOINC `($__internal_79_$__cuda_sm70_shflsync_idx_p) ;  /* 0x0000067000007944 */ /* 0x00afea0003c00000 */
[----:B------:R-:W-:Y:S01]  /*f320*/  MOV R9, R30 ;  /* 0x0000001e00097202 */ /* 0x000fe20000000f00 */
[----:B------:R-:W-:Y:S05]  /*f330*/  BRA `(.L_x_4766) ;  /* 0xffffd6b000007947 */ /* 0x000fea000383ffff */
.L_x_4710:
[----:B------:R-:W-:Y:S01]  /*f340*/  IMAD.MOV.U32 R31, RZ, RZ, R82 ;  /* 0x000000ffff1f7224 */ /* 0x000fe200078e0052 */
[----:B------:R-:W-:Y:S01]  /*f350*/  MOV R30, 0x1 ;  /* 0x00000001001e7802 */ /* 0x000fe20000000f00 */
[----:B------:R-:W-:Y:S01]  /*f360*/  IMAD.MOV.U32 R3, RZ, RZ, 0x1f ;  /* 0x0000001fff037424 */ /* 0x000fe200078e00ff */
[----:B------:R-:W-:Y:S02]  /*f370*/  MOV R2, 0xf390 ;  /* 0x0000f39000027802 */ /* 0x000fe40000000f00 */
[----:B-1234-:R-:W-:Y:S05]  /*f380*/  CALL.REL.NOINC `($__internal_79_$__cuda_sm70_shflsync_idx_p) ;  /* 0x0000060000007944 */ /* 0x01efea0003c00000 */
[----:B------:R-:W-:Y:S01]  /*f390*/  MOV R8, R30 ;  /* 0x0000001e00087202 */ /* 0x000fe20000000f00 */
[----:B------:R-:W-:Y:S05]  /*f3a0*/  BRA `(.L_x_4767) ;  /* 0xffffd66000007947 */ /* 0x000fea000383ffff */
.L_x_4711:
[----:B------:R-:W-:Y:S02]  /*f3b0*/  MOV R2, 0x1 ;  /* 0x0000000100027802 */ /* 0x000fe40000000f00 */
[----:B------:R-:W-:-:S02]  /*f3c0*/  MOV R3, 0xf3e0 ;  /* 0x0000f3e000037802 */ /* 0x000fc40000000f00 */
[----:B--2-4-:R-:W-:Y:S05]  /*f3d0*/  CALL.REL.NOINC `($__internal_80_$__cuda_sm70_shflsync_up_p) ;  /* 0x0000060000007944 */ /* 0x014fea0003c00000 */
[----:B------:R-:W-:Y:S05]  /*f3e0*/  BRA `(.L_x_4768) ;  /* 0xffffd74000007947 */ /* 0x000fea000383ffff */
.L_x_4712:
[----:B------:R-:W-:Y:S02]  /*f3f0*/  MOV R2, 0x2 ;  /* 0x0000000200027802 */ /* 0x000fe40000000f00 */
[----:B------:R-:W-:-:S02]  /*f400*/  MOV R3, 0xf420 ;  /* 0x0000f42000037802 */ /* 0x000fc40000000f00 */
[----:B--2-4-:R-:W-:Y:S05]  /*f410*/  CALL.REL.NOINC `($__internal_80_$__cuda_sm70_shflsync_up_p) ;  /* 0x000005c000007944 */ /* 0x014fea0003c00000 */
        /* <DEDUP_REMOVED lines=24> */
.L_x_4716:
[----:B------:R-:W-:Y:S02]  /*f5a0*/  MOV R2, 0x1 ;  /* 0x0000000100027802 */ /* 0x000fe40000000f00 */
[----:B------:R-:W-:Y:S02]  /*f5b0*/  MOV R3, 0xf5d0 ;  /* 0x0000f5d000037802 */ /* 0x000fe40000000f00 */
[----:B--2---:R-:W-:Y:S05]  /*f5c0*/  CALL.REL.NOINC `($__internal_80_$__cuda_sm70_shflsync_up_p) ;  /* 0x0000041000007944 */ /* 0x004fea0003c00000 */
[----:B------:R-:W-:Y:S01]  /*f5d0*/  MOV R2, R4 ;  /* 0x0000000400027202 */ /* 0x000fe20000000f00 */
[----:B------:R-:W-:Y:S05]  /*f5e0*/  BRA `(.L_x_4770) ;  /* 0xffffd79000007947 */ /* 0x000fea000383ffff */
.L_x_4717:
        /* <DEDUP_REMOVED lines=27> */
.L_x_4719:
[----:B------:R-:W-:Y:S02]  /*f7a0*/  SEL R0, RZ, 0x1, P0 ;  /* 0x00000001ff007807 */ /* 0x000fe40000000000 */
[----:B------:R-:W-:Y:S02]  /*f7b0*/  MOV R2, 0xf7d0 ;  /* 0x0000f7d000027802 */ /* 0x000fe40000000f00 */
[----:B-12---:R-:W-:Y:S05]  /*f7c0*/  CALL.REL.NOINC `($__internal_81_$__cuda_sm70_votesync_ballot) ;  /* 0x0000028000007944 */ /* 0x006fea0003c00000 */
[----:B------:R-:W-:Y:S05]  /*f7d0*/  BRA `(.L_x_4772) ;  /* 0xffffd73000007947 */ /* 0x000fea000383ffff */
.L_x_4720:
[----:B------:R-:W-:Y:S01]  /*f7e0*/  IMAD.MOV.U32 R31, RZ, RZ, R6 ;  /* 0x000000ffff1f7224 */ /* 0x000fe200078e0006 */
[----:B----4-:R-:W-:Y:S01]  /*f7f0*/  MOV R30, R11 ;  /* 0x0000000b001e7202 */ /* 0x010fe20000000f00 */
[----:B------:R-:W-:Y:S01]  /*f800*/  IMAD.MOV.U32 R3, RZ, RZ, 0x1f ;  /* 0x0000001fff037424 */ /* 0x000fe200078e00ff */
[----:B------:R-:W-:Y:S02]  /*f810*/  MOV R2, 0xf830 ;  /* 0x0000f83000027802 */ /* 0x000fe40000000f00 */
[----:B-123--:R-:W-:Y:S05]  /*f820*/  CALL.REL.NOINC `($__internal_79_$__cuda_sm70_shflsync_idx_p) ;  /* 0x0000016000007944 */ /* 0x00efea0003c00000 */
[----:B------:R-:W-:Y:S01]  /*f830*/  IMAD.MOV.U32 R6, RZ, RZ, R30 ;  /* 0x000000ffff067224 */ /* 0x000fe200078e001e */
[----:B------:R-:W-:Y:S01]  /*f840*/  MOV R30, R11 ;  /* 0x0000000b001e7202 */ /* 0x000fe20000000f00 */
[----:B------:R-:W-:Y:S01]  /*f850*/  IMAD.MOV.U32 R31, RZ, RZ, R7 ;  /* 0x000000ffff1f7224 */ /* 0x000fe200078e0007 */
[----:B------:R-:W-:Y:S02]  /*f860*/  MOV R3, 0x1f ;  /* 0x0000001f00037802 */ /* 0x000fe40000000f00 */
[----:B------:R-:W-:-:S02]  /*f870*/  MOV R2, 0xf890 ;  /* 0x0000f89000027802 */ /* 0x000fc40000000f00 */
[----:B------:R-:W-:Y:S05]  /*f880*/  CALL.REL.NOINC `($__internal_79_$__cuda_sm70_shflsync_idx_p) ;  /* 0x0000010000007944 */ /* 0x000fea0003c00000 */
[----:B------:R-:W-:Y:S01]  /*f890*/  MOV R7, R30 ;  /* 0x0000001e00077202 */ /* 0x000fe20000000f00 */
[----:B------:R-:W-:Y:S05]  /*f8a0*/  BRA `(.L_x_4773) ;  /* 0xffffd6a000007947 */ /* 0x000fea000383ffff */
.L_x_4723:
[----:B------:R-:W-:Y:S01]  /*f8b0*/  IMAD.MOV.U32 R31, RZ, RZ, R4 ;  /* 0x000000ffff1f7224 */ /* 0x000fe200078e0004 */
[----:B------:R-:W-:Y:S01]  /*f8c0*/  MOV R30, R0 ;  /* 0x00000000001e7202 */ /* 0x000fe20000000f00 */
[----:B------:R-:W-:Y:S01]  /*f8d0*/  IMAD.MOV.U32 R3, RZ, RZ, 0x1f ;  /* 0x0000001fff037424 */ /* 0x000fe200078e00ff */
[----:B------:R-:W-:-:S02]  /*f8e0*/  MOV R2, 0xf900 ;  /* 0x0000f90000027802 */ /* 0x000fc40000000f00 */
[----:B-12-4-:R-:W-:Y:S05]  /*f8f0*/  CALL.REL.NOINC `($__internal_79_$__cuda_sm70_shflsync_idx_p) ;  /* 0x0000009000007944 */ /* 0x016fea0003c00000 */
[----:B------:R-:W-:Y:S01]  /*f900*/  MOV R10, R30 ;  /* 0x0000001e000a7202 */ /* 0x000fe20000000f00 */
[----:B------:R-:W-:Y:S05]  /*f910*/  BRA `(.L_x_4722) ;  /* 0xffffd69000007947 */ /* 0x000fea000383ffff */
        .weak           $__internal_78_$__cuda_sm70_shflsync_bfly_p
        .type           $__internal_78_$__cuda_sm70_shflsync_bfly_p,@function
        .size           $__internal_78_$__cuda_sm70_shflsync_bfly_p,($__internal_79_$__cuda_sm70_shflsync_idx_p - $__internal_78_$__cuda_sm70_shflsync_bfly_p)
$__internal_78_$__cuda_sm70_shflsync_bfly_p:
[----:B------:R-:W-:Y:S02]  /*f920*/  IMAD.MOV.U32 R138, RZ, RZ, -0x1 ;  /* 0xffffffffff8a7424 */ /* 0x000fe400078e00ff */
[----:B------:R-:W-:-:S02]  /*f930*/  IMAD.MOV.U32 R137, RZ, RZ, 0x1f ;  /* 0x0000001fff897424 */ /* 0x000fc400078e00ff */
[----:B------:R-:W-:Y:S04]  /*f940*/  WARPSYNC R138 ;  /* 0x0000008a00007348 */ /* 0x000fe80003800000 */
[----:B------:R1:W2:Y:S02]  /*f950*/  SHFL.BFLY PT, R136, R2, R136, R137 ;  /* 0x0c00008802887389 */ /* 0x0002a400000e0089 */
[----:B-1----:R-:W-:Y:S02]  /*f960*/  MOV R2, R3 ;  /* 0x0000000300027202 */ /* 0x002fe40000000f00 */
[----:B------:R-:W-:-:S04]  /*f970*/  MOV R3, 0x0 ;  /* 0x0000000000037802 */ /* 0x000fc80000000f00 */
[----:B--2---:R-:W-:Y:S05]  /*f980*/  RET.REL.NODEC R2 `(_ZN7cutlass13device_kernelIN5flash19enable_sm80_to_sm89INS1_16FlashAttnFwdSm80INS1_25CollectiveMainloopFwdSm80ILi8ELi2ELb0EN4cute5tupleIJNS5_1CILi128EEENS7_ILi64EEENS7_ILi192EEEEEELi192ENS_6half_tEfNS_4arch4Sm80ELb0ELb0ELb0ELb1ELb1ELb0ELb1ELb1EEENS1_21CollectiveEpilogueFwdINS6_IJS8_SA_S9_EEENS6_IJNS7_ILi1EEESI_SI_EEESC_SE_Li256ELb1ELb1ELb1ELb0EEENS1_36VarlenDynamicPersistentTileSchedulerILi128ELi64ELi256ELi256ELb1ELb1ELb0ELb0ELb1ELb1EEEEEEEEEvNT_6ParamsE) ;  /* 0xffff067002007950 */ /* 0x004fea0003c3ffff */
        .weak           $__internal_79_$__cuda_sm70_shflsync_idx_p
        .type           $__internal_79_$__cuda_sm70_shflsync_idx_p,@function
        .size           $__internal_79_$__cuda_sm70_shflsync_idx_p,($__internal_80_$__cuda_sm70_shflsync_up_p - $__internal_79_$__cuda_sm70_shflsync_idx_p)
$__internal_79_$__cuda_sm70_shflsync_idx_p:
[----:B------:R-:W-:-:S04]  /*f990*/  MOV R178, 0xffffffff ;  /* 0xffffffff00b27802 */ /* 0x000fc80000000f00 */
[----:B------:R-:W-:Y:S04]  /*f9a0*/  WARPSYNC R178 ;  /* 0x000000b200007348 */ /* 0x000fe80003800000 */
[----:B------:R1:W2:Y:S02]  /*f9b0*/  SHFL.IDX PT, R30, R31, R30, R3 ;  /* 0x0000001e1f1e7389 */ /* 0x0002a400000e0003 */
[----:B-1----:R-:W-:-:S04]  /*f9c0*/  MOV R3, 0x0 ;  /* 0x0000000000037802 */ /* 0x002fc80000000f00 */
[----:B--2---:R-:W-:Y:S05]  /*f9d0*/  RET.REL.NODEC R2 `(_ZN7cutlass13device_kernelIN5flash19enable_sm80_to_sm89INS1_16FlashAttnFwdSm80INS1_25CollectiveMainloopFwdSm80ILi8ELi2ELb0EN4cute5tupleIJNS5_1CILi128EEENS7_ILi64EEENS7_ILi192EEEEEELi192ENS_6half_tEfNS_4arch4Sm80ELb0ELb0ELb0ELb1ELb1ELb0ELb1ELb1EEENS1_21CollectiveEpilogueFwdINS6_IJS8_SA_S9_EEENS6_IJNS7_ILi1EEESI_SI_EEESC_SE_Li256ELb1ELb1ELb1ELb0EEENS1_36VarlenDynamicPersistentTileSchedulerILi128ELi64ELi256ELi256ELb1ELb1ELb0ELb0ELb1ELb1EEEEEEEEEvNT_6ParamsE) ;  /* 0xffff062002007950 */ /* 0x004fea0003c3ffff */
        .weak           $__internal_80_$__cuda_sm70_shflsync_up_p
        .type           $__internal_80_$__cuda_sm70_shflsync_up_p,@function
        .size           $__internal_80_$__cuda_sm70_shflsync_up_p,($__internal_81_$__cuda_sm70_votesync_ballot - $__internal_80_$__cuda_sm70_shflsync_up_p)
$__internal_80_$__cuda_sm70_shflsync_up_p:
[----:B------:R-:W-:Y:S02]  /*f9e0*/  IMAD.MOV.U32 R4, RZ, RZ, RZ ;  /* 0x000000ffff047224 */ /* 0x000fe400078e00ff */
[----:B------:R-:W-:-:S04]  /*f9f0*/  IMAD.MOV.U32 R11, RZ, RZ, -0x1 ;  /* 0xffffffffff0b7424 */ /* 0x000fc800078e00ff */
[----:B------:R-:W-:Y:S04]  /*fa00*/  WARPSYNC R11 ;  /* 0x0000000b00007348 */ /* 0x000fe80003800000 */
[----:B------:R1:W2:Y:S02]  /*fa10*/  SHFL.UP PT, R4, R0, R2, R4 ;  /* 0x0400000200047389 */ /* 0x0002a400000e0004 */
[----:B-1----:R-:W-:Y:S02]  /*fa20*/  MOV R2, R3 ;  /* 0x0000000300027202 */ /* 0x002fe40000000f00 */
[----:B------:R-:W-:-:S04]  /*fa30*/  MOV R3, 0x0 ;  /* 0x0000000000037802 */ /* 0x000fc80000000f00 */
[----:B--2---:R-:W-:Y:S05]  /*fa40*/  RET.REL.NODEC R2 `(_ZN7cutlass13device_kernelIN5flash19enable_sm80_to_sm89INS1_16FlashAttnFwdSm80INS1_25CollectiveMainloopFwdSm80ILi8ELi2ELb0EN4cute5tupleIJNS5_1CILi128EEENS7_ILi64EEENS7_ILi192EEEEEELi192ENS_6half_tEfNS_4arch4Sm80ELb0ELb0ELb0ELb1ELb1ELb0ELb1ELb1EEENS1_21CollectiveEpilogueFwdINS6_IJS8_SA_S9_EEENS6_IJNS7_ILi1EEESI_SI_EEESC_SE_Li256ELb1ELb1ELb1ELb0EEENS1_36VarlenDynamicPersistentTileSchedulerILi128ELi64ELi256ELi256ELb1ELb1ELb0ELb0ELb1ELb1EEEEEEEEEvNT_6ParamsE) ;  /* 0xffff05b002007950 */ /* 0x004fea0003c3ffff */
        .weak           $__internal_81_$__cuda_sm70_votesync_ballot
        .type           $__internal_81_$__cuda_sm70_votesync_ballot,@function
        .size           $__internal_81_$__cuda_sm70_votesync_ballot,(.L_x_6276 - $__internal_81_$__cuda_sm70_votesync_ballot)
$__internal_81_$__cuda_sm70_votesync_ballot:
[----:B------:R-:W-:Y:S01]  /*fa50*/  ISETP.NE.U32.AND P0, PT, R0, 0x1, PT ;  /* 0x000000010000780c */ /* 0x000fe20003f05070 */
[----:B------:R-:W-:-:S04]  /*fa60*/  IMAD.MOV.U32 R3, RZ, RZ, -0x1 ;  /* 0xffffffffff037424 */ /* 0x000fc800078e00ff */
[----:B------:R-:W-:Y:S08]  /*fa70*/  WARPSYNC R3 ;  /* 0x0000000300007348 */ /* 0x000ff00003800000 */
[----:B------:R-:W-:-:S04]  /*fa80*/  VOTE.ANY R0, PT, !P0 ;  /* 0x0000000000007806 */ /* 0x000fc800040e0100 */
[----:B------:R-:W-:Y:S01]  /*fa90*/  LOP3.LUT R0, R0, R3, RZ, 0xc0, !PT ;  /* 0x0000000300007212 */ /* 0x000fe200078ec0ff */
[----:B------:R-:W-:-:S04]  /*faa0*/  IMAD.MOV.U32 R3, RZ, RZ, 0x0 ;  /* 0x00000000ff037424 */ /* 0x000fc800078e00ff */
[----:B------:R-:W-:Y:S05]  /*fab0*/  RET.REL.NODEC R2 `(_ZN7cutlass13device_kernelIN5flash19enable_sm80_to_sm89INS1_16FlashAttnFwdSm80INS1_25CollectiveMainloopFwdSm80ILi8ELi2ELb0EN4cute5tupleIJNS5_1CILi128EEENS7_ILi64EEENS7_ILi192EEEEEELi192ENS_6half_tEfNS_4arch4Sm80ELb0ELb0ELb0ELb1ELb1ELb0ELb1ELb1EEENS1_21CollectiveEpilogueFwdINS6_IJS8_SA_S9_EEENS6_IJNS7_ILi1EEESI_SI_EEESC_SE_Li256ELb1ELb1ELb1ELb0EEENS1_36VarlenDynamicPersistentTileSchedulerILi128ELi64ELi256ELi256ELb1ELb1ELb0ELb0ELb1ELb1EEEEEEEEEvNT_6ParamsE) ;  /* 0xffff054002007950 */ /* 0x000fea0003c3ffff */
.L_x_4774:
        /* <DEDUP_REMOVED lines=12> */
.L_x_6276:


//--------------------- .text._ZN7cutlass13device_kernelIN5flash19enable_sm80_to_sm89INS1_16FlashAttnFwdSm80INS1_25CollectiveMainloopFwdSm80ILi8ELi2ELb0EN4cute5tupleIJNS5_1CILi128EEENS7_ILi64EEENS7_ILi192EEEEEELi192ENS_6half_tEfNS_4arch4Sm80ELb0ELb0ELb0ELb1ELb1ELb1ELb1ELb1EEENS1_21CollectiveEpilogueFwdINS6_IJS8_SA_S9_EEENS6_IJNS7_ILi1EEESI_SI_EEESC_SE_Li256ELb1ELb1ELb1ELb0EEENS1_36VarlenDynamicPersistentTileSchedulerILi128ELi64ELi256ELi256ELb1ELb1ELb0ELb0ELb1ELb1EEEEEEEEEvNT_6ParamsE --------------------------
	.section	.text._ZN7cutlass13device_kernelIN5flash19enable_sm80_to_sm89INS1_16FlashAttnFwdSm80INS1_25CollectiveMainloopFwdSm80ILi8ELi2ELb0EN4cute5tupleIJNS5_1CILi128EEENS7_ILi64EEENS7_ILi192EEEEEELi192ENS_6half_tEfNS_4arch4Sm80ELb0ELb0ELb0ELb1ELb1ELb1ELb1ELb1EEENS1_21CollectiveEpilogueFwdINS6_IJS8_SA_S9_EEENS6_IJNS7_ILi1EEESI_SI_EEESC_SE_Li256ELb1ELb1ELb1ELb0EEENS1_36VarlenDynamicPersistentTileSchedulerILi128ELi64ELi256ELi256ELb1ELb1ELb0ELb0ELb1ELb1EEEEEEEEEvNT_6ParamsE,"ax",@progbits
	.sectioninfo	@"SHI_REGISTERS=255"
	.align	128
.text._ZN7cutlass13device_kernelIN5flash19enable_sm80_to_sm89INS1_16FlashAttnFwdSm80INS1_25CollectiveMainloopFwdSm80ILi8ELi2ELb0EN4cute5tupleIJNS5_1CILi128EEENS7_ILi64EEENS7_ILi192EEEEEELi192ENS_6half_tEfNS_4arch4Sm80ELb0ELb0ELb0ELb1ELb1ELb1ELb1ELb1EEENS1_21CollectiveEpilogueFwdINS6_IJS8_SA_S9_EEENS6_IJNS7_ILi1EEESI_SI_EEESC_SE_Li256ELb1ELb1ELb1ELb0EEENS1_36VarlenDynamicPersistentTileSchedulerILi128ELi64ELi256ELi256ELb1ELb1ELb0ELb0ELb1ELb1EEEEEEEEEvNT_6ParamsE:
        .type           _ZN7cutlass13device_kernelIN5flash19enable_sm80_to_sm89INS1_16FlashAttnFwdSm80INS1_25CollectiveMainloopFwdSm80ILi8ELi2ELb0EN4cute5tupleIJNS5_1CILi128EEENS7_ILi64EEENS7_ILi192EEEEEELi192ENS_6half_tEfNS_4arch4Sm80ELb0ELb0ELb0ELb1ELb1ELb1ELb1ELb1EEENS1_21CollectiveEpilogueFwdINS6_IJS8_SA_S9_EEENS6_IJNS7_ILi1EEESI_SI_EEESC_SE_Li256ELb1ELb1ELb1ELb0EEENS1_36VarlenDynamicPersistentTileSchedulerILi128ELi64ELi256ELi256ELb1ELb1ELb0ELb0ELb1ELb1EEEEEEEEEvNT_6ParamsE,@function
        .size           _ZN7cutlass13device_kernelIN5flash19enable_sm80_to_sm89INS1_16FlashAttnFwdSm80INS1_25CollectiveMainloopFwdSm80ILi8ELi2ELb0EN4cute5tupleIJNS5_1CILi128EEENS7_ILi64EEENS7_ILi192EEEEEELi192ENS_6half_tEfNS_4arch4Sm80ELb0ELb0ELb0ELb1ELb1ELb1ELb1ELb1EEENS1_21CollectiveEpilogueFwdINS6_IJS8_SA_S9_EEENS6_IJNS7_ILi1EEESI_SI_EEESC_SE_Li256ELb1ELb1ELb1ELb0EEENS1_36VarlenDynamicPersistentTileSchedulerILi128ELi64ELi256ELi256ELb1ELb1ELb0ELb0ELb1ELb1EEEEEEEEEvNT_6ParamsE,(.L_x_6281 - _ZN7cutlass13device_kernelIN5flash19enable_sm80_to_sm89INS1_16FlashAttnFwdSm80INS1_25CollectiveMainloopFwdSm80ILi8ELi2ELb0EN4cute5tupleIJNS5_1CILi128EEENS7_ILi64EEENS7_ILi192EEEEEELi192ENS_6half_tEfNS_4arch4Sm80ELb0ELb0ELb0ELb1ELb1ELb1ELb1ELb1EEENS1_21CollectiveEpilogueFwdINS6_IJS8_SA_S9_EEENS6_IJNS7_ILi1EEESI_SI_EEESC_SE_Li256ELb1ELb1ELb1ELb0EEENS1_36VarlenDynamicPersistentTileSchedulerILi128ELi64ELi256ELi256ELb1ELb1ELb0ELb0ELb1ELb1EEEEEEEEEvNT_6ParamsE)
        .other          _ZN7cutlass13device_kernelIN5flash19enable_sm80_to_sm89INS1_16FlashAttnFwdSm80INS1_25CollectiveMainloopFwdSm80ILi8ELi2ELb0EN4cute5tupleIJNS5_1CILi128EEENS7_ILi64EEENS7_ILi192EEEEEELi192ENS_6half_tEfNS_4arch4Sm80ELb0ELb0ELb0ELb1ELb1ELb1ELb1ELb1EEENS1_21CollectiveEpilogueFwdINS6_IJS8_SA_S9_EEENS6_IJNS7_ILi1EEESI_SI_EEESC_SE_Li256ELb1ELb1ELb1ELb0EEENS1_36VarlenDynamicPersistentTileSchedulerILi128ELi64ELi256ELi256ELb1ELb1ELb0ELb0ELb1ELb1EEEEEEEEEvNT_6ParamsE,@"STO_CUDA_ENTRY STV_DEFAULT"
_ZN7cutlass13device_kernelIN5flash19enable_sm80_to_sm89INS1_16FlashAttnFwdSm80INS1_25CollectiveMainloopFwdSm80ILi8ELi2ELb0EN4cute5tupleIJNS5_1CILi128EEENS7_ILi64EEENS7_ILi192EEEEEELi192ENS_6half_tEfNS_4arch4Sm80ELb0ELb0ELb0ELb1ELb1ELb1ELb1ELb1EEENS1_21CollectiveEpilogueFwdINS6_IJS8_SA_S9_EEENS6_IJNS7_ILi1EEESI_SI_EEESC_SE_Li256ELb1ELb1ELb1ELb0EEENS1_36VarlenDynamicPersistentTileSchedulerILi128ELi64ELi256ELi256ELb1ELb1ELb0ELb0ELb1ELb1EEEEEEEEEvNT_6ParamsE:
        /* <DEDUP_REMOVED lines=52> */
.L_x_4780:
        /* <DEDUP_REMOVED lines=17> */
.L_x_4960:
        /* <DEDUP_REMOVED lines=16> */
.L_x_4961:
[----:B---3--:R-:W-:-:S05]  /*0550*/  IMAD R0, R0, c[0x0][0x538], RZ ;  /* 0x00014e0000007a24 */ /* 0x008fca00078e02ff */
[----:B------:R-:W-:-:S04]  /*0560*/  IADD3 R6, R0, R6, RZ ;  /* 0x0000000600067210 */ /* 0x000fc80007ffe0ff */
[----:B------:R-:W-:-:S13]  /*0570*/  ISETP.GT.AND P0, PT, R6, UR4, PT ;  /* 0x0000000406007c0c */ /* 0x000fda000bf04270 */
[----:B-12---:R-:W-:Y:S05]  /*0580*/  @!P0 BRA `(.L_x_4780) ;  /* 0xfffffdb000008947 */ /* 0x006fea000383ffff */
.L_x_4776:
[----:B------:R-:W-:-:S05]  /*0590*/  IADD3 R6, -R0, R6, RZ ;  /* 0x0000000600067210 */ /* 0x000fca0007ffe1ff */
[----:B------:R-:W-:-:S05]  /*05a0*/  IMAD R0, R4, c[0x0][0x538], R6 ;  /* 0x00014e0004007a24 */ /* 0x000fca00078e0206 */
[----:B------:R-:W-:Y:S01]  /*05b0*/  ISETP.GT.AND P0, PT, R0, UR4, PT ;  /* 0x0000000400007c0c */ /* 0x000fe2000bf04270 */
[----:B------:R-:W-:-:S12]  /*05c0*/  BRA.DIV ~URZ, `(.L_x_4781) ;  /* 0x00018ef27f007947 */ /* 0x000fd8000b800000 */
[----:B------:R-:W-:-:S04]  /*05d0*/  VOTE.ANY R0, PT, !P0 ;  /* 0x0000000000007806 */ /* 0x000fc800040e0100 */
.L_x_4962:
[----:B------:R1:W3:Y:S01]  /*05e0*/  POPC R12, R0 ;  /* 0x00000000000c7309 */ /* 0x0002e20000000000 */
[----:B------:R-:W-:Y:S05]  /*05f0*/  BRA.DIV ~URZ, `(.L_x_4782) ;  /* 0x00018f027f007947 */ /* 0x000fea000b800000 */
[----:B---3--:R3:W4:Y:S01]  /*0600*/  SHFL.IDX PT, R11, R8, R12, 0x1f ;  /* 0x00001f0c080b7589 */ /* 0x00872200000e0000 */
[----:B------:R-:W-:-:S03]  /*0610*/  MOV R5, RZ ;  /* 0x000000ff00057202 */ /* 0x000fc60000000f00 */
[----:B------:R3:W1:Y:S04]  /*0620*/  SHFL.IDX PT, R10, R7, R12, 0x1f ;  /* 0x00001f0c070a7589 */ /* 0x00066800000e0000 */
.L_x_4963:
[----:B------:R-:W-:Y:S01]  /*0630*/  ISETP.NE.AND P0, PT, R0, RZ, PT ;  /* 0x000000ff0000720c */ /* 0x000fe20003f05270 */
[----:B------:R-:W-:-:S12]  /*0640*/  BSSY B0, `(.L_x_4783) ;  /* 0x0000005000007945 */ /* 0x000fd80003800000 */
[----:B------:R-:W-:Y:S05]  /*0650*/  @!P0 BRA `(.L_x_4784) ;  /* 0x0000003000008947 */ /* 0x000fea0003800000 */
[----:B------:R-:W-:Y:S01]  /*0660*/  IADD3 R32, R12, -0x1, RZ ;  /* 0xffffffff0c207810 */ /* 0x000fe20007ffe0ff */
[----:B------:R-:W-:Y:S05]  /*0670*/  BRA.DIV ~URZ, `(.L_x_4785) ;  /* 0x00018f627f007947 */ /* 0x000fea000b800000 */
[----:B------:R3:W4:Y:S02]  /*0680*/  SHFL.IDX PT, R5, R4, R32, 0x1f ;  /* 0x00001f2004057589 */ /* 0x00072400000e0000 */
.L_x_4784:
[----:B------:R-:W-:Y:S05]  /*0690*/  BSYNC B0 ;  /* 0x0000000000007941 */ /* 0x000fea0003800000 */
.L_x_4783:
        /* <DEDUP_REMOVED lines=65> */
.L_x_4777:
[----:B--2---:R-:W-:Y:S01]  /*0ab0*/  IMAD.MOV.U32 R237, RZ, RZ, RZ ;  /* 0x000000ffffed7224 */ /* 0x004fe200078e00ff */
[----:B------:R-:W-:Y:S01]  /*0ac0*/  MOV R238, RZ ;  /* 0x000000ff00ee7202 */ /* 0x000fe20000000f00 */
[----:B------:R-:W-:Y:S01]  /*0ad0*/  IMAD.U32 R236, RZ, RZ, UR4 ;  /* 0x00000004ffec7e24 */ /* 0x000fe2000f8e00ff */
[----:B------:R-:W-:Y:S02]  /*0ae0*/  MOV R239, c[0x0][0x53c] ;  /* 0x00014f0000ef7a02 */ /* 0x000fe40000000f00 */
.L_x_4786:
[----:B------:R-:W-:Y:S01]  /*0af0*/  ISETP.NE.AND P0, PT, R14, RZ, PT ;  /* 0x000000ff0e00720c */ /* 0x000fe20003f05270 */
[----:B------:R-:W-:-:S12]  /*0b00*/  WARPSYNC 0xffffffff ;  /* 0xffffffff00007948 */ /* 0x000fd80003800000 */
[----:B------:R1:W-:Y:S04]  /*0b10*/  @!P0 STS.128 [0x24100], R236 ;  /* 0x024100ecff008388 */ /* 0x0003e80000000c00 */
[----:B------:R-:W-:Y:S06]  /*0b20*/  BAR.ARV 0x5, 0x100 ;  /* 0x0144000000007b1d */ /* 0x000fec0000002000 */
.L_x_4775:
        /* <DEDUP_REMOVED lines=131> */
[----:B------:R3:W-:Y:S01]  /*1360*/  STL [R1+0x38], R25 ;  /* 0x0000381901007387 */ /* 0x0007e20000100800 */
        /* <DEDUP_REMOVED lines=8> */
[----:B------:R-:W-:Y:S01]  /*13f0*/  STL [R1+0x3c], R24 ;  /* 0x00003c1801007387 */ /* 0x000fe20000100800 */
[----:B------:R-:W-:Y:S02]  /*1400*/  SHF.L.U64.HI R5, R144, 0x1, R5 ;  /* 0x0000000190057819 */ /* 0x000fe40000010205 */
[----:B------:R-:W-:-:S02]  /*1410*/  IADD3 R34, R251, 0x8, RZ ;  /* 0x00000008fb227810 */ /* 0x000fc40007ffe0ff */
[C---:B------:R-:W-:Y:S01]  /*1420*/  IADD3 R33, R251.reuse, 0x10, RZ ;  /* 0x00000010fb217810 */ /* 0x040fe20007ffe0ff */
[----:B--2---:R-:W-:Y:S01]  /*1430*/  IMAD.SHL.U32 R23, R144, 0x2, RZ ;  /* 0x0000000290177824 */ /* 0x004fe200078e00ff */
[C---:B------:R-:W-:Y:S02]  /*1440*/  IADD3 R32, R251.reuse, 0x18, RZ ;  /* 0x00000018fb207810 */ /* 0x040fe40007ffe0ff */
[C---:B------:R-:W-:Y:S02]  /*1450*/  IADD3 R31, R251.reuse, 0x20, RZ ;  /* 0x00000020fb1f7810 */ /* 0x040fe40007ffe0ff */
[----:B------:R1:W-:Y:S01]  /*1460*/  STL [R1+0x40], R23 ;  /* 0x0000401701007387 */ /* 0x0003e20000100800 */
[C---:B------:R-:W-:Y:S02]  /*1470*/  IADD3 R29, R251.reuse, 0x30, RZ ;  /* 0x00000030fb1d7810 */ /* 0x040fe40007ffe0ff */
[C---:B------:R-:W-:Y:S01]  /*1480*/  IADD3 R28, R251.reuse, 0x38, RZ ;  /* 0x00000038fb1c7810 */ /* 0x040fe20007ffe0ff */
[----:B------:R2:W-:Y:S01]  /*1490*/  STL [R1+0x2c], R9 ;  /* 0x00002c0901007387 */ /* 0x0005e20000100800 */
[----:B------:R-:W-:-:S02]  /*14a0*/  IADD3 R26, R251, 0x48, RZ ;  /* 0x00000048fb1a7810 */ /* 0x000fc40007ffe0ff */
[----:B------:R-:W-:Y:S01]  /*14b0*/  SEL R183, R4, 0xffffffe0, !P1 ;  /* 0xffffffe004b77807 */ /* 0x000fe20004800000 */
[----:B------:R-:W-:Y:S01]  /*14c0*/  STL [R1+0x28], R8 ;  /* 0x0000280801007387 */ /* 0x000fe20000100800 */
[C---:B---3--:R-:W-:Y:S02]  /*14d0*/  IADD3 R25, R251.reuse, 0x50, RZ ;  /* 0x00000050fb197810 */ /* 0x048fe40007ffe0ff */
[----:B------:R-:W-:Y:S01]  /*14e0*/  IADD3 R22, R251, 0x68, RZ ;  /* 0x00000068fb167810 */ /* 0x000fe20007ffe0ff */
[----:B------:R3:W-:Y:S01]  /*14f0*/  STL [R1+0x24], R7 ;  /* 0x0000240701007387 */ /* 0x0007e20000100800 */
[----:B------:R-:W-:Y:S02]  /*1500*/  SHF.R.S32.HI R4, RZ, 0x1f, R33 ;  /* 0x0000001fff047819 */ /* 0x000fe40000011421 */
[----:B------:R-:W-:Y:S01]  /*1510*/  SHF.R.S32.HI R4, RZ, 0x1f, R31 ;  /* 0x0000001fff047819 */ /* 0x000fe2000001141f */
[----:B------:R4:W-:Y:S01]  /*1520*/  STL [R1+0x20], R6 ;  /* 0x0000200601007387 */ /* 0x0009e20000100800 */
[----:B------:R-:W-:-:S02]  /*1530*/  LEA R178, R2, 0x18100, 0x1 ;  /* 0x0001810002b27811 */ /* 0x000fc400078e08ff */
[----:B------:R-:W-:Y:S01]  /*1540*/  SHF.R.S32.HI R4, RZ, 0x1f, R28 ;  /* 0x0000001fff047819 */ /* 0x000fe2000001141c */
[----:B------:R5:W-:Y:S01]  /*1550*/  STL [R1+0x1c], R5 ;  /* 0x00001c0501007387 */ /* 0x000be20000100800 */
[----:B------:R-:W-:Y:S01]  /*1560*/  LEA R185, R3, 0x100, 0x1 ;  /* 0x0000010003b97811 */ /* 0x000fe200078e08ff */
[----:B------:R-:W-:Y:S01]  /*1570*/  IMAD.IADD R179, R178, 0x1, R183 ;  /* 0x00000001b2b37824 */ /* 0x000fe200078e02b7 */
[----:B------:R-:W-:Y:S02]  /*1580*/  SHF.R.S32.HI R4, RZ, 0x1f, R25 ;  /* 0x0000001fff047819 */ /* 0x000fe40000011419 */
[----:B-1----:R-:W-:Y:S01]  /*1590*/  IADD3 R23, R251, 0x60, RZ ;  /* 0x00000060fb177810 */ /* 0x002fe20007ffe0ff */
[----:B------:R-:W-:Y:S01]  /*15a0*/  IMAD.IADD R246, R183, 0x1, R185 ;  /* 0x00000001b7f67824 */ /* 0x000fe200078e02b9 */
[----:B------:R-:W-:Y:S02]  /*15b0*/  LEA R184, R0, 0xc100, 0x1 ;  /* 0x0000c10000b87811 */ /* 0x000fe400078e08ff */
[----:B--2---:R-:W-:-:S02]  /*15c0*/  IADD3 R9, R251, 0x98, RZ ;  /* 0x00000098fb097810 */ /* 0x004fc40007ffe0ff */
[----:B------:R-:W-:Y:S02]  /*15d0*/  SHF.R.S32.HI R4, RZ, 0x1f, R22 ;  /* 0x0000001fff047819 */ /* 0x000fe40000011416 */
[----:B------:R-:W-:Y:S02]  /*15e0*/  SEL R0, R18, 0xffffffc0, !P2 ;  /* 0xffffffc012007807 */ /* 0x000fe40005000000 */
[----:B------:R-:W-:Y:S02]  /*15f0*/  LEA R3, R15, 0x18100, 0x1 ;  /* 0x000181000f037811 */ /* 0x000fe400078e08ff */
[C---:B---3--:R-:W-:Y:S01]  /*1600*/  IADD3 R7, R251.reuse, 0xa8, RZ ;  /* 0x000000a8fb077810 */ /* 0x048fe20007ffe0ff */
[----:B------:R-:W-:Y:S01]  /*1610*/  IMAD.IADD R186, R0, 0x1, R185 ;  /* 0x0000000100ba7824 */ /* 0x000fe200078e02b9 */
[----:B------:R-:W-:Y:S01]  /*1620*/  LEA R2, R14, 0x18100, 0x1 ;  /* 0x000181000e027811 */ /* 0x000fe200078e08ff */
[--C-:B------:R-:W-:Y:S01]  /*1630*/  IMAD.IADD R181, R178, 0x1, R0.reuse ;  /* 0x00000001b2b57824 */ /* 0x100fe200078e0200 */
[----:B------:R-:W-:Y:S01]  /*1640*/  IADD3 R30, R251, 0x28, RZ ;  /* 0x00000028fb1e7810 */ /* 0x000fe20007ffe0ff */
[----:B----4-:R-:W-:Y:S01]  /*1650*/  IMAD R6, R13, 0x8, R21 ;  /* 0x000000080d067824 */ /* 0x010fe200078e0215 */
[----:B------:R-:W-:Y:S01]  /*1660*/  IADD3 R27, R251, 0x40, RZ ;  /* 0x00000040fb1b7810 */ /* 0x000fe20007ffe0ff */
[----:B------:R-:W-:Y:S01]  /*1670*/  IMAD.IADD R180, R179, 0x1, R0 ;  /* 0x00000001b3b47824 */ /* 0x000fe200078e0200 */
[----:B-----5:R-:W-:Y:S01]  /*1680*/  LOP3.LUT R5, R19, R12, R20, 0xf6, !PT ;  /* 0x0000000c13057212 */ /* 0x020fe200078ef614 */
[----:B------:R-:W-:Y:S01]  /*1690*/  IMAD.IADD R0, R0, 0x1, R246 ;  /* 0x0000000100007824 */ /* 0x000fe200078e02f6 */
[----:B------:R1:W-:Y:S01]  /*16a0*/  STL [R1+0x4c], R6 ;  /* 0x00004c0601007387 */ /* 0x0003e20000100800 */
[----:B------:R-:W-:Y:S01]  /*16b0*/  IADD3 R20, R251, 0x78, RZ ;  /* 0x00000078fb147810 */ /* 0x000fe20007ffe0ff */
[----:B------:R-:W-:Y:S01]  /*16c0*/  IMAD.IADD R247, R183, 0x1, R186 ;  /* 0x00000001b7f77824 */ /* 0x000fe200078e02ba */
[----:B------:R-:W-:-:S02]  /*16d0*/  LEA R5, R5, 0x18100, 0x1 ;  /* 0x0001810005057811 */ /* 0x000fc400078e08ff */
[C---:B------:R-:W-:Y:S02]  /*16e0*/  IADD3 R19, R251.reuse, 0x80, RZ ;  /* 0x00000080fb137810 */ /* 0x040fe40007ffe0ff */
[C---:B------:R-:W-:Y:S01]  /*16f0*/  IADD3 R12, R251.reuse, 0x90, RZ ;  /* 0x00000090fb0c7810 */ /* 0x040fe20007ffe0ff */
[----:B------:R2:W-:Y:S01]  /*1700*/  STL [R1+0x18], R5 ;  /* 0x0000180501007387 */ /* 0x0005e20000100800 */
[----:B------:R-:W-:Y:S02]  /*1710*/  SHF.R.S32.HI R4, RZ, 0x1f, R19 ;  /* 0x0000001fff047819 */ /* 0x000fe40000011413 */
[----:B------:R-:W-:Y:S02]  /*1720*/  SHF.R.S32.HI R4, RZ, 0x1f, R9 ;  /* 0x0000001fff047819 */ /* 0x000fe40000011409 */
[----:B------:R-:W-:Y:S02]  /*1730*/  IADD3 R24, R251, 0x58, RZ ;  /* 0x00000058fb187810 */ /* 0x000fe40007ffe0ff */
[----:B------:R-:W-:-:S02]  /*1740*/  IADD3 R203, R204, 0x40, RZ ;  /* 0x00000040cccb7810 */ /* 0x000fc40007ffe0ff */
[----:B------:R-:W-:Y:S02]  /*1750*/  IADD3 R206, R204, 0x80, RZ ;  /* 0x00000080ccce7810 */ /* 0x000fe40007ffe0ff */
[C---:B------:R-:W-:Y:S02]  /*1760*/  IADD3 R202, R104.reuse, 0x60, RZ ;  /* 0x0000006068ca7810 */ /* 0x040fe40007ffe0ff */
[C---:B------:R-:W-:Y:S02]  /*1770*/  IADD3 R201, R104.reuse, 0x80, RZ ;  /* 0x0000008068c97810 */ /* 0x040fe40007ffe0ff */
[----:B------:R-:W-:Y:S02]  /*1780*/  IADD3 R200, R104, 0xa0, RZ ;  /* 0x000000a068c87810 */ /* 0x000fe40007ffe0ff */
[C---:B-1----:R-:W-:Y:S02]  /*1790*/  IADD3 R6, R251.reuse, 0xb0, RZ ;  /* 0x000000b0fb067810 */ /* 0x042fe40007ffe0ff */
[----:B------:R-:W-:-:S02]  /*17a0*/  IADD3 R21, R251, 0x70, RZ ;  /* 0x00000070fb157810 */ /* 0x000fc40007ffe0ff */
[----:B------:R-:W-:Y:S02]  /*17b0*/  SHF.R.S32.HI R4, RZ, 0x1f, R6 ;  /* 0x0000001fff047819 */ /* 0x000fe40000011406 */
[----:B------:R-:W-:Y:S02]  /*17c0*/  LEA R4, R16, 0x18100, 0x1 ;  /* 0x0001810010047811 */ /* 0x000fe400078e08ff */
[----:B--2---:R-:W-:Y:S02]  /*17d0*/  SHF.R.S32.HI R5, RZ, 0x1f, R34 ;  /* 0x0000001fff057819 */ /* 0x004fe40000011422 */
[----:B------:R-:W-:Y:S02]  /*17e0*/  SHF.R.S32.HI R5, RZ, 0x1f, R32 ;  /* 0x0000001fff057819 */ /* 0x000fe40000011420 */
        /* <DEDUP_REMOVED lines=30> */
[----:B------:R-:W-:-:S02]  /*19d0*/  SHF.R.S32.HI R13, RZ, 0x1f, R13 ;  /* 0x0000001fff0d7819 */ /* 0x000fc4000001140d */
[----:B------:R-:W-:Y:S02]  /*19e0*/  SHF.R.S32.HI R8, RZ, 0x1f, R8 ;  /* 0x0000001fff087819 */ /* 0x000fe40000011408 */
[----:B------:R-:W-:Y:S02]  /*19f0*/  SHF.R.S32.HI R6, RZ, 0x1f, R252 ;  /* 0x0000001fff067819 */ /* 0x000fe400000114fc */
.L_x_4959:
        /* <DEDUP_REMOVED lines=42> */
.L_x_4787:
[----:B------:R-:W-:-:S04]  /*1ca0*/  ISETP.NE.U32.AND P0, PT, RZ, c[0x0][0x368], PT ;  /* 0x0000da00ff007a0c */ /* 0x000fc80003f05070 */
[----:B------:R-:W-:-:S13]  /*1cb0*/  ISETP.NE.AND.EX P0, PT, RZ, c[0x0][0x36c], PT, P0 ;  /* 0x0000db00ff007a0c */ /* 0x000fda0003f05300 */
[----:B------:R-:W-:Y:S05]  /*1cc0*/  @!P0 BRA `(.L_x_4788) ;  /* 0x0000004000008947 */ /* 0x000fea0003800000 */
[----:B---3--:R-:W-:-:S04]  /*1cd0*/  IADD3 R4, P0, R243, c[0x0][0x368], RZ ;  /* 0x0000da00f3047a10 */ /* 0x008fc80007f1e0ff */
[----:B------:R-:W-:-:S05]  /*1ce0*/  IADD3.X R5, R244, c[0x0][0x36c], RZ, P0, !PT ;  /* 0x0000db00f4057a10 */ /* 0x000fca00007fe4ff */
[----:B------:R1:W5:Y:S01]  /*1cf0*/  LDG.E R17, [R4.64] ;  /* 0x0000000804117981 */ /* 0x000362000c1e1900 */
[----:B------:R-:W-:Y:S05]  /*1d00*/  BRA `(.L_x_4789) ;  /* 0x0000005000007947 */ /* 0x000fea0003800000 */
.L_x_4788:
[----:B------:R-:W-:Y:S01]  /*1d10*/  MOV R17, UR6 ;  /* 0x0000000600117c02 */ /* 0x000fe20008000f00 */
[----:B------:R-:W-:Y:S05]  /*1d20*/  @!P5 BRA `(.L_x_4789) ;  /* 0x000000300000d947 */ /* 0x000fea0003800000 */
[----:B---3--:R-:W2:Y:S04]  /*1d30*/  LDG.E R6, [R4.64] ;  /* 0x0000000804067981 */ /* 0x008ea8000c1e1900 */
[----:B------:R-:W2:Y:S02]  /*1d40*/  LDG.E R0, [R4.64+0x4] ;  /* 0x0000040804007981 */ /* 0x000ea4000c1e1900 */
[----:B--2---:R-:W-:Y:S02]  /*1d50*/  IADD3 R17, -R6, R0, RZ ;  /* 0x0000000006117210 */ /* 0x004fe40007ffe1ff */
.L_x_4789:
        /* <DEDUP_REMOVED lines=56> */
.L_x_4791:
[----:B------:R-:W-:Y:S05]  /*20e0*/  BSYNC B0 ;  /* 0x0000000000007941 */ /* 0x000fea0003800000 */
.L_x_4790:
        /* <DEDUP_REMOVED lines=221> */
[C---:B------:R-:W-:Y:S01]  /*2ec0*/  IMAD R3, R142.reuse, c[0x0][0x294], R3 ;  /* 0x0000a5008e037a24 */ /* 0x040fe200078e0203 */
        /* <DEDUP_REMOVED lines=27> */
.L_x_4817:
        /* <DEDUP_REMOVED lines=114> */
.L_x_4797:
[----:B------:R-:W-:Y:S05]  /*37a0*/  BSYNC B0 ;  /* 0x0000000000007941 */ /* 0x000fea0003800000 */
.L_x_4796:
        /* <DEDUP_REMOVED lines=98> */
.L_x_4800:
[----:B------:R-:W-:Y:S05]  /*3dd0*/  BSYNC B0 ;  /* 0x0000000000007941 */ /* 0x000fea0003800000 */
.L_x_4799:
        /* <DEDUP_REMOVED lines=59> */
.L_x_4802:
[----:B------:R-:W-:Y:S05]  /*4190*/  BSYNC B0 ;  /* 0x0000000000007941 */ /* 0x000fea0003800000 */
.L_x_4801:
        /* <DEDUP_REMOVED lines=61> */
.L_x_4804:
[----:B------:R-:W-:Y:S05]  /*4570*/  BSYNC B0 ;  /* 0x0000000000007941 */ /* 0x000fea0003800000 */
.L_x_4803:
        /* <DEDUP_REMOVED lines=58> */
.L_x_4806:
[----:B------:R-:W-:Y:S05]  /*4920*/  BSYNC B0 ;  /* 0x0000000000007941 */ /* 0x000fea0003800000 */
.L_x_4805:
        /* <DEDUP_REMOVED lines=58> */
.L_x_4808:
[----:B------:R-:W-:Y:S05]  /*4cd0*/  BSYNC B0 ;  /* 0x0000000000007941 */ /* 0x000fea0003800000 */
.L_x_4807:
        /* <DEDUP_REMOVED lines=58> */
.L_x_4795:
        /* <DEDUP_REMOVED lines=47> */
.L_x_4810:
[----:B------:R-:W-:Y:S05]  /*5370*/  BSYNC B0 ;  /* 0x0000000000007941 */ /* 0x000fea0003800000 */
.L_x_4809:
        /* <DEDUP_REMOVED lines=162> */
.L_x_4812:
[----:B------:R-:W-:Y:S05]  /*5da0*/  BSYNC B0 ;  /* 0x0000000000007941 */ /* 0x000fea0003800000 */
.L_x_4811:
        /* <DEDUP_REMOVED lines=126> */
.L_x_4814:
[----:B------:R-:W-:Y:S05]  /*6590*/  BSYNC B0 ;  /* 0x0000000000007941 */ /* 0x000fea0003800000 */
.L_x_4813:
        /* <DEDUP_REMOVED lines=129> */
.L_x_4794:
        /* <DEDUP_REMOVED lines=52> */
.L_x_4798:
[----:B--2-4-:R-:W-:Y:S05]  /*70f0*/  BSYNC B1 ;  /* 0x0000000000017941 */ /* 0x014fea0003800000 */
.L_x_4793:
        /* <DEDUP_REMOVED lines=77> */
.L_x_4816:
[----:B-12-4-:R-:W-:Y:S05]  /*75d0*/  BSYNC B0 ;  /* 0x0000000000007941 */ /* 0x016fea0003800000 */
.L_x_4815:
        /* <DEDUP_REMOVED lines=33> */
.L_x_4792:
        /* <DEDUP_REMOVED lines=32> */
.L_x_4819:
[----:B------:R-:W-:Y:S05]  /*79f0*/  BSYNC B0 ;  /* 0x0000000000007941 */ /* 0x000fea0003800000 */
.L_x_4818:
        /* <DEDUP_REMOVED lines=105> */
.L_x_4964:
[----:B------:R-:W-:Y:S05]  /*8090*/  BRA.DIV ~URZ, `(.L_x_4822) ;  /* 0x000116127f007947 */ /* 0x000fea000b800000 */
[----:B------:R3:W4:Y:S02]  /*80a0*/  SHFL.IDX PT, R0, R13, RZ, 0x181f ;  /* 0x00181fff0d007589 */ /* 0x00072400000e0000 */
.L_x_4965:
        /* <DEDUP_REMOVED lines=16> */
.L_x_4824:
[----:B------:R-:W-:Y:S05]  /*81b0*/  BSYNC B0 ;  /* 0x0000000000007941 */ /* 0x000fea0003800000 */
.L_x_4823:
[----:B------:R-:W-:Y:S05]  /*81c0*/  BRA.DIV ~URZ, `(.L_x_4825) ;  /* 0x000115527f007947 */ /* 0x000fea000b800000 */
[----:B--2---:R2:W1:Y:S04]  /*81d0*/  SHFL.IDX PT, R4, R12, 0x1, 0x181f ;  /* 0x00381f000c047f89 */ /* 0x00446800000e0000 */
[----:B----4-:R2:W4:Y:S02]  /*81e0*/  SHFL.IDX PT, R0, R13, 0x1, 0x181f ;  /* 0x00381f000d007f89 */ /* 0x01052400000e0000 */
.L_x_4966:
        /* <DEDUP_REMOVED lines=16> */
.L_x_4827:
[----:B------:R-:W-:Y:S05]  /*82f0*/  BSYNC B0 ;  /* 0x0000000000007941 */ /* 0x000fea0003800000 */
.L_x_4826:
[----:B------:R-:W-:Y:S05]  /*8300*/  BRA.DIV ~URZ, `(.L_x_4828) ;  /* 0x000114e27f007947 */ /* 0x000fea000b800000 */
[----:B-1----:R1:W2:Y:S02]  /*8310*/  SHFL.IDX PT, R4, R12, 0x2, 0x181f ;  /* 0x00581f000c047f89 */ /* 0x0022a400000e0000 */
.L_x_4967:
[----:B------:R-:W-:Y:S05]  /*8320*/  BRA.DIV ~URZ, `(.L_x_4829) ;  /* 0x000115327f007947 */ /* 0x000fea000b800000 */
[----:B----4-:R4:W1:Y:S02]  /*8330*/  SHFL.IDX PT, R0, R13, 0x2, 0x181f ;  /* 0x00581f000d007f89 */ /* 0x01086400000e0000 */
.L_x_4968:
        /* <DEDUP_REMOVED lines=16> */
.L_x_4831:
[----:B------:R-:W-:Y:S05]  /*8440*/  BSYNC B0 ;  /* 0x0000000000007941 */ /* 0x000fea0003800000 */
.L_x_4830:
[----:B------:R-:W-:Y:S05]  /*8450*/  BRA.DIV ~URZ, `(.L_x_4832) ;  /* 0x000114727f007947 */ /* 0x000fea000b800000 */
[----:B--2---:R2:W3:Y:S04]  /*8460*/  SHFL.IDX PT, R4, R12, 0x3, 0x181f ;  /* 0x00781f000c047f89 */ /* 0x0044e800000e0000 */
[----:B-1----:R2:W1:Y:S02]  /*8470*/  SHFL.IDX PT, R0, R13, 0x3, 0x181f ;  /* 0x00781f000d007f89 */ /* 0x00246400000e0000 */
.L_x_4969:
[----:B------:R-:W-:Y:S01]  /*8480*/  IADD3 R2, R5, 0x60, RZ ;  /* 0x0000006005027810 */ /* 0x000fe20007ffe0ff */
[----:B-----5:R-:W-:Y:S01]  /*8490*/  IMAD.WIDE.U32 R220, R15, c[0x0][0x2b0], RZ ;  /* 0x0000ac000fdc7a25 */ /* 0x020fe200078e00ff */
[----:B------:R-:W-:-:S02]  /*84a0*/  LOP3.LUT R198, R198, 0xfffffffd, RZ, 0xc0, !PT ;  /* 0xfffffffdc6c67812 */ /* 0x000fc400078ec0ff */
[----:B------:R-:W-:-:S13]  /*84b0*/  ISETP.GE.AND P0, PT, R2, R48, PT ;  /* 0x000000300200720c */ /* 0x000fda0003f06270 */
[CC--:B-1----:R-:W-:Y:S02]  /*84c0*/  @!P0 LEA R8, P3, R204.reuse, R0.reuse, 0x1 ;  /* 0x00000000cc088211 */ /* 0x0c2fe400078608ff */
[C---:B------:R-:W-:Y:S02]  /*84d0*/  @!P0 LEA R6, P2, R203.reuse, R0, 0x1 ;  /* 0x00000000cb068211 */ /* 0x040fe400078408ff */
        /* <DEDUP_REMOVED lines=11> */
[----:B------:R-:W-:Y:S01]  /*8590*/  ISETP.GE.AND P6, PT, R206, c[0x0][0x1d4], PT ;  /* 0x00007500ce007a0c */ /* 0x000fe20003fc6270 */
        /* <DEDUP_REMOVED lines=70> */
[C---:B------:R-:W-:Y:S02]  /*8a00*/  @P1 LEA R6, P2, R203.reuse, R0, 0x1 ;  /* 0x00000000cb061211 */ /* 0x040fe400078408ff */
[-C--:B---34-:R-:W-:Y:S02]  /*8a10*/  @P1 LEA.HI.X R13, R204, R4.reuse, R205, 0x1, P0 ;  /* 0x00000004cc0d1211 */ /* 0x098fe400000f0ccd */
[----:B------:R-:W-:-:S03]  /*8a20*/  @P1 LEA.HI.X R7, R203, R4, R213, 0x1, P2 ;  /* 0x00000004cb071211 */ /* 0x000fc600010f0cd5 */
[----:B------:R1:W-:Y:S01]  /*8a30*/  @P1 LDGSTS.E.BYPASS.LTC128B.128 [R107+0xc100], [R12.64], !P3 ;  /* 0x0c1000000c6b1fae */ /* 0x0003e2000d901d48 */
[----:B------:R-:W-:Y:S02]  /*8a40*/  @P1 LEA R8, P0, R206, R0, 0x1 ;  /* 0x00000000ce081211 */ /* 0x000fe400078008ff */
        /* <DEDUP_REMOVED lines=15> */
[CC--:B------:R-:W-:Y:S02]  /*8b40*/  @P0 LEA.HI.X R5, R203.reuse, R14.reuse, R213, 0x1, P2 ;  /* 0x0000000ecb050211 */ /* 0x0c0fe400010f0cd5 */
[----:B------:R-:W-:Y:S02]  /*8b50*/  @P0 LEA.HI.X R7, R204, R14, R205, 0x1, P3 ;  /* 0x0000000ecc070211 */ /* 0x000fe400018f0ccd */
[C---:B------:R-:W-:Y:S02]  /*8b60*/  LOP3.LUT P3, RZ, R198.reuse, 0x2, RZ, 0xc0, !PT ;  /* 0x00000002c6ff7812 */ /* 0x040fe4000786c0ff */
        /* <DEDUP_REMOVED lines=18> */
[C---:B------:R-:W-:Y:S02]  /*8c90*/  ISETP.LT.OR P0, PT, R15.reuse, 0x1, P2 ;  /* 0x000000010f00780c */ /* 0x040fe40001701670 */
        /* <DEDUP_REMOVED lines=49> */
.L_x_4970:
        /* <DEDUP_REMOVED lines=21> */
.L_x_4971:
        /* <DEDUP_REMOVED lines=21> */
.L_x_4834:
[----:B------:R-:W-:Y:S05]  /*9250*/  BSYNC B0 ;  /* 0x0000000000007941 */ /* 0x000fea0003800000 */
.L_x_4833:
[----:B------:R-:W-:Y:S01]  /*9260*/  ISETP.LT.AND P0, PT, RZ, c[0x0][0x27c], PT ;  /* 0x00009f00ff007a0c */ /* 0x000fe20003f01270 */
[----:B------:R-:W0:Y:S01]  /*9270*/  LDGDEPBAR ;  /* 0x00000000000079af */ /* 0x000e220000000000 */
[----:B------:R-:W-:Y:S11]  /*9280*/  BSSY B2, `(.L_x_4837) ;  /* 0x000058f000027945 */ /* 0x000ff60003800000 */
[----:B------:R-:W-:Y:S05]  /*9290*/  @P0 BRA `(.L_x_4838) ;  /* 0x0000002000000947 */ /* 0x000fea0003800000 */
[----:B------:R-:W-:-:S04]  /*92a0*/  DEPBAR.LE SB0, 0x3 ;  /* 0x000080c00000791a */ /* 0x000fc80000000000 */
[----:B------:R-:W-:Y:S05]  /*92b0*/  BRA `(.L_x_4839) ;  /* 0x000058b000007947 */ /* 0x000fea0003800000 */
.L_x_4838:
        /* <DEDUP_REMOVED lines=19> */
.L_x_4972:
[----:B------:R-:W-:Y:S05]  /*93f0*/  BRA.DIV ~URZ, `(.L_x_4842) ;  /* 0x000108c27f007947 */ /* 0x000fea000b800000 */
[----:B------:R-:W3:Y:S04]  /*9400*/  SHFL.IDX PT, R4, R6, RZ, 0x1c1f ;  /* 0x001c1fff06047589 */ /* 0x000ee800000e0000 */
[----:B-1----:R-:W1:Y:S04]  /*9410*/  SHFL.IDX PT, R0, R12, RZ, 0x1c1f ;  /* 0x001c1fff0c007589 */ /* 0x002e6800000e0000 */
[----:B------:R4:W2:Y:S02]  /*9420*/  SHFL.IDX PT, R30, R5, RZ, 0x1c1f ;  /* 0x001c1fff051e7589 */ /* 0x0008a400000e0000 */
[----:B--2-4-:R-:W-:-:S02]  /*9430*/  MOV R5, R8 ;  /* 0x0000000800057202 */ /* 0x014fc40000000f00 */
.L_x_4973:
        /* <DEDUP_REMOVED lines=81> */
.L_x_4844:
[----:B------:R-:W-:Y:S05]  /*9950*/  BSYNC B0 ;  /* 0x0000000000007941 */ /* 0x000fea0003800000 */
.L_x_4843:
        /* <DEDUP_REMOVED lines=140> */
.L_x_4848:
[----:B------:R-:W-:Y:S05]  /*a220*/  BSYNC B0 ;  /* 0x0000000000007941 */ /* 0x000fea0003800000 */
.L_x_4847:
        /* <DEDUP_REMOVED lines=41> */
.L_x_4850:
[----:B------:R-:W-:Y:S05]  /*a4c0*/  BSYNC B0 ;  /* 0x0000000000007941 */ /* 0x000fea0003800000 */
.L_x_4849:
        /* <DEDUP_REMOVED lines=41> */
.L_x_4852:
[----:B------:R-:W-:Y:S05]  /*a760*/  BSYNC B0 ;  /* 0x0000000000007941 */ /* 0x000fea0003800000 */
.L_x_4851:
        /* <DEDUP_REMOVED lines=41> */
.L_x_4854:
[----:B------:R-:W-:Y:S05]  /*aa00*/  BSYNC B0 ;  /* 0x0000000000007941 */ /* 0x000fea0003800000 */
.L_x_4853:
        /* <DEDUP_REMOVED lines=41> */
.L_x_4856:
[----:B------:R-:W-:Y:S05]  /*aca0*/  BSYNC B0 ;  /* 0x0000000000007941 */ /* 0x000fea0003800000 */
.L_x_4855:
        /* <DEDUP_REMOVED lines=40> */
.L_x_4846:
[----:B------:R-:W-:Y:S05]  /*af30*/  BSYNC B1 ;  /* 0x0000000000017941 */ /* 0x000fea0003800000 */
.L_x_4845:
        /* <DEDUP_REMOVED lines=44> */
.L_x_4858:
[----:B------:R-:W-:Y:S05]  /*b200*/  BSYNC B0 ;  /* 0x0000000000007941 */ /* 0x000fea0003800000 */
.L_x_4857:
        /* <DEDUP_REMOVED lines=41> */
.L_x_4860:
[----:B------:R-:W-:Y:S05]  /*b4a0*/  BSYNC B0 ;  /* 0x0000000000007941 */ /* 0x000fea0003800000 */
.L_x_4859:
        /* <DEDUP_REMOVED lines=41> */
.L_x_4862:
[----:B------:R-:W-:Y:S05]  /*b740*/  BSYNC B0 ;  /* 0x0000000000007941 */ /* 0x000fea0003800000 */
.L_x_4861:
        /* <DEDUP_REMOVED lines=41> */
.L_x_4864:
[----:B------:R-:W-:Y:S05]  /*b9e0*/  BSYNC B0 ;  /* 0x0000000000007941 */ /* 0x000fea0003800000 */
.L_x_4863:
        /* <DEDUP_REMOVED lines=41> */
.L_x_4866:
[----:B------:R-:W-:Y:S05]  /*bc80*/  BSYNC B0 ;  /* 0x0000000000007941 */ /* 0x000fea0003800000 */
.L_x_4865:
        /* <DEDUP_REMOVED lines=41> */
.L_x_4840:
[----:B------:R-:W-:Y:S05]  /*bf20*/  BRA.DIV ~URZ, `(.L_x_4867) ;  /* 0x0000ded27f007947 */ /* 0x000fea000b800000 */
[----:B------:R-:W1:Y:S02]  /*bf30*/  SHFL.IDX PT, R0, R0, RZ, 0x1c1f ;  /* 0x001c1fff00007589 */ /* 0x000e6400000e0000 */
.L_x_4974:
[----:B------:R-:W-:Y:S05]  /*bf40*/  BRA.DIV ~URZ, `(.L_x_4868) ;  /* 0x0000df227f007947 */ /* 0x000fea000b800000 */
[----:B------:R2:W3:Y:S01]  /*bf50*/  SHFL.IDX PT, R8, R6, RZ, 0x1c1f ;  /* 0x001c1fff06087589 */ /* 0x0004e200000e0000 */
[----:B-1----:R-:W-:-:S03]  /*bf60*/  MOV R9, R0 ;  /* 0x0000000000097202 */ /* 0x002fc60000000f00 */
[----:B------:R2:W1:Y:S04]  /*bf70*/  SHFL.IDX PT, R35, R5, RZ, 0x1c1f ;  /* 0x001c1fff05237589 */ /* 0x00046800000e0000 */
[----:B------:R2:W4:Y:S02]  /*bf80*/  SHFL.IDX PT, R32, R12, RZ, 0x1c1f ;  /* 0x001c1fff0c207589 */ /* 0x00052400000e0000 */
.L_x_4975:
        /* <DEDUP_REMOVED lines=52> */
.L_x_4870:
[----:B------:R-:W-:Y:S05]  /*c2d0*/  BSYNC B0 ;  /* 0x0000000000007941 */ /* 0x000fea0003800000 */
.L_x_4869:
        /* <DEDUP_REMOVED lines=124> */
[----:B------:R-:W-:Y:S01]  /*caa0*/  HADD2.F32 R5, -RZ, R43.H0_H0 ;  /* 0x2000002bff057230 */ /* 0x000fe20000004100 */
        /* <DEDUP_REMOVED lines=51> */
.L_x_4874:
[----:B------:R-:W-:Y:S05]  /*cde0*/  BSYNC B0 ;  /* 0x0000000000007941 */ /* 0x000fea0003800000 */
.L_x_4873:
        /* <DEDUP_REMOVED lines=92> */
.L_x_4876:
[----:B------:R-:W-:Y:S05]  /*d3b0*/  BSYNC B0 ;  /* 0x0000000000007941 */ /* 0x000fea0003800000 */
.L_x_4875:
        /* <DEDUP_REMOVED lines=91> */
.L_x_4872:
[----:B------:R-:W-:Y:S05]  /*d970*/  BSYNC B1 ;  /* 0x0000000000017941 */ /* 0x000fea0003800000 */
.L_x_4871:
        /* <DEDUP_REMOVED lines=55> */
[----:B------:R-:W-:Y:S01]  /*dcf0*/  HADD2.F32 R12, -RZ, R49.H1_H1 ;  /* 0x30000031ff0c7230 */ /* 0x000fe20000004100 */
[----:B------:R-:W-:Y:S01]  /*dd00*/  FFMA.FTZ R38, R13, R3, R2 ;  /* 0x000000030d267223 */ /* 0x000fe20000010002 */
[----:B------:R-:W-:Y:S01]  /*dd10*/  HADD2.F32 R2, -RZ, R43.H1_H1 ;  /* 0x3000002bff027230 */ /* 0x000fe20000004100 */
[C---:B------:R-:W-:Y:S01]  /*dd20*/  FMUL.FTZ R4, R5.reuse, R20 ;  /* 0x0000001405047220 */ /* 0x040fe20000410000 */
[----:B------:R-:W-:Y:S01]  /*dd30*/  HADD2.F32 R0, -RZ, R44.H0_H0 ;  /* 0x2000002cff007230 */ /* 0x000fe20000004100 */
        /* <DEDUP_REMOVED lines=42> */
.L_x_4878:
[----:B------:R-:W-:Y:S05]  /*dfe0*/  BSYNC B0 ;  /* 0x0000000000007941 */ /* 0x000fea0003800000 */
.L_x_4877:
        /* <DEDUP_REMOVED lines=92> */
.L_x_4880:
[----:B------:R-:W-:Y:S05]  /*e5b0*/  BSYNC B0 ;  /* 0x0000000000007941 */ /* 0x000fea0003800000 */
.L_x_4879:
        /* <DEDUP_REMOVED lines=91> */
.L_x_4839:
[----:B------:R-:W-:Y:S05]  /*eb70*/  BSYNC B2 ;  /* 0x0000000000027941 */ /* 0x000fea0003800000 */
.L_x_4837:
        /* <DEDUP_REMOVED lines=24> */
[----:B------:R-:W-:Y:S01]  /*ed00*/  SHF.L.U64.HI R28, R206, 0x1, R212 ;  /* 0x00000001ce1c7819 */ /* 0x000fe200000102d4 */
[----:B------:R-:W-:Y:S01]  /*ed10*/  IMAD R8, R2, c[0x0][0x208], RZ ;  /* 0x0000820002087a24 */ /* 0x000fe200078e02ff */
[----:B------:R-:W-:Y:S01]  /*ed20*/  SHF.L.U64.HI R26, R203, 0x1, R213 ;  /* 0x00000001cb1a7819 */ /* 0x000fe200000102d5 */
[----:B------:R-:W-:Y:S01]  /*ed30*/  IMAD.WIDE.U32 R2, R191, c[0x0][0x208], RZ ;  /* 0x00008200bf027a25 */ /* 0x000fe200078e00ff */
[----:B------:R-:W-:-:S02]  /*ed40*/  SHF.L.U32 R25, R203, 0x1, RZ ;  /* 0x00000001cb197819 */ /* 0x000fc400000006ff */
[----:B------:R-:W-:Y:S01]  /*ed50*/  SHF.L.U64.HI R24, R204, 0x1, R205 ;  /* 0x00000001cc187819 */ /* 0x000fe200000102cd */
[----:B------:R-:W-:-:S04]  /*ed60*/  IMAD R8, R191, c[0x0][0x20c], R8 ;  /* 0x00008300bf087a24 */ /* 0x000fc800078e0208 */
        /* <DEDUP_REMOVED lines=10> */
.L_x_4976:
[----:B------:R-:W-:Y:S05]  /*ee10*/  BRA.DIV ~URZ, `(.L_x_4884) ;  /* 0x0000b2027f007947 */ /* 0x000fea000b800000 */
[----:B------:R-:W4:Y:S01]  /*ee20*/  SHFL.IDX PT, R2, R23, RZ, 0x181f ;  /* 0x00181fff17027589 */ /* 0x000f2200000e0000 */
[C---:B------:R-:W-:Y:S02]  /*ee30*/  LOP3.LUT P3, RZ, R198.reuse, 0x2, RZ, 0xc0, !PT ;  /* 0x00000002c6ff7812 */ /* 0x040fe4000786c0ff */
[C---:B------:R-:W-:Y:S02]  /*ee40*/  LOP3.LUT P2, RZ, R198.reuse, 0x1, RZ, 0xc0, !PT ;  /* 0x00000001c6ff7812 */ /* 0x040fe4000784c0ff */
[----:B------:R-:W-:Y:S02]  /*ee50*/  LOP3.LUT P4, RZ, R198, 0x4, RZ, 0xc0, !PT ;  /* 0x00000004c6ff7812 */ /* 0x000fe4000788c0ff */
[C---:B----4-:R-:W-:Y:S02]  /*ee60*/  IADD3 R16, P0, R2.reuse, R22, RZ ;  /* 0x0000001602107210 */ /* 0x050fe40007f1e0ff */
[----:B------:R-:W-:-:S03]  /*ee70*/  IADD3 R20, P1, R2, R25, RZ ;  /* 0x0000001902147210 */ /* 0x000fc60007f3e0ff */
[----:B---3--:R-:W-:Y:S01]  /*ee80*/  IMAD.X R17, R8, 0x1, R24, P0 ;  /* 0x0000000108117824 */ /* 0x008fe200000e0618 */
        /* <DEDUP_REMOVED lines=8> */
[----:B------:R1:W3:Y:S01]  /*ef10*/  SHFL.IDX PT, R8, R9, 0x1, 0x181f ;  /* 0x00381f0009087f89 */ /* 0x0002e200000e0000 */
[----:B--2---:R-:W-:-:S02]  /*ef20*/  SEL R21, RZ, 0x10, P3 ;  /* 0x00000010ff157807 */ /* 0x004fc40001800000 */
[----:B------:R-:W-:Y:S01]  /*ef30*/  SEL R20, RZ, 0x10, P2 ;  /* 0x00000010ff147807 */ /* 0x000fe20001000000 */
[----:B-1----:R-:W-:Y:S02]  /*ef40*/  IMAD.MOV.U32 R9, RZ, RZ, R149 ;  /* 0x000000ffff097224 */ /* 0x002fe400078e0095 */
.L_x_4977:
[----:B----4-:R-:W-:Y:S02]  /*ef50*/  IADD3 R3, -R21, 0x10, RZ ;  /* 0x0000001015037810 */ /* 0x010fe40007ffe1ff */
[----:B------:R-:W-:Y:S02]  /*ef60*/  IADD3 R16, -R20, 0x10, RZ ;  /* 0x0000001014107810 */ /* 0x000fe40007ffe1ff */
[----:B------:R-:W-:Y:S02]  /*ef70*/  LOP3.LUT R3, R3, 0xf, RZ, 0xc0, !PT ;  /* 0x0000000f03037812 */ /* 0x000fe400078ec0ff */
[----:B------:R-:W-:Y:S02]  /*ef80*/  IADD3 R17, -R9, 0x10, RZ ;  /* 0x0000001009117810 */ /* 0x000fe40007ffe1ff */
[----:B---3--:R-:W-:Y:S02]  /*ef90*/  IADD3 R18, P1, P0, R3, R2, R22 ;  /* 0x0000000203127210 */ /* 0x008fe4000783e016 */
[----:B------:R-:W-:-:S02]  /*efa0*/  LOP3.LUT R3, R16, 0xf, RZ, 0xc0, !PT ;  /* 0x0000000f10037812 */ /* 0x000fc400078ec0ff */
[----:B------:R-:W-:Y:S02]  /*efb0*/  IADD3.X R19, RZ, R8, R24, P1, P0 ;  /* 0x00000008ff137210 */ /* 0x000fe40000fe0418 */
        /* <DEDUP_REMOVED lines=14> */
.L_x_4882:
[----:B------:R-:W-:Y:S05]  /*f0a0*/  BSYNC B0 ;  /* 0x0000000000007941 */ /* 0x000fea0003800000 */
.L_x_4881:
[----:B-1----:R-:W-:Y:S01]  /*f0b0*/  IMAD.MOV.U32 R2, RZ, RZ, 0x40 ;  /* 0x00000040ff027424 */ /* 0x002fe200078e00ff */
[----:B------:R-:W-:Y:S01]  /*f0c0*/  LOP3.LUT P0, RZ, R182, 0x4, RZ, 0xc0, !PT ;  /* 0x00000004b6ff7812 */ /* 0x000fe2000780c0ff */
[----:B------:R-:W0:Y:S01]  /*f0d0*/  LDGDEPBAR ;  /* 0x00000000000079af */ /* 0x000e220000000000 */
[----:B------:R-:W-:Y:S02]  /*f0e0*/  WARPSYNC 0xffffffff ;  /* 0xffffffff00007948 */ /* 0x000fe40003800000 */
[----:B------:R-:W-:-:S04]  /*f0f0*/  SEL R2, R2, 0xffffffc0, !P0 ;  /* 0xffffffc002027807 */ /* 0x000fc80004000000 */
[----:B------:R-:W-:Y:S01]  /*f100*/  IADD3 R3, R2, R184, R177 ;  /* 0x000000b802037210 */ /* 0x000fe20007ffe0b1 */
[----:B------:R-:W-:-:S04]  /*f110*/  IMAD.IADD R2, R184, 0x1, R2 ;  /* 0x00000001b8027824 */ /* 0x000fc800078e0202 */
[C---:B--23--:R-:W-:Y:S01]  /*f120*/  HMMA.16816.F32 R16, R4.reuse, R36, RZ ;  /* 0x000000240410723c */ /* 0x04cfe200000018ff */
[----:B------:R-:W-:Y:S04]  /*f130*/  LDSM.16.M88.4 R68, [R2+0x1000] ;  /* 0x001000000244783b */ /* 0x000fe80000000200 */
[----:B-----5:R-:W-:Y:S03]  /*f140*/  LDSM.16.M88.4 R64, [R2+0x800] ;  /* 0x000800000240783b */ /* 0x020fe60000000200 */
[C---:B------:R-:W-:Y:S01]  /*f150*/  HMMA.16816.F32 R28, R4.reuse, R38, RZ ;  /* 0x00000026041c723c */ /* 0x040fe200000018ff */
[----:B------:R-:W-:Y:S04]  /*f160*/  LDSM.16.M88.4 R76, [R2+0x1800] ;  /* 0x00180000024c783b */ /* 0x000fe80000000200 */
[----:B------:R-:W-:Y:S03]  /*f170*/  LDSM.16.M88.4 R88, [R3+0x1000] ;  /* 0x001000000358783b */ /* 0x000fe60000000200 */
[C---:B----4-:R-:W-:Y:S01]  /*f180*/  HMMA.16816.F32 R36, R4.reuse, R44, RZ ;  /* 0x0000002c0424723c */ /* 0x050fe200000018ff */
[----:B------:R-:W-:Y:S04]  /*f190*/  LDSM.16.M88.4 R92, [R3+0x1800] ;  /* 0x00180000035c783b */ /* 0x000fe80000000200 */
[----:B------:R-:W-:Y:S03]  /*f1a0*/  LDSM.16.M88.4 R96, [R184+0x3800] ;  /* 0x00380000b860783b */ /* 0x000fe60000000200 */
[C---:B------:R-:W-:Y:S01]  /*f1b0*/  HMMA.16816.F32 R20, R4.reuse, R46, RZ ;  /* 0x0000002e0414723c */ /* 0x040fe200000018ff */
[----:B------:R-:W-:Y:S04]  /*f1c0*/  LDSM.16.M88.4 R44, [R2] ;  /* 0x00000000022c783b */ /* 0x000fe80000000200 */
[----:B------:R-:W2:Y:S01]  /*f1d0*/  LDL R103, [R1+0x4] ;  /* 0x0000040001677983 */ /* 0x000ea20000100800 */
[----:B------:R-:W-:Y:S02]  /*f1e0*/  BSSY B0, `(.L_x_4885) ;  /* 0x0000241000007945 */ /* 0x000fe40003800000 */
        /* <DEDUP_REMOVED lines=10> */
[----:B------:R-:W3:Y:S03]  /*f290*/  LDSM.16.M88.4 R72, [R3] ;  /* 0x000000000348783b */ /* 0x000ee60000000200 */
[C---:B------:R-:W-:Y:S08]  /*f2a0*/  HMMA.16816.F32 R24, R12.reuse, R80, R24 ;  /* 0x000000500c18723c */ /* 0x040ff00000001818 */
[C---:B------:R-:W-:Y:S01]  /*f2b0*/  HMMA.16816.F32 R16, R12.reuse, R82, R32 ;  /* 0x000000520c10723c */ /* 0x040fe20000001820 */
[----:B------:R-:W4:Y:S07]  /*f2c0*/  LDSM.16.M88.4 R80, [R3+0x800] ;  /* 0x000800000350783b */ /* 0x000f2e0000000200 */
        /* <DEDUP_REMOVED lines=16> */
[C---:B---3--:R-:W-:Y:S08]  /*f3d0*/  HMMA.16816.F32 R36, R20.reuse, R74, R44 ;  /* 0x0000004a1424723c */ /* 0x048ff0000000182c */
[C---:B------:R-:W-:Y:S01]  /*f3e0*/  HMMA.16816.F32 R32, R20.reuse, R72, R28 ;  /* 0x000000481420723c */ /* 0x040fe2000000181c */
[----:B------:R-:W-:Y:S07]  /*f3f0*/  LDSM.16.M88.4 R72, [R2+0x2800] ;  /* 0x002800000248783b */ /* 0x000fee0000000200 */
[C---:B------:R-:W-:Y:S08]  /*f400*/  HMMA.16816.F32 R48, R20.reuse, R88, R40 ;  /* 0x000000581430723c */ /* 0x040ff00000001828 */
[C---:B----4-:R-:W-:Y:S08]  /*f410*/  HMMA.16816.F32 R52, R20.reuse, R80, R52 ;  /* 0x000000501434723c */ /* 0x050ff00000001834 */
[C---:B------:R-:W-:Y:S01]  /*f420*/  HMMA.16816.F32 R60, R20.reuse, R82, R60 ;  /* 0x00000052143c723c */ /* 0x040fe2000000183c */
[----:B------:R-:W-:Y:S07]  /*f430*/  LDSM.16.M88.4 R80, [R2+0x3000] ;  /* 0x003000000250783b */ /* 0x000fee0000000200 */
[C---:B------:R-:W-:Y:S01]  /*f440*/  HMMA.16816.F32 R40, R20.reuse, R92, R12 ;  /* 0x0000005c1428723c */ /* 0x040fe2000000180c */
[----:B------:R-:W3:Y:S07]  /*f450*/  LDSM.16.M88.4 R12, [R179+0x4000] ;  /* 0x00400000b30c783b */ /* 0x000eee0000000200 */
[C---:B------:R-:W-:Y:S01]  /*f460*/  HMMA.16816.F32 R44, R20.reuse, R90, R24 ;  /* 0x0000005a142c723c */ /* 0x040fe20000001818 */
[----:B------:R-:W4:Y:S07]  /*f470*/  LDSM.16.M88.4 R88, [R0+0x3000] ;  /* 0x003000000058783b */ /* 0x000f2e0000000200 */
[----:B------:R-:W-:Y:S01]  /*f480*/  HMMA.16816.F32 R28, R20, R94, R4 ;  /* 0x0000005e141c723c */ /* 0x000fe20000001804 */
[----:B------:R-:W2:Y:S04]  /*f490*/  LDSM.16.M88.4 R92, [R0+0x3800] ;  /* 0x00380000005c783b */ /* 0x000ea80000000200 */
        /* <DEDUP_REMOVED lines=8> */
[----:B------:R-:W1:Y:S07]  /*f520*/  LDSM.16.M88.4 R84, [R2+0x3800] ;  /* 0x003800000254783b */ /* 0x000e6e0000000200 */
[C---:B------:R-:W-:Y:S08]  /*f530*/  HMMA.16816.F32 R48, R16.reuse, R96, R40 ;  /* 0x000000601030723c */ /* 0x040ff00000001828 */
[----:B------:R-:W-:Y:S08]  /*f540*/  HMMA.16816.F32 R44, R16, R98, R28 ;  /* 0x00000062102c723c */ /* 0x000ff0000000181c */
[C---:B---3--:R-:W-:Y:S01]  /*f550*/  HMMA.16816.F32 R32, R12.reuse, R70, R20 ;  /* 0x000000460c20723c */ /* 0x048fe20000001814 */
[----:B------:R-:W-:Y:S07]  /*f560*/  LDSM.16.M88.4 R20, [R180+0x4000] ;  /* 0x00400000b414783b */ /* 0x000fee0000000200 */
[C---:B------:R-:W-:Y:S01]  /*f570*/  HMMA.16816.F32 R40, R12.reuse, R68, R24 ;  /* 0x000000440c28723c */ /* 0x040fe20000001818 */
[----:B------:R-:W3:Y:S07]  /*f580*/  LDSM.16.M88.4 R68, [R3+0x2000] ;  /* 0x002000000344783b */ /* 0x000eee0000000200 */
[C---:B------:R-:W-:Y:S08]  /*f590*/  HMMA.16816.F32 R24, R12.reuse, R78, R60 ;  /* 0x0000004e0c18723c */ /* 0x040ff0000000183c */
[C---:B------:R-:W-:Y:S01]  /*f5a0*/  HMMA.16816.F32 R28, R12.reuse, R76, R36 ;  /* 0x0000004c0c1c723c */ /* 0x040fe20000001824 */
[----:B------:R-:W3:Y:S07]  /*f5b0*/  LDSM.16.M88.4 R76, [R3+0x2800] ;  /* 0x00280000034c783b */ /* 0x000eee0000000200 */
[C---:B----4-:R-:W-:Y:S08]  /*f5c0*/  HMMA.16816.F32 R36, R12.reuse, R90, R52 ;  /* 0x0000005a0c24723c */ /* 0x050ff00000001834 */
[C---:B------:R-:W-:Y:S01]  /*f5d0*/  HMMA.16816.F32 R16, R12.reuse, R88, R56 ;  /* 0x000000580c10723c */ /* 0x040fe20000001838 */
[----:B------:R-:W-:Y:S07]  /*f5e0*/  LDSM.16.M88.4 R88, [R0+0x5000] ;  /* 0x005000000058783b */ /* 0x000fee0000000200 */
[C---:B--2---:R-:W-:Y:S08]  /*f5f0*/  HMMA.16816.F32 R48, R12.reuse, R92, R48 ;  /* 0x0000005c0c30723c */ /* 0x044ff00000001830 */
[----:B------:R-:W-:Y:S08]  /*f600*/  HMMA.16816.F32 R44, R12, R94, R44 ;  /* 0x0000005e0c2c723c */ /* 0x000ff0000000182c */
[C---:B-1----:R-:W-:Y:S08]  /*f610*/  HMMA.16816.F32 R32, R4.reuse, R66, R32 ;  /* 0x000000420420723c */ /* 0x042ff00000001820 */
[C---:B------:R-:W-:Y:S01]  /*f620*/  HMMA.16816.F32 R52, R4.reuse, R74, R24 ;  /* 0x0000004a0434723c */ /* 0x040fe20000001818 */
[----:B------:R-:W1:Y:S07]  /*f630*/  LDSM.16.M88.4 R24, [R3+0x3000] ;  /* 0x003000000318783b */ /* 0x000e6e0000000200 */
[C---:B------:R-:W-:Y:S01]  /*f640*/  HMMA.16816.F32 R56, R4.reuse, R72, R28 ;  /* 0x000000480438723c */ /* 0x040fe2000000181c */
[----:B------:R-:W2:Y:S04]  /*f650*/  LDSM.16.M88.4 R28, [R3+0x3800] ;  /* 0x00380000031c783b */ /* 0x000ea80000000200 */
[----:B------:R-:W-:Y:S03]  /*f660*/  LDSM.16.M88.4 R72, [R0+0x4000] ;  /* 0x004000000048783b */ /* 0x000fe60000000200 */
[C---:B------:R-:W-:Y:S01]  /*f670*/  HMMA.16816.F32 R40, R4.reuse, R64, R40 ;  /* 0x000000400428723c */ /* 0x040fe20000001828 */
[----:B------:R-:W-:Y:S07]  /*f680*/  LDSM.16.M88.4 R64, [R184+0x4800] ;  /* 0x00480000b840783b */ /* 0x000fee0000000200 */
[C---:B------:R-:W-:Y:S08]  /*f690*/  HMMA.16816.F32 R12, R4.reuse, R82, R36 ;  /* 0x00000052040c723c */ /* 0x040ff00000001824 */
[C---:B------:R-:W-:Y:S01]  /*f6a0*/  HMMA.16816.F32 R16, R4.reuse, R80, R16 ;  /* 0x000000500410723c */ /* 0x040fe20000001810 */
[----:B------:R-:W-:Y:S07]  /*f6b0*/  LDSM.16.M88.4 R80, [R0+0x4800] ;  /* 0x004800000050783b */ /* 0x000fee0000000200 */
[C---:B------:R-:W-:Y:S08]  /*f6c0*/  HMMA.16816.F32 R60, R4.reuse, R84, R48 ;  /* 0x00000054043c723c */ /* 0x040ff00000001830 */
[----:B------:R-:W-:Y:S01]  /*f6d0*/  HMMA.16816.F32 R44, R4, R86, R44 ;  /* 0x00000056042c723c */ /* 0x000fe2000000182c */
[----:B------:R-:W-:Y:S04]  /*f6e0*/  LDSM.16.M88.4 R4, [R178+0x8000] ;  /* 0x00800000b204783b */ /* 0x000fe80000000200 */
[----:B------:R-:W-:Y:S03]  /*f6f0*/  LDSM.16.M88.4 R84, [R2+0x4000] ;  /* 0x004000000254783b */ /* 0x000fe60000000200 */
[C---:B---3--:R-:W-:Y:S01]  /*f700*/  HMMA.16816.F32 R36, R20.reuse, R70, R32 ;  /* 0x000000461424723c */ /* 0x048fe20000001820 */
[----:B------:R-:W3:Y:S07]  /*f710*/  LDSM.16.M88.4 R32, [R184+0x4000] ;  /* 0x00400000b820783b */ /* 0x000eee0000000200 */
[C---:B------:R-:W-:Y:S08]  /*f720*/  HMMA.16816.F32 R56, R20.reuse, R76, R56 ;  /* 0x0000004c1438723c */ /* 0x040ff00000001838 */
[C---:B------:R-:W-:Y:S01]  /*f730*/  HMMA.16816.F32 R52, R20.reuse, R78, R52 ;  /* 0x0000004e1434723c */ /* 0x040fe20000001834 */
[----:B------:R-:W4:Y:S07]  /*f740*/  LDSM.16.M88.4 R76, [R184+0x5800] ;  /* 0x00580000b84c783b */ /* 0x000f2e0000000200 */
[C---:B------:R-:W-:Y:S01]  /*f750*/  HMMA.16816.F32 R40, R20.reuse, R68, R40 ;  /* 0x000000441428723c */ /* 0x040fe20000001828 */
[----:B------:R-:W4:Y:S07]  /*f760*/  LDSM.16.M88.4 R68, [R184+0x5000] ;  /* 0x00500000b844783b */ /* 0x000f2e0000000200 */
[C---:B-1----:R-:W-:Y:S01]  /*f770*/  HMMA.16816.F32 R48, R20.reuse, R24, R16 ;  /* 0x000000181430723c */ /* 0x042fe20000001810 */
[----:B------:R-:W1:Y:S07]  /*f780*/  LDSM.16.M88.4 R16, [R179+0x8000] ;  /* 0x00800000b310783b */ /* 0x000e6e0000000200 */
[C---:B------:R-:W-:Y:S08]  /*f790*/  HMMA.16816.F32 R24, R20.reuse, R26, R12 ;  /* 0x0000001a1418723c */ /* 0x040ff0000000180c */
[C---:B--2---:R-:W-:Y:S01]  /*f7a0*/  HMMA.16816.F32 R12, R20.reuse, R28, R60 ;  /* 0x0000001c140c723c */ /* 0x044fe2000000183c */
[----:B------:R-:W-:Y:S07]  /*f7b0*/  LDSM.16.M88.4 R60, [R2+0x5000] ;  /* 0x00500000023c783b */ /* 0x000fee0000000200 */
[----:B------:R-:W-:Y:S08]  /*f7c0*/  HMMA.16816.F32 R20, R20, R30, R44 ;  /* 0x0000001e1414723c */ /* 0x000ff0000000182c */
[C---:B---3--:R-:W-:Y:S01]  /*f7d0*/  HMMA.16816.F32 R28, R4.reuse, R32, R40 ;  /* 0x00000020041c723c */ /* 0x048fe20000001828 */
[----:B------:R2:W3:Y:S07]  /*f7e0*/  LDSM.16.M88.4 R40, [R0+0x5800] ;  /* 0x005800000028783b */ /* 0x0004ee0000000200 */
[C---:B------:R-:W-:Y:S08]  /*f7f0*/  HMMA.16816.F32 R32, R4.reuse, R34, R36 ;  /* 0x000000220420723c */ /* 0x040ff00000001824 */
[C---:B------:R-:W-:Y:S08]  /*f800*/  HMMA.16816.F32 R36, R4.reuse, R64, R56 ;  /* 0x000000400424723c */ /* 0x040ff00000001838 */
[----:B----4-:R-:W-:Y:S01]  /*f810*/  HMMA.16816.F32 R56, R4, R76, R12 ;  /* 0x0000004c0438723c */ /* 0x010fe2000000180c */
[----:B------:R-:W4:Y:S01]  /*f820*/  LDSM.16.M88.4 R12, [R181+0x8000] ;  /* 0x00800000b50c783b */ /* 0x000f220000000200 */
[----:B--2---:R-:W-:-:S05]  /*f830*/  IMAD.IADD R0, R143, 0x1, -R251 ;  /* 0x000000018f007824 */ /* 0x004fca00078e0afb */
[C---:B------:R-:W-:Y:S01]  /*f840*/  ISETP.GT.AND P0, PT, R0.reuse, RZ, PT ;  /* 0x000000ff0000720c */ /* 0x040fe20003f04270 */
[----:B------:R-:W-:Y:S01]  /*f850*/  HMMA.16816.F32 R44, R4, R66, R52 ;  /* 0x00000042042c723c */ /* 0x000fe20000001834 */
[----:B------:R-:W-:Y:S01]  /*f860*/  LDSM.16.M88.4 R64, [R3+0x4800] ;  /* 0x004800000340783b */ /* 0x000fe20000000200 */
[C---:B------:R-:W-:Y:S02]  /*f870*/  ISETP.GT.AND P1, PT, R0.reuse, 0x1, PT ;  /* 0x000000010000780c */ /* 0x040fe40003f24270 */
[----:B------:R-:W-:-:S04]  /*f880*/  ISETP.GT.AND P2, PT, R0, 0x21, PT ;  /* 0x000000210000780c */ /* 0x000fc80003f44270 */
[C---:B------:R-:W-:Y:S08]  /*f890*/  HMMA.16816.F32 R52, R4.reuse, R70, R24 ;  /* 0x000000460434723c */ /* 0x040ff00000001818 */
[----:B------:R-:W-:Y:S01]  /*f8a0*/  HMMA.16816.F32 R24, R4, R78, R20 ;  /* 0x0000004e0418723c */ /* 0x000fe20000001814 */
[----:B------:R-:W-:Y:S07]  /*f8b0*/  LDSM.16.M88.4 R76, [R3+0x4000] ;  /* 0x00400000034c783b */ /* 0x000fee0000000200 */
[C---:B-1----:R-:W-:Y:S08]  /*f8c0*/  HMMA.16816.F32 R20, R16.reuse, R72, R28 ;  /* 0x000000481014723c */ /* 0x042ff0000000181c */
[C---:B------:R-:W-:Y:S01]  /*f8d0*/  HMMA.16816.F32 R28, R16.reuse, R74, R32 ;  /* 0x0000004a101c723c */ /* 0x040fe20000001820 */
[----:B------:R-:W-:Y:S07]  /*f8e0*/  LDSM.16.M88.4 R72, [R3+0x5000] ;  /* 0x005000000348783b */ /* 0x000fee0000000200 */
[----:B------:R-:W-:Y:S01]  /*f8f0*/  HMMA.16816.F32 R32, R16, R80, R36 ;  /* 0x000000501020723c */ /* 0x000fe20000001824 */
[----:B------:R-:W1:Y:S07]  /*f900*/  LDSM.16.M88.4 R36, [R2+0x4800] ;  /* 0x004800000224783b */ /* 0x000e6e0000000200 */
[----:B------:R-:W-:Y:S01]  /*f910*/  HMMA.16816.F32 R48, R4, R68, R48 ;  /* 0x000000440430723c */ /* 0x000fe20000001830 */
[----:B------:R-:W2:Y:S04]  /*f920*/  LDSM.16.M88.4 R68, [R2+0x5800] ;  /* 0x005800000244783b */ /* 0x000ea80000000200 */
[----:B------:R-:W1:Y:S03]  /*f930*/  LDSM.16.M88.4 R4, [R180+0x8000] ;  /* 0x00800000b404783b */ /* 0x000e660000000200 */
[----:B------:R-:W-:Y:S01]  /*f940*/  HMMA.16816.F32 R44, R16, R82, R44 ;  /* 0x00000052102c723c */ /* 0x000fe2000000182c */
[----:B------:R1:W1:Y:S01]  /*f950*/  LDSM.16.M88.4 R80, [R3+0x5800] ;  /* 0x005800000350783b */ /* 0x0002620000000200 */
[----:B------:R-:W-:-:S06]  /*f960*/  DEPBAR.LE SB0, 0x2 ;  /* 0x000080800000791a */ /* 0x000fcc0000000000 */
[C---:B------:R-:W-:Y:S08]  /*f970*/  HMMA.16816.F32 R52, R16.reuse, R90, R52 ;  /* 0x0000005a1034723c */ /* 0x040ff00000001834 */
[C---:B------:R-:W-:Y:S08]  /*f980*/  HMMA.16816.F32 R48, R16.reuse, R88, R48 ;  /* 0x000000581030723c */ /* 0x040ff00000001830 */
[C---:B---3--:R-:W-:Y:S08]  /*f990*/  HMMA.16816.F32 R56, R16.reuse, R40, R56 ;  /* 0x000000281038723c */ /* 0x048ff00000001838 */
[----:B------:R-:W-:Y:S08]  /*f9a0*/  HMMA.16816.F32 R40, R16, R42, R24 ;  /* 0x0000002a1028723c */ /* 0x000ff00000001818 */
[C---:B----4-:R-:W-:Y:S08]  /*f9b0*/  HMMA.16816.F32 R20, R12.reuse, R84, R20 ;  /* 0x000000540c14723c */ /* 0x050ff00000001814 */
[C---:B------:R-:W-:Y:S08]  /*f9c0*/  HMMA.16816.F32 R16, R12.reuse, R86, R28 ;  /* 0x000000560c10723c */ /* 0x040ff0000000181c */
[C---:B-1----:R-:W-:Y:S08]  /*f9d0*/  HMMA.16816.F32 R24, R12.reuse, R36, R32 ;  /* 0x000000240c18723c */ /* 0x042ff00000001820 */
[C---:B------:R-:W-:Y:S08]  /*f9e0*/  HMMA.16816.F32 R28, R12.reuse, R38, R44 ;  /* 0x000000260c1c723c */ /* 0x040ff0000000182c */
[C---:B------:R-:W-:Y:S08]  /*f9f0*/  HMMA.16816.F32 R36, R12.reuse, R60, R48 ;  /* 0x0000003c0c24723c */ /* 0x040ff00000001830 */
[C---:B------:R-:W-:Y:S01]  /*fa00*/  HMMA.16816.F32 R44, R12.reuse, R62, R52 ;  /* 0x0000003e0c2c723c */ /* 0x040fe20000001834 */
[----:B------:R-:W-:Y:S07]  /*fa10*/  BAR.SYNC.DEFER_BLOCKING 0x0 ;  /* 0x0000000000007b1d */ /* 0x000fee0000010000 */
[C---:B--2---:R-:W-:Y:S08]  /*fa20*/  HMMA.16816.F32 R48, R12.reuse, R68, R56 ;  /* 0x000000440c30723c */ /* 0x044ff00000001838 */
[----:B------:R-:W-:Y:S08]  /*fa30*/  HMMA.16816.F32 R40, R12, R70, R40 ;  /* 0x000000460c28723c */ /* 0x000ff00000001828 */
[C---:B------:R-:W-:Y:S01]  /*fa40*/  HMMA.16816.F32 R32, R4.reuse, R76, R20 ;  /* 0x0000004c0420723c */ /* 0x040fe20000001814 */
[----:B------:R-:W-:Y:S04]  /*fa50*/  LDSM.16.MT88.4 R52, [R186+0x800] ;  /* 0x00080000ba34783b */ /* 0x000fe80000004200 */
[----:B------:R-:W-:Y:S03]  /*fa60*/  LDSM.16.MT88.4 R60, [R185+0x2000] ;  /* 0x00200000b93c783b */ /* 0x000fe60000004200 */
[C---:B------:R-:W-:Y:S01]  /*fa70*/  HMMA.16816.F32 R12, R4.reuse, R78, R16 ;  /* 0x0000004e040c723c */ /* 0x040fe20000001810 */
[----:B------:R-:W-:Y:S07]  /*fa80*/  LDSM.16.MT88.4 R68, [R185+0x2800] ;  /* 0x00280000b944783b */ /* 0x000fee0000004200 */
[C---:B------:R-:W-:Y:S08]  /*fa90*/  HMMA.16816.F32 R16, R4.reuse, R64, R24 ;  /* 0x000000400410723c */ /* 0x040ff00000001818 */
[----:B------:R-:W-:Y:S01]  /*faa0*/  HMMA.16816.F32 R20, R4, R66, R28 ;  /* 0x000000420414723c */ /* 0x000fe2000000181c */
[----:B------:R-:W-:-:S06]  /*fab0*/  FSEL R8, R33, -INF , P1 ;  /* 0xff80000021087808 */ /* 0x000fcc0000800000 */
[----:B------:R-:W-:Y:S01]  /*fac0*/  FSEL R28, R34, -INF , P0 ;  /* 0xff800000221c7808 */ /* 0x000fe20000000000 */
[C---:B------:R-:W-:Y:S01]  /*fad0*/  HMMA.16816.F32 R24, R4.reuse, R72, R36 ;  /* 0x000000480418723c */ /* 0x040fe20000001824 */
[----:B------:R-:W-:Y:S02]  /*fae0*/  FSEL R30, R35, -INF , P1 ;  /* 0xff800000231e7808 */ /* 0x000fe40000800000 */
[----:B------:R-:W-:Y:S02]  /*faf0*/  ISETP.GT.AND P1, PT, R0, 0x9, PT ;  /* 0x000000090000780c */ /* 0x000fe40003f24270 */
[----:B------:R-:W-:Y:S02]  /*fb00*/  FMNMX.FTZ R3, R28, R30, !PT ;  /* 0x0000001e1c037209 */ /* 0x000fe40007810000 */
[----:B------:R-:W-:Y:S01]  /*fb10*/  FSEL R31, R15, -INF , P1 ;  /* 0xff8000000f1f7808 */ /* 0x000fe20000800000 */
[C---:B------:R-:W-:Y:S08]  /*fb20*/  HMMA.16816.F32 R36, R4.reuse, R74, R44 ;  /* 0x0000004a0424723c */ /* 0x040ff0000000182c */
[C---:B------:R-:W-:Y:S01]  /*fb30*/  HMMA.16816.F32 R44, R4.reuse, R80, R48 ;  /* 0x00000050042c723c */ /* 0x040fe20000001830 */
[----:B------:R-:W-:Y:S07]  /*fb40*/  LDSM.16.MT88.4 R48, [R186] ;  /* 0x00000000ba30783b */ /* 0x000fee0000004200 */
[----:B------:R-:W-:Y:S01]  /*fb50*/  HMMA.16816.F32 R40, R4, R82, R40 ;  /* 0x000000520428723c */ /* 0x000fe20000001828 */
[----:B------:R-:W-:-:S02]  /*fb60*/  FSEL R90, R25, -INF , P2 ;  /* 0xff800000195a7808 */ /* 0x000fc40001000000 */
[----:B------:R-:W-:-:S04]  /*fb70*/  FSEL R98, R27, -INF , P2 ;  /* 0xff8000001b627808 */ /* 0x000fc80001000000 */
[----:B------:R-:W-:Y:S02]  /*fb80*/  FSEL R5, R32, -INF , P0 ;  /* 0xff80000020057808 */ /* 0x000fe40000000000 */
[----:B------:R-:W-:Y:S02]  /*fb90*/  ISETP.GT.AND P0, PT, R0, 0x8, PT ;  /* 0x000000080000780c */ /* 0x000fe40003f04270 */
[----:B------:R-:W-:Y:S02]  /*fba0*/  FMNMX.FTZ R2, R5, R8, !PT ;  /* 0x0000000805027209 */ /* 0x000fe40007810000 */
[----:B------:R-:W-:Y:S02]  /*fbb0*/  FSEL R12, R12, -INF , P0 ;  /* 0xff8000000c0c7808 */ /* 0x000fe40000000000 */
[----:B------:R-:W-:Y:S02]  /*fbc0*/  FSEL R29, R14, -INF , P0 ;  /* 0xff8000000e1d7808 */ /* 0x000fe40000000000 */
[----:B------:R-:W-:-:S02]  /*fbd0*/  ISETP.GT.AND P0, PT, R0, 0x10, PT ;  /* 0x000000100000780c */ /* 0x000fc40003f04270 */
[----:B------:R-:W-:Y:S02]  /*fbe0*/  FSEL R7, R13, -INF , P1 ;  /* 0xff8000000d077808 */ /* 0x000fe40000800000 */
[----:B------:R-:W-:Y:S02]  /*fbf0*/  FMNMX.FTZ R2, R12, R2, !PT ;  /* 0x000000020c027209 */ /* 0x000fe40007810000 */
        /* <DEDUP_REMOVED lines=8> */
[----:B------:R-:W-:Y:S02]  /*fc80*/  ISETP.GT.AND P1, PT, R0, 0x19, PT ;  /* 0x000000190000780c */ /* 0x000fe40003f24270 */
[----:B------:R-:W-:-:S02]  /*fc90*/  FSEL R16, R20, -INF , P0 ;  /* 0xff80000014107808 */ /* 0x000fc40000000000 */
[----:B------:R-:W-:Y:S02]  /*fca0*/  FMNMX.FTZ R2, R17, R2, !PT ;  /* 0x0000000211027209 */ /* 0x000fe40007810000 */
[----:B------:R-:W-:Y:S02]  /*fcb0*/  FSEL R22, R22, -INF , P0 ;  /* 0xff80000016167808 */ /* 0x000fe40000000000 */
        /* <DEDUP_REMOVED lines=20> */
[----:B------:R-:W-:Y:S01]  /*fe00*/  ISETP.GT.AND P0, PT, R0, 0x31, PT ;  /* 0x000000310000780c */ /* 0x000fe20003f04270 */
[----:B------:R-:W-:Y:S01]  /*fe10*/  LDSM.16.MT88.4 R36, [R185+0x800] ;  /* 0x00080000b924783b */ /* 0x000fe20000004200 */
[----:B------:R-:W-:-:S02]  /*fe20*/  FSEL R87, R44, -INF , P1 ;  /* 0xff8000002c577808 */ /* 0x000fc40000800000 */
[----:B------:R-:W-:Y:S02]  /*fe30*/  FMNMX.FTZ R2, R88, R2, !PT ;  /* 0x0000000258027209 */ /* 0x000fe40007810000 */
[----:B------:R-:W-:Y:S02]  /*fe40*/  FMNMX.FTZ R3, R33, R3, !PT ;  /* 0x0000000321037209 */ /* 0x000fe40007810000 */
[----:B------:R-:W-:Y:S02]  /*fe50*/  FSEL R95, R46, -INF , P1 ;  /* 0xff8000002e5f7808 */ /* 0x000fe40000800000 */
[----:B------:R-:W-:Y:S02]  /*fe60*/  FSEL R86, R45, -INF , P0 ;  /* 0xff8000002d567808 */ /* 0x000fe40000000000 */
[----:B------:R-:W-:Y:S02]  /*fe70*/  ISETP.GT.AND P1, PT, R0, 0x38, PT ;  /* 0x000000380000780c */ /* 0x000fe40003f24270 */
[----:B------:R-:W-:-:S02]  /*fe80*/  FMNMX.FTZ R2, R87, R2, !PT ;  /* 0x0000000257027209 */ /* 0x000fc40007810000 */
[----:B------:R-:W-:Y:S02]  /*fe90*/  FMNMX.FTZ R3, R22, R3, !PT ;  /* 0x0000000316037209 */ /* 0x000fe40007810000 */
[----:B------:R-:W-:Y:S02]  /*fea0*/  FSEL R94, R47, -INF , P0 ;  /* 0xff8000002f5e7808 */ /* 0x000fe40000000000 */
[----:B------:R-:W-:Y:S01]  /*feb0*/  ISETP.GT.AND P0, PT, R0, 0x39, PT ;  /* 0x000000390000780c */ /* 0x000fe20003f04270 */
[----:B------:R-:W-:Y:S01]  /*fec0*/  LDSM.16.MT88.4 R44, [R103] ;  /* 0x00000000672c783b */ /* 0x000fe20000004200 */
[----:B------:R-:W-:Y:S02]  /*fed0*/  FSEL R85, R40, -INF , P1 ;  /* 0xff80000028557808 */ /* 0x000fe40000800000 */
[----:B------:R-:W-:Y:S02]  /*fee0*/  FMNMX.FTZ R0, R86, R2, !PT ;  /* 0x0000000256007209 */ /* 0x000fe40007810000 */
[----:B------:R-:W-:-:S02]  /*fef0*/  FMNMX.FTZ R3, R56, R3, !PT ;  /* 0x0000000338037209 */ /* 0x000fc40007810000 */
[----:B------:R-:W-:Y:S02]  /*ff00*/  FSEL R84, R41, -INF , P0 ;  /* 0xff80000029547808 */ /* 0x000fe40000000000 */
[----:B------:R-:W-:Y:S02]  /*ff10*/  FMNMX.FTZ R0, R85, R0, !PT ;  /* 0x0000000055007209 */ /* 0x000fe40007810000 */
[----:B------:R-:W-:Y:S02]  /*ff20*/  FMNMX.FTZ R2, R97, R3, !PT ;  /* 0x0000000361027209 */ /* 0x000fe40007810000 */
[----:B------:R-:W-:Y:S02]  /*ff30*/  FMNMX.FTZ R0, R84, R0, !PT ;  /* 0x0000000054007209 */ /* 0x000fe40007810000 */
[----:B------:R-:W-:Y:S02]  /*ff40*/  FMNMX.FTZ R2, R98, R2, !PT ;  /* 0x0000000262027209 */ /* 0x000fe40007810000 */
[----:B------:R-:W-:Y:S01]  /*ff50*/  FSEL R93, R42, -INF , P1 ;  /* 0xff8000002a5d7808 */ /* 0x000fe20000800000 */
[----:B------:R-:W1:Y:S01]  /*ff60*/  SHFL.BFLY PT, R3, R0, 0x2, 0x1f ;  /* 0x0c401f0000037f89 */ /* 0x000e6200000e0000 */
[----:B------:R-:W-:-:S02]  /*ff70*/  FMNMX.FTZ R2, R96, R2, !PT ;  /* 0x0000000260027209 */ /* 0x000fc40007810000 */
[----:B------:R-:W-:Y:S02]  /*ff80*/  FSEL R92, R43, -INF , P0 ;  /* 0xff8000002b5c7808 */ /* 0x000fe40000000000 */
[----:B------:R-:W-:-:S04]  /*ff90*/  FMNMX.FTZ R2, R99, R2, !PT ;  /* 0x0000000263027209 */ /* 0x000fc80007810000 */
[----:B------:R-:W-:-:S04]  /*ffa0*/  FMNMX.FTZ R2, R95, R2, !PT ;  /* 0x000000025f027209 */ /* 0x000fc80007810000 */
        /* <DEDUP_REMOVED lines=13> */
[----:B------:R2:W-:Y:S02]  /*10080*/  MUFU.EX2 R67, R0 ;  /* 0x0000000000437308 */ /* 0x0005e40000000800 */
[--C-:B--2---:R-:W-:Y:S01]  /*10090*/  FFMA.FTZ R0, R8, c[0x0][0x2d0], -R2.reuse ;  /* 0x0000b40008007a23 */ /* 0x104fe20000010802 */
[----:B-1----:R-:W-:Y:S01]  /*100a0*/  FMNMX.FTZ R8, R3, R4, !PT ;  /* 0x0000000403087209 */ /* 0x002fe20007810000 */
[----:B------:R-:W-:-:S04]  /*100b0*/  FFMA.FTZ R3, R7, c[0x0][0x2d0], -R2 ;  /* 0x0000b40007037a23 */ /* 0x000fc80000010802 */
[----:B------:R1:W-:Y:S01]  /*100c0*/  MUFU.EX2 R66, R0 ;  /* 0x0000000000427308 */ /* 0x0003e20000000800 */
[----:B------:R-:W-:-:S07]  /*100d0*/  FSETP.NEU.FTZ.AND P0, PT, R8, -INF , PT ;  /* 0xff8000000800780b */ /* 0x000fce0003f1d000 */
[----:B------:R2:W-:Y:S01]  /*100e0*/  MUFU.EX2 R77, R3 ;  /* 0x00000003004d7308 */ /* 0x0005e20000000800 */
[--C-:B-1----:R-:W-:Y:S02]  /*100f0*/  FFMA.FTZ R0, R12, c[0x0][0x2d0], -R2.reuse ;  /* 0x0000b4000c007a23 */ /* 0x102fe40000010802 */
[----:B------:R-:W1:Y:S05]  /*10100*/  LDSM.16.MT88.4 R12, [R185] ;  /* 0x00000000b90c783b */ /* 0x000e6a0000004200 */
[----:B------:R3:W4:Y:S01]  /*10110*/  MUFU.EX2 R74, R0 ;  /* 0x00000000004a7308 */ /* 0x0007220000000800 */
[----:B--2---:R-:W-:Y:S02]  /*10120*/  FFMA.FTZ R3, R6, c[0x0][0x2d0], -R2 ;  /* 0x0000b40006037a23 */ /* 0x004fe40000010802 */
[----:B------:R-:W2:Y:S05]  /*10130*/  LDSM.16.MT88.4 R4, [R246] ;  /* 0x00000000f604783b */ /* 0x000eaa0000004200 */
[----:B------:R4:W-:Y:S01]  /*10140*/  MUFU.EX2 R78, R3 ;  /* 0x00000003004e7308 */ /* 0x0009e20000000800 */
[----:B---3--:R-:W-:Y:S01]  /*10150*/  FMUL.FTZ R0, R8, c[0x0][0x2d0] ;  /* 0x0000b40008007a20 */ /* 0x008fe20000410000 */
[----:B----4-:R-:W-:-:S04]  /*10160*/  F2FP.PACK_AB R18, R77, R74 ;  /* 0x0000004a4d12723e */ /* 0x010fc800000000ff */
[----:B------:R-:W-:-:S05]  /*10170*/  FSEL R0, R0, RZ, P0 ;  /* 0x000000ff00007208 */ /* 0x000fca0000000000 */
[----:B------:R-:W-:-:S04]  /*10180*/  FFMA.FTZ R3, R28, c[0x0][0x2d0], -R0 ;  /* 0x0000b4001c037a23 */ /* 0x000fc80000010800 */
[----:B------:R3:W-:Y:S02]  /*10190*/  MUFU.EX2 R65, R3 ;  /* 0x0000000300417308 */ /* 0x0007e40000000800 */
[----:B---3--:R-:W-:-:S06]  /*101a0*/  FFMA.FTZ R3, R30, c[0x0][0x2d0], -R0 ;  /* 0x0000b4001e037a23 */ /* 0x008fcc0000010800 */
[----:B------:R3:W4:Y:S02]  /*101b0*/  MUFU.EX2 R64, R3 ;  /* 0x0000000300407308 */ /* 0x0007240000000800 */
[----:B---3--:R-:W-:-:S06]  /*101c0*/  FFMA.FTZ R3, R29, c[0x0][0x2d0], -R0 ;  /* 0x0000b4001d037a23 */ /* 0x008fcc0000010800 */
[----:B------:R3:W-:Y:S02]  /*101d0*/  MUFU.EX2 R73, R3 ;  /* 0x0000000300497308 */ /* 0x0007e40000000800 */
[----:B---3--:R-:W-:-:S06]  /*101e0*/  FFMA.FTZ R3, R31, c[0x0][0x2d0], -R0 ;  /* 0x0000b4001f037a23 */ /* 0x008fcc0000010800 */
[----:B------:R3:W1:Y:S02]  /*101f0*/  MUFU.EX2 R75, R3 ;  /* 0x00000003004b7308 */ /* 0x0006640000000800 */
[----:B---3--:R-:W-:Y:S01]  /*10200*/  FFMA.FTZ R3, R17, c[0x0][0x2d0], -R2 ;  /* 0x0000b40011037a23 */ /* 0x008fe20000010802 */
[----:B----4-:R-:W-:Y:S02]  /*10210*/  F2FP.PACK_AB R17, R64, R65 ;  /* 0x000000414011723e */ /* 0x010fe400000000ff */
[----:B-1----:R-:W-:-:S03]  /*10220*/  F2FP.PACK_AB R19, R75, R73 ;  /* 0x000000494b13723e */ /* 0x002fc600000000ff */
[----:B------:R1:W3:Y:S02]  /*10230*/  MUFU.EX2 R79, R3 ;  /* 0x00000003004f7308 */ /* 0x0002e40000000800 */
[----:B-1----:R-:W-:Y:S01]  /*10240*/  FFMA.FTZ R3, R16, c[0x0][0x2d0], -R2 ;  /* 0x0000b40010037a23 */ /* 0x002fe20000010802 */
[----:B------:R-:W-:-:S05]  /*10250*/  F2FP.PACK_AB R16, R66, R67 ;  /* 0x000000434210723e */ /* 0x000fca00000000ff */
[----:B------:R1:W-:Y:S02]  /*10260*/  MUFU.EX2 R82, R3 ;  /* 0x0000000300527308 */ /* 0x0003e40000000800 */
[C---:B------:R-:W-:Y:S07]  /*10270*/  HMMA.16816.F32 R40, R16.reuse, R12, RZ ;  /* 0x0000000c1028723c */ /* 0x040fee00000018ff */
[----:B---3--:R-:W-:Y:S01]  /*10280*/  F2FP.PACK_AB R12, R79, R78 ;  /* 0x0000004e4f0c723e */ /* 0x008fe200000000ff */
[----:B--2---:R-:W-:Y:S01]  /*10290*/  HMMA.16816.F32 R24, R16, R4, RZ ;  /* 0x000000041018723c */ /* 0x004fe200000018ff */
[----:B-1----:R-:W-:-:S04]  /*102a0*/  FFMA.FTZ R3, R21, c[0x0][0x2d0], -R2 ;  /* 0x0000b40015037a23 */ /* 0x002fc80000010802 */
[----:B------:R1:W2:Y:S03]  /*102b0*/  MUFU.EX2 R83, R3 ;  /* 0x0000000300537308 */ /* 0x0002a60000000800 */
[----:B------:R-:W-:Y:S01]  /*102c0*/  HMMA.16816.F32 R28, R16, R14, RZ ;  /* 0x0000000e101c723c */ /* 0x000fe200000018ff */
[----:B-1----:R-:W-:-:S06]  /*102d0*/  FFMA.FTZ R3, R32, c[0x0][0x2d0], -R0 ;  /* 0x0000b40020037a23 */ /* 0x002fcc0000010800 */
[----:B--2---:R-:W-:Y:S01]  /*102e0*/  F2FP.PACK_AB R14, R83, R82 ;  /* 0x00000052530e723e */ /* 0x004fe200000000ff */
[----:B------:R1:W-:Y:S02]  /*102f0*/  MUFU.EX2 R72, R3 ;  /* 0x0000000300487308 */ /* 0x0003e40000000800 */
[--C-:B-1----:R-:W-:Y:S02]  /*10300*/  FFMA.FTZ R3, R33, c[0x0][0x2d0], -R0.reuse ;  /* 0x0000b40021037a23 */ /* 0x102fe40000010800 */
[----:B------:R-:W1:Y:S04]  /*10310*/  LDSM.16.MT88.4 R32, [R246+0x800] ;  /* 0x00080000f620783b */ /* 0x000e680000004200 */
[----:B------:R2:W3:Y:S02]  /*10320*/  MUFU.EX2 R76, R3 ;  /* 0x00000003004c7308 */ /* 0x0004e40000000800 */
[--C-:B--2---:R-:W-:Y:S01]  /*10330*/  FFMA.FTZ R3, R22, c[0x0][0x2d0], -R0.reuse ;  /* 0x0000b40016037a23 */ /* 0x104fe20000010800 */
[----:B---3--:R-:W-:Y:S01]  /*10340*/  F2FP.PACK_AB R13, R76, R72 ;  /* 0x000000484c0d723e */ /* 0x008fe200000000ff */
[C---:B------:R-:W-:Y:S04]  /*10350*/  HMMA.16816.F32 R20, R16.reuse, R6, RZ ;  /* 0x000000061014723c */ /* 0x040fe800000018ff */
[----:B------:R2:W-:Y:S04]  /*10360*/  MUFU.EX2 R81, R3 ;  /* 0x0000000300517308 */ /* 0x0005e80000000800 */
[----:B------:R-:W-:Y:S01]  /*10370*/  HMMA.16816.F32 R4, R16, R48, RZ ;  /* 0x000000301004723c */ /* 0x000fe200000018ff */
[----:B--2---:R-:W-:-:S02]  /*10380*/  FFMA.FTZ R3, R56, c[0x0][0x2d0], -R0 ;  /* 0x0000b40038037a23 */ /* 0x004fc40000010800 */
[----:B------:R-:W2:Y:S02]  /*10390*/  LDSM.16.MT88.4 R56, [R247+0x800] ;  /* 0x00080000f738783b */ /* 0x000ea40000004200 */
[----:B------:R-:W3:Y:S02]  /*103a0*/  MUFU.EX2 R80, R3 ;  /* 0x0000000300507308 */ /* 0x000ee40000000800 */
[----:B---3--:R-:W-:Y:S01]  /*103b0*/  F2FP.PACK_AB R15, R80, R81 ;  /* 0x00000051500f723e */ /* 0x008fe200000000ff */
[----:B------:R-:W-:-:S04]  /*103c0*/  FADD.FTZ R3, R67, R66 ;  /* 0x0000004243037221 */ /* 0x000fc80000010000 */
[----:B------:R-:W-:Y:S02]  /*103d0*/  FADD.FTZ R3, R74, R3 ;  /* 0x000000034a037221 */ /* 0x000fe40000010000 */
[C---:B------:R-:W-:Y:S01]  /*103e0*/  HMMA.16816.F32 R140, R12.reuse, R36, R40 ;  /* 0x000000240c8c723c */ /* 0x040fe20000001828 */
[----:B------:R-:W3:Y:S07]  /*103f0*/  LDSM.16.MT88.4 R40, [R246+0x2000] ;  /* 0x00200000f628783b */ /* 0x000eee0000004200 */
[C---:B-1----:R-:W-:Y:S08]  /*10400*/  HMMA.16816.F32 R228, R12.reuse, R32, R24 ;  /* 0x000000200ce4723c */ /* 0x042ff00000001818 */
[----:B------:R-:W-:Y:S01]  /*10410*/  HMMA.16816.F32 R124, R12, R34, R20 ;  /* 0x000000220c7c723c */ /* 0x000fe20000001814 */
[----:B------:R-:W-:Y:S07]  /*10420*/  LDSM.16.MT88.4 R32, [R246+0x2800] ;  /* 0x00280000f620783b */ /* 0x000fee0000004200 */
[C---:B------:R-:W-:Y:S08]  /*10430*/  HMMA.16816.F32 R24, R16.reuse, R44, RZ ;  /* 0x0000002c1018723c */ /* 0x040ff000000018ff */
[----:B------:R-:W-:Y:S01]  /*10440*/  HMMA.16816.F32 R20, R16, R46, RZ ;  /* 0x0000002e1014723c */ /* 0x000fe200000018ff */
[----:B------:R-:W1:Y:S07]  /*10450*/  LDSM.16.MT88.4 R44, [R186+0x2000] ;  /* 0x00200000ba2c783b */ /* 0x000e6e0000004200 */
[----:B------:R-:W-:Y:S08]  /*10460*/  HMMA.16816.F32 R224, R12, R52, R4 ;  /* 0x000000340ce0723c */ /* 0x000ff00000001804 */
[----:B------:R-:W-:Y:S08]  /*10470*/  HMMA.16816.F32 R4, R16, R60, RZ ;  /* 0x0000003c1004723c */ /* 0x000ff000000018ff */
[C---:B------:R-:W-:Y:S01]  /*10480*/  HMMA.16816.F32 R132, R12.reuse, R38, R28 ;  /* 0x000000260c84723c */ /* 0x040fe2000000181c */
[----:B------:R-:W4:Y:S07]  /*10490*/  LDSM.16.MT88.4 R36, [R186+0x2800] ;  /* 0x00280000ba24783b */ /* 0x000f2e0000004200 */
[C---:B--2---:R-:W-:Y:S08]  /*104a0*/  HMMA.16816.F32 R172, R12.reuse, R56, R24 ;  /* 0x000000380cac723c */ /* 0x044ff00000001818 */
[----:B------:R-:W-:Y:S08]  /*104b0*/  HMMA.16816.F32 R164, R12, R58, R20 ;  /* 0x0000003a0ca4723c */ /* 0x000ff00000001814 */
[C---:B---3--:R-:W-:Y:S08]  /*104c0*/  HMMA.16816.F32 R24, R16.reuse, R40, RZ ;  /* 0x000000281018723c */ /* 0x048ff000000018ff */
[----:B------:R-:W-:Y:S01]  /*104d0*/  HMMA.16816.F32 R20, R16, R42, RZ ;  /* 0x0000002a1014723c */ /* 0x000fe200000018ff */
[----:B------:R-:W2:Y:S07]  /*104e0*/  LDSM.16.MT88.4 R40, [R247+0x2000] ;  /* 0x00200000f728783b */ /* 0x000eae0000004200 */
[----:B------:R-:W-:Y:S08]  /*104f0*/  HMMA.16816.F32 R168, R12, R68, R4 ;  /* 0x000000440ca8723c */ /* 0x000ff00000001804 */
[C---:B-1----:R-:W-:Y:S08]  /*10500*/  HMMA.16816.F32 R4, R16.reuse, R44, RZ ;  /* 0x0000002c1004723c */ /* 0x042ff000000018ff */
[----:B------:R-:W-:Y:S08]  /*10510*/  HMMA.16816.F32 R28, R16, R50, RZ ;  /* 0x00000032101c723c */ /* 0x000ff000000018ff */
[C---:B------:R-:W-:Y:S01]  /*10520*/  HMMA.16816.F32 R56, R12.reuse, R32, R24 ;  /* 0x000000200c38723c */ /* 0x040fe20000001818 */
[----:B------:R-:W1:Y:S06]  /*10530*/  LDSM.16.MT88.4 R24, [R247+0x2800] ;  /* 0x00280000f718783b */ /* 0x000e6c0000004200 */
[--C-:B------:R-:W-:Y:S01]  /*10540*/  FFMA.FTZ R32, R89, c[0x0][0x2d0], -R2.reuse ;  /* 0x0000b40059207a23 */ /* 0x100fe20000010802 */
[----:B----4-:R-:W-:Y:S01]  /*10550*/  HMMA.16816.F32 R160, R12, R36, R4 ;  /* 0x000000240ca0723c */ /* 0x010fe20000001804 */
[----:B------:R-:W-:-:S06]  /*10560*/  FFMA.FTZ R33, R88, c[0x0][0x2d0], -R2 ;  /* 0x0000b40058217a23 */ /* 0x000fcc0000010802 */
[--C-:B------:R-:W-:Y:S01]  /*10570*/  FFMA.FTZ R37, R95, c[0x0][0x2d0], -R0.reuse ;  /* 0x0000b4005f257a23 */ /* 0x100fe20000010800 */
[----:B------:R-:W-:Y:S01]  /*10580*/  HMMA.16816.F32 R116, R12, R54, R28 ;  /* 0x000000360c74723c */ /* 0x000fe2000000181c */
[----:B------:R-:W-:-:S07]  /*10590*/  FFMA.FTZ R36, R94, c[0x0][0x2d0], -R0 ;  /* 0x0000b4005e247a23 */ /* 0x000fce0000010800 */
[C---:B--2---:R-:W-:Y:S07]  /*105a0*/  HMMA.16816.F32 R4, R16.reuse, R40, RZ ;  /* 0x000000281004723c */ /* 0x044fee00000018ff */
[--C-:B------:R-:W-:Y:S01]  /*105b0*/  FFMA.FTZ R40, R87, c[0x0][0x2d0], -R2.reuse ;  /* 0x0000b40057287a23 */ /* 0x100fe20000010802 */
[----:B------:R-:W-:Y:S01]  /*105c0*/  HMMA.16816.F32 R28, R16, R62, RZ ;  /* 0x0000003e101c723c */ /* 0x000fe200000018ff */
[----:B------:R-:W-:-:S07]  /*105d0*/  FFMA.FTZ R41, R86, c[0x0][0x2d0], -R2 ;  /* 0x0000b40056297a23 */ /* 0x000fce0000010802 */
[C---:B------:R-:W-:Y:S07]  /*105e0*/  HMMA.16816.F32 R60, R12.reuse, R34, R20 ;  /* 0x000000220c3c723c */ /* 0x040fee0000001814 */
[--C-:B------:R-:W-:Y:S01]  /*105f0*/  FFMA.FTZ R35, R96, c[0x0][0x2d0], -R0.reuse ;  /* 0x0000b40060237a23 */ /* 0x100fe20000010800 */
[----:B-1----:R-:W-:Y:S01]  /*10600*/  HMMA.16816.F32 R156, R12, R24, R4 ;  /* 0x000000180c9c723c */ /* 0x002fe20000001804 */
        /* <DEDUP_REMOVED lines=49> */
[----:B------:R-:W4:Y:S01]  /*10920*/  MUFU.EX2 R6, R6 ;  /* 0x0000000600067308 */ /* 0x000f220000000800 */
[----:B------:R-:W-:-:S04]  /*10930*/  FADD.FTZ R4, R83, R4 ;  /* 0x0000000453047221 */ /* 0x000fc80000010000 */
[----:B-1----:R-:W-:-:S03]  /*10940*/  FADD.FTZ R4, R3, R4 ;  /* 0x0000000403047221 */ /* 0x002fc60000010000 */
[----:B------:R-:W1:Y:S01]  /*10950*/  MUFU.EX2 R5, R5 ;  /* 0x0000000500057308 */ /* 0x000e620000000800 */
[C---:B---3--:R-:W-:Y:S01]  /*10960*/  FADD.FTZ R21, R2.reuse, R4 ;  /* 0x0000000402157221 */ /* 0x048fe20000010000 */
[----:B------:R-:W-:-:S03]  /*10970*/  F2FP.PACK_AB R4, R2, R3 ;  /* 0x000000030204723e */ /* 0x000fc600000000ff */
[----:B----4-:R-:W-:Y:S02]  /*10980*/  FADD.FTZ R2, R20, R21 ;  /* 0x0000001514027221 */ /* 0x010fe40000010000 */
[----:B------:R-:W-:Y:S01]  /*10990*/  FADD.FTZ R0, R6, R22 ;  /* 0x0000001606007221 */ /* 0x000fe20000010000 */
        /* <DEDUP_REMOVED lines=31> */
[----:B------:R2:W3:Y:S01]  /*10b90*/  LDSM.16.MT88.4 R20, [R103+0x4000] ;  /* 0x004000006714783b */ /* 0x0004e20000004200 */
[----:B-1----:R-:W-:-:S04]  /*10ba0*/  FADD.FTZ R3, R2, R3 ;  /* 0x0000000302037221 */ /* 0x002fc80000010000 */
[C---:B------:R-:W-:Y:S01]  /*10bb0*/  FADD.FTZ R199, R0.reuse, R3 ;  /* 0x0000000300c77221 */ /* 0x040fe20000010000 */
[----:B--2---:R-:W-:Y:S02]  /*10bc0*/  F2FP.PACK_AB R103, R0, R2 ;  /* 0x000000020067723e */ /* 0x004fe400000000ff */
[----:B------:R-:W-:-:S04]  /*10bd0*/  IADD3 R0, R106, -0x3, RZ ;  /* 0xfffffffd6a007810 */ /* 0x000fc80007ffe0ff */
[----:B------:R-:W-:Y:S01]  /*10be0*/  ISETP.GE.AND P0, PT, R0, R208, PT ;  /* 0x000000d00000720c */ /* 0x000fe20003f06270 */
[C---:B---3--:R-:W-:Y:S08]  /*10bf0*/  HMMA.16816.F32 R24, R16.reuse, R20, RZ ;  /* 0x000000141018723c */ /* 0x048ff000000018ff */
        /* <DEDUP_REMOVED lines=97> */
[C---:B------:R-:W-:Y:S01]  /*11210*/  SHF.L.U64.HI R16, R203.reuse, 0x1, R213 ;  /* 0x00000001cb107819 */ /* 0x040fe200000102d5 */
        /* <DEDUP_REMOVED lines=19> */
.L_x_4978:
        /* <DEDUP_REMOVED lines=21> */
.L_x_4979:
        /* <DEDUP_REMOVED lines=21> */
.L_x_4886:
[----:B------:R-:W-:Y:S05]  /*115f0*/  BSYNC B0 ;  /* 0x0000000000007941 */ /* 0x000fea0003800000 */
.L_x_4885:
        /* <DEDUP_REMOVED lines=9> */
.L_x_4899:
        /* <DEDUP_REMOVED lines=20> */
[----:B-1----:R-:W-:Y:S01]  /*117d0*/  SHF.R.S32.HI R2, RZ, 0x1f, R191 ;  /* 0x0000001fff027819 */ /* 0x002fe200000114bf */
        /* <DEDUP_REMOVED lines=19> */
.L_x_4980:
        /* <DEDUP_REMOVED lines=22> */
.L_x_4981:
        /* <DEDUP_REMOVED lines=21> */
.L_x_4891:
[----:B------:R-:W-:Y:S05]  /*11bc0*/  BSYNC B0 ;  /* 0x0000000000007941 */ /* 0x000fea0003800000 */
.L_x_4890:
        /* <DEDUP_REMOVED lines=42> */
[----:B------:R-:W1:Y:S07]  /*11e70*/  LDSM.16.M88.4 R152, [R150+0x800] ;  /* 0x000800009698783b */ /* 0x000e6e0000000200 */
        /* <DEDUP_REMOVED lines=25> */
[----:B------:R-:W3:Y:S07]  /*12010*/  LDSM.16.M88.4 R160, [R9+0x2800] ;  /* 0x0028000009a0783b */ /* 0x000eee0000000200 */
        /* <DEDUP_REMOVED lines=62> */
[C---:B------:R-:W-:Y:S08]  /*12400*/  HMMA.16816.F32 R32, R152.reuse, R168, R32 ;  /* 0x000000a89820723c */ /* 0x040ff00000001820 */
[----:B------:R-:W-:Y:S01]  /*12410*/  HMMA.16816.F32 R36, R152, R170, R36 ;  /* 0x000000aa9824723c */ /* 0x000fe20000001824 */
[----:B------:R-:W4:Y:S07]  /*12420*/  LDSM.16.M88.4 R152, [R3+0x5000] ;  /* 0x005000000398783b */ /* 0x000f2e0000000200 */
[----:B------:R-:W-:Y:S01]  /*12430*/  LDSM.16.M88.4 R168, [R150+0x4000] ;  /* 0x0040000096a8783b */ /* 0x000fe20000000200 */
[C---:B-1----:R-:W-:Y:S08]  /*12440*/  HMMA.16816.F32 R4, R156.reuse, R164, R4 ;  /* 0x000000a49c04723c */ /* 0x042ff00000001804 */
[C---:B------:R-:W-:Y:S01]  /*12450*/  HMMA.16816.F32 R12, R156.reuse, R166, R12 ;  /* 0x000000a69c0c723c */ /* 0x040fe2000000180c */
[----:B------:R-:W1:Y:S07]  /*12460*/  LDSM.16.M88.4 R164, [R3+0x5800] ;  /* 0x0058000003a4783b */ /* 0x000e6e0000000200 */
        /* <DEDUP_REMOVED lines=8> */
[----:B------:R-:W1:Y:S07]  /*124f0*/  LDSM.16.M88.4 R156, [R2+0x5000] ;  /* 0x00500000029c783b */ /* 0x000e6e0000000200 */
[C---:B---3--:R-:W-:Y:S01]  /*12500*/  HMMA.16816.F32 R4, R160.reuse, R168, R4 ;  /* 0x000000a8a004723c */ /* 0x048fe20000001804 */
[----:B------:R3:W5:Y:S07]  /*12510*/  LDSM.16.M88.4 R164, [R2+0x5800] ;  /* 0x0058000002a4783b */ /* 0x00076e0000000200 */
[C---:B------:R-:W-:Y:S08]  /*12520*/  HMMA.16816.F32 R12, R160.reuse, R170, R12 ;  /* 0x000000aaa00c723c */ /* 0x040ff0000000180c */
[C---:B----4-:R-:W-:Y:S08]  /*12530*/  HMMA.16816.F32 R16, R160.reuse, R152, R16 ;  /* 0x00000098a010723c */ /* 0x050ff00000001810 */
[----:B------:R-:W-:Y:S01]  /*12540*/  FMNMX.FTZ R3, R4, R0, !PT ;  /* 0x0000000004037209 */ /* 0x000fe20007810000 */
[C---:B------:R-:W-:Y:S03]  /*12550*/  HMMA.16816.F32 R20, R160.reuse, R154, R20 ;  /* 0x0000009aa014723c */ /* 0x040fe60000001814 */
[----:B---3--:R-:W-:Y:S02]  /*12560*/  FMNMX.FTZ R2, R6, R106, !PT ;  /* 0x0000006a06027209 */ /* 0x008fe40007810000 */
        /* <DEDUP_REMOVED lines=10> */
[C---:B-----5:R-:W-:Y:S04]  /*12610*/  HMMA.16816.F32 R32, R160.reuse, R164, R32 ;  /* 0x000000a4a020723c */ /* 0x060fe80000001820 */
[----:B------:R-:W-:Y:S02]  /*12620*/  FMNMX.FTZ R3, R17, R3, !PT ;  /* 0x0000000311037209 */ /* 0x000fe40007810000 */
[----:B------:R-:W-:Y:S02]  /*12630*/  FMNMX.FTZ R2, R19, R2, !PT ;  /* 0x0000000213027209 */ /* 0x000fe40007810000 */
[----:B------:R-:W-:Y:S01]  /*12640*/  FMNMX.FTZ R3, R20, R3, !PT ;  /* 0x0000000314037209 */ /* 0x000fe20007810000 */
[----:B------:R-:W-:Y:S03]  /*12650*/  HMMA.16816.F32 R36, R160, R166, R36 ;  /* 0x000000a6a024723c */ /* 0x000fe60000001824 */
[----:B------:R-:W-:Y:S02]  /*12660*/  FMNMX.FTZ R2, R22, R2, !PT ;  /* 0x0000000216027209 */ /* 0x000fe40007810000 */
[----:B--2---:R-:W-:Y:S02]  /*12670*/  FMNMX.FTZ R8, R21, R3, !PT ;  /* 0x0000000315087209 */ /* 0x004fe40007810000 */
        /* <DEDUP_REMOVED lines=21> */
.L_x_4982:
        /* <DEDUP_REMOVED lines=10> */
[--C-:B-1----:R-:W-:Y:S02]  /*12870*/  FFMA.FTZ R8, R16, c[0x0][0x2d0], -R3.reuse ;  /* 0x0000b40010087a23 */ /* 0x102fe40000010803 */
        /* <DEDUP_REMOVED lines=15> */
[----:B------:R-:W-:Y:S02]  /*12970*/  FFMA.FTZ R194, R33, c[0x0][0x2d0], -R3 ;  /* 0x0000b40021c27a23 */ /* 0x000fe40000010803 */
[----:B------:R-:W3:Y:S01]  /*12980*/  MUFU.EX2 R3, R5 ;  /* 0x0000000500037308 */ /* 0x000ee20000000800 */
[C---:B-1----:R-:W-:Y:S02]  /*12990*/  FMUL.FTZ R36, R2.reuse, R112 ;  /* 0x0000007002247220 */ /* 0x042fe40000410000 */
        /* <DEDUP_REMOVED lines=13> */
[C---:B---3--:R-:W-:Y:S01]  /*12a70*/  F2FP.PACK_AB R152, R3.reuse, R16 ;  /* 0x000000100398723e */ /* 0x048fe200000000ff */
[----:B------:R-:W-:Y:S02]  /*12a80*/  FADD.FTZ R4, R3, R0 ;  /* 0x0000000003047221 */ /* 0x000fe40000010000 */
[----:B------:R-:W2:Y:S01]  /*12a90*/  SHFL.BFLY PT, R0, R149, 0x2, 0x1f ;  /* 0x0c401f0095007f89 */ /* 0x000ea200000e0000 */
[C---:B------:R-:W-:Y:S02]  /*12aa0*/  FMUL.FTZ R40, R2.reuse, R40 ;  /* 0x0000002802287220 */ /* 0x040fe40000410000 */
[----:B------:R-:W3:Y:S01]  /*12ab0*/  MUFU.EX2 R16, R150 ;  /* 0x0000009600107308 */ /* 0x000ee20000000800 */
[C---:B------:R-:W-:Y:S02]  /*12ac0*/  FMUL.FTZ R41, R2.reuse, R41 ;  /* 0x0000002902297220 */ /* 0x040fe40000410000 */
[C---:B------:R-:W-:Y:S02]  /*12ad0*/  FMUL.FTZ R44, R2.reuse, R44 ;  /* 0x0000002c022c7220 */ /* 0x040fe40000410000 */
[C---:B-1----:R-:W-:Y:S02]  /*12ae0*/  FMUL.FTZ R13, R2.reuse, R137 ;  /* 0x00000089020d7220 */ /* 0x042fe40000410000 */
        /* <DEDUP_REMOVED lines=9> */
[----:B--2---:R-:W-:Y:S01]  /*12b80*/  FMNMX.FTZ R0, R149, R0, !PT ;  /* 0x0000000095007209 */ /* 0x004fe20007810000 */
[C---:B------:R-:W-:Y:S01]  /*12b90*/  FMUL.FTZ R60, R2.reuse, R60 ;  /* 0x0000003c023c7220 */ /* 0x040fe20000410000 */
[----:B---3--:R-:W-:Y:S01]  /*12ba0*/  F2FP.PACK_AB R154, R5, R16 ;  /* 0x00000010059a723e */ /* 0x008fe200000000ff */
[C---:B------:R-:W-:Y:S02]  /*12bb0*/  FMUL.FTZ R61, R2.reuse, R61 ;  /* 0x0000003d023d7220 */ /* 0x040fe40000410000 */
[----:B------:R-:W1:Y:S01]  /*12bc0*/  SHFL.BFLY PT, R3, R0, 0x1, 0x1f ;  /* 0x0c201f0000037f89 */ /* 0x000e6200000e0000 */
        /* <DEDUP_REMOVED lines=19> */
[----:B------:R-:W-:Y:S01]  /*12d00*/  FADD.FTZ R0, -R8, R106 ;  /* 0x0000006a08007221 */ /* 0x000fe20000010100 */
[----:B------:R-:W-:Y:S01]  /*12d10*/  IADD3 R106, R186, R151, RZ ;  /* 0x00000097ba6a7210 */ /* 0x000fe20007ffe0ff */
        /* <DEDUP_REMOVED lines=20> */
[----:B------:R-:W-:Y:S02]  /*12e60*/  FFMA.FTZ R7, R7, c[0x0][0x2d0], -R3 ;  /* 0x0000b40007077a23 */ /* 0x000fe40000010803 */
[----:B------:R-:W-:Y:S01]  /*12e70*/  FADD.FTZ R3, R16, R4 ;  /* 0x0000000410037221 */ /* 0x000fe20000010000 */
        /* <DEDUP_REMOVED lines=12> */
[----:B------:R-:W4:Y:S01]  /*12f40*/  MUFU.EX2 R7, R7 ;  /* 0x0000000700077308 */ /* 0x000f220000000800 */
[----:B------:R-:W-:Y:S01]  /*12f50*/  FMUL.FTZ R5, R2, R141 ;  /* 0x0000008d02057220 */ /* 0x000fe20000410000 */
[----:B------:R-:W-:Y:S01]  /*12f60*/  IADD3 R2, R185, R151, RZ ;  /* 0x00000097b9027210 */ /* 0x000fe20007ffe0ff */
[----:B------:R-:W-:Y:S02]  /*12f70*/  FADD.FTZ R3, R150, R3 ;  /* 0x0000000396037221 */ /* 0x000fe40000010000 */
[C---:B-1----:R-:W-:Y:S02]  /*12f80*/  FMUL.FTZ R38, R0.reuse, R114 ;  /* 0x0000007200267220 */ /* 0x042fe40000410000 */
[----:B------:R-:W1:Y:S01]  /*12f90*/  LDSM.16.MT88.4 R156, [R2] ;  /* 0x00000000029c783b */ /* 0x000e620000004200 */
[----:B------:R-:W-:Y:S01]  /*12fa0*/  FADD.FTZ R117, R149, R3 ;  /* 0x0000000395757221 */ /* 0x000fe20000010000 */
[----:B------:R-:W-:Y:S01]  /*12fb0*/  IADD3 R3, R183, R2, RZ ;  /* 0x00000002b7037210 */ /* 0x000fe20007ffe0ff */
[C---:B------:R-:W-:Y:S01]  /*12fc0*/  FMUL.FTZ R39, R0.reuse, R115 ;  /* 0x0000007300277220 */ /* 0x040fe20000410000 */
[----:B------:R-:W-:Y:S01]  /*12fd0*/  MUFU.EX2 R132, R162 ;  /* 0x000000a200847308 */ /* 0x000fe20000000800 */
[----:B--2---:R-:W-:Y:S01]  /*12fe0*/  FFMA.FTZ R6, R0, R199, R18 ;  /* 0x000000c700067223 */ /* 0x004fe20000010012 */
[----:B---3--:R-:W-:Y:S02]  /*12ff0*/  F2FP.PACK_AB R155, R136, R133 ;  /* 0x00000085889b723e */ /* 0x008fe400000000ff */
[----:B------:R-:W2:Y:S01]  /*13000*/  LDSM.16.MT88.4 R112, [R3] ;  /* 0x000000000370783b */ /* 0x000ea20000004200 */
[C---:B------:R-:W-:Y:S02]  /*13010*/  FMUL.FTZ R14, R0.reuse, R138 ;  /* 0x0000008a000e7220 */ /* 0x040fe40000410000 */
[C---:B------:R-:W-:Y:S02]  /*13020*/  FMUL.FTZ R15, R0.reuse, R139 ;  /* 0x0000008b000f7220 */ /* 0x040fe40000410000 */
[C---:B------:R-:W-:Y:S01]  /*13030*/  FMUL.FTZ R19, R0.reuse, R135 ;  /* 0x0000008700137220 */ /* 0x040fe20000410000 */
[----:B------:R-:W-:Y:S01]  /*13040*/  MUFU.EX2 R151, R193 ;  /* 0x000000c100977308 */ /* 0x000fe20000000800 */
[C---:B------:R-:W-:Y:S02]  /*13050*/  FMUL.FTZ R22, R0.reuse, R130 ;  /* 0x0000008200167220 */ /* 0x040fe40000410000 */
[C---:B----4-:R-:W-:Y:S01]  /*13060*/  FADD.FTZ R129, R7.reuse, R6 ;  /* 0x0000000607817221 */ /* 0x050fe20000010000 */
[----:B------:R-:W-:Y:S01]  /*13070*/  F2FP.PACK_AB R153, R7, R18 ;  /* 0x000000120799723e */ /* 0x000fe200000000ff */
[C---:B------:R-:W-:Y:S02]  /*13080*/  FMUL.FTZ R6, R0.reuse, R142 ;  /* 0x0000008e00067220 */ /* 0x040fe40000410000 */
[C---:B------:R-:W-:Y:S02]  /*13090*/  FMUL.FTZ R7, R0.reuse, R143 ;  /* 0x0000008f00077220 */ /* 0x040fe40000410000 */
[C---:B------:R-:W-:Y:S01]  /*130a0*/  FMUL.FTZ R31, R0.reuse, R123 ;  /* 0x0000007b001f7220 */ /* 0x040fe20000410000 */
[----:B------:R-:W-:Y:S01]  /*130b0*/  MUFU.EX2 R130, R161 ;  /* 0x000000a100827308 */ /* 0x000fe20000000800 */
[----:B------:R-:W-:Y:S02]  /*130c0*/  FADD.FTZ R129, R133, R129 ;  /* 0x0000008185817221 */ /* 0x000fe40000010000 */
[C---:B------:R-:W-:Y:S02]  /*130d0*/  FMUL.FTZ R18, R0.reuse, R134 ;  /* 0x0000008600127220 */ /* 0x040fe40000410000 */
[C---:B------:R-:W-:Y:S02]  /*130e0*/  FMUL.FTZ R23, R0.reuse, R131 ;  /* 0x0000008300177220 */ /* 0x040fe40000410000 */
[C---:B------:R-:W-:Y:S02]  /*130f0*/  FMUL.FTZ R26, R0.reuse, R126 ;  /* 0x0000007e001a7220 */ /* 0x040fe40000410000 */
[C---:B------:R-:W-:Y:S01]  /*13100*/  FMUL.FTZ R27, R0.reuse, R127 ;  /* 0x0000007f001b7220 */ /* 0x040fe20000410000 */
[----:B------:R-:W-:Y:S01]  /*13110*/  MUFU.EX2 R131, R160 ;  /* 0x000000a000837308 */ /* 0x000fe20000000800 */
[C---:B------:R-:W-:Y:S02]  /*13120*/  FMUL.FTZ R30, R0.reuse, R122 ;  /* 0x0000007a001e7220 */ /* 0x040fe40000410000 */
[C---:B------:R-:W-:Y:S02]  /*13130*/  FMUL.FTZ R34, R0.reuse, R118 ;  /* 0x0000007600227220 */ /* 0x040fe40000410000 */
[C---:B------:R-:W-:Y:S01]  /*13140*/  FMUL.FTZ R35, R0.reuse, R119 ;  /* 0x0000007700237220 */ /* 0x040fe20000410000 */
[C---:B-1----:R-:W-:Y:S04]  /*13150*/  HMMA.16816.F32 R4, R152.reuse, R156, R4 ;  /* 0x0000009c9804723c */ /* 0x042fe80000001804 */
[----:B------:R-:W1:Y:S01]  /*13160*/  MUFU.EX2 R119, R165 ;  /* 0x000000a500777308 */ /* 0x000e620000000800 */
[C---:B------:R-:W-:Y:S02]  /*13170*/  FMUL.FTZ R42, R0.reuse, R42 ;  /* 0x0000002a002a7220 */ /* 0x040fe40000410000 */
[C---:B------:R-:W-:Y:S01]  /*13180*/  FMUL.FTZ R43, R0.reuse, R43 ;  /* 0x0000002b002b7220 */ /* 0x040fe20000410000 */
[C---:B------:R-:W-:Y:S04]  /*13190*/  HMMA.16816.F32 R12, R152.reuse, R158, R12 ;  /* 0x0000009e980c723c */ /* 0x040fe8000000180c */
[C---:B------:R-:W-:Y:S02]  /*131a0*/  FMUL.FTZ R46, R0.reuse, R46 ;  /* 0x0000002e002e7220 */ /* 0x040fe40000410000 */
[C---:B------:R-:W-:Y:S01]  /*131b0*/  FMUL.FTZ R47, R0.reuse, R47 ;  /* 0x0000002f002f7220 */ /* 0x040fe20000410000 */
[----:B------:R-:W3:Y:S01]  /*131c0*/  MUFU.EX2 R118, R164 ;  /* 0x000000a400767308 */ /* 0x000ee20000000800 */
[C---:B--2---:R-:W-:Y:S04]  /*131d0*/  HMMA.16816.F32 R16, R152.reuse, R112, R16 ;  /* 0x000000709810723c */ /* 0x044fe80000001810 */
[C---:B------:R-:W-:Y:S02]  /*131e0*/  FMUL.FTZ R50, R0.reuse, R50 ;  /* 0x0000003200327220 */ /* 0x040fe40000410000 */
[C---:B------:R-:W-:Y:S02]  /*131f0*/  FMUL.FTZ R51, R0.reuse, R51 ;  /* 0x0000003300337220 */ /* 0x040fe40000410000 */
[C---:B------:R-:W-:Y:S01]  /*13200*/  HMMA.16816.F32 R20, R152.reuse, R114, R20 ;  /* 0x000000729814723c */ /* 0x040fe20000001814 */
[----:B------:R-:W2:Y:S01]  /*13210*/  LDSM.16.MT88.4 R112, [R106] ;  /* 0x000000006a70783b */ /* 0x000ea20000004200 */
[----:B------:R-:W-:Y:S02]  /*13220*/  MUFU.EX2 R160, R167 ;  /* 0x000000a700a07308 */ /* 0x000fe40000000800 */
        /* <DEDUP_REMOVED lines=32> */
[----:B------:R-:W-:Y:S01]  /*13430*/  FMUL.FTZ R103, R0, R103 ;  /* 0x0000006700677220 */ /* 0x000fe20000410000 */
[----:B------:R-:W-:Y:S01]  /*13440*/  IADD3 R0, R183, R106, RZ ;  /* 0x0000006ab7007210 */ /* 0x000fe20007ffe0ff */
[----:B-1----:R-:W-:Y:S01]  /*13450*/  FADD.FTZ R117, R119, R117 ;  /* 0x0000007577757221 */ /* 0x002fe20000010000 */
[----:B------:R-:W-:Y:S03]  /*13460*/  MUFU.EX2 R157, R174 ;  /* 0x000000ae009d7308 */ /* 0x000fe60000000800 */
[----:B------:R-:W1:Y:S01]  /*13470*/  LDSM.16.MT88.4 R112, [R0] ;  /* 0x000000000070783b */ /* 0x000e620000004200 */
[C---:B---3--:R-:W-:Y:S01]  /*13480*/  FADD.FTZ R122, R118.reuse, R117 ;  /* 0x00000075767a7221 */ /* 0x048fe20000010000 */
[----:B------:R-:W-:Y:S02]  /*13490*/  F2FP.PACK_AB R118, R118, R119 ;  /* 0x000000777676723e */ /* 0x000fe400000000ff */
[----:B------:R-:W-:Y:S02]  /*134a0*/  F2FP.PACK_AB R117, R131, R130 ;  /* 0x000000828375723e */ /* 0x000fe400000000ff */
[----:B------:R-:W-:Y:S01]  /*134b0*/  F2FP.PACK_AB R119, R163, R132 ;  /* 0x00000084a377723e */ /* 0x000fe200000000ff */
[----:B------:R-:W2:Y:S10]  /*134c0*/  MUFU.EX2 R156, R175 ;  /* 0x000000af009c7308 */ /* 0x000eb40000000800 */
        /* <DEDUP_REMOVED lines=205> */
.L_x_4983:
        /* <DEDUP_REMOVED lines=22> */
.L_x_4984:
        /* <DEDUP_REMOVED lines=21> */
.L_x_4896:
[----:B------:R-:W-:Y:S05]  /*14450*/  BSYNC B0 ;  /* 0x0000000000007941 */ /* 0x000fea0003800000 */
.L_x_4895:
        /* <DEDUP_REMOVED lines=10> */
.L_x_4889:
[----:B------:R-:W-:Y:S05]  /*14500*/  BRA.DIV ~URZ, `(.L_x_4900) ;  /* 0x000065e27f007947 */ /* 0x000fea000b800000 */
[----:B------:R2:W3:Y:S02]  /*14510*/  SHFL.BFLY PT, R0, R193, 0x2, 0x1f ;  /* 0x0c401f00c1007f89 */ /* 0x0004e400000e0000 */
.L_x_4985:
[----:B---3--:R-:W-:Y:S01]  /*14520*/  FADD.FTZ R0, R0, R193 ;  /* 0x000000c100007221 */ /* 0x008fe20000010000 */
[----:B------:R-:W-:Y:S05]  /*14530*/  BRA.DIV ~URZ, `(.L_x_4901) ;  /* 0x000066127f007947 */ /* 0x000fea000b800000 */
[----:B-1----:R-:W1:Y:S04]  /*14540*/  SHFL.BFLY PT, R2, R199, 0x2, 0x1f ;  /* 0x0c401f00c7027f89 */ /* 0x002e6800000e0000 */
[----:B------:R-:W3:Y:S01]  /*14550*/  SHFL.BFLY PT, R5, R0, 0x1, 0x1f ;  /* 0x0c201f0000057f89 */ /* 0x000ee200000e0000 */
[----:B-1----:R-:W-:-:S02]  /*14560*/  FADD.FTZ R4, R2, R199 ;  /* 0x000000c702047221 */ /* 0x002fc40000010000 */
[----:B---3--:R-:W-:-:S03]  /*14570*/  FADD.FTZ R0, R0, R5 ;  /* 0x0000000500007221 */ /* 0x008fc60000010000 */
[----:B------:R1:W3:Y:S04]  /*14580*/  SHFL.BFLY PT, R3, R4, 0x1, 0x1f ;  /* 0x0c201f0004037f89 */ /* 0x0002e800000e0000 */
.L_x_4986:
        /* <DEDUP_REMOVED lines=117> */
.L_x_4820:
        /* <DEDUP_REMOVED lines=16> */
.L_x_4903:
[----:B------:R-:W-:Y:S05]  /*14de0*/  BSYNC B0 ;  /* 0x0000000000007941 */ /* 0x000fea0003800000 */
.L_x_4902:
        /* <DEDUP_REMOVED lines=116> */
[----:B-1----:R-:W-:Y:S02]  /*15530*/  @P2 IADD3 R8, P0, R243, c[0x0][0x508], RZ ;  /* 0x00014200f3082a10 */ /* 0x002fe40007f1e0ff */
        /* <DEDUP_REMOVED lines=30> */
.L_x_4906:
        /* <DEDUP_REMOVED lines=115> */
.L_x_4987:
[----:B------:R-:W-:Y:S05]  /*15e50*/  BRA.DIV ~URZ, `(.L_x_4909) ;  /* 0x00004e627f007947 */ /* 0x000fea000b800000 */
[----:B------:R4:W2:Y:S02]  /*15e60*/  SHFL.IDX PT, R0, R14, RZ, 0x181f ;  /* 0x00181fff0e007589 */ /* 0x0008a400000e0000 */
.L_x_4988:
        /* <DEDUP_REMOVED lines=15> */
.L_x_4911:
[----:B------:R-:W-:Y:S05]  /*15f60*/  BSYNC B0 ;  /* 0x0000000000007941 */ /* 0x000fea0003800000 */
.L_x_4910:
[----:B------:R-:W-:Y:S05]  /*15f70*/  BRA.DIV ~URZ, `(.L_x_4912) ;  /* 0x00004db27f007947 */ /* 0x000fea000b800000 */
[----:B---3--:R3:W4:Y:S04]  /*15f80*/  SHFL.IDX PT, R5, R13, 0x1, 0x181f ;  /* 0x00381f000d057f89 */ /* 0x00872800000e0000 */
[----:B--2---:R3:W2:Y:S02]  /*15f90*/  SHFL.IDX PT, R0, R14, 0x1, 0x181f ;  /* 0x00381f000e007f89 */ /* 0x0046a400000e0000 */
.L_x_4989:
        /* <DEDUP_REMOVED lines=16> */
.L_x_4914:
[----:B------:R-:W-:Y:S05]  /*160a0*/  BSYNC B0 ;  /* 0x0000000000007941 */ /* 0x000fea0003800000 */
.L_x_4913:
[----:B------:R-:W-:Y:S05]  /*160b0*/  BRA.DIV ~URZ, `(.L_x_4915) ;  /* 0x00004d427f007947 */ /* 0x000fea000b800000 */
[----:B----4-:R4:W3:Y:S02]  /*160c0*/  SHFL.IDX PT, R5, R13, 0x2, 0x181f ;  /* 0x00581f000d057f89 */ /* 0x0108e400000e0000 */
.L_x_4990:
[----:B------:R-:W-:Y:S05]  /*160d0*/  BRA.DIV ~URZ, `(.L_x_4916) ;  /* 0x00004d927f007947 */ /* 0x000fea000b800000 */
[----:B--2---:R2:W4:Y:S02]  /*160e0*/  SHFL.IDX PT, R0, R14, 0x2, 0x181f ;  /* 0x00581f000e007f89 */ /* 0x00452400000e0000 */
.L_x_4991:
        /* <DEDUP_REMOVED lines=16> */
.L_x_4918:
[----:B------:R-:W-:Y:S05]  /*161f0*/  BSYNC B0 ;  /* 0x0000000000007941 */ /* 0x000fea0003800000 */
.L_x_4917:
[----:B------:R-:W-:Y:S05]  /*16200*/  BRA.DIV ~URZ, `(.L_x_4919) ;  /* 0x00004cd27f007947 */ /* 0x000fea000b800000 */
[----:B---3--:R3:W2:Y:S04]  /*16210*/  SHFL.IDX PT, R6, R13, 0x3, 0x181f ;  /* 0x00781f000d067f89 */ /* 0x0086a800000e0000 */
[----:B----4-:R3:W4:Y:S02]  /*16220*/  SHFL.IDX PT, R0, R14, 0x3, 0x181f ;  /* 0x00781f000e007f89 */ /* 0x01072400000e0000 */
.L_x_4992:
[----:B------:R-:W-:-:S04]  /*16230*/  IADD3 R2, R12, 0x60, RZ ;  /* 0x000000600c027810 */ /* 0x000fc80007ffe0ff */
[----:B------:R-:W-:-:S13]  /*16240*/  ISETP.GE.AND P0, PT, R2, R4, PT ;  /* 0x000000040200720c */ /* 0x000fda0003f06270 */
[----:B------:R-:W-:Y:S05]  /*16250*/  @P0 BRA `(.L_x_4920) ;  /* 0x000024a000000947 */ /* 0x000fea0003800000 */
[----:B------:R-:W-:Y:S02]  /*16260*/  ISETP.GE.AND P1, PT, R204, c[0x0][0x3c8], PT ;  /* 0x0000f200cc007a0c */ /* 0x000fe40003f26270 */
[----:B------:R-:W-:-:S11]  /*16270*/  ISETP.GE.AND P0, PT, R203, c[0x0][0x3c8], PT ;  /* 0x0000f200cb007a0c */ /* 0x000fd60003f06270 */
        /* <DEDUP_REMOVED lines=12> */
.L_x_4907:
        /* <DEDUP_REMOVED lines=33> */
.L_x_4993:
[----:B------:R-:W-:Y:S05]  /*16550*/  BRA.DIV ~URZ, `(.L_x_4922) ;  /* 0x00004ac27f007947 */ /* 0x000fea000b800000 */
[----:B------:R4:W1:Y:S02]  /*16560*/  SHFL.IDX PT, R0, R14, RZ, 0x1c1f ;  /* 0x001c1fff0e007589 */ /* 0x00086400000e0000 */
.L_x_4994:
[----:B------:R-:W-:Y:S01]  /*16570*/  BSSY B0, `(.L_x_4923) ;  /* 0x00000a6000007945 */ /* 0x000fe20003800000 */
[----:B------:R-:W-:Y:S05]  /*16580*/  @P0 BRA `(.L_x_4924) ;  /* 0x00000a4000000947 */ /* 0x000fea0003800000 */
[C---:B------:R-:W-:Y:S02]  /*16590*/  IADD3 R9, R251.reuse, 0x8, RZ ;  /* 0x00000008fb097810 */ /* 0x040fe40007ffe0ff */
[----:B------:R-:W-:Y:S02]  /*165a0*/  ISETP.GE.AND P1, PT, R251, c[0x0][0x3c8], PT ;  /* 0x0000f200fb007a0c */ /* 0x000fe40003f26270 */
        /* <DEDUP_REMOVED lines=9> */
[----:B------:R-:W-:Y:S02]  /*16640*/  @!P0 LEA R2, P2, R9, R0, 0x2 ;  /* 0x0000000009028211 */ /* 0x000fe400078410ff */
[C---:B------:R-:W-:Y:S01]  /*16650*/  IADD3 R16, R251.reuse, 0x20, RZ ;  /* 0x00000020fb107810 */ /* 0x040fe20007ffe0ff */
[----:B------:R-:W-:Y:S01]  /*16660*/  @!P1 IMAD.WIDE R6, R251, 0x4, R6 ;  /* 0x00000004fb069825 */ /* 0x000fe200078e0206 */
[----:B------:R-:W-:-:S02]  /*16670*/  @!P0 LEA.HI.X R3, R9, R4, R13, 0x2, P2 ;  /* 0x0000000409038211 */ /* 0x000fc400010f140d */
[C---:B------:R-:W-:Y:S02]  /*16680*/  IADD3 R9, R251.reuse, 0x28, RZ ;  /* 0x00000028fb097810 */ /* 0x040fe40007ffe0ff */
[C---:B------:R-:W-:Y:S01]  /*16690*/  IADD3 R17, R251.reuse, 0x10, RZ ;  /* 0x00000010fb117810 */ /* 0x040fe20007ffe0ff */
        /* <DEDUP_REMOVED lines=34> */
[C---:B------:R-:W-:Y:S01]  /*168c0*/  IADD3 R17, R251.reuse, 0x30, RZ ;  /* 0x00000030fb117810 */ /* 0x040fe20007ffe0ff */
        /* <DEDUP_REMOVED lines=44> */
[----:B------:R-:W-:Y:S02]  /*16b90*/  ISETP.GE.AND P4, PT, R8, c[0x0][0x3c8], PT ;  /* 0x0000f20008007a0c */ /* 0x000fe40003f86270 */
[----:B------:R-:W-:Y:S02]  /*16ba0*/  SHF.R.S32.HI R13, RZ, 0x1f, R13 ;  /* 0x0000001fff0d7819 */ /* 0x000fe4000001140d */
[----:B------:R-:W-:Y:S02]  /*16bb0*/  IADD3 R16, R251, 0x80, RZ ;  /* 0x00000080fb107810 */ /* 0x000fe40007ffe0ff */
[----:B-1----:R-:W-:-:S02]  /*16bc0*/  @!P2 LEA R6, P5, R17, R0, 0x2 ;  /* 0x000000001106a211 */ /* 0x002fc400078a10ff */
[----:B--2---:R-:W-:Y:S02]  /*16bd0*/  @!P1 LEA R2, P0, R9, R0, 0x2 ;  /* 0x0000000009029211 */ /* 0x004fe400078010ff */
        /* <DEDUP_REMOVED lines=22> */
[----:B------:R-:W-:Y:S02]  /*16d40*/  @!P2 LEA R8, P0, R16, R0, 0x2 ;  /* 0x000000001008a211 */ /* 0x000fe400078010ff */
[----:B------:R-:W-:Y:S02]  /*16d50*/  ISETP.GE.AND P5, PT, R12, c[0x0][0x3c8], PT ;  /* 0x0000f2000c007a0c */ /* 0x000fe40003fa6270 */
[----:B------:R-:W-:Y:S02]  /*16d60*/  @!P2 LEA.HI.X R9, R16, R4, R19, 0x2, P0 ;  /* 0x000000041009a211 */ /* 0x000fe400000f1413 */
[C---:B------:R-:W-:Y:S02]  /*16d70*/  IADD3 R16, R251.reuse, 0xa0, RZ ;  /* 0x000000a0fb107810 */ /* 0x040fe40007ffe0ff */
[----:B------:R-:W-:Y:S01]  /*16d80*/  IADD3 R19, R251, 0xa8, RZ ;  /* 0x000000a8fb137810 */ /* 0x000fe20007ffe0ff */
[----:B------:R-:W-:Y:S01]  /*16d90*/  @!P2 ST.E.64 [R8.64], R124 ;  /* 0x0000007c0800a985 */ /* 0x000fe2000c101b08 */
[----:B------:R-:W-:-:S02]  /*16da0*/  ISETP.GE.AND P4, PT, R16, c[0x0][0x3c8], PT ;  /* 0x0000f20010007a0c */ /* 0x000fc40003f86270 */
[----:B------:R-:W-:Y:S02]  /*16db0*/  ISETP.GE.AND P2, PT, R19, c[0x0][0x3c8], PT ;  /* 0x0000f20013007a0c */ /* 0x000fe40003f46270 */
        /* <DEDUP_REMOVED lines=14> */
[----:B------:R-:W-:Y:S02]  /*16ea0*/  SHF.R.S32.HI R18, RZ, 0x1f, R18 ;  /* 0x0000001fff127819 */ /* 0x000fe40000011412 */
        /* <DEDUP_REMOVED lines=18> */
.L_x_4924:
[----:B------:R-:W-:Y:S05]  /*16fd0*/  BSYNC B0 ;  /* 0x0000000000007941 */ /* 0x000fea0003800000 */
.L_x_4923:
[----:B------:R-:W-:Y:S05]  /*16fe0*/  BRA.DIV ~URZ, `(.L_x_4925) ;  /* 0x000040a27f007947 */ /* 0x000fea000b800000 */
[----:B---3--:R3:W2:Y:S04]  /*16ff0*/  SHFL.IDX PT, R4, R5, 0x1, 0x1c1f ;  /* 0x003c1f0005047f89 */ /* 0x0086a800000e0000 */
[----:B-1----:R3:W1:Y:S02]  /*17000*/  SHFL.IDX PT, R0, R14, 0x1, 0x1c1f ;  /* 0x003c1f000e007f89 */ /* 0x00266400000e0000 */
.L_x_4995:
        /* <DEDUP_REMOVED lines=180> */
.L_x_4905:
        /* <DEDUP_REMOVED lines=19> */
.L_x_4926:
        /* <DEDUP_REMOVED lines=54> */
.L_x_4928:
[----:B------:R-:W-:Y:S05]  /*17fe0*/  BSYNC B0 ;  /* 0x0000000000007941 */ /* 0x000fea0003800000 */
.L_x_4927:
        /* <DEDUP_REMOVED lines=35> */
.L_x_4996:
[----:B------:R-:W-:Y:S05]  /*18220*/  BRA.DIV ~URZ, `(.L_x_4930) ;  /* 0x00002fa27f007947 */ /* 0x000fea000b800000 */
[----:B------:R4:W1:Y:S02]  /*18230*/  SHFL.IDX PT, R0, R14, RZ, 0x181f ;  /* 0x00181fff0e007589 */ /* 0x00086400000e0000 */
.L_x_4997:
        /* <DEDUP_REMOVED lines=16> */
.L_x_4932:
[----:B------:R-:W-:Y:S05]  /*18340*/  BSYNC B0 ;  /* 0x0000000000007941 */ /* 0x000fea0003800000 */
.L_x_4931:
[----:B------:R-:W-:Y:S05]  /*18350*/  BRA.DIV ~URZ, `(.L_x_4933) ;  /* 0x00002ee27f007947 */ /* 0x000fea000b800000 */
[----:B---3--:R3:W2:Y:S04]  /*18360*/  SHFL.IDX PT, R4, R5, 0x1, 0x181f ;  /* 0x00381f0005047f89 */ /* 0x0086a800000e0000 */
[----:B-1----:R3:W1:Y:S02]  /*18370*/  SHFL.IDX PT, R0, R14, 0x1, 0x181f ;  /* 0x00381f000e007f89 */ /* 0x00266400000e0000 */
.L_x_4998:
        /* <DEDUP_REMOVED lines=16> */
.L_x_4935:
[----:B------:R-:W-:Y:S05]  /*18480*/  BSYNC B0 ;  /* 0x0000000000007941 */ /* 0x000fea0003800000 */
.L_x_4934:
[----:B------:R-:W-:Y:S05]  /*18490*/  BRA.DIV ~URZ, `(.L_x_4936) ;  /* 0x00002e727f007947 */ /* 0x000fea000b800000 */
[----:B--2---:R2:W3:Y:S02]  /*184a0*/  SHFL.IDX PT, R4, R5, 0x2, 0x181f ;  /* 0x00581f0005047f89 */ /* 0x0044e400000e0000 */
.L_x_4999:
[----:B------:R-:W-:Y:S05]  /*184b0*/  BRA.DIV ~URZ, `(.L_x_4937) ;  /* 0x00002ec27f007947 */ /* 0x000fea000b800000 */
[----:B-1----:R1:W2:Y:S02]  /*184c0*/  SHFL.IDX PT, R0, R14, 0x2, 0x181f ;  /* 0x00581f000e007f89 */ /* 0x0022a400000e0000 */
.L_x_5000:
        /* <DEDUP_REMOVED lines=16> */
.L_x_4939:
[----:B------:R-:W-:Y:S05]  /*185d0*/  BSYNC B0 ;  /* 0x0000000000007941 */ /* 0x000fea0003800000 */
.L_x_4938:
[----:B------:R-:W-:Y:S05]  /*185e0*/  BRA.DIV ~URZ, `(.L_x_4940) ;  /* 0x00002e027f007947 */ /* 0x000fea000b800000 */
[----:B---3--:R3:W1:Y:S04]  /*185f0*/  SHFL.IDX PT, R4, R5, 0x3, 0x181f ;  /* 0x00781f0005047f89 */ /* 0x00866800000e0000 */
[----:B--2---:R3:W2:Y:S02]  /*18600*/  SHFL.IDX PT, R0, R14, 0x3, 0x181f ;  /* 0x00781f000e007f89 */ /* 0x0046a400000e0000 */
.L_x_5001:
        /* <DEDUP_REMOVED lines=15> */
.L_x_4920:
[----:B------:R-:W-:Y:S05]  /*18700*/  BSYNC B1 ;  /* 0x0000000000017941 */ /* 0x000fea0003800000 */
.L_x_4904:
        /* <DEDUP_REMOVED lines=12> */
.L_x_5002:
[----:B------:R-:W-:Y:S05]  /*187d0*/  BRA.DIV ~URZ, `(.L_x_4943) ;  /* 0x00002d527f007947 */ /* 0x000fea000b800000 */
[----:B------:R2:W3:Y:S02]  /*187e0*/  SHFL.IDX PT, R6, R35, 0x1, 0x1f ;  /* 0x00201f0023067f89 */ /* 0x0004e400000e0000 */
.L_x_5003:
        /* <DEDUP_REMOVED lines=18> */
.L_x_5004:
        /* <DEDUP_REMOVED lines=16> */
.L_x_5005:
[----:B---3--:R-:W-:Y:S01]  /*18a10*/  IMAD R0, R0, c[0x0][0x538], RZ ;  /* 0x00014e0000007a24 */ /* 0x008fe200078e02ff */
[----:B------:R-:W-:Y:S04]  /*18a20*/  BSSY B1, `(.L_x_4946) ;  /* 0x000007e000017945 */ /* 0x000fe80003800000 */
[----:B------:R-:W-:-:S04]  /*18a30*/  IADD3 R6, R0, R6, RZ ;  /* 0x0000000600067210 */ /* 0x000fc80007ffe0ff */
[----:B----4-:R-:W-:-:S13]  /*18a40*/  ISETP.GT.AND P0, PT, R6, R9, PT ;  /* 0x000000090600720c */ /* 0x010fda0003f04270 */
[----:B------:R-:W-:Y:S05]  /*18a50*/  @P0 BRA `(.L_x_4947) ;  /* 0x0000025000000947 */ /* 0x000fea0003800000 */
.L_x_4951:
        /* <DEDUP_REMOVED lines=17> */
.L_x_5006:
        /* <DEDUP_REMOVED lines=16> */
.L_x_5007:
[----:B---3--:R-:W-:-:S05]  /*18c70*/  IMAD R0, R0, c[0x0][0x538], RZ ;  /* 0x00014e0000007a24 */ /* 0x008fca00078e02ff */
[----:B------:R-:W-:-:S04]  /*18c80*/  IADD3 R6, R0, R6, RZ ;  /* 0x0000000600067210 */ /* 0x000fc80007ffe0ff */
[----:B------:R-:W-:-:S13]  /*18c90*/  ISETP.GT.AND P0, PT, R6, R9, PT ;  /* 0x000000090600720c */ /* 0x000fda0003f04270 */
[----:B-12---:R-:W-:Y:S05]  /*18ca0*/  @!P0 BRA `(.L_x_4951) ;  /* 0xfffffdb000008947 */ /* 0x006fea000383ffff */
.L_x_4947:
[----:B------:R-:W-:-:S05]  /*18cb0*/  IADD3 R14, -R0, R6, RZ ;  /* 0x00000006000e7210 */ /* 0x000fca0007ffe1ff */
[----:B------:R-:W-:-:S05]  /*18cc0*/  IMAD R0, R4, c[0x0][0x538], R14 ;  /* 0x00014e0004007a24 */ /* 0x000fca00078e020e */
[----:B------:R-:W-:Y:S01]  /*18cd0*/  ISETP.GT.AND P0, PT, R0, R9, PT ;  /* 0x000000090000720c */ /* 0x000fe20003f04270 */
[----:B------:R-:W-:-:S12]  /*18ce0*/  BRA.DIV ~URZ, `(.L_x_4952) ;  /* 0x00002ca27f007947 */ /* 0x000fd8000b800000 */
[----:B------:R-:W-:-:S04]  /*18cf0*/  VOTE.ANY R0, PT, !P0 ;  /* 0x0000000000007806 */ /* 0x000fc800040e0100 */
.L_x_5008:
[----:B------:R3:W4:Y:S01]  /*18d00*/  POPC R13, R0 ;  /* 0x00000000000d7309 */ /* 0x0007220000000000 */
[----:B------:R-:W-:Y:S05]  /*18d10*/  BRA.DIV ~URZ, `(.L_x_4953) ;  /* 0x00002cb27f007947 */ /* 0x000fea000b800000 */
[----:B----4-:R4:W1:Y:S04]  /*18d20*/  SHFL.IDX PT, R12, R7, R13, 0x1f ;  /* 0x00001f0d070c7589 */ /* 0x01086800000e0000 */
[----:B------:R4:W2:Y:S02]  /*18d30*/  SHFL.IDX PT, R5, R8, R13, 0x1f ;  /* 0x00001f0d08057589 */ /* 0x0008a400000e0000 */
.L_x_5009:
[----:B------:R-:W-:Y:S01]  /*18d40*/  ISETP.NE.AND P0, PT, R0, RZ, PT ;  /* 0x000000ff0000720c */ /* 0x000fe20003f05270 */
[----:B------:R-:W-:-:S12]  /*18d50*/  BSSY B0, `(.L_x_4954) ;  /* 0x0000005000007945 */ /* 0x000fd80003800000 */
[----:B------:R-:W-:Y:S05]  /*18d60*/  @!P0 BRA `(.L_x_4955) ;  /* 0x0000003000008947 */ /* 0x000fea0003800000 */
[----:B---3--:R-:W-:Y:S01]  /*18d70*/  IADD3 R0, R13, -0x1, RZ ;  /* 0xffffffff0d007810 */ /* 0x008fe20007ffe0ff */
[----:B------:R-:W-:Y:S05]  /*18d80*/  BRA.DIV ~URZ, `(.L_x_4956) ;  /* 0x00002d127f007947 */ /* 0x000fea000b800000 */
[----:B------:R3:W4:Y:S02]  /*18d90*/  SHFL.IDX PT, R15, R4, R0, 0x1f ;  /* 0x00001f00040f7589 */ /* 0x00072400000e0000 */
.L_x_4955:
[----:B------:R-:W-:Y:S05]  /*18da0*/  BSYNC B0 ;  /* 0x0000000000007941 */ /* 0x000fea0003800000 */
.L_x_4954:
        /* <DEDUP_REMOVED lines=65> */
.L_x_4948:
[----:B------:R-:W-:Y:S01]  /*191c0*/  IMAD.MOV.U32 R236, RZ, RZ, R9 ;  /* 0x000000ffffec7224 */ /* 0x000fe200078e0009 */
[----:B------:R-:W-:Y:S01]  /*191d0*/  MOV R238, RZ ;  /* 0x000000ff00ee7202 */ /* 0x000fe20000000f00 */
[----:B------:R-:W-:Y:S01]  /*191e0*/  IMAD.MOV.U32 R237, RZ, RZ, RZ ;  /* 0x000000ffffed7224 */ /* 0x000fe200078e00ff */
[----:B------:R-:W-:Y:S02]  /*191f0*/  MOV R239, c[0x0][0x53c] ;  /* 0x00014f0000ef7a02 */ /* 0x000fe40000000f00 */
.L_x_4957:
[----:B------:R-:W-:Y:S05]  /*19200*/  BSYNC B1 ;  /* 0x0000000000017941 */ /* 0x000fea0003800000 */
.L_x_4946:
[----:B------:R-:W-:Y:S01]  /*19210*/  WARPSYNC 0xffffffff ;  /* 0xffffffff00007948 */ /* 0x000fe20003800000 */
[----:B------:R-:W-:Y:S01]  /*19220*/  BAR.SYNC.DEFER_BLOCKING 0x4, 0x100 ;  /* 0x0104000000007b1d */ /* 0x000fe20000010000 */
[----:B------:R-:W-:-:S13]  /*19230*/  ISETP.NE.AND P0, PT, R16, RZ, PT ;  /* 0x000000ff1000720c */ /* 0x000fda0003f05270 */
[----:B------:R3:W-:Y:S04]  /*19240*/  @!P0 STS.128 [0x24100], R236 ;  /* 0x024100ecff008388 */ /* 0x0007e80000000c00 */
[----:B------:R-:W-:Y:S06]  /*19250*/  BAR.ARV 0x5, 0x100 ;  /* 0x0144000000007b1d */ /* 0x000fec0000002000 */
.L_x_4941:
[----:B-1----:R-:W-:-:S13]  /*19260*/  ISETP.GE.AND P0, PT, R239, c[0x0][0x53c], PT ;  /* 0x00014f00ef007a0c */ /* 0x002fda0003f06270 */
[----:B--23--:R-:W-:Y:S01]  /*19270*/  @P0 CALL.REL.NOINC `(.L_x_4958) ;  /* 0x0000001000000944 */ /* 0x00cfe20003c00000 */
[----:B------:R-:W-:Y:S05]  /*19280*/  BRA `(.L_x_4959) ;  /* 0xfffe877000007947 */ /* 0x000fea000383ffff */
.L_x_4958:
[----:B------:R-:W-:Y:S05]  /*19290*/  EXIT ;  /* 0x000000000000794d */ /* 0x000fea0003800000 */
.L_x_4778:
[----:B------:R-:W-:Y:S01]  /*192a0*/  IMAD.MOV.U32 R0, RZ, RZ, R5 ;  /* 0x000000ffff007224 */ /* 0x000fe200078e0005 */
[----:B------:R-:W-:Y:S02]  /*192b0*/  MOV R3, 0x1 ;  /* 0x0000000100037802 */ /* 0x000fe40000000f00 */
[----:B------:R-:W-:Y:S02]  /*192c0*/  MOV R2, 0x192e0 ;  /* 0x000192e000027802 */ /* 0x000fe40000000f00 */
[----:B--2---:R-:W-:Y:S05]  /*192d0*/  CALL.REL.NOINC `($__internal_84_$__cuda_sm70_shflsync_up_p) ;  /* 0x000028d000007944 */ /* 0x004fea0003c00000 */
[----:B------:R-:W-:Y:S01]  /*192e0*/  MOV R0, R4 ;  /* 0x0000000400007202 */ /* 0x000fe20000000f00 */
[----:B------:R-:W-:Y:S05]  /*192f0*/  BRA `(.L_x_4960) ;  /* 0xfffe715000007947 */ /* 0x000fea000383ffff */
.L_x_4779:
[----:B------:R-:W-:Y:S01]  /*19300*/  IMAD.MOV.U32 R0, RZ, RZ, R5 ;  /* 0x000000ffff007224 */ /* 0x000fe200078e0005 */
[----:B------:R-:W-:Y:S02]  /*19310*/  MOV R3, 0x2 ;  /* 0x0000000200037802 */ /* 0x000fe40000000f00 */
[----:B------:R-:W-:Y:S02]  /*19320*/  MOV R2, 0x19340 ;  /* 0x0001934000027802 */ /* 0x000fe40000000f00 */
[----:B--2---:R-:W-:Y:S05]  /*19330*/  CALL.REL.NOINC `($__internal_84_$__cuda_sm70_shflsync_up_p) ;  /* 0x0000287000007944 */ /* 0x004fea0003c00000 */
[----:B------:R-:W-:Y:S01]  /*19340*/  SEL R4, R4, RZ, P4 ;  /* 0x000000ff04047207 */ /* 0x000fe20002000000 */
[----:B------:R-:W-:Y:S01]  /*19350*/  IMAD.MOV.U32 R3, RZ, RZ, 0x4 ;  /* 0x00000004ff037424 */ /* 0x000fe200078e00ff */
[----:B------:R-:W-:-:S03]  /*19360*/  MOV R2, 0x19390 ;  /* 0x0001939000027802 */ /* 0x000fc60000000f00 */
[----:B------:R-:W-:Y:S02]  /*19370*/  IMAD.IADD R0, R5, 0x1, R4 ;  /* 0x0000000105007824 */ /* 0x000fe400078e0204 */
[----:B------:R-:W-:Y:S05]  /*19380*/  CALL.REL.NOINC `($__internal_84_$__cuda_sm70_shflsync_up_p) ;  /* 0x0000282000007944 */ /* 0x000fea0003c00000 */
        /* <DEDUP_REMOVED lines=12> */
[----:B------:R-:W-:Y:S02]  /*19450*/  MOV R3, 0x1f ;  /* 0x0000001f00037802 */ /* 0x000fe40000000f00 */
[----:B------:R-:W-:Y:S01]  /*19460*/  MOV R2, 0x194a0 ;  /* 0x000194a000027802 */ /* 0x000fe20000000f00 */
[----:B------:R-:W-:-:S04]  /*19470*/  IMAD.IADD R4, R0, 0x1, R4 ;  /* 0x0000000100047824 */ /* 0x000fc800078e0204 */
[----:B------:R-:W-:Y:S02]  /*19480*/  IMAD.MOV.U32 R33, RZ, RZ, R4 ;  /* 0x000000ffff217224 */ /* 0x000fe400078e0004 */
[----:B------:R-:W-:Y:S05]  /*19490*/  CALL.REL.NOINC `($__internal_83_$__cuda_sm70_shflsync_idx_p) ;  /* 0x000026c000007944 */ /* 0x000fea0003c00000 */
[----:B------:R-:W-:Y:S01]  /*194a0*/  MOV R0, R34 ;  /* 0x0000002200007202 */ /* 0x000fe20000000f00 */
[----:B------:R-:W-:Y:S05]  /*194b0*/  BRA `(.L_x_4961) ;  /* 0xfffe709000007947 */ /* 0x000fea000383ffff */
.L_x_4781:
[----:B------:R-:W-:Y:S02]  /*194c0*/  SEL R0, RZ, 0x1, P0 ;  /* 0x00000001ff007807 */ /* 0x000fe40000000000 */
[----:B------:R-:W-:Y:S02]  /*194d0*/  MOV R2, 0x194f0 ;  /* 0x000194f000027802 */ /* 0x000fe40000000f00 */
[----:B--2---:R-:W-:Y:S05]  /*194e0*/  CALL.REL.NOINC `($__internal_85_$__cuda_sm70_votesync_ballot) ;  /* 0x0000272000007944 */ /* 0x004fea0003c00000 */
[----:B------:R-:W-:Y:S05]  /*194f0*/  BRA `(.L_x_4962) ;  /* 0xfffe70e000007947 */ /* 0x000fea000383ffff */
.L_x_4782:
[----:B------:R-:W-:Y:S01]  /*19500*/  IMAD.MOV.U32 R33, RZ, RZ, R8 ;  /* 0x000000ffff217224 */ /* 0x000fe200078e0008 */
[----:B---3--:R-:W-:Y:S01]  /*19510*/  MOV R32, R12 ;  /* 0x0000000c00207202 */ /* 0x008fe20000000f00 */
[----:B------:R-:W-:Y:S01]  /*19520*/  IMAD.MOV.U32 R3, RZ, RZ, 0x1f ;  /* 0x0000001fff037424 */ /* 0x000fe200078e00ff */
[----:B------:R-:W-:Y:S02]  /*19530*/  MOV R2, 0x19550 ;  /* 0x0001955000027802 */ /* 0x000fe40000000f00 */
[----:B-12---:R-:W-:Y:S05]  /*19540*/  CALL.REL.NOINC `($__internal_83_$__cuda_sm70_shflsync_idx_p) ;  /* 0x0000261000007944 */ /* 0x006fea0003c00000 */
[----:B------:R-:W-:Y:S01]  /*19550*/  IMAD.MOV.U32 R11, RZ, RZ, R34 ;  /* 0x000000ffff0b7224 */ /* 0x000fe200078e0022 */
[----:B------:R-:W-:Y:S01]  /*19560*/  MOV R33, R7 ;  /* 0x0000000700217202 */ /* 0x000fe20000000f00 */
[----:B------:R-:W-:Y:S01]  /*19570*/  IMAD.MOV.U32 R5, RZ, RZ, RZ ;  /* 0x000000ffff057224 */ /* 0x000fe200078e00ff */
[----:B------:R-:W-:Y:S01]  /*19580*/  MOV R32, R12 ;  /* 0x0000000c00207202 */ /* 0x000fe20000000f00 */
[----:B------:R-:W-:Y:S01]  /*19590*/  IMAD.MOV.U32 R3, RZ, RZ, 0x1f ;  /* 0x0000001fff037424 */ /* 0x000fe200078e00ff */
[----:B------:R-:W-:-:S02]  /*195a0*/  MOV R2, 0x195c0 ;  /* 0x000195c000027802 */ /* 0x000fc40000000f00 */
[----:B------:R-:W-:Y:S05]  /*195b0*/  CALL.REL.NOINC `($__internal_83_$__cuda_sm70_shflsync_idx_p) ;  /* 0x000025a000007944 */ /* 0x000fea0003c00000 */
[----:B------:R-:W-:Y:S01]  /*195c0*/  MOV R10, R34 ;  /* 0x00000022000a7202 */ /* 0x000fe20000000f00 */
[----:B------:R-:W-:Y:S05]  /*195d0*/  BRA `(.L_x_4963) ;  /* 0xfffe705000007947 */ /* 0x000fea000383ffff */
.L_x_4785:
[----:B------:R-:W-:Y:S01]  /*195e0*/  IMAD.MOV.U32 R33, RZ, RZ, R4 ;  /* 0x000000ffff217224 */ /* 0x000fe200078e0004 */
[----:B------:R-:W-:-:S02]  /*195f0*/  MOV R3, 0x1f ;  /* 0x0000001f00037802 */ /* 0x000fc40000000f00 */
[----:B------:R-:W-:Y:S02]  /*19600*/  MOV R2, 0x19620 ;  /* 0x0001962000027802 */ /* 0x000fe40000000f00 */
[----:B-1234-:R-:W-:Y:S05]  /*19610*/  CALL.REL.NOINC `($__internal_83_$__cuda_sm70_shflsync_idx_p) ;  /* 0x0000254000007944 */ /* 0x01efea0003c00000 */
[----:B------:R-:W-:Y:S01]  /*19620*/  MOV R5, R34 ;  /* 0x0000002200057202 */ /* 0x000fe20000000f00 */
[----:B------:R-:W-:Y:S05]  /*19630*/  BRA `(.L_x_4784) ;  /* 0xfffe705000007947 */ /* 0x000fea000383ffff */
.L_x_4821:
[----:B------:R-:W-:Y:S01]  /*19640*/  IMAD.MOV.U32 R33, RZ, RZ, R12 ;  /* 0x000000ffff217224 */ /* 0x000fe200078e000c */
[----:B------:R-:W-:Y:S01]  /*19650*/  MOV R32, RZ ;  /* 0x000000ff00207202 */ /* 0x000fe20000000f00 */
[----:B------:R-:W-:Y:S01]  /*19660*/  IMAD.MOV.U32 R3, RZ, RZ, 0x181f ;  /* 0x0000181fff037424 */ /* 0x000fe200078e00ff */
[----:B------:R-:W-:Y:S02]  /*19670*/  MOV R2, 0x19690 ;  /* 0x0001969000027802 */ /* 0x000fe40000000f00 */
[----:B-----5:R-:W-:Y:S05]  /*19680*/  CALL.REL.NOINC `($__internal_83_$__cuda_sm70_shflsync_idx_p) ;  /* 0x000024d000007944 */ /* 0x020fea0003c00000 */
[----:B------:R-:W-:Y:S01]  /*19690*/  MOV R4, R34 ;  /* 0x0000002200047202 */ /* 0x000fe20000000f00 */
[----:B------:R-:W-:Y:S05]  /*196a0*/  BRA `(.L_x_4964) ;  /* 0xfffee9e000007947 */ /* 0x000fea000383ffff */
.L_x_4822:
[----:B------:R-:W-:Y:S01]  /*196b0*/  IMAD.MOV.U32 R33, RZ, RZ, R13 ;  /* 0x000000ffff217224 */ /* 0x000fe200078e000d */
[----:B------:R-:W-:Y:S01]  /*196c0*/  MOV R32, RZ ;  /* 0x000000ff00207202 */ /* 0x000fe20000000f00 */
[----:B------:R-:W-:Y:S01]  /*196d0*/  IMAD.MOV.U32 R3, RZ, RZ, 0x181f ;  /* 0x0000181fff037424 */ /* 0x000fe200078e00ff */
[----:B------:R-:W-:Y:S02]  /*196e0*/  MOV R2, 0x19700 ;  /* 0x0001970000027802 */ /* 0x000fe40000000f00 */
[----:B-12--5:R-:W-:Y:S05]  /*196f0*/  CALL.REL.NOINC `($__internal_83_$__cuda_sm70_shflsync_idx_p) ;  /* 0x0000246000007944 */ /* 0x026fea0003c00000 */
[----:B------:R-:W-:Y:S01]  /*19700*/  MOV R0, R34 ;  /* 0x0000002200007202 */ /* 0x000fe20000000f00 */
[----:B------:R-:W-:Y:S05]  /*19710*/  BRA `(.L_x_4965) ;  /* 0xfffee99000007947 */ /* 0x000fea000383ffff */
.L_x_4825:
[----:B------:R-:W-:Y:S01]  /*19720*/  IMAD.MOV.U32 R33, RZ, RZ, R12 ;  /* 0x000000ffff217224 */ /* 0x000fe200078e000c */
[----:B------:R-:W-:Y:S01]  /*19730*/  MOV R32, 0x1 ;  /* 0x0000000100207802 */ /* 0x000fe20000000f00 */
[----:B--2---:R-:W-:Y:S01]  /*19740*/  IMAD.MOV.U32 R3, RZ, RZ, 0x181f ;  /* 0x0000181fff037424 */ /* 0x004fe200078e00ff */
[----:B------:R-:W-:-:S02]  /*19750*/  MOV R2, 0x19770 ;  /* 0x0001977000027802 */ /* 0x000fc40000000f00 */
[----:B-1-345:R-:W-:Y:S05]  /*19760*/  CALL.REL.NOINC `($__internal_83_$__cuda_sm70_shflsync_idx_p) ;  /* 0x000023f000007944 */ /* 0x03afea0003c00000 */
[----:B------:R-:W-:Y:S01]  /*19770*/  IMAD.MOV.U32 R4, RZ, RZ, R34 ;  /* 0x000000ffff047224 */ /* 0x000fe200078e0022 */
[----:B------:R-:W-:Y:S01]  /*19780*/  MOV R32, 0x1 ;  /* 0x0000000100207802 */ /* 0x000fe20000000f00 */
[----:B------:R-:W-:Y:S01]  /*19790*/  IMAD.MOV.U32 R33, RZ, RZ, R13 ;  /* 0x000000ffff217224 */ /* 0x000fe200078e000d */
[----:B------:R-:W-:-:S02]  /*197a0*/  MOV R3, 0x181f ;  /* 0x0000181f00037802 */ /* 0x000fc40000000f00 */
[----:B------:R-:W-:Y:S02]  /*197b0*/  MOV R2, 0x197d0 ;  /* 0x000197d000027802 */ /* 0x000fe40000000f00 */
[----:B------:R-:W-:Y:S05]  /*197c0*/  CALL.REL.NOINC `($__internal_83_$__cuda_sm70_shflsync_idx_p) ;  /* 0x0000239000007944 */ /* 0x000fea0003c00000 */
[----:B------:R-:W-:Y:S01]  /*197d0*/  MOV R0, R34 ;  /* 0x0000002200007202 */ /* 0x000fe20000000f00 */
[----:B------:R-:W-:Y:S05]  /*197e0*/  BRA `(.L_x_4966) ;  /* 0xfffeea0000007947 */ /* 0x000fea000383ffff */
.L_x_4828:
[----:B------:R-:W-:Y:S01]  /*197f0*/  IMAD.MOV.U32 R33, RZ, RZ, R12 ;  /* 0x000000ffff217224 */ /* 0x000fe200078e000c */
[----:B------:R-:W-:Y:S01]  /*19800*/  MOV R32, 0x2 ;  /* 0x0000000200207802 */ /* 0x000fe20000000f00 */
[----:B-1----:R-:W-:Y:S01]  /*19810*/  IMAD.MOV.U32 R3, RZ, RZ, 0x181f ;  /* 0x0000181fff037424 */ /* 0x002fe200078e00ff */
[----:B------:R-:W-:Y:S02]  /*19820*/  MOV R2, 0x19840 ;  /* 0x0001984000027802 */ /* 0x000fe40000000f00 */
[----:B--2345:R-:W-:Y:S05]  /*19830*/  CALL.REL.NOINC `($__internal_83_$__cuda_sm70_shflsync_idx_p) ;  /* 0x0000232000007944 */ /* 0x03cfea0003c00000 */
[----:B------:R-:W-:Y:S01]  /*19840*/  MOV R4, R34 ;  /* 0x0000002200047202 */ /* 0x000fe20000000f00 */
[----:B------:R-:W-:Y:S05]  /*19850*/  BRA `(.L_x_4967) ;  /* 0xfffeeac000007947 */ /* 0x000fea000383ffff */
.L_x_4829:
[----:B------:R-:W-:Y:S01]  /*19860*/  IMAD.MOV.U32 R33, RZ, RZ, R13 ;  /* 0x000000ffff217224 */ /* 0x000fe200078e000d */
[----:B------:R-:W-:Y:S01]  /*19870*/  MOV R32, 0x2 ;  /* 0x0000000200207802 */ /* 0x000fe20000000f00 */
[----:B------:R-:W-:Y:S01]  /*19880*/  IMAD.MOV.U32 R3, RZ, RZ, 0x181f ;  /* 0x0000181fff037424 */ /* 0x000fe200078e00ff */
[----:B------:R-:W-:Y:S02]  /*19890*/  MOV R2, 0x198b0 ;  /* 0x000198b000027802 */ /* 0x000fe40000000f00 */
[----:B-12345:R-:W-:Y:S05]  /*198a0*/  CALL.REL.NOINC `($__internal_83_$__cuda_sm70_shflsync_idx_p) ;  /* 0x000022b000007944 */ /* 0x03efea0003c00000 */
[----:B------:R-:W-:Y:S01]  /*198b0*/  MOV R0, R34 ;  /* 0x0000002200007202 */ /* 0x000fe20000000f00 */
[----:B------:R-:W-:Y:S05]  /*198c0*/  BRA `(.L_x_4968) ;  /* 0xfffeea7000007947 */ /* 0x000fea000383ffff */
.L_x_4832:
[----:B------:R-:W-:Y:S01]  /*198d0*/  IMAD.MOV.U32 R33, RZ, RZ, R12 ;  /* 0x000000ffff217224 */ /* 0x000fe200078e000c */
[----:B------:R-:W-:Y:S01]  /*198e0*/  MOV R32, 0x3 ;  /* 0x0000000300207802 */ /* 0x000fe20000000f00 */
[----:B-1----:R-:W-:Y:S01]  /*198f0*/  IMAD.MOV.U32 R3, RZ, RZ, 0x181f ;  /* 0x0000181fff037424 */ /* 0x002fe200078e00ff */
[----:B------:R-:W-:-:S02]  /*19900*/  MOV R2, 0x19920 ;  /* 0x0001992000027802 */ /* 0x000fc40000000f00 */
[----:B--2345:R-:W-:Y:S05]  /*19910*/  CALL.REL.NOINC `($__internal_83_$__cuda_sm70_shflsync_idx_p) ;  /* 0x0000224000007944 */ /* 0x03cfea0003c00000 */
        /* <DEDUP_REMOVED lines=8> */
.L_x_4835:
[----:B------:R-:W-:Y:S01]  /*199a0*/  IMAD.MOV.U32 R33, RZ, RZ, R5 ;  /* 0x000000ffff217224 */ /* 0x000fe200078e0005 */
[----:B------:R-:W-:Y:S01]  /*199b0*/  MOV R32, RZ ;  /* 0x000000ff00207202 */ /* 0x000fe20000000f00 */
[----:B------:R-:W-:Y:S01]  /*199c0*/  IMAD.MOV.U32 R3, RZ, RZ, 0x181f ;  /* 0x0000181fff037424 */ /* 0x000fe200078e00ff */
[----:B------:R-:W-:Y:S02]  /*199d0*/  MOV R2, 0x199f0 ;  /* 0x000199f000027802 */ /* 0x000fe40000000f00 */
[----:B------:R-:W-:Y:S05]  /*199e0*/  CALL.REL.NOINC `($__internal_83_$__cuda_sm70_shflsync_idx_p) ;  /* 0x0000217000007944 */ /* 0x000fea0003c00000 */
[----:B------:R-:W-:Y:S01]  /*199f0*/  MOV R4, R34 ;  /* 0x0000002200047202 */ /* 0x000fe20000000f00 */
[----:B------:R-:W-:Y:S05]  /*19a00*/  BRA `(.L_x_4970) ;  /* 0xfffef5a000007947 */ /* 0x000fea000383ffff */
.L_x_4836:
[----:B------:R-:W-:Y:S01]  /*19a10*/  IMAD.MOV.U32 R33, RZ, RZ, R14 ;  /* 0x000000ffff217224 */ /* 0x000fe200078e000e */
[----:B------:R-:W-:Y:S01]  /*19a20*/  MOV R32, RZ ;  /* 0x000000ff00207202 */ /* 0x000fe20000000f00 */
[----:B------:R-:W-:Y:S01]  /*19a30*/  IMAD.MOV.U32 R3, RZ, RZ, 0x181f ;  /* 0x0000181fff037424 */ /* 0x000fe200078e00ff */
[----:B------:R-:W-:Y:S02]  /*19a40*/  MOV R2, 0x19a60 ;  /* 0x00019a6000027802 */ /* 0x000fe40000000f00 */
[----:B-12---:R-:W-:Y:S05]  /*19a50*/  CALL.REL.NOINC `($__internal_83_$__cuda_sm70_shflsync_idx_p) ;  /* 0x0000210000007944 */ /* 0x006fea0003c00000 */
        /* <DEDUP_REMOVED lines=22> */
[----:B--2---:R-:W-:Y:S05]  /*19bc0*/  CALL.REL.NOINC `($__internal_83_$__cuda_sm70_shflsync_idx_p) ;  /* 0x00001f9000007944 */ /* 0x004fea0003c00000 */
[----:B------:R-:W-:Y:S01]  /*19bd0*/  IMAD.MOV.U32 R8, RZ, RZ, R34 ;  /* 0x000000ffff087224 */ /* 0x000fe200078e0022 */
[----:B------:R-:W-:Y:S01]  /*19be0*/  MOV R32, 0x1 ;  /* 0x0000000100207802 */ /* 0x000fe20000000f00 */
[----:B------:R-:W-:Y:S01]  /*19bf0*/  IMAD.MOV.U32 R33, RZ, RZ, R14 ;  /* 0x000000ffff217224 */ /* 0x000fe200078e000e */
[----:B------:R-:W-:Y:S02]  /*19c00*/  MOV R3, 0x181f ;  /* 0x0000181f00037802 */ /* 0x000fe40000000f00 */
[----:B------:R-:W-:Y:S02]  /*19c10*/  MOV R2, 0x19c30 ;  /* 0x00019c3000027802 */ /* 0x000fe40000000f00 */
[----:B------:R-:W-:Y:S05]  /*19c20*/  CALL.REL.NOINC `($__internal_83_$__cuda_sm70_shflsync_idx_p) ;  /* 0x00001f3000007944 */ /* 0x000fea0003c00000 */
[----:B------:R-:W-:Y:S01]  /*19c30*/  MOV R0, R34 ;  /* 0x0000002200007202 */ /* 0x000fe20000000f00 */
[----:B------:R-:W-:Y:S05]  /*19c40*/  BRA `(.L_x_4971) ;  /* 0xfffef4b000007947 */ /* 0x000fea000383ffff */
.L_x_4841:
[----:B------:R-:W-:Y:S01]  /*19c50*/  IMAD.MOV.U32 R33, RZ, RZ, R0 ;  /* 0x000000ffff217224 */ /* 0x000fe200078e0000 */
[----:B------:R-:W-:Y:S01]  /*19c60*/  MOV R32, RZ ;  /* 0x000000ff00207202 */ /* 0x000fe20000000f00 */
[----:B------:R-:W-:Y:S01]  /*19c70*/  IMAD.MOV.U32 R3, RZ, RZ, 0x1c1f ;  /* 0x00001c1fff037424 */ /* 0x000fe200078e00ff */
[----:B------:R-:W-:-:S02]  /*19c80*/  MOV R2, 0x19ca0 ;  /* 0x00019ca000027802 */ /* 0x000fc40000000f00 */
[----:B------:R-:W-:Y:S05]  /*19c90*/  CALL.REL.NOINC `($__internal_83_$__cuda_sm70_shflsync_idx_p) ;  /* 0x00001ec000007944 */ /* 0x000fea0003c00000 */
[----:B------:R-:W-:Y:S01]  /*19ca0*/  MOV R8, R34 ;  /* 0x0000002200087202 */ /* 0x000fe20000000f00 */
[----:B------:R-:W-:Y:S05]  /*19cb0*/  BRA `(.L_x_4972) ;  /* 0xfffef73000007947 */ /* 0x000fea000383ffff */
.L_x_4842:
[----:B------:R-:W-:Y:S01]  /*19cc0*/  IMAD.MOV.U32 R33, RZ, RZ, R6 ;  /* 0x000000ffff217224 */ /* 0x000fe200078e0006 */
[----:B------:R-:W-:Y:S01]  /*19cd0*/  MOV R32, RZ ;  /* 0x000000ff00207202 */ /* 0x000fe20000000f00 */
[----:B------:R-:W-:Y:S01]  /*19ce0*/  IMAD.MOV.U32 R3, RZ, RZ, 0x1c1f ;  /* 0x00001c1fff037424 */ /* 0x000fe200078e00ff */
[----:B------:R-:W-:-:S02]  /*19cf0*/  MOV R2, 0x19d10 ;  /* 0x00019d1000027802 */ /* 0x000fc40000000f00 */
[----:B-12---:R-:W-:Y:S05]  /*19d00*/  CALL.REL.NOINC `($__internal_83_$__cuda_sm70_shflsync_idx_p) ;  /* 0x00001e5000007944 */ /* 0x006fea0003c00000 */
[----:B------:R-:W-:Y:S01]  /*19d10*/  IMAD.MOV.U32 R33, RZ, RZ, R5 ;  /* 0x000000ffff217224 */ /* 0x000fe200078e0005 */
[----:B------:R-:W-:Y:S01]  /*19d20*/  MOV R32, RZ ;  /* 0x000000ff00207202 */ /* 0x000fe20000000f00 */
[----:B------:R-:W-:Y:S01]  /*19d30*/  IMAD.MOV.U32 R3, RZ, RZ, 0x1c1f ;  /* 0x00001c1fff037424 */ /* 0x000fe200078e00ff */
[----:B------:R-:W-:Y:S01]  /*19d40*/  MOV R4, R34 ;  /* 0x0000002200047202 */ /* 0x000fe20000000f00 */
[----:B------:R-:W-:Y:S01]  /*19d50*/  IMAD.MOV.U32 R5, RZ, RZ, R8 ;  /* 0x000000ffff057224 */ /* 0x000fe200078e0008 */
[----:B------:R-:W-:-:S02]  /*19d60*/  MOV R2, 0x19d80 ;  /* 0x00019d8000027802 */ /* 0x000fc40000000f00 */
[----:B------:R-:W-:Y:S05]  /*19d70*/  CALL.REL.NOINC `($__internal_83_$__cuda_sm70_shflsync_idx_p) ;  /* 0x00001de000007944 */ /* 0x000fea0003c00000 */
[----:B------:R-:W-:Y:S01]  /*19d80*/  IMAD.MOV.U32 R30, RZ, RZ, R34 ;  /* 0x000000ffff1e7224 */ /* 0x000fe200078e0022 */
[----:B------:R-:W-:Y:S01]  /*19d90*/  MOV R32, RZ ;  /* 0x000000ff00207202 */ /* 0x000fe20000000f00 */
[----:B------:R-:W-:Y:S01]  /*19da0*/  IMAD.MOV.U32 R33, RZ, RZ, R12 ;  /* 0x000000ffff217224 */ /* 0x000fe200078e000c */
[----:B------:R-:W-:-:S02]  /*19db0*/  MOV R3, 0x1c1f ;  /* 0x00001c1f00037802 */ /* 0x000fc40000000f00 */
[----:B------:R-:W-:Y:S02]  /*19dc0*/  MOV R2, 0x19de0 ;  /* 0x00019de000027802 */ /* 0x000fe40000000f00 */
[----:B------:R-:W-:Y:S05]  /*19dd0*/  CALL.REL.NOINC `($__internal_83_$__cuda_sm70_shflsync_idx_p) ;  /* 0x00001d8000007944 */ /* 0x000fea0003c00000 */
[----:B------:R-:W-:Y:S01]  /*19de0*/  MOV R0, R34 ;  /* 0x0000002200007202 */ /* 0x000fe20000000f00 */
[----:B------:R-:W-:Y:S05]  /*19df0*/  BRA `(.L_x_4973) ;  /* 0xfffef64000007947 */ /* 0x000fea000383ffff */
.L_x_4867:
[----:B------:R-:W-:Y:S01]  /*19e00*/  IMAD.MOV.U32 R33, RZ, RZ, R0 ;  /* 0x000000ffff217224 */ /* 0x000fe200078e0000 */
[----:B------:R-:W-:Y:S01]  /*19e10*/  MOV R32, RZ ;  /* 0x000000ff00207202 */ /* 0x000fe20000000f00 */
[----:B------:R-:W-:Y:S01]  /*19e20*/  IMAD.MOV.U32 R3, RZ, RZ, 0x1c1f ;  /* 0x00001c1fff037424 */ /* 0x000fe200078e00ff */
[----:B------:R-:W-:Y:S02]  /*19e30*/  MOV R2, 0x19e50 ;  /* 0x00019e5000027802 */ /* 0x000fe40000000f00 */
[----:B------:R-:W-:Y:S05]  /*19e40*/  CALL.REL.NOINC `($__internal_83_$__cuda_sm70_shflsync_idx_p) ;  /* 0x00001d1000007944 */ /* 0x000fea0003c00000 */
[----:B------:R-:W-:Y:S01]  /*19e50*/  MOV R0, R34 ;  /* 0x0000002200007202 */ /* 0x000fe20000000f00 */
[----:B------:R-:W-:Y:S05]  /*19e60*/  BRA `(.L_x_4974) ;  /* 0xffff20d000007947 */ /* 0x000fea000383ffff */
.L_x_4868:
[----:B------:R-:W-:Y:S01]  /*19e70*/  IMAD.MOV.U32 R33, RZ, RZ, R6 ;  /* 0x000000ffff217224 */ /* 0x000fe200078e0006 */
[----:B------:R-:W-:Y:S01]  /*19e80*/  MOV R32, RZ ;  /* 0x000000ff00207202 */ /* 0x000fe20000000f00 */
[----:B------:R-:W-:Y:S01]  /*19e90*/  IMAD.MOV.U32 R3, RZ, RZ, 0x1c1f ;  /* 0x00001c1fff037424 */ /* 0x000fe200078e00ff */
[----:B------:R-:W-:Y:S02]  /*19ea0*/  MOV R2, 0x19ec0 ;  /* 0x00019ec000027802 */ /* 0x000fe40000000f00 */
[----:B-1----:R-:W-:Y:S05]  /*19eb0*/  CALL.REL.NOINC `($__internal_83_$__cuda_sm70_shflsync_idx_p) ;  /* 0x00001ca000007944 */ /* 0x002fea0003c00000 */
        /* <DEDUP_REMOVED lines=15> */
.L_x_4883:
[----:B------:R-:W-:Y:S01]  /*19fb0*/  IMAD.MOV.U32 R33, RZ, RZ, R9 ;  /* 0x000000ffff217224 */ /* 0x000fe200078e0009 */
[----:B------:R-:W-:Y:S01]  /*19fc0*/  MOV R32, RZ ;  /* 0x000000ff00207202 */ /* 0x000fe20000000f00 */
[----:B------:R-:W-:Y:S01]  /*19fd0*/  IMAD.MOV.U32 R3, RZ, RZ, 0x181f ;  /* 0x0000181fff037424 */ /* 0x000fe200078e00ff */
[----:B------:R-:W-:Y:S02]  /*19fe0*/  MOV R2, 0x1a000 ;  /* 0x0001a00000027802 */ /* 0x000fe40000000f00 */
[----:B-12345:R-:W-:Y:S05]  /*19ff0*/  CALL.REL.NOINC `($__internal_83_$__cuda_sm70_shflsync_idx_p) ;  /* 0x00001b6000007944 */ /* 0x03efea0003c00000 */
[----:B------:R-:W-:Y:S01]  /*1a000*/  MOV R8, R34 ;  /* 0x0000002200087202 */ /* 0x000fe20000000f00 */
[----:B------:R-:W-:Y:S05]  /*1a010*/  BRA `(.L_x_4976) ;  /* 0xffff4df000007947 */ /* 0x000fea000383ffff */
.L_x_4884:
[----:B------:R-:W-:Y:S01]  /*1a020*/  IMAD.MOV.U32 R33, RZ, RZ, R23 ;  /* 0x000000ffff217224 */ /* 0x000fe200078e0017 */
[----:B------:R-:W-:Y:S01]  /*1a030*/  MOV R32, RZ ;  /* 0x000000ff00207202 */ /* 0x000fe20000000f00 */
[----:B------:R-:W-:Y:S01]  /*1a040*/  IMAD.MOV.U32 R3, RZ, RZ, 0x181f ;  /* 0x0000181fff037424 */ /* 0x000fe200078e00ff */
[----:B------:R-:W-:Y:S02]  /*1a050*/  MOV R2, 0x1a070 ;  /* 0x0001a07000027802 */ /* 0x000fe40000000f00 */
[----:B-12345:R-:W-:Y:S05]  /*1a060*/  CALL.REL.NOINC `($__internal_83_$__cuda_sm70_shflsync_idx_p) ;  /* 0x00001af000007944 */ /* 0x03efea0003c00000 */
        /* <DEDUP_REMOVED lines=22> */
[----:B------:R-:W-:Y:S05]  /*1a1d0*/  CALL.REL.NOINC `($__internal_83_$__cuda_sm70_shflsync_idx_p) ;  /* 0x0000198000007944 */ /* 0x000fea0003c00000 */
        /* <DEDUP_REMOVED lines=8> */
.L_x_4887:
[----:B------:R-:W-:Y:S01]  /*1a260*/  IMAD.MOV.U32 R33, RZ, RZ, R5 ;  /* 0x000000ffff217224 */ /* 0x000fe200078e0005 */
[----:B------:R-:W-:Y:S01]  /*1a270*/  MOV R32, RZ ;  /* 0x000000ff00207202 */ /* 0x000fe20000000f00 */
[----:B------:R-:W-:Y:S01]  /*1a280*/  IMAD.MOV.U32 R3, RZ, RZ, 0x181f ;  /* 0x0000181fff037424 */ /* 0x000fe200078e00ff */
[----:B------:R-:W-:-:S02]  /*1a290*/  MOV R2, 0x1a2b0 ;  /* 0x0001a2b000027802 */ /* 0x000fc40000000f00 */
[----:B------:R-:W-:Y:S05]  /*1a2a0*/  CALL.REL.NOINC `($__internal_83_$__cuda_sm70_shflsync_idx_p) ;  /* 0x000018b000007944 */ /* 0x000fea0003c00000 */
[----:B------:R-:W-:Y:S01]  /*1a2b0*/  MOV R4, R34 ;  /* 0x0000002200047202 */ /* 0x000fe20000000f00 */
[----:B------:R-:W-:Y:S05]  /*1a2c0*/  BRA `(.L_x_4978) ;  /* 0xffff708000007947 */ /* 0x000fea000383ffff */
.L_x_4888:
[----:B------:R-:W-:Y:S01]  /*1a2d0*/  IMAD.MOV.U32 R33, RZ, RZ, R6 ;  /* 0x000000ffff217224 */ /* 0x000fe200078e0006 */
[----:B------:R-:W-:Y:S01]  /*1a2e0*/  MOV R32, RZ ;  /* 0x000000ff00207202 */ /* 0x000fe20000000f00 */
[----:B------:R-:W-:Y:S01]  /*1a2f0*/  IMAD.MOV.U32 R3, RZ, RZ, 0x181f ;  /* 0x0000181fff037424 */ /* 0x000fe200078e00ff */
[----:B------:R-:W-:-:S02]  /*1a300*/  MOV R2, 0x1a320 ;  /* 0x0001a32000027802 */ /* 0x000fc40000000f00 */
[----:B-12---:R-:W-:Y:S05]  /*1a310*/  CALL.REL.NOINC `($__internal_83_$__cuda_sm70_shflsync_idx_p) ;  /* 0x0000184000007944 */ /* 0x006fea0003c00000 */
        /* <DEDUP_REMOVED lines=22> */
[----:B-1----:R-:W-:Y:S05]  /*1a480*/  CALL.REL.NOINC `($__internal_83_$__cuda_sm70_shflsync_idx_p) ;  /* 0x000016d000007944 */ /* 0x002fea0003c00000 */
        /* <DEDUP_REMOVED lines=8> */
.L_x_4892:
[----:B------:R-:W-:Y:S01]  /*1a510*/  MOV R32, RZ ;  /* 0x000000ff00207202 */ /* 0x000fe20000000f00 */
[----:B------:R-:W-:Y:S01]  /*1a520*/  IMAD.MOV.U32 R33, RZ, RZ, R9 ;  /* 0x000000ffff217224 */ /* 0x000fe200078e0009 */
[----:B------:R-:W-:Y:S01]  /*1a530*/  MOV R2, 0x1a560 ;  /* 0x0001a56000027802 */ /* 0x000fe20000000f00 */
[----:B------:R-:W-:Y:S02]  /*1a540*/  IMAD.MOV.U32 R3, RZ, RZ, 0x181f ;  /* 0x0000181fff037424 */ /* 0x000fe400078e00ff */
[----:B--234-:R-:W-:Y:S05]  /*1a550*/  CALL.REL.NOINC `($__internal_83_$__cuda_sm70_shflsync_idx_p) ;  /* 0x0000160000007944 */ /* 0x01cfea0003c00000 */
[----:B------:R-:W-:Y:S01]  /*1a560*/  MOV R5, R34 ;  /* 0x0000002200057202 */ /* 0x000fe20000000f00 */
[----:B------:R-:W-:-:S05]  /*1a570*/  BRA `(.L_x_4980) ;  /* 0xffff739000007947 */ /* 0x000fca000383ffff */
.L_x_4893:
[----:B------:R-:W-:Y:S01]  /*1a580*/  MOV R32, RZ ;  /* 0x000000ff00207202 */ /* 0x000fe20000000f00 */
[----:B------:R-:W-:Y:S01]  /*1a590*/  IMAD.MOV.U32 R33, RZ, RZ, R16 ;  /* 0x000000ffff217224 */ /* 0x000fe200078e0010 */
[----:B------:R-:W-:Y:S01]  /*1a5a0*/  MOV R2, 0x1a5d0 ;  /* 0x0001a5d000027802 */ /* 0x000fe20000000f00 */
[----:B------:R-:W-:Y:S02]  /*1a5b0*/  IMAD.MOV.U32 R3, RZ, RZ, 0x181f ;  /* 0x0000181fff037424 */ /* 0x000fe400078e00ff */
[----:B-1234-:R-:W-:Y:S05]  /*1a5c0*/  CALL.REL.NOINC `($__internal_83_$__cuda_sm70_shflsync_idx_p) ;  /* 0x0000159000007944 */ /* 0x01efea0003c00000 */
        /* <DEDUP_REMOVED lines=23> */
[----:B------:R-:W-:Y:S05]  /*1a740*/  CALL.REL.NOINC `($__internal_83_$__cuda_sm70_shflsync_idx_p) ;  /* 0x0000141000007944 */ /* 0x000fea0003c00000 */
[----:B------:R-:W-:Y:S01]  /*1a750*/  MOV R32, 0x1 ;  /* 0x0000000100207802 */ /* 0x000fe20000000f00 */
[----:B------:R-:W-:Y:S01]  /*1a760*/  IMAD.MOV.U32 R5, RZ, RZ, R34 ;  /* 0x000000ffff057224 */ /* 0x000fe200078e0022 */
[----:B------:R-:W-:Y:S01]  /*1a770*/  MOV R3, 0x181f ;  /* 0x0000181f00037802 */ /* 0x000fe20000000f00 */
[----:B------:R-:W-:Y:S01]  /*1a780*/  IMAD.MOV.U32 R33, RZ, RZ, R16 ;  /* 0x000000ffff217224 */ /* 0x000fe200078e0010 */
[----:B------:R-:W-:Y:S02]  /*1a790*/  MOV R2, 0x1a7b0 ;  /* 0x0001a7b000027802 */ /* 0x000fe40000000f00 */
[----:B------:R-:W-:Y:S05]  /*1a7a0*/  CALL.REL.NOINC `($__internal_83_$__cuda_sm70_shflsync_idx_p) ;  /* 0x000013b000007944 */ /* 0x000fea0003c00000 */
[----:B------:R-:W-:Y:S01]  /*1a7b0*/  MOV R2, R34 ;  /* 0x0000002200027202 */ /* 0x000fe20000000f00 */
[----:B------:R-:W-:-:S05]  /*1a7c0*/  BRA `(.L_x_4981) ;  /* 0xffff72a000007947 */ /* 0x000fca000383ffff */
.L_x_4894:
[----:B------:R-:W-:Y:S01]  /*1a7d0*/  MOV R150, 0x2 ;  /* 0x0000000200967802 */ /* 0x000fe20000000f00 */
[----:B------:R-:W-:Y:S01]  /*1a7e0*/  IMAD.MOV.U32 R2, RZ, RZ, R8 ;  /* 0x000000ffff027224 */ /* 0x000fe200078e0008 */
[----:B------:R-:W-:Y:S02]  /*1a7f0*/  MOV R3, 0x1a810 ;  /* 0x0001a81000037802 */ /* 0x000fe40000000f00 */
[----:B------:R-:W-:Y:S05]  /*1a800*/  CALL.REL.NOINC `($__internal_82_$__cuda_sm70_shflsync_bfly_p) ;  /* 0x0000130000007944 */ /* 0x000fea0003c00000 */
[----:B------:R-:W-:Y:S01]  /*1a810*/  MOV R2, R150 ;  /* 0x0000009600027202 */ /* 0x000fe20000000f00 */
[----:B------:R-:W-:-:S05]  /*1a820*/  BRA `(.L_x_4982) ;  /* 0xffff7fa000007947 */ /* 0x000fca000383ffff */
.L_x_4897:
[----:B------:R-:W-:Y:S01]  /*1a830*/  MOV R32, RZ ;  /* 0x000000ff00207202 */ /* 0x000fe20000000f00 */
[----:B------:R-:W-:Y:S01]  /*1a840*/  IMAD.MOV.U32 R33, RZ, RZ, R5 ;  /* 0x000000ffff217224 */ /* 0x000fe200078e0005 */
[----:B------:R-:W-:Y:S01]  /*1a850*/  MOV R2, 0x1a880 ;  /* 0x0001a88000027802 */ /* 0x000fe20000000f00 */
[----:B------:R-:W-:Y:S02]  /*1a860*/  IMAD.MOV.U32 R3, RZ, RZ, 0x181f ;  /* 0x0000181fff037424 */ /* 0x000fe400078e00ff */
[----:B------:R-:W-:Y:S05]  /*1a870*/  CALL.REL.NOINC `($__internal_83_$__cuda_sm70_shflsync_idx_p) ;  /* 0x000012e000007944 */ /* 0x000fea0003c00000 */
[----:B------:R-:W-:Y:S01]  /*1a880*/  MOV R4, R34 ;  /* 0x0000002200047202 */ /* 0x000fe20000000f00 */
[----:B------:R-:W-:-:S05]  /*1a890*/  BRA `(.L_x_4983) ;  /* 0xffff990000007947 */ /* 0x000fca000383ffff */
.L_x_4898:
[----:B------:R-:W-:Y:S01]  /*1a8a0*/  MOV R32, RZ ;  /* 0x000000ff00207202 */ /* 0x000fe20000000f00 */
[----:B------:R-:W-:Y:S01]  /*1a8b0*/  IMAD.MOV.U32 R33, RZ, RZ, R12 ;  /* 0x000000ffff217224 */ /* 0x000fe200078e000c */
[----:B------:R-:W-:Y:S01]  /*1a8c0*/  MOV R2, 0x1a8f0 ;  /* 0x0001a8f000027802 */ /* 0x000fe20000000f00 */
[----:B------:R-:W-:Y:S02]  /*1a8d0*/  IMAD.MOV.U32 R3, RZ, RZ, 0x181f ;  /* 0x0000181fff037424 */ /* 0x000fe400078e00ff */
[----:B-12---:R-:W-:Y:S05]  /*1a8e0*/  CALL.REL.NOINC `($__internal_83_$__cuda_sm70_shflsync_idx_p) ;  /* 0x0000127000007944 */ /* 0x006fea0003c00000 */
        /* <DEDUP_REMOVED lines=23> */
[----:B--2---:R-:W-:Y:S05]  /*1aa60*/  CALL.REL.NOINC `($__internal_83_$__cuda_sm70_shflsync_idx_p) ;  /* 0x000010f000007944 */ /* 0x004fea0003c00000 */
        /* <DEDUP_REMOVED lines=8> */
.L_x_4900:
[----:B-1----:R-:W-:Y:S01]  /*1aaf0*/  IMAD.MOV.U32 R2, RZ, RZ, R193 ;  /* 0x000000ffff027224 */ /* 0x002fe200078e00c1 */
[----:B------:R-:W-:-:S02]  /*1ab00*/  MOV R150, 0x2 ;  /* 0x0000000200967802 */ /* 0x000fc40000000f00 */
[----:B------:R-:W-:Y:S02]  /*1ab10*/  MOV R3, 0x1ab30 ;  /* 0x0001ab3000037802 */ /* 0x000fe40000000f00 */
[----:B------:R-:W-:Y:S05]  /*1ab20*/  CALL.REL.NOINC `($__internal_82_$__cuda_sm70_shflsync_bfly_p) ;  /* 0x00000fe000007944 */ /* 0x000fea0003c00000 */
[----:B------:R-:W-:Y:S01]  /*1ab30*/  MOV R0, R150 ;  /* 0x0000009600007202 */ /* 0x000fe20000000f00 */
[----:B------:R-:W-:Y:S05]  /*1ab40*/  BRA `(.L_x_4985) ;  /* 0xffff99d000007947 */ /* 0x000fea000383ffff */
.L_x_4901:
[----:B-1----:R-:W-:Y:S01]  /*1ab50*/  IMAD.MOV.U32 R2, RZ, RZ, R0 ;  /* 0x000000ffff027224 */ /* 0x002fe200078e0000 */
[----:B------:R-:W-:Y:S02]  /*1ab60*/  MOV R150, 0x1 ;  /* 0x0000000100967802 */ /* 0x000fe40000000f00 */
[----:B------:R-:W-:Y:S02]  /*1ab70*/  MOV R3, 0x1ab90 ;  /* 0x0001ab9000037802 */ /* 0x000fe40000000f00 */
[----:B--2---:R-:W-:Y:S05]  /*1ab80*/  CALL.REL.NOINC `($__internal_82_$__cuda_sm70_shflsync_bfly_p) ;  /* 0x00000f8000007944 */ /* 0x004fea0003c00000 */
[----:B------:R-:W-:Y:S01]  /*1ab90*/  FADD.FTZ R0, R0, R150 ;  /* 0x0000009600007221 */ /* 0x000fe20000010000 */
[----:B------:R-:W-:Y:S02]  /*1aba0*/  MOV R2, R199 ;  /* 0x000000c700027202 */ /* 0x000fe40000000f00 */
[----:B------:R-:W-:Y:S02]  /*1abb0*/  MOV R150, 0x2 ;  /* 0x0000000200967802 */ /* 0x000fe40000000f00 */
[----:B------:R-:W-:Y:S02]  /*1abc0*/  MOV R3, 0x1abe0 ;  /* 0x0001abe000037802 */ /* 0x000fe40000000f00 */
[----:B------:R-:W-:Y:S05]  /*1abd0*/  CALL.REL.NOINC `($__internal_82_$__cuda_sm70_shflsync_bfly_p) ;  /* 0x00000f3000007944 */ /* 0x000fea0003c00000 */
[----:B------:R-:W-:Y:S01]  /*1abe0*/  FADD.FTZ R4, R199, R150 ;  /* 0x00000096c7047221 */ /* 0x000fe20000010000 */
[----:B------:R-:W-:-:S02]  /*1abf0*/  MOV R150, 0x1 ;  /* 0x0000000100967802 */ /* 0x000fc40000000f00 */
[----:B------:R-:W-:Y:S02]  /*1ac00*/  MOV R3, 0x1ac30 ;  /* 0x0001ac3000037802 */ /* 0x000fe40000000f00 */
[----:B------:R-:W-:Y:S02]  /*1ac10*/  MOV R2, R4 ;  /* 0x0000000400027202 */ /* 0x000fe40000000f00 */
[----:B------:R-:W-:Y:S05]  /*1ac20*/  CALL.REL.NOINC `($__internal_82_$__cuda_sm70_shflsync_bfly_p) ;  /* 0x00000ee000007944 */ /* 0x000fea0003c00000 */
[----:B------:R-:W-:Y:S01]  /*1ac30*/  MOV R3, R150 ;  /* 0x0000009600037202 */ /* 0x000fe20000000f00 */
[----:B------:R-:W-:Y:S05]  /*1ac40*/  BRA `(.L_x_4986) ;  /* 0xffff994000007947 */ /* 0x000fea000383ffff */
.L_x_4908:
[----:B--234-:R-:W-:Y:S01]  /*1ac50*/  IMAD.MOV.U32 R33, RZ, RZ, R13 ;  /* 0x000000ffff217224 */ /* 0x01cfe200078e000d */
[----:B------:R-:W-:Y:S01]  /*1ac60*/  MOV R32, RZ ;  /* 0x000000ff00207202 */ /* 0x000fe20000000f00 */
[----:B------:R-:W-:Y:S01]  /*1ac70*/  IMAD.MOV.U32 R3, RZ, RZ, 0x181f ;  /* 0x0000181fff037424 */ /* 0x000fe200078e00ff */
[----:B------:R-:W-:Y:S02]  /*1ac80*/  MOV R2, 0x1aca0 ;  /* 0x0001aca000027802 */ /* 0x000fe40000000f00 */
[----:B-1----:R-:W-:Y:S05]  /*1ac90*/  CALL.REL.NOINC `($__internal_83_$__cuda_sm70_shflsync_idx_p) ;  /* 0x00000ec000007944 */ /* 0x002fea0003c00000 */
[----:B------:R-:W-:Y:S01]  /*1aca0*/  MOV R5, R34 ;  /* 0x0000002200057202 */ /* 0x000fe20000000f00 */
[----:B------:R-:W-:Y:S05]  /*1acb0*/  BRA `(.L_x_4987) ;  /* 0xffffb19000007947 */ /* 0x000fea000383ffff */
.L_x_4909:
[----:B------:R-:W-:Y:S01]  /*1acc0*/  IMAD.MOV.U32 R33, RZ, RZ, R14 ;  /* 0x000000ffff217224 */ /* 0x000fe200078e000e */
[----:B------:R-:W-:Y:S01]  /*1acd0*/  MOV R32, RZ ;  /* 0x000000ff00207202 */ /* 0x000fe20000000f00 */
[----:B------:R-:W-:Y:S01]  /*1ace0*/  IMAD.MOV.U32 R3, RZ, RZ, 0x181f ;  /* 0x0000181fff037424 */ /* 0x000fe200078e00ff */
[----:B------:R-:W-:-:S02]  /*1acf0*/  MOV R2, 0x1ad10 ;  /* 0x0001ad1000027802 */ /* 0x000fc40000000f00 */
[----:B-123--:R-:W-:Y:S05]  /*1ad00*/  CALL.REL.NOINC `($__internal_83_$__cuda_sm70_shflsync_idx_p) ;  /* 0x00000e5000007944 */ /* 0x00efea0003c00000 */
[----:B------:R-:W-:Y:S01]  /*1ad10*/  MOV R0, R34 ;  /* 0x0000002200007202 */ /* 0x000fe20000000f00 */
[----:B------:R-:W-:Y:S05]  /*1ad20*/  BRA `(.L_x_4988) ;  /* 0xffffb14000007947 */ /* 0x000fea000383ffff */
.L_x_4912:
[----:B------:R-:W-:Y:S01]  /*1ad30*/  IMAD.MOV.U32 R33, RZ, RZ, R13 ;  /* 0x000000ffff217224 */ /* 0x000fe200078e000d */
[----:B------:R-:W-:Y:S01]  /*1ad40*/  MOV R32, 0x1 ;  /* 0x0000000100207802 */ /* 0x000fe20000000f00 */
[----:B--2---:R-:W-:Y:S01]  /*1ad50*/  IMAD.MOV.U32 R3, RZ, RZ, 0x181f ;  /* 0x0000181fff037424 */ /* 0x004fe200078e00ff */
[----:B------:R-:W-:-:S02]  /*1ad60*/  MOV R2, 0x1ad80 ;  /* 0x0001ad8000027802 */ /* 0x000fc40000000f00 */
[----:B-1-34-:R-:W-:Y:S05]  /*1ad70*/  CALL.REL.NOINC `($__internal_83_$__cuda_sm70_shflsync_idx_p) ;  /* 0x00000de000007944 */ /* 0x01afea0003c00000 */
        /* <DEDUP_REMOVED lines=8> */
.L_x_4915:
[----:B------:R-:W-:Y:S01]  /*1ae00*/  IMAD.MOV.U32 R33, RZ, RZ, R13 ;  /* 0x000000ffff217224 */ /* 0x000fe200078e000d */
[----:B------:R-:W-:Y:S01]  /*1ae10*/  MOV R32, 0x2 ;  /* 0x0000000200207802 */ /* 0x000fe20000000f00 */
[----:B--2---:R-:W-:Y:S01]  /*1ae20*/  IMAD.MOV.U32 R3, RZ, RZ, 0x181f ;  /* 0x0000181fff037424 */ /* 0x004fe200078e00ff */
[----:B------:R-:W-:Y:S02]  /*1ae30*/  MOV R2, 0x1ae50 ;  /* 0x0001ae5000027802 */ /* 0x000fe40000000f00 */
[----:B-1-34-:R-:W-:Y:S05]  /*1ae40*/  CALL.REL.NOINC `($__internal_83_$__cuda_sm70_shflsync_idx_p) ;  /* 0x00000d1000007944 */ /* 0x01afea0003c00000 */
[----:B------:R-:W-:Y:S01]  /*1ae50*/  MOV R5, R34 ;  /* 0x0000002200057202 */ /* 0x000fe20000000f00 */
[----:B------:R-:W-:Y:S05]  /*1ae60*/  BRA `(.L_x_4990) ;  /* 0xffffb26000007947 */ /* 0x000fea000383ffff */
.L_x_4916:
[----:B------:R-:W-:Y:S01]  /*1ae70*/  IMAD.MOV.U32 R33, RZ, RZ, R14 ;  /* 0x000000ffff217224 */ /* 0x000fe200078e000e */
[----:B------:R-:W-:Y:S01]  /*1ae80*/  MOV R32, 0x2 ;  /* 0x0000000200207802 */ /* 0x000fe20000000f00 */
[----:B--2---:R-:W-:Y:S01]  /*1ae90*/  IMAD.MOV.U32 R3, RZ, RZ, 0x181f ;  /* 0x0000181fff037424 */ /* 0x004fe200078e00ff */
[----:B------:R-:W-:Y:S02]  /*1aea0*/  MOV R2, 0x1aec0 ;  /* 0x0001aec000027802 */ /* 0x000fe40000000f00 */
[----:B-1-34-:R-:W-:Y:S05]  /*1aeb0*/  CALL.REL.NOINC `($__internal_83_$__cuda_sm70_shflsync_idx_p) ;  /* 0x00000ca000007944 */ /* 0x01afea0003c00000 */
[----:B------:R-:W-:Y:S01]  /*1aec0*/  MOV R0, R34 ;  /* 0x0000002200007202 */ /* 0x000fe20000000f00 */
[----:B------:R-:W-:Y:S05]  /*1aed0*/  BRA `(.L_x_4991) ;  /* 0xffffb21000007947 */ /* 0x000fea000383ffff */
.L_x_4919:
[----:B------:R-:W-:Y:S01]  /*1aee0*/  IMAD.MOV.U32 R33, RZ, RZ, R13 ;  /* 0x000000ffff217224 */ /* 0x000fe200078e000d */
[----:B------:R-:W-:Y:S01]  /*1aef0*/  MOV R32, 0x3 ;  /* 0x0000000300207802 */ /* 0x000fe20000000f00 */
[----:B---3--:R-:W-:Y:S01]  /*1af00*/  IMAD.MOV.U32 R3, RZ, RZ, 0x181f ;  /* 0x0000181fff037424 */ /* 0x008fe200078e00ff */
        /* <DEDUP_REMOVED lines=10> */
.L_x_4921:
[----:B------:R-:W-:Y:S01]  /*1afb0*/  IMAD.MOV.U32 R33, RZ, RZ, R5 ;  /* 0x000000ffff217224 */ /* 0x000fe200078e0005 */
[----:B------:R-:W-:Y:S01]  /*1afc0*/  MOV R32, RZ ;  /* 0x000000ff00207202 */ /* 0x000fe20000000f00 */
[----:B------:R-:W-:Y:S01]  /*1afd0*/  IMAD.MOV.U32 R3, RZ, RZ, 0x1c1f ;  /* 0x00001c1fff037424 */ /* 0x000fe200078e00ff */
[----:B------:R-:W-:Y:S02]  /*1afe0*/  MOV R2, 0x1b000 ;  /* 0x0001b00000027802 */ /* 0x000fe40000000f00 */
[----:B--2---:R-:W-:Y:S05]  /*1aff0*/  CALL.REL.NOINC `($__internal_83_$__cuda_sm70_shflsync_idx_p) ;  /* 0x00000b6000007944 */ /* 0x004fea0003c00000 */
[----:B------:R-:W-:Y:S01]  /*1b000*/  MOV R4, R34 ;  /* 0x0000002200047202 */ /* 0x000fe20000000f00 */
[----:B------:R-:W-:Y:S05]  /*1b010*/  BRA `(.L_x_4993) ;  /* 0xffffb53000007947 */ /* 0x000fea000383ffff */
.L_x_4922:
[----:B------:R-:W-:Y:S01]  /*1b020*/  IMAD.MOV.U32 R33, RZ, RZ, R14 ;  /* 0x000000ffff217224 */ /* 0x000fe200078e000e */
[----:B------:R-:W-:Y:S01]  /*1b030*/  MOV R32, RZ ;  /* 0x000000ff00207202 */ /* 0x000fe20000000f00 */
[----:B------:R-:W-:Y:S01]  /*1b040*/  IMAD.MOV.U32 R3, RZ, RZ, 0x1c1f ;  /* 0x00001c1fff037424 */ /* 0x000fe200078e00ff */
[----:B------:R-:W-:Y:S02]  /*1b050*/  MOV R2, 0x1b070 ;  /* 0x0001b07000027802 */ /* 0x000fe40000000f00 */
[----:B-123--:R-:W-:Y:S05]  /*1b060*/  CALL.REL.NOINC `($__internal_83_$__cuda_sm70_shflsync_idx_p) ;  /* 0x00000af000007944 */ /* 0x00efea0003c00000 */
[----:B------:R-:W-:Y:S01]  /*1b070*/  MOV R0, R34 ;  /* 0x0000002200007202 */ /* 0x000fe20000000f00 */
[----:B------:R-:W-:Y:S05]  /*1b080*/  BRA `(.L_x_4994) ;  /* 0xffffb4e000007947 */ /* 0x000fea000383ffff */
.L_x_4925:
        /* <DEDUP_REMOVED lines=13> */
.L_x_4929:
[----:B------:R-:W-:Y:S01]  /*1b160*/  IMAD.MOV.U32 R33, RZ, RZ, R5 ;  /* 0x000000ffff217224 */ /* 0x000fe200078e0005 */
[----:B------:R-:W-:Y:S01]  /*1b170*/  MOV R32, RZ ;  /* 0x000000ff00207202 */ /* 0x000fe20000000f00 */
[----:B------:R-:W-:Y:S01]  /*1b180*/  IMAD.MOV.U32 R3, RZ, RZ, 0x181f ;  /* 0x0000181fff037424 */ /* 0x000fe200078e00ff */
[----:B------:R-:W-:Y:S02]  /*1b190*/  MOV R2, 0x1b1b0 ;  /* 0x0001b1b000027802 */ /* 0x000fe40000000f00 */
[----:B--2---:R-:W-:Y:S05]  /*1b1a0*/  CALL.REL.NOINC `($__internal_83_$__cuda_sm70_shflsync_idx_p) ;  /* 0x000009b000007944 */ /* 0x004fea0003c00000 */
[----:B------:R-:W-:Y:S01]  /*1b1b0*/  MOV R4, R34 ;  /* 0x0000002200047202 */ /* 0x000fe20000000f00 */
[----:B------:R-:W-:Y:S05]  /*1b1c0*/  BRA `(.L_x_4996) ;  /* 0xffffd05000007947 */ /* 0x000fea000383ffff */
.L_x_4930:
[----:B------:R-:W-:Y:S01]  /*1b1d0*/  IMAD.MOV.U32 R33, RZ, RZ, R14 ;  /* 0x000000ffff217224 */ /* 0x000fe200078e000e */
[----:B------:R-:W-:Y:S01]  /*1b1e0*/  MOV R32, RZ ;  /* 0x000000ff00207202 */ /* 0x000fe20000000f00 */
[----:B------:R-:W-:Y:S01]  /*1b1f0*/  IMAD.MOV.U32 R3, RZ, RZ, 0x181f ;  /* 0x0000181fff037424 */ /* 0x000fe200078e00ff */
[----:B------:R-:W-:Y:S02]  /*1b200*/  MOV R2, 0x1b220 ;  /* 0x0001b22000027802 */ /* 0x000fe40000000f00 */
[----:B-123--:R-:W-:Y:S05]  /*1b210*/  CALL.REL.NOINC `($__internal_83_$__cuda_sm70_shflsync_idx_p) ;  /* 0x0000094000007944 */ /* 0x00efea0003c00000 */
[----:B------:R-:W-:Y:S01]  /*1b220*/  MOV R0, R34 ;  /* 0x0000002200007202 */ /* 0x000fe20000000f00 */
[----:B------:R-:W-:Y:S05]  /*1b230*/  BRA `(.L_x_4997) ;  /* 0xffffd00000007947 */ /* 0x000fea000383ffff */
.L_x_4933:
[----:B------:R-:W-:Y:S01]  /*1b240*/  IMAD.MOV.U32 R33, RZ, RZ, R5 ;  /* 0x000000ffff217224 */ /* 0x000fe200078e0005 */
[----:B------:R-:W-:Y:S01]  /*1b250*/  MOV R32, 0x1 ;  /* 0x0000000100207802 */ /* 0x000fe20000000f00 */
[----:B-1----:R-:W-:Y:S01]  /*1b260*/  IMAD.MOV.U32 R3, RZ, RZ, 0x181f ;  /* 0x0000181fff037424 */ /* 0x002fe200078e00ff */
[----:B------:R-:W-:-:S02]  /*1b270*/  MOV R2, 0x1b290 ;  /* 0x0001b29000027802 */ /* 0x000fc40000000f00 */
[----:B--234-:R-:W-:Y:S05]  /*1b280*/  CALL.REL.NOINC `($__internal_83_$__cuda_sm70_shflsync_idx_p) ;  /* 0x000008d000007944 */ /* 0x01cfea0003c00000 */
        /* <DEDUP_REMOVED lines=8> */
.L_x_4936:
[----:B------:R-:W-:Y:S01]  /*1b310*/  IMAD.MOV.U32 R33, RZ, RZ, R5 ;  /* 0x000000ffff217224 */ /* 0x000fe200078e0005 */
[----:B------:R-:W-:Y:S01]  /*1b320*/  MOV R32, 0x2 ;  /* 0x0000000200207802 */ /* 0x000fe20000000f00 */
[----:B-1----:R-:W-:Y:S01]  /*1b330*/  IMAD.MOV.U32 R3, RZ, RZ, 0x181f ;  /* 0x0000181fff037424 */ /* 0x002fe200078e00ff */
[----:B------:R-:W-:Y:S02]  /*1b340*/  MOV R2, 0x1b360 ;  /* 0x0001b36000027802 */ /* 0x000fe40000000f00 */
[----:B--234-:R-:W-:Y:S05]  /*1b350*/  CALL.REL.NOINC `($__internal_83_$__cuda_sm70_shflsync_idx_p) ;  /* 0x0000080000007944 */ /* 0x01cfea0003c00000 */
[----:B------:R-:W-:Y:S01]  /*1b360*/  MOV R4, R34 ;  /* 0x0000002200047202 */ /* 0x000fe20000000f00 */
[----:B------:R-:W-:Y:S05]  /*1b370*/  BRA `(.L_x_4999) ;  /* 0xffffd13000007947 */ /* 0x000fea000383ffff */
.L_x_4937:
[----:B------:R-:W-:Y:S01]  /*1b380*/  IMAD.MOV.U32 R33, RZ, RZ, R14 ;  /* 0x000000ffff217224 */ /* 0x000fe200078e000e */
[----:B------:R-:W-:Y:S01]  /*1b390*/  MOV R32, 0x2 ;  /* 0x0000000200207802 */ /* 0x000fe20000000f00 */
[----:B-1----:R-:W-:Y:S01]  /*1b3a0*/  IMAD.MOV.U32 R3, RZ, RZ, 0x181f ;  /* 0x0000181fff037424 */ /* 0x002fe200078e00ff */
[----:B------:R-:W-:Y:S02]  /*1b3b0*/  MOV R2, 0x1b3d0 ;  /* 0x0001b3d000027802 */ /* 0x000fe40000000f00 */
[----:B--234-:R-:W-:Y:S05]  /*1b3c0*/  CALL.REL.NOINC `($__internal_83_$__cuda_sm70_shflsync_idx_p) ;  /* 0x0000079000007944 */ /* 0x01cfea0003c00000 */
[----:B------:R-:W-:Y:S01]  /*1b3d0*/  MOV R0, R34 ;  /* 0x0000002200007202 */ /* 0x000fe20000000f00 */
[----:B------:R-:W-:Y:S05]  /*1b3e0*/  BRA `(.L_x_5000) ;  /* 0xffffd0e000007947 */ /* 0x000fea000383ffff */
.L_x_4940:
        /* <DEDUP_REMOVED lines=13> */
.L_x_4942:
[----:B------:R-:W-:Y:S01]  /*1b4c0*/  IMAD.MOV.U32 R33, RZ, RZ, R35 ;  /* 0x000000ffff217224 */ /* 0x000fe200078e0023 */
[----:B------:R-:W-:Y:S01]  /*1b4d0*/  MOV R32, RZ ;  /* 0x000000ff00207202 */ /* 0x000fe20000000f00 */
[----:B------:R-:W-:Y:S01]  /*1b4e0*/  IMAD.MOV.U32 R3, RZ, RZ, 0x1f ;  /* 0x0000001fff037424 */ /* 0x000fe200078e00ff */
[----:B------:R-:W-:Y:S02]  /*1b4f0*/  MOV R2, 0x1b510 ;  /* 0x0001b51000027802 */ /* 0x000fe40000000f00 */
[----:B-1-3--:R-:W-:Y:S05]  /*1b500*/  CALL.REL.NOINC `($__internal_83_$__cuda_sm70_shflsync_idx_p) ;  /* 0x0000065000007944 */ /* 0x00afea0003c00000 */
[----:B------:R-:W-:Y:S01]  /*1b510*/  MOV R9, R34 ;  /* 0x0000002200097202 */ /* 0x000fe20000000f00 */
[----:B------:R-:W-:Y:S05]  /*1b520*/  BRA `(.L_x_5002) ;  /* 0xffffd2a000007947 */ /* 0x000fea000383ffff */
.L_x_4943:
[----:B------:R-:W-:Y:S01]  /*1b530*/  IMAD.MOV.U32 R33, RZ, RZ, R35 ;  /* 0x000000ffff217224 */ /* 0x000fe200078e0023 */
[----:B------:R-:W-:Y:S01]  /*1b540*/  MOV R32, 0x1 ;  /* 0x0000000100207802 */ /* 0x000fe20000000f00 */
[----:B------:R-:W-:Y:S01]  /*1b550*/  IMAD.MOV.U32 R3, RZ, RZ, 0x1f ;  /* 0x0000001fff037424 */ /* 0x000fe200078e00ff */
[----:B------:R-:W-:Y:S02]  /*1b560*/  MOV R2, 0x1b580 ;  /* 0x0001b58000027802 */ /* 0x000fe40000000f00 */
[----:B-1234-:R-:W-:Y:S05]  /*1b570*/  CALL.REL.NOINC `($__internal_83_$__cuda_sm70_shflsync_idx_p) ;  /* 0x000005e000007944 */ /* 0x01efea0003c00000 */
[----:B------:R-:W-:Y:S01]  /*1b580*/  MOV R6, R34 ;  /* 0x0000002200067202 */ /* 0x000fe20000000f00 */
[----:B------:R-:W-:Y:S05]  /*1b590*/  BRA `(.L_x_5003) ;  /* 0xffffd25000007947 */ /* 0x000fea000383ffff */
.L_x_4944:
[----:B------:R-:W-:Y:S02]  /*1b5a0*/  MOV R3, 0x1 ;  /* 0x0000000100037802 */ /* 0x000fe40000000f00 */
[----:B------:R-:W-:-:S02]  /*1b5b0*/  MOV R2, 0x1b5d0 ;  /* 0x0001b5d000027802 */ /* 0x000fc40000000f00 */
[----:B--2-4-:R-:W-:Y:S05]  /*1b5c0*/  CALL.REL.NOINC `($__internal_84_$__cuda_sm70_shflsync_up_p) ;  /* 0x000005e000007944 */ /* 0x014fea0003c00000 */
[----:B------:R-:W-:Y:S05]  /*1b5d0*/  BRA `(.L_x_5004) ;  /* 0xffffd33000007947 */ /* 0x000fea000383ffff */
.L_x_4945:
[----:B------:R-:W-:Y:S02]  /*1b5e0*/  MOV R3, 0x2 ;  /* 0x0000000200037802 */ /* 0x000fe40000000f00 */
[----:B------:R-:W-:-:S02]  /*1b5f0*/  MOV R2, 0x1b610 ;  /* 0x0001b61000027802 */ /* 0x000fc40000000f00 */
[----:B--2-4-:R-:W-:Y:S05]  /*1b600*/  CALL.REL.NOINC `($__internal_84_$__cuda_sm70_shflsync_up_p) ;  /* 0x000005a000007944 */ /* 0x014fea0003c00000 */
        /* <DEDUP_REMOVED lines=24> */
.L_x_4949:
[----:B------:R-:W-:Y:S02]  /*1b790*/  MOV R3, 0x1 ;  /* 0x0000000100037802 */ /* 0x000fe40000000f00 */
[----:B------:R-:W-:Y:S02]  /*1b7a0*/  MOV R2, 0x1b7c0 ;  /* 0x0001b7c000027802 */ /* 0x000fe40000000f00 */
[----:B--2---:R-:W-:Y:S05]  /*1b7b0*/  CALL.REL.NOINC `($__internal_84_$__cuda_sm70_shflsync_up_p) ;  /* 0x000003f000007944 */ /* 0x004fea0003c00000 */
[----:B------:R-:W-:Y:S01]  /*1b7c0*/  MOV R2, R4 ;  /* 0x0000000400027202 */ /* 0x000fe20000000f00 */
[----:B------:R-:W-:Y:S05]  /*1b7d0*/  BRA `(.L_x_5006) ;  /* 0xffffd39000007947 */ /* 0x000fea000383ffff */
.L_x_4950:
        /* <DEDUP_REMOVED lines=27> */
.L_x_4952:
[----:B------:R-:W-:Y:S02]  /*1b990*/  SEL R0, RZ, 0x1, P0 ;  /* 0x00000001ff007807 */ /* 0x000fe40000000000 */
[----:B------:R-:W-:Y:S02]  /*1b9a0*/  MOV R2, 0x1b9c0 ;  /* 0x0001b9c000027802 */ /* 0x000fe40000000f00 */
[----:B-12---:R-:W-:Y:S05]  /*1b9b0*/  CALL.REL.NOINC `($__internal_85_$__cuda_sm70_votesync_ballot) ;  /* 0x0000025000007944 */ /* 0x006fea0003c00000 */
[----:B------:R-:W-:Y:S05]  /*1b9c0*/  BRA `(.L_x_5008) ;  /* 0xffffd33000007947 */ /* 0x000fea000383ffff */
.L_x_4953:
[----:B------:R-:W-:Y:S01]  /*1b9d0*/  IMAD.MOV.U32 R33, RZ, RZ, R7 ;  /* 0x000000ffff217224 */ /* 0x000fe200078e0007 */
[----:B----4-:R-:W-:Y:S01]  /*1b9e0*/  MOV R32, R13 ;  /* 0x0000000d00207202 */ /* 0x010fe20000000f00 */
[----:B------:R-:W-:Y:S01]  /*1b9f0*/  IMAD.MOV.U32 R3, RZ, RZ, 0x1f ;  /* 0x0000001fff037424 */ /* 0x000fe200078e00ff */
[----:B------:R-:W-:Y:S02]  /*1ba00*/  MOV R2, 0x1ba20 ;  /* 0x0001ba2000027802 */ /* 0x000fe40000000f00 */
[----:B-123--:R-:W-:Y:S05]  /*1ba10*/  CALL.REL.NOINC `($__internal_83_$__cuda_sm70_shflsync_idx_p) ;  /* 0x0000014000007944 */ /* 0x00efea0003c00000 */
[----:B------:R-:W-:Y:S01]  /*1ba20*/  IMAD.MOV.U32 R12, RZ, RZ, R34 ;  /* 0x000000ffff0c7224 */ /* 0x000fe200078e0022 */
[----:B------:R-:W-:Y:S01]  /*1ba30*/  MOV R32, R13 ;  /* 0x0000000d00207202 */ /* 0x000fe20000000f00 */
[----:B------:R-:W-:Y:S01]  /*1ba40*/  IMAD.MOV.U32 R33, RZ, RZ, R8 ;  /* 0x000000ffff217224 */ /* 0x000fe200078e0008 */
[----:B------:R-:W-:Y:S02]  /*1ba50*/  MOV R3, 0x1f ;  /* 0x0000001f00037802 */ /* 0x000fe40000000f00 */
[----:B------:R-:W-:-:S02]  /*1ba60*/  MOV R2, 0x1ba80 ;  /* 0x0001ba8000027802 */ /* 0x000fc40000000f00 */
[----:B------:R-:W-:Y:S05]  /*1ba70*/  CALL.REL.NOINC `($__internal_83_$__cuda_sm70_shflsync_idx_p) ;  /* 0x000000e000007944 */ /* 0x000fea0003c00000 */
[----:B------:R-:W-:Y:S01]  /*1ba80*/  MOV R5, R34 ;  /* 0x0000002200057202 */ /* 0x000fe20000000f00 */
[----:B------:R-:W-:Y:S05]  /*1ba90*/  BRA `(.L_x_5009) ;  /* 0xffffd2a000007947 */ /* 0x000fea000383ffff */
.L_x_4956:
[----:B------:R-:W-:Y:S01]  /*1baa0*/  IMAD.MOV.U32 R33, RZ, RZ, R4 ;  /* 0x000000ffff217224 */ /* 0x000fe200078e0004 */
[----:B------:R-:W-:Y:S01]  /*1bab0*/  MOV R32, R0 ;  /* 0x0000000000207202 */ /* 0x000fe20000000f00 */
[----:B------:R-:W-:Y:S01]  /*1bac0*/  IMAD.MOV.U32 R3, RZ, RZ, 0x1f ;  /* 0x0000001fff037424 */ /* 0x000fe200078e00ff */
[----:B------:R-:W-:-:S02]  /*1bad0*/  MOV R2, 0x1baf0 ;  /* 0x0001baf000027802 */ /* 0x000fc40000000f00 */
[----:B-12-4-:R-:W-:Y:S05]  /*1bae0*/  CALL.REL.NOINC `($__internal_83_$__cuda_sm70_shflsync_idx_p) ;  /* 0x0000007000007944 */ /* 0x016fea0003c00000 */
[----:B------:R-:W-:Y:S01]  /*1baf0*/  MOV R15, R34 ;  /* 0x00000022000f7202 */ /* 0x000fe20000000f00 */
[----:B------:R-:W-:Y:S05]  /*1bb00*/  BRA `(.L_x_4955) ;  /* 0xffffd29000007947 */ /* 0x000fea000383ffff */
        .weak           $__internal_82_$__cuda_sm70_shflsync_bfly_p
        .type           $__internal_82_$__cuda_sm70_shflsync_bfly_p,@function
        .size           $__internal_82_$__cuda_sm70_shflsync_bfly_p,($__internal_83_$__cuda_sm70_shflsync_idx_p - $__internal_82_$__cuda_sm70_shflsync_bfly_p)
$__internal_82_$__cuda_sm70_shflsync_bfly_p:
[----:B------:R-:W-:Y:S04]  /*1bb10*/  WARPSYNC R224 ;  /* 0x000000e000007348 */ /* 0x000fe80003800000 */
[----:B------:R1:W2:Y:S02]  /*1bb20*/  SHFL.BFLY PT, R150, R2, R150, R225 ;  /* 0x0c00009602967389 */ /* 0x0002a400000e00e1 */
[----:B-1----:R-:W-:-:S02]  /*1bb30*/  MOV R2, R3 ;  /* 0x0000000300027202 */ /* 0x002fc40000000f00 */
[----:B------:R-:W-:-:S04]  /*1bb40*/  MOV R3, 0x0 ;  /* 0x0000000000037802 */ /* 0x000fc80000000f00 */
[----:B--2---:R-:W-:Y:S05]  /*1bb50*/  RET.REL.NODEC R2 `(_ZN7cutlass13device_kernelIN5flash19enable_sm80_to_sm89INS1_16FlashAttnFwdSm80INS1_25CollectiveMainloopFwdSm80ILi8ELi2ELb0EN4cute5tupleIJNS5_1CILi128EEENS7_ILi64EEENS7_ILi192EEEEEELi192ENS_6half_tEfNS_4arch4Sm80ELb0ELb0ELb0ELb1ELb1ELb1ELb1ELb1EEENS1_21CollectiveEpilogueFwdINS6_IJS8_SA_S9_EEENS6_IJNS7_ILi1EEESI_SI_EEESC_SE_Li256ELb1ELb1ELb1ELb0EEENS1_36VarlenDynamicPersistentTileSchedulerILi128ELi64ELi256ELi256ELb1ELb1ELb0ELb0ELb1ELb1EEEEEEEEEvNT_6ParamsE) ;  /* 0xfffe44a002007950 */ /* 0x004fea0003c3ffff */
        .weak           $__internal_83_$__cuda_sm70_shflsync_idx_p
        .type           $__internal_83_$__cuda_sm70_shflsync_idx_p,@function
        .size           $__internal_83_$__cuda_sm70_shflsync_idx_p,($__internal_84_$__cuda_sm70_shflsync_up_p - $__internal_83_$__cuda_sm70_shflsync_idx_p)
$__internal_83_$__cuda_sm70_shflsync_idx_p:
[----:B------:R-:W-:-:S04]  /*1bb60*/  MOV R34, 0xffffffff ;  /* 0xffffffff00227802 */ /* 0x000fc80000000f00 */
[----:B------:R-:W-:Y:S04]  /*1bb70*/  WARPSYNC R34 ;  /* 0x0000002200007348 */ /* 0x000fe80003800000 */
[----:B------:R1:W2:Y:S02]  /*1bb80*/  SHFL.IDX PT, R34, R33, R32, R3 ;  /* 0x0000002021227389 */ /* 0x0002a400000e0003 */
[----:B-1----:R-:W-:-:S04]  /*1bb90*/  MOV R3, 0x0 ;  /* 0x0000000000037802 */ /* 0x002fc80000000f00 */
[----:B--2---:R-:W-:Y:S05]  /*1bba0*/  RET.REL.NODEC R2 `(_ZN7cutlass13device_kernelIN5flash19enable_sm80_to_sm89INS1_16FlashAttnFwdSm80INS1_25CollectiveMainloopFwdSm80ILi8ELi2ELb0EN4cute5tupleIJNS5_1CILi128EEENS7_ILi64EEENS7_ILi192EEEEEELi192ENS_6half_tEfNS_4arch4Sm80ELb0ELb0ELb0ELb1ELb1ELb1ELb1ELb1EEENS1_21CollectiveEpilogueFwdINS6_IJS8_SA_S9_EEENS6_IJNS7_ILi1EEESI_SI_EEESC_SE_Li256ELb1ELb1ELb1ELb0EEENS1_36VarlenDynamicPersistentTileSchedulerILi128ELi64ELi256ELi256ELb1ELb1ELb0ELb0ELb1ELb1EEEEEEEEEvNT_6ParamsE) ;  /* 0xfffe445002007950 */ /* 0x004fea0003c3ffff */
        .weak           $__internal_84_$__cuda_sm70_shflsync_up_p
        .type           $__internal_84_$__cuda_sm70_shflsync_up_p,@function
        .size           $__internal_84_$__cuda_sm70_shflsync_up_p,($__internal_85_$__cuda_sm70_votesync_ballot - $__internal_84_$__cuda_sm70_shflsync_up_p)
$__internal_84_$__cuda_sm70_shflsync_up_p:
[----:B------:R-:W-:Y:S02]  /*1bbb0*/  MOV R4, RZ ;  /* 0x000000ff00047202 */ /* 0x000fe40000000f00 */
[----:B------:R-:W-:-:S04]  /*1bbc0*/  MOV R12, 0xffffffff ;  /* 0xffffffff000c7802 */ /* 0x000fc80000000f00 */
[----:B------:R-:W-:Y:S04]  /*1bbd0*/  WARPSYNC R12 ;  /* 0x0000000c00007348 */ /* 0x000fe80003800000 */
[----:B------:R1:W2:Y:S02]  /*1bbe0*/  SHFL.UP PT, R4, R0, R3, R4 ;  /* 0x0400000300047389 */ /* 0x0002a400000e0004 */
[----:B-1----:R-:W-:-:S04]  /*1bbf0*/  MOV R3, 0x0 ;  /* 0x0000000000037802 */ /* 0x002fc80000000f00 */
[----:B--2---:R-:W-:Y:S05]  /*1bc00*/  RET.REL.NODEC R2 `(_ZN7cutlass13device_kernelIN5flash19enable_sm80_to_sm89INS1_16FlashAttnFwdSm80INS1_25CollectiveMainloopFwdSm80ILi8ELi2ELb0EN4cute5tupleIJNS5_1CILi128EEENS7_ILi64EEENS7_ILi192EEEEEELi192ENS_6half_tEfNS_4arch4Sm80ELb0ELb0ELb0ELb1ELb1ELb1ELb1ELb1EEENS1_21CollectiveEpilogueFwdINS6_IJS8_SA_S9_EEENS6_IJNS7_ILi1EEESI_SI_EEESC_SE_Li256ELb1ELb1ELb1ELb0EEENS1_36VarlenDynamicPersistentTileSchedulerILi128ELi64ELi256ELi256ELb1ELb1ELb0ELb0ELb1ELb1EEEEEEEEEvNT_6ParamsE) ;  /* 0xfffe43f002007950 */ /* 0x004fea0003c3ffff */
        .weak           $__internal_85_$__cuda_sm70_votesync_ballot
        .type           $__internal_85_$__cuda_sm70_votesync_ballot,@function
        .size           $__internal_85_$__cuda_sm70_votesync_ballot,(.L_x_6281 - $__internal_85_$__cuda_sm70_votesync_ballot)
$__internal_85_$__cuda_sm70_votesync_ballot:
[----:B------:R-:W-:Y:S01]  /*1bc10*/  ISETP.NE.U32.AND P0, PT, R0, 0x1, PT ;  /* 0x000000010000780c */ /* 0x000fe20003f05070 */
[----:B------:R-:W-:-:S04]  /*1bc20*/  IMAD.MOV.U32 R3, RZ, RZ, -0x1 ;  /* 0xffffffffff037424 */ /* 0x000fc800078e00ff */
[----:B------:R-:W-:Y:S08]  /*1bc30*/  WARPSYNC R3 ;  /* 0x0000000300007348 */ /* 0x000ff00003800000 */
[----:B------:R-:W-:-:S04]  /*1bc40*/  VOTE.ANY R0, PT, !P0 ;  /* 0x0000000000007806 */ /* 0x000fc800040e0100 */
[----:B------:R-:W-:Y:S01]  /*1bc50*/  LOP3.LUT R0, R0, R3, RZ, 0xc0, !PT ;  /* 0x0000000300007212 */ /* 0x000fe200078ec0ff */
[----:B------:R-:W-:-:S04]  /*1bc60*/  IMAD.MOV.U32 R3, RZ, RZ, 0x0 ;  /* 0x00000000ff037424 */ /* 0x000fc800078e00ff */
[----:B------:R-:W-:Y:S05]  /*1bc70*/  RET.REL.NODEC R2 `(_ZN7cutlass13device_kernelIN5flash19enable_sm80_to_sm89INS1_16FlashAttnFwdSm80INS1_25CollectiveMainloopFwdSm80ILi8ELi2ELb0EN4cute5tupleIJNS5_1CILi128EEENS7_ILi64EEENS7_ILi192EEEEEELi192ENS_6half_tEfNS_4arch4Sm80ELb0ELb0ELb0ELb1ELb1ELb1ELb1ELb1EEENS1_21CollectiveEpilogueFwdINS6_IJS8_SA_S9_EEENS6_IJNS7_ILi1EEESI_SI_EEESC_SE_Li256ELb1ELb1ELb1ELb0EEENS1_36VarlenDynamicPersistentTileSchedulerILi128ELi64ELi256ELi256ELb1ELb1ELb0ELb0ELb1ELb1EEEEEEEEEvNT_6ParamsE) ;  /* 0xfffe438002007950 */ /* 0x000fea0003c3ffff */
.L_x_5010:
        /* <DEDUP_REMOVED lines=16> */
.L_x_6281:


//--------------------- .text._ZN7cutlass13device_kernelIN5flash19enable_sm80_to_sm89INS1_16FlashAttnFwdSm80INS1_25CollectiveMainloopFwdSm80ILi8ELi2ELb0EN4cute5tupleIJNS5_1CILi128EEENS7_ILi64EEENS7_ILi192EEEEEELi192ENS_6half_tEfNS_4arch4Sm80ELb0ELb1ELb0ELb0ELb1ELb0ELb1ELb1EEENS1_21CollectiveEpilogueFwdINS6_IJS8_SA_S9_EEENS6_IJNS7_ILi1EEESI_SI_EEESC_SE_Li256ELb0ELb1ELb1ELb0EEENS1_19SingleTileSchedulerILb0ELb1ELb1ELi128EEEEEEEEEvNT_6ParamsE --------------------------
	.section	.text._ZN7cutlass13device_kernelIN5flash19enable_sm80_to_sm89INS1_16FlashAttnFwdSm80INS1_25CollectiveMainloopFwdSm80ILi8ELi2ELb0EN4cute5tupleIJNS5_1CILi128EEENS7_ILi64EEENS7_ILi192EEEEEELi192ENS_6half_tEfNS_4arch4Sm80ELb0ELb1ELb0ELb0ELb1ELb0ELb1ELb1EEENS1_21CollectiveEpilogueFwdINS6_IJS8_SA_S9_EEENS6_IJNS7_ILi1EEESI_SI_EEESC_SE_Li256ELb0ELb1ELb1ELb0EEENS1_19SingleTileSchedulerILb0ELb1ELb1ELi128EEEEEEEEEvNT_6ParamsE,"ax",@progbits
	.sectioninfo	@"SHI_REGISTERS=228"
	.align	128
.text._ZN7cutlass13device_kernelIN5flash19enable_sm80_to_sm89INS1_16FlashAttnFwdSm80INS1_25CollectiveMainloopFwdSm80ILi8ELi2ELb0EN4cute5tupleIJNS5_1CILi128EEENS7_ILi64EEENS7_ILi192EEEEEELi192ENS_6half_tEfNS_4arch4Sm80ELb0ELb1ELb0ELb0ELb1ELb0ELb1ELb1EEENS1_21CollectiveEpilogueFwdINS6_IJS8_SA_S9_EEENS6_IJNS7_ILi1EEESI_SI_EEESC_SE_Li256ELb0ELb1ELb1ELb0EEENS1_19SingleTileSchedulerILb0ELb1ELb1ELi128EEEEEEEEEvNT_6ParamsE:
        .type           _ZN7cutlass13device_kernelIN5flash19enable_sm80_to_sm89INS1_16FlashAttnFwdSm80INS1_25CollectiveMainloopFwdSm80ILi8ELi2ELb0EN4cute5tupleIJNS5_1CILi128EEENS7_ILi64EEENS7_ILi192EEEEEELi192ENS_6half_tEfNS_4arch4Sm80ELb0ELb1ELb0ELb0ELb1ELb0ELb1ELb1EEENS1_21CollectiveEpilogueFwdINS6_IJS8_SA_S9_EEENS6_IJNS7_ILi1EEESI_SI_EEESC_SE_Li256ELb0ELb1ELb1ELb0EEENS1_19SingleTileSchedulerILb0ELb1ELb1ELi128EEEEEEEEEvNT_6ParamsE,@function
        .size           _ZN7cutlass13device_kernelIN5flash19enable_sm80_to_sm89INS1_16FlashAttnFwdSm80INS1_25CollectiveMainloopFwdSm80ILi8ELi2ELb0EN4cute5tupleIJNS5_1CILi128EEENS7_ILi64EEENS7_ILi192EEEEEELi192ENS_6half_tEfNS_4arch4Sm80ELb0ELb1ELb0ELb0ELb1ELb0ELb1ELb1EEENS1_21CollectiveEpilogueFwdINS6_IJS8_SA_S9_EEENS6_IJNS7_ILi1EEESI_SI_EEESC_SE_Li256ELb0ELb1ELb1ELb0EEENS1_19SingleTileSchedulerILb0ELb1ELb1ELi128EEEEEEEEEvNT_6ParamsE,(.L_x_6286 - _ZN7cutlass13device_kernelIN5flash19enable_sm80_to_sm89INS1_16FlashAttnFwdSm80INS1_25CollectiveMainloopFwdSm80ILi8ELi2ELb0EN4cute5tupleIJNS5_1CILi128EEENS7_ILi64EEENS7_ILi192EEEEEELi192ENS_6half_tEfNS_4arch4Sm80ELb0ELb1ELb0ELb0ELb1ELb0ELb1ELb1EEENS1_21CollectiveEpilogueFwdINS6_IJS8_SA_S9_EEENS6_IJNS7_ILi1EEESI_SI_EEESC_SE_Li256ELb0ELb1ELb1ELb0EEENS1_19SingleTileSchedulerILb0ELb1ELb1ELi128EEEEEEEEEvNT_6ParamsE)
        .other          _ZN7cutlass13device_kernelIN5flash19enable_sm80_to_sm89INS1_16FlashAttnFwdSm80INS1_25CollectiveMainloopFwdSm80ILi8ELi2ELb0EN4cute5tupleIJNS5_1CILi128EEENS7_ILi64EEENS7_ILi192EEEEEELi192ENS_6half_tEfNS_4arch4Sm80ELb0ELb1ELb0ELb0ELb1ELb0ELb1ELb1EEENS1_21CollectiveEpilogueFwdINS6_IJS8_SA_S9_EEENS6_IJNS7_ILi1EEESI_SI_EEESC_SE_Li256ELb0ELb1ELb1ELb0EEENS1_19SingleTileSchedulerILb0ELb1ELb1ELi128EEEEEEEEEvNT_6ParamsE,@"STO_CUDA_ENTRY STV_DEFAULT"
_ZN7cutlass13device_kernelIN5flash19enable_sm80_to_sm89INS1_16FlashAttnFwdSm80INS1_25CollectiveMainloopFwdSm80ILi8ELi2ELb0EN4cute5tupleIJNS5_1CILi128EEENS7_ILi64EEENS7_ILi192EEEEEELi192ENS_6half_tEfNS_4arch4Sm80ELb0ELb1ELb0ELb0ELb1ELb0ELb1ELb1EEENS1_21CollectiveEpilogueFwdINS6_IJS8_SA_S9_EEENS6_IJNS7_ILi1EEESI_SI_EEESC_SE_Li256ELb0ELb1ELb1ELb0EEENS1_19SingleTileSchedulerILb0ELb1ELb1ELi128EEEEEEEEEvNT_6ParamsE:
        /* <DEDUP_REMOVED lines=17> */
.L_x_5011:
[----:B------:R-:W-:Y:S02]  /*0110*/  ULDC.64 UR4, c[0x0][0x550] ;  /* 0x0001540000047ab9 */ /* 0x000fe40000000a00 */
[----:B------:R-:W-:Y:S02]  /*0120*/  UISETP.NE.AND UP0, UPT, UR4, 0x1, UPT ;  /* 0x000000010400788c */ /* 0x000fe4000bf05270 */
[----:B------:R-:W-:-:S02]  /*0130*/  UIMAD.WIDE.U32 UR10, UR6, UR5, URZ ;  /* 0x00000005060a72a5 */ /* 0x000fc4000f8e003f */
[----:B------:R-:W-:Y:S02]  /*0140*/  ULDC UR4, c[0x0][0x558] ;  /* 0x0001560000047ab9 */ /* 0x000fe40000000800 */
[----:B------:R-:W-:-:S05]  /*0150*/  UMOV UR14, UR6 ;  /* 0x00000006000e7c82 */ /* 0x000fca0008000000 */
[----:B------:R-:W-:-:S03]  /*0160*/  @UP0 USHF.R.U32.HI UR14, URZ, UR4, UR11 ;  /* 0x000000043f0e0299 */ /* 0x000fc6000801160b */
.L_x_5012:
        /* <DEDUP_REMOVED lines=50> */
.L_x_5014:
[----:B------:R-:W-:Y:S02]  /*0490*/  ULDC UR4, c[0x0][0x32c] ;  /* 0x0000cb0000047ab9 */ /* 0x000fe40000000800 */
[----:B------:R-:W-:-:S03]  /*04a0*/  UISETP.NE.AND UP2, UPT, UR10, UR4, UPT ;  /* 0x000000040a00728c */ /* 0x000fc6000bf45270 */
[----:B------:R-:W-:Y:S02]  /*04b0*/  ULDC.64 UR4, c[0x0][0x330] ;  /* 0x0000cc0000047ab9 */ /* 0x000fe40000000a00 */
[----:B------:R-:W-:-:S07]  /*04c0*/  UIMAD.WIDE.U32 UR16, UR11, UR4, URZ ;  /* 0x000000040b1072a5 */ /* 0x000fce000f8e003f */
[----:B------:R-:W-:Y:S02]  /*04d0*/  @UP2 UMOV UR13, UR17 ;  /* 0x00000011000d2c82 */ /* 0x000fe40008000000 */
[----:B------:R-:W-:Y:S02]  /*04e0*/  @UP2 USHF.R.U32.HI UR11, URZ, UR5, UR13 ;  /* 0x000000053f0b2299 */ /* 0x000fe4000801160d */
.L_x_5015:
[----:B------:R-:W-:Y:S02]  /*04f0*/  ULDC UR4, c[0x0][0x32c] ;  /* 0x0000cb0000047ab9 */ /* 0x000fe40000000800 */
[----:B------:R-:W-:-:S04]  /*0500*/  UIMAD UR4, UR11, UR4, UR4 ;  /* 0x000000040b0472a4 */ /* 0x000fc8000f8e0204 */
[----:B------:R-:W-:-:S04]  /*0510*/  UISETP.LT.AND UP2, UPT, UR9, UR4, UPT ;  /* 0x000000040900728c */ /* 0x000fc8000bf41270 */
[----:B------:R-:W-:Y:S02]  /*0520*/  USEL UR9, UR9, UR4, UP2 ;  /* 0x0000000409097287 */ /* 0x000fe40009000000 */
.L_x_5013:
        /* <DEDUP_REMOVED lines=34> */
.L_x_5017:
[----:B------:R-:W-:Y:S02]  /*0750*/  ULDC UR4, c[0x0][0x32c] ;  /* 0x0000cb0000047ab9 */ /* 0x000fe40000000800 */
[----:B------:R-:W-:-:S03]  /*0760*/  UISETP.NE.AND UP2, UPT, UR4, 0x1, UPT ;  /* 0x000000010400788c */ /* 0x000fc6000bf45270 */
[----:B------:R-:W-:Y:S02]  /*0770*/  ULDC.64 UR4, c[0x0][0x330] ;  /* 0x0000cc0000047ab9 */ /* 0x000fe40000000a00 */
[----:B------:R-:W-:-:S07]  /*0780*/  UIMAD.WIDE.U32 UR16, UR11, UR4, URZ ;  /* 0x000000040b1072a5 */ /* 0x000fce000f8e003f */
[----:B------:R-:W-:Y:S02]  /*0790*/  @UP2 UMOV UR13, UR17 ;  /* 0x00000011000d2c82 */ /* 0x000fe40008000000 */
[----:B------:R-:W-:Y:S02]  /*07a0*/  @UP2 USHF.R.U32.HI UR11, URZ, UR5, UR13 ;  /* 0x000000053f0b2299 */ /* 0x000fe4000801160d */
.L_x_5018:
[----:B------:R-:W-:Y:S02]  /*07b0*/  ULDC UR4, c[0x0][0x32c] ;  /* 0x0000cb0000047ab9 */ /* 0x000fe40000000800 */
[----:B------:R-:W-:-:S04]  /*07c0*/  UIMAD UR4, UR11, UR4, URZ ;  /* 0x000000040b0472a4 */ /* 0x000fc8000f8e023f */
[----:B------:R-:W-:-:S04]  /*07d0*/  UISETP.LT.AND UP2, UPT, UR10, UR4, UPT ;  /* 0x000000040a00728c */ /* 0x000fc8000bf41270 */
[----:B------:R-:W-:-:S04]  /*07e0*/  USEL UR10, UR10, UR4, !UP2 ;  /* 0x000000040a0a7287 */ /* 0x000fc8000d000000 */
.L_x_5016:
        /* <DEDUP_REMOVED lines=46> */
.L_x_5019:
        /* <DEDUP_REMOVED lines=86> */
[----:B------:R-:W-:Y:S01]  /*1030*/  IMAD R193, R201, 0x20, R20 ;  /* 0x00000020c9c17824 */ /* 0x000fe200078e0214 */
[----:B------:R-:W-:Y:S01]  /*1040*/  UIMAD UR10, UR10, UR4, URZ ;  /* 0x000000040a0a72a4 */ /* 0x000fe2000f8e023f */
[----:B------:R-:W-:Y:S01]  /*1050*/  LOP3.LUT R19, R21, 0xfffffff0, RZ, 0xc0, !PT ;  /* 0xfffffff015137812 */ /* 0x000fe200078ec0ff */
[----:B------:R-:W-:Y:S01]  /*1060*/  UIMAD.WIDE.U32 UR16, UR8, UR4, UR16 ;  /* 0x00000004081072a5 */ /* 0x000fe2000f8e0010 */
[----:B------:R-:W-:Y:S01]  /*1070*/  IMAD.SHL.U32 R200, R201, 0x8, RZ ;  /* 0x00000008c9c87824 */ /* 0x000fe200078e00ff */
[----:B------:R-:W-:Y:S01]  /*1080*/  IADD3 R2, R193, UR24, RZ ;  /* 0x00000018c1027c10 */ /* 0x000fe2000fffe0ff */
[----:B------:R-:W-:Y:S01]  /*1090*/  UIMAD UR5, UR8, UR5, UR10 ;  /* 0x00000005080572a4 */ /* 0x000fe2000f8e020a */
[----:B------:R-:W-:Y:S01]  /*10a0*/  IMAD.IADD R19, R6, 0x1, -R19 ;  /* 0x0000000106137824 */ /* 0x000fe200078e0a13 */
[----:B------:R-:W-:Y:S01]  /*10b0*/  ULDC UR4, c[0x0][0x168] ;  /* 0x00005a0000047ab9 */ /* 0x000fe20000000800 */
[----:B------:R-:W-:Y:S01]  /*10c0*/  IMAD.U32 R11, RZ, RZ, UR17 ;  /* 0x00000011ff0b7e24 */ /* 0x000fe2000f8e00ff */
[----:B------:R-:W-:Y:S01]  /*10d0*/  UIADD3 UR5, UR17, UR5, URZ ;  /* 0x0000000511057290 */ /* 0x000fe2000fffe03f */
[----:B------:R-:W-:Y:S01]  /*10e0*/  @P1 IMAD.HI.U32 R0, R2, c[0x0][0x2c8], RZ ;  /* 0x0000b20002001a27 */ /* 0x000fe200078e00ff */
[----:B------:R-:W-:Y:S01]  /*10f0*/  LOP3.LUT R9, R9, 0x1c0, RZ, 0xc0, !PT ;  /* 0x000001c009097812 */ /* 0x000fe200078ec0ff */
[----:B------:R-:W-:Y:S01]  /*1100*/  BSSY B0, `(.L_x_5021) ;  /* 0x0000042000007945 */ /* 0x000fe20003800000 */
[----:B------:R-:W-:Y:S01]  /*1110*/  LOP3.LUT P1, RZ, R201, 0x4, RZ, 0xc0, !PT ;  /* 0x00000004c9ff7812 */ /* 0x000fe2000782c0ff */
[----:B------:R-:W-:Y:S01]  /*1120*/  IMAD.MOV.U32 R3, RZ, RZ, R2 ;  /* 0x000000ffff037224 */ /* 0x000fe200078e0002 */
[----:B------:R-:W-:Y:S01]  /*1130*/  @P0 SHF.R.U32.HI R3, RZ, c[0x0][0x2cc], R0 ;  /* 0x0000b300ff030a19 */ /* 0x000fe20000011600 */
[----:B------:R-:W-:Y:S01]  /*1140*/  IMAD.U32 R10, RZ, RZ, UR16 ;  /* 0x00000010ff0a7e24 */ /* 0x000fe2000f8e00ff */
[----:B------:R-:W-:Y:S01]  /*1150*/  SHF.R.U32.HI R7, RZ, 0x3, R9 ;  /* 0x00000003ff077819 */ /* 0x000fe20000011609 */
[----:B------:R-:W-:Y:S01]  /*1160*/  IMAD.U32 R11, RZ, RZ, UR5 ;  /* 0x00000005ff0b7e24 */ /* 0x000fe2000f8e00ff */
[--C-:B------:R-:W-:Y:S01]  /*1170*/  SHF.R.S32.HI R0, RZ, 0x1f, R3.reuse ;  /* 0x0000001fff007819 */ /* 0x100fe20000011403 */
[----:B-1----:R-:W-:Y:S01]  /*1180*/  IMAD.MOV R5, RZ, RZ, -R3 ;  /* 0x000000ffff057224 */ /* 0x002fe200078e0a03 */
[----:B------:R-:W-:Y:S01]  /*1190*/  ULDC UR5, c[0x0][0x2c4] ;  /* 0x0000b10000057ab9 */ /* 0x000fe20000000800 */
[----:B------:R-:W-:Y:S01]  /*11a0*/  IMAD.WIDE.U32 R10, R3, c[0x0][0x1b0], R10 ;  /* 0x00006c00030a7a25 */ /* 0x000fe200078e000a */
[----:B------:R-:W-:Y:S01]  /*11b0*/  UIMAD UR4, UR5, UR4, URZ ;  /* 0x00000004050472a4 */ /* 0x000fe2000f8e023f */
[----:B------:R-:W-:-:S02]  /*11c0*/  LOP3.LUT R192, R9, 0x38, R200, 0xf8, !PT ;  /* 0x0000003809c07812 */ /* 0x000fc400078ef8c8 */
[----:B------:R-:W-:Y:S01]  /*11d0*/  IMAD R2, R5, c[0x0][0x2c4], R2 ;  /* 0x0000b10005027a24 */ /* 0x000fe200078e0202 */
[----:B------:R-:W-:Y:S01]  /*11e0*/  IADD3 R9, R200, 0x80, RZ ;  /* 0x00000080c8097810 */ /* 0x000fe20007ffe0ff */
[----:B------:R-:W-:Y:S01]  /*11f0*/  IMAD R0, R0, c[0x0][0x1b0], RZ ;  /* 0x00006c0000007a24 */ /* 0x000fe200078e02ff */
[----:B------:R-:W-:Y:S01]  /*1200*/  LOP3.LUT R192, R192, R7, RZ, 0x3c, !PT ;  /* 0x00000007c0c07212 */ /* 0x000fe200078e3cff */
[----:B------:R-:W-:Y:S01]  /*1210*/  IMAD.MOV.U32 R182, RZ, RZ, 0x10 ;  /* 0x00000010ffb67424 */ /* 0x000fe200078e00ff */
[----:B------:R-:W-:Y:S01]  /*1220*/  SHF.R.S32.HI R5, RZ, 0x1f, R2 ;  /* 0x0000001fff057819 */ /* 0x000fe20000011402 */
[----:B------:R-:W-:Y:S01]  /*1230*/  IMAD R3, R3, c[0x0][0x1b4], R0 ;  /* 0x00006d0003037a24 */ /* 0x000fe200078e0200 */
[----:B------:R-:W-:Y:S02]  /*1240*/  SHF.R.S32.HI R0, RZ, 0x1f, R19 ;  /* 0x0000001fff007819 */ /* 0x000fe40000011413 */
[----:B------:R-:W-:Y:S01]  /*1250*/  LEA.HI R7, R81, R6, RZ, 0x6 ;  /* 0x0000000651077211 */ /* 0x000fe200078f30ff */
[----:B------:R-:W-:Y:S01]  /*1260*/  IMAD R5, R5, c[0x0][0x1a8], RZ ;  /* 0x00006a0005057a24 */ /* 0x000fe200078e02ff */
[----:B------:R-:W-:Y:S01]  /*1270*/  LEA.HI R0, R0, R19, RZ, 0x3 ;  /* 0x0000001300007211 */ /* 0x000fe200078f18ff */
[----:B------:R-:W-:Y:S01]  /*1280*/  IMAD.IADD R11, R11, 0x1, R3 ;  /* 0x000000010b0b7824 */ /* 0x000fe200078e0203 */
[----:B------:R-:W-:Y:S01]  /*1290*/  ISETP.GE.AND P4, PT, R9, c[0x0][0x198], PT ;  /* 0x0000660009007a0c */ /* 0x000fe20003f86270 */
[----:B------:R-:W-:-:S02]  /*12a0*/  IMAD R5, R2, c[0x0][0x1ac], R5 ;  /* 0x00006b0002057a24 */ /* 0x000fc400078e0205 */
[----:B------:R-:W-:Y:S01]  /*12b0*/  IMAD.WIDE.U32 R2, R2, c[0x0][0x1a8], R10 ;  /* 0x00006a0002027a25 */ /* 0x000fe200078e000a */
[----:B------:R-:W-:-:S03]  /*12c0*/  IADD3 R10, R200, 0x40, RZ ;  /* 0x00000040c80a7810 */ /* 0x000fc60007ffe0ff */
[----:B------:R-:W-:Y:S01]  /*12d0*/  IMAD.IADD R3, R3, 0x1, R5 ;  /* 0x0000000103037824 */ /* 0x000fe200078e0205 */
[----:B------:R-:W-:Y:S01]  /*12e0*/  LEA R5, P0, R2, c[0x0][0x160], 0x1 ;  /* 0x0000580002057a11 */ /* 0x000fe200078008ff */
[----:B------:R-:W-:Y:S01]  /*12f0*/  IMAD.SHL.U32 R7, R7, 0x8, RZ ;  /* 0x0000000807077824 */ /* 0x000fe200078e00ff */
[----:B------:R-:W-:Y:S02]  /*1300*/  ISETP.GE.AND P3, PT, R10, c[0x0][0x198], PT ;  /* 0x000066000a007a0c */ /* 0x000fe40003f66270 */
[----:B------:R-:W-:Y:S01]  /*1310*/  LEA.HI.X R3, R2, c[0x0][0x164], R3, 0x1, P0 ;  /* 0x0000590002037a11 */ /* 0x000fe200000f0c03 */
[----:B------:R1:W3:Y:S01]  /*1320*/  SHFL.IDX PT, R12, R5, RZ, 0x181f ;  /* 0x00181fff050c7589 */ /* 0x0002e200000e0000 */
[----:B------:R-:W-:Y:S02]  /*1330*/  LOP3.LUT R2, R0, 0xfffffff8, RZ, 0xc0, !PT ;  /* 0xfffffff800027812 */ /* 0x000fe400078ec0ff */
[----:B------:R-:W-:Y:S01]  /*1340*/  LOP3.LUT P0, RZ, R201, 0x2, RZ, 0xc0, !PT ;  /* 0x00000002c9ff7812 */ /* 0x000fe2000780c0ff */
[----:B------:R1:W4:Y:S01]  /*1350*/  SHFL.IDX PT, R13, R3, RZ, 0x181f ;  /* 0x00181fff030d7589 */ /* 0x00032200000e0000 */
[----:B------:R-:W-:Y:S01]  /*1360*/  LOP3.LUT R192, R192, 0xfffffe00, R7, 0xf8, !PT ;  /* 0xfffffe00c0c07812 */ /* 0x000fe200078ef807 */
[----:B------:R-:W-:Y:S01]  /*1370*/  IMAD.IADD R19, R19, 0x1, -R2 ;  /* 0x0000000113137824 */ /* 0x000fe200078e0a02 */
[----:B------:R-:W-:-:S04]  /*1380*/  IADD3 R2, R20, UR24, RZ ;  /* 0x0000001814027c10 */ /* 0x000fc8000fffe0ff */
[----:B------:R-:W-:Y:S01]  /*1390*/  ISETP.GE.AND P5, PT, R2, UR4, PT ;  /* 0x0000000402007c0c */ /* 0x000fe2000bfa6270 */
[----:B--2---:R2:W1:Y:S02]  /*13a0*/  @P2 R2UR UR9, R4 ;  /* 0x00000000040923c2 */ /* 0x00446400000e0000 */
[----:B-1----:R-:W-:Y:S01]  /*13b0*/  @!UP2 UMOV UR9, UR8 ;  /* 0x000000080009ac82 */ /* 0x002fe20008000000 */
[----:B------:R-:W-:Y:S02]  /*13c0*/  ISETP.GE.AND P2, PT, R200, c[0x0][0x198], PT ;  /* 0x00006600c8007a0c */ /* 0x000fe40003f46270 */
        /* <DEDUP_REMOVED lines=8> */
[----:B------:R-:W-:Y:S01]  /*1450*/  IMAD.SHL.U32 R11, R192, 0x2, RZ ;  /* 0x00000002c00b7824 */ /* 0x000fe200078e00ff */
[----:B------:R-:W-:Y:S02]  /*1460*/  SHF.R.S32.HI R14, RZ, 0x1f, R9 ;  /* 0x0000001fff0e7819 */ /* 0x000fe40000011409 */
[----:B------:R-:W-:Y:S02]  /*1470*/  LEA.HI R8, R7, R10, RZ, 0x3 ;  /* 0x0000000a07087211 */ /* 0x000fe400078f18ff */
[----:B------:R-:W-:Y:S01]  /*1480*/  LEA.HI R7, R14, R9, RZ, 0x3 ;  /* 0x000000090e077211 */ /* 0x000fe200078f18ff */
[----:B------:R-:W-:Y:S01]  /*1490*/  IMAD.WIDE R14, R200, 0x2, R12 ;  /* 0x00000002c80e7825 */ /* 0x000fe200078e020c */
[----:B------:R-:W-:Y:S02]  /*14a0*/  LOP3.LUT R8, R8, 0xfffffff8, RZ, 0xc0, !PT ;  /* 0xfffffff808087812 */ /* 0x000fe400078ec0ff */
[----:B------:R-:W-:-:S02]  /*14b0*/  LOP3.LUT R7, R7, 0xfffffff8, RZ, 0xc0, !PT ;  /* 0xfffffff807077812 */ /* 0x000fc400078ec0ff */
[----:B------:R-:W-:Y:S01]  /*14c0*/  @!PT LDS RZ, [RZ] ;  /* 0x00000000fffff984 */ /* 0x000fe20000000800 */
[----:B------:R1:W-:Y:S01]  /*14d0*/  LDGSTS.E.BYPASS.LTC128B.128 [R11+0x18100], [R14.64], !P2 ;  /* 0x181000000e0b7fae */ /* 0x0003e2000d101d54 */
[----:B------:R-:W-:-:S04]  /*14e0*/  IMAD.WIDE R16, R8, 0x2, R12 ;  /* 0x0000000208107825 */ /* 0x000fc800078e020c */
[----:B------:R-:W-:Y:S01]  /*14f0*/  IMAD.WIDE R12, R7, 0x2, R12 ;  /* 0x00000002070c7825 */ /* 0x000fe200078e020c */
[----:B------:R1:W-:Y:S04]  /*1500*/  LDGSTS.E.BYPASS.LTC128B.128 [R11+0x1c100], [R16.64], !P3 ;  /* 0x1c100000100b7fae */ /* 0x0003e8000d901d54 */
[----:B------:R1:W-:Y:S02]  /*1510*/  LDGSTS.E.BYPASS.LTC128B.128 [R11+0x20100], [R12.64], !P4 ;  /* 0x201000000c0b7fae */ /* 0x0003e4000e101d54 */
.L_x_5022:
[----:B---34-:R-:W-:Y:S05]  /*1520*/  BSYNC B0 ;  /* 0x0000000000007941 */ /* 0x018fea0003800000 */
.L_x_5021:
[----:B------:R-:W-:Y:S01]  /*1530*/  IADD3 R7, R2, 0x20, RZ ;  /* 0x0000002002077810 */ /* 0x000fe20007ffe0ff */
[----:B-1----:R1:W2:Y:S01]  /*1540*/  SHFL.IDX PT, R13, R3, 0x1, 0x181f ;  /* 0x00381f00030d7f89 */ /* 0x0022a200000e0000 */
[----:B------:R-:W-:Y:S02]  /*1550*/  BSSY B0, `(.L_x_5023) ;  /* 0x0000012000007945 */ /* 0x000fe40003800000 */
[----:B------:R-:W-:Y:S01]  /*1560*/  ISETP.GE.AND P0, PT, R7, UR4, PT ;  /* 0x0000000407007c0c */ /* 0x000fe2000bf06270 */
[----:B------:R1:W3:-:S12]  /*1570*/  SHFL.IDX PT, R12, R5, 0x1, 0x181f ;  /* 0x00381f00050c7f89 */ /* 0x0002d800000e0000 */
[----:B------:R-:W-:Y:S05]  /*1580*/  @P0 BRA `(.L_x_5024) ;  /* 0x000000e000000947 */ /* 0x000fea0003800000 */
[----:B------:R-:W-:Y:S01]  /*1590*/  SHF.R.S32.HI R7, RZ, 0x1f, R10 ;  /* 0x0000001fff077819 */ /* 0x000fe2000001140a */
[----:B------:R-:W-:Y:S01]  /*15a0*/  IMAD.SHL.U32 R11, R192, 0x2, RZ ;  /* 0x00000002c00b7824 */ /* 0x000fe200078e00ff */
[----:B------:R-:W-:Y:S02]  /*15b0*/  SHF.R.S32.HI R14, RZ, 0x1f, R9 ;  /* 0x0000001fff0e7819 */ /* 0x000fe40000011409 */
[----:B------:R-:W-:Y:S02]  /*15c0*/  LEA.HI R8, R7, R10, RZ, 0x3 ;  /* 0x0000000a07087211 */ /* 0x000fe400078f18ff */
[----:B------:R-:W-:Y:S01]  /*15d0*/  LEA.HI R7, R14, R9, RZ, 0x3 ;  /* 0x000000090e077211 */ /* 0x000fe200078f18ff */
[----:B--23--:R-:W-:Y:S01]  /*15e0*/  IMAD.WIDE R14, R200, 0x2, R12 ;  /* 0x00000002c80e7825 */ /* 0x00cfe200078e020c */
        /* <DEDUP_REMOVED lines=8> */
.L_x_5024:
[----:B------:R-:W-:Y:S05]  /*1670*/  BSYNC B0 ;  /* 0x0000000000007941 */ /* 0x000fea0003800000 */
.L_x_5023:
        /* <DEDUP_REMOVED lines=8> */
[----:B------:R-:W-:Y:S02]  /*1700*/  SHF.R.S32.HI R14, RZ, 0x1f, R9 ;  /* 0x0000001fff0e7819 */ /* 0x000fe40000011409 */
[----:B------:R-:W-:Y:S02]  /*1710*/  LEA.HI R8, R7, R10, RZ, 0x3 ;  /* 0x0000000a07087211 */ /* 0x000fe400078f18ff */
[----:B------:R-:W-:Y:S01]  /*1720*/  LEA.HI R7, R14, R9, RZ, 0x3 ;  /* 0x000000090e077211 */ /* 0x000fe200078f18ff */
[----:B---34-:R-:W-:Y:S01]  /*1730*/  IMAD.WIDE R14, R200, 0x2, R12 ;  /* 0x00000002c80e7825 */ /* 0x018fe200078e020c */
        /* <DEDUP_REMOVED lines=8> */
.L_x_5026:
[----:B------:R-:W-:Y:S05]  /*17c0*/  BSYNC B0 ;  /* 0x0000000000007941 */ /* 0x000fea0003800000 */
.L_x_5025:
[----:B---3--:R-:W-:Y:S01]  /*17d0*/  SHFL.IDX PT, R16, R5, 0x3, 0x181f ;  /* 0x00781f0005107f89 */ /* 0x008fe200000e0000 */
[----:B------:R-:W-:Y:S01]  /*17e0*/  IADD3 R2, R2, 0x60, RZ ;  /* 0x0000006002027810 */ /* 0x000fe20007ffe0ff */
[----:B------:R-:W-:Y:S01]  /*17f0*/  UIADD3 UR13, UR7, -0x1, URZ ;  /* 0xffffffff070d7890 */ /* 0x000fe2000fffe03f */
[----:B------:R-:W-:Y:S01]  /*1800*/  SHF.R.S32.HI R199, RZ, 0x1f, R10 ;  /* 0x0000001fffc77819 */ /* 0x000fe2000001140a */
[----:B------:R-:W3:Y:S01]  /*1810*/  SHFL.IDX PT, R17, R3, 0x3, 0x181f ;  /* 0x00781f0003117f89 */ /* 0x000ee200000e0000 */
[----:B------:R-:W-:Y:S01]  /*1820*/  ISETP.GE.AND P0, PT, R2, UR4, PT ;  /* 0x0000000402007c0c */ /* 0x000fe2000bf06270 */
[----:B------:R-:W-:Y:S01]  /*1830*/  IMAD.MOV.U32 R187, RZ, RZ, c[0x0][0x2b8] ;  /* 0x0000ae00ffbb7624 */ /* 0x000fe200078e00ff */
[----:B------:R-:W-:Y:S01]  /*1840*/  SHF.R.S32.HI R186, RZ, 0x1f, R9 ;  /* 0x0000001fffba7819 */ /* 0x000fe20000011409 */
[----:B------:R-:W-:Y:S01]  /*1850*/  USHF.L.U32 UR25, UR13, 0x6, URZ ;  /* 0x000000060d197899 */ /* 0x000fe2000800063f */
[----:B------:R-:W-:Y:S01]  /*1860*/  LEA.HI R199, R199, R10, RZ, 0x3 ;  /* 0x0000000ac7c77211 */ /* 0x000fe200078f18ff */
[----:B------:R-:W-:Y:S01]  /*1870*/  IMAD.SHL.U32 R134, R192, 0x2, RZ ;  /* 0x00000002c0867824 */ /* 0x000fe200078e00ff */
[----:B------:R-:W-:Y:S01]  /*1880*/  LEA.HI R186, R186, R9, RZ, 0x3 ;  /* 0x00000009baba7211 */ /* 0x000fe200078f18ff */
[----:B------:R-:W-:Y:S01]  /*1890*/  USHF.R.S32.HI UR8, URZ, 0x1f, UR9 ;  /* 0x0000001f3f087899 */ /* 0x000fe20008011409 */
[----:B------:R-:W-:Y:S01]  /*18a0*/  LOP3.LUT R199, R199, 0xfffffff8, RZ, 0xc0, !PT ;  /* 0xfffffff8c7c77812 */ /* 0x000fe200078ec0ff */
[----:B------:R-:W-:Y:S01]  /*18b0*/  ULDC.64 UR4, c[0x0][0x2b0] ;  /* 0x0000ac0000047ab9 */ /* 0x000fe20000000a00 */
[----:B------:R-:W-:Y:S01]  /*18c0*/  ISETP.NE.AND P5, PT, R187, 0x1, PT ;  /* 0x00000001bb00780c */ /* 0x000fe20003fa5270 */
[----:B------:R-:W-:Y:S01]  /*18d0*/  UIMAD UR8, UR8, UR4, URZ ;  /* 0x00000004080872a4 */ /* 0x000fe2000f8e023f */
[----:B------:R-:W-:Y:S01]  /*18e0*/  LOP3.LUT R186, R186, 0xfffffff8, RZ, 0xc0, !PT ;  /* 0xfffffff8baba7812 */ /* 0x000fe200078ec0ff */
[----:B------:R-:W-:Y:S01]  /*18f0*/  UIMAD.WIDE.U32 UR18, UR9, UR4, URZ ;  /* 0x00000004091272a5 */ /* 0x000fe2000f8e003f */
[----:B------:R-:W-:Y:S01]  /*1900*/  IADD3 R191, R193, UR25, RZ ;  /* 0x00000019c1bf7c10 */ /* 0x000fe2000fffe0ff */
[----:B------:R-:W-:Y:S01]  /*1910*/  UIMAD UR5, UR9, UR5, UR8 ;  /* 0x00000005090572a4 */ /* 0x000fe2000f8e0208 */
[----:B------:R-:W-:Y:S01]  /*1920*/  P2R R2, PR, RZ, 0x20 ;  /* 0x00000020ff027803 */ /* 0x000fe20000000000 */
[----:B------:R-:W-:Y:S01]  /*1930*/  IMAD.MOV.U32 R190, RZ, RZ, RZ ;  /* 0x000000ffffbe7224 */ /* 0x000fe200078e00ff */
[----:B------:R-:W-:Y:S01]  /*1940*/  P2R R11, PR, RZ, 0x2 ;  /* 0x00000002ff0b7803 */ /* 0x000fe20000000000 */
[----:B------:R-:W-:Y:S01]  /*1950*/  UIADD3 UR10, UR19, UR5, URZ ;  /* 0x00000005130a7290 */ /* 0x000fe2000fffe03f */
[----:B---34-:R-:W-:-:S04]  /*1960*/  @!P0 IMAD.WIDE R12, R200, 0x2, R16 ;  /* 0x00000002c80c8825 */ /* 0x018fc800078e0210 */
[--C-:B------:R-:W-:Y:S01]  /*1970*/  @!P0 IMAD.WIDE R14, R199, 0x2, R16.reuse ;  /* 0x00000002c70e8825 */ /* 0x100fe200078e0210 */
[----:B------:R-:W-:Y:S01]  /*1980*/  @!PT LDS RZ, [RZ] ;  /* 0x00000000fffff984 */ /* 0x000fe20000000800 */
[----:B------:R3:W-:Y:S01]  /*1990*/  @!P0 LDGSTS.E.BYPASS.LTC128B.128 [R134+0x1b100], [R12.64], !P2 ;  /* 0x1b1000000c868fae */ /* 0x0007e2000d101d54 */
[----:B------:R-:W-:Y:S01]  /*19a0*/  ISETP.GE.AND P2, PT, R191, UR12, PT ;  /* 0x0000000cbf007c0c */ /* 0x000fe2000bf46270 */
[----:B------:R-:W-:Y:S01]  /*19b0*/  USHF.R.S32.HI UR8, URZ, 0x1f, UR14 ;  /* 0x0000001f3f087899 */ /* 0x000fe2000801140e */
[----:B------:R-:W-:Y:S01]  /*19c0*/  @!P0 IMAD.WIDE R16, R186, 0x2, R16 ;  /* 0x00000002ba108825 */ /* 0x000fe200078e0210 */
[----:B------:R4:W-:Y:S01]  /*19d0*/  @!P0 LDGSTS.E.BYPASS.LTC128B.128 [R134+0x1f100], [R14.64], !P3 ;  /* 0x1f1000000e868fae */ /* 0x0009e2000d901d54 */
[----:B------:R-:W-:Y:S01]  /*19e0*/  ISETP.GT.OR P2, PT, R193, 0x3f, P2 ;  /* 0x0000003fc100780c */ /* 0x000fe20001744670 */
[----:B------:R-:W-:Y:S01]  /*19f0*/  ULDC.64 UR4, c[0x0][0x1e8] ;  /* 0x00007a0000047ab9 */ /* 0x000fe20000000a00 */
[----:B-----5:R-:W-:Y:S01]  /*1a00*/  IMAD.IADD R191, R191, 0x1, R194 ;  /* 0x00000001bfbf7824 */ /* 0x020fe200078e02c2 */
[----:B------:R1:W-:Y:S03]  /*1a10*/  @!P0 LDGSTS.E.BYPASS.LTC128B.128 [R134+0x23100], [R16.64], !P4 ;  /* 0x2310000010868fae */ /* 0x0003e6000e101d54 */
[----:B-12---:R-:W-:Y:S01]  /*1a20*/  @P5 IMAD.HI.U32 R3, R191, c[0x0][0x2bc], RZ ;  /* 0x0000af00bf035a27 */ /* 0x006fe200078e00ff */
[----:B------:R-:W0:Y:S03]  /*1a30*/  LDGDEPBAR ;  /* 0x00000000000079af */ /* 0x000e260000000000 */
[----:B------:R-:W-:Y:S01]  /*1a40*/  IMAD.MOV.U32 R2, RZ, RZ, R191 ;  /* 0x000000ffff027224 */ /* 0x000fe200078e00bf */
[----:B------:R-:W-:-:S04]  /*1a50*/  @P5 SHF.R.U32.HI R2, RZ, c[0x0][0x2c0], R3 ;  /* 0x0000b000ff025a19 */ /* 0x000fc80000011603 */
[----:B------:R-:W-:-:S04]  /*1a60*/  @!P2 IADD3 R8, P3, R2, UR18, RZ ;  /* 0x000000120208ac10 */ /* 0x000fc8000ff7e0ff */
[----:B------:R-:W-:Y:S02]  /*1a70*/  @!P2 LEA.HI.X.SX32 R3, R2, UR10, 0x1, P3 ;  /* 0x0000000a0203ac11 */ /* 0x000fe400098f0eff */
[----:B---3--:R-:W-:-:S04]  /*1a80*/  @!P2 LEA R12, P3, R8, c[0x0][0x2a0], 0x2 ;  /* 0x0000a800080caa11 */ /* 0x008fc800078610ff */
[----:B------:R-:W-:Y:S01]  /*1a90*/  @!P2 LEA.HI.X R13, R8, c[0x0][0x2a4], R3, 0x2, P3 ;  /* 0x0000a900080daa11 */ /* 0x000fe200018f1403 */
[----:B------:R-:W-:Y:S06]  /*1aa0*/  BAR.SYNC.DEFER_BLOCKING 0x0 ;  /* 0x0000000000007b1d */ /* 0x000fec0000010000 */
[----:B------:R-:W2:Y:S01]  /*1ab0*/  @!P2 LDG.E R190, [R12.64] ;  /* 0x000000140cbea981 */ /* 0x000ea2000c1e1900 */
        /* <DEDUP_REMOVED lines=9> */
[----:B----4-:R-:W-:Y:S01]  /*1b50*/  SHF.R.S32.HI R14, RZ, 0x1f, R191 ;  /* 0x0000001fff0e7819 */ /* 0x010fe200000114bf */
[----:B------:R-:W-:Y:S01]  /*1b60*/  UIADD3 UR9, UR17, UR9, URZ ;  /* 0x0000000911097290 */ /* 0x000fe2000fffe03f */
[----:B------:R-:W-:Y:S01]  /*1b70*/  ISETP.GE.AND P6, PT, R9, c[0x0][0x1d4], PT ;  /* 0x0000750009007a0c */ /* 0x000fe20003fc6270 */
[----:B------:R-:W-:Y:S01]  /*1b80*/  IMAD.MOV.U32 R16, RZ, RZ, R22 ;  /* 0x000000ffff107224 */ /* 0x000fe200078e0016 */
        /* <DEDUP_REMOVED lines=12> */
[----:B------:R-:W-:-:S02]  /*1c50*/  SHF.R.S32.HI R133, RZ, 0x1f, R200 ;  /* 0x0000001fff857819 */ /* 0x000fc400000114c8 */
[----:B------:R-:W-:Y:S01]  /*1c60*/  SEL R184, RZ, 0x10, P6 ;  /* 0x00000010ffb87807 */ /* 0x000fe20003000000 */
[----:B------:R-:W-:Y:S01]  /*1c70*/  IMAD.IADD R15, R23, 0x1, R14 ;  /* 0x00000001170f7824 */ /* 0x000fe200078e020e */
[----:B------:R-:W-:Y:S01]  /*1c80*/  IADD3 R188, R134, 0x100, RZ ;  /* 0x0000010086bc7810 */ /* 0x000fe20007ffe0ff */
[----:B------:R-:W-:Y:S01]  /*1c90*/  IMAD.MOV.U32 R14, RZ, RZ, R22 ;  /* 0x000000ffff0e7224 */ /* 0x000fe200078e0016 */
[----:B------:R-:W-:Y:S02]  /*1ca0*/  SHF.R.S32.HI R132, RZ, 0x1f, R199 ;  /* 0x0000001fff847819 */ /* 0x000fe400000114c7 */
[----:B------:R-:W-:Y:S02]  /*1cb0*/  SHF.R.S32.HI R189, RZ, 0x1f, R186 ;  /* 0x0000001fffbd7819 */ /* 0x000fe400000114ba */
[----:B--2---:R-:W-:Y:S01]  /*1cc0*/  SHF.R.S32.HI R3, RZ, 0x1f, R190 ;  /* 0x0000001fff037819 */ /* 0x004fe200000114be */
        /* <DEDUP_REMOVED lines=49> */
[----:B------:R-:W-:-:S03]  /*1fe0*/  LEA.HI R7, R81, R6, RZ, 0x5 ;  /* 0x0000000651077211 */ /* 0x000fc600078f28ff */
[----:B------:R-:W-:Y:S01]  /*1ff0*/  IMAD.X R27, R8, 0x1, R23, P0 ;  /* 0x00000001081b7824 */ /* 0x000fe200000e0617 */
[----:B------:R-:W-:-:S05]  /*2000*/  IADD3 R24, P0, R24, R3, RZ ;  /* 0x0000000318187210 */ /* 0x000fca0007f1e0ff */
[----:B------:R-:W-:Y:S01]  /*2010*/  IMAD.X R25, R25, 0x1, R5, P0 ;  /* 0x0000000119197824 */ /* 0x000fe200000e0605 */
[----:B------:R-:W-:-:S05]  /*2020*/  IADD3 R22, P0, R22, R3, RZ ;  /* 0x0000000316167210 */ /* 0x000fca0007f1e0ff */
[----:B------:R-:W-:Y:S01]  /*2030*/  IMAD.X R23, R23, 0x1, R5, P0 ;  /* 0x0000000117177824 */ /* 0x000fe200000e0605 */
[C---:B------:R-:W-:Y:S02]  /*2040*/  ISETP.LT.OR P0, PT, R2.reuse, 0x1, P3 ;  /* 0x000000010200780c */ /* 0x040fe40001f01670 */
[----:B------:R-:W-:Y:S02]  /*2050*/  ISETP.LT.OR P3, PT, R2, 0x21, P3 ;  /* 0x000000210200780c */ /* 0x000fe40001f61670 */
[----:B------:R-:W-:-:S09]  /*2060*/  SHF.R.S32.HI R5, RZ, 0x5, R7 ;  /* 0x00000005ff057819 */ /* 0x000fd20000011407 */
        /* <DEDUP_REMOVED lines=83> */
.L_x_5027:
[----:B-1----:R-:W-:Y:S01]  /*25a0*/  SHF.R.S32.HI R2, RZ, 0x4, R21 ;  /* 0x00000004ff027819 */ /* 0x002fe20000011415 */
[----:B------:R-:W0:Y:S01]  /*25b0*/  LDGDEPBAR ;  /* 0x00000000000079af */ /* 0x000e220000000000 */
[C---:B------:R-:W-:Y:S01]  /*25c0*/  IMAD.SHL.U32 R3, R201.reuse, 0x40, RZ ;  /* 0x00000040c9037824 */ /* 0x040fe200078e00ff */
[----:B------:R-:W-:Y:S01]  /*25d0*/  LOP3.LUT P0, RZ, R201, 0x2, RZ, 0xc0, !PT ;  /* 0x00000002c9ff7812 */ /* 0x000fe2000780c0ff */
[----:B------:R-:W-:Y:S01]  /*25e0*/  IMAD.SHL.U32 R20, R20, 0x8, RZ ;  /* 0x0000000814147824 */ /* 0x000fe200078e00ff */
[----:B------:R-:W-:Y:S01]  /*25f0*/  LEA.HI R21, R21, R2, RZ, 0x1 ;  /* 0x0000000215157211 */ /* 0x000fe200078f08ff */
[----:B------:R-:W-:Y:S01]  /*2600*/  IMAD.SHL.U32 R19, R19, 0x40, RZ ;  /* 0x0000004013137824 */ /* 0x000fe200078e00ff */
[----:B------:R-:W-:Y:S01]  /*2610*/  LOP3.LUT R3, R3, 0x1c0, RZ, 0xc0, !PT ;  /* 0x000001c003037812 */ /* 0x000fe200078ec0ff */
[----:B------:R-:W-:Y:S01]  /*2620*/  IMAD.SHL.U32 R0, R0, 0x40, RZ ;  /* 0x0000004000007824 */ /* 0x000fe200078e00ff */
[----:B------:R-:W-:Y:S01]  /*2630*/  LOP3.LUT R21, R21, 0xfffffffe, RZ, 0xc0, !PT ;  /* 0xfffffffe15157812 */ /* 0x000fe200078ec0ff */
[----:B------:R-:W-:Y:S01]  /*2640*/  IMAD.MOV.U32 R180, RZ, RZ, 0x20 ;  /* 0x00000020ffb47424 */ /* 0x000fe200078e00ff */
[----:B------:R-:W-:Y:S01]  /*2650*/  LOP3.LUT R20, R3, 0x8, R20, 0xf8, !PT ;  /* 0x0000000803147812 */ /* 0x000fe200078ef814 */
[----:B------:R-:W-:Y:S01]  /*2660*/  IMAD.SHL.U32 R182, R182, 0x2, RZ ;  /* 0x00000002b6b67824 */ /* 0x000fe200078e00ff */
[----:B------:R-:W-:Y:S01]  /*2670*/  SHF.R.U32.HI R3, RZ, 0x3, R3 ;  /* 0x00000003ff037819 */ /* 0x000fe20000011603 */
[----:B------:R-:W-:Y:S01]  /*2680*/  IMAD.IADD R21, R2, 0x1, -R21 ;  /* 0x0000000102157824 */ /* 0x000fe200078e0a15 */
[----:B------:R-:W-:-:S02]  /*2690*/  LOP3.LUT R19, R19, 0x1c0, RZ, 0xc0, !PT ;  /* 0x000001c013137812 */ /* 0x000fc400078ec0ff */
[----:B------:R-:W-:Y:S01]  /*26a0*/  LOP3.LUT R20, R20, R3, RZ, 0x3c, !PT ;  /* 0x0000000314147212 */ /* 0x000fe200078e3cff */
[C---:B------:R-:W-:Y:S01]  /*26b0*/  IMAD.SHL.U32 R2, R21.reuse, 0x8, RZ ;  /* 0x0000000815027824 */ /* 0x040fe200078e00ff */
[----:B------:R-:W-:Y:S02]  /*26c0*/  SHF.R.U32.HI R3, RZ, 0x3, R19 ;  /* 0x00000003ff037819 */ /* 0x000fe40000011613 */
[----:B------:R-:W-:Y:S01]  /*26d0*/  SEL R180, R180, 0xffffffe0, !P0 ;  /* 0xffffffe0b4b47807 */ /* 0x000fe20004000000 */
[----:B------:R-:W-:Y:S01]  /*26e0*/  IMAD R183, R21, 0x200, R20 ;  /* 0x0000020015b77824 */ /* 0x000fe200078e0214 */
[----:B------:R-:W-:Y:S01]  /*26f0*/  LOP3.LUT R2, R19, 0x8, R2, 0xf8, !PT ;  /* 0x0000000813027812 */ /* 0x000fe200078ef802 */
[----:B------:R-:W-:-:S04]  /*2700*/  DEPBAR.LE SB0, 0x3 ;  /* 0x000080c00000791a */ /* 0x000fc80000000000 */
[----:B------:R-:W-:Y:S01]  /*2710*/  LOP3.LUT R3, R2, R3, RZ, 0x3c, !PT ;  /* 0x0000000302037212 */ /* 0x000fe200078e3cff */
[----:B------:R-:W-:-:S04]  /*2720*/  DEPBAR.LE SB0, 0x2 ;  /* 0x000080800000791a */ /* 0x000fc80000000000 */
[----:B------:R-:W-:Y:S01]  /*2730*/  LOP3.LUT R2, R0, 0xfffffe00, RZ, 0xc0, !PT ;  /* 0xfffffe0000027812 */ /* 0x000fe200078ec0ff */
[----:B------:R-:W-:Y:S01]  /*2740*/  IMAD.SHL.U32 R183, R183, 0x2, RZ ;  /* 0x00000002b7b77824 */ /* 0x000fe200078e00ff */
[----:B------:R-:W-:Y:S01]  /*2750*/  BAR.SYNC.DEFER_BLOCKING 0x0 ;  /* 0x0000000000007b1d */ /* 0x000fe20000010000 */
[----:B------:R-:W-:Y:S02]  /*2760*/  PLOP3.LUT P0, PT, PT, PT, UP2, 0x40, 0x0 ;  /* 0x000000000000781c */ /* 0x000fe40003f0e828 */
[----:B------:R-:W-:Y:S02]  /*2770*/  IMAD R0, R5, 0x400, R2 ;  /* 0x0000040005007824 */ /* 0x000fe400078e0202 */
[----:B------:R-:W-:Y:S02]  /*2780*/  IMAD.IADD R82, R183, 0x1, R180 ;  /* 0x00000001b7527824 */ /* 0x000fe400078e02b4 */
[----:B------:R-:W-:-:S04]  /*2790*/  IMAD.IADD R0, R3, 0x1, R0 ;  /* 0x0000000103007824 */ /* 0x000fc800078e0200 */
[C---:B------:R-:W-:Y:S01]  /*27a0*/  IMAD.SHL.U32 R12, R0.reuse, 0x2, RZ ;  /* 0x00000002000c7824 */ /* 0x040fe200078e00ff */
[----:B------:R-:W-:-:S05]  /*27b0*/  LEA R185, R0, 0x18100, 0x1 ;  /* 0x0001810000b97811 */ /* 0x000fca00078e08ff */
        /* <DEDUP_REMOVED lines=26> */
[C---:B------:R-:W-:Y:S01]  /*2960*/  IMAD R0, R190.reuse, c[0x0][0x21c], R11 ;  /* 0x00008700be007a24 */ /* 0x040fe200078e020b */
        /* <DEDUP_REMOVED lines=37> */
.L_x_5028:
[C---:B-1-34-:R-:W-:Y:S01]  /*2bc0*/  HMMA.16816.F32 R36, R12.reuse, R32, RZ ;  /* 0x000000200c24723c */ /* 0x05afe200000018ff */
[----:B------:R-:W-:Y:S01]  /*2bd0*/  IMAD.MOV.U32 R0, RZ, RZ, 0x40 ;  /* 0x00000040ff007424 */ /* 0x000fe200078e00ff */
[----:B------:R-:W-:Y:S01]  /*2be0*/  LDSM.16.M88.4 R72, [R185+0x4000] ;  /* 0x00400000b948783b */ /* 0x000fe20000000200 */
[C---:B------:R-:W-:Y:S01]  /*2bf0*/  IMAD R179, R4.reuse, 0x2, R185 ;  /* 0x0000000204b37824 */ /* 0x040fe200078e02b9 */
[----:B------:R-:W-:Y:S01]  /*2c00*/  LOP3.LUT R7, R7, 0xffffffe0, RZ, 0xc0, !PT ;  /* 0xffffffe007077812 */ /* 0x000fe200078ec0ff */
[----:B------:R-:W-:Y:S01]  /*2c10*/  IMAD R178, R4, 0x2, R181 ;  /* 0x0000000204b27824 */ /* 0x000fe200078e02b5 */
[----:B------:R-:W-:Y:S01]  /*2c20*/  SEL R135, R0, 0xffffffc0, !P1 ;  /* 0xffffffc000877807 */ /* 0x000fe20004800000 */
[----:B------:R-:W-:Y:S01]  /*2c30*/  LDSM.16.M88.4 R76, [R183+0xf900] ;  /* 0x00f90000b74c783b */ /* 0x000fe20000000200 */
[C---:B------:R-:W-:Y:S01]  /*2c40*/  HMMA.16816.F32 R32, R12.reuse, R34, RZ ;  /* 0x000000220c20723c */ /* 0x040fe200000018ff */
[----:B------:R-:W-:Y:S01]  /*2c50*/  LEA.HI R81, R81, R6, RZ, 0x2 ;  /* 0x0000000651517211 */ /* 0x000fe200078f10ff */
[C---:B------:R-:W-:Y:S01]  /*2c60*/  IMAD.IADD R7, R6.reuse, 0x1, -R7 ;  /* 0x0000000106077824 */ /* 0x040fe200078e0a07 */
[----:B------:R-:W-:Y:S01]  /*2c70*/  LDSM.16.M88.4 R60, [R179] ;  /* 0x00000000b33c783b */ /* 0x000fe20000000200 */
[----:B------:R-:W-:Y:S01]  /*2c80*/  IMAD.IADD R80, R183, 0x1, R135 ;  /* 0x00000001b7507824 */ /* 0x000fe200078e0287 */
[----:B------:R-:W-:Y:S01]  /*2c90*/  LOP3.LUT R81, R81, 0xfffffffc, RZ, 0xc0, !PT ;  /* 0xfffffffc51517812 */ /* 0x000fe200078ec0ff */
[----:B------:R-:W-:Y:S01]  /*2ca0*/  IMAD.IADD R0, R135, 0x1, R82 ;  /* 0x0000000187007824 */ /* 0x000fe200078e0252 */
[----:B------:R-:W-:Y:S01]  /*2cb0*/  PLOP3.LUT P0, PT, PT, PT, UP1, 0x80, 0x0 ;  /* 0x000000000000781c */ /* 0x000fe20003f0f018 */
[C---:B--2---:R-:W-:Y:S01]  /*2cc0*/  HMMA.16816.F32 R44, R12.reuse, R40, RZ ;  /* 0x000000280c2c723c */ /* 0x044fe200000018ff */
[----:B------:R-:W1:Y:S01]  /*2cd0*/  LDSM.16.M88.4 R8, [R80+0xc100] ;  /* 0x00c100005008783b */ /* 0x000e620000000200 */
[----:B------:R-:W-:Y:S01]  /*2ce0*/  IMAD.IADD R6, R6, 0x1, -R81 ;  /* 0x0000000106067824 */ /* 0x000fe200078e0a51 */
[----:B------:R-:W-:Y:S01]  /*2cf0*/  UIADD3 UR4, UR12, 0x1, -UR25 ;  /* 0x000000010c047890 */ /* 0x000fe2000fffe819 */
[----:B------:R-:W-:Y:S01]  /*2d00*/  IMAD.IADD R3, R2, 0x1, R3 ;  /* 0x0000000102037824 */ /* 0x000fe200078e0203 */
[----:B------:R-:W-:Y:S01]  /*2d10*/  ULDC UR13, c[0x0][0x324] ;  /* 0x0000c900000d7ab9 */ /* 0x000fe20000000800 */
[----:B------:R-:W0:Y:S01]  /*2d20*/  LDGDEPBAR ;  /* 0x00000000000079af */ /* 0x000e220000000000 */
[----:B------:R-:W-:Y:S01]  /*2d30*/  ULDC UR5, c[0x0][0x2ac] ;  /* 0x0000ab0000057ab9 */ /* 0x000fe20000000800 */
[----:B------:R-:W-:Y:S01]  /*2d40*/  HMMA.16816.F32 R28, R12, R24, RZ ;  /* 0x000000180c1c723c */ /* 0x000fe200000018ff */
[----:B------:R-:W-:-:S07]  /*2d50*/  ULOP3.LUT UR13, URZ, UR13, URZ, 0x33, !UPT ;  /* 0x0000000d3f0d7292 */ /* 0x000fce000f8e333f */
[C---:B------:R-:W-:Y:S08]  /*2d60*/  HMMA.16816.F32 R40, R12.reuse, R42, RZ ;  /* 0x0000002a0c28723c */ /* 0x040ff000000018ff */
[C---:B------:R-:W-:Y:S08]  /*2d70*/  HMMA.16816.F32 R24, R12.reuse, R26, RZ ;  /* 0x0000001a0c18723c */ /* 0x040ff000000018ff */
[C---:B------:R-:W-:Y:S08]  /*2d80*/  HMMA.16816.F32 R20, R12.reuse, R64, RZ ;  /* 0x000000400c14723c */ /* 0x040ff000000018ff */
[----:B------:R-:W-:Y:S01]  /*2d90*/  HMMA.16816.F32 R12, R12, R66, RZ ;  /* 0x000000420c0c723c */ /* 0x000fe200000018ff */
[----:B------:R-:W-:Y:S07]  /*2da0*/  LDSM.16.M88.4 R64, [R80+0xd900] ;  /* 0x00d900005040783b */ /* 0x000fee0000000200 */
[C---:B------:R-:W-:Y:S08]  /*2db0*/  HMMA.16816.F32 R36, R68.reuse, R52, R36 ;  /* 0x000000344424723c */ /* 0x040ff00000001824 */
        /* <DEDUP_REMOVED lines=10> */
[----:B------:R-:W-:Y:S04]  /*2e60*/  LDSM.16.M88.4 R16, [R178] ;  /* 0x00000000b210783b */ /* 0x000fe80000000200 */
[----:B------:R-:W4:Y:S03]  /*2e70*/  LDSM.16.M88.4 R12, [R0+0xc900] ;  /* 0x00c90000000c783b */ /* 0x000f260000000200 */
        /* <DEDUP_REMOVED lines=9> */
[C---:B------:R-:W-:Y:S08]  /*2f10*/  HMMA.16816.F32 R20, R60.reuse, R64, R20 ;  /* 0x000000403c14723c */ /* 0x040ff00000001814 */
[----:B------:R-:W-:Y:S01]  /*2f20*/  HMMA.16816.F32 R68, R60, R66, R68 ;  /* 0x000000423c44723c */ /* 0x000fe20000001844 */
[----:B------:R-:W-:Y:S04]  /*2f30*/  LDSM.16.M88.4 R64, [R82+0xf100] ;  /* 0x00f100005240783b */ /* 0x000fe80000000200 */
        /* <DEDUP_REMOVED lines=16> */
[----:B------:R-:W-:Y:S07]  /*3040*/  LDSM.16.M88.4 R48, [R179+0x4000] ;  /* 0x00400000b330783b */ /* 0x000fee0000000200 */
[C---:B----4-:R-:W-:Y:S08]  /*3050*/  HMMA.16816.F32 R36, R72.reuse, R12, R36 ;  /* 0x0000000c4824723c */ /* 0x050ff00000001824 */
[C---:B------:R-:W-:Y:S01]  /*3060*/  HMMA.16816.F32 R32, R72.reuse, R14, R32 ;  /* 0x0000000e4820723c */ /* 0x040fe20000001820 */
[----:B------:R-:W3:Y:S07]  /*3070*/  LDSM.16.M88.4 R12, [R80+0xe100] ;  /* 0x00e10000500c783b */ /* 0x000eee0000000200 */
[C---:B-1----:R-:W-:Y:S08]  /*3080*/  HMMA.16816.F32 R28, R72.reuse, R8, R28 ;  /* 0x00000008481c723c */ /* 0x042ff0000000181c */
[C---:B------:R-:W-:Y:S01]  /*3090*/  HMMA.16816.F32 R24, R72.reuse, R10, R24 ;  /* 0x0000000a4818723c */ /* 0x040fe20000001818 */
[----:B------:R-:W1:Y:S07]  /*30a0*/  LDSM.16.M88.4 R8, [R80+0xe900] ;  /* 0x00e900005008783b */ /* 0x000e6e0000000200 */
[C---:B------:R-:W-:Y:S08]  /*30b0*/  HMMA.16816.F32 R20, R72.reuse, R76, R20 ;  /* 0x0000004c4814723c */ /* 0x040ff00000001814 */
[----:B------:R-:W-:Y:S01]  /*30c0*/  HMMA.16816.F32 R68, R72, R78, R68 ;  /* 0x0000004e4844723c */ /* 0x000fe20000001844 */
[----:B------:R-:W-:Y:S04]  /*30d0*/  LDSM.16.M88.4 R72, [R178+0x4000] ;  /* 0x00400000b248783b */ /* 0x000fe80000000200 */
[----:B------:R-:W-:Y:S03]  /*30e0*/  LDSM.16.M88.4 R76, [R0+0xf900] ;  /* 0x00f90000004c783b */ /* 0x000fe60000000200 */
[C---:B--2---:R-:W-:Y:S08]  /*30f0*/  HMMA.16816.F32 R44, R16.reuse, R56, R44 ;  /* 0x00000038102c723c */ /* 0x044ff0000000182c */
[C---:B------:R-:W-:Y:S01]  /*3100*/  HMMA.16816.F32 R40, R16.reuse, R58, R40 ;  /* 0x0000003a1028723c */ /* 0x040fe20000001828 */
[----:B------:R-:W2:Y:S07]  /*3110*/  LDSM.16.M88.4 R56, [R80+0xf100] ;  /* 0x00f100005038783b */ /* 0x000eae0000000200 */
[C---:B-----5:R-:W-:Y:S08]  /*3120*/  HMMA.16816.F32 R36, R16.reuse, R52, R36 ;  /* 0x000000341024723c */ /* 0x060ff00000001824 */
[C---:B------:R-:W-:Y:S01]  /*3130*/  HMMA.16816.F32 R32, R16.reuse, R54, R32 ;  /* 0x000000361020723c */ /* 0x040fe20000001820 */
[----:B------:R-:W4:Y:S07]  /*3140*/  LDSM.16.M88.4 R52, [R80+0xf900] ;  /* 0x00f900005034783b */ /* 0x000f2e0000000200 */
[C---:B------:R-:W-:Y:S08]  /*3150*/  HMMA.16816.F32 R28, R16.reuse, R64, R28 ;  /* 0x00000040101c723c */ /* 0x040ff0000000181c */
[C---:B------:R-:W-:Y:S01]  /*3160*/  HMMA.16816.F32 R24, R16.reuse, R66, R24 ;  /* 0x000000421018723c */ /* 0x040fe20000001818 */
[----:B------:R-:W-:Y:S07]  /*3170*/  LDSM.16.M88.4 R64, [R185+0x8000] ;  /* 0x00800000b940783b */ /* 0x000fee0000000200 */
[C---:B------:R-:W-:Y:S08]  /*3180*/  HMMA.16816.F32 R20, R16.reuse, R60, R20 ;  /* 0x0000003c1014723c */ /* 0x040ff00000001814 */
[----:B------:R-:W-:Y:S01]  /*3190*/  HMMA.16816.F32 R68, R16, R62, R68 ;  /* 0x0000003e1044723c */ /* 0x000fe20000001844 */
[----:B------:R-:W5:Y:S04]  /*31a0*/  LDSM.16.M88.4 R16, [R0+0xe100] ;  /* 0x00e100000010783b */ /* 0x000f680000000200 */
[----:B------:R-:W-:Y:S03]  /*31b0*/  LDSM.16.M88.4 R60, [R183+0x10100] ;  /* 0x01010000b73c783b */ /* 0x000fe60000000200 */
[C---:B---3--:R-:W-:Y:S08]  /*31c0*/  HMMA.16816.F32 R44, R48.reuse, R12, R44 ;  /* 0x0000000c302c723c */ /* 0x048ff0000000182c */
[C---:B------:R-:W-:Y:S01]  /*31d0*/  HMMA.16816.F32 R40, R48.reuse, R14, R40 ;  /* 0x0000000e3028723c */ /* 0x040fe20000001828 */
[----:B------:R-:W3:Y:S07]  /*31e0*/  LDSM.16.M88.4 R12, [R0+0xe900] ;  /* 0x00e90000000c783b */ /* 0x000eee0000000200 */
[C---:B-1----:R-:W-:Y:S08]  /*31f0*/  HMMA.16816.F32 R36, R48.reuse, R8, R36 ;  /* 0x000000083024723c */ /* 0x042ff00000001824 */
[C---:B------:R-:W-:Y:S01]  /*3200*/  HMMA.16816.F32 R32, R48.reuse, R10, R32 ;  /* 0x0000000a3020723c */ /* 0x040fe20000001820 */
[----:B------:R-:W1:Y:S07]  /*3210*/  LDSM.16.M88.4 R8, [R0+0xf100] ;  /* 0x00f100000008783b */ /* 0x000e6e0000000200 */
[C---:B--2---:R-:W-:Y:S08]  /*3220*/  HMMA.16816.F32 R28, R48.reuse, R56, R28 ;  /* 0x00000038301c723c */ /* 0x044ff0000000181c */
[C---:B------:R-:W-:Y:S01]  /*3230*/  HMMA.16816.F32 R24, R48.reuse, R58, R24 ;  /* 0x0000003a3018723c */ /* 0x040fe20000001818 */
[----:B------:R-:W2:Y:S07]  /*3240*/  LDSM.16.M88.4 R56, [R183+0x10900] ;  /* 0x01090000b738783b */ /* 0x000eae0000000200 */
[C---:B----4-:R-:W-:Y:S08]  /*3250*/  HMMA.16816.F32 R20, R48.reuse, R52, R20 ;  /* 0x000000343014723c */ /* 0x050ff00000001814 */
[----:B------:R-:W-:Y:S01]  /*3260*/  HMMA.16816.F32 R68, R48, R54, R68 ;  /* 0x000000363044723c */ /* 0x000fe20000001844 */
[----:B------:R-:W4:Y:S04]  /*3270*/  LDSM.16.M88.4 R52, [R183+0x11100] ;  /* 0x01110000b734783b */ /* 0x000f280000000200 */
[----:B------:R-:W2:Y:S03]  /*3280*/  LDSM.16.M88.4 R48, [R183+0x11900] ;  /* 0x01190000b730783b */ /* 0x000ea60000000200 */
[C---:B-----5:R-:W-:Y:S08]  /*3290*/  HMMA.16816.F32 R44, R72.reuse, R16, R44 ;  /* 0x00000010482c723c */ /* 0x060ff0000000182c */
[C---:B------:R-:W-:Y:S01]  /*32a0*/  HMMA.16816.F32 R40, R72.reuse, R18, R40 ;  /* 0x000000124828723c */ /* 0x040fe20000001828 */
[----:B------:R-:W-:Y:S07]  /*32b0*/  LDSM.16.M88.4 R16, [R181+0x8000] ;  /* 0x00800000b510783b */ /* 0x000fee0000000200 */
[C---:B---3--:R-:W-:Y:S08]  /*32c0*/  HMMA.16816.F32 R36, R72.reuse, R12, R36 ;  /* 0x0000000c4824723c */ /* 0x048ff00000001824 */
[C---:B------:R-:W-:Y:S01]  /*32d0*/  HMMA.16816.F32 R32, R72.reuse, R14, R32 ;  /* 0x0000000e4820723c */ /* 0x040fe20000001820 */
[----:B------:R-:W3:Y:S07]  /*32e0*/  LDSM.16.M88.4 R12, [R82+0x10100] ;  /* 0x01010000520c783b */ /* 0x000eee0000000200 */
[C---:B-1----:R-:W-:Y:S08]  /*32f0*/  HMMA.16816.F32 R28, R72.reuse, R8, R28 ;  /* 0x00000008481c723c */ /* 0x042ff0000000181c */
[----:B------:R-:W-:Y:S01]  /*3300*/  HMMA.16816.F32 R24, R72, R10, R24 ;  /* 0x0000000a4818723c */ /* 0x000fe20000001818 */
[----:B------:R-:W1:Y:S07]  /*3310*/  LDSM.16.M88.4 R8, [R82+0x10900] ;  /* 0x010900005208783b */ /* 0x000e6e0000000200 */
[C---:B------:R-:W-:Y:S08]  /*3320*/  HMMA.16816.F32 R44, R64.reuse, R60, R44 ;  /* 0x0000003c402c723c */ /* 0x040ff0000000182c */
[----:B------:R-:W-:Y:S01]  /*3330*/  HMMA.16816.F32 R40, R64, R62, R40 ;  /* 0x0000003e4028723c */ /* 0x000fe20000001828 */
[----:B------:R-:W5:Y:S07]  /*3340*/  LDSM.16.M88.4 R60, [R82+0x11100] ;  /* 0x01110000523c783b */ /* 0x000f6e0000000200 */
[C---:B------:R-:W-:Y:S08]  /*3350*/  HMMA.16816.F32 R20, R72.reuse, R76, R20 ;  /* 0x0000004c4814723c */ /* 0x040ff00000001814 */
[----:B------:R-:W-:Y:S08]  /*3360*/  HMMA.16816.F32 R68, R72, R78, R68 ;  /* 0x0000004e4844723c */ /* 0x000ff00000001844 */
[C---:B--2---:R-:W-:Y:S08]  /*3370*/  HMMA.16816.F32 R36, R64.reuse, R56, R36 ;  /* 0x000000384024723c */ /* 0x044ff00000001824 */
[C---:B------:R-:W-:Y:S01]  /*3380*/  HMMA.16816.F32 R32, R64.reuse, R58, R32 ;  /* 0x0000003a4020723c */ /* 0x040fe20000001820 */
[----:B------:R-:W2:Y:S07]  /*3390*/  LDSM.16.M88.4 R56, [R82+0x11900] ;  /* 0x011900005238783b */ /* 0x000eae0000000200 */
[C---:B----4-:R-:W-:Y:S08]  /*33a0*/  HMMA.16816.F32 R28, R64.reuse, R52, R28 ;  /* 0x00000034401c723c */ /* 0x050ff0000000181c */
[C---:B------:R-:W-:Y:S01]  /*33b0*/  HMMA.16816.F32 R24, R64.reuse, R54, R24 ;  /* 0x000000364018723c */ /* 0x040fe20000001818 */
[----:B------:R-:W-:Y:S07]  /*33c0*/  LDSM.16.M88.4 R52, [R80+0x10900] ;  /* 0x010900005034783b */ /* 0x000fee0000000200 */
[C---:B------:R-:W-:Y:S08]  /*33d0*/  HMMA.16816.F32 R20, R64.reuse, R48, R20 ;  /* 0x000000304014723c */ /* 0x040ff00000001814 */
[----:B------:R-:W-:Y:S01]  /*33e0*/  HMMA.16816.F32 R68, R64, R50, R68 ;  /* 0x000000324044723c */ /* 0x000fe20000001844 */
[----:B------:R-:W4:Y:S04]  /*33f0*/  LDSM.16.M88.4 R48, [R179+0x8000] ;  /* 0x00800000b330783b */ /* 0x000f280000000200 */
[----:B------:R-:W-:Y:S03]  /*3400*/  LDSM.16.M88.4 R64, [R0+0x10100] ;  /* 0x010100000040783b */ /* 0x000fe60000000200 */
[C---:B---3--:R-:W-:Y:S08]  /*3410*/  HMMA.16816.F32 R44, R16.reuse, R12, R44 ;  /* 0x0000000c102c723c */ /* 0x048ff0000000182c */
[C---:B------:R-:W-:Y:S01]  /*3420*/  HMMA.16816.F32 R40, R16.reuse, R14, R40 ;  /* 0x0000000e1028723c */ /* 0x040fe20000001828 */
[----:B------:R-:W3:Y:S07]  /*3430*/  LDSM.16.M88.4 R12, [R80+0x10100] ;  /* 0x01010000500c783b */ /* 0x000eee0000000200 */
[C---:B-1----:R-:W-:Y:S08]  /*3440*/  HMMA.16816.F32 R36, R16.reuse, R8, R36 ;  /* 0x000000081024723c */ /* 0x042ff00000001824 */
[C---:B------:R-:W-:Y:S01]  /*3450*/  HMMA.16816.F32 R32, R16.reuse, R10, R32 ;  /* 0x0000000a1020723c */ /* 0x040fe20000001820 */
[----:B------:R-:W1:Y:S07]  /*3460*/  LDSM.16.M88.4 R8, [R80+0x11100] ;  /* 0x011100005008783b */ /* 0x000e6e0000000200 */
[C---:B-----5:R-:W-:Y:S08]  /*3470*/  HMMA.16816.F32 R28, R16.reuse, R60, R28 ;  /* 0x0000003c101c723c */ /* 0x060ff0000000181c */
[C---:B------:R-:W-:Y:S01]  /*3480*/  HMMA.16816.F32 R24, R16.reuse, R62, R24 ;  /* 0x0000003e1018723c */ /* 0x040fe20000001818 */
[----:B------:R-:W5:Y:S07]  /*3490*/  LDSM.16.M88.4 R60, [R80+0x11900] ;  /* 0x01190000503c783b */ /* 0x000f6e0000000200 */
[C---:B--2---:R-:W-:Y:S01]  /*34a0*/  HMMA.16816.F32 R72, R16.reuse, R56, R20 ;  /* 0x000000381048723c */ /* 0x044fe20000001814 */
[----:B------:R-:W-:Y:S07]  /*34b0*/  LDSM.16.M88.4 R20, [R178+0x8000] ;  /* 0x00800000b214783b */ /* 0x000fee0000000200 */
[----:B------:R-:W-:Y:S01]  /*34c0*/  HMMA.16816.F32 R68, R16, R58, R68 ;  /* 0x0000003a1044723c */ /* 0x000fe20000001844 */
[----:B------:R-:W2:Y:S07]  /*34d0*/  LDSM.16.M88.4 R16, [R0+0x10900] ;  /* 0x010900000010783b */ /* 0x000eae0000000200 */
[C---:B----4-:R-:W-:Y:S08]  /*34e0*/  HMMA.16816.F32 R36, R48.reuse, R52, R36 ;  /* 0x000000343024723c */ /* 0x050ff00000001824 */
[C---:B---3--:R-:W-:Y:S07]  /*34f0*/  HMMA.16816.F32 R44, R48.reuse, R12, R44 ;  /* 0x0000000c302c723c */ /* 0x048fee000000182c */
[----:B------:R-:W-:Y:S01]  /*3500*/  SHF.R.S32.HI R12, RZ, 0x1f, R5 ;  /* 0x0000001fff0c7819 */ /* 0x000fe20000011405 */
[----:B------:R-:W-:Y:S03]  /*3510*/  HMMA.16816.F32 R40, R48, R14, R40 ;  /* 0x0000000e3028723c */ /* 0x000fe60000001828 */
[----:B------:R-:W-:-:S05]  /*3520*/  LEA.HI R12, R12, R5, RZ, 0x3 ;  /* 0x000000050c0c7211 */ /* 0x000fca00078f18ff */
[C---:B------:R-:W-:Y:S08]  /*3530*/  HMMA.16816.F32 R32, R48.reuse, R54, R32 ;  /* 0x000000363020723c */ /* 0x040ff00000001820 */
[C---:B-1----:R-:W-:Y:S08]  /*3540*/  HMMA.16816.F32 R28, R48.reuse, R8, R28 ;  /* 0x00000008301c723c */ /* 0x042ff0000000181c */
[C---:B------:R-:W-:Y:S01]  /*3550*/  HMMA.16816.F32 R24, R48.reuse, R10, R24 ;  /* 0x0000000a3018723c */ /* 0x040fe20000001818 */
[----:B------:R-:W1:Y:S07]  /*3560*/  LDSM.16.M88.4 R8, [R0+0x11100] ;  /* 0x011100000008783b */ /* 0x000e6e0000000200 */
[C---:B-----5:R-:W-:Y:S08]  /*3570*/  HMMA.16816.F32 R72, R48.reuse, R60, R72 ;  /* 0x0000003c3048723c */ /* 0x060ff00000001848 */
[----:B------:R-:W-:Y:S07]  /*3580*/  HMMA.16816.F32 R68, R48, R62, R68 ;  /* 0x0000003e3044723c */ /* 0x000fee0000001844 */
[----:B------:R-:W-:Y:S01]  /*3590*/  LOP3.LUT R50, R12, 0xffffff8, RZ, 0xc0, !PT ;  /* 0x0ffffff80c327812 */ /* 0x000fe200078ec0ff */
[----:B--2---:R-:W-:Y:S01]  /*35a0*/  HMMA.16816.F32 R36, R20, R16, R36 ;  /* 0x000000101424723c */ /* 0x004fe20000001824 */
[----:B------:R-:W-:Y:S01]  /*35b0*/  SHF.R.S32.HI R48, RZ, 0x1f, R7 ;  /* 0x0000001fff307819 */ /* 0x000fe20000011407 */
[----:B------:R2:W3:Y:S02]  /*35c0*/  LDSM.16.M88.4 R12, [R0+0x11900] ;  /* 0x01190000000c783b */ /* 0x0004e40000000200 */
[----:B------:R-:W-:Y:S01]  /*35d0*/  IMAD.IADD R49, R5, 0x1, -R50 ;  /* 0x0000000105317824 */ /* 0x000fe200078e0a32 */
[----:B------:R-:W-:-:S02]  /*35e0*/  LEA.HI R5, R48, R7, RZ, 0x2 ;  /* 0x0000000730057211 */ /* 0x000fc400078f10ff */
[----:B------:R-:W-:Y:S01]  /*35f0*/  LEA.HI R48, R6, R6, RZ, 0x1 ;  /* 0x0000000606307211 */ /* 0x000fe200078f08ff */
[C---:B------:R-:W-:Y:S01]  /*3600*/  HMMA.16816.F32 R44, R20.reuse, R64, R44 ;  /* 0x00000040142c723c */ /* 0x040fe2000000182c */
[C---:B------:R-:W-:Y:S02]  /*3610*/  LEA.HI.SX32 R16, R5.reuse, UR24, 0x1e ;  /* 0x0000001805107c11 */ /* 0x040fe4000f8ff2ff */
[----:B------:R-:W-:Y:S02]  /*3620*/  LOP3.LUT R17, R48, 0x1ffffffe, RZ, 0xc0, !PT ;  /* 0x1ffffffe30117812 */ /* 0x000fe400078ec0ff */
[----:B------:R-:W-:Y:S01]  /*3630*/  LOP3.LUT R196, R5, 0x7ffffffc, RZ, 0xc0, !PT ;  /* 0x7ffffffc05c47812 */ /* 0x000fe200078ec0ff */
[----:B------:R-:W-:Y:S02]  /*3640*/  IMAD R49, R49, 0x10, R16 ;  /* 0x0000001031317824 */ /* 0x000fe400078e0210 */
[----:B------:R-:W-:Y:S01]  /*3650*/  IMAD.IADD R6, R6, 0x1, -R17 ;  /* 0x0000000106067824 */ /* 0x000fe200078e0a11 */
[----:B-1----:R-:W-:Y:S01]  /*3660*/  HMMA.16816.F32 R28, R20, R8, R28 ;  /* 0x00000008141c723c */ /* 0x002fe2000000181c */
[----:B------:R-:W-:-:S02]  /*3670*/  IMAD.IADD R196, R7, 0x1, -R196 ;  /* 0x0000000107c47824 */ /* 0x000fc400078e0ac4 */
[----:B------:R-:W-:Y:S02]  /*3680*/  IMAD R195, R6, 0x8, R49 ;  /* 0x0000000806c37824 */ /* 0x000fe400078e0231 */
[----:B------:R-:W-:Y:S01]  /*3690*/  IMAD.U32 R7, RZ, RZ, UR4 ;  /* 0x00000004ff077e24 */ /* 0x000fe2000f8e00ff */
[----:B------:R-:W-:Y:S01]  /*36a0*/  ULDC UR4, c[0x0][0x1d0] ;  /* 0x0000740000047ab9 */ /* 0x000fe20000000800 */
[----:B------:R-:W-:Y:S01]  /*36b0*/  @P0 IMAD.HI.U32 R6, R195, c[0x0][0x2c8], RZ ;  /* 0x0000b200c3060a27 */ /* 0x000fe200078e00ff */
[----:B------:R-:W-:Y:S01]  /*36c0*/  PLOP3.LUT P0, PT, PT, PT, UP1, 0x80, 0x0 ;  /* 0x000000000000781c */ /* 0x000fe20003f0f018 */
[----:B------:R-:W-:Y:S01]  /*36d0*/  UIMAD UR4, UR5, UR4, -UR25 ;  /* 0x00000004050472a4 */ /* 0x000fe2000f8e0a19 */
[----:B------:R-:W-:Y:S01]  /*36e0*/  HMMA.16816.F32 R40, R20, R66, R40 ;  /* 0x000000421428723c */ /* 0x000fe20000001828 */
[----:B--2---:R-:W-:Y:S02]  /*36f0*/  IMAD.MOV.U32 R0, RZ, RZ, R195 ;  /* 0x000000ffff007224 */ /* 0x004fe400078e00c3 */
[----:B------:R-:W-:-:S05]  /*3700*/  IMAD.SHL.U32 R196, R196, 0x2, RZ ;  /* 0x00000002c4c47824 */ /* 0x000fca00078e00ff */
[----:B------:R-:W-:Y:S01]  /*3710*/  IADD3 R7, R7, -c[0x0][0x168], -R196 ;  /* 0x80005a0007077a10 */ /* 0x000fe20007ffe8c4 */
[C---:B------:R-:W-:Y:S01]  /*3720*/  HMMA.16816.F32 R32, R20.reuse, R18, R32 ;  /* 0x000000121420723c */ /* 0x040fe20000001820 */
[----:B------:R-:W-:Y:S02]  /*3730*/  IADD3 R5, -R196, UR4, RZ ;  /* 0x00000004c4057c10 */ /* 0x000fe4000fffe1ff */
[----:B------:R-:W-:Y:S02]  /*3740*/  @P0 SHF.R.U32.HI R0, RZ, c[0x0][0x2cc], R6 ;  /* 0x0000b300ff000a19 */ /* 0x000fe40000011606 */
[----:B------:R-:W-:Y:S02]  /*3750*/  PLOP3.LUT P0, PT, PT, PT, UP0, 0x40, 0x0 ;  /* 0x000000000000781c */ /* 0x000fe40003f0e808 */
[C---:B------:R-:W-:Y:S01]  /*3760*/  IADD3 R9, R7.reuse, c[0x0][0x328], RZ ;  /* 0x0000ca0007097a10 */ /* 0x040fe20007ffe0ff */
[----:B------:R-:W1:Y:S01]  /*3770*/  SHFL.IDX PT, R6, R0, RZ, 0x1c1f ;  /* 0x001c1fff00067589 */ /* 0x000e6200000e0000 */
[----:B------:R-:W-:Y:S01]  /*3780*/  IADD3 R7, R7, UR13, RZ ;  /* 0x0000000d07077c10 */ /* 0x000fe2000fffe0ff */
[C---:B------:R-:W-:Y:S08]  /*3790*/  HMMA.16816.F32 R24, R20.reuse, R10, R24 ;  /* 0x0000000a1418723c */ /* 0x040ff00000001818 */
[C---:B---3--:R-:W-:Y:S08]  /*37a0*/  HMMA.16816.F32 R72, R20.reuse, R12, R72 ;  /* 0x0000000c1448723c */ /* 0x048ff00000001848 */
[----:B------:R-:W-:Y:S01]  /*37b0*/  HMMA.16816.F32 R68, R20, R14, R68 ;  /* 0x0000000e1444723c */ /* 0x000fe20000001844 */
[----:B-1----:R-:W-:-:S02]  /*37c0*/  IMAD.IADD R8, R9, 0x1, R6 ;  /* 0x0000000109087824 */ /* 0x002fc400078e0206 */
[----:B------:R-:W-:-:S03]  /*37d0*/  IMAD.IADD R2, R7, 0x1, R6 ;  /* 0x0000000107027824 */ /* 0x000fc600078e0206 */
        /* <DEDUP_REMOVED lines=14> */
.L_x_5031:
[----:B------:R-:W-:-:S04]  /*38c0*/  MOV R6, c[0x0][0x32c] ;  /* 0x0000cb0000067a02 */ /* 0x000fc80000000f00 */
[----:B------:R-:W-:-:S13]  /*38d0*/  ISETP.NE.AND P0, PT, R6, 0x1, PT ;  /* 0x000000010600780c */ /* 0x000fda0003f05270 */
[----:B------:R-:W-:-:S05]  /*38e0*/  @P0 IMAD.HI.U32 R6, R13, c[0x0][0x330], RZ ;  /* 0x0000cc000d060a27 */ /* 0x000fca00078e00ff */
[----:B------:R-:W-:Y:S02]  /*38f0*/  @P0 SHF.R.U32.HI R13, RZ, c[0x0][0x334], R6 ;  /* 0x0000cd00ff0d0a19 */ /* 0x000fe40000011606 */
.L_x_5032:
[----:B------:R-:W-:Y:S05]  /*3900*/  BSYNC B0 ;  /* 0x0000000000007941 */ /* 0x000fea0003800000 */
.L_x_5030:
[----:B------:R-:W-:-:S04]  /*3910*/  IMAD.MOV.U32 R6, RZ, RZ, c[0x0][0x32c] ;  /* 0x0000cb00ff067624 */ /* 0x000fc800078e00ff */
[----:B------:R-:W-:-:S04]  /*3920*/  IMAD R13, R13, R6, -UR25 ;  /* 0x800000190d0d7e24 */ /* 0x000fc8000f8e0206 */
[----:B------:R-:W-:-:S05]  /*3930*/  IMAD.IADD R13, R13, 0x1, -R196 ;  /* 0x000000010d0d7824 */ /* 0x000fca00078e0ac4 */
[----:B------:R-:W-:Y:S02]  /*3940*/  IADD3 R6, R13, c[0x0][0x32c], RZ ;  /* 0x0000cb000d067a10 */ /* 0x000fe40007ffe0ff */
[----:B------:R-:W-:Y:S02]  /*3950*/  IMNMX R2, R2, R13, !PT ;  /* 0x0000000d02027217 */ /* 0x000fe40007800200 */
[----:B------:R-:W-:Y:S02]  /*3960*/  IMNMX R11, R11, R6, PT ;  /* 0x000000060b0b7217 */ /* 0x000fe40003800200 */
.L_x_5029:
[----:B------:R-:W-:Y:S01]  /*3970*/  ISETP.LT.AND P1, PT, RZ, UR7, PT ;  /* 0x00000007ff007c0c */ /* 0x000fe2000bf21270 */
[----:B------:R-:W1:Y:S03]  /*3980*/  SHFL.IDX PT, R0, R0, 0x1, 0x1c1f ;  /* 0x003c1f0000007f89 */ /* 0x000e6600000e0000 */
[----:B------:R-:W-:-:S04]  /*3990*/  ISETP.GT.AND P0, PT, R2, RZ, P1 ;  /* 0x000000ff0200720c */ /* 0x000fc80000f04270 */
[----:B------:R-:W-:-:S04]  /*39a0*/  ISETP.LT.OR P0, PT, R11, 0x1, P0 ;  /* 0x000000010b00780c */ /* 0x000fc80000701670 */
[----:B------:R-:W-:Y:S02]  /*39b0*/  FSEL R44, R44, -INF , !P0 ;  /* 0xff8000002c2c7808 */ /* 0x000fe40004000000 */
[----:B------:R-:W-:-:S04]  /*39c0*/  ISETP.GT.AND P0, PT, R2, 0x1, P1 ;  /* 0x000000010200780c */ /* 0x000fc80000f04270 */
[----:B------:R-:W-:-:S04]  /*39d0*/  ISETP.LT.OR P0, PT, R11, 0x2, P0 ;  /* 0x000000020b00780c */ /* 0x000fc80000701670 */
[----:B------:R-:W-:Y:S02]  /*39e0*/  FSEL R14, R45, -INF , !P0 ;  /* 0xff8000002d0e7808 */ /* 0x000fe40004000000 */
[----:B------:R-:W-:Y:S01]  /*39f0*/  ISETP.GT.AND P0, PT, R2, 0x8, P1 ;  /* 0x000000080200780c */ /* 0x000fe20000f04270 */
[----:B-1----:R-:W-:-:S03]  /*3a00*/  IMAD.IADD R7, R7, 0x1, R0 ;  /* 0x0000000107077824 */ /* 0x002fc600078e0200 */
        /* <DEDUP_REMOVED lines=39> */
[----:B------:R-:W-:-:S03]  /*3c80*/  IMAD.IADD R2, R9, 0x1, R0 ;  /* 0x0000000109027824 */ /* 0x000fc600078e0200 */
[----:B------:R-:W-:Y:S02]  /*3c90*/  ISETP.LT.OR P0, PT, R11, 0x3a, P0 ;  /* 0x0000003a0b00780c */ /* 0x000fe40000701670 */
[----:B------:R-:W-:Y:S02]  /*3ca0*/  IMNMX R2, R2, R5, PT ;  /* 0x0000000502027217 */ /* 0x000fe40003800200 */
        /* <DEDUP_REMOVED lines=15> */
.L_x_5035:
[----:B------:R-:W-:-:S04]  /*3da0*/  MOV R0, c[0x0][0x32c] ;  /* 0x0000cb0000007a02 */ /* 0x000fc80000000f00 */
[----:B------:R-:W-:-:S13]  /*3db0*/  ISETP.NE.AND P0, PT, R0, 0x1, PT ;  /* 0x000000010000780c */ /* 0x000fda0003f05270 */
[----:B------:R-:W-:-:S05]  /*3dc0*/  @P0 IMAD.HI.U32 R0, R5, c[0x0][0x330], RZ ;  /* 0x0000cc0005000a27 */ /* 0x000fca00078e00ff */
[----:B------:R-:W-:Y:S02]  /*3dd0*/  @P0 SHF.R.U32.HI R5, RZ, c[0x0][0x334], R0 ;  /* 0x0000cd00ff050a19 */ /* 0x000fe40000011600 */
.L_x_5036:
[----:B------:R-:W-:Y:S05]  /*3de0*/  BSYNC B0 ;  /* 0x0000000000007941 */ /* 0x000fea0003800000 */
.L_x_5034:
[----:B------:R-:W-:-:S04]  /*3df0*/  IMAD.MOV.U32 R0, RZ, RZ, c[0x0][0x32c] ;  /* 0x0000cb00ff007624 */ /* 0x000fc800078e00ff */
[----:B------:R-:W-:-:S04]  /*3e00*/  IMAD R5, R5, R0, -UR25 ;  /* 0x8000001905057e24 */ /* 0x000fc8000f8e0200 */
[----:B------:R-:W-:-:S05]  /*3e10*/  IMAD.IADD R0, R5, 0x1, -R196 ;  /* 0x0000000105007824 */ /* 0x000fca00078e0ac4 */
[----:B------:R-:W-:Y:S02]  /*3e20*/  IADD3 R5, R0, c[0x0][0x32c], RZ ;  /* 0x0000cb0000057a10 */ /* 0x000fe40007ffe0ff */
[----:B------:R-:W-:Y:S02]  /*3e30*/  IMNMX R7, R7, R0, !PT ;  /* 0x0000000007077217 */ /* 0x000fe40007800200 */
[----:B------:R-:W-:Y:S02]  /*3e40*/  IMNMX R2, R2, R5, PT ;  /* 0x0000000502027217 */ /* 0x000fe40003800200 */
.L_x_5033:
[----:B------:R-:W-:Y:S01]  /*3e50*/  ISETP.GT.AND P0, PT, R7, 0x8, P1 ;  /* 0x000000080700780c */ /* 0x000fe20000f04270 */
[----:B------:R-:W-:-:S04]  /*3e60*/  DEPBAR.LE SB0, 0x2 ;  /* 0x000080800000791a */ /* 0x000fc80000000000 */
[----:B------:R-:W-:Y:S01]  /*3e70*/  BAR.SYNC.DEFER_BLOCKING 0x0 ;  /* 0x0000000000007b1d */ /* 0x000fe20000010000 */
[----:B------:R-:W-:Y:S01]  /*3e80*/  ISETP.LT.OR P0, PT, R2, 0x9, P0 ;  /* 0x000000090200780c */ /* 0x000fe20000701670 */
[----:B------:R-:W-:Y:S01]  /*3e90*/  IMAD.SHL.U32 R177, R3, 0x2, RZ ;  /* 0x0000000203b17824 */ /* 0x000fe200078e00ff */
[----:B------:R-:W-:Y:S01]  /*3ea0*/  FMNMX.FTZ R17, R44, R14, !PT ;  /* 0x0000000e2c117209 */ /* 0x000fe20007810000 */
[----:B------:R-:W-:Y:S01]  /*3eb0*/  UIADD3 UR4, UR7, -0x3, URZ ;  /* 0xfffffffd07047890 */ /* 0x000fe2000fffe03f */
[----:B------:R-:W-:Y:S01]  /*3ec0*/  FSEL R5, R42, -INF , !P0 ;  /* 0xff8000002a057808 */ /* 0x000fe20004000000 */
[--C-:B------:R-:W-:Y:S01]  /*3ed0*/  IMAD R176, R4, 0x2, R177.reuse ;  /* 0x0000000204b07824 */ /* 0x100fe200078e02b1 */
[----:B------:R-:W-:Y:S01]  /*3ee0*/  ISETP.GT.AND P0, PT, R7, 0x9, P1 ;  /* 0x000000090700780c */ /* 0x000fe20000f04270 */
[----:B------:R-:W-:Y:S01]  /*3ef0*/  IMAD.IADD R167, R182, 0x1, R177 ;  /* 0x00000001b6a77824 */ /* 0x000fe200078e02b1 */
[----:B------:R-:W-:Y:S01]  /*3f00*/  FMNMX.FTZ R17, R40, R17, !PT ;  /* 0x0000001128117209 */ /* 0x000fe20007810000 */
[----:B------:R-:W-:Y:S01]  /*3f10*/  IMAD.IADD R159, R182, 0x1, R176 ;  /* 0x00000001b69f7824 */ /* 0x000fe200078e02b0 */
[----:B------:R-:W-:Y:S01]  /*3f20*/  ISETP.LT.OR P0, PT, R2, 0xa, P0 ;  /* 0x0000000a0200780c */ /* 0x000fe20000701670 */
[----:B------:R-:W-:Y:S01]  /*3f30*/  IMAD R4, R4, 0x2, R167 ;  /* 0x0000000204047824 */ /* 0x000fe200078e02a7 */
[----:B------:R-:W-:Y:S01]  /*3f40*/  FMNMX.FTZ R17, R12, R17, !PT ;  /* 0x000000110c117209 */ /* 0x000fe20007810000 */
[----:B------:R-:W-:Y:S01]  /*3f50*/  UISETP.GE.AND UP2, UPT, UR4, UR11, UPT ;  /* 0x0000000b0400728c */ /* 0x000fe2000bf46270 */
[----:B------:R-:W-:-:S02]  /*3f60*/  FSEL R43, R43, -INF , !P0 ;  /* 0xff8000002b2b7808 */ /* 0x000fc40004000000 */
[C---:B------:R-:W-:Y:S02]  /*3f70*/  ISETP.GT.AND P0, PT, R7.reuse, 0x10, P1 ;  /* 0x000000100700780c */ /* 0x040fe40000f04270 */
[----:B------:R-:W-:Y:S02]  /*3f80*/  FMNMX.FTZ R17, R10, R17, !PT ;  /* 0x000000110a117209 */ /* 0x000fe40007810000 */
[----:B------:R-:W-:Y:S02]  /*3f90*/  ISETP.LT.OR P0, PT, R2, 0x11, P0 ;  /* 0x000000110200780c */ /* 0x000fe40000701670 */
[----:B------:R-:W-:Y:S01]  /*3fa0*/  FMNMX.FTZ R17, R8, R17, !PT ;  /* 0x0000001108117209 */ /* 0x000fe20007810000 */
[----:B------:R-:W-:Y:S01]  /*3fb0*/  LDSM.16.MT88.4 R56, [R176+0x2100] ;  /* 0x00210000b038783b */ /* 0x000fe20000004200 */
[----:B------:R-:W-:Y:S02]  /*3fc0*/  FSEL R15, R38, -INF , !P0 ;  /* 0xff800000260f7808 */ /* 0x000fe40004000000 */
[----:B------:R-:W-:Y:S01]  /*3fd0*/  ISETP.GT.AND P0, PT, R7, 0x11, P1 ;  /* 0x000000110700780c */ /* 0x000fe20000f04270 */
[----:B------:R-:W-:Y:S01]  /*3fe0*/  LDSM.16.MT88.4 R124, [R177+0x100] ;  /* 0x00010000b17c783b */ /* 0x000fe20000004200 */
[----:B------:R-:W-:-:S02]  /*3ff0*/  FMNMX.FTZ R17, R32, R17, !PT ;  /* 0x0000001120117209 */ /* 0x000fc40007810000 */
[----:B------:R-:W-:Y:S01]  /*4000*/  ISETP.LT.OR P0, PT, R2, 0x12, P0 ;  /* 0x000000120200780c */ /* 0x000fe20000701670 */
[----:B------:R-:W-:Y:S01]  /*4010*/  LDSM.16.MT88.4 R104, [R167+0x100] ;  /* 0x00010000a768783b */ /* 0x000fe20000004200 */
[----:B------:R-:W-:Y:S02]  /*4020*/  FMNMX.FTZ R17, R6, R17, !PT ;  /* 0x0000001106117209 */ /* 0x000fe40007810000 */
        /* <DEDUP_REMOVED lines=18> */
[----:B------:R-:W-:Y:S01]  /*4150*/  FMNMX.FTZ R17, R172, R17, !PT ;  /* 0x00000011ac117209 */ /* 0x000fe20007810000 */
[----:B------:R-:W-:Y:S01]  /*4160*/  LDSM.16.MT88.4 R20, [R177+0x900] ;  /* 0x00090000b114783b */ /* 0x000fe20000004200 */
[----:B------:R-:W-:Y:S02]  /*4170*/  ISETP.LT.OR P0, PT, R2, 0x21, P0 ;  /* 0x000000210200780c */ /* 0x000fe40000701670 */
[----:B------:R-:W-:Y:S01]  /*4180*/  FMNMX.FTZ R17, R170, R17, !PT ;  /* 0x00000011aa117209 */ /* 0x000fe20007810000 */
[----:B------:R-:W-:Y:S01]  /*4190*/  LDSM.16.MT88.4 R136, [R167+0x900] ;  /* 0x00090000a788783b */ /* 0x000fe20000004200 */
[----:B------:R-:W-:-:S02]  /*41a0*/  FSEL R203, R30, -INF , !P0 ;  /* 0xff8000001ecb7808 */ /* 0x000fc40004000000 */
[----:B------:R-:W-:Y:S02]  /*41b0*/  ISETP.GT.AND P0, PT, R7, 0x21, P1 ;  /* 0x000000210700780c */ /* 0x000fe40000f04270 */
[----:B------:R-:W-:Y:S02]  /*41c0*/  FMNMX.FTZ R17, R142, R17, !PT ;  /* 0x000000118e117209 */ /* 0x000fe40007810000 */
[----:B------:R-:W-:Y:S02]  /*41d0*/  ISETP.LT.OR P0, PT, R2, 0x22, P0 ;  /* 0x000000220200780c */ /* 0x000fe40000701670 */
[----:B------:R-:W-:Y:S02]  /*41e0*/  FMNMX.FTZ R17, R140, R17, !PT ;  /* 0x000000118c117209 */ /* 0x000fe40007810000 */
[----:B------:R-:W-:Y:S02]  /*41f0*/  FSEL R169, R31, -INF , !P0 ;  /* 0xff8000001fa97808 */ /* 0x000fe40004000000 */
[----:B------:R-:W-:Y:S01]  /*4200*/  ISETP.GT.AND P0, PT, R7, 0x28, P1 ;  /* 0x000000280700780c */ /* 0x000fe20000f04270 */
[----:B------:R-:W1:Y:S03]  /*4210*/  SHFL.BFLY PT, R0, R17, 0x2, 0x1f ;  /* 0x0c401f0011007f89 */ /* 0x000e6600000e0000 */
[----:B------:R-:W-:Y:S01]  /*4220*/  ISETP.LT.OR P0, PT, R2, 0x29, P0 ;  /* 0x000000290200780c */ /* 0x000fe20000701670 */
[----:B------:R-:W-:Y:S03]  /*4230*/  LDSM.16.MT88.4 R28, [R159+0x900] ;  /* 0x000900009f1c783b */ /* 0x000fe60000004200 */
[----:B------:R-:W-:-:S02]  /*4240*/  FSEL R197, R26, -INF , !P0 ;  /* 0xff8000001ac57808 */ /* 0x000fc40004000000 */
[----:B------:R-:W-:-:S04]  /*4250*/  ISETP.GT.AND P0, PT, R7, 0x29, P1 ;  /* 0x000000290700780c */ /* 0x000fc80000f04270 */
[----:B------:R-:W-:-:S04]  /*4260*/  ISETP.LT.OR P0, PT, R2, 0x2a, P0 ;  /* 0x0000002a0200780c */ /* 0x000fc80000701670 */
[----:B------:R-:W-:Y:S02]  /*4270*/  FSEL R171, R27, -INF , !P0 ;  /* 0xff8000001bab7808 */ /* 0x000fe40004000000 */
[----:B------:R-:W-:Y:S01]  /*4280*/  ISETP.GT.AND P0, PT, R7, 0x30, P1 ;  /* 0x000000300700780c */ /* 0x000fe20000f04270 */
[----:B------:R-:W-:Y:S03]  /*4290*/  LDSM.16.MT88.4 R24, [R167+0x2900] ;  /* 0x00290000a718783b */ /* 0x000fe60000004200 */
[----:B------:R-:W-:Y:S02]  /*42a0*/  ISETP.LT.OR P0, PT, R2, 0x31, P0 ;  /* 0x000000310200780c */ /* 0x000fe40000701670 */
[----:B-1----:R-:W-:Y:S02]  /*42b0*/  FMNMX.FTZ R19, R17, R0, !PT ;  /* 0x0000000011137209 */ /* 0x002fe40007810000 */
[----:B------:R-:W-:-:S02]  /*42c0*/  FSEL R173, R74, -INF , !P0 ;  /* 0xff8000004aad7808 */ /* 0x000fc40004000000 */
[----:B------:R-:W-:-:S04]  /*42d0*/  ISETP.GT.AND P0, PT, R7, 0x31, P1 ;  /* 0x000000310700780c */ /* 0x000fc80000f04270 */
[----:B------:R-:W-:-:S04]  /*42e0*/  ISETP.LT.OR P0, PT, R2, 0x32, P0 ;  /* 0x000000320200780c */ /* 0x000fc80000701670 */
[----:B------:R-:W-:Y:S02]  /*42f0*/  FSEL R143, R75, -INF , !P0 ;  /* 0xff8000004b8f7808 */ /* 0x000fe40004000000 */
[----:B------:R-:W-:Y:S01]  /*4300*/  ISETP.GT.AND P0, PT, R7, 0x1, P1 ;  /* 0x000000010700780c */ /* 0x000fe20000f04270 */
[----:B------:R-:W-:Y:S03]  /*4310*/  LDSM.16.MT88.4 R72, [R177+0x4100] ;  /* 0x00410000b148783b */ /* 0x000fe60000004200 */
        /* <DEDUP_REMOVED lines=10> */
[----:B------:R-:W-:Y:S02]  /*43c0*/  FMNMX.FTZ R16, R43, R16, !PT ;  /* 0x000000102b107209 */ /* 0x000fe40007810000 */
        /* <DEDUP_REMOVED lines=15> */
[----:B------:R-:W1:Y:S04]  /*44c0*/  SHFL.BFLY PT, R2, R19, 0x1, 0x1f ;  /* 0x0c201f0013027f89 */ /* 0x000e6800000e0000 */
[----:B------:R-:W2:Y:S01]  /*44d0*/  SHFL.BFLY PT, R7, R16, 0x2, 0x1f ;  /* 0x0c401f0010077f89 */ /* 0x000ea200000e0000 */
[----:B-1----:R-:W-:Y:S02]  /*44e0*/  FMNMX.FTZ R2, R19, R2, !PT ;  /* 0x0000000213027209 */ /* 0x002fe40007810000 */
[----:B--2---:R-:W-:-:S03]  /*44f0*/  FMNMX.FTZ R7, R16, R7, !PT ;  /* 0x0000000710077209 */ /* 0x004fc60007810000 */
[C---:B------:R-:W-:Y:S01]  /*4500*/  FMUL.FTZ R175, R2.reuse, c[0x0][0x2d0] ;  /* 0x0000b40002af7a20 */ /* 0x040fe20000410000 */
[----:B------:R-:W-:Y:S01]  /*4510*/  FSETP.NEU.FTZ.AND P0, PT, R2, -INF , PT ;  /* 0xff8000000200780b */ /* 0x000fe20003f1d000 */
[----:B------:R-:W-:Y:S03]  /*4520*/  LDSM.16.MT88.4 R16, [R176+0x2900] ;  /* 0x00290000b010783b */ /* 0x000fe60000004200 */
[----:B------:R-:W-:Y:S01]  /*4530*/  FSEL R175, R175, RZ, P0 ;  /* 0x000000ffafaf7208 */ /* 0x000fe20000000000 */
[----:B------:R-:W1:Y:S04]  /*4540*/  SHFL.BFLY PT, R0, R7, 0x1, 0x1f ;  /* 0x0c201f0007007f89 */ /* 0x000e6800000e0000 */
[----:B------:R-:W-:-:S02]  /*4550*/  FFMA.FTZ R152, R40, c[0x0][0x2d0], -R175 ;  /* 0x0000b40028987a23 */ /* 0x000fc400000108af */
[--C-:B------:R-:W-:Y:S02]  /*4560*/  FFMA.FTZ R155, R44, c[0x0][0x2d0], -R175.reuse ;  /* 0x0000b4002c9b7a23 */ /* 0x100fe400000108af */
[--C-:B------:R-:W-:Y:S02]  /*4570*/  FFMA.FTZ R154, R14, c[0x0][0x2d0], -R175.reuse ;  /* 0x0000b4000e9a7a23 */ /* 0x100fe400000108af */
[--C-:B------:R-:W-:Y:S01]  /*4580*/  FFMA.FTZ R149, R12, c[0x0][0x2d0], -R175.reuse ;  /* 0x0000b4000c957a23 */ /* 0x100fe200000108af */
[----:B------:R-:W-:Y:S01]  /*4590*/  MUFU.EX2 R152, R152 ;  /* 0x0000009800987308 */ /* 0x000fe20000000800 */
[--C-:B------:R-:W-:Y:S02]  /*45a0*/  FFMA.FTZ R144, R6, c[0x0][0x2d0], -R175.reuse ;  /* 0x0000b40006907a23 */ /* 0x100fe400000108af */
[--C-:B------:R-:W-:Y:S02]  /*45b0*/  FFMA.FTZ R153, R10, c[0x0][0x2d0], -R175.reuse ;  /* 0x0000b4000a997a23 */ /* 0x100fe400000108af */
[----:B------:R-:W-:-:S02]  /*45c0*/  FFMA.FTZ R148, R8, c[0x0][0x2d0], -R175 ;  /* 0x0000b40008947a23 */ /* 0x000fc400000108af */
[--C-:B------:R-:W-:Y:S01]  /*45d0*/  FFMA.FTZ R147, R32, c[0x0][0x2d0], -R175.reuse ;  /* 0x0000b40020937a23 */ /* 0x100fe200000108af */
[----:B------:R-:W-:Y:S01]  /*45e0*/  MUFU.EX2 R155, R155 ;  /* 0x0000009b009b7308 */ /* 0x000fe20000000800 */
[----:B------:R-:W-:Y:S01]  /*45f0*/  LDSM.16.MT88.4 R32, [R176+0x900] ;  /* 0x00090000b020783b */ /* 0x000fe20000004200 */
[--C-:B------:R-:W-:Y:S02]  /*4600*/  FFMA.FTZ R163, R168, c[0x0][0x2d0], -R175.reuse ;  /* 0x0000b400a8a37a23 */ /* 0x100fe400000108af */
[--C-:B------:R-:W-:Y:S01]  /*4610*/  FFMA.FTZ R161, R166, c[0x0][0x2d0], -R175.reuse ;  /* 0x0000b400a6a17a23 */ /* 0x100fe200000108af */
[----:B-1----:R-:W-:Y:S01]  /*4620*/  FMNMX.FTZ R0, R7, R0, !PT ;  /* 0x0000000007007209 */ /* 0x002fe20007810000 */
[----:B------:R-:W-:Y:S02]  /*4630*/  FFMA.FTZ R160, R160, c[0x0][0x2d0], -R175 ;  /* 0x0000b400a0a07a23 */ /* 0x000fe400000108af */
[----:B------:R-:W1:Y:S01]  /*4640*/  MUFU.EX2 R154, R154 ;  /* 0x0000009a009a7308 */ /* 0x000e620000000800 */
[C---:B------:R-:W-:Y:S01]  /*4650*/  FSETP.NEU.FTZ.AND P0, PT, R0.reuse, -INF , PT ;  /* 0xff8000000000780b */ /* 0x040fe20003f1d000 */
[----:B------:R-:W-:-:S02]  /*4660*/  FMUL.FTZ R164, R0, c[0x0][0x2d0] ;  /* 0x0000b40000a47a20 */ /* 0x000fc40000410000 */
[--C-:B------:R-:W-:Y:S02]  /*4670*/  FFMA.FTZ R162, R162, c[0x0][0x2d0], -R175.reuse ;  /* 0x0000b400a2a27a23 */ /* 0x100fe400000108af */
[----:B------:R-:W-:Y:S01]  /*4680*/  FFMA.FTZ R172, R172, c[0x0][0x2d0], -R175 ;  /* 0x0000b400acac7a23 */ /* 0x000fe200000108af */
[----:B------:R-:W-:Y:S01]  /*4690*/  FSEL R164, R164, RZ, P0 ;  /* 0x000000ffa4a47208 */ /* 0x000fe20000000000 */
[----:B------:R-:W2:Y:S01]  /*46a0*/  MUFU.EX2 R149, R149 ;  /* 0x0000009500957308 */ /* 0x000ea20000000800 */
[----:B------:R-:W-:-:S03]  /*46b0*/  PLOP3.LUT P0, PT, PT, PT, UP2, 0x40, 0x0 ;  /* 0x000000000000781c */ /* 0x000fc60003f0e828 */
[--C-:B------:R-:W-:Y:S02]  /*46c0*/  FFMA.FTZ R151, R43, c[0x0][0x2d0], -R164.reuse ;  /* 0x0000b4002b977a23 */ /* 0x100fe400000108a4 */
[----:B------:R-:W3:Y:S01]  /*46d0*/  LDSM.16.MT88.4 R40, [R177+0x2100] ;  /* 0x00210000b128783b */ /* 0x000ee20000004200 */
[--C-:B------:R-:W-:Y:S01]  /*46e0*/  FFMA.FTZ R157, R46, c[0x0][0x2d0], -R164.reuse ;  /* 0x0000b4002e9d7a23 */ /* 0x100fe200000108a4 */
[----:B-1----:R-:W-:Y:S01]  /*46f0*/  F2FP.PACK_AB R96, R154, R155 ;  /* 0x0000009b9a60723e */ /* 0x002fe200000000ff */
[--C-:B------:R-:W-:Y:S01]  /*4700*/  FFMA.FTZ R156, R47, c[0x0][0x2d0], -R164.reuse ;  /* 0x0000b4002f9c7a23 */ /* 0x100fe200000108a4 */
[----:B------:R-:W-:Y:S01]  /*4710*/  MUFU.EX2 R151, R151 ;  /* 0x0000009700977308 */ /* 0x000fe20000000800 */
[--C-:B------:R-:W-:Y:S02]  /*4720*/  FFMA.FTZ R158, R5, c[0x0][0x2d0], -R164.reuse ;  /* 0x0000b400059e7a23 */ /* 0x100fe400000108a4 */
[----:B------:R-:W1:Y:S01]  /*4730*/  LDSM.16.MT88.4 R4, [R4+0x4100] ;  /* 0x004100000404783b */ /* 0x000e620000004200 */
[----:B------:R-:W-:-:S02]  /*4740*/  FFMA.FTZ R146, R11, c[0x0][0x2d0], -R164 ;  /* 0x0000b4000b927a23 */ /* 0x000fc400000108a4 */
[--C-:B------:R-:W-:Y:S01]  /*4750*/  FFMA.FTZ R3, R9, c[0x0][0x2d0], -R164.reuse ;  /* 0x0000b40009037a23 */ /* 0x100fe200000108a4 */
[----:B--2---:R-:W-:Y:S01]  /*4760*/  F2FP.PACK_AB R98, R149, R152 ;  /* 0x000000989562723e */ /* 0x004fe200000000ff */
[----:B------:R-:W-:Y:S01]  /*4770*/  MUFU.EX2 R157, R157 ;  /* 0x0000009d009d7308 */ /* 0x000fe20000000800 */
[----:B------:R-:W2:Y:S01]  /*4780*/  LDSM.16.MT88.4 R8, [R177+0x2900] ;  /* 0x00290000b108783b */ /* 0x000ea20000004200 */
[--C-:B------:R-:W-:Y:S02]  /*4790*/  FFMA.FTZ R150, R15, c[0x0][0x2d0], -R164.reuse ;  /* 0x0000b4000f967a23 */ /* 0x100fe400000108a4 */
[--C-:B------:R-:W-:Y:S02]  /*47a0*/  FFMA.FTZ R145, R13, c[0x0][0x2d0], -R164.reuse ;  /* 0x0000b4000d917a23 */ /* 0x100fe400000108a4 */
[----:B------:R-:W4:Y:S01]  /*47b0*/  LDSM.16.MT88.4 R12, [R159+0x2900] ;  /* 0x002900009f0c783b */ /* 0x000f220000004200 */
[--C-:B------:R-:W-:Y:S01]  /*47c0*/  FFMA.FTZ R166, R203, c[0x0][0x2d0], -R164.reuse ;  /* 0x0000b400cba67a23 */ /* 0x100fe200000108a4 */
[----:B------:R-:W5:Y:S01]  /*47d0*/  MUFU.EX2 R156, R156 ;  /* 0x0000009c009c7308 */ /* 0x000f620000000800 */
[----:B------:R-:W-:-:S02]  /*47e0*/  FFMA.FTZ R169, R169, c[0x0][0x2d0], -R164 ;  /* 0x0000b400a9a97a23 */ /* 0x000fc400000108a4 */
[--C-:B------:R-:W-:Y:S02]  /*47f0*/  FFMA.FTZ R168, R197, c[0x0][0x2d0], -R164.reuse ;  /* 0x0000b400c5a87a23 */ /* 0x100fe400000108a4 */
[--C-:B------:R-:W-:Y:S02]  /*4800*/  FFMA.FTZ R171, R171, c[0x0][0x2d0], -R164.reuse ;  /* 0x0000b400abab7a23 */ /* 0x100fe400000108a4 */
[--C-:B------:R-:W-:Y:S01]  /*4810*/  FFMA.FTZ R197, R170, c[0x0][0x2d0], -R175.reuse ;  /* 0x0000b400aac57a23 */ /* 0x100fe200000108af */
[----:B------:R-:W3:Y:S01]  /*4820*/  MUFU.EX2 R158, R158 ;  /* 0x0000009e009e7308 */ /* 0x000ee20000000800 */
[--C-:B------:R-:W-:Y:S02]  /*4830*/  FFMA.FTZ R170, R142, c[0x0][0x2d0], -R175.reuse ;  /* 0x0000b4008eaa7a23 */ /* 0x100fe400000108af */
[----:B------:R-:W-:Y:S02]  /*4840*/  FFMA.FTZ R175, R140, c[0x0][0x2d0], -R175 ;  /* 0x0000b4008caf7a23 */ /* 0x000fe400000108af */
[----:B------:R-:W-:-:S02]  /*4850*/  FFMA.FTZ R173, R173, c[0x0][0x2d0], -R164 ;  /* 0x0000b400adad7a23 */ /* 0x000fc400000108a4 */
[--C-:B------:R-:W-:Y:S01]  /*4860*/  FFMA.FTZ R174, R143, c[0x0][0x2d0], -R164.reuse ;  /* 0x0000b4008fae7a23 */ /* 0x100fe200000108a4 */
[----:B-----5:R-:W-:Y:S01]  /*4870*/  F2FP.PACK_AB R97, R156, R157 ;  /* 0x0000009d9c61723e */ /* 0x020fe200000000ff */
[----:B------:R-:W-:Y:S01]  /*4880*/  MUFU.EX2 R153, R153 ;  /* 0x0000009900997308 */ /* 0x000fe20000000800 */
[--C-:B------:R-:W-:Y:S02]  /*4890*/  FFMA.FTZ R198, R141, c[0x0][0x2d0], -R164.reuse ;  /* 0x0000b4008dc67a23 */ /* 0x100fe400000108a4 */
[----:B------:R-:W-:Y:S01]  /*48a0*/  FFMA.FTZ R165, R165, c[0x0][0x2d0], -R164 ;  /* 0x0000b400a5a57a23 */ /* 0x000fe200000108a4 */
[----:B------:R-:W-:Y:S01]  /*48b0*/  LDSM.16.MT88.4 R140, [R167+0x3900] ;  /* 0x00390000a78c783b */ /* 0x000fe20000004200 */
[----:B------:R-:W-:Y:S01]  /*48c0*/  FADD.FTZ R155, R155, R154 ;  /* 0x0000009a9b9b7221 */ /* 0x000fe20000010000 */
[----:B---3--:R-:W-:Y:S02]  /*48d0*/  F2FP.PACK_AB R99, R151, R158 ;  /* 0x0000009e9763723e */ /* 0x008fe400000000ff */
[----:B------:R-:W3:Y:S01]  /*48e0*/  MUFU.EX2 R148, R148 ;  /* 0x0000009400947308 */ /* 0x000ee20000000800 */
[----:B------:R-:W-:-:S02]  /*48f0*/  FADD.FTZ R157, R157, R156 ;  /* 0x0000009c9d9d7221 */ /* 0x000fc40000010000 */
[----:B------:R-:W-:Y:S02]  /*4900*/  FADD.FTZ R152, R152, R155 ;  /* 0x0000009b98987221 */ /* 0x000fe40000010000 */
[----:B------:R-:W-:Y:S01]  /*4910*/  FADD.FTZ R158, R158, R157 ;  /* 0x0000009d9e9e7221 */ /* 0x000fe20000010000 */
[----:B------:R-:W-:Y:S01]  /*4920*/  HMMA.16816.F32 R36, R96, R40, RZ ;  /* 0x000000286024723c */ /* 0x000fe200000018ff */
[----:B------:R-:W-:Y:S01]  /*4930*/  FADD.FTZ R152, R149, R152 ;  /* 0x0000009895987221 */ /* 0x000fe20000010000 */
[----:B------:R-:W-:Y:S01]  /*4940*/  MUFU.EX2 R147, R147 ;  /* 0x0000009300937308 */ /* 0x000fe20000000800 */
[----:B------:R-:W-:-:S05]  /*4950*/  FADD.FTZ R151, R151, R158 ;  /* 0x0000009e97977221 */ /* 0x000fca0000010000 */
        /* <DEDUP_REMOVED lines=42> */
[C---:B-1----:R-:W-:Y:S07]  /*4c00*/  HMMA.16816.F32 R92, R96.reuse, R4, RZ ;  /* 0x00000004605c723c */ /* 0x042fee00000018ff */
[----:B---3--:R-:W-:Y:S01]  /*4c10*/  F2FP.PACK_AB R4, R148, R153 ;  /* 0x000000999404723e */ /* 0x008fe200000000ff */
        /* <DEDUP_REMOVED lines=11> */
[----:B--2---:R-:W-:Y:S01]  /*4cd0*/  HMMA.16816.F32 R36, R4, R8, R36 ;  /* 0x000000080424723c */ /* 0x004fe20000001824 */
        /* <DEDUP_REMOVED lines=87> */
[C---:B------:R-:W-:Y:S01]  /*5250*/  F2FP.PACK_AB R5, R174.reuse, R173 ;  /* 0x000000adae05723e */ /* 0x040fe200000000ff */
        /* <DEDUP_REMOVED lines=59> */
[----:B------:R-:W-:Y:S01]  /*5610*/  IMAD.MOV.U32 R6, RZ, RZ, R8 ;  /* 0x000000ffff067224 */ /* 0x000fe200078e0008 */
[----:B------:R-:W-:Y:S01]  /*5620*/  SEL R8, RZ, 0x10, P5 ;  /* 0x00000010ff087807 */ /* 0x000fe20002800000 */
[----:B------:R-:W-:-:S03]  /*5630*/  IMAD.SHL.U32 R9, R200, 0x2, RZ ;  /* 0x00000002c8097824 */ /* 0x000fc600078e00ff */
[----:B------:R-:W-:-:S04]  /*5640*/  IADD3 R18, -R8, 0x10, RZ ;  /* 0x0000001008127810 */ /* 0x000fc80007ffe1ff */
[----:B------:R-:W-:Y:S02]  /*5650*/  LOP3.LUT R18, R18, 0xf, RZ, 0xc0, !PT ;  /* 0x0000000f12127812 */ /* 0x000fe400078ec0ff */
[----:B--2---:R-:W-:Y:S01]  /*5660*/  SHF.R.S32.HI R11, RZ, 0x1f, R190 ;  /* 0x0000001fff0b7819 */ /* 0x004fe200000114be */
[----:B------:R-:W-:Y:S01]  /*5670*/  IMAD.WIDE.U32 R4, R190, c[0x0][0x1f0], R6 ;  /* 0x00007c00be047a25 */ /* 0x000fe200078e0006 */
[----:B------:R-:W-:-:S03]  /*5680*/  SHF.L.U64.HI R7, R199, 0x1, R132 ;  /* 0x00000001c7077819 */ /* 0x000fc60000010284 */
[----:B------:R-:W-:Y:S01]  /*5690*/  IMAD R11, R11, c[0x0][0x1f0], RZ ;  /* 0x00007c000b0b7a24 */ /* 0x000fe200078e02ff */
[----:B------:R-:W-:Y:S01]  /*56a0*/  IADD3 R4, P0, R4, UR16, RZ ;  /* 0x0000001004047c10 */ /* 0x000fe2000ff1e0ff */
[----:B------:R-:W-:Y:S02]  /*56b0*/  IMAD.SHL.U32 R6, R199, 0x2, RZ ;  /* 0x00000002c7067824 */ /* 0x000fe400078e00ff */
[----:B------:R-:W-:-:S05]  /*56c0*/  IMAD R11, R190, c[0x0][0x1f4], R11 ;  /* 0x00007d00be0b7a24 */ /* 0x000fca00078e020b */
[----:B------:R-:W-:Y:S02]  /*56d0*/  IADD3.X R11, R5, UR9, R11, P0, !PT ;  /* 0x00000009050b7c10 */ /* 0x000fe400087fe40b */
[C---:B------:R-:W-:Y:S02]  /*56e0*/  LEA R12, P0, R4.reuse, c[0x0][0x1c8], 0x1 ;  /* 0x00007200040c7a11 */ /* 0x040fe400078008ff */
[----:B------:R-:W-:Y:S02]  /*56f0*/  SEL R5, RZ, 0x10, P4 ;  /* 0x00000010ff057807 */ /* 0x000fe40002000000 */
[----:B------:R-:W-:Y:S01]  /*5700*/  LEA.HI.X R11, R4, c[0x0][0x1cc], R11, 0x1, P0 ;  /* 0x00007300040b7a11 */ /* 0x000fe200000f0c0b */
[----:B------:R-:W1:Y:S01]  /*5710*/  SHFL.IDX PT, R13, R12, 0x1, 0x181f ;  /* 0x00381f000c0d7f89 */ /* 0x000e6200000e0000 */
[----:B------:R-:W-:Y:S02]  /*5720*/  IADD3 R16, -R5, 0x10, RZ ;  /* 0x0000001005107810 */ /* 0x000fe40007ffe1ff */
        /* <DEDUP_REMOVED lines=26> */
.L_x_5037:
        /* <DEDUP_REMOVED lines=24> */
.L_x_5039:
[----:B------:R-:W-:Y:S02]  /*5a50*/  UISETP.NE.AND UP2, UPT, UR7, 0x1, UPT ;  /* 0x000000010700788c */ /* 0x000fe4000bf45270 */
[----:B------:R-:W-:Y:S02]  /*5a60*/  ULDC.64 UR4, c[0x0][0x330] ;  /* 0x0000cc0000047ab9 */ /* 0x000fe40000000a00 */
[----:B------:R-:W-:-:S07]  /*5a70*/  UIMAD.WIDE.U32 UR26, UR24, UR4, URZ ;  /* 0x00000004181a72a5 */ /* 0x000fce000f8e003f */
[----:B------:R-:W-:Y:S02]  /*5a80*/  @UP2 UMOV UR25, UR27 ;  /* 0x0000001b00192c82 */ /* 0x000fe40008000000 */
[----:B------:R-:W-:Y:S02]  /*5a90*/  @UP2 USHF.R.U32.HI UR24, URZ, UR5, UR25 ;  /* 0x000000053f182299 */ /* 0x000fe40008011619 */
.L_x_5040:
[----:B------:R-:W-:Y:S02]  /*5aa0*/  ULDC UR4, c[0x0][0x32c] ;  /* 0x0000cb0000047ab9 */ /* 0x000fe40000000800 */
[----:B------:R-:W-:-:S04]  /*5ab0*/  UIMAD UR4, UR24, UR7, UR4 ;  /* 0x00000007180472a4 */ /* 0x000fc8000f8e0204 */
[----:B------:R-:W-:-:S04]  /*5ac0*/  UISETP.LT.AND UP2, UPT, UR15, UR4, UPT ;  /* 0x000000040f00728c */ /* 0x000fc8000bf41270 */
[----:B------:R-:W-:-:S04]  /*5ad0*/  USEL UR15, UR15, UR4, UP2 ;  /* 0x000000040f0f7287 */ /* 0x000fc80009000000 */
.L_x_5038:
        /* <DEDUP_REMOVED lines=11> */
[----:B------:R-:W-:Y:S01]  /*5b90*/  IMAD.MOV.U32 R3, RZ, RZ, R0 ;  /* 0x000000ffff037224 */ /* 0x000fe200078e0000 */
[C---:B------:R-:W-:Y:S01]  /*5ba0*/  SHF.L.U64.HI R205, R199.reuse, 0x1, R132 ;  /* 0x00000001c7cd7819 */ /* 0x040fe20000010284 */
[----:B------:R-:W-:Y:S01]  /*5bb0*/  IMAD.MOV.U32 R132, RZ, RZ, R2 ;  /* 0x000000ffff847224 */ /* 0x000fe200078e0002 */
[C---:B------:R-:W-:Y:S01]  /*5bc0*/  SHF.L.U64.HI R208, R200.reuse, 0x1, R133 ;  /* 0x00000001c8d07819 */ /* 0x040fe20000010285 */
[----:B------:R-:W-:Y:S01]  /*5bd0*/  IMAD.SHL.U32 R207, R200, 0x2, RZ ;  /* 0x00000002c8cf7824 */ /* 0x000fe200078e00ff */
[----:B------:R-:W-:Y:S01]  /*5be0*/  SEL R206, RZ, 0x10, P5 ;  /* 0x00000010ffce7807 */ /* 0x000fe20002800000 */
[----:B------:R-:W-:Y:S01]  /*5bf0*/  IMAD.SHL.U32 R204, R199, 0x2, RZ ;  /* 0x00000002c7cc7824 */ /* 0x000fe200078e00ff */
[----:B------:R-:W-:Y:S01]  /*5c00*/  SEL R203, RZ, 0x10, P4 ;  /* 0x00000010ffcb7807 */ /* 0x000fe20002000000 */
[----:B------:R-:W-:Y:S01]  /*5c10*/  UMOV UR15, URZ ;  /* 0x0000003f000f7c82 */ /* 0x000fe20008000000 */
[----:B------:R-:W-:Y:S01]  /*5c20*/  SEL R180, R180, 0xffffffe0, !P1 ;  /* 0xffffffe0b4b47807 */ /* 0x000fe20004800000 */
[----:B------:R-:W-:-:S02]  /*5c30*/  UMOV UR5, 0x1 ;  /* 0x0000000100057882 */ /* 0x000fc40000000000 */
.L_x_5052:
[----:B------:R-:W-:Y:S04]  /*5c40*/  DEPBAR.LE SB0, 0x2 ;  /* 0x000080800000791a */ /* 0x000fe80000000000 */
[----:B------:R-:W-:Y:S01]  /*5c50*/  BAR.SYNC.DEFER_BLOCKING 0x0 ;  /* 0x0000000000007b1d */ /* 0x000fe20000010000 */
[----:B------:R-:W-:Y:S01]  /*5c60*/  UIMAD UR4, UR5, 0x6000, URZ ;  /* 0x00006000050478a4 */ /* 0x000fe2000f8e023f */
[----:B------:R-:W-:Y:S05]  /*5c70*/  ISETP.LE.AND P0, PT, R202, UR11, PT ;  /* 0x0000000bca007c0c */ /* 0x000fea000bf03270 */
[----:B------:R-:W-:Y:S05]  /*5c80*/  IADD3 R133, R183, UR4, RZ ;  /* 0x00000004b7857c10 */ /* 0x000fea000fffe0ff */
[----:B-1----:R-:W-:Y:S01]  /*5c90*/  IMAD.IADD R134, R180, 0x1, R133 ;  /* 0x00000001b4867824 */ /* 0x002fe200078e0285 */
        /* <DEDUP_REMOVED lines=60> */
.L_x_5042:
[C---:B--23--:R-:W-:Y:S01]  /*6060*/  HMMA.16816.F32 R4, R136.reuse, R140, RZ ;  /* 0x0000008c8804723c */ /* 0x04cfe200000018ff */
[----:B------:R-:W0:Y:S01]  /*6070*/  LDGDEPBAR ;  /* 0x00000000000079af */ /* 0x000e220000000000 */
[----:B------:R-:W-:Y:S01]  /*6080*/  PLOP3.LUT P1, PT, PT, PT, UP1, 0x80, 0x0 ;  /* 0x000000000000781c */ /* 0x000fe20003f2f018 */
[----:B------:R-:W-:Y:S01]  /*6090*/  UIADD3 UR24, UR15, 0x1, URZ ;  /* 0x000000010f187890 */ /* 0x000fe2000fffe03f */
[C---:B------:R-:W-:Y:S01]  /*60a0*/  IMAD.IADD R0, R135.reuse, 0x1, R133 ;  /* 0x0000000187007824 */ /* 0x040fe200078e0285 */
[----:B------:R-:W-:Y:S01]  /*60b0*/  IADD3 R133, R180, R133, R135 ;  /* 0x00000085b4857210 */ /* 0x000fe20007ffe087 */
[----:B------:R-:W-:Y:S01]  /*60c0*/  IMAD.IADD R2, R135, 0x1, R134 ;  /* 0x0000000187027824 */ /* 0x000fe200078e0286 */
[----:B------:R-:W-:Y:S01]  /*60d0*/  PLOP3.LUT P0, PT, PT, PT, UP1, 0x80, 0x0 ;  /* 0x000000000000781c */ /* 0x000fe20003f0f018 */
[C---:B------:R-:W-:Y:S01]  /*60e0*/  HMMA.16816.F32 R8, R136.reuse, R142, RZ ;  /* 0x0000008e8808723c */ /* 0x040fe200000018ff */
[----:B------:R-:W-:Y:S01]  /*60f0*/  LDSM.16.M88.4 R140, [R179] ;  /* 0x00000000b38c783b */ /* 0x000fe20000000200 */
[----:B------:R-:W-:Y:S02]  /*6100*/  UISETP.GE.AND UP2, UPT, UR15, 0x1, UPT ;  /* 0x000000010f00788c */ /* 0x000fe4000bf46270 */
[----:B------:R-:W-:Y:S02]  /*6110*/  IMAD.MOV.U32 R210, RZ, RZ, R195 ;  /* 0x000000ffffd27224 */ /* 0x000fe400078e00c3 */
[----:B------:R-:W-:Y:S01]  /*6120*/  IMAD.MOV.U32 R212, RZ, RZ, c[0x0][0x2ac] ;  /* 0x0000ab00ffd47624 */ /* 0x000fe200078e00ff */
[----:B------:R-:W-:Y:S01]  /*6130*/  USEL UR15, UR24, URZ, !UP2 ;  /* 0x0000003f180f7287 */ /* 0x000fe2000d000000 */
[C---:B----4-:R-:W-:Y:S01]  /*6140*/  HMMA.16816.F32 R12, R136.reuse, R144, RZ ;  /* 0x00000090880c723c */ /* 0x050fe200000018ff */
[----:B------:R-:W-:Y:S05]  /*6150*/  @P1 IMAD.HI.U32 R209, R195, c[0x0][0x2c8], RZ ;  /* 0x0000b200c3d11a27 */ /* 0x000fea00078e00ff */
[----:B------:R-:W-:Y:S01]  /*6160*/  @P0 SHF.R.U32.HI R210, RZ, c[0x0][0x2cc], R209 ;  /* 0x0000b300ffd20a19 */ /* 0x000fe200000116d1 */
[----:B------:R-:W-:Y:S01]  /*6170*/  IMAD.SHL.U32 R209, R202, 0x40, RZ ;  /* 0x00000040cad17824 */ /* 0x000fe200078e00ff */
[C---:B------:R-:W-:Y:S01]  /*6180*/  HMMA.16816.F32 R16, R136.reuse, R146, RZ ;  /* 0x000000928810723c */ /* 0x040fe200000018ff */
[----:B------:R-:W2:Y:S01]  /*6190*/  LDSM.16.M88.4 R144, [R0+0xc100] ;  /* 0x00c100000090783b */ /* 0x000ea20000000200 */
[----:B------:R-:W-:Y:S02]  /*61a0*/  PLOP3.LUT P0, PT, PT, PT, UP0, 0x40, 0x0 ;  /* 0x000000000000781c */ /* 0x000fe40003f0e808 */
[----:B------:R-:W-:Y:S03]  /*61b0*/  IADD3 R213, -R196, 0x1, -R209 ;  /* 0x00000001c4d57810 */ /* 0x000fe60007ffe9d1 */
[----:B------:R-:W3:Y:S01]  /*61c0*/  SHFL.IDX PT, R211, R210, RZ, 0x1c1f ;  /* 0x001c1fffd2d37589 */ /* 0x000ee200000e0000 */
[C---:B-1----:R-:W-:Y:S01]  /*61d0*/  HMMA.16816.F32 R20, R136.reuse, R148, RZ ;  /* 0x000000948814723c */ /* 0x042fe200000018ff */
[----:B------:R-:W-:Y:S05]  /*61e0*/  IMAD R213, R212, c[0x0][0x1d0], R213 ;  /* 0x00007400d4d57a24 */ /* 0x000fea00078e02d5 */
[----:B------:R-:W-:Y:S02]  /*61f0*/  IADD3 R213, R213, -c[0x0][0x168], RZ ;  /* 0x80005a00d5d57a10 */ /* 0x000fe40007ffe0ff */
[C---:B------:R-:W-:Y:S01]  /*6200*/  HMMA.16816.F32 R24, R136.reuse, R150, RZ ;  /* 0x000000968818723c */ /* 0x040fe200000018ff */
[----:B------:R-:W-:Y:S03]  /*6210*/  LDSM.16.M88.4 R148, [R0+0xd100] ;  /* 0x00d100000094783b */ /* 0x000fe60000000200 */
[C---:B------:R-:W-:Y:S02]  /*6220*/  IADD3 R214, R213.reuse, c[0x0][0x328], RZ ;  /* 0x0000ca00d5d67a10 */ /* 0x040fe40007ffe0ff */
[----:B------:R-:W-:Y:S02]  /*6230*/  IADD3 R213, R213, UR13, RZ ;  /* 0x0000000dd5d57c10 */ /* 0x000fe4000fffe0ff */
[C---:B------:R-:W-:Y:S08]  /*6240*/  HMMA.16816.F32 R28, R136.reuse, R152, RZ ;  /* 0x00000098881c723c */ /* 0x040ff000000018ff */
[----:B------:R-:W-:Y:S01]  /*6250*/  HMMA.16816.F32 R32, R136, R154, RZ ;  /* 0x0000009a8820723c */ /* 0x000fe200000018ff */
[----:B------:R-:W1:Y:S06]  /*6260*/  LDSM.16.M88.4 R136, [R0+0xc900] ;  /* 0x00c900000088783b */ /* 0x000e6c0000000200 */
[----:B------:R-:W4:Y:S01]  /*6270*/  LDSM.16.M88.4 R152, [R0+0xd900] ;  /* 0x00d900000098783b */ /* 0x000f220000000200 */
[C---:B------:R-:W-:Y:S08]  /*6280*/  HMMA.16816.F32 R4, R156.reuse, R160, R4 ;  /* 0x000000a09c04723c */ /* 0x040ff00000001804 */
[C---:B------:R-:W-:Y:S01]  /*6290*/  HMMA.16816.F32 R8, R156.reuse, R162, R8 ;  /* 0x000000a29c08723c */ /* 0x040fe20000001808 */
[----:B------:R-:W-:Y:S07]  /*62a0*/  LDSM.16.M88.4 R160, [R178] ;  /* 0x00000000b2a0783b */ /* 0x000fee0000000200 */
[C---:B------:R-:W-:Y:S08]  /*62b0*/  HMMA.16816.F32 R12, R156.reuse, R164, R12 ;  /* 0x000000a49c0c723c */ /* 0x040ff0000000180c */
[C---:B------:R-:W-:Y:S01]  /*62c0*/  HMMA.16816.F32 R16, R156.reuse, R166, R16 ;  /* 0x000000a69c10723c */ /* 0x040fe20000001810 */
[----:B------:R-:W5:Y:S07]  /*62d0*/  LDSM.16.M88.4 R164, [R2+0xc100] ;  /* 0x00c1000002a4783b */ /* 0x000f6e0000000200 */
[C---:B------:R-:W-:Y:S08]  /*62e0*/  HMMA.16816.F32 R20, R156.reuse, R168, R20 ;  /* 0x000000a89c14723c */ /* 0x040ff00000001814 */
[C---:B------:R-:W-:Y:S01]  /*62f0*/  HMMA.16816.F32 R24, R156.reuse, R170, R24 ;  /* 0x000000aa9c18723c */ /* 0x040fe20000001818 */
[----:B------:R-:W4:Y:S07]  /*6300*/  LDSM.16.M88.4 R168, [R2+0xc900] ;  /* 0x00c9000002a8783b */ /* 0x000f2e0000000200 */
[C---:B------:R-:W-:Y:S08]  /*6310*/  HMMA.16816.F32 R28, R156.reuse, R172, R28 ;  /* 0x000000ac9c1c723c */ /* 0x040ff0000000181c */
[----:B------:R-:W-:Y:S01]  /*6320*/  HMMA.16816.F32 R32, R156, R174, R32 ;  /* 0x000000ae9c20723c */ /* 0x000fe20000001820 */
[----:B------:R-:W-:Y:S06]  /*6330*/  LDSM.16.M88.4 R156, [R183+UR4+0xf100] ;  /* 0x00f10004b79c783b */ /* 0x000fec0008000200 */
[----:B------:R-:W-:Y:S01]  /*6340*/  LDSM.16.M88.4 R172, [R133+0xe900] ;  /* 0x00e9000085ac783b */ /* 0x000fe20000000200 */
[C---:B--2---:R-:W-:Y:S05]  /*6350*/  HMMA.16816.F32 R4, R140.reuse, R144, R4 ;  /* 0x000000908c04723c */ /* 0x044fea0000001804 */
[--C-:B---3--:R-:W-:Y:S02]  /*6360*/  IMAD.IADD R216, R214, 0x1, R211.reuse ;  /* 0x00000001d6d87824 */ /* 0x108fe400078e02d3 */
[----:B------:R-:W-:Y:S01]  /*6370*/  IMAD.IADD R215, R213, 0x1, R211 ;  /* 0x00000001d5d77824 */ /* 0x000fe200078e02d3 */
        /* <DEDUP_REMOVED lines=8> */
[C---:B----4-:R-:W-:Y:S08]  /*6400*/  HMMA.16816.F32 R28, R140.reuse, R152, R28 ;  /* 0x000000988c1c723c */ /* 0x050ff0000000181c */
[----:B------:R-:W-:Y:S01]  /*6410*/  HMMA.16816.F32 R32, R140, R154, R32 ;  /* 0x0000009a8c20723c */ /* 0x000fe20000001820 */
[----:B------:R-:W3:Y:S06]  /*6420*/  LDSM.16.M88.4 R140, [R185+0x4000] ;  /* 0x00400000b98c783b */ /* 0x000eec0000000200 */
[----:B------:R-:W4:Y:S01]  /*6430*/  LDSM.16.M88.4 R152, [R183+UR4+0xe900] ;  /* 0x00e90004b798783b */ /* 0x000f220008000200 */
[C---:B-----5:R-:W-:Y:S08]  /*6440*/  HMMA.16816.F32 R4, R160.reuse, R164, R4 ;  /* 0x000000a4a004723c */ /* 0x060ff00000001804 */
[C---:B------:R-:W-:Y:S01]  /*6450*/  HMMA.16816.F32 R8, R160.reuse, R166, R8 ;  /* 0x000000a6a008723c */ /* 0x040fe20000001808 */
[----:B------:R-:W5:Y:S07]  /*6460*/  LDSM.16.M88.4 R164, [R183+UR4+0xf900] ;  /* 0x00f90004b7a4783b */ /* 0x000f6e0008000200 */
[C---:B------:R-:W-:Y:S08]  /*6470*/  HMMA.16816.F32 R12, R160.reuse, R168, R12 ;  /* 0x000000a8a00c723c */ /* 0x040ff0000000180c */
[C---:B------:R-:W-:Y:S01]  /*6480*/  HMMA.16816.F32 R16, R160.reuse, R170, R16 ;  /* 0x000000aaa010723c */ /* 0x040fe20000001810 */
[----:B------:R-:W-:Y:S07]  /*6490*/  LDSM.16.M88.4 R168, [R134+0xe100] ;  /* 0x00e1000086a8783b */ /* 0x000fee0000000200 */
[C---:B--2---:R-:W-:Y:S08]  /*64a0*/  HMMA.16816.F32 R20, R160.reuse, R144, R20 ;  /* 0x00000090a014723c */ /* 0x044ff00000001814 */
[C---:B------:R-:W-:Y:S01]  /*64b0*/  HMMA.16816.F32 R24, R160.reuse, R146, R24 ;  /* 0x00000092a018723c */ /* 0x040fe20000001818 */
[----:B------:R-:W2:Y:S07]  /*64c0*/  LDSM.16.M88.4 R144, [R181+0x4000] ;  /* 0x00400000b590783b */ /* 0x000eae0000000200 */
[C---:B-1----:R-:W-:Y:S08]  /*64d0*/  HMMA.16816.F32 R28, R160.reuse, R136, R28 ;  /* 0x00000088a01c723c */ /* 0x042ff0000000181c */
[----:B------:R-:W-:Y:S01]  /*64e0*/  HMMA.16816.F32 R32, R160, R138, R32 ;  /* 0x0000008aa020723c */ /* 0x000fe20000001820 */
[----:B------:R-:W1:Y:S06]  /*64f0*/  LDSM.16.M88.4 R136, [R134+0xe900] ;  /* 0x00e900008688783b */ /* 0x000e6c0000000200 */
[----:B------:R-:W-:Y:S01]  /*6500*/  LDSM.16.M88.4 R160, [R0+0xe900] ;  /* 0x00e9000000a0783b */ /* 0x000fe20000000200 */
[C---:B---3--:R-:W-:Y:S08]  /*6510*/  HMMA.16816.F32 R4, R140.reuse, R148, R4 ;  /* 0x000000948c04723c */ /* 0x048ff00000001804 */
[C---:B------:R-:W-:Y:S01]  /*6520*/  HMMA.16816.F32 R8, R140.reuse, R150, R8 ;  /* 0x000000968c08723c */ /* 0x040fe20000001808 */
[----:B------:R-:W3:Y:S07]  /*6530*/  LDSM.16.M88.4 R148, [R134+0xf100] ;  /* 0x00f100008694783b */ /* 0x000eee0000000200 */
[C---:B----4-:R-:W-:Y:S08]  /*6540*/  HMMA.16816.F32 R12, R140.reuse, R152, R12 ;  /* 0x000000988c0c723c */ /* 0x050ff0000000180c */
[C---:B------:R-:W-:Y:S01]  /*6550*/  HMMA.16816.F32 R16, R140.reuse, R154, R16 ;  /* 0x0000009a8c10723c */ /* 0x040fe20000001810 */
[----:B------:R-:W4:Y:S07]  /*6560*/  LDSM.16.M88.4 R152, [R134+0xf900] ;  /* 0x00f900008698783b */ /* 0x000f2e0000000200 */
[C---:B------:R-:W-:Y:S08]  /*6570*/  HMMA.16816.F32 R20, R140.reuse, R156, R20 ;  /* 0x0000009c8c14723c */ /* 0x040ff00000001814 */
[C---:B------:R-:W-:Y:S01]  /*6580*/  HMMA.16816.F32 R24, R140.reuse, R158, R24 ;  /* 0x0000009e8c18723c */ /* 0x040fe20000001818 */
[----:B------:R-:W-:Y:S07]  /*6590*/  LDSM.16.M88.4 R156, [R0+0xe100] ;  /* 0x00e10000009c783b */ /* 0x000fee0000000200 */
[C---:B-----5:R-:W-:Y:S08]  /*65a0*/  HMMA.16816.F32 R28, R140.reuse, R164, R28 ;  /* 0x000000a48c1c723c */ /* 0x060ff0000000181c */
[----:B------:R-:W-:Y:S01]  /*65b0*/  HMMA.16816.F32 R32, R140, R166, R32 ;  /* 0x000000a68c20723c */ /* 0x000fe20000001820 */
[----:B------:R-:W5:Y:S06]  /*65c0*/  LDSM.16.M88.4 R140, [R179+0x4000] ;  /* 0x00400000b38c783b */ /* 0x000f6c0000000200 */
[----:B------:R-:W4:Y:S01]  /*65d0*/  LDSM.16.M88.4 R164, [R0+0xf100] ;  /* 0x00f1000000a4783b */ /* 0x000f220000000200 */
        /* <DEDUP_REMOVED lines=9> */
[C---:B----4-:R-:W-:Y:S08]  /*6670*/  HMMA.16816.F32 R28, R144.reuse, R152, R28 ;  /* 0x00000098901c723c */ /* 0x050ff0000000181c */
[----:B------:R-:W-:Y:S01]  /*6680*/  HMMA.16816.F32 R32, R144, R154, R32 ;  /* 0x0000009a9020723c */ /* 0x000fe20000001820 */
[----:B------:R-:W3:Y:S06]  /*6690*/  LDSM.16.M88.4 R144, [R133+0xf100] ;  /* 0x00f100008590783b */ /* 0x000eec0000000200 */
[----:B------:R-:W4:Y:S01]  /*66a0*/  LDSM.16.M88.4 R152, [R133+0xf900] ;  /* 0x00f900008598783b */ /* 0x000f220000000200 */
[C---:B-----5:R-:W-:Y:S08]  /*66b0*/  HMMA.16816.F32 R4, R140.reuse, R156, R4 ;  /* 0x0000009c8c04723c */ /* 0x060ff00000001804 */
[C---:B------:R-:W-:Y:S01]  /*66c0*/  HMMA.16816.F32 R8, R140.reuse, R158, R8 ;  /* 0x0000009e8c08723c */ /* 0x040fe20000001808 */
[----:B------:R-:W-:Y:S07]  /*66d0*/  LDSM.16.M88.4 R156, [R183+UR4+0x10900] ;  /* 0x01090004b79c783b */ /* 0x000fee0008000200 */
[C---:B------:R-:W-:Y:S08]  /*66e0*/  HMMA.16816.F32 R12, R140.reuse, R160, R12 ;  /* 0x000000a08c0c723c */ /* 0x040ff0000000180c */
[C---:B------:R-:W-:Y:S01]  /*66f0*/  HMMA.16816.F32 R16, R140.reuse, R162, R16 ;  /* 0x000000a28c10723c */ /* 0x040fe20000001810 */
[----:B------:R-:W-:Y:S07]  /*6700*/  LDSM.16.M88.4 R160, [R183+UR4+0x11100] ;  /* 0x01110004b7a0783b */ /* 0x000fee0008000200 */
[C---:B------:R-:W-:Y:S08]  /*6710*/  HMMA.16816.F32 R20, R140.reuse, R164, R20 ;  /* 0x000000a48c14723c */ /* 0x040ff00000001814 */
[C---:B------:R-:W-:Y:S01]  /*6720*/  HMMA.16816.F32 R24, R140.reuse, R166, R24 ;  /* 0x000000a68c18723c */ /* 0x040fe20000001818 */
[----:B------:R-:W-:Y:S07]  /*6730*/  LDSM.16.M88.4 R164, [R181+0x8000] ;  /* 0x00800000b5a4783b */ /* 0x000fee0000000200 */
[C---:B-1----:R-:W-:Y:S08]  /*6740*/  HMMA.16816.F32 R28, R140.reuse, R136, R28 ;  /* 0x000000888c1c723c */ /* 0x042ff0000000181c */
[----:B------:R-:W-:Y:S01]  /*6750*/  HMMA.16816.F32 R32, R140, R138, R32 ;  /* 0x0000008a8c20723c */ /* 0x000fe20000001820 */
[----:B------:R-:W-:Y:S06]  /*6760*/  LDSM.16.M88.4 R136, [R185+0x8000] ;  /* 0x00800000b988783b */ /* 0x000fec0000000200 */
[----:B------:R-:W1:Y:S01]  /*6770*/  LDSM.16.M88.4 R140, [R183+UR4+0x10100] ;  /* 0x01010004b78c783b */ /* 0x000e620008000200 */
        /* <DEDUP_REMOVED lines=8> */
[----:B------:R-:W2:Y:S07]  /*6800*/  LDSM.16.M88.4 R144, [R183+UR4+0x11900] ;  /* 0x01190004b790783b */ /* 0x000eae0008000200 */
[C---:B----4-:R-:W-:Y:S08]  /*6810*/  HMMA.16816.F32 R28, R148.reuse, R152, R28 ;  /* 0x00000098941c723c */ /* 0x050ff0000000181c */
[----:B------:R-:W-:Y:S01]  /*6820*/  HMMA.16816.F32 R32, R148, R154, R32 ;  /* 0x0000009a9420723c */ /* 0x000fe20000001820 */
[----:B------:R-:W3:Y:S06]  /*6830*/  LDSM.16.M88.4 R148, [R134+0x10900] ;  /* 0x010900008694783b */ /* 0x000eec0000000200 */
[----:B------:R-:W4:Y:S01]  /*6840*/  LDSM.16.M88.4 R152, [R134+0x11100] ;  /* 0x011100008698783b */ /* 0x000f220000000200 */
        /* <DEDUP_REMOVED lines=11> */
[----:B------:R-:W1:Y:S06]  /*6900*/  LDSM.16.M88.4 R136, [R179+0x8000] ;  /* 0x00800000b388783b */ /* 0x000e6c0000000200 */
[----:B------:R-:W2:Y:S01]  /*6910*/  LDSM.16.M88.4 R144, [R0+0x10900] ;  /* 0x010900000090783b */ /* 0x000ea20000000200 */
[C---:B------:R-:W-:Y:S08]  /*6920*/  HMMA.16816.F32 R4, R164.reuse, R168, R4 ;  /* 0x000000a8a404723c */ /* 0x040ff00000001804 */
        /* <DEDUP_REMOVED lines=8> */
[C---:B------:R-:W-:Y:S08]  /*69b0*/  HMMA.16816.F32 R28, R164.reuse, R172, R28 ;  /* 0x000000aca41c723c */ /* 0x040ff0000000181c */
[----:B------:R-:W-:Y:S01]  /*69c0*/  HMMA.16816.F32 R32, R164, R174, R32 ;  /* 0x000000aea420723c */ /* 0x000fe20000001820 */
[----:B------:R-:W5:Y:S07]  /*69d0*/  LDSM.16.M88.4 R164, [R133+0x11100] ;  /* 0x0111000085a4783b */ /* 0x000f6e0000000200 */
[C---:B-1----:R-:W-:Y:S08]  /*69e0*/  HMMA.16816.F32 R4, R136.reuse, R140, R4 ;  /* 0x0000008c8804723c */ /* 0x042ff00000001804 */
[C---:B------:R-:W-:Y:S01]  /*69f0*/  HMMA.16816.F32 R8, R136.reuse, R142, R8 ;  /* 0x0000008e8808723c */ /* 0x040fe20000001808 */
[----:B------:R-:W1:Y:S07]  /*6a00*/  LDSM.16.M88.4 R140, [R133+0x11900] ;  /* 0x01190000858c783b */ /* 0x000e6e0000000200 */
[C---:B--2---:R-:W-:Y:S08]  /*6a10*/  HMMA.16816.F32 R12, R136.reuse, R144, R12 ;  /* 0x00000090880c723c */ /* 0x044ff0000000180c */
[C---:B------:R-:W-:Y:S08]  /*6a20*/  HMMA.16816.F32 R16, R136.reuse, R146, R16 ;  /* 0x000000928810723c */ /* 0x040ff00000001810 */
[C---:B------:R-:W-:Y:S08]  /*6a30*/  HMMA.16816.F32 R20, R136.reuse, R156, R20 ;  /* 0x0000009c8814723c */ /* 0x040ff00000001814 */
        /* <DEDUP_REMOVED lines=9> */
[C---:B-1----:R-:W-:Y:S08]  /*6ad0*/  HMMA.16816.F32 R28, R152.reuse, R140, R28 ;  /* 0x0000008c981c723c */ /* 0x042ff0000000181c */
[----:B------:R-:W-:Y:S01]  /*6ae0*/  HMMA.16816.F32 R32, R152, R142, R32 ;  /* 0x0000008e9820723c */ /* 0x000fe20000001820 */
[----:B------:R-:W-:-:S07]  /*6af0*/  @P0 BRA `(.L_x_5043) ;  /* 0x0000019000000947 */ /* 0x000fce0003800000 */
        /* <DEDUP_REMOVED lines=14> */
.L_x_5045:
[----:B------:R-:W-:Y:S04]  /*6be0*/  MOV R0, 0x1 ;  /* 0x0000000100007802 */ /* 0x000fe80000000f00 */
[----:B------:R-:W-:Y:S11]  /*6bf0*/  ISETP.NE.AND P0, PT, R0, c[0x0][0x32c], PT ;  /* 0x0000cb0000007a0c */ /* 0x000ff60003f05270 */
[----:B------:R-:W-:Y:S02]  /*6c00*/  @!UPT UIADD3 URZ, URZ, URZ, URZ ;  /* 0x0000003f3f3ff290 */ /* 0x000fe4000fffe03f */
[----:B------:R-:W-:Y:S05]  /*6c10*/  @P0 IMAD.HI.U32 R0, R2, c[0x0][0x330], RZ ;  /* 0x0000cc0002000a27 */ /* 0x000fea00078e00ff */
[----:B------:R-:W-:Y:S02]  /*6c20*/  @P0 SHF.R.U32.HI R2, RZ, c[0x0][0x334], R0 ;  /* 0x0000cd00ff020a19 */ /* 0x000fe40000011600 */
.L_x_5046:
[----:B------:R-:W-:Y:S05]  /*6c30*/  BSYNC B0 ;  /* 0x0000000000007941 */ /* 0x000fea0003800000 */
.L_x_5044:
[----:B------:R-:W-:Y:S04]  /*6c40*/  IMAD R133, R2, c[0x0][0x32c], -R209 ;  /* 0x0000cb0002857a24 */ /* 0x000fe800078e0ad1 */
[----:B------:R-:W-:Y:S05]  /*6c50*/  IMAD.IADD R0, R133, 0x1, -R196 ;  /* 0x0000000185007824 */ /* 0x000fea00078e0ac4 */
[----:B------:R-:W-:Y:S02]  /*6c60*/  IADD3 R133, R0, c[0x0][0x32c], RZ ;  /* 0x0000cb0000857a10 */ /* 0x000fe40007ffe0ff */
[----:B------:R-:W-:Y:S02]  /*6c70*/  IMNMX R215, R215, R0, !PT ;  /* 0x00000000d7d77217 */ /* 0x000fe40007800200 */
[----:B------:R-:W-:Y:S02]  /*6c80*/  IMNMX R216, R216, R133, PT ;  /* 0x00000085d8d87217 */ /* 0x000fe40003800200 */
.L_x_5043:
[----:B------:R-:W-:Y:S04]  /*6c90*/  ISETP.GT.AND P2, PT, R202, -0x1, PT ;  /* 0xffffffffca00780c */ /* 0x000fe80003f44270 */
[C---:B------:R-:W-:Y:S04]  /*6ca0*/  ISETP.GT.AND P0, PT, R215.reuse, RZ, P2 ;  /* 0x000000ffd700720c */ /* 0x040fe80001704270 */
        /* <DEDUP_REMOVED lines=17> */
[C---:B------:R-:W-:Y:S01]  /*6dc0*/  ISETP.GT.AND P0, PT, R215.reuse, 0x18, P2 ;  /* 0x00000018d700780c */ /* 0x040fe20001704270 */
[----:B------:R-:W1:Y:S03]  /*6dd0*/  SHFL.IDX PT, R13, R210, 0x1, 0x1c1f ;  /* 0x003c1f00d20d7f89 */ /* 0x000e6600000e0000 */
[----:B------:R-:W-:Y:S04]  /*6de0*/  ISETP.LT.OR P0, PT, R216, 0x19, P0 ;  /* 0x00000019d800780c */ /* 0x000fe80000701670 */
[----:B------:R-:W-:Y:S02]  /*6df0*/  FSEL R143, R16, -INF , !P0 ;  /* 0xff800000108f7808 */ /* 0x000fe40004000000 */
[----:B------:R-:W-:Y:S04]  /*6e00*/  ISETP.GT.AND P0, PT, R215, 0x19, P2 ;  /* 0x00000019d700780c */ /* 0x000fe80001704270 */
[C---:B------:R-:W-:Y:S04]  /*6e10*/  ISETP.LT.OR P0, PT, R216.reuse, 0x1a, P0 ;  /* 0x0000001ad800780c */ /* 0x040fe80000701670 */
[----:B------:R-:W-:Y:S02]  /*6e20*/  FSEL R141, R17, -INF , !P0 ;  /* 0xff800000118d7808 */ /* 0x000fe40004000000 */
[----:B------:R-:W-:Y:S04]  /*6e30*/  ISETP.GT.AND P0, PT, R215, 0x20, P2 ;  /* 0x00000020d700780c */ /* 0x000fe80001704270 */
[----:B------:R-:W-:Y:S01]  /*6e40*/  ISETP.LT.OR P0, PT, R216, 0x21, P0 ;  /* 0x00000021d800780c */ /* 0x000fe20000701670 */
[--C-:B-1----:R-:W-:Y:S02]  /*6e50*/  IMAD.IADD R214, R214, 0x1, R13.reuse ;  /* 0x00000001d6d67824 */ /* 0x102fe400078e020d */
[----:B------:R-:W-:Y:S01]  /*6e60*/  IMAD.IADD R213, R213, 0x1, R13 ;  /* 0x00000001d5d57824 */ /* 0x000fe200078e020d */
        /* <DEDUP_REMOVED lines=39> */
.L_x_5049:
[----:B------:R-:W-:Y:S04]  /*70e0*/  MOV R0, 0x1 ;  /* 0x0000000100007802 */ /* 0x000fe80000000f00 */
[----:B------:R-:W-:Y:S11]  /*70f0*/  ISETP.NE.AND P0, PT, R0, c[0x0][0x32c], PT ;  /* 0x0000cb0000007a0c */ /* 0x000ff60003f05270 */
[----:B------:R-:W-:Y:S02]  /*7100*/  @!UPT UIADD3 URZ, URZ, URZ, URZ ;  /* 0x0000003f3f3ff290 */ /* 0x000fe4000fffe03f */
[----:B------:R-:W-:Y:S05]  /*7110*/  @P0 IMAD.HI.U32 R0, R2, c[0x0][0x330], RZ ;  /* 0x0000cc0002000a27 */ /* 0x000fea00078e00ff */
[----:B------:R-:W-:Y:S02]  /*7120*/  @P0 SHF.R.U32.HI R2, RZ, c[0x0][0x334], R0 ;  /* 0x0000cd00ff020a19 */ /* 0x000fe40000011600 */
.L_x_5050:
[----:B------:R-:W-:Y:S05]  /*7130*/  BSYNC B0 ;  /* 0x0000000000007941 */ /* 0x000fea0003800000 */
.L_x_5048:
[----:B------:R-:W-:Y:S04]  /*7140*/  IMAD R13, R2, c[0x0][0x32c], -R209 ;  /* 0x0000cb00020d7a24 */ /* 0x000fe800078e0ad1 */
[----:B------:R-:W-:Y:S05]  /*7150*/  IMAD.IADD R0, R13, 0x1, -R196 ;  /* 0x000000010d007824 */ /* 0x000fea00078e0ac4 */
[----:B------:R-:W-:Y:S02]  /*7160*/  IADD3 R13, R0, c[0x0][0x32c], RZ ;  /* 0x0000cb00000d7a10 */ /* 0x000fe40007ffe0ff */
[----:B------:R-:W-:Y:S02]  /*7170*/  IMNMX R213, R213, R0, !PT ;  /* 0x00000000d5d57217 */ /* 0x000fe40007800200 */
[----:B------:R-:W-:Y:S02]  /*7180*/  IMNMX R214, R214, R13, PT ;  /* 0x0000000dd6d67217 */ /* 0x000fe40003800200 */
.L_x_5047:
        /* <DEDUP_REMOVED lines=72> */
[----:B------:R-:W-:Y:S02]  /*7610*/  ISETP.GT.AND P1, PT, R213, 0x38, P2 ;  /* 0x00000038d500780c */ /* 0x000fe40001724270 */
[----:B------:R-:W-:Y:S02]  /*7620*/  FSEL R148, R31, -INF , !P0 ;  /* 0xff8000001f947808 */ /* 0x000fe40004000000 */
[----:B------:R-:W-:Y:S01]  /*7630*/  FMNMX.FTZ R11, R150, R11, !PT ;  /* 0x0000000b960b7209 */ /* 0x000fe20007810000 */
[----:B------:R-:W-:Y:S01]  /*7640*/  LDSM.16.MT88.4 R28, [R176+UR4+0x100] ;  /* 0x00010004b01c783b */ /* 0x000fe20008004200 */
[----:B------:R-:W-:Y:S02]  /*7650*/  ISETP.GT.AND P0, PT, R213, 0x39, P2 ;  /* 0x00000039d500780c */ /* 0x000fe40001704270 */
[----:B------:R-:W-:Y:S02]  /*7660*/  ISETP.LT.OR P1, PT, R214, 0x39, P1 ;  /* 0x00000039d600780c */ /* 0x000fe40000f21670 */
[----:B------:R-:W-:Y:S02]  /*7670*/  FMNMX.FTZ R11, R148, R11, !PT ;  /* 0x0000000b940b7209 */ /* 0x000fe40007810000 */
[----:B------:R-:W-:Y:S02]  /*7680*/  FSEL R146, R34, -INF , !P1 ;  /* 0xff80000022927808 */ /* 0x000fe40004800000 */
[----:B------:R-:W-:Y:S02]  /*7690*/  ISETP.LT.OR P0, PT, R214, 0x3a, P0 ;  /* 0x0000003ad600780c */ /* 0x000fe40000701670 */
[----:B------:R-:W-:Y:S02]  /*76a0*/  FMNMX.FTZ R15, R146, R11, !PT ;  /* 0x0000000b920f7209 */ /* 0x000fe40007810000 */
[----:B------:R-:W-:Y:S02]  /*76b0*/  FSEL R144, R35, -INF , !P0 ;  /* 0xff80000023907808 */ /* 0x000fe40004000000 */
[----:B------:R-:W-:Y:S02]  /*76c0*/  IADD3 R17, R176, UR4, RZ ;  /* 0x00000004b0117c10 */ /* 0x000fe4000fffe0ff */
[----:B------:R-:W-:Y:S02]  /*76d0*/  FMNMX.FTZ R13, R144, R15, !PT ;  /* 0x0000000f900d7209 */ /* 0x000fe40007810000 */
[----:B------:R-:W-:Y:S02]  /*76e0*/  IADD3 R134, R182, R17, RZ ;  /* 0x00000011b6867210 */ /* 0x000fe40007ffe0ff */
[----:B-1----:R-:W-:Y:S02]  /*76f0*/  FMNMX.FTZ R4, R0, R7, !PT ;  /* 0x0000000700047209 */ /* 0x002fe40007810000 */
[----:B------:R-:W1:Y:S08]  /*7700*/  SHFL.BFLY PT, R0, R13, 0x2, 0x1f ;  /* 0x0c401f000d007f89 */ /* 0x000e7000000e0000 */
[----:B------:R-:W2:Y:S01]  /*7710*/  SHFL.BFLY PT, R11, R4, 0x1, 0x1f ;  /* 0x0c201f00040b7f89 */ /* 0x000ea200000e0000 */
[----:B-1----:R-:W-:Y:S07]  /*7720*/  FMNMX.FTZ R7, R13, R0, !PT ;  /* 0x000000000d077209 */ /* 0x002fee0007810000 */
[----:B------:R-:W1:Y:S01]  /*7730*/  SHFL.BFLY PT, R0, R7, 0x1, 0x1f ;  /* 0x0c201f0007007f89 */ /* 0x000e6200000e0000 */
[----:B--2---:R-:W-:Y:S04]  /*7740*/  FMNMX.FTZ R2, R4, R11, !PT ;  /* 0x0000000b04027209 */ /* 0x004fe80007810000 */
[C---:B------:R-:W-:Y:S01]  /*7750*/  FSETP.NEU.FTZ.AND P0, PT, R2.reuse, -INF , PT ;  /* 0xff8000000200780b */ /* 0x040fe20003f1d000 */
[----:B------:R-:W-:Y:S05]  /*7760*/  FMUL.FTZ R152, R2, c[0x0][0x2d0] ;  /* 0x0000b40002987a20 */ /* 0x000fea0000410000 */
[----:B------:R-:W-:Y:S05]  /*7770*/  FSEL R152, R152, RZ, P0 ;  /* 0x000000ff98987208 */ /* 0x000fea0000000000 */
[--C-:B------:R-:W-:Y:S01]  /*7780*/  FFMA.FTZ R160, R5, c[0x0][0x2d0], -R152.reuse ;  /* 0x0000b40005a07a23 */ /* 0x100fe20000010898 */
[----:B------:R-:W-:Y:S01]  /*7790*/  FSEL R5, R2, RZ, P0 ;  /* 0x000000ff02057208 */ /* 0x000fe20000000000 */
[--C-:B------:R-:W-:Y:S02]  /*77a0*/  FFMA.FTZ R162, R137, c[0x0][0x2d0], -R152.reuse ;  /* 0x0000b40089a27a23 */ /* 0x100fe40000010898 */
[----:B------:R-:W-:Y:S01]  /*77b0*/  FFMA.FTZ R161, R133, c[0x0][0x2d0], -R152 ;  /* 0x0000b40085a17a23 */ /* 0x000fe20000010898 */
[----:B-1----:R-:W-:Y:S01]  /*77c0*/  FMNMX.FTZ R0, R7, R0, !PT ;  /* 0x0000000007007209 */ /* 0x002fe20007810000 */
[----:B------:R-:W-:Y:S02]  /*77d0*/  FADD.FTZ R4, -R5, R132 ;  /* 0x0000008405047221 */ /* 0x000fe40000010100 */
[----:B------:R-:W-:Y:S01]  /*77e0*/  MUFU.EX2 R162, R162 ;  /* 0x000000a200a27308 */ /* 0x000fe20000000800 */
[--C-:B------:R-:W-:Y:S01]  /*77f0*/  FFMA.FTZ R163, R9, c[0x0][0x2d0], -R152.reuse ;  /* 0x0000b40009a37a23 */ /* 0x100fe20000010898 */
[C---:B------:R-:W-:Y:S01]  /*7800*/  FSETP.NEU.FTZ.AND P0, PT, R0.reuse, -INF , PT ;  /* 0xff8000000000780b */ /* 0x040fe20003f1d000 */
[----:B------:R-:W-:Y:S01]  /*7810*/  FMUL.FTZ R145, R0, c[0x0][0x2d0] ;  /* 0x0000b40000917a20 */ /* 0x000fe20000410000 */
[----:B------:R-:W-:Y:S01]  /*7820*/  IADD3 R5, R177, UR4, RZ ;  /* 0x00000004b1057c10 */ /* 0x000fe2000fffe0ff */
[----:B------:R-:W-:Y:S01]  /*7830*/  FMUL.FTZ R132, R4, c[0x0][0x2d0] ;  /* 0x0000b40004847a20 */ /* 0x000fe20000410000 */
[----:B------:R-:W-:Y:S01]  /*7840*/  FSEL R4, R0, RZ, P0 ;  /* 0x000000ff00047208 */ /* 0x000fe20000000000 */
[--C-:B------:R-:W-:Y:S01]  /*7850*/  FFMA.FTZ R170, R143, c[0x0][0x2d0], -R152.reuse ;  /* 0x0000b4008faa7a23 */ /* 0x100fe20000010898 */
[----:B------:R-:W-:Y:S01]  /*7860*/  FSEL R145, R145, RZ, P0 ;  /* 0x000000ff91917208 */ /* 0x000fe20000000000 */
[--C-:B------:R-:W-:Y:S01]  /*7870*/  FFMA.FTZ R212, R159, c[0x0][0x2d0], -R152.reuse ;  /* 0x0000b4009fd47a23 */ /* 0x100fe20000010898 */
[----:B------:R-:W1:Y:S01]  /*7880*/  MUFU.EX2 R161, R161 ;  /* 0x000000a100a17308 */ /* 0x000e620000000800 */
[----:B------:R-:W-:Y:S01]  /*7890*/  FADD.FTZ R4, -R4, R3 ;  /* 0x0000000304047221 */ /* 0x000fe20000010100 */
[----:B------:R-:W-:Y:S01]  /*78a0*/  IADD3 R133, R182, R5, RZ ;  /* 0x00000005b6857210 */ /* 0x000fe20007ffe0ff */
[--C-:B------:R-:W-:Y:S02]  /*78b0*/  FFMA.FTZ R166, R12, c[0x0][0x2d0], -R145.reuse ;  /* 0x0000b4000ca67a23 */ /* 0x100fe40000010891 */
[----:B------:R-:W2:Y:S01]  /*78c0*/  LDSM.16.MT88.4 R12, [R177+UR4+0x100] ;  /* 0x00010004b10c783b */ /* 0x000ea20008004200 */
[--C-:B------:R-:W-:Y:S02]  /*78d0*/  FFMA.FTZ R165, R8, c[0x0][0x2d0], -R145.reuse ;  /* 0x0000b40008a57a23 */ /* 0x100fe40000010891 */
[--C-:B------:R-:W-:Y:S02]  /*78e0*/  FFMA.FTZ R164, R10, c[0x0][0x2d0], -R145.reuse ;  /* 0x0000b4000aa47a23 */ /* 0x100fe40000010891 */
[--C-:B------:R-:W-:Y:S01]  /*78f0*/  FFMA.FTZ R167, R6, c[0x0][0x2d0], -R145.reuse ;  /* 0x0000b40006a77a23 */ /* 0x100fe20000010891 */
[----:B------:R-:W3:Y:S01]  /*7900*/  MUFU.EX2 R132, R132 ;  /* 0x0000008400847308 */ /* 0x000ee20000000800 */
[----:B------:R-:W-:Y:S01]  /*7910*/  FMUL.FTZ R3, R4, c[0x0][0x2d0] ;  /* 0x0000b40004037a20 */ /* 0x000fe20000410000 */
[----:B------:R-:W4:Y:S01]  /*7920*/  LDSM.16.MT88.4 R20, [R133+0x100] ;  /* 0x000100008514783b */ /* 0x000f220000004200 */
[--C-:B------:R-:W-:Y:S02]  /*7930*/  FFMA.FTZ R175, R140, c[0x0][0x2d0], -R145.reuse ;  /* 0x0000b4008caf7a23 */ /* 0x100fe40000010891 */
[--C-:B------:R-:W-:Y:S02]  /*7940*/  FFMA.FTZ R213, R157, c[0x0][0x2d0], -R152.reuse ;  /* 0x0000b4009dd57a23 */ /* 0x100fe40000010898 */
[--C-:B------:R-:W-:Y:S02]  /*7950*/  FFMA.FTZ R214, R155, c[0x0][0x2d0], -R152.reuse ;  /* 0x0000b4009bd67a23 */ /* 0x100fe40000010898 */
[--C-:B------:R-:W-:Y:S01]  /*7960*/  FFMA.FTZ R215, R158, c[0x0][0x2d0], -R145.reuse ;  /* 0x0000b4009ed77a23 */ /* 0x100fe20000010891 */
[----:B------:R-:W5:Y:S01]  /*7970*/  MUFU.EX2 R3, R3 ;  /* 0x0000000300037308 */ /* 0x000f620000000800 */
[--C-:B------:R-:W-:Y:S01]  /*7980*/  FFMA.FTZ R216, R156, c[0x0][0x2d0], -R145.reuse ;  /* 0x0000b4009cd87a23 */ /* 0x100fe20000010891 */
[----:B-1----:R-:W-:Y:S01]  /*7990*/  F2FP.PACK_AB R136, R161, R162 ;  /* 0x000000a2a188723e */ /* 0x002fe200000000ff */
[----:B------:R-:W-:Y:S01]  /*79a0*/  LDSM.16.MT88.4 R156, [R177+UR4+0x5900] ;  /* 0x00590004b19c783b */ /* 0x000fe20008004200 */
[--C-:B------:R-:W-:Y:S02]  /*79b0*/  FFMA.FTZ R217, R154, c[0x0][0x2d0], -R145.reuse ;  /* 0x0000b4009ad97a23 */ /* 0x100fe40000010891 */
[--C-:B------:R-:W-:Y:S02]  /*79c0*/  FFMA.FTZ R218, R153, c[0x0][0x2d0], -R152.reuse ;  /* 0x0000b40099da7a23 */ /* 0x100fe40000010898 */
[--C-:B------:R-:W-:Y:S02]  /*79d0*/  FFMA.FTZ R219, R151, c[0x0][0x2d0], -R152.reuse ;  /* 0x0000b40097db7a23 */ /* 0x100fe40000010898 */
[----:B------:R-:W-:Y:S01]  /*79e0*/  MUFU.EX2 R160, R160 ;  /* 0x000000a000a07308 */ /* 0x000fe20000000800 */
[--C-:B------:R-:W-:Y:S02]  /*79f0*/  FFMA.FTZ R220, R149, c[0x0][0x2d0], -R152.reuse ;  /* 0x0000b40095dc7a23 */ /* 0x100fe40000010898 */
[--C-:B------:R-:W-:Y:S02]  /*7a00*/  FFMA.FTZ R222, R150, c[0x0][0x2d0], -R145.reuse ;  /* 0x0000b40096de7a23 */ /* 0x100fe40000010891 */
[C---:B---3--:R-:W-:Y:S02]  /*7a10*/  FMUL.FTZ R4, R132.reuse, R128 ;  /* 0x0000008084047220 */ /* 0x048fe40000410000 */
[C---:B------:R-:W-:Y:S02]  /*7a20*/  FMUL.FTZ R5, R132.reuse, R129 ;  /* 0x0000008184057220 */ /* 0x040fe40000410000 */
[C---:B------:R-:W-:Y:S01]  /*7a30*/  FMUL.FTZ R8, R132.reuse, R124 ;  /* 0x0000007c84087220 */ /* 0x040fe20000410000 */
[----:B------:R-:W1:Y:S01]  /*7a40*/  MUFU.EX2 R163, R163 ;  /* 0x000000a300a37308 */ /* 0x000e620000000800 */
[C---:B------:R-:W-:Y:S02]  /*7a50*/  FMUL.FTZ R9, R132.reuse, R125 ;  /* 0x0000007d84097220 */ /* 0x040fe40000410000 */
[C---:B------:R-:W-:Y:S02]  /*7a60*/  FMUL.FTZ R16, R132.reuse, R104 ;  /* 0x0000006884107220 */ /* 0x040fe40000410000 */
[C---:B-----5:R-:W-:Y:S02]  /*7a70*/  FMUL.FTZ R6, R3.reuse, R130 ;  /* 0x0000008203067220 */ /* 0x060fe40000410000 */
[C---:B------:R-:W-:Y:S02]  /*7a80*/  FMUL.FTZ R7, R3.reuse, R131 ;  /* 0x0000008303077220 */ /* 0x040fe40000410000 */
[C---:B------:R-:W-:Y:S01]  /*7a90*/  FMUL.FTZ R10, R3.reuse, R126 ;  /* 0x0000007e030a7220 */ /* 0x040fe20000410000 */
[----:B------:R-:W-:Y:S01]  /*7aa0*/  MUFU.EX2 R166, R166 ;  /* 0x000000a600a67308 */ /* 0x000fe20000000800 */
[C---:B------:R-:W-:Y:S01]  /*7ab0*/  FMUL.FTZ R11, R3.reuse, R127 ;  /* 0x0000007f030b7220 */ /* 0x040fe20000410000 */
[----:B------:R-:W-:Y:S01]  /*7ac0*/  LDSM.16.MT88.4 R128, [R133+0x2900] ;  /* 0x002900008580783b */ /* 0x000fe20000004200 */
[C---:B------:R-:W-:Y:S02]  /*7ad0*/  FMUL.FTZ R17, R132.reuse, R105 ;  /* 0x0000006984117220 */ /* 0x040fe40000410000 */
[C---:B------:R-:W-:Y:S02]  /*7ae0*/  FMUL.FTZ R18, R3.reuse, R106 ;  /* 0x0000006a03127220 */ /* 0x040fe40000410000 */
[----:B------:R-:W-:Y:S02]  /*7af0*/  FMUL.FTZ R19, R3, R107 ;  /* 0x0000006b03137220 */ /* 0x000fe40000410000 */
[C---:B------:R-:W-:Y:S01]  /*7b00*/  FMUL.FTZ R24, R132.reuse, R112 ;  /* 0x0000007084187220 */ /* 0x040fe20000410000 */
[----:B------:R-:W3:Y:S01]  /*7b10*/  MUFU.EX2 R165, R165 ;  /* 0x000000a500a57308 */ /* 0x000ee20000000800 */
[----:B------:R-:W-:Y:S01]  /*7b20*/  LDSM.16.MT88.4 R104, [R177+UR4+0x2100] ;  /* 0x00210004b168783b */ /* 0x000fe20008004200 */
[C---:B------:R-:W-:Y:S01]  /*7b30*/  FMUL.FTZ R25, R132.reuse, R113 ;  /* 0x0000007184197220 */ /* 0x040fe20000410000 */
[----:B-1----:R-:W-:Y:S01]  /*7b40*/  F2FP.PACK_AB R138, R163, R160 ;  /* 0x000000a0a38a723e */ /* 0x002fe200000000ff */
[C---:B------:R-:W-:Y:S02]  /*7b50*/  FMUL.FTZ R26, R3.reuse, R114 ;  /* 0x00000072031a7220 */ /* 0x040fe40000410000 */
[C---:B------:R-:W-:Y:S03]  /*7b60*/  FMUL.FTZ R27, R3.reuse, R115 ;  /* 0x00000073031b7220 */ /* 0x040fe60000410000 */
[----:B------:R-:W-:Y:S01]  /*7b70*/  LDSM.16.MT88.4 R112, [R177+UR4+0x900] ;  /* 0x00090004b170783b */ /* 0x000fe20008004200 */
[----:B------:R-:W-:Y:S01]  /*7b80*/  MUFU.EX2 R164, R164 ;  /* 0x000000a400a47308 */ /* 0x000fe20000000800 */
[C---:B------:R-:W-:Y:S02]  /*7b90*/  FMUL.FTZ R32, R132.reuse, R120 ;  /* 0x0000007884207220 */ /* 0x040fe40000410000 */
[----:B------:R-:W-:Y:S02]  /*7ba0*/  FMUL.FTZ R33, R132, R121 ;  /* 0x0000007984217220 */ /* 0x000fe40000410000 */
[C---:B------:R-:W-:Y:S02]  /*7bb0*/  FMUL.FTZ R34, R3.reuse, R122 ;  /* 0x0000007a03227220 */ /* 0x040fe40000410000 */
[----:B------:R-:W-:Y:S01]  /*7bc0*/  LDSM.16.MT88.4 R124, [R177+UR4+0x2900] ;  /* 0x00290004b17c783b */ /* 0x000fe20008004200 */
[----:B------:R-:W-:Y:S02]  /*7bd0*/  FMUL.FTZ R35, R3, R123 ;  /* 0x0000007b03237220 */ /* 0x000fe40000410000 */
[----:B------:R-:W1:Y:S01]  /*7be0*/  MUFU.EX2 R167, R167 ;  /* 0x000000a700a77308 */ /* 0x000e620000000800 */
[--C-:B------:R-:W-:Y:S02]  /*7bf0*/  FFMA.FTZ R223, R148, c[0x0][0x2d0], -R145.reuse ;  /* 0x0000b40094df7a23 */ /* 0x100fe40000010891 */
[--C-:B------:R-:W-:Y:S01]  /*7c00*/  FFMA.FTZ R224, R146, c[0x0][0x2d0], -R145.reuse ;  /* 0x0000b40092e07a23 */ /* 0x100fe20000010891 */
[----:B---3--:R-:W-:Y:S01]  /*7c10*/  F2FP.PACK_AB R137, R165, R166 ;  /* 0x000000a6a589723e */ /* 0x008fe200000000ff */
[----:B------:R-:W-:Y:S01]  /*7c20*/  LDSM.16.MT88.4 R120, [R134+0x900] ;  /* 0x000900008678783b */ /* 0x000fe20000004200 */
[C---:B------:R-:W-:Y:S02]  /*7c30*/  FMUL.FTZ R36, R132.reuse, R36 ;  /* 0x0000002484247220 */ /* 0x040fe40000410000 */
[C---:B------:R-:W-:Y:S02]  /*7c40*/  FMUL.FTZ R37, R132.reuse, R37 ;  /* 0x0000002584257220 */ /* 0x040fe40000410000 */
[C---:B------:R-:W-:Y:S01]  /*7c50*/  FMUL.FTZ R38, R3.reuse, R38 ;  /* 0x0000002603267220 */ /* 0x040fe20000410000 */
[----:B------:R-:W-:Y:S01]  /*7c60*/  MUFU.EX2 R170, R170 ;  /* 0x000000aa00aa7308 */ /* 0x000fe20000000800 */
[C---:B------:R-:W-:Y:S01]  /*7c70*/  FMUL.FTZ R39, R3.reuse, R39 ;  /* 0x0000002703277220 */ /* 0x040fe20000410000 */
[----:B------:R-:W-:Y:S01]  /*7c80*/  LDSM.16.MT88.4 R148, [R176+UR4+0x3900] ;  /* 0x00390004b094783b */ /* 0x000fe20008004200 */
[C---:B------:R-:W-:Y:S02]  /*7c90*/  FMUL.FTZ R40, R132.reuse, R40 ;  /* 0x0000002884287220 */ /* 0x040fe40000410000 */
[C---:B------:R-:W-:Y:S02]  /*7ca0*/  FMUL.FTZ R41, R132.reuse, R41 ;  /* 0x0000002984297220 */ /* 0x040fe40000410000 */
[C---:B------:R-:W-:Y:S02]  /*7cb0*/  FMUL.FTZ R42, R3.reuse, R42 ;  /* 0x0000002a032a7220 */ /* 0x040fe40000410000 */
[----:B------:R-:W-:Y:S01]  /*7cc0*/  FMUL.FTZ R43, R3, R43 ;  /* 0x0000002b032b7220 */ /* 0x000fe20000410000 */
[----:B------:R-:W-:Y:S01]  /*7cd0*/  MUFU.EX2 R175, R175 ;  /* 0x000000af00af7308 */ /* 0x000fe20000000800 */
[C---:B------:R-:W-:Y:S01]  /*7ce0*/  FMUL.FTZ R44, R132.reuse, R44 ;  /* 0x0000002c842c7220 */ /* 0x040fe20000410000 */
[----:B-1----:R-:W-:Y:S01]  /*7cf0*/  F2FP.PACK_AB R139, R167, R164 ;  /* 0x000000a4a78b723e */ /* 0x002fe200000000ff */
[C---:B------:R-:W-:Y:S02]  /*7d00*/  FMUL.FTZ R45, R132.reuse, R45 ;  /* 0x0000002d842d7220 */ /* 0x040fe40000410000 */
[C---:B------:R-:W-:Y:S02]  /*7d10*/  FMUL.FTZ R46, R3.reuse, R46 ;  /* 0x0000002e032e7220 */ /* 0x040fe40000410000 */
[C---:B------:R-:W-:Y:S02]  /*7d20*/  FMUL.FTZ R47, R3.reuse, R47 ;  /* 0x0000002f032f7220 */ /* 0x040fe40000410000 */
[C---:B--2---:R-:W-:Y:S01]  /*7d30*/  HMMA.16816.F32 R4, R136.reuse, R12, R4 ;  /* 0x0000000c8804723c */ /* 0x044fe20000001804 */
        /* <DEDUP_REMOVED lines=13> */
[C---:B----4-:R-:W-:Y:S03]  /*7e10*/  HMMA.16816.F32 R12, R136.reuse, R20, R12 ;  /* 0x00000014880c723c */ /* 0x050fe6000000180c */
        /* <DEDUP_REMOVED lines=10> */
[----:B------:R-:W2:Y:S01]  /*7ec0*/  LDSM.16.MT88.4 R108, [R133+0x2100] ;  /* 0x00210000856c783b */ /* 0x000ea20000004200 */
        /* <DEDUP_REMOVED lines=14> */
[----:B------:R-:W-:Y:S01]  /*7fb0*/  LDSM.16.MT88.4 R116, [R176+UR4+0x900] ;  /* 0x00090004b074783b */ /* 0x000fe20008004200 */
        /* <DEDUP_REMOVED lines=8> */
[----:B------:R-:W1:Y:S03]  /*8040*/  LDSM.16.MT88.4 R100, [R176+UR4+0x2100] ;  /* 0x00210004b064783b */ /* 0x000e660008004200 */
[C---:B------:R-:W-:Y:S01]  /*8050*/  FMUL.FTZ R65, R132.reuse, R65 ;  /* 0x0000004184417220 */ /* 0x040fe20000410000 */
[----:B------:R-:W-:Y:S01]  /*8060*/  MUFU.EX2 R222, R222 ;  /* 0x000000de00de7308 */ /* 0x000fe20000000800 */
[C---:B------:R-:W-:Y:S02]  /*8070*/  FMUL.FTZ R66, R3.reuse, R66 ;  /* 0x0000004203427220 */ /* 0x040fe40000410000 */
[C---:B------:R-:W-:Y:S04]  /*8080*/  HMMA.16816.F32 R36, R136.reuse, R104, R36 ;  /* 0x000000688824723c */ /* 0x040fe80000001824 */
[C---:B------:R-:W-:Y:S02]  /*8090*/  FMUL.FTZ R67, R3.reuse, R67 ;  /* 0x0000004303437220 */ /* 0x040fe40000410000 */
[C---:B------:R-:W-:Y:S01]  /*80a0*/  FMUL.FTZ R68, R132.reuse, R68 ;  /* 0x0000004484447220 */ /* 0x040fe20000410000 */
[----:B------:R-:W-:Y:S01]  /*80b0*/  MUFU.EX2 R223, R223 ;  /* 0x000000df00df7308 */ /* 0x000fe20000000800 */
[C---:B------:R-:W-:Y:S01]  /*80c0*/  HMMA.16816.F32 R40, R136.reuse, R106, R40 ;  /* 0x0000006a8828723c */ /* 0x040fe20000001828 */
[----:B------:R-:W3:Y:S03]  /*80d0*/  LDSM.16.MT88.4 R104, [R134+0x2100] ;  /* 0x002100008668783b */ /* 0x000ee60000004200 */
[C---:B------:R-:W-:Y:S02]  /*80e0*/  FMUL.FTZ R69, R132.reuse, R69 ;  /* 0x0000004584457220 */ /* 0x040fe40000410000 */
[C---:B------:R-:W-:Y:S02]  /*80f0*/  FMUL.FTZ R70, R3.reuse, R70 ;  /* 0x0000004603467220 */ /* 0x040fe40000410000 */
[C---:B--2---:R-:W-:Y:S01]  /*8100*/  HMMA.16816.F32 R44, R136.reuse, R108, R44 ;  /* 0x0000006c882c723c */ /* 0x044fe2000000182c */
[----:B------:R-:W-:Y:S03]  /*8110*/  MUFU.EX2 R224, R224 ;  /* 0x000000e000e07308 */ /* 0x000fe60000000800 */
[C---:B------:R-:W-:Y:S02]  /*8120*/  FMUL.FTZ R71, R3.reuse, R71 ;  /* 0x0000004703477220 */ /* 0x040fe40000410000 */
[C---:B------:R-:W-:Y:S02]  /*8130*/  FMUL.FTZ R72, R132.reuse, R72 ;  /* 0x0000004884487220 */ /* 0x040fe40000410000 */
[C---:B------:R-:W-:Y:S01]  /*8140*/  HMMA.16816.F32 R48, R136.reuse, R110, R48 ;  /* 0x0000006e8830723c */ /* 0x040fe20000001830 */
[----:B------:R-:W2:Y:S03]  /*8150*/  LDSM.16.MT88.4 R108, [R177+UR4+0x4100] ;  /* 0x00410004b16c783b */ /* 0x000ea60008004200 */
[C---:B------:R-:W-:Y:S02]  /*8160*/  FMUL.FTZ R73, R132.reuse, R73 ;  /* 0x0000004984497220 */ /* 0x040fe40000410000 */
[C---:B------:R-:W-:Y:S02]  /*8170*/  FMUL.FTZ R74, R3.reuse, R74 ;  /* 0x0000004a034a7220 */ /* 0x040fe40000410000 */
[C---:B------:R-:W-:Y:S01]  /*8180*/  FMUL.FTZ R75, R3.reuse, R75 ;  /* 0x0000004b034b7220 */ /* 0x040fe20000410000 */
[C---:B-1----:R-:W-:Y:S03]  /*8190*/  HMMA.16816.F32 R52, R136.reuse, R100, R52 ;  /* 0x000000648834723c */ /* 0x042fe60000001834 */
[C---:B------:R-:W-:Y:S02]  /*81a0*/  FMUL.FTZ R84, R132.reuse, R84 ;  /* 0x0000005484547220 */ /* 0x040fe40000410000 */
[----:B------:R-:W-:Y:S02]  /*81b0*/  FMUL.FTZ R85, R132, R85 ;  /* 0x0000005584557220 */ /* 0x000fe40000410000 */
[C---:B------:R-:W-:Y:S01]  /*81c0*/  FMUL.FTZ R86, R3.reuse, R86 ;  /* 0x0000005603567220 */ /* 0x040fe20000410000 */
[C---:B------:R-:W-:Y:S01]  /*81d0*/  HMMA.16816.F32 R56, R136.reuse, R102, R56 ;  /* 0x000000668838723c */ /* 0x040fe20000001838 */
[----:B------:R-:W1:Y:S03]  /*81e0*/  LDSM.16.MT88.4 R100, [R133+0x4100] ;  /* 0x004100008564783b */ /* 0x000e660000004200 */
        /* <DEDUP_REMOVED lines=9> */
[--C-:B------:R-:W-:Y:S01]  /*8280*/  FFMA.FTZ R174, R142, c[0x0][0x2d0], -R145.reuse ;  /* 0x0000b4008eae7a23 */ /* 0x100fe20000010891 */
[----:B------:R-:W4:Y:S01]  /*8290*/  MUFU.EX2 R169, R169 ;  /* 0x000000a900a97308 */ /* 0x000f220000000800 */
[C---:B--2---:R-:W-:Y:S01]  /*82a0*/  HMMA.16816.F32 R68, R136.reuse, R108, R68 ;  /* 0x0000006c8844723c */ /* 0x044fe20000001844 */
[----:B------:R-:W-:Y:S03]  /*82b0*/  LDSM.16.MT88.4 R140, [R176+UR4+0x2900] ;  /* 0x00290004b08c783b */ /* 0x000fe60008004200 */
[--C-:B------:R-:W-:Y:S02]  /*82c0*/  FFMA.FTZ R172, R172, c[0x0][0x2d0], -R145.reuse ;  /* 0x0000b400acac7a23 */ /* 0x100fe40000010891 */
[C---:B------:R-:W-:Y:S02]  /*82d0*/  FMUL.FTZ R88, R132.reuse, R88 ;  /* 0x0000005884587220 */ /* 0x040fe40000410000 */
[C---:B------:R-:W-:Y:S01]  /*82e0*/  HMMA.16816.F32 R72, R136.reuse, R110, R72 ;  /* 0x0000006e8848723c */ /* 0x040fe20000001848 */
[----:B------:R-:W2:Y:S01]  /*82f0*/  LDSM.16.MT88.4 R108, [R134+0x4100] ;  /* 0x00410000866c783b */ /* 0x000ea20000004200 */
        /* <DEDUP_REMOVED lines=8> */
[C---:B------:R-:W-:Y:S01]  /*8380*/  FMUL.FTZ R91, R3.reuse, R91 ;  /* 0x0000005b035b7220 */ /* 0x040fe20000410000 */
[C---:B-1----:R-:W-:Y:S03]  /*8390*/  HMMA.16816.F32 R76, R136.reuse, R100, R76 ;  /* 0x00000064884c723c */ /* 0x042fe6000000184c */
[C---:B------:R-:W-:Y:S01]  /*83a0*/  FMUL.FTZ R80, R132.reuse, R80 ;  /* 0x0000005084507220 */ /* 0x040fe20000410000 */
[----:B------:R-:W1:Y:S01]  /*83b0*/  MUFU.EX2 R172, R172 ;  /* 0x000000ac00ac7308 */ /* 0x000e620000000800 */
[C---:B------:R-:W-:Y:S02]  /*83c0*/  FMUL.FTZ R81, R132.reuse, R81 ;  /* 0x0000005184517220 */ /* 0x040fe40000410000 */
[----:B------:R-:W-:Y:S01]  /*83d0*/  FMUL.FTZ R82, R3, R82 ;  /* 0x0000005203527220 */ /* 0x000fe20000410000 */
[----:B----4-:R-:W-:Y:S01]  /*83e0*/  F2FP.PACK_AB R100, R169, R168 ;  /* 0x000000a8a964723e */ /* 0x010fe200000000ff */
[C---:B------:R-:W-:Y:S03]  /*83f0*/  FMUL.FTZ R83, R3.reuse, R83 ;  /* 0x0000005303537220 */ /* 0x040fe60000410000 */
[C---:B------:R-:W-:Y:S02]  /*8400*/  FMUL.FTZ R92, R132.reuse, R92 ;  /* 0x0000005c845c7220 */ /* 0x040fe40000410000 */
[C---:B------:R-:W-:Y:S01]  /*8410*/  FMUL.FTZ R93, R132.reuse, R93 ;  /* 0x0000005d845d7220 */ /* 0x040fe20000410000 */
[----:B------:R-:W4:Y:S01]  /*8420*/  MUFU.EX2 R174, R174 ;  /* 0x000000ae00ae7308 */ /* 0x000f220000000800 */
[C---:B------:R-:W-:Y:S03]  /*8430*/  HMMA.16816.F32 R80, R136.reuse, R102, R80 ;  /* 0x000000668850723c */ /* 0x040fe60000001850 */
[C---:B------:R-:W-:Y:S02]  /*8440*/  FMUL.FTZ R94, R3.reuse, R94 ;  /* 0x0000005e035e7220 */ /* 0x040fe40000410000 */
[----:B------:R-:W-:Y:S02]  /*8450*/  FMUL.FTZ R95, R3, R95 ;  /* 0x0000005f035f7220 */ /* 0x000fe40000410000 */
[C---:B------:R-:W-:Y:S01]  /*8460*/  FMUL.FTZ R96, R132.reuse, R96 ;  /* 0x0000006084607220 */ /* 0x040fe20000410000 */
[C---:B---3--:R-:W-:Y:S04]  /*8470*/  HMMA.16816.F32 R84, R136.reuse, R104, R84 ;  /* 0x000000688854723c */ /* 0x048fe80000001854 */
[----:B------:R-:W-:Y:S01]  /*8480*/  FMUL.FTZ R97, R132, R97 ;  /* 0x0000006184617220 */ /* 0x000fe20000410000 */
[----:B-----5:R-:W-:Y:S01]  /*8490*/  F2FP.PACK_AB R102, R171, R170 ;  /* 0x000000aaab66723e */ /* 0x020fe200000000ff */
[C---:B------:R-:W-:Y:S01]  /*84a0*/  FMUL.FTZ R98, R3.reuse, R98 ;  /* 0x0000006203627220 */ /* 0x040fe20000410000 */
[----:B-1----:R-:W-:Y:S01]  /*84b0*/  F2FP.PACK_AB R101, R172, R173 ;  /* 0x000000adac65723e */ /* 0x002fe200000000ff */
[C---:B------:R-:W-:Y:S01]  /*84c0*/  HMMA.16816.F32 R88, R136.reuse, R106, R88 ;  /* 0x0000006a8858723c */ /* 0x040fe20000001858 */
[----:B------:R-:W1:Y:S03]  /*84d0*/  LDSM.16.MT88.4 R104, [R133+0x900] ;  /* 0x000900008568783b */ /* 0x000e660000004200 */
[----:B------:R-:W-:Y:S02]  /*84e0*/  FMUL.FTZ R99, R3, R99 ;  /* 0x0000006303637220 */ /* 0x000fe40000410000 */
[--C-:B------:R-:W-:Y:S01]  /*84f0*/  FFMA.FTZ R211, R211, c[0x0][0x2d0], -R152.reuse ;  /* 0x0000b400d3d37a23 */ /* 0x100fe20000010898 */
[----:B----4-:R-:W-:Y:S01]  /*8500*/  F2FP.PACK_AB R103, R175, R174 ;  /* 0x000000aeaf67723e */ /* 0x010fe200000000ff */
[C---:B--2---:R-:W-:Y:S04]  /*8510*/  HMMA.16816.F32 R92, R136.reuse, R108, R92 ;  /* 0x0000006c885c723c */ /* 0x044fe8000000185c */
[----:B------:R-:W-:Y:S01]  /*8520*/  FFMA.FTZ R152, R147, c[0x0][0x2d0], -R152 ;  /* 0x0000b40093987a23 */ /* 0x000fe20000010898 */
[----:B------:R-:W-:Y:S01]  /*8530*/  MUFU.EX2 R211, R211 ;  /* 0x000000d300d37308 */ /* 0x000fe20000000800 */
[--C-:B------:R-:W-:Y:S02]  /*8540*/  FFMA.FTZ R210, R210, c[0x0][0x2d0], -R145.reuse ;  /* 0x0000b400d2d27a23 */ /* 0x100fe40000010891 */
[----:B------:R-:W-:Y:S01]  /*8550*/  HMMA.16816.F32 R96, R136, R110, R96 ;  /* 0x0000006e8860723c */ /* 0x000fe20000001860 */
[----:B------:R-:W2:Y:S03]  /*8560*/  LDSM.16.MT88.4 R108, [R134+0x2900] ;  /* 0x00290000866c783b */ /* 0x000ea60000004200 */
[----:B------:R-:W-:Y:S02]  /*8570*/  FFMA.FTZ R145, R144, c[0x0][0x2d0], -R145 ;  /* 0x0000b40090917a23 */ /* 0x000fe40000010891 */
[----:B------:R-:W-:Y:S01]  /*8580*/  FFMA.FTZ R162, R132, R197, R162 ;  /* 0x000000c584a27223 */ /* 0x000fe200000100a2 */
[----:B------:R3:W4:Y:S01]  /*8590*/  MUFU.EX2 R221, R152 ;  /* 0x0000009800dd7308 */ /* 0x0007220000000800 */
[C---:B------:R-:W-:Y:S05]  /*85a0*/  HMMA.16816.F32 R4, R100.reuse, R112, R4 ;  /* 0x000000706404723c */ /* 0x040fea0000001804 */
[----:B------:R-:W-:Y:S01]  /*85b0*/  F2FP.PACK_AB R136, R219, R218 ;  /* 0x000000dadb88723e */ /* 0x000fe200000000ff */
[----:B------:R-:W-:Y:S01]  /*85c0*/  FADD.FTZ R161, R161, R162 ;  /* 0x000000a2a1a17221 */ /* 0x000fe20000010000 */
[----:B------:R-:W-:Y:S01]  /*85d0*/  F2FP.PACK_AB R137, R223, R222 ;  /* 0x000000dedf89723e */ /* 0x000fe200000000ff */
[C---:B------:R-:W-:Y:S01]  /*85e0*/  HMMA.16816.F32 R8, R100.reuse, R114, R8 ;  /* 0x000000726408723c */ /* 0x040fe20000001808 */
[----:B------:R-:W-:Y:S01]  /*85f0*/  LDSM.16.MT88.4 R112, [R133+0x4900] ;  /* 0x004900008570783b */ /* 0x000fe20000004200 */
[----:B------:R-:W5:Y:S02]  /*8600*/  MUFU.EX2 R225, R145 ;  /* 0x0000009100e17308 */ /* 0x000f640000000800 */
[----:B------:R-:W-:Y:S02]  /*8610*/  FFMA.FTZ R166, R3, R198, R166 ;  /* 0x000000c603a67223 */ /* 0x000fe400000100a6 */
[----:B------:R-:W-:Y:S02]  /*8620*/  FADD.FTZ R160, R160, R161 ;  /* 0x000000a1a0a07221 */ /* 0x000fe40000010000 */
[----:B------:R-:W-:Y:S01]  /*8630*/  FADD.FTZ R165, R165, R166 ;  /* 0x000000a6a5a57221 */ /* 0x000fe20000010000 */
[C---:B-1----:R-:W-:Y:S03]  /*8640*/  HMMA.16816.F32 R12, R100.reuse, R104, R12 ;  /* 0x00000068640c723c */ /* 0x042fe6000000180c */
[----:B------:R-:W1:Y:S01]  /*8650*/  MUFU.EX2 R210, R210 ;  /* 0x000000d200d27308 */ /* 0x000e620000000800 */
[----:B------:R-:W-:Y:S01]  /*8660*/  FADD.FTZ R163, R163, R160 ;  /* 0x000000a0a3a37221 */ /* 0x000fe20000010000 */
[----:B---3--:R-:W-:Y:S01]  /*8670*/  LDSM.16.MT88.4 R152, [R134+0x3900] ;  /* 0x003900008698783b */ /* 0x008fe20000004200 */
[----:B----4-:R-:W-:Y:S02]  /*8680*/  F2FP.PACK_AB R138, R221, R220 ;  /* 0x000000dcdd8a723e */ /* 0x010fe400000000ff */
[C---:B------:R-:W-:Y:S04]  /*8690*/  HMMA.16816.F32 R16, R100.reuse, R106, R16 ;  /* 0x0000006a6410723c */ /* 0x040fe80000001810 */
[----:B------:R-:W-:Y:S01]  /*86a0*/  FADD.FTZ R164, R164, R165 ;  /* 0x000000a5a4a47221 */ /* 0x000fe20000010000 */
[----:B------:R-:W3:Y:S01]  /*86b0*/  LDSM.16.MT88.4 R104, [R177+UR4+0x4900] ;  /* 0x00490004b168783b */ /* 0x000ee20008004200 */
[----:B------:R-:W-:Y:S02]  /*86c0*/  FADD.FTZ R168, R168, R163 ;  /* 0x000000a3a8a87221 */ /* 0x000fe40000010000 */
[C---:B------:R-:W-:Y:S04]  /*86d0*/  HMMA.16816.F32 R20, R100.reuse, R116, R20 ;  /* 0x000000746414723c */ /* 0x040fe80000001814 */
[----:B-----5:R-:W-:Y:S01]  /*86e0*/  F2FP.PACK_AB R139, R225, R224 ;  /* 0x000000e0e18b723e */ /* 0x020fe200000000ff */
[----:B------:R-:W-:Y:S01]  /*86f0*/  FADD.FTZ R164, R167, R164 ;  /* 0x000000a4a7a47221 */ /* 0x000fe20000010000 */
[----:B------:R-:W-:Y:S01]  /*8700*/  LDSM.16.MT88.4 R144, [R133+0x3900] ;  /* 0x003900008590783b */ /* 0x000fe20000004200 */
[----:B------:R-:W-:Y:S01]  /*8710*/  FADD.FTZ R169, R169, R168 ;  /* 0x000000a8a9a97221 */ /* 0x000fe20000010000 */
[C---:B------:R-:W-:Y:S04]  /*8720*/  HMMA.16816.F32 R24, R100.reuse, R118, R24 ;  /* 0x000000766418723c */ /* 0x040fe80000001818 */
[----:B------:R-:W-:Y:S02]  /*8730*/  FADD.FTZ R173, R173, R164 ;  /* 0x000000a4adad7221 */ /* 0x000fe40000010000 */
[----:B------:R-:W-:Y:S02]  /*8740*/  LDSM.16.MT88.4 R116, [R134+0x4900] ;  /* 0x004900008674783b */ /* 0x000fe40000004200 */
[C---:B------:R-:W-:Y:S04]  /*8750*/  HMMA.16816.F32 R28, R100.reuse, R120, R28 ;  /* 0x00000078641c723c */ /* 0x040fe8000000181c */
[----:B------:R-:W-:Y:S04]  /*8760*/  FADD.FTZ R173, R172, R173 ;  /* 0x000000adacad7221 */ /* 0x000fe80000010000 */
[C---:B------:R-:W-:Y:S01]  /*8770*/  HMMA.16816.F32 R32, R100.reuse, R122, R32 ;  /* 0x0000007a6420723c */ /* 0x040fe20000001820 */
[----:B------:R-:W-:Y:S03]  /*8780*/  LDSM.16.MT88.4 R120, [R133+0x1100] ;  /* 0x001100008578783b */ /* 0x000fe60000004200 */
[----:B------:R-:W-:Y:S04]  /*8790*/  FADD.FTZ R174, R174, R173 ;  /* 0x000000adaeae7221 */ /* 0x000fe80000010000 */
[C---:B------:R-:W-:Y:S04]  /*87a0*/  HMMA.16816.F32 R36, R100.reuse, R124, R36 ;  /* 0x0000007c6424723c */ /* 0x040fe80000001824 */
[----:B------:R-:W-:Y:S04]  /*87b0*/  FADD.FTZ R175, R175, R174 ;  /* 0x000000aeafaf7221 */ /* 0x000fe80000010000 */
[C---:B------:R-:W-:Y:S01]  /*87c0*/  HMMA.16816.F32 R40, R100.reuse, R126, R40 ;  /* 0x0000007e6428723c */ /* 0x040fe20000001828 */
[----:B------:R-:W-:Y:S07]  /*87d0*/  LDSM.16.MT88.4 R124, [R134+0x1100] ;  /* 0x00110000867c783b */ /* 0x000fee0000004200 */
[C---:B------:R-:W-:Y:S08]  /*87e0*/  HMMA.16816.F32 R44, R100.reuse, R128, R44 ;  /* 0x00000080642c723c */ /* 0x040ff0000000182c */
[C---:B------:R-:W-:Y:S08]  /*87f0*/  HMMA.16816.F32 R48, R100.reuse, R130, R48 ;  /* 0x000000826430723c */ /* 0x040ff00000001830 */
[C---:B------:R-:W-:Y:S08]  /*8800*/  HMMA.16816.F32 R52, R100.reuse, R140, R52 ;  /* 0x0000008c6434723c */ /* 0x040ff00000001834 */
[C---:B------:R-:W-:Y:S01]  /*8810*/  HMMA.16816.F32 R56, R100.reuse, R142, R56 ;  /* 0x0000008e6438723c */ /* 0x040fe20000001838 */
[----:B------:R-:W-:Y:S07]  /*8820*/  LDSM.16.MT88.4 R140, [R177+UR4+0x3900] ;  /* 0x00390004b18c783b */ /* 0x000fee0008004200 */
[C---:B--2---:R-:W-:Y:S08]  /*8830*/  HMMA.16816.F32 R60, R100.reuse, R108, R60 ;  /* 0x0000006c643c723c */ /* 0x044ff0000000183c */
[C---:B------:R-:W-:Y:S01]  /*8840*/  HMMA.16816.F32 R64, R100.reuse, R110, R64 ;  /* 0x0000006e6440723c */ /* 0x040fe20000001840 */
[----:B------:R-:W2:Y:S07]  /*8850*/  LDSM.16.MT88.4 R108, [R176+UR4+0x4900] ;  /* 0x00490004b06c783b */ /* 0x000eae0008004200 */
[C---:B---3--:R-:W-:Y:S08]  /*8860*/  HMMA.16816.F32 R68, R100.reuse, R104, R68 ;  /* 0x000000686444723c */ /* 0x048ff00000001844 */
        /* <DEDUP_REMOVED lines=13> */
[----:B-1----:R-:W-:Y:S01]  /*8940*/  F2FP.PACK_AB R101, R215, R210 ;  /* 0x000000d2d765723e */ /* 0x002fe200000000ff */
[----:B------:R-:W-:Y:S01]  /*8950*/  FADD.FTZ R210, R210, R175 ;  /* 0x000000afd2d27221 */ /* 0x000fe20000010000 */
[----:B------:R-:W-:Y:S03]  /*8960*/  F2FP.PACK_AB R103, R217, R216 ;  /* 0x000000d8d967723e */ /* 0x000fe600000000ff */
[----:B------:R-:W-:Y:S04]  /*8970*/  FADD.FTZ R215, R215, R210 ;  /* 0x000000d2d7d77221 */ /* 0x000fe80000010000 */
[C---:B---3--:R-:W-:Y:S03]  /*8980*/  HMMA.16816.F32 R4, R100.reuse, R104, R4 ;  /* 0x000000686404723c */ /* 0x048fe60000001804 */
[----:B------:R-:W-:Y:S04]  /*8990*/  FADD.FTZ R216, R216, R215 ;  /* 0x000000d7d8d87221 */ /* 0x000fe80000010000 */
[----:B------:R-:W-:Y:S01]  /*89a0*/  FADD.FTZ R217, R217, R216 ;  /* 0x000000d8d9d97221 */ /* 0x000fe20000010000 */
[C---:B------:R-:W-:Y:S01]  /*89b0*/  HMMA.16816.F32 R8, R100.reuse, R106, R8 ;  /* 0x0000006a6408723c */ /* 0x040fe20000001808 */
[----:B------:R-:W1:Y:S03]  /*89c0*/  LDSM.16.MT88.4 R104, [R176+UR4+0x3100] ;  /* 0x00310004b068783b */ /* 0x000e660008004200 */
[----:B------:R-:W-:Y:S04]  /*89d0*/  FADD.FTZ R222, R222, R217 ;  /* 0x000000d9dede7221 */ /* 0x000fe80000010000 */
[C---:B------:R-:W-:Y:S04]  /*89e0*/  HMMA.16816.F32 R12, R100.reuse, R120, R12 ;  /* 0x00000078640c723c */ /* 0x040fe8000000180c */
[----:B------:R-:W-:Y:S04]  /*89f0*/  FADD.FTZ R223, R223, R222 ;  /* 0x000000dedfdf7221 */ /* 0x000fe80000010000 */
[C---:B------:R-:W-:Y:S01]  /*8a00*/  HMMA.16816.F32 R16, R100.reuse, R122, R16 ;  /* 0x0000007a6410723c */ /* 0x040fe20000001810 */
[----:B------:R-:W-:Y:S03]  /*8a10*/  LDSM.16.MT88.4 R120, [R134+0x1900] ;  /* 0x001900008678783b */ /* 0x000fe60000004200 */
[----:B------:R-:W-:Y:S04]  /*8a20*/  FADD.FTZ R198, R224, R223 ;  /* 0x000000dfe0c67221 */ /* 0x000fe80000010000 */
[C---:B----4-:R-:W-:Y:S04]  /*8a30*/  HMMA.16816.F32 R20, R100.reuse, R112, R20 ;  /* 0x000000706414723c */ /* 0x050fe80000001814 */
[----:B------:R-:W-:Y:S04]  /*8a40*/  FADD.FTZ R198, R225, R198 ;  /* 0x000000c6e1c67221 */ /* 0x000fe80000010000 */
        /* <DEDUP_REMOVED lines=22> */
[----:B------:R-:W4:Y:S07]  /*8bb0*/  LDSM.16.MT88.4 R116, [R176+UR4+0x1900] ;  /* 0x00190004b074783b */ /* 0x000f2e0008004200 */
[C---:B-1----:R-:W-:Y:S08]  /*8bc0*/  HMMA.16816.F32 R84, R100.reuse, R104, R84 ;  /* 0x000000686454723c */ /* 0x042ff00000001854 */
[C---:B------:R-:W-:Y:S08]  /*8bd0*/  HMMA.16816.F32 R88, R100.reuse, R106, R88 ;  /* 0x0000006a6458723c */ /* 0x040ff00000001858 */
[C---:B---3--:R-:W-:Y:S08]  /*8be0*/  HMMA.16816.F32 R92, R100.reuse, R112, R92 ;  /* 0x00000070645c723c */ /* 0x048ff0000000185c */
[----:B------:R-:W-:Y:S08]  /*8bf0*/  HMMA.16816.F32 R96, R100, R114, R96 ;  /* 0x000000726460723c */ /* 0x000ff00000001860 */
[C---:B------:R-:W-:Y:S01]  /*8c00*/  HMMA.16816.F32 R128, R136.reuse, R124, R4 ;  /* 0x0000007c8880723c */ /* 0x040fe20000001804 */
[----:B------:R-:W1:Y:S07]  /*8c10*/  LDSM.16.MT88.4 R4, [R133+0x5900] ;  /* 0x005900008504783b */ /* 0x000e6e0000004200 */
[C---:B------:R-:W-:Y:S01]  /*8c20*/  HMMA.16816.F32 R124, R136.reuse, R126, R8 ;  /* 0x0000007e887c723c */ /* 0x040fe20000001808 */
[----:B------:R-:W3:Y:S07]  /*8c30*/  LDSM.16.MT88.4 R8, [R176+UR4+0x5900] ;  /* 0x00590004b008783b */ /* 0x000eee0008004200 */
[C---:B--2---:R-:W-:Y:S01]  /*8c40*/  HMMA.16816.F32 R100, R136.reuse, R108, R12 ;  /* 0x0000006c8864723c */ /* 0x044fe2000000180c */
[----:B------:R-:W2:Y:S07]  /*8c50*/  LDSM.16.MT88.4 R12, [R134+0x5900] ;  /* 0x00590000860c783b */ /* 0x000eae0000004200 */
        /* <DEDUP_REMOVED lines=19> */
[C---:B---3--:R-:W-:Y:S04]  /*8d90*/  HMMA.16816.F32 R84, R136.reuse, R8, R84 ;  /* 0x000000088854723c */ /* 0x048fe80000001854 */
[----:B------:R-:W-:Y:S04]  /*8da0*/  FADD.FTZ R211, R211, R4 ;  /* 0x00000004d3d37221 */ /* 0x000fe80000010000 */
[C---:B------:R-:W-:Y:S04]  /*8db0*/  HMMA.16816.F32 R88, R136.reuse, R10, R88 ;  /* 0x0000000a8858723c */ /* 0x040fe80000001858 */
[----:B------:R-:W-:Y:S04]  /*8dc0*/  FADD.FTZ R212, R212, R211 ;  /* 0x000000d3d4d47221 */ /* 0x000fe80000010000 */
[C---:B--2---:R-:W-:Y:S04]  /*8dd0*/  HMMA.16816.F32 R92, R136.reuse, R12, R92 ;  /* 0x0000000c885c723c */ /* 0x044fe8000000185c */
[----:B------:R-:W-:Y:S04]  /*8de0*/  FADD.FTZ R3, R213, R212 ;  /* 0x000000d4d5037221 */ /* 0x000fe80000010000 */
[----:B------:R-:W-:Y:S01]  /*8df0*/  FADD.FTZ R3, R214, R3 ;  /* 0x00000003d6037221 */ /* 0x000fe20000010000 */
[----:B------:R-:W-:Y:S03]  /*8e00*/  HMMA.16816.F32 R96, R136, R14, R96 ;  /* 0x0000000e8860723c */ /* 0x000fe60000001860 */
[----:B------:R-:W-:Y:S01]  /*8e10*/  FADD.FTZ R218, R218, R3 ;  /* 0x00000003dada7221 */ /* 0x000fe20000010000 */
[----:B------:R-:W-:Y:S03]  /*8e20*/  IADD3 R3, R202, -0x2, RZ ;  /* 0xfffffffeca037810 */ /* 0x000fe60007ffe0ff */
[----:B------:R-:W-:Y:S01]  /*8e30*/  FADD.FTZ R219, R219, R218 ;  /* 0x000000dadbdb7221 */ /* 0x000fe20000010000 */
[----:B------:R-:W-:Y:S04]  /*8e40*/  ISETP.GE.AND P0, PT, R3, UR11, PT ;  /* 0x0000000b03007c0c */ /* 0x000fe8000bf06270 */
[----:B------:R-:W-:Y:S04]  /*8e50*/  FADD.FTZ R220, R220, R219 ;  /* 0x000000dbdcdc7221 */ /* 0x000fe80000010000 */
[----:B------:R-:W-:Y:S05]  /*8e60*/  FADD.FTZ R197, R221, R220 ;  /* 0x000000dcddc57221 */ /* 0x000fea0000010000 */
[----:B------:R-:W-:-:S05]  /*8e70*/  @!P0 BRA `(.L_x_5051) ;  /* 0x0000040000008947 */ /* 0x000fca0003800000 */
        /* <DEDUP_REMOVED lines=64> */
.L_x_5051:
        /* <DEDUP_REMOVED lines=12> */
.L_x_5041:
        /* <DEDUP_REMOVED lines=20> */
.L_x_5054:
[----:B------:R-:W-:-:S13]  /*9480*/  ISETP.NE.AND P0, PT, R3, c[0x0][0x32c], PT ;  /* 0x0000cb0003007a0c */ /* 0x000fda0003f05270 */
[----:B------:R-:W-:-:S05]  /*9490*/  @P0 IMAD.HI.U32 R3, R4, c[0x0][0x330], RZ ;  /* 0x0000cc0004030a27 */ /* 0x000fca00078e00ff */
[----:B------:R-:W-:-:S05]  /*94a0*/  @P0 SHF.R.U32.HI R4, RZ, c[0x0][0x334], R3 ;  /* 0x0000cd00ff040a19 */ /* 0x000fca0000011603 */
.L_x_5055:
[----:B------:R-:W-:-:S05]  /*94b0*/  IMAD R4, R4, c[0x0][0x32c], RZ ;  /* 0x0000cb0004047a24 */ /* 0x000fca00078e02ff */
[----:B------:R-:W-:-:S04]  /*94c0*/  IMNMX R5, R5, R4, !PT ;  /* 0x0000000405057217 */ /* 0x000fc80007800200 */
.L_x_5053:
[----:B------:R-:W-:-:S04]  /*94d0*/  IADD3 R4, R5, 0x3f, RZ ;  /* 0x0000003f05047810 */ /* 0x000fc80007ffe0ff */
[----:B------:R-:W-:-:S04]  /*94e0*/  SHF.R.S32.HI R3, RZ, 0x1f, R4 ;  /* 0x0000001fff037819 */ /* 0x000fc80000011404 */
[----:B------:R-:W-:-:S04]  /*94f0*/  LEA.HI R3, R3, R4, RZ, 0x6 ;  /* 0x0000000403037211 */ /* 0x000fc800078f30ff */
[----:B------:R-:W-:-:S04]  /*9500*/  SHF.R.S32.HI R209, RZ, 0x6, R3 ;  /* 0x00000006ffd17819 */ /* 0x000fc80000011403 */
[----:B------:R-:W-:-:S04]  /*9510*/  IMNMX R209, R209, UR11, !PT ;  /* 0x0000000bd1d17c17 */ /* 0x000fc8000f800200 */
[----:B------:R-:W-:-:S13]  /*9520*/  ISETP.GE.AND P0, PT, R202, R209, PT ;  /* 0x000000d1ca00720c */ /* 0x000fda0003f06270 */
[----:B------:R-:W-:Y:S05]  /*9530*/  @!P0 BRA `(.L_x_5056) ;  /* 0x00002ca000008947 */ /* 0x000fea0003800000 */
[----:B------:R-:W-:Y:S01]  /*9540*/  IMAD.MOV.U32 R3, RZ, RZ, R0 ;  /* 0x000000ffff037224 */ /* 0x000fe200078e0000 */
[----:B------:R-:W-:Y:S01]  /*9550*/  LOP3.LUT P0, RZ, R201, 0x2, RZ, 0xc0, !PT ;  /* 0x00000002c9ff7812 */ /* 0x000fe2000780c0ff */
[----:B------:R-:W-:Y:S01]  /*9560*/  IMAD.MOV.U32 R180, RZ, RZ, 0x20 ;  /* 0x00000020ffb47424 */ /* 0x000fe200078e00ff */
        /* <DEDUP_REMOVED lines=10> */
.L_x_5059:
        /* <DEDUP_REMOVED lines=66> */
.L_x_5057:
[C---:B--23--:R-:W-:Y:S01]  /*9a30*/  HMMA.16816.F32 R4, R136.reuse, R140, RZ ;  /* 0x0000008c8804723c */ /* 0x04cfe200000018ff */
[----:B------:R-:W0:Y:S01]  /*9a40*/  LDGDEPBAR ;  /* 0x00000000000079af */ /* 0x000e220000000000 */
[----:B------:R-:W-:Y:S02]  /*9a50*/  UIADD3 UR6, UR15, 0x1, URZ ;  /* 0x000000010f067890 */ /* 0x000fe4000fffe03f */
[C---:B------:R-:W-:Y:S01]  /*9a60*/  IADD3 R0, R135.reuse, R132, RZ ;  /* 0x0000008487007210 */ /* 0x040fe20007ffe0ff */
[----:B------:R-:W-:Y:S01]  /*9a70*/  UISETP.GE.AND UP2, UPT, UR15, 0x1, UPT ;  /* 0x000000010f00788c */ /* 0x000fe2000bf46270 */
[----:B------:R-:W-:Y:S02]  /*9a80*/  IADD3 R172, R135, R2, RZ ;  /* 0x0000000287ac7210 */ /* 0x000fe40007ffe0ff */
[C---:B------:R-:W-:Y:S01]  /*9a90*/  HMMA.16816.F32 R8, R136.reuse, R142, RZ ;  /* 0x0000008e8808723c */ /* 0x040fe200000018ff */
[----:B------:R-:W-:Y:S01]  /*9aa0*/  LDSM.16.M88.4 R140, [R0+0xc100] ;  /* 0x00c10000008c783b */ /* 0x000fe20000000200 */
[----:B------:R-:W-:Y:S02]  /*9ab0*/  USEL UR15, UR6, URZ, !UP2 ;  /* 0x0000003f060f7287 */ /* 0x000fe4000d000000 */
[----:B------:R-:W-:Y:S04]  /*9ac0*/  IADD3 R132, R180, R132, R135 ;  /* 0x00000084b4847210 */ /* 0x000fe80007ffe087 */
[C---:B----4-:R-:W-:Y:S01]  /*9ad0*/  HMMA.16816.F32 R12, R136.reuse, R16, RZ ;  /* 0x00000010880c723c */ /* 0x050fe200000018ff */
[----:B------:R-:W-:Y:S07]  /*9ae0*/  LDSM.16.M88.4 R164, [R0+0xd900] ;  /* 0x00d9000000a4783b */ /* 0x000fee0000000200 */
[C---:B------:R-:W-:Y:S01]  /*9af0*/  HMMA.16816.F32 R16, R136.reuse, R18, RZ ;  /* 0x000000128810723c */ /* 0x040fe200000018ff */
[----:B------:R-:W-:Y:S07]  /*9b00*/  LDSM.16.M88.4 R168, [R172+0xc100] ;  /* 0x00c10000aca8783b */ /* 0x000fee0000000200 */
[C---:B-1----:R-:W-:Y:S08]  /*9b10*/  HMMA.16816.F32 R20, R136.reuse, R24, RZ ;  /* 0x000000188814723c */ /* 0x042ff000000018ff */
[C---:B------:R-:W-:Y:S08]  /*9b20*/  HMMA.16816.F32 R24, R136.reuse, R26, RZ ;  /* 0x0000001a8818723c */ /* 0x040ff000000018ff */
[C---:B------:R-:W-:Y:S08]  /*9b30*/  HMMA.16816.F32 R28, R136.reuse, R32, RZ ;  /* 0x00000020881c723c */ /* 0x040ff000000018ff */
        /* <DEDUP_REMOVED lines=13> */
[----:B------:R-:W5:Y:S07]  /*9c10*/  LDSM.16.M88.4 R144, [R172+0xc900] ;  /* 0x00c90000ac90783b */ /* 0x000f6e0000000200 */
[C---:B-1----:R-:W-:Y:S01]  /*9c20*/  HMMA.16816.F32 R4, R136.reuse, R140, R4 ;  /* 0x0000008c8804723c */ /* 0x042fe20000001804 */
[----:B------:R-:W1:Y:S07]  /*9c30*/  LDSM.16.M88.4 R160, [R172+0xd100] ;  /* 0x00d10000aca0783b */ /* 0x000e6e0000000200 */
[C---:B------:R-:W-:Y:S01]  /*9c40*/  HMMA.16816.F32 R8, R136.reuse, R142, R8 ;  /* 0x0000008e8808723c */ /* 0x040fe20000001808 */
[----:B------:R-:W1:Y:S07]  /*9c50*/  LDSM.16.M88.4 R140, [R172+0xd900] ;  /* 0x00d90000ac8c783b */ /* 0x000e6e0000000200 */
[C---:B--2---:R-:W-:Y:S08]  /*9c60*/  HMMA.16816.F32 R12, R136.reuse, R148, R12 ;  /* 0x00000094880c723c */ /* 0x044ff0000000180c */
[C---:B------:R-:W-:Y:S01]  /*9c70*/  HMMA.16816.F32 R16, R136.reuse, R150, R16 ;  /* 0x000000968810723c */ /* 0x040fe20000001810 */
[----:B------:R-:W-:Y:S07]  /*9c80*/  LDSM.16.M88.4 R148, [R183+UR4+0xe100] ;  /* 0x00e10004b794783b */ /* 0x000fee0008000200 */
[C---:B---3--:R-:W-:Y:S08]  /*9c90*/  HMMA.16816.F32 R20, R136.reuse, R152, R20 ;  /* 0x000000988814723c */ /* 0x048ff00000001814 */
[C---:B------:R-:W-:Y:S01]  /*9ca0*/  HMMA.16816.F32 R24, R136.reuse, R154, R24 ;  /* 0x0000009a8818723c */ /* 0x040fe20000001818 */
[----:B------:R-:W-:Y:S07]  /*9cb0*/  LDSM.16.M88.4 R152, [R183+UR4+0xe900] ;  /* 0x00e90004b798783b */ /* 0x000fee0008000200 */
[C---:B------:R-:W-:Y:S08]  /*9cc0*/  HMMA.16816.F32 R28, R136.reuse, R164, R28 ;  /* 0x000000a4881c723c */ /* 0x040ff0000000181c */
[----:B------:R-:W-:Y:S01]  /*9cd0*/  HMMA.16816.F32 R32, R136, R166, R32 ;  /* 0x000000a68820723c */ /* 0x000fe20000001820 */
[----:B------:R-:W2:Y:S07]  /*9ce0*/  LDSM.16.M88.4 R136, [R185+0x4000] ;  /* 0x00400000b988783b */ /* 0x000eae0000000200 */
[C---:B----4-:R-:W-:Y:S01]  /*9cf0*/  HMMA.16816.F32 R4, R156.reuse, R168, R4 ;  /* 0x000000a89c04723c */ /* 0x050fe20000001804 */
[----:B------:R-:W-:Y:S07]  /*9d00*/  LDSM.16.M88.4 R164, [R181+0x4000] ;  /* 0x00400000b5a4783b */ /* 0x000fee0000000200 */
[C---:B------:R-:W-:Y:S01]  /*9d10*/  HMMA.16816.F32 R8, R156.reuse, R170, R8 ;  /* 0x000000aa9c08723c */ /* 0x040fe20000001808 */
[----:B------:R-:W-:Y:S07]  /*9d20*/  LDSM.16.M88.4 R168, [R2+0xe100] ;  /* 0x00e1000002a8783b */ /* 0x000fee0000000200 */
[C---:B-----5:R-:W-:Y:S08]  /*9d30*/  HMMA.16816.F32 R12, R156.reuse, R144, R12 ;  /* 0x000000909c0c723c */ /* 0x060ff0000000180c */
[C---:B------:R-:W-:Y:S01]  /*9d40*/  HMMA.16816.F32 R16, R156.reuse, R146, R16 ;  /* 0x000000929c10723c */ /* 0x040fe20000001810 */
[----:B------:R-:W3:Y:S07]  /*9d50*/  LDSM.16.M88.4 R144, [R183+UR4+0xf100] ;  /* 0x00f10004b790783b */ /* 0x000eee0008000200 */
[C---:B-1----:R-:W-:Y:S08]  /*9d60*/  HMMA.16816.F32 R20, R156.reuse, R160, R20 ;  /* 0x000000a09c14723c */ /* 0x042ff00000001814 */
[C---:B------:R-:W-:Y:S01]  /*9d70*/  HMMA.16816.F32 R24, R156.reuse, R162, R24 ;  /* 0x000000a29c18723c */ /* 0x040fe20000001818 */
[----:B------:R-:W1:Y:S07]  /*9d80*/  LDSM.16.M88.4 R160, [R183+UR4+0xf900] ;  /* 0x00f90004b7a0783b */ /* 0x000e6e0008000200 */
        /* <DEDUP_REMOVED lines=16> */
[C---:B------:R-:W-:Y:S01]  /*9e90*/  HMMA.16816.F32 R4, R164.reuse, R168, R4 ;  /* 0x000000a8a404723c */ /* 0x040fe20000001804 */
[----:B------:R-:W-:Y:S07]  /*9ea0*/  LDSM.16.M88.4 R160, [R178+0x4000] ;  /* 0x00400000b2a0783b */ /* 0x000fee0000000200 */
[C---:B------:R-:W-:Y:S01]  /*9eb0*/  HMMA.16816.F32 R8, R164.reuse, R170, R8 ;  /* 0x000000aaa408723c */ /* 0x040fe20000001808 */
[----:B------:R-:W-:Y:S07]  /*9ec0*/  LDSM.16.M88.4 R168, [R172+0xe100] ;  /* 0x00e10000aca8783b */ /* 0x000fee0000000200 */
[C---:B----4-:R-:W-:Y:S01]  /*9ed0*/  HMMA.16816.F32 R12, R164.reuse, R140, R12 ;  /* 0x0000008ca40c723c */ /* 0x050fe2000000180c */
[----:B------:R-:W-:Y:S07]  /*9ee0*/  LDSM.16.M88.4 R172, [R172+0x10100] ;  /* 0x01010000acac783b */ /* 0x000fee0000000200 */
[C---:B------:R-:W-:Y:S01]  /*9ef0*/  HMMA.16816.F32 R16, R164.reuse, R142, R16 ;  /* 0x0000008ea410723c */ /* 0x040fe20000001810 */
[----:B------:R-:W4:Y:S07]  /*9f00*/  LDSM.16.M88.4 R140, [R0+0xf100] ;  /* 0x00f10000008c783b */ /* 0x000f2e0000000200 */
[C---:B--2---:R-:W-:Y:S08]  /*9f10*/  HMMA.16816.F32 R20, R164.reuse, R148, R20 ;  /* 0x00000094a414723c */ /* 0x044ff00000001814 */
[C---:B------:R-:W-:Y:S01]  /*9f20*/  HMMA.16816.F32 R24, R164.reuse, R150, R24 ;  /* 0x00000096a418723c */ /* 0x040fe20000001818 */
[----:B------:R-:W2:Y:S07]  /*9f30*/  LDSM.16.M88.4 R148, [R0+0xf900] ;  /* 0x00f900000094783b */ /* 0x000eae0000000200 */
[C---:B------:R-:W-:Y:S08]  /*9f40*/  HMMA.16816.F32 R28, R164.reuse, R156, R28 ;  /* 0x0000009ca41c723c */ /* 0x040ff0000000181c */
[----:B------:R-:W-:Y:S01]  /*9f50*/  HMMA.16816.F32 R32, R164, R158, R32 ;  /* 0x0000009ea420723c */ /* 0x000fe20000001820 */
[----:B------:R-:W5:Y:S07]  /*9f60*/  LDSM.16.M88.4 R156, [R132+0xe900] ;  /* 0x00e90000849c783b */ /* 0x000f6e0000000200 */
[C---:B---3--:R-:W-:Y:S01]  /*9f70*/  HMMA.16816.F32 R4, R144.reuse, R152, R4 ;  /* 0x000000989004723c */ /* 0x048fe20000001804 */
[----:B------:R-:W-:Y:S07]  /*9f80*/  LDSM.16.M88.4 R164, [R183+UR4+0x11100] ;  /* 0x01110004b7a4783b */ /* 0x000fee0008000200 */
[C---:B------:R-:W-:Y:S01]  /*9f90*/  HMMA.16816.F32 R8, R144.reuse, R154, R8 ;  /* 0x0000009a9008723c */ /* 0x040fe20000001808 */
[----:B------:R-:W-:Y:S07]  /*9fa0*/  LDSM.16.M88.4 R152, [R183+UR4+0x10900] ;  /* 0x01090004b798783b */ /* 0x000fee0008000200 */
[C---:B-1----:R-:W-:Y:S08]  /*9fb0*/  HMMA.16816.F32 R12, R144.reuse, R136, R12 ;  /* 0x00000088900c723c */ /* 0x042ff0000000180c */
[C---:B------:R-:W-:Y:S01]  /*9fc0*/  HMMA.16816.F32 R16, R144.reuse, R138, R16 ;  /* 0x0000008a9010723c */ /* 0x040fe20000001810 */
[----:B------:R-:W1:Y:S07]  /*9fd0*/  LDSM.16.M88.4 R136, [R132+0xf100] ;  /* 0x00f100008488783b */ /* 0x000e6e0000000200 */
[C---:B----4-:R-:W-:Y:S08]  /*9fe0*/  HMMA.16816.F32 R20, R144.reuse, R140, R20 ;  /* 0x0000008c9014723c */ /* 0x050ff00000001814 */
[C---:B------:R-:W-:Y:S01]  /*9ff0*/  HMMA.16816.F32 R24, R144.reuse, R142, R24 ;  /* 0x0000008e9018723c */ /* 0x040fe20000001818 */
[----:B------:R-:W3:Y:S07]  /*a000*/  LDSM.16.M88.4 R140, [R132+0xf900] ;  /* 0x00f90000848c783b */ /* 0x000eee0000000200 */
[C---:B--2---:R-:W-:Y:S08]  /*a010*/  HMMA.16816.F32 R28, R144.reuse, R148, R28 ;  /* 0x00000094901c723c */ /* 0x044ff0000000181c */
[----:B------:R-:W-:Y:S01]  /*a020*/  HMMA.16816.F32 R32, R144, R150, R32 ;  /* 0x000000969020723c */ /* 0x000fe20000001820 */
[----:B------:R-:W-:Y:S07]  /*a030*/  LDSM.16.M88.4 R144, [R185+0x8000] ;  /* 0x00800000b990783b */ /* 0x000fee0000000200 */
[C---:B------:R-:W-:Y:S01]  /*a040*/  HMMA.16816.F32 R4, R160.reuse, R168, R4 ;  /* 0x000000a8a004723c */ /* 0x040fe20000001804 */
[----:B------:R-:W2:Y:S07]  /*a050*/  LDSM.16.M88.4 R148, [R183+UR4+0x10100] ;  /* 0x01010004b794783b */ /* 0x000eae0008000200 */
[C---:B------:R-:W-:Y:S01]  /*a060*/  HMMA.16816.F32 R8, R160.reuse, R170, R8 ;  /* 0x000000aaa008723c */ /* 0x040fe20000001808 */
[----:B------:R-:W-:Y:S07]  /*a070*/  LDSM.16.M88.4 R168, [R2+0x10100] ;  /* 0x0101000002a8783b */ /* 0x000fee0000000200 */
[C---:B-----5:R-:W-:Y:S08]  /*a080*/  HMMA.16816.F32 R12, R160.reuse, R156, R12 ;  /* 0x0000009ca00c723c */ /* 0x060ff0000000180c */
[C---:B------:R-:W-:Y:S01]  /*a090*/  HMMA.16816.F32 R16, R160.reuse, R158, R16 ;  /* 0x0000009ea010723c */ /* 0x040fe20000001810 */
[----:B------:R-:W4:Y:S07]  /*a0a0*/  LDSM.16.M88.4 R156, [R183+UR4+0x11900] ;  /* 0x01190004b79c783b */ /* 0x000f2e0008000200 */
[C---:B-1----:R-:W-:Y:S08]  /*a0b0*/  HMMA.16816.F32 R20, R160.reuse, R136, R20 ;  /* 0x00000088a014723c */ /* 0x042ff00000001814 */
[C---:B------:R-:W-:Y:S01]  /*a0c0*/  HMMA.16816.F32 R24, R160.reuse, R138, R24 ;  /* 0x0000008aa018723c */ /* 0x040fe20000001818 */
[----:B------:R-:W1:Y:S07]  /*a0d0*/  LDSM.16.M88.4 R136, [R181+0x8000] ;  /* 0x00800000b588783b */ /* 0x000e6e0000000200 */
[C---:B---3--:R-:W-:Y:S08]  /*a0e0*/  HMMA.16816.F32 R28, R160.reuse, R140, R28 ;  /* 0x0000008ca01c723c */ /* 0x048ff0000000181c */
[----:B------:R-:W-:Y:S01]  /*a0f0*/  HMMA.16816.F32 R32, R160, R142, R32 ;  /* 0x0000008ea020723c */ /* 0x000fe20000001820 */
[----:B------:R-:W3:Y:S07]  /*a100*/  LDSM.16.M88.4 R140, [R2+0x10900] ;  /* 0x01090000028c783b */ /* 0x000eee0000000200 */
        /* <DEDUP_REMOVED lines=10> */
[C---:B----4-:R-:W-:Y:S08]  /*a1b0*/  HMMA.16816.F32 R28, R144.reuse, R156, R28 ;  /* 0x0000009c901c723c */ /* 0x050ff0000000181c */
[----:B------:R-:W-:Y:S01]  /*a1c0*/  HMMA.16816.F32 R32, R144, R158, R32 ;  /* 0x0000009e9020723c */ /* 0x000fe20000001820 */
[----:B------:R-:W4:Y:S07]  /*a1d0*/  LDSM.16.M88.4 R144, [R0+0x10900] ;  /* 0x010900000090783b */ /* 0x000f2e0000000200 */
        /* <DEDUP_REMOVED lines=8> */
[C---:B------:R-:W-:Y:S08]  /*a260*/  HMMA.16816.F32 R24, R136.reuse, R150, R24 ;  /* 0x000000968818723c */ /* 0x040ff00000001818 */
[C---:B-----5:R-:W-:Y:S08]  /*a270*/  HMMA.16816.F32 R28, R136.reuse, R152, R28 ;  /* 0x00000098881c723c */ /* 0x060ff0000000181c */
[----:B------:R-:W-:Y:S01]  /*a280*/  HMMA.16816.F32 R32, R136, R154, R32 ;  /* 0x0000009a8820723c */ /* 0x000fe20000001820 */
[----:B------:R-:W2:Y:S07]  /*a290*/  LDSM.16.M88.4 R136, [R132+0x10900] ;  /* 0x010900008488783b */ /* 0x000eae0000000200 */
[C---:B------:R-:W-:Y:S08]  /*a2a0*/  HMMA.16816.F32 R4, R160.reuse, R164, R4 ;  /* 0x000000a4a004723c */ /* 0x040ff00000001804 */
[C---:B------:R-:W-:Y:S08]  /*a2b0*/  HMMA.16816.F32 R8, R160.reuse, R166, R8 ;  /* 0x000000a6a008723c */ /* 0x040ff00000001808 */
[C---:B----4-:R-:W-:Y:S08]  /*a2c0*/  HMMA.16816.F32 R12, R160.reuse, R144, R12 ;  /* 0x00000090a00c723c */ /* 0x050ff0000000180c */
[C---:B------:R-:W-:Y:S01]  /*a2d0*/  HMMA.16816.F32 R16, R160.reuse, R146, R16 ;  /* 0x00000092a010723c */ /* 0x040fe20000001810 */
[----:B------:R-:W4:Y:S07]  /*a2e0*/  LDSM.16.M88.4 R144, [R132+0x11100] ;  /* 0x011100008490783b */ /* 0x000f2e0000000200 */
[C---:B-1----:R-:W-:Y:S08]  /*a2f0*/  HMMA.16816.F32 R20, R160.reuse, R156, R20 ;  /* 0x0000009ca014723c */ /* 0x042ff00000001814 */
[C---:B------:R-:W-:Y:S08]  /*a300*/  HMMA.16816.F32 R24, R160.reuse, R158, R24 ;  /* 0x0000009ea018723c */ /* 0x040ff00000001818 */
[C---:B---3--:R-:W-:Y:S08]  /*a310*/  HMMA.16816.F32 R28, R160.reuse, R140, R28 ;  /* 0x0000008ca01c723c */ /* 0x048ff0000000181c */
        /* <DEDUP_REMOVED lines=11> */
[C---:B----4-:R-:W-:Y:S01]  /*a3d0*/  HMMA.16816.F32 R20, R168.reuse, R144, R20 ;  /* 0x00000090a814723c */ /* 0x050fe20000001814 */
[----:B------:R-:W-:Y:S03]  /*a3e0*/  LDSM.16.MT88.4 R152, [R176+UR4+0x2900] ;  /* 0x00290004b098783b */ /* 0x000fe60008004200 */
[----:B------:R-:W-:Y:S04]  /*a3f0*/  FMNMX.FTZ R149, R5, R0, !PT ;  /* 0x0000000005957209 */ /* 0x000fe80007810000 */
[C---:B------:R-:W-:Y:S04]  /*a400*/  HMMA.16816.F32 R24, R168.reuse, R146, R24 ;  /* 0x00000092a818723c */ /* 0x040fe80000001818 */
        /* <DEDUP_REMOVED lines=37> */
[----:B-1----:R-:W-:Y:S07]  /*a660*/  FMNMX.FTZ R2, R145, R2, !PT ;  /* 0x0000000291027209 */ /* 0x002fee0007810000 */
[----:B------:R-:W-:Y:S01]  /*a670*/  LDSM.16.MT88.4 R144, [R177+UR4+0x2900] ;  /* 0x00290004b190783b */ /* 0x000fe20008004200 */
[C---:B------:R-:W-:Y:S02]  /*a680*/  FADD.FTZ R133, -R2.reuse, R133 ;  /* 0x0000008502857221 */ /* 0x040fe40000010100 */
[----:B------:R-:W-:Y:S01]  /*a690*/  FMUL.FTZ R165, R2, c[0x0][0x2d0] ;  /* 0x0000b40002a57a20 */ /* 0x000fe20000410000 */
[----:B--2---:R-:W-:Y:S01]  /*a6a0*/  FMNMX.FTZ R0, R143, R0, !PT ;  /* 0x000000008f007209 */ /* 0x004fe20007810000 */
[----:B------:R-:W-:Y:S02]  /*a6b0*/  FMUL.FTZ R132, R133, c[0x0][0x2d0] ;  /* 0x0000b40085847a20 */ /* 0x000fe40000410000 */
[----:B------:R-:W-:Y:S02]  /*a6c0*/  FFMA.FTZ R156, R4, c[0x0][0x2d0], -R165 ;  /* 0x0000b400049c7a23 */ /* 0x000fe400000108a5 */
[C---:B------:R-:W-:Y:S02]  /*a6d0*/  FADD.FTZ R133, -R0.reuse, R3 ;  /* 0x0000000300857221 */ /* 0x040fe40000010100 */
[----:B------:R-:W-:Y:S01]  /*a6e0*/  FMUL.FTZ R164, R0, c[0x0][0x2d0] ;  /* 0x0000b40000a47a20 */ /* 0x000fe20000410000 */
[----:B------:R-:W1:Y:S01]  /*a6f0*/  MUFU.EX2 R132, R132 ;  /* 0x0000008400847308 */ /* 0x000e620000000800 */
[----:B------:R-:W-:Y:S02]  /*a700*/  FMUL.FTZ R3, R133, c[0x0][0x2d0] ;  /* 0x0000b40085037a20 */ /* 0x000fe40000410000 */
[--C-:B------:R-:W-:Y:S02]  /*a710*/  FFMA.FTZ R157, R5, c[0x0][0x2d0], -R165.reuse ;  /* 0x0000b400059d7a23 */ /* 0x100fe400000108a5 */
[--C-:B------:R-:W-:Y:S02]  /*a720*/  FFMA.FTZ R158, R8, c[0x0][0x2d0], -R165.reuse ;  /* 0x0000b400089e7a23 */ /* 0x100fe400000108a5 */
[--C-:B------:R-:W-:Y:S01]  /*a730*/  FFMA.FTZ R159, R9, c[0x0][0x2d0], -R165.reuse ;  /* 0x0000b400099f7a23 */ /* 0x100fe200000108a5 */
[----:B------:R-:W-:Y:S01]  /*a740*/  IADD3 R9, R177, UR4, RZ ;  /* 0x00000004b1097c10 */ /* 0x000fe2000fffe0ff */
[--C-:B------:R-:W-:Y:S01]  /*a750*/  FFMA.FTZ R160, R6, c[0x0][0x2d0], -R164.reuse ;  /* 0x0000b40006a07a23 */ /* 0x100fe200000108a4 */
[----:B------:R-:W2:Y:S01]  /*a760*/  MUFU.EX2 R3, R3 ;  /* 0x0000000300037308 */ /* 0x000ea20000000800 */
[--C-:B------:R-:W-:Y:S01]  /*a770*/  FFMA.FTZ R161, R7, c[0x0][0x2d0], -R164.reuse ;  /* 0x0000b40007a17a23 */ /* 0x100fe200000108a4 */
[----:B------:R-:W-:Y:S01]  /*a780*/  IADD3 R133, R182, R9, RZ ;  /* 0x00000009b6857210 */ /* 0x000fe20007ffe0ff */
[--C-:B------:R-:W-:Y:S02]  /*a790*/  FFMA.FTZ R162, R10, c[0x0][0x2d0], -R164.reuse ;  /* 0x0000b4000aa27a23 */ /* 0x100fe400000108a4 */
[--C-:B------:R-:W-:Y:S02]  /*a7a0*/  FFMA.FTZ R163, R11, c[0x0][0x2d0], -R164.reuse ;  /* 0x0000b4000ba37a23 */ /* 0x100fe400000108a4 */
[----:B------:R-:W3:Y:S01]  /*a7b0*/  LDSM.16.MT88.4 R140, [R133+0x100] ;  /* 0x00010000858c783b */ /* 0x000ee20000004200 */
[--C-:B------:R-:W-:Y:S02]  /*a7c0*/  FFMA.FTZ R166, R12, c[0x0][0x2d0], -R165.reuse ;  /* 0x0000b4000ca67a23 */ /* 0x100fe400000108a5 */
[----:B------:R-:W-:Y:S01]  /*a7d0*/  MUFU.EX2 R156, R156 ;  /* 0x0000009c009c7308 */ /* 0x000fe20000000800 */
[--C-:B------:R-:W-:Y:S02]  /*a7e0*/  FFMA.FTZ R167, R13, c[0x0][0x2d0], -R165.reuse ;  /* 0x0000b4000da77a23 */ /* 0x100fe400000108a5 */
[--C-:B------:R-:W-:Y:S02]  /*a7f0*/  FFMA.FTZ R168, R14, c[0x0][0x2d0], -R164.reuse ;  /* 0x0000b4000ea87a23 */ /* 0x100fe400000108a4 */
[C---:B-1----:R-:W-:Y:S01]  /*a800*/  FMUL.FTZ R4, R132.reuse, R128 ;  /* 0x0000008084047220 */ /* 0x042fe20000410000 */
[----:B------:R-:W-:Y:S01]  /*a810*/  LDSM.16.MT88.4 R148, [R133+0x2900] ;  /* 0x002900008594783b */ /* 0x000fe20000004200 */
[C---:B------:R-:W-:Y:S02]  /*a820*/  FMUL.FTZ R5, R132.reuse, R129 ;  /* 0x0000008184057220 */ /* 0x040fe40000410000 */
[C---:B------:R-:W-:Y:S01]  /*a830*/  FMUL.FTZ R8, R132.reuse, R124 ;  /* 0x0000007c84087220 */ /* 0x040fe20000410000 */
[----:B------:R-:W1:Y:S01]  /*a840*/  MUFU.EX2 R157, R157 ;  /* 0x0000009d009d7308 */ /* 0x000e620000000800 */
[C---:B------:R-:W-:Y:S02]  /*a850*/  FMUL.FTZ R9, R132.reuse, R125 ;  /* 0x0000007d84097220 */ /* 0x040fe40000410000 */
[C---:B------:R-:W-:Y:S02]  /*a860*/  FMUL.FTZ R100, R132.reuse, R100 ;  /* 0x0000006484647220 */ /* 0x040fe40000410000 */
[C---:B--2---:R-:W-:Y:S02]  /*a870*/  FMUL.FTZ R6, R3.reuse, R130 ;  /* 0x0000008203067220 */ /* 0x044fe40000410000 */
[C---:B------:R-:W-:Y:S02]  /*a880*/  FMUL.FTZ R7, R3.reuse, R131 ;  /* 0x0000008303077220 */ /* 0x040fe40000410000 */
[C---:B------:R-:W-:Y:S01]  /*a890*/  FMUL.FTZ R10, R3.reuse, R126 ;  /* 0x0000007e030a7220 */ /* 0x040fe20000410000 */
[----:B------:R-:W-:Y:S01]  /*a8a0*/  MUFU.EX2 R158, R158 ;  /* 0x0000009e009e7308 */ /* 0x000fe20000000800 */
[C---:B------:R-:W-:Y:S02]  /*a8b0*/  FMUL.FTZ R11, R3.reuse, R127 ;  /* 0x0000007f030b7220 */ /* 0x040fe40000410000 */
[----:B------:R-:W2:Y:S01]  /*a8c0*/  LDSM.16.MT88.4 R124, [R176+UR4+0x100] ;  /* 0x00010004b07c783b */ /* 0x000ea20008004200 */
[C---:B------:R-:W-:Y:S02]  /*a8d0*/  FMUL.FTZ R101, R132.reuse, R101 ;  /* 0x0000006584657220 */ /* 0x040fe40000410000 */
[C---:B------:R-:W-:Y:S02]  /*a8e0*/  FMUL.FTZ R102, R3.reuse, R102 ;  /* 0x0000006603667220 */ /* 0x040fe40000410000 */
[----:B------:R-:W-:Y:S02]  /*a8f0*/  FMUL.FTZ R103, R3, R103 ;  /* 0x0000006703677220 */ /* 0x000fe40000410000 */
[----:B------:R-:W4:Y:S01]  /*a900*/  MUFU.EX2 R159, R159 ;  /* 0x0000009f009f7308 */ /* 0x000f220000000800 */
[C---:B------:R-:W-:Y:S02]  /*a910*/  FMUL.FTZ R104, R132.reuse, R104 ;  /* 0x0000006884687220 */ /* 0x040fe40000410000 */
[C---:B------:R-:W-:Y:S01]  /*a920*/  FMUL.FTZ R105, R132.reuse, R105 ;  /* 0x0000006984697220 */ /* 0x040fe20000410000 */
[----:B-1----:R-:W-:Y:S01]  /*a930*/  F2FP.PACK_AB R128, R157, R156 ;  /* 0x0000009c9d80723e */ /* 0x002fe200000000ff */
[C---:B------:R-:W-:Y:S02]  /*a940*/  FMUL.FTZ R106, R3.reuse, R106 ;  /* 0x0000006a036a7220 */ /* 0x040fe40000410000 */
[C---:B------:R-:W-:Y:S02]  /*a950*/  FMUL.FTZ R107, R3.reuse, R107 ;  /* 0x0000006b036b7220 */ /* 0x040fe40000410000 */
[C---:B------:R-:W-:Y:S01]  /*a960*/  FMUL.FTZ R108, R132.reuse, R108 ;  /* 0x0000006c846c7220 */ /* 0x040fe20000410000 */
[----:B------:R-:W-:Y:S01]  /*a970*/  MUFU.EX2 R160, R160 ;  /* 0x000000a000a07308 */ /* 0x000fe20000000800 */
[----:B------:R-:W-:Y:S02]  /*a980*/  FMUL.FTZ R109, R132, R109 ;  /* 0x0000006d846d7220 */ /* 0x000fe40000410000 */
[C---:B------:R-:W-:Y:S02]  /*a990*/  FMUL.FTZ R110, R3.reuse, R110 ;  /* 0x0000006e036e7220 */ /* 0x040fe40000410000 */
[----:B------:R-:W-:Y:S02]  /*a9a0*/  FMUL.FTZ R111, R3, R111 ;  /* 0x0000006f036f7220 */ /* 0x000fe40000410000 */
[--C-:B------:R-:W-:Y:S02]  /*a9b0*/  FFMA.FTZ R169, R15, c[0x0][0x2d0], -R164.reuse ;  /* 0x0000b4000fa97a23 */ /* 0x100fe400000108a4 */
[--C-:B------:R-:W-:Y:S01]  /*a9c0*/  FFMA.FTZ R170, R16, c[0x0][0x2d0], -R165.reuse ;  /* 0x0000b40010aa7a23 */ /* 0x100fe200000108a5 */
[----:B------:R-:W1:Y:S01]  /*a9d0*/  MUFU.EX2 R161, R161 ;  /* 0x000000a100a17308 */ /* 0x000e620000000800 */
[--C-:B------:R-:W-:Y:S02]  /*a9e0*/  FFMA.FTZ R171, R17, c[0x0][0x2d0], -R165.reuse ;  /* 0x0000b40011ab7a23 */ /* 0x100fe400000108a5 */
[--C-:B------:R-:W-:Y:S01]  /*a9f0*/  FFMA.FTZ R172, R18, c[0x0][0x2d0], -R164.reuse ;  /* 0x0000b40012ac7a23 */ /* 0x100fe200000108a4 */
[----:B----4-:R-:W-:Y:S01]  /*aa00*/  F2FP.PACK_AB R130, R159, R158 ;  /* 0x0000009e9f82723e */ /* 0x010fe200000000ff */
[--C-:B------:R-:W-:Y:S02]  /*aa10*/  FFMA.FTZ R173, R19, c[0x0][0x2d0], -R164.reuse ;  /* 0x0000b40013ad7a23 */ /* 0x100fe400000108a4 */
[----:B------:R-:W-:Y:S01]  /*aa20*/  LDSM.16.MT88.4 R16, [R133+0x900] ;  /* 0x000900008510783b */ /* 0x000fe20000004200 */
[--C-:B------:R-:W-:Y:S02]  /*aa30*/  FFMA.FTZ R174, R28, c[0x0][0x2d0], -R165.reuse ;  /* 0x0000b4001cae7a23 */ /* 0x100fe400000108a5 */
[----:B------:R-:W-:Y:S01]  /*aa40*/  MUFU.EX2 R162, R162 ;  /* 0x000000a200a27308 */ /* 0x000fe20000000800 */
[--C-:B------:R-:W-:Y:S02]  /*aa50*/  FFMA.FTZ R175, R29, c[0x0][0x2d0], -R165.reuse ;  /* 0x0000b4001daf7a23 */ /* 0x100fe400000108a5 */
[--C-:B------:R-:W-:Y:S02]  /*aa60*/  FFMA.FTZ R210, R30, c[0x0][0x2d0], -R164.reuse ;  /* 0x0000b4001ed27a23 */ /* 0x100fe400000108a4 */
[--C-:B------:R-:W-:Y:S02]  /*aa70*/  FFMA.FTZ R211, R31, c[0x0][0x2d0], -R164.reuse ;  /* 0x0000b4001fd37a23 */ /* 0x100fe400000108a4 */
[----:B------:R-:W-:Y:S01]  /*aa80*/  LDSM.16.MT88.4 R28, [R176+UR4+0x1900] ;  /* 0x00190004b01c783b */ /* 0x000fe20008004200 */
[----:B------:R-:W-:Y:S02]  /*aa90*/  FFMA.FTZ R212, R32, c[0x0][0x2d0], -R165 ;  /* 0x0000b40020d47a23 */ /* 0x000fe400000108a5 */
[----:B------:R-:W4:Y:S01]  /*aaa0*/  MUFU.EX2 R163, R163 ;  /* 0x000000a300a37308 */ /* 0x000f220000000800 */
[----:B------:R-:W-:Y:S02]  /*aab0*/  FFMA.FTZ R213, R34, c[0x0][0x2d0], -R164 ;  /* 0x0000b40022d57a23 */ /* 0x000fe400000108a4 */
        /* <DEDUP_REMOVED lines=13> */
[----:B------:R-:W-:Y:S01]  /*ab90*/  FMUL.FTZ R122, R3, R122 ;  /* 0x0000007a037a7220 */ /* 0x000fe20000410000 */
[----:B----4-:R-:W-:Y:S01]  /*aba0*/  F2FP.PACK_AB R131, R163, R162 ;  /* 0x000000a2a383723e */ /* 0x010fe200000000ff */
[C---:B------:R-:W-:Y:S02]  /*abb0*/  FMUL.FTZ R123, R3.reuse, R123 ;  /* 0x0000007b037b7220 */ /* 0x040fe40000410000 */
[C---:B------:R-:W-:Y:S02]  /*abc0*/  FMUL.FTZ R36, R132.reuse, R36 ;  /* 0x0000002484247220 */ /* 0x040fe40000410000 */
[----:B------:R-:W-:Y:S01]  /*abd0*/  FMUL.FTZ R37, R132, R37 ;  /* 0x0000002584257220 */ /* 0x000fe20000410000 */
[----:B------:R-:W-:Y:S01]  /*abe0*/  MUFU.EX2 R168, R168 ;  /* 0x000000a800a87308 */ /* 0x000fe20000000800 */
[C---:B------:R-:W-:Y:S05]  /*abf0*/  HMMA.16816.F32 R4, R128.reuse, R136, R4 ;  /* 0x000000888004723c */ /* 0x040fea0000001804 */
[C---:B------:R-:W-:Y:S02]  /*ac00*/  FMUL.FTZ R38, R3.reuse, R38 ;  /* 0x0000002603267220 */ /* 0x040fe40000410000 */
[----:B------:R-:W-:Y:S01]  /*ac10*/  IADD3 R137, R176, UR4, RZ ;  /* 0x00000004b0897c10 */ /* 0x000fe2000fffe0ff */
[C---:B------:R-:W-:Y:S01]  /*ac20*/  HMMA.16816.F32 R8, R128.reuse, R138, R8 ;  /* 0x0000008a8008723c */ /* 0x040fe20000001808 */
[----:B------:R-:W4:Y:S03]  /*ac30*/  MUFU.EX2 R169, R169 ;  /* 0x000000a900a97308 */ /* 0x000f260000000800 */
[----:B------:R-:W-:Y:S01]  /*ac40*/  IADD3 R134, R182, R137, RZ ;  /* 0x00000089b6867210 */ /* 0x000fe20007ffe0ff */
[C---:B------:R-:W-:Y:S02]  /*ac50*/  FMUL.FTZ R39, R3.reuse, R39 ;  /* 0x0000002703277220 */ /* 0x040fe40000410000 */
[C---:B------:R-:W-:Y:S01]  /*ac60*/  FMUL.FTZ R40, R132.reuse, R40 ;  /* 0x0000002884287220 */ /* 0x040fe20000410000 */
[C---:B---3--:R-:W-:Y:S01]  /*ac70*/  HMMA.16816.F32 R100, R128.reuse, R140, R100 ;  /* 0x0000008c8064723c */ /* 0x048fe20000001864 */
[----:B------:R-:W3:Y:S02]  /*ac80*/  LDSM.16.MT88.4 R136, [R134+0x100] ;  /* 0x000100008688783b */ /* 0x000ee40000004200 */
[----:B------:R-:W-:Y:S01]  /*ac90*/  MUFU.EX2 R170, R170 ;  /* 0x000000aa00aa7308 */ /* 0x000fe20000000800 */
[C---:B------:R-:W-:Y:S02]  /*aca0*/  FMUL.FTZ R41, R132.reuse, R41 ;  /* 0x0000002984297220 */ /* 0x040fe40000410000 */
[C---:B------:R-:W-:Y:S02]  /*acb0*/  FMUL.FTZ R42, R3.reuse, R42 ;  /* 0x0000002a032a7220 */ /* 0x040fe40000410000 */
[C---:B------:R-:W-:Y:S01]  /*acc0*/  HMMA.16816.F32 R104, R128.reuse, R142, R104 ;  /* 0x0000008e8068723c */ /* 0x040fe20000001868 */
[----:B------:R-:W5:Y:S03]  /*acd0*/  LDSM.16.MT88.4 R140, [R177+UR4+0x2100] ;  /* 0x00210004b18c783b */ /* 0x000f660008004200 */
[C---:B------:R-:W-:Y:S01]  /*ace0*/  FMUL.FTZ R43, R3.reuse, R43 ;  /* 0x0000002b032b7220 */ /* 0x040fe20000410000 */
[----:B------:R-:W1:Y:S01]  /*acf0*/  MUFU.EX2 R171, R171 ;  /* 0x000000ab00ab7308 */ /* 0x000e620000000800 */
[C---:B------:R-:W-:Y:S02]  /*ad00*/  FMUL.FTZ R44, R132.reuse, R44 ;  /* 0x0000002c842c7220 */ /* 0x040fe40000410000 */
[C---:B--2---:R-:W-:Y:S01]  /*ad10*/  HMMA.16816.F32 R108, R128.reuse, R124, R108 ;  /* 0x0000007c806c723c */ /* 0x044fe2000000186c */
[----:B------:R-:W-:Y:S03]  /*ad20*/  LDSM.16.MT88.4 R12, [R134+0x4100] ;  /* 0x00410000860c783b */ /* 0x000fe60000004200 */
[C---:B------:R-:W-:Y:S02]  /*ad30*/  FMUL.FTZ R45, R132.reuse, R45 ;  /* 0x0000002d842d7220 */ /* 0x040fe40000410000 */
[C---:B------:R-:W-:Y:S01]  /*ad40*/  FMUL.FTZ R46, R3.reuse, R46 ;  /* 0x0000002e032e7220 */ /* 0x040fe20000410000 */
[----:B------:R-:W-:Y:S01]  /*ad50*/  MUFU.EX2 R172, R172 ;  /* 0x000000ac00ac7308 */ /* 0x000fe20000000800 */
[C---:B------:R-:W-:Y:S01]  /*ad60*/  HMMA.16816.F32 R112, R128.reuse, R126, R112 ;  /* 0x0000007e8070723c */ /* 0x040fe20000001870 */
[----:B------:R-:W2:Y:S03]  /*ad70*/  LDSM.16.MT88.4 R124, [R133+0x2100] ;  /* 0x00210000857c783b */ /* 0x000ea60000004200 */
[C---:B------:R-:W-:Y:S02]  /*ad80*/  FMUL.FTZ R47, R3.reuse, R47 ;  /* 0x0000002f032f7220 */ /* 0x040fe40000410000 */
[C---:B------:R-:W-:Y:S02]  /*ad90*/  FMUL.FTZ R48, R132.reuse, R48 ;  /* 0x0000003084307220 */ /* 0x040fe40000410000 */
[C---:B------:R-:W-:Y:S01]  /*ada0*/  FMUL.FTZ R49, R132.reuse, R49 ;  /* 0x0000003184317220 */ /* 0x040fe20000410000 */
[----:B------:R-:W1:Y:S03]  /*adb0*/  MUFU.EX2 R173, R173 ;  /* 0x000000ad00ad7308 */ /* 0x000e660000000800 */
[C---:B------:R-:W-:Y:S02]  /*adc0*/  FMUL.FTZ R50, R3.reuse, R50 ;  /* 0x0000003203327220 */ /* 0x040fe40000410000 */
[C---:B------:R-:W-:Y:S02]  /*add0*/  FMUL.FTZ R51, R3.reuse, R51 ;  /* 0x0000003303337220 */ /* 0x040fe40000410000 */
[C---:B------:R-:W-:Y:S01]  /*ade0*/  FMUL.FTZ R52, R132.reuse, R52 ;  /* 0x0000003484347220 */ /* 0x040fe20000410000 */
[C---:B---3--:R-:W-:Y:S02]  /*adf0*/  HMMA.16816.F32 R116, R128.reuse, R136, R116 ;  /* 0x000000888074723c */ /* 0x048fe40000001874 */
[----:B------:R-:W-:Y:S01]  /*ae00*/  MUFU.EX2 R174, R174 ;  /* 0x000000ae00ae7308 */ /* 0x000fe20000000800 */
[C---:B------:R-:W-:Y:S02]  /*ae10*/  FMUL.FTZ R53, R132.reuse, R53 ;  /* 0x0000003584357220 */ /* 0x040fe40000410000 */
[C---:B------:R-:W-:Y:S02]  /*ae20*/  FMUL.FTZ R54, R3.reuse, R54 ;  /* 0x0000003603367220 */ /* 0x040fe40000410000 */
[C---:B------:R-:W-:Y:S01]  /*ae30*/  FMUL.FTZ R55, R3.reuse, R55 ;  /* 0x0000003703377220 */ /* 0x040fe20000410000 */
[C---:B------:R-:W-:Y:S01]  /*ae40*/  HMMA.16816.F32 R120, R128.reuse, R138, R120 ;  /* 0x0000008a8078723c */ /* 0x040fe20000001878 */
[----:B------:R-:W3:Y:S03]  /*ae50*/  LDSM.16.MT88.4 R136, [R176+UR4+0x2100] ;  /* 0x00210004b088783b */ /* 0x000ee60008004200 */
[C---:B------:R-:W-:Y:S01]  /*ae60*/  FMUL.FTZ R56, R132.reuse, R56 ;  /* 0x0000003884387220 */ /* 0x040fe20000410000 */
[----:B------:R-:W-:Y:S01]  /*ae70*/  MUFU.EX2 R175, R175 ;  /* 0x000000af00af7308 */ /* 0x000fe20000000800 */
[C---:B------:R-:W-:Y:S02]  /*ae80*/  FMUL.FTZ R57, R132.reuse, R57 ;  /* 0x0000003984397220 */ /* 0x040fe40000410000 */
[C---:B-----5:R-:W-:Y:S04]  /*ae90*/  HMMA.16816.F32 R36, R128.reuse, R140, R36 ;  /* 0x0000008c8024723c */ /* 0x060fe80000001824 */
[C---:B------:R-:W-:Y:S02]  /*aea0*/  FMUL.FTZ R58, R3.reuse, R58 ;  /* 0x0000003a033a7220 */ /* 0x040fe40000410000 */
[C---:B------:R-:W-:Y:S01]  /*aeb0*/  FMUL.FTZ R59, R3.reuse, R59 ;  /* 0x0000003b033b7220 */ /* 0x040fe20000410000 */
[----:B------:R-:W-:Y:S01]  /*aec0*/  MUFU.EX2 R210, R210 ;  /* 0x000000d200d27308 */ /* 0x000fe20000000800 */
[C---:B------:R-:W-:Y:S01]  /*aed0*/  HMMA.16816.F32 R40, R128.reuse, R142, R40 ;  /* 0x0000008e8028723c */ /* 0x040fe20000001828 */
[----:B------:R-:W5:Y:S03]  /*aee0*/  LDSM.16.MT88.4 R140, [R134+0x2100] ;  /* 0x00210000868c783b */ /* 0x000f660000004200 */
[C---:B------:R-:W-:Y:S02]  /*aef0*/  FMUL.FTZ R60, R132.reuse, R60 ;  /* 0x0000003c843c7220 */ /* 0x040fe40000410000 */
[C---:B------:R-:W-:Y:S02]  /*af00*/  FMUL.FTZ R61, R132.reuse, R61 ;  /* 0x0000003d843d7220 */ /* 0x040fe40000410000 */
[C---:B--2---:R-:W-:Y:S01]  /*af10*/  HMMA.16816.F32 R44, R128.reuse, R124, R44 ;  /* 0x0000007c802c723c */ /* 0x044fe2000000182c */
[----:B------:R-:W-:Y:S03]  /*af20*/  MUFU.EX2 R211, R211 ;  /* 0x000000d300d37308 */ /* 0x000fe60000000800 */
[C---:B------:R-:W-:Y:S02]  /*af30*/  FMUL.FTZ R62, R3.reuse, R62 ;  /* 0x0000003e033e7220 */ /* 0x040fe40000410000 */
[C---:B------:R-:W-:Y:S02]  /*af40*/  FMUL.FTZ R63, R3.reuse, R63 ;  /* 0x0000003f033f7220 */ /* 0x040fe40000410000 */
[C---:B------:R-:W-:Y:S01]  /*af50*/  HMMA.16816.F32 R48, R128.reuse, R126, R48 ;  /* 0x0000007e8030723c */ /* 0x040fe20000001830 */
[----:B------:R-:W2:Y:S02]  /*af60*/  LDSM.16.MT88.4 R124, [R177+UR4+0x4100] ;  /* 0x00410004b17c783b */ /* 0x000ea40008004200 */
[----:B------:R-:W-:Y:S01]  /*af70*/  MUFU.EX2 R212, R212 ;  /* 0x000000d400d47308 */ /* 0x000fe20000000800 */
        /* <DEDUP_REMOVED lines=16> */
[----:B------:R-:W5:Y:S03]  /*b080*/  LDSM.16.MT88.4 R140, [R176+UR4+0x4100] ;  /* 0x00410004b08c783b */ /* 0x000f660008004200 */
[C---:B------:R-:W-:Y:S02]  /*b090*/  FMUL.FTZ R74, R3.reuse, R74 ;  /* 0x0000004a034a7220 */ /* 0x040fe40000410000 */
[C---:B------:R-:W-:Y:S02]  /*b0a0*/  FMUL.FTZ R75, R3.reuse, R75 ;  /* 0x0000004b034b7220 */ /* 0x040fe40000410000 */
[C---:B--2---:R-:W-:Y:S04]  /*b0b0*/  HMMA.16816.F32 R68, R128.reuse, R124, R68 ;  /* 0x0000007c8044723c */ /* 0x044fe80000001844 */
[C---:B------:R-:W-:Y:S02]  /*b0c0*/  FMUL.FTZ R76, R132.reuse, R76 ;  /* 0x0000004c844c7220 */ /* 0x040fe40000410000 */
[C---:B------:R-:W-:Y:S02]  /*b0d0*/  FMUL.FTZ R77, R132.reuse, R77 ;  /* 0x0000004d844d7220 */ /* 0x040fe40000410000 */
[C---:B------:R-:W-:Y:S01]  /*b0e0*/  HMMA.16816.F32 R72, R128.reuse, R126, R72 ;  /* 0x0000007e8048723c */ /* 0x040fe20000001848 */
[----:B------:R-:W2:Y:S03]  /*b0f0*/  LDSM.16.MT88.4 R124, [R177+UR4+0x900] ;  /* 0x00090004b17c783b */ /* 0x000ea60008004200 */
[C---:B------:R-:W-:Y:S02]  /*b100*/  FMUL.FTZ R78, R3.reuse, R78 ;  /* 0x0000004e034e7220 */ /* 0x040fe40000410000 */
[C---:B------:R-:W-:Y:S02]  /*b110*/  FMUL.FTZ R79, R3.reuse, R79 ;  /* 0x0000004f034f7220 */ /* 0x040fe40000410000 */
[C---:B------:R-:W-:Y:S04]  /*b120*/  FMUL.FTZ R80, R132.reuse, R80 ;  /* 0x0000005084507220 */ /* 0x040fe80000410000 */
[C---:B------:R-:W-:Y:S01]  /*b130*/  FMUL.FTZ R81, R132.reuse, R81 ;  /* 0x0000005184517220 */ /* 0x040fe20000410000 */
[C---:B---3--:R-:W-:Y:S03]  /*b140*/  HMMA.16816.F32 R76, R128.reuse, R136, R76 ;  /* 0x00000088804c723c */ /* 0x048fe6000000184c */
[C---:B------:R-:W-:Y:S02]  /*b150*/  FMUL.FTZ R82, R3.reuse, R82 ;  /* 0x0000005203527220 */ /* 0x040fe40000410000 */
[C---:B------:R-:W-:Y:S02]  /*b160*/  FMUL.FTZ R83, R3.reuse, R83 ;  /* 0x0000005303537220 */ /* 0x040fe40000410000 */
[C---:B------:R-:W-:Y:S02]  /*b170*/  FMUL.FTZ R84, R132.reuse, R84 ;  /* 0x0000005484547220 */ /* 0x040fe40000410000 */
[C---:B------:R-:W-:Y:S03]  /*b180*/  FMUL.FTZ R85, R132.reuse, R85 ;  /* 0x0000005584557220 */ /* 0x040fe60000410000 */
[C---:B------:R-:W-:Y:S01]  /*b190*/  HMMA.16816.F32 R80, R128.reuse, R138, R80 ;  /* 0x0000008a8050723c */ /* 0x040fe20000001850 */
[----:B------:R-:W3:Y:S02]  /*b1a0*/  LDSM.16.MT88.4 R136, [R176+UR4+0x900] ;  /* 0x00090004b088783b */ /* 0x000ee40008004200 */
[C---:B------:R-:W-:Y:S02]  /*b1b0*/  FMUL.FTZ R86, R3.reuse, R86 ;  /* 0x0000005603567220 */ /* 0x040fe40000410000 */
[C---:B------:R-:W-:Y:S02]  /*b1c0*/  FMUL.FTZ R87, R3.reuse, R87 ;  /* 0x0000005703577220 */ /* 0x040fe40000410000 */
[C---:B------:R-:W-:Y:S02]  /*b1d0*/  FMUL.FTZ R88, R132.reuse, R88 ;  /* 0x0000005884587220 */ /* 0x040fe40000410000 */
[C---:B------:R-:W-:Y:S03]  /*b1e0*/  FMUL.FTZ R89, R132.reuse, R89 ;  /* 0x0000005984597220 */ /* 0x040fe60000410000 */
[C---:B-----5:R-:W-:Y:S03]  /*b1f0*/  HMMA.16816.F32 R84, R128.reuse, R140, R84 ;  /* 0x0000008c8054723c */ /* 0x060fe60000001854 */
[C---:B------:R-:W-:Y:S02]  /*b200*/  FMUL.FTZ R90, R3.reuse, R90 ;  /* 0x0000005a035a7220 */ /* 0x040fe40000410000 */
[C---:B------:R-:W-:Y:S02]  /*b210*/  FMUL.FTZ R91, R3.reuse, R91 ;  /* 0x0000005b035b7220 */ /* 0x040fe40000410000 */
[C---:B------:R-:W-:Y:S02]  /*b220*/  FMUL.FTZ R92, R132.reuse, R92 ;  /* 0x0000005c845c7220 */ /* 0x040fe40000410000 */
[C---:B------:R-:W-:Y:S03]  /*b230*/  FMUL.FTZ R93, R132.reuse, R93 ;  /* 0x0000005d845d7220 */ /* 0x040fe60000410000 */
[C---:B------:R-:W-:Y:S01]  /*b240*/  HMMA.16816.F32 R88, R128.reuse, R142, R88 ;  /* 0x0000008e8058723c */ /* 0x040fe20000001858 */
[----:B------:R-:W5:Y:S02]  /*b250*/  LDSM.16.MT88.4 R140, [R134+0x900] ;  /* 0x00090000868c783b */ /* 0x000f640000004200 */
[C---:B------:R-:W-:Y:S02]  /*b260*/  FMUL.FTZ R94, R3.reuse, R94 ;  /* 0x0000005e035e7220 */ /* 0x040fe40000410000 */
[C---:B------:R-:W-:Y:S02]  /*b270*/  FMUL.FTZ R95, R3.reuse, R95 ;  /* 0x0000005f035f7220 */ /* 0x040fe40000410000 */
[C---:B------:R-:W-:Y:S02]  /*b280*/  FMUL.FTZ R96, R132.reuse, R96 ;  /* 0x0000006084607220 */ /* 0x040fe40000410000 */
[C---:B------:R-:W-:Y:S03]  /*b290*/  FMUL.FTZ R97, R132.reuse, R97 ;  /* 0x0000006184617220 */ /* 0x040fe60000410000 */
[C---:B------:R-:W-:Y:S03]  /*b2a0*/  HMMA.16816.F32 R92, R128.reuse, R12, R92 ;  /* 0x0000000c805c723c */ /* 0x040fe6000000185c */
[C---:B------:R-:W-:Y:S02]  /*b2b0*/  FMUL.FTZ R98, R3.reuse, R98 ;  /* 0x0000006203627220 */ /* 0x040fe40000410000 */
[----:B------:R-:W-:Y:S02]  /*b2c0*/  FMUL.FTZ R99, R3, R99 ;  /* 0x0000006303637220 */ /* 0x000fe40000410000 */
[----:B-1----:R-:W-:Y:S01]  /*b2d0*/  F2FP.PACK_AB R12, R167, R166 ;  /* 0x000000a6a70c723e */ /* 0x002fe200000000ff */
[----:B------:R-:W-:Y:S01]  /*b2e0*/  FFMA.FTZ R156, R132, R197, R156 ;  /* 0x000000c5849c7223 */ /* 0x000fe2000001009c */
[----:B----4-:R-:W-:Y:S03]  /*b2f0*/  F2FP.PACK_AB R13, R169, R168 ;  /* 0x000000a8a90d723e */ /* 0x010fe600000000ff */
[----:B------:R-:W-:Y:S01]  /*b300*/  HMMA.16816.F32 R96, R128, R14, R96 ;  /* 0x0000000e8060723c */ /* 0x000fe20000001860 */
[----:B------:R-:W-:Y:S02]  /*b310*/  LDSM.16.MT88.4 R128, [R133+0x4900] ;  /* 0x004900008580783b */ /* 0x000fe40000004200 */
[----:B------:R-:W-:Y:S01]  /*b320*/  FFMA.FTZ R160, R3, R198, R160 ;  /* 0x000000c603a07223 */ /* 0x000fe200000100a0 */
[----:B------:R-:W-:Y:S01]  /*b330*/  IADD3 R3, R202, -0x2, RZ ;  /* 0xfffffffeca037810 */ /* 0x000fe20007ffe0ff */
[----:B------:R-:W-:Y:S02]  /*b340*/  FADD.FTZ R157, R157, R156 ;  /* 0x0000009c9d9d7221 */ /* 0x000fe40000010000 */
[----:B------:R-:W-:Y:S01]  /*b350*/  F2FP.PACK_AB R14, R171, R170 ;  /* 0x000000aaab0e723e */ /* 0x000fe200000000ff */
[----:B------:R-:W-:Y:S01]  /*b360*/  FADD.FTZ R161, R161, R160 ;  /* 0x000000a0a1a17221 */ /* 0x000fe20000010000 */
[----:B------:R-:W-:Y:S02]  /*b370*/  F2FP.PACK_AB R15, R173, R172 ;  /* 0x000000acad0f723e */ /* 0x000fe400000000ff */
[----:B------:R-:W-:Y:S01]  /*b380*/  ISETP.GE.AND P0, PT, R3, UR11, PT ;  /* 0x0000000b03007c0c */ /* 0x000fe2000bf06270 */
[----:B------:R-:W-:Y:S02]  /*b390*/  FADD.FTZ R158, R158, R157 ;  /* 0x0000009d9e9e7221 */ /* 0x000fe40000010000 */
[----:B------:R-:W-:Y:S02]  /*b3a0*/  FADD.FTZ R162, R162, R161 ;  /* 0x000000a1a2a27221 */ /* 0x000fe40000010000 */
[C---:B--2---:R-:W-:Y:S05]  /*b3b0*/  HMMA.16816.F32 R4, R12.reuse, R124, R4 ;  /* 0x0000007c0c04723c */ /* 0x044fea0000001804 */
        /* <DEDUP_REMOVED lines=10> */
[----:B------:R-:W2:Y:S03]  /*b460*/  LDSM.16.MT88.4 R16, [R177+UR4+0x4900] ;  /* 0x00490004b110783b */ /* 0x000ea60008004200 */
[----:B------:R-:W-:Y:S02]  /*b470*/  FADD.FTZ R170, R170, R167 ;  /* 0x000000a7aaaa7221 */ /* 0x000fe40000010000 */
[----:B------:R-:W-:Y:S02]  /*b480*/  FADD.FTZ R172, R172, R169 ;  /* 0x000000a9acac7221 */ /* 0x000fe40000010000 */
[C---:B---3--:R-:W-:Y:S04]  /*b490*/  HMMA.16816.F32 R108, R12.reuse, R136, R108 ;  /* 0x000000880c6c723c */ /* 0x048fe8000000186c */
[----:B------:R-:W-:Y:S02]  /*b4a0*/  FADD.FTZ R171, R171, R170 ;  /* 0x000000aaabab7221 */ /* 0x000fe40000010000 */
[----:B------:R-:W-:Y:S02]  /*b4b0*/  FADD.FTZ R173, R173, R172 ;  /* 0x000000acadad7221 */ /* 0x000fe40000010000 */
[C---:B------:R-:W-:Y:S01]  /*b4c0*/  HMMA.16816.F32 R112, R12.reuse, R138, R112 ;  /* 0x0000008a0c70723c */ /* 0x040fe20000001870 */
[----:B------:R-:W3:Y:S07]  /*b4d0*/  LDSM.16.MT88.4 R136, [R176+UR4+0x4900] ;  /* 0x00490004b088783b */ /* 0x000eee0008004200 */
[C---:B-----5:R-:W-:Y:S08]  /*b4e0*/  HMMA.16816.F32 R116, R12.reuse, R140, R116 ;  /* 0x0000008c0c74723c */ /* 0x060ff00000001874 */
[C---:B------:R-:W-:Y:S01]  /*b4f0*/  HMMA.16816.F32 R120, R12.reuse, R142, R120 ;  /* 0x0000008e0c78723c */ /* 0x040fe20000001878 */
[----:B------:R-:W-:Y:S07]  /*b500*/  LDSM.16.MT88.4 R140, [R176+UR4+0x1100] ;  /* 0x00110004b08c783b */ /* 0x000fee0008004200 */
[C---:B------:R-:W-:Y:S08]  /*b510*/  HMMA.16816.F32 R36, R12.reuse, R144, R36 ;  /* 0x000000900c24723c */ /* 0x040ff00000001824 */
[C---:B------:R-:W-:Y:S01]  /*b520*/  HMMA.16816.F32 R40, R12.reuse, R146, R40 ;  /* 0x000000920c28723c */ /* 0x040fe20000001828 */
[----:B------:R-:W-:Y:S07]  /*b530*/  LDSM.16.MT88.4 R144, [R177+UR4+0x5900] ;  /* 0x00590004b190783b */ /* 0x000fee0008004200 */
        /* <DEDUP_REMOVED lines=8> */
[----:B------:R-:W4:Y:S01]  /*b5c0*/  LDSM.16.MT88.4 R20, [R134+0x4900] ;  /* 0x004900008614783b */ /* 0x000f220000004200 */
[--C-:B------:R-:W-:Y:S01]  /*b5d0*/  FFMA.FTZ R152, R24, c[0x0][0x2d0], -R165.reuse ;  /* 0x0000b40018987a23 */ /* 0x100fe200000108a5 */
[C---:B------:R-:W-:Y:S01]  /*b5e0*/  HMMA.16816.F32 R56, R12.reuse, R154, R56 ;  /* 0x0000009a0c38723c */ /* 0x040fe20000001838 */
[----:B------:R-:W5:Y:S03]  /*b5f0*/  MUFU.EX2 R149, R149 ;  /* 0x0000009500957308 */ /* 0x000f660000000800 */
[--C-:B------:R-:W-:Y:S02]  /*b600*/  FFMA.FTZ R153, R25, c[0x0][0x2d0], -R165.reuse ;  /* 0x0000b40019997a23 */ /* 0x100fe400000108a5 */
[----:B------:R-:W-:Y:S02]  /*b610*/  FFMA.FTZ R165, R33, c[0x0][0x2d0], -R165 ;  /* 0x0000b40021a57a23 */ /* 0x000fe400000108a5 */
[C---:B-1----:R-:W-:Y:S03]  /*b620*/  HMMA.16816.F32 R60, R12.reuse, R124, R60 ;  /* 0x0000007c0c3c723c */ /* 0x042fe6000000183c */
[----:B------:R-:W-:Y:S01]  /*b630*/  MUFU.EX2 R150, R150 ;  /* 0x0000009600967308 */ /* 0x000fe20000000800 */
[--C-:B------:R-:W-:Y:S02]  /*b640*/  FFMA.FTZ R154, R26, c[0x0][0x2d0], -R164.reuse ;  /* 0x0000b4001a9a7a23 */ /* 0x100fe400000108a4 */
[--C-:B------:R-:W-:Y:S02]  /*b650*/  FFMA.FTZ R155, R27, c[0x0][0x2d0], -R164.reuse ;  /* 0x0000b4001b9b7a23 */ /* 0x100fe400000108a4 */
[C---:B------:R-:W-:Y:S01]  /*b660*/  HMMA.16816.F32 R64, R12.reuse, R126, R64 ;  /* 0x0000007e0c40723c */ /* 0x040fe20000001840 */
[----:B------:R-:W-:Y:S03]  /*b670*/  LDSM.16.MT88.4 R124, [R133+0x1100] ;  /* 0x00110000857c783b */ /* 0x000fe60000004200 */
[----:B------:R-:W-:Y:S01]  /*b680*/  FFMA.FTZ R164, R35, c[0x0][0x2d0], -R164 ;  /* 0x0000b40023a47a23 */ /* 0x000fe200000108a4 */
[----:B------:R-:W1:Y:S03]  /*b690*/  MUFU.EX2 R151, R151 ;  /* 0x0000009700977308 */ /* 0x000e660000000800 */
[C---:B--2---:R-:W-:Y:S01]  /*b6a0*/  HMMA.16816.F32 R68, R12.reuse, R16, R68 ;  /* 0x000000100c44723c */ /* 0x044fe20000001844 */
[----:B------:R-:W-:Y:S06]  /*b6b0*/  LDSM.16.MT88.4 R24, [R134+0x1100] ;  /* 0x001100008618783b */ /* 0x000fec0000004200 */
[----:B------:R-:W-:Y:S01]  /*b6c0*/  MUFU.EX2 R152, R152 ;  /* 0x0000009800987308 */ /* 0x000fe20000000800 */
[C---:B------:R-:W-:Y:S01]  /*b6d0*/  HMMA.16816.F32 R72, R12.reuse, R18, R72 ;  /* 0x000000120c48723c */ /* 0x040fe20000001848 */
[----:B------:R-:W2:Y:S07]  /*b6e0*/  LDSM.16.MT88.4 R16, [R177+UR4+0x1100] ;  /* 0x00110004b110783b */ /* 0x000eae0008004200 */
[C---:B------:R-:W-:Y:S01]  /*b6f0*/  HMMA.16816.F32 R76, R12.reuse, R128, R76 ;  /* 0x000000800c4c723c */ /* 0x040fe2000000184c */
[----:B------:R-:W-:Y:S01]  /*b700*/  LDSM.16.MT88.4 R32, [R134+0x1900] ;  /* 0x001900008620783b */ /* 0x000fe20000004200 */
[----:B------:R-:W1:Y:S06]  /*b710*/  MUFU.EX2 R153, R153 ;  /* 0x0000009900997308 */ /* 0x000e6c0000000800 */
[C---:B------:R-:W-:Y:S01]  /*b720*/  HMMA.16816.F32 R80, R12.reuse, R130, R80 ;  /* 0x000000820c50723c */ /* 0x040fe20000001850 */
[----:B------:R-:W1:Y:S03]  /*b730*/  LDSM.16.MT88.4 R128, [R177+UR4+0x3100] ;  /* 0x00310004b180783b */ /* 0x000e660008004200 */
[----:B------:R-:W-:Y:S04]  /*b740*/  MUFU.EX2 R154, R154 ;  /* 0x0000009a009a7308 */ /* 0x000fe80000000800 */
[C---:B---3--:R-:W-:Y:S06]  /*b750*/  HMMA.16816.F32 R84, R12.reuse, R136, R84 ;  /* 0x000000880c54723c */ /* 0x048fec0000001854 */
[----:B------:R-:W3:Y:S02]  /*b760*/  MUFU.EX2 R155, R155 ;  /* 0x0000009b009b7308 */ /* 0x000ee40000000800 */
[C---:B------:R-:W-:Y:S01]  /*b770*/  HMMA.16816.F32 R88, R12.reuse, R138, R88 ;  /* 0x0000008a0c58723c */ /* 0x040fe20000001858 */
[----:B------:R-:W-:Y:S07]  /*b780*/  LDSM.16.MT88.4 R136, [R176+UR4+0x3900] ;  /* 0x00390004b088783b */ /* 0x000fee0008004200 */
[C---:B----4-:R-:W-:Y:S01]  /*b790*/  HMMA.16816.F32 R92, R12.reuse, R20, R92 ;  /* 0x000000140c5c723c */ /* 0x050fe2000000185c */
[----:B------:R-:W4:Y:S07]  /*b7a0*/  MUFU.EX2 R165, R165 ;  /* 0x000000a500a57308 */ /* 0x000f2e0000000800 */
[----:B------:R-:W-:Y:S01]  /*b7b0*/  HMMA.16816.F32 R96, R12, R22, R96 ;  /* 0x000000160c60723c */ /* 0x000fe20000001860 */
[----:B------:R-:W4:Y:S02]  /*b7c0*/  LDSM.16.MT88.4 R20, [R133+0x3100] ;  /* 0x003100008514783b */ /* 0x000f240000004200 */
[----:B------:R-:W4:Y:S04]  /*b7d0*/  MUFU.EX2 R164, R164 ;  /* 0x000000a400a47308 */ /* 0x000f280000000800 */
[----:B-----5:R-:W-:Y:S01]  /*b7e0*/  F2FP.PACK_AB R12, R149, R148 ;  /* 0x00000094950c723e */ /* 0x020fe200000000ff */
[----:B------:R-:W-:Y:S01]  /*b7f0*/  FADD.FTZ R148, R148, R171 ;  /* 0x000000ab94947221 */ /* 0x000fe20000010000 */
[----:B-1----:R-:W-:Y:S03]  /*b800*/  F2FP.PACK_AB R13, R151, R150 ;  /* 0x00000096970d723e */ /* 0x002fe600000000ff */
[----:B------:R-:W-:Y:S01]  /*b810*/  F2FP.PACK_AB R14, R153, R152 ;  /* 0x00000098990e723e */ /* 0x000fe200000000ff */
[----:B------:R-:W-:Y:S01]  /*b820*/  FADD.FTZ R150, R150, R173 ;  /* 0x000000ad96967221 */ /* 0x000fe20000010000 */
[----:B---3--:R-:W-:Y:S01]  /*b830*/  F2FP.PACK_AB R15, R155, R154 ;  /* 0x0000009a9b0f723e */ /* 0x008fe200000000ff */
        /* <DEDUP_REMOVED lines=8> */
[----:B------:R-:W1:Y:S07]  /*b8c0*/  LDSM.16.MT88.4 R16, [R176+UR4+0x3100] ;  /* 0x00310004b010783b */ /* 0x000e6e0008004200 */
[C---:B------:R-:W-:Y:S08]  /*b8d0*/  HMMA.16816.F32 R100, R12.reuse, R124, R100 ;  /* 0x0000007c0c64723c */ /* 0x040ff00000001864 */
[C---:B------:R-:W-:Y:S01]  /*b8e0*/  HMMA.16816.F32 R104, R12.reuse, R126, R104 ;  /* 0x0000007e0c68723c */ /* 0x040fe20000001868 */
[----:B------:R-:W-:Y:S07]  /*b8f0*/  LDSM.16.MT88.4 R124, [R177+UR4+0x5100] ;  /* 0x00510004b17c783b */ /* 0x000fee0008004200 */
[C---:B------:R-:W-:Y:S08]  /*b900*/  HMMA.16816.F32 R108, R12.reuse, R140, R108 ;  /* 0x0000008c0c6c723c */ /* 0x040ff0000000186c */
[C---:B------:R-:W-:Y:S01]  /*b910*/  HMMA.16816.F32 R112, R12.reuse, R142, R112 ;  /* 0x0000008e0c70723c */ /* 0x040fe20000001870 */
[----:B------:R-:W-:Y:S07]  /*b920*/  LDSM.16.MT88.4 R140, [R134+0x3900] ;  /* 0x00390000868c783b */ /* 0x000fee0000004200 */
[C---:B------:R-:W-:Y:S08]  /*b930*/  HMMA.16816.F32 R116, R12.reuse, R24, R116 ;  /* 0x000000180c74723c */ /* 0x040ff00000001874 */
[C---:B------:R-:W-:Y:S01]  /*b940*/  HMMA.16816.F32 R120, R12.reuse, R26, R120 ;  /* 0x0000001a0c78723c */ /* 0x040fe20000001878 */
[----:B------:R-:W2:Y:S07]  /*b950*/  LDSM.16.MT88.4 R24, [R134+0x3100] ;  /* 0x003100008618783b */ /* 0x000eae0000004200 */
[C---:B------:R-:W-:Y:S08]  /*b960*/  HMMA.16816.F32 R36, R12.reuse, R128, R36 ;  /* 0x000000800c24723c */ /* 0x040ff00000001824 */
[C---:B------:R-:W-:Y:S08]  /*b970*/  HMMA.16816.F32 R40, R12.reuse, R130, R40 ;  /* 0x000000820c28723c */ /* 0x040ff00000001828 */
[C---:B----4-:R-:W-:Y:S08]  /*b980*/  HMMA.16816.F32 R44, R12.reuse, R20, R44 ;  /* 0x000000140c2c723c */ /* 0x050ff0000000182c */
[C---:B------:R-:W-:Y:S01]  /*b990*/  HMMA.16816.F32 R48, R12.reuse, R22, R48 ;  /* 0x000000160c30723c */ /* 0x040fe20000001830 */
[----:B------:R-:W3:Y:S07]  /*b9a0*/  LDSM.16.MT88.4 R20, [R133+0x5100] ;  /* 0x005100008514783b */ /* 0x000eee0000004200 */
[C---:B-1----:R-:W-:Y:S08]  /*b9b0*/  HMMA.16816.F32 R52, R12.reuse, R16, R52 ;  /* 0x000000100c34723c */ /* 0x042ff00000001834 */
[C---:B------:R-:W-:Y:S01]  /*b9c0*/  HMMA.16816.F32 R56, R12.reuse, R18, R56 ;  /* 0x000000120c38723c */ /* 0x040fe20000001838 */
[----:B------:R-:W1:Y:S07]  /*b9d0*/  LDSM.16.MT88.4 R16, [R176+UR4+0x5100] ;  /* 0x00510004b010783b */ /* 0x000e6e0008004200 */
[C---:B--2---:R-:W-:Y:S08]  /*b9e0*/  HMMA.16816.F32 R60, R12.reuse, R24, R60 ;  /* 0x000000180c3c723c */ /* 0x044ff0000000183c */
[C---:B------:R-:W-:Y:S01]  /*b9f0*/  HMMA.16816.F32 R64, R12.reuse, R26, R64 ;  /* 0x0000001a0c40723c */ /* 0x040fe20000001840 */
[----:B------:R-:W2:Y:S07]  /*ba00*/  LDSM.16.MT88.4 R24, [R134+0x5100] ;  /* 0x005100008618783b */ /* 0x000eae0000004200 */
[C---:B------:R-:W-:Y:S08]  /*ba10*/  HMMA.16816.F32 R68, R12.reuse, R124, R68 ;  /* 0x0000007c0c44723c */ /* 0x040ff00000001844 */
[C---:B------:R-:W-:Y:S01]  /*ba20*/  HMMA.16816.F32 R72, R12.reuse, R126, R72 ;  /* 0x0000007e0c48723c */ /* 0x040fe20000001848 */
[----:B------:R-:W4:Y:S07]  /*ba30*/  LDSM.16.MT88.4 R124, [R177+UR4+0x1900] ;  /* 0x00190004b17c783b */ /* 0x000f2e0008004200 */
[C---:B---3--:R-:W-:Y:S08]  /*ba40*/  HMMA.16816.F32 R76, R12.reuse, R20, R76 ;  /* 0x000000140c4c723c */ /* 0x048ff0000000184c */
[C---:B------:R-:W-:Y:S01]  /*ba50*/  HMMA.16816.F32 R80, R12.reuse, R22, R80 ;  /* 0x000000160c50723c */ /* 0x040fe20000001850 */
[----:B------:R-:W3:Y:S07]  /*ba60*/  LDSM.16.MT88.4 R20, [R133+0x1900] ;  /* 0x001900008514783b */ /* 0x000eee0000004200 */
[C---:B-1----:R-:W-:Y:S08]  /*ba70*/  HMMA.16816.F32 R84, R12.reuse, R16, R84 ;  /* 0x000000100c54723c */ /* 0x042ff00000001854 */
[C---:B------:R-:W-:Y:S01]  /*ba80*/  HMMA.16816.F32 R88, R12.reuse, R18, R88 ;  /* 0x000000120c58723c */ /* 0x040fe20000001858 */
[----:B------:R-:W1:Y:S07]  /*ba90*/  LDSM.16.MT88.4 R16, [R177+UR4+0x3900] ;  /* 0x00390004b110783b */ /* 0x000e6e0008004200 */
[C---:B--2---:R-:W-:Y:S08]  /*baa0*/  HMMA.16816.F32 R92, R12.reuse, R24, R92 ;  /* 0x000000180c5c723c */ /* 0x044ff0000000185c */
[----:B------:R-:W-:Y:S01]  /*bab0*/  HMMA.16816.F32 R96, R12, R26, R96 ;  /* 0x0000001a0c60723c */ /* 0x000fe20000001860 */
[----:B------:R-:W2:Y:S06]  /*bac0*/  LDSM.16.MT88.4 R24, [R133+0x3900] ;  /* 0x003900008518783b */ /* 0x000eac0000004200 */
        /* <DEDUP_REMOVED lines=9> */
[C---:B----4-:R-:W-:Y:S03]  /*bb60*/  HMMA.16816.F32 R128, R12.reuse, R124, R4 ;  /* 0x0000007c0c80723c */ /* 0x050fe60000001804 */
[----:B------:R-:W-:Y:S02]  /*bb70*/  FADD.FTZ R213, R213, R210 ;  /* 0x000000d2d5d57221 */ /* 0x000fe40000010000 */
[----:B------:R-:W-:Y:S02]  /*bb80*/  FADD.FTZ R197, R165, R212 ;  /* 0x000000d4a5c57221 */ /* 0x000fe40000010000 */
[----:B------:R-:W-:Y:S01]  /*bb90*/  FADD.FTZ R198, R164, R213 ;  /* 0x000000d5a4c67221 */ /* 0x000fe20000010000 */
[C---:B------:R-:W-:Y:S01]  /*bba0*/  HMMA.16816.F32 R124, R12.reuse, R126, R8 ;  /* 0x0000007e0c7c723c */ /* 0x040fe20000001808 */
[----:B------:R-:W4:Y:S07]  /*bbb0*/  LDSM.16.MT88.4 R8, [R133+0x5900] ;  /* 0x005900008508783b */ /* 0x000f2e0000004200 */
[C---:B---3--:R-:W-:Y:S08]  /*bbc0*/  HMMA.16816.F32 R100, R12.reuse, R20, R100 ;  /* 0x000000140c64723c */ /* 0x048ff00000001864 */
[C---:B------:R-:W-:Y:S01]  /*bbd0*/  HMMA.16816.F32 R104, R12.reuse, R22, R104 ;  /* 0x000000160c68723c */ /* 0x040fe20000001868 */
[----:B------:R-:W-:Y:S07]  /*bbe0*/  LDSM.16.MT88.4 R20, [R134+0x5900] ;  /* 0x005900008614783b */ /* 0x000fee0000004200 */
[C---:B------:R-:W-:Y:S08]  /*bbf0*/  HMMA.16816.F32 R108, R12.reuse, R28, R108 ;  /* 0x0000001c0c6c723c */ /* 0x040ff0000000186c */
[C---:B------:R-:W-:Y:S08]  /*bc00*/  HMMA.16816.F32 R112, R12.reuse, R30, R112 ;  /* 0x0000001e0c70723c */ /* 0x040ff00000001870 */
[C---:B------:R-:W-:Y:S08]  /*bc10*/  HMMA.16816.F32 R116, R12.reuse, R32, R116 ;  /* 0x000000200c74723c */ /* 0x040ff00000001874 */
[C---:B------:R-:W-:Y:S08]  /*bc20*/  HMMA.16816.F32 R120, R12.reuse, R34, R120 ;  /* 0x000000220c78723c */ /* 0x040ff00000001878 */
[C---:B-1----:R-:W-:Y:S08]  /*bc30*/  HMMA.16816.F32 R36, R12.reuse, R16, R36 ;  /* 0x000000100c24723c */ /* 0x042ff00000001824 */
[C---:B------:R-:W-:Y:S01]  /*bc40*/  HMMA.16816.F32 R40, R12.reuse, R18, R40 ;  /* 0x000000120c28723c */ /* 0x040fe20000001828 */
[----:B------:R-:W1:Y:S07]  /*bc50*/  LDSM.16.MT88.4 R16, [R176+UR4+0x5900] ;  /* 0x00590004b010783b */ /* 0x000e6e0008004200 */
        /* <DEDUP_REMOVED lines=10> */
[C---:B-1----:R-:W-:Y:S08]  /*bd00*/  HMMA.16816.F32 R84, R12.reuse, R16, R84 ;  /* 0x000000100c54723c */ /* 0x042ff00000001854 */
[C---:B------:R-:W-:Y:S08]  /*bd10*/  HMMA.16816.F32 R88, R12.reuse, R18, R88 ;  /* 0x000000120c58723c */ /* 0x040ff00000001858 */
[C---:B------:R-:W-:Y:S08]  /*bd20*/  HMMA.16816.F32 R92, R12.reuse, R20, R92 ;  /* 0x000000140c5c723c */ /* 0x040ff0000000185c */
[----:B------:R-:W-:Y:S01]  /*bd30*/  HMMA.16816.F32 R96, R12, R22, R96 ;  /* 0x000000160c60723c */ /* 0x000fe20000001860 */
[----:B------:R-:W-:-:S07]  /*bd40*/  @!P0 BRA `(.L_x_5058) ;  /* 0x0000040000008947 */ /* 0x000fce0003800000 */
        /* <DEDUP_REMOVED lines=64> */
.L_x_5058:
        /* <DEDUP_REMOVED lines=9> */
.L_x_5056:
[----:B------:R-:W-:-:S13]  /*c1e0*/  ISETP.GE.AND P0, PT, R202, UR11, PT ;  /* 0x0000000bca007c0c */ /* 0x000fda000bf06270 */
[----:B------:R-:W-:Y:S05]  /*c1f0*/  @!P0 BRA `(.L_x_5060) ;  /* 0x0000366000008947 */ /* 0x000fea0003800000 */
[----:B------:R-:W-:Y:S01]  /*c200*/  LOP3.LUT P0, RZ, R201, 0x4, RZ, 0xc0, !PT ;  /* 0x00000004c9ff7812 */ /* 0x000fe2000780c0ff */
[----:B------:R-:W-:Y:S01]  /*c210*/  IMAD.MOV.U32 R3, RZ, RZ, R0 ;  /* 0x000000ffff037224 */ /* 0x000fe200078e0000 */
[----:B------:R-:W-:Y:S01]  /*c220*/  SHF.R.S32.HI R201, RZ, 0x1f, R200 ;  /* 0x0000001fffc97819 */ /* 0x000fe200000114c8 */
[----:B------:R-:W-:Y:S01]  /*c230*/  IMAD.MOV.U32 R184, RZ, RZ, 0x40 ;  /* 0x00000040ffb87424 */ /* 0x000fe200078e00ff */
[----:B------:R-:W-:Y:S01]  /*c240*/  SHF.R.S32.HI R0, RZ, 0x1f, R199 ;  /* 0x0000001fff007819 */ /* 0x000fe200000114c7 */
[C---:B------:R-:W-:Y:S01]  /*c250*/  IMAD.SHL.U32 R203, R200.reuse, 0x2, RZ ;  /* 0x00000002c8cb7824 */ /* 0x040fe200078e00ff */
[----:B------:R-:W-:Y:S01]  /*c260*/  SHF.L.U64.HI R201, R200, 0x1, R201 ;  /* 0x00000001c8c97819 */ /* 0x000fe200000102c9 */
[----:B------:R-:W-:Y:S01]  /*c270*/  IMAD.MOV.U32 R132, RZ, RZ, R2 ;  /* 0x000000ffff847224 */ /* 0x000fe200078e0002 */
[C---:B------:R-:W-:Y:S01]  /*c280*/  SHF.L.U64.HI R200, R199.reuse, 0x1, R0 ;  /* 0x00000001c7c87819 */ /* 0x040fe20000010200 */
[----:B------:R-:W-:Y:S01]  /*c290*/  IMAD.SHL.U32 R199, R199, 0x2, RZ ;  /* 0x00000002c7c77824 */ /* 0x000fe200078e00ff */
[----:B------:R-:W-:-:S02]  /*c2a0*/  SEL R184, R184, 0xffffffc0, !P0 ;  /* 0xffffffc0b8b87807 */ /* 0x000fc40004000000 */
.L_x_5071:
[----:B------:R-:W-:Y:S04]  /*c2b0*/  DEPBAR.LE SB0, 0x2 ;  /* 0x000080800000791a */ /* 0x000fe80000000000 */
[----:B------:R-:W-:Y:S01]  /*c2c0*/  BAR.SYNC.DEFER_BLOCKING 0x0 ;  /* 0x0000000000007b1d */ /* 0x000fe20000010000 */
[----:B------:R-:W-:Y:S01]  /*c2d0*/  UIMAD UR4, UR5, 0x6000, URZ ;  /* 0x00006000050478a4 */ /* 0x000fe2000f8e023f */
[----:B------:R-:W-:Y:S05]  /*c2e0*/  ISETP.LE.AND P0, PT, R202, UR11, PT ;  /* 0x0000000bca007c0c */ /* 0x000fea000bf03270 */
        /* <DEDUP_REMOVED lines=30> */
[----:B------:R-:W2:Y:S01]  /*c4d0*/  SHFL.IDX PT, R9, R20, RZ, 0x181f ;  /* 0x00181fff14097589 */ /* 0x000ea200000e0000 */
[----:B------:R-:W-:Y:S03]  /*c4e0*/  IMAD R5, R5, 0x6000, R188 ;  /* 0x0000600005057824 */ /* 0x000fe600078e02bc */
[----:B------:R-:W4:Y:S04]  /*c4f0*/  SHFL.IDX PT, R4, R21, 0x1, 0x181f ;  /* 0x00381f0015047f89 */ /* 0x000f2800000e0000 */
[----:B------:R3:W1:Y:S01]  /*c500*/  SHFL.IDX PT, R7, R20, 0x1, 0x181f ;  /* 0x00381f0014077f89 */ /* 0x00066200000e0000 */
[C---:B-----5:R-:W-:Y:S02]  /*c510*/  IADD3 R12, P0, R6.reuse, R203, RZ ;  /* 0x000000cb060c7210 */ /* 0x060fe40007f1e0ff */
[C---:B------:R-:W-:Y:S02]  /*c520*/  IADD3 R10, P2, R6.reuse, R199, RZ ;  /* 0x000000c7060a7210 */ /* 0x040fe40007f5e0ff */
[C---:B--2---:R-:W-:Y:S02]  /*c530*/  IADD3.X R13, R9.reuse, R201, RZ, P0, !PT ;  /* 0x000000c9090d7210 */ /* 0x044fe400007fe4ff */
[-C--:B------:R-:W-:Y:S01]  /*c540*/  IADD3 R8, P1, R6, R0.reuse, RZ ;  /* 0x0000000006087210 */ /* 0x080fe20007f3e0ff */
[C---:B------:R-:W-:Y:S01]  /*c550*/  IMAD.X R11, R9.reuse, 0x1, R200, P2 ;  /* 0x00000001090b7824 */ /* 0x040fe200010e06c8 */
[C---:B----4-:R-:W-:Y:S01]  /*c560*/  IADD3 R14, P0, R4.reuse, R0, RZ ;  /* 0x00000000040e7210 */ /* 0x050fe20007f1e0ff */
[----:B------:R2:W-:Y:S02]  /*c570*/  LDGSTS.E.BYPASS.LTC128B.128 [R5], [R12.64], !P5 ;  /* 0x000000000c057fae */ /* 0x0005e4000e901d54 */
[----:B------:R-:W-:Y:S01]  /*c580*/  IMAD.X R9, R9, 0x1, R2, P1 ;  /* 0x0000000109097824 */ /* 0x000fe200008e0602 */
[C---:B---3--:R-:W-:Y:S01]  /*c590*/  IADD3 R20, P1, R4.reuse, R203, RZ ;  /* 0x000000cb04147210 */ /* 0x048fe20007f3e0ff */
[----:B------:R2:W-:Y:S01]  /*c5a0*/  LDGSTS.E.BYPASS.LTC128B.128 [R5+0x2000], [R10.64], !P4 ;  /* 0x020000000a057fae */ /* 0x0005e2000e101d54 */
[C---:B-1----:R-:W-:Y:S02]  /*c5b0*/  IADD3.X R15, R7.reuse, R2, RZ, P0, !PT ;  /* 0x00000002070f7210 */ /* 0x042fe400007fe4ff */
[----:B------:R-:W-:Y:S01]  /*c5c0*/  IADD3 R6, P0, R4, R199, RZ ;  /* 0x000000c704067210 */ /* 0x000fe20007f1e0ff */
[----:B------:R2:W-:Y:S01]  /*c5d0*/  LDGSTS.E.BYPASS.LTC128B.128 [R5+0x4000], [R8.64], !P6 ;  /* 0x0400000008057fae */ /* 0x0005e2000f101d54 */
[C---:B------:R-:W-:Y:S02]  /*c5e0*/  IMAD.X R21, R7.reuse, 0x1, R201, P1 ;  /* 0x0000000107157824 */ /* 0x040fe400008e06c9 */
[----:B------:R-:W-:Y:S03]  /*c5f0*/  IADD3.X R7, R7, R200, RZ, P0, !PT ;  /* 0x000000c807077210 */ /* 0x000fe600007fe4ff */
[----:B------:R2:W-:Y:S04]  /*c600*/  LDGSTS.E.BYPASS.LTC128B.128 [R5+0x1000], [R20.64], !P5 ;  /* 0x0100000014057fae */ /* 0x0005e8000e901d54 */
[----:B------:R2:W-:Y:S04]  /*c610*/  LDGSTS.E.BYPASS.LTC128B.128 [R5+0x3000], [R6.64], !P4 ;  /* 0x0300000006057fae */ /* 0x0005e8000e101d54 */
[----:B------:R2:W-:Y:S02]  /*c620*/  LDGSTS.E.BYPASS.LTC128B.128 [R5+0x5000], [R14.64], !P6 ;  /* 0x050000000e057fae */ /* 0x0005e4000f101d54 */
.L_x_5061:
[C---:B--234-:R-:W-:Y:S01]  /*c630*/  HMMA.16816.F32 R4, R136.reuse, R140, RZ ;  /* 0x0000008c8804723c */ /* 0x05cfe200000018ff */
[----:B------:R-:W0:Y:S01]  /*c640*/  LDGDEPBAR ;  /* 0x00000000000079af */ /* 0x000e220000000000 */
[----:B------:R-:W-:Y:S01]  /*c650*/  PLOP3.LUT P1, PT, PT, PT, UP1, 0x80, 0x0 ;  /* 0x000000000000781c */ /* 0x000fe20003f2f018 */
[----:B------:R-:W-:Y:S01]  /*c660*/  UIADD3 UR6, UR15, 0x1, URZ ;  /* 0x000000010f067890 */ /* 0x000fe2000fffe03f */
[C---:B------:R-:W-:Y:S01]  /*c670*/  IMAD.IADD R0, R184.reuse, 0x1, R29 ;  /* 0x00000001b8007824 */ /* 0x040fe200078e021d */
[C---:B------:R-:W-:Y:S01]  /*c680*/  IADD3 R135, R184.reuse, UR4, R183 ;  /* 0x00000004b8877c10 */ /* 0x040fe2000fffe0b7 */
[----:B------:R-:W-:Y:S01]  /*c690*/  IMAD.IADD R2, R184, 0x1, R133 ;  /* 0x00000001b8027824 */ /* 0x000fe200078e0285 */
[----:B------:R-:W-:Y:S01]  /*c6a0*/  PLOP3.LUT P0, PT, PT, PT, UP1, 0x80, 0x0 ;  /* 0x000000000000781c */ /* 0x000fe20003f0f018 */
[C---:B------:R-:W-:Y:S01]  /*c6b0*/  HMMA.16816.F32 R8, R136.reuse, R142, RZ ;  /* 0x0000008e8808723c */ /* 0x040fe200000018ff */
[----:B------:R-:W-:Y:S01]  /*c6c0*/  LDSM.16.M88.4 R140, [R179] ;  /* 0x00000000b38c783b */ /* 0x000fe20000000200 */
[----:B------:R-:W-:Y:S02]  /*c6d0*/  UISETP.GE.AND UP2, UPT, UR15, 0x1, UPT ;  /* 0x000000010f00788c */ /* 0x000fe4000bf46270 */
[----:B------:R-:W-:Y:S02]  /*c6e0*/  IMAD.IADD R134, R180, 0x1, R135 ;  /* 0x00000001b4867824 */ /* 0x000fe400078e0287 */
[----:B------:R-:W-:Y:S01]  /*c6f0*/  USEL UR15, UR6, URZ, !UP2 ;  /* 0x0000003f060f7287 */ /* 0x000fe2000d000000 */
[----:B------:R-:W2:Y:S01]  /*c700*/  LDSM.16.M88.4 R164, [R0+0xc100] ;  /* 0x00c1000000a4783b */ /* 0x000ea20000000200 */
[C---:B-1----:R-:W-:Y:S05]  /*c710*/  HMMA.16816.F32 R12, R136.reuse, R16, RZ ;  /* 0x00000010880c723c */ /* 0x042fea00000018ff */
[----:B------:R-:W-:Y:S03]  /*c720*/  LDSM.16.M88.4 R168, [R2+0xd900] ;  /* 0x00d9000002a8783b */ /* 0x000fe60000000200 */
[C---:B------:R-:W-:Y:S03]  /*c730*/  HMMA.16816.F32 R16, R136.reuse, R18, RZ ;  /* 0x000000128810723c */ /* 0x040fe600000018ff */
[----:B------:R-:W-:Y:S05]  /*c740*/  LDSM.16.M88.4 R172, [R134+0xe900] ;  /* 0x00e9000086ac783b */ /* 0x000fea0000000200 */
[C---:B------:R-:W-:Y:S08]  /*c750*/  HMMA.16816.F32 R20, R136.reuse, R24, RZ ;  /* 0x000000188814723c */ /* 0x040ff000000018ff */
[C---:B------:R-:W-:Y:S08]  /*c760*/  HMMA.16816.F32 R24, R136.reuse, R26, RZ ;  /* 0x0000001a8818723c */ /* 0x040ff000000018ff */
[C---:B------:R-:W-:Y:S08]  /*c770*/  HMMA.16816.F32 R28, R136.reuse, R32, RZ ;  /* 0x00000020881c723c */ /* 0x040ff000000018ff */
        /* <DEDUP_REMOVED lines=13> */
[----:B------:R-:W5:Y:S06]  /*c850*/  LDSM.16.M88.4 R144, [R178] ;  /* 0x00000000b290783b */ /* 0x000f6c0000000200 */
[----:B------:R-:W4:Y:S01]  /*c860*/  LDSM.16.M88.4 R160, [R2+0xc900] ;  /* 0x00c9000002a0783b */ /* 0x000f220000000200 */
        /* <DEDUP_REMOVED lines=8> */
[----:B------:R-:W1:Y:S07]  /*c8f0*/  LDSM.16.M88.4 R148, [R183+UR4+0xe100] ;  /* 0x00e10004b794783b */ /* 0x000e6e0008000200 */
[C---:B----4-:R-:W-:Y:S08]  /*c900*/  HMMA.16816.F32 R28, R140.reuse, R152, R28 ;  /* 0x000000988c1c723c */ /* 0x050ff0000000181c */
[----:B------:R-:W-:Y:S01]  /*c910*/  HMMA.16816.F32 R32, R140, R154, R32 ;  /* 0x0000009a8c20723c */ /* 0x000fe20000001820 */
[----:B------:R-:W3:Y:S06]  /*c920*/  LDSM.16.M88.4 R140, [R183+UR4+0xe900] ;  /* 0x00e90004b78c783b */ /* 0x000eec0008000200 */
        /* <DEDUP_REMOVED lines=10> */
[C---:B------:R-:W-:Y:S08]  /*c9d0*/  HMMA.16816.F32 R28, R144.reuse, R168, R28 ;  /* 0x000000a8901c723c */ /* 0x040ff0000000181c */
[----:B------:R-:W-:Y:S01]  /*c9e0*/  HMMA.16816.F32 R32, R144, R170, R32 ;  /* 0x000000aa9020723c */ /* 0x000fe20000001820 */
[----:B------:R-:W2:Y:S06]  /*c9f0*/  LDSM.16.M88.4 R144, [R133+0xe900] ;  /* 0x00e900008590783b */ /* 0x000eac0000000200 */
[----:B------:R-:W-:Y:S01]  /*ca00*/  LDSM.16.M88.4 R168, [R2+0xe100] ;  /* 0x00e1000002a8783b */ /* 0x000fe20000000200 */
        /* <DEDUP_REMOVED lines=8> */
[----:B------:R-:W-:Y:S07]  /*ca90*/  LDSM.16.M88.4 R152, [R0+0xe100] ;  /* 0x00e100000098783b */ /* 0x000fee0000000200 */
[C---:B-----5:R-:W-:Y:S08]  /*caa0*/  HMMA.16816.F32 R28, R136.reuse, R156, R28 ;  /* 0x0000009c881c723c */ /* 0x060ff0000000181c */
[----:B------:R-:W-:Y:S01]  /*cab0*/  HMMA.16816.F32 R32, R136, R158, R32 ;  /* 0x0000009e8820723c */ /* 0x000fe20000001820 */
[----:B------:R-:W3:Y:S06]  /*cac0*/  LDSM.16.M88.4 R136, [R133+0xf900] ;  /* 0x00f900008588783b */ /* 0x000eec0000000200 */
[----:B------:R-:W-:Y:S01]  /*cad0*/  LDSM.16.M88.4 R156, [R0+0xf100] ;  /* 0x00f10000009c783b */ /* 0x000fe20000000200 */
[C---:B--2---:R-:W-:Y:S08]  /*cae0*/  HMMA.16816.F32 R4, R160.reuse, R164, R4 ;  /* 0x000000a4a004723c */ /* 0x044ff00000001804 */
[C---:B------:R-:W-:Y:S01]  /*caf0*/  HMMA.16816.F32 R8, R160.reuse, R166, R8 ;  /* 0x000000a6a008723c */ /* 0x040fe20000001808 */
[----:B------:R-:W-:Y:S07]  /*cb00*/  LDSM.16.M88.4 R164, [R178+0x4000] ;  /* 0x00400000b2a4783b */ /* 0x000fee0000000200 */
[C---:B------:R-:W-:Y:S08]  /*cb10*/  HMMA.16816.F32 R12, R160.reuse, R144, R12 ;  /* 0x00000090a00c723c */ /* 0x040ff0000000180c */
[C---:B------:R-:W-:Y:S01]  /*cb20*/  HMMA.16816.F32 R16, R160.reuse, R146, R16 ;  /* 0x00000092a010723c */ /* 0x040fe20000001810 */
[----:B------:R-:W2:Y:S07]  /*cb30*/  LDSM.16.M88.4 R144, [R0+0xe900] ;  /* 0x00e900000090783b */ /* 0x000eae0000000200 */
[C---:B-1----:R-:W-:Y:S08]  /*cb40*/  HMMA.16816.F32 R20, R160.reuse, R148, R20 ;  /* 0x00000094a014723c */ /* 0x042ff00000001814 */
[C---:B------:R-:W-:Y:S01]  /*cb50*/  HMMA.16816.F32 R24, R160.reuse, R150, R24 ;  /* 0x00000096a018723c */ /* 0x040fe20000001818 */
[----:B------:R-:W1:Y:S07]  /*cb60*/  LDSM.16.M88.4 R148, [R0+0xf900] ;  /* 0x00f900000094783b */ /* 0x000e6e0000000200 */
[C---:B---3--:R-:W-:Y:S08]  /*cb70*/  HMMA.16816.F32 R28, R160.reuse, R136, R28 ;  /* 0x00000088a01c723c */ /* 0x048ff0000000181c */
[----:B------:R-:W-:Y:S01]  /*cb80*/  HMMA.16816.F32 R32, R160, R138, R32 ;  /* 0x0000008aa020723c */ /* 0x000fe20000001820 */
[----:B------:R-:W3:Y:S06]  /*cb90*/  LDSM.16.M88.4 R136, [R134+0xf100] ;  /* 0x00f100008688783b */ /* 0x000eec0000000200 */
[----:B------:R-:W-:Y:S01]  /*cba0*/  LDSM.16.M88.4 R160, [R181+0x8000] ;  /* 0x00800000b5a0783b */ /* 0x000fe20000000200 */
[C---:B------:R-:W-:Y:S08]  /*cbb0*/  HMMA.16816.F32 R4, R140.reuse, R152, R4 ;  /* 0x000000988c04723c */ /* 0x040ff00000001804 */
[C---:B------:R-:W-:Y:S01]  /*cbc0*/  HMMA.16816.F32 R8, R140.reuse, R154, R8 ;  /* 0x0000009a8c08723c */ /* 0x040fe20000001808 */
[----:B------:R-:W-:Y:S07]  /*cbd0*/  LDSM.16.M88.4 R152, [R183+UR4+0x10900] ;  /* 0x01090004b798783b */ /* 0x000fee0008000200 */
[C---:B--2---:R-:W-:Y:S08]  /*cbe0*/  HMMA.16816.F32 R12, R140.reuse, R144, R12 ;  /* 0x000000908c0c723c */ /* 0x044ff0000000180c */
[C---:B------:R-:W-:Y:S01]  /*cbf0*/  HMMA.16816.F32 R16, R140.reuse, R146, R16 ;  /* 0x000000928c10723c */ /* 0x040fe20000001810 */
[----:B------:R-:W2:Y:S07]  /*cc00*/  LDSM.16.M88.4 R144, [R134+0xf900] ;  /* 0x00f900008690783b */ /* 0x000eae0000000200 */
[C---:B------:R-:W-:Y:S08]  /*cc10*/  HMMA.16816.F32 R20, R140.reuse, R156, R20 ;  /* 0x0000009c8c14723c */ /* 0x040ff00000001814 */
[C---:B------:R-:W-:Y:S01]  /*cc20*/  HMMA.16816.F32 R24, R140.reuse, R158, R24 ;  /* 0x0000009e8c18723c */ /* 0x040fe20000001818 */
[----:B------:R-:W-:Y:S07]  /*cc30*/  LDSM.16.M88.4 R156, [R183+UR4+0x11100] ;  /* 0x01110004b79c783b */ /* 0x000fee0008000200 */
[C---:B-1----:R-:W-:Y:S08]  /*cc40*/  HMMA.16816.F32 R28, R140.reuse, R148, R28 ;  /* 0x000000948c1c723c */ /* 0x042ff0000000181c */
[----:B------:R-:W-:Y:S01]  /*cc50*/  HMMA.16816.F32 R32, R140, R150, R32 ;  /* 0x000000968c20723c */ /* 0x000fe20000001820 */
[----:B------:R-:W-:Y:S06]  /*cc60*/  LDSM.16.M88.4 R140, [R185+0x8000] ;  /* 0x00800000b98c783b */ /* 0x000fec0000000200 */
[----:B------:R-:W1:Y:S01]  /*cc70*/  LDSM.16.M88.4 R148, [R183+UR4+0x10100] ;  /* 0x01010004b794783b */ /* 0x000e620008000200 */
[C---:B------:R-:W-:Y:S08]  /*cc80*/  HMMA.16816.F32 R4, R164.reuse, R168, R4 ;  /* 0x000000a8a404723c */ /* 0x040ff00000001804 */
[C---:B------:R-:W-:Y:S01]  /*cc90*/  HMMA.16816.F32 R8, R164.reuse, R170, R8 ;  /* 0x000000aaa408723c */ /* 0x040fe20000001808 */
[----:B------:R-:W-:Y:S07]  /*cca0*/  LDSM.16.M88.4 R168, [R133+0x10100] ;  /* 0x0101000085a8783b */ /* 0x000fee0000000200 */
[C---:B------:R-:W-:Y:S08]  /*ccb0*/  HMMA.16816.F32 R12, R164.reuse, R172, R12 ;  /* 0x000000aca40c723c */ /* 0x040ff0000000180c */
[C---:B------:R-:W-:Y:S01]  /*ccc0*/  HMMA.16816.F32 R16, R164.reuse, R174, R16 ;  /* 0x000000aea410723c */ /* 0x040fe20000001810 */
[----:B------:R-:W-:Y:S07]  /*ccd0*/  LDSM.16.M88.4 R172, [R133+0x11900] ;  /* 0x0119000085ac783b */ /* 0x000fee0000000200 */
[C---:B---3--:R-:W-:Y:S08]  /*cce0*/  HMMA.16816.F32 R20, R164.reuse, R136, R20 ;  /* 0x00000088a414723c */ /* 0x048ff00000001814 */
[C---:B------:R-:W-:Y:S01]  /*ccf0*/  HMMA.16816.F32 R24, R164.reuse, R138, R24 ;  /* 0x0000008aa418723c */ /* 0x040fe20000001818 */
[----:B------:R-:W3:Y:S07]  /*cd00*/  LDSM.16.M88.4 R136, [R183+UR4+0x11900] ;  /* 0x01190004b788783b */ /* 0x000eee0008000200 */
[C---:B--2---:R-:W-:Y:S08]  /*cd10*/  HMMA.16816.F32 R28, R164.reuse, R144, R28 ;  /* 0x00000090a41c723c */ /* 0x044ff0000000181c */
[----:B------:R-:W-:Y:S01]  /*cd20*/  HMMA.16816.F32 R32, R164, R146, R32 ;  /* 0x00000092a420723c */ /* 0x000fe20000001820 */
[----:B------:R-:W2:Y:S06]  /*cd30*/  LDSM.16.M88.4 R144, [R133+0x10900] ;  /* 0x010900008590783b */ /* 0x000eac0000000200 */
        /* <DEDUP_REMOVED lines=12> */
[----:B------:R-:W-:Y:S06]  /*ce00*/  LDSM.16.M88.4 R136, [R179+0x8000] ;  /* 0x00800000b388783b */ /* 0x000fec0000000200 */
[----:B------:R-:W1:Y:S01]  /*ce10*/  LDSM.16.M88.4 R140, [R0+0x10100] ;  /* 0x01010000008c783b */ /* 0x000e620000000200 */
[C---:B------:R-:W-:Y:S08]  /*ce20*/  HMMA.16816.F32 R4, R160.reuse, R168, R4 ;  /* 0x000000a8a004723c */ /* 0x040ff00000001804 */
[C---:B------:R-:W-:Y:S01]  /*ce30*/  HMMA.16816.F32 R8, R160.reuse, R170, R8 ;  /* 0x000000aaa008723c */ /* 0x040fe20000001808 */
[----:B------:R-:W-:Y:S07]  /*ce40*/  LDSM.16.M88.4 R168, [R134+0x10900] ;  /* 0x0109000086a8783b */ /* 0x000fee0000000200 */
[C---:B--2---:R-:W-:Y:S08]  /*ce50*/  HMMA.16816.F32 R12, R160.reuse, R144, R12 ;  /* 0x00000090a00c723c */ /* 0x044ff0000000180c */
[C---:B------:R-:W-:Y:S01]  /*ce60*/  HMMA.16816.F32 R16, R160.reuse, R146, R16 ;  /* 0x00000092a010723c */ /* 0x040fe20000001810 */
[----:B------:R2:W3:Y:S07]  /*ce70*/  LDSM.16.M88.4 R144, [R0+0x11900] ;  /* 0x011900000090783b */ /* 0x0004ee0000000200 */
[C---:B----4-:R-:W-:Y:S08]  /*ce80*/  HMMA.16816.F32 R20, R160.reuse, R164, R20 ;  /* 0x000000a4a014723c */ /* 0x050ff00000001814 */
[C---:B------:R-:W-:Y:S01]  /*ce90*/  HMMA.16816.F32 R24, R160.reuse, R166, R24 ;  /* 0x000000a6a018723c */ /* 0x040fe20000001818 */
[----:B------:R4:W5:Y:S07]  /*cea0*/  LDSM.16.M88.4 R164, [R2+0x10100] ;  /* 0x0101000002a4783b */ /* 0x00096e0000000200 */
[C---:B------:R-:W-:Y:S04]  /*ceb0*/  HMMA.16816.F32 R28, R160.reuse, R172, R28 ;  /* 0x000000aca01c723c */ /* 0x040fe8000000181c */
[----:B--2---:R-:W-:Y:S04]  /*cec0*/  IMAD.MOV.U32 R0, RZ, RZ, R195 ;  /* 0x000000ffff007224 */ /* 0x004fe800078e00c3 */
[----:B------:R-:W-:Y:S01]  /*ced0*/  HMMA.16816.F32 R32, R160, R174, R32 ;  /* 0x000000aea020723c */ /* 0x000fe20000001820 */
[----:B------:R-:W2:Y:S07]  /*cee0*/  LDSM.16.M88.4 R160, [R134+0x11100] ;  /* 0x0111000086a0783b */ /* 0x000eae0000000200 */
[C---:B-1----:R-:W-:Y:S05]  /*cef0*/  HMMA.16816.F32 R4, R136.reuse, R140, R4 ;  /* 0x0000008c8804723c */ /* 0x042fea0000001804 */
[----:B----4-:R-:W-:Y:S03]  /*cf00*/  @P1 IMAD.HI.U32 R2, R195, c[0x0][0x2c8], RZ ;  /* 0x0000b200c3021a27 */ /* 0x010fe600078e00ff */
[C---:B------:R-:W-:Y:S01]  /*cf10*/  HMMA.16816.F32 R8, R136.reuse, R142, R8 ;  /* 0x0000008e8808723c */ /* 0x040fe20000001808 */
[----:B------:R1:W4:Y:S03]  /*cf20*/  LDSM.16.M88.4 R140, [R134+0x11900] ;  /* 0x01190000868c783b */ /* 0x0003260000000200 */
[----:B------:R-:W-:Y:S01]  /*cf30*/  @P0 SHF.R.U32.HI R0, RZ, c[0x0][0x2cc], R2 ;  /* 0x0000b300ff000a19 */ /* 0x000fe20000011602 */
[----:B------:R-:W-:Y:S01]  /*cf40*/  IMAD.U32 R2, RZ, RZ, UR12 ;  /* 0x0000000cff027e24 */ /* 0x000fe2000f8e00ff */
[----:B------:R-:W-:Y:S02]  /*cf50*/  PLOP3.LUT P0, PT, PT, PT, UP0, 0x40, 0x0 ;  /* 0x000000000000781c */ /* 0x000fe40003f0e808 */
[C---:B------:R-:W-:Y:S01]  /*cf60*/  HMMA.16816.F32 R12, R136.reuse, R148, R12 ;  /* 0x00000094880c723c */ /* 0x040fe2000000180c */
[----:B------:R-:W1:Y:S06]  /*cf70*/  SHFL.IDX PT, R133, R0, RZ, 0x1c1f ;  /* 0x001c1fff00857589 */ /* 0x000e6c00000e0000 */
[----:B------:R-:W-:Y:S01]  /*cf80*/  IMAD.SHL.U32 R149, R202, 0x40, RZ ;  /* 0x00000040ca957824 */ /* 0x000fe200078e00ff */
[C---:B------:R-:W-:Y:S04]  /*cf90*/  HMMA.16816.F32 R16, R136.reuse, R150, R16 ;  /* 0x000000968810723c */ /* 0x040fe80000001810 */
[----:B------:R-:W-:Y:S04]  /*cfa0*/  IADD3 R135, -R196, 0x1, -R149 ;  /* 0x00000001c4877810 */ /* 0x000fe80007ffe995 */
[C---:B------:R-:W-:Y:S04]  /*cfb0*/  HMMA.16816.F32 R20, R136.reuse, R152, R20 ;  /* 0x000000988814723c */ /* 0x040fe80000001814 */
[----:B------:R-:W-:Y:S04]  /*cfc0*/  IADD3 R2, R135, -c[0x0][0x168], R2 ;  /* 0x80005a0087027a10 */ /* 0x000fe80007ffe002 */
[C---:B------:R-:W-:Y:S04]  /*cfd0*/  HMMA.16816.F32 R24, R136.reuse, R154, R24 ;  /* 0x0000009a8818723c */ /* 0x040fe80000001818 */
[C---:B-1----:R-:W-:Y:S02]  /*cfe0*/  IADD3 R134, R2.reuse, c[0x0][0x328], RZ ;  /* 0x0000ca0002867a10 */ /* 0x042fe40007ffe0ff */
[----:B------:R-:W-:Y:S02]  /*cff0*/  IADD3 R2, R2, UR13, RZ ;  /* 0x0000000d02027c10 */ /* 0x000fe4000fffe0ff */
[C---:B---3--:R-:W-:Y:S08]  /*d000*/  HMMA.16816.F32 R28, R136.reuse, R144, R28 ;  /* 0x00000090881c723c */ /* 0x048ff0000000181c */
[----:B------:R-:W-:Y:S08]  /*d010*/  HMMA.16816.F32 R32, R136, R146, R32 ;  /* 0x000000928820723c */ /* 0x000ff00000001820 */
[C---:B-----5:R-:W-:Y:S08]  /*d020*/  HMMA.16816.F32 R4, R156.reuse, R164, R4 ;  /* 0x000000a49c04723c */ /* 0x060ff00000001804 */
[C---:B------:R-:W-:Y:S08]  /*d030*/  HMMA.16816.F32 R8, R156.reuse, R166, R8 ;  /* 0x000000a69c08723c */ /* 0x040ff00000001808 */
[C---:B------:R-:W-:Y:S08]  /*d040*/  HMMA.16816.F32 R12, R156.reuse, R168, R12 ;  /* 0x000000a89c0c723c */ /* 0x040ff0000000180c */
[C---:B------:R-:W-:Y:S08]  /*d050*/  HMMA.16816.F32 R16, R156.reuse, R170, R16 ;  /* 0x000000aa9c10723c */ /* 0x040ff00000001810 */
[C---:B--2---:R-:W-:Y:S08]  /*d060*/  HMMA.16816.F32 R20, R156.reuse, R160, R20 ;  /* 0x000000a09c14723c */ /* 0x044ff00000001814 */
[C---:B------:R-:W-:Y:S08]  /*d070*/  HMMA.16816.F32 R24, R156.reuse, R162, R24 ;  /* 0x000000a29c18723c */ /* 0x040ff00000001818 */
[C---:B----4-:R-:W-:Y:S08]  /*d080*/  HMMA.16816.F32 R28, R156.reuse, R140, R28 ;  /* 0x0000008c9c1c723c */ /* 0x050ff0000000181c */
[----:B------:R-:W-:Y:S07]  /*d090*/  HMMA.16816.F32 R32, R156, R142, R32 ;  /* 0x0000008e9c20723c */ /* 0x000fee0000001820 */
[--C-:B------:R-:W-:Y:S02]  /*d0a0*/  IMAD.IADD R143, R134, 0x1, R133.reuse ;  /* 0x00000001868f7824 */ /* 0x100fe400078e0285 */
        /* <DEDUP_REMOVED lines=17> */
.L_x_5064:
[----:B------:R-:W-:Y:S04]  /*d1c0*/  MOV R133, 0x1 ;  /* 0x0000000100857802 */ /* 0x000fe80000000f00 */
[----:B------:R-:W-:Y:S11]  /*d1d0*/  ISETP.NE.AND P0, PT, R133, c[0x0][0x32c], PT ;  /* 0x0000cb0085007a0c */ /* 0x000ff60003f05270 */
[----:B------:R-:W-:Y:S02]  /*d1e0*/  @!UPT UIADD3 URZ, URZ, URZ, URZ ;  /* 0x0000003f3f3ff290 */ /* 0x000fe4000fffe03f */
[----:B------:R-:W-:Y:S05]  /*d1f0*/  @P0 IMAD.HI.U32 R133, R136, c[0x0][0x330], RZ ;  /* 0x0000cc0088850a27 */ /* 0x000fea00078e00ff */
[----:B------:R-:W-:Y:S02]  /*d200*/  @P0 SHF.R.U32.HI R136, RZ, c[0x0][0x334], R133 ;  /* 0x0000cd00ff880a19 */ /* 0x000fe40000011685 */
.L_x_5065:
[----:B------:R-:W-:Y:S05]  /*d210*/  BSYNC B0 ;  /* 0x0000000000007941 */ /* 0x000fea0003800000 */
.L_x_5063:
[----:B------:R-:W-:Y:S04]  /*d220*/  IMAD R133, R136, c[0x0][0x32c], -R149 ;  /* 0x0000cb0088857a24 */ /* 0x000fe800078e0a95 */
[----:B------:R-:W-:Y:S05]  /*d230*/  IMAD.IADD R133, R133, 0x1, -R196 ;  /* 0x0000000185857824 */ /* 0x000fea00078e0ac4 */
[----:B------:R-:W-:Y:S02]  /*d240*/  IADD3 R136, R133, c[0x0][0x32c], RZ ;  /* 0x0000cb0085887a10 */ /* 0x000fe40007ffe0ff */
[----:B------:R-:W-:Y:S02]  /*d250*/  IMNMX R142, R142, R133, !PT ;  /* 0x000000858e8e7217 */ /* 0x000fe40007800200 */
[----:B------:R-:W-:Y:S02]  /*d260*/  IMNMX R143, R143, R136, PT ;  /* 0x000000888f8f7217 */ /* 0x000fe40003800200 */
.L_x_5062:
[----:B------:R-:W-:Y:S04]  /*d270*/  ISETP.GT.AND P2, PT, R202, -0x1, PT ;  /* 0xffffffffca00780c */ /* 0x000fe80003f44270 */
[----:B------:R-:W-:Y:S04]  /*d280*/  ISETP.GT.AND P0, PT, R142, RZ, P2 ;  /* 0x000000ff8e00720c */ /* 0x000fe80001704270 */
        /* <DEDUP_REMOVED lines=17> */
[----:B------:R-:W-:Y:S01]  /*d3a0*/  ISETP.GT.AND P0, PT, R142, 0x18, P2 ;  /* 0x000000188e00780c */ /* 0x000fe20001704270 */
[----:B------:R-:W1:Y:S03]  /*d3b0*/  SHFL.IDX PT, R13, R0, 0x1, 0x1c1f ;  /* 0x003c1f00000d7f89 */ /* 0x000e6600000e0000 */
[C---:B------:R-:W-:Y:S04]  /*d3c0*/  ISETP.LT.OR P0, PT, R143.reuse, 0x19, P0 ;  /* 0x000000198f00780c */ /* 0x040fe80000701670 */
[----:B------:R-:W-:Y:S02]  /*d3d0*/  FSEL R135, R16, -INF , !P0 ;  /* 0xff80000010877808 */ /* 0x000fe40004000000 */
[C---:B------:R-:W-:Y:S04]  /*d3e0*/  ISETP.GT.AND P0, PT, R142.reuse, 0x19, P2 ;  /* 0x000000198e00780c */ /* 0x040fe80001704270 */
[----:B------:R-:W-:Y:S04]  /*d3f0*/  ISETP.LT.OR P0, PT, R143, 0x1a, P0 ;  /* 0x0000001a8f00780c */ /* 0x000fe80000701670 */
[----:B------:R-:W-:Y:S02]  /*d400*/  FSEL R133, R17, -INF , !P0 ;  /* 0xff80000011857808 */ /* 0x000fe40004000000 */
[----:B------:R-:W-:Y:S04]  /*d410*/  ISETP.GT.AND P0, PT, R142, 0x20, P2 ;  /* 0x000000208e00780c */ /* 0x000fe80001704270 */
[C---:B------:R-:W-:Y:S01]  /*d420*/  ISETP.LT.OR P0, PT, R143.reuse, 0x21, P0 ;  /* 0x000000218f00780c */ /* 0x040fe20000701670 */
[--C-:B-1----:R-:W-:Y:S02]  /*d430*/  IMAD.IADD R4, R134, 0x1, R13.reuse ;  /* 0x0000000186047824 */ /* 0x102fe400078e020d */
[----:B------:R-:W-:Y:S01]  /*d440*/  IMAD.IADD R2, R2, 0x1, R13 ;  /* 0x0000000102027824 */ /* 0x000fe200078e020d */
        /* <DEDUP_REMOVED lines=40> */
.L_x_5068:
[----:B------:R-:W-:Y:S04]  /*d6d0*/  MOV R0, 0x1 ;  /* 0x0000000100007802 */ /* 0x000fe80000000f00 */
[----:B------:R-:W-:Y:S11]  /*d6e0*/  ISETP.NE.AND P0, PT, R0, c[0x0][0x32c], PT ;  /* 0x0000cb0000007a0c */ /* 0x000ff60003f05270 */
[----:B------:R-:W-:Y:S02]  /*d6f0*/  @!UPT UIADD3 URZ, URZ, URZ, URZ ;  /* 0x0000003f3f3ff290 */ /* 0x000fe4000fffe03f */
[----:B------:R-:W-:Y:S05]  /*d700*/  @P0 IMAD.HI.U32 R0, R8, c[0x0][0x330], RZ ;  /* 0x0000cc0008000a27 */ /* 0x000fea00078e00ff */
[----:B------:R-:W-:Y:S02]  /*d710*/  @P0 SHF.R.U32.HI R8, RZ, c[0x0][0x334], R0 ;  /* 0x0000cd00ff080a19 */ /* 0x000fe40000011600 */
.L_x_5069:
[----:B------:R-:W-:Y:S05]  /*d720*/  BSYNC B0 ;  /* 0x0000000000007941 */ /* 0x000fea0003800000 */
.L_x_5067:
[----:B------:R-:W-:Y:S04]  /*d730*/  IMAD R17, R8, c[0x0][0x32c], -R149 ;  /* 0x0000cb0008117a24 */ /* 0x000fe800078e0a95 */
[----:B------:R-:W-:Y:S05]  /*d740*/  IMAD.IADD R17, R17, 0x1, -R196 ;  /* 0x0000000111117824 */ /* 0x000fea00078e0ac4 */
[----:B------:R-:W-:Y:S02]  /*d750*/  IADD3 R13, R17, c[0x0][0x32c], RZ ;  /* 0x0000cb00110d7a10 */ /* 0x000fe40007ffe0ff */
[----:B------:R-:W-:Y:S02]  /*d760*/  IMNMX R2, R2, R17, !PT ;  /* 0x0000001102027217 */ /* 0x000fe40007800200 */
[----:B------:R-:W-:Y:S02]  /*d770*/  IMNMX R4, R4, R13, PT ;  /* 0x0000000d04047217 */ /* 0x000fe40003800200 */
.L_x_5066:
        /* <DEDUP_REMOVED lines=51> */
[----:B------:R-:W-:Y:S01]  /*dab0*/  ISETP.GT.AND P0, PT, R2, 0x28, P2 ;  /* 0x000000280200780c */ /* 0x000fe20001704270 */
[----:B------:R-:W-:Y:S01]  /*dac0*/  LDSM.16.MT88.4 R20, [R177+UR4+0x100] ;  /* 0x00010004b114783b */ /* 0x000fe20008004200 */
        /* <DEDUP_REMOVED lines=12> */
[----:B------:R-:W-:Y:S02]  /*db90*/  ISETP.LT.OR P0, PT, R4, 0x31, P0 ;  /* 0x000000310400780c */ /* 0x000fe40000701670 */
[----:B------:R-:W-:Y:S01]  /*dba0*/  FMNMX.FTZ R11, R170, R11, !PT ;  /* 0x0000000baa0b7209 */ /* 0x000fe20007810000 */
[----:B------:R-:W1:Y:S01]  /*dbb0*/  SHFL.BFLY PT, R7, R0, 0x2, 0x1f ;  /* 0x0c401f0000077f89 */ /* 0x000e6200000e0000 */
[----:B------:R-:W-:Y:S02]  /*dbc0*/  FSEL R146, R30, -INF , !P0 ;  /* 0xff8000001e927808 */ /* 0x000fe40004000000 */
[----:B------:R-:W-:Y:S02]  /*dbd0*/  ISETP.GT.AND P0, PT, R2, 0x31, P2 ;  /* 0x000000310200780c */ /* 0x000fe40001704270 */
[----:B------:R-:W-:Y:S02]  /*dbe0*/  FMNMX.FTZ R11, R168, R11, !PT ;  /* 0x0000000ba80b7209 */ /* 0x000fe40007810000 */
[----:B------:R-:W-:Y:S02]  /*dbf0*/  ISETP.LT.OR P0, PT, R4, 0x32, P0 ;  /* 0x000000320400780c */ /* 0x000fe40000701670 */
[----:B------:R-:W-:Y:S02]  /*dc00*/  FMNMX.FTZ R11, R166, R11, !PT ;  /* 0x0000000ba60b7209 */ /* 0x000fe40007810000 */
[----:B------:R-:W-:Y:S02]  /*dc10*/  ISETP.GT.AND P1, PT, R2, 0x38, P2 ;  /* 0x000000380200780c */ /* 0x000fe40001724270 */
[----:B------:R-:W-:Y:S02]  /*dc20*/  FSEL R144, R31, -INF , !P0 ;  /* 0xff8000001f907808 */ /* 0x000fe40004000000 */
[----:B------:R-:W-:Y:S01]  /*dc30*/  FMNMX.FTZ R11, R146, R11, !PT ;  /* 0x0000000b920b7209 */ /* 0x000fe20007810000 */
[----:B------:R-:W-:Y:S01]  /*dc40*/  LDSM.16.MT88.4 R28, [R176+UR4+0x100] ;  /* 0x00010004b01c783b */ /* 0x000fe20008004200 */
[----:B------:R-:W-:Y:S02]  /*dc50*/  ISETP.LT.OR P1, PT, R4, 0x39, P1 ;  /* 0x000000390400780c */ /* 0x000fe40000f21670 */
[----:B------:R-:W-:Y:S02]  /*dc60*/  ISETP.GT.AND P0, PT, R2, 0x39, P2 ;  /* 0x000000390200780c */ /* 0x000fe40001704270 */
[----:B------:R-:W-:Y:S02]  /*dc70*/  FSEL R142, R34, -INF , !P1 ;  /* 0xff800000228e7808 */ /* 0x000fe40004800000 */
[----:B------:R-:W-:Y:S02]  /*dc80*/  FMNMX.FTZ R11, R144, R11, !PT ;  /* 0x0000000b900b7209 */ /* 0x000fe40007810000 */
[----:B------:R-:W-:Y:S02]  /*dc90*/  ISETP.LT.OR P0, PT, R4, 0x3a, P0 ;  /* 0x0000003a0400780c */ /* 0x000fe40000701670 */
[----:B------:R-:W-:Y:S02]  /*dca0*/  FMNMX.FTZ R15, R142, R11, !PT ;  /* 0x0000000b8e0f7209 */ /* 0x000fe40007810000 */
[----:B------:R-:W-:Y:S04]  /*dcb0*/  FSEL R140, R35, -INF , !P0 ;  /* 0xff800000238c7808 */ /* 0x000fe80004000000 */
[----:B------:R-:W-:Y:S02]  /*dcc0*/  FMNMX.FTZ R13, R140, R15, !PT ;  /* 0x0000000f8c0d7209 */ /* 0x000fe40007810000 */
[----:B------:R-:W-:Y:S04]  /*dcd0*/  IADD3 R15, R176, UR4, RZ ;  /* 0x00000004b00f7c10 */ /* 0x000fe8000fffe0ff */
        /* <DEDUP_REMOVED lines=15> */
[----:B------:R-:W-:Y:S01]  /*ddd0*/  FADD.FTZ R4, -R5, R132 ;  /* 0x0000008405047221 */ /* 0x000fe20000010100 */
[----:B------:R-:W-:Y:S01]  /*dde0*/  IADD3 R5, R177, UR4, RZ ;  /* 0x00000004b1057c10 */ /* 0x000fe2000fffe0ff */
[--C-:B------:R-:W-:Y:S01]  /*ddf0*/  FFMA.FTZ R153, R9, c[0x0][0x2d0], -R156.reuse ;  /* 0x0000b40009997a23 */ /* 0x100fe2000001089c */
[C---:B------:R-:W-:Y:S01]  /*de00*/  FSETP.NEU.FTZ.AND P0, PT, R0.reuse, -INF , PT ;  /* 0xff8000000000780b */ /* 0x040fe20003f1d000 */
[----:B------:R-:W-:Y:S01]  /*de10*/  FMUL.FTZ R141, R0, c[0x0][0x2d0] ;  /* 0x0000b400008d7a20 */ /* 0x000fe20000410000 */
[----:B------:R-:W-:Y:S01]  /*de20*/  MUFU.EX2 R151, R151 ;  /* 0x0000009700977308 */ /* 0x000fe20000000800 */
[----:B------:R-:W-:Y:S01]  /*de30*/  FMUL.FTZ R12, R4, c[0x0][0x2d0] ;  /* 0x0000b400040c7a20 */ /* 0x000fe20000410000 */
[----:B------:R-:W-:Y:S01]  /*de40*/  FSEL R4, R0, RZ, P0 ;  /* 0x000000ff00047208 */ /* 0x000fe20000000000 */
[--C-:B------:R-:W-:Y:S01]  /*de50*/  FFMA.FTZ R15, R139, c[0x0][0x2d0], -R156.reuse ;  /* 0x0000b4008b0f7a23 */ /* 0x100fe2000001089c */
[----:B------:R-:W-:Y:S01]  /*de60*/  FSEL R141, R141, RZ, P0 ;  /* 0x000000ff8d8d7208 */ /* 0x000fe20000000000 */
[--C-:B------:R-:W-:Y:S01]  /*de70*/  FFMA.FTZ R158, R137, c[0x0][0x2d0], -R156.reuse ;  /* 0x0000b400899e7a23 */ /* 0x100fe2000001089c */
[----:B------:R-:W-:Y:S01]  /*de80*/  IADD3 R13, R182, R5, RZ ;  /* 0x00000005b60d7210 */ /* 0x000fe20007ffe0ff */
[----:B------:R-:W-:Y:S02]  /*de90*/  FADD.FTZ R4, -R4, R3 ;  /* 0x0000000304047221 */ /* 0x000fe40000010100 */
[--C-:B------:R-:W-:Y:S01]  /*dea0*/  FFMA.FTZ R155, R16, c[0x0][0x2d0], -R141.reuse ;  /* 0x0000b400109b7a23 */ /* 0x100fe2000001088d */
[----:B------:R-:W1:Y:S01]  /*deb0*/  MUFU.EX2 R12, R12 ;  /* 0x0000000c000c7308 */ /* 0x000e620000000800 */
[--C-:B------:R-:W-:Y:S01]  /*dec0*/  FFMA.FTZ R154, R8, c[0x0][0x2d0], -R141.reuse ;  /* 0x0000b400089a7a23 */ /* 0x100fe2000001088d */
[----:B------:R-:W2:Y:S01]  /*ded0*/  LDSM.16.MT88.4 R24, [R13+0x100] ;  /* 0x000100000d18783b */ /* 0x000ea20000004200 */
[--C-:B------:R-:W-:Y:S02]  /*dee0*/  FFMA.FTZ R152, R10, c[0x0][0x2d0], -R141.reuse ;  /* 0x0000b4000a987a23 */ /* 0x100fe4000001088d */
[--C-:B------:R-:W-:Y:S02]  /*def0*/  FFMA.FTZ R157, R6, c[0x0][0x2d0], -R141.reuse ;  /* 0x0000b400069d7a23 */ /* 0x100fe4000001088d */
[----:B------:R-:W-:Y:S02]  /*df00*/  FMUL.FTZ R3, R4, c[0x0][0x2d0] ;  /* 0x0000b40004037a20 */ /* 0x000fe40000410000 */
[--C-:B------:R-:W-:Y:S01]  /*df10*/  FFMA.FTZ R160, R135, c[0x0][0x2d0], -R156.reuse ;  /* 0x0000b40087a07a23 */ /* 0x100fe2000001089c */
[----:B------:R-:W3:Y:S01]  /*df20*/  MUFU.EX2 R150, R150 ;  /* 0x0000009600967308 */ /* 0x000ee20000000800 */
[--C-:B------:R-:W-:Y:S02]  /*df30*/  FFMA.FTZ R161, R133, c[0x0][0x2d0], -R156.reuse ;  /* 0x0000b40085a17a23 */ /* 0x100fe4000001089c */
[--C-:B------:R-:W-:Y:S02]  /*df40*/  FFMA.FTZ R163, R138, c[0x0][0x2d0], -R141.reuse ;  /* 0x0000b4008aa37a23 */ /* 0x100fe4000001088d */
[--C-:B------:R-:W-:Y:S02]  /*df50*/  FFMA.FTZ R162, R136, c[0x0][0x2d0], -R141.reuse ;  /* 0x0000b40088a27a23 */ /* 0x100fe4000001088d */
[----:B------:R-:W-:Y:S01]  /*df60*/  LDSM.16.MT88.4 R136, [R176+UR4+0x2900] ;  /* 0x00290004b088783b */ /* 0x000fe20008004200 */
[--C-:B------:R-:W-:Y:S02]  /*df70*/  FFMA.FTZ R164, R134, c[0x0][0x2d0], -R141.reuse ;  /* 0x0000b40086a47a23 */ /* 0x100fe4000001088d */
[----:B------:R-:W4:Y:S01]  /*df80*/  MUFU.EX2 R3, R3 ;  /* 0x0000000300037308 */ /* 0x000f220000000800 */
[--C-:B------:R-:W-:Y:S02]  /*df90*/  FFMA.FTZ R165, R32, c[0x0][0x2d0], -R141.reuse ;  /* 0x0000b40020a57a23 */ /* 0x100fe4000001088d */
[--C-:B------:R-:W-:Y:S02]  /*dfa0*/  FFMA.FTZ R205, R146, c[0x0][0x2d0], -R141.reuse ;  /* 0x0000b40092cd7a23 */ /* 0x100fe4000001088d */
[C---:B-1----:R-:W-:Y:S01]  /*dfb0*/  FMUL.FTZ R4, R12.reuse, R128 ;  /* 0x000000800c047220 */ /* 0x042fe20000410000 */
[----:B------:R-:W-:Y:S01]  /*dfc0*/  LDSM.16.MT88.4 R32, [R176+UR4+0x900] ;  /* 0x00090004b020783b */ /* 0x000fe20008004200 */
[C---:B------:R-:W-:Y:S02]  /*dfd0*/  FMUL.FTZ R5, R12.reuse, R129 ;  /* 0x000000810c057220 */ /* 0x040fe40000410000 */
[C---:B------:R-:W-:Y:S01]  /*dfe0*/  FMUL.FTZ R8, R12.reuse, R124 ;  /* 0x0000007c0c087220 */ /* 0x040fe20000410000 */
[----:B------:R-:W-:Y:S01]  /*dff0*/  MUFU.EX2 R148, R148 ;  /* 0x0000009400947308 */ /* 0x000fe20000000800 */
[C---:B------:R-:W-:Y:S02]  /*e000*/  FMUL.FTZ R9, R12.reuse, R125 ;  /* 0x0000007d0c097220 */ /* 0x040fe40000410000 */
[----:B------:R-:W-:Y:S01]  /*e010*/  FMUL.FTZ R100, R12, R100 ;  /* 0x000000640c647220 */ /* 0x000fe20000410000 */
[----:B---3--:R-:W-:Y:S01]  /*e020*/  F2FP.PACK_AB R16, R150, R151 ;  /* 0x000000979610723e */ /* 0x008fe200000000ff */
[C---:B------:R-:W-:Y:S01]  /*e030*/  FMUL.FTZ R101, R12.reuse, R101 ;  /* 0x000000650c657220 */ /* 0x040fe20000410000 */
[----:B------:R-:W-:Y:S01]  /*e040*/  LDSM.16.MT88.4 R132, [R13+0x2900] ;  /* 0x002900000d84783b */ /* 0x000fe20000004200 */
[C---:B------:R-:W-:Y:S02]  /*e050*/  FMUL.FTZ R104, R12.reuse, R104 ;  /* 0x000000680c687220 */ /* 0x040fe40000410000 */
[C---:B------:R-:W-:Y:S01]  /*e060*/  FMUL.FTZ R105, R12.reuse, R105 ;  /* 0x000000690c697220 */ /* 0x040fe20000410000 */
[----:B------:R-:W1:Y:S01]  /*e070*/  MUFU.EX2 R153, R153 ;  /* 0x0000009900997308 */ /* 0x000e620000000800 */
[C---:B------:R-:W-:Y:S02]  /*e080*/  FMUL.FTZ R108, R12.reuse, R108 ;  /* 0x0000006c0c6c7220 */ /* 0x040fe40000410000 */
[----:B------:R-:W-:Y:S02]  /*e090*/  FMUL.FTZ R109, R12, R109 ;  /* 0x0000006d0c6d7220 */ /* 0x000fe40000410000 */
[C---:B----4-:R-:W-:Y:S02]  /*e0a0*/  FMUL.FTZ R6, R3.reuse, R130 ;  /* 0x0000008203067220 */ /* 0x050fe40000410000 */
        /* <DEDUP_REMOVED lines=8> */
[C---:B------:R-:W-:Y:S01]  /*e130*/  FMUL.FTZ R107, R3.reuse, R107 ;  /* 0x0000006b036b7220 */ /* 0x040fe20000410000 */
[----:B------:R-:W3:Y:S01]  /*e140*/  MUFU.EX2 R154, R154 ;  /* 0x0000009a009a7308 */ /* 0x000ee20000000800 */
[C---:B------:R-:W-:Y:S01]  /*e150*/  FMUL.FTZ R110, R3.reuse, R110 ;  /* 0x0000006e036e7220 */ /* 0x040fe20000410000 */
[----:B------:R-:W-:Y:S01]  /*e160*/  LDSM.16.MT88.4 R124, [R14+0x900] ;  /* 0x000900000e7c783b */ /* 0x000fe20000004200 */
[----:B------:R-:W-:Y:S01]  /*e170*/  FMUL.FTZ R111, R3, R111 ;  /* 0x0000006f036f7220 */ /* 0x000fe20000410000 */
[----:B-1----:R-:W-:Y:S01]  /*e180*/  F2FP.PACK_AB R18, R153, R148 ;  /* 0x000000949912723e */ /* 0x002fe200000000ff */
        /* <DEDUP_REMOVED lines=22> */
[----:B------:R-:W3:Y:S01]  /*e2f0*/  MUFU.EX2 R158, R158 ;  /* 0x0000009e009e7308 */ /* 0x000ee20000000800 */
[C---:B------:R-:W-:Y:S02]  /*e300*/  FMUL.FTZ R40, R12.reuse, R40 ;  /* 0x000000280c287220 */ /* 0x040fe40000410000 */
[C---:B------:R-:W-:Y:S01]  /*e310*/  FMUL.FTZ R41, R12.reuse, R41 ;  /* 0x000000290c297220 */ /* 0x040fe20000410000 */
[----:B-1----:R-:W-:Y:S01]  /*e320*/  F2FP.PACK_AB R19, R157, R152 ;  /* 0x000000989d13723e */ /* 0x002fe200000000ff */
        /* <DEDUP_REMOVED lines=8> */
[----:B------:R-:W1:Y:S01]  /*e3b0*/  LDSM.16.MT88.4 R20, [R14+0x100] ;  /* 0x000100000e14783b */ /* 0x000e620000004200 */
[----:B------:R-:W4:Y:S02]  /*e3c0*/  MUFU.EX2 R161, R161 ;  /* 0x000000a100a17308 */ /* 0x000f240000000800 */
[C---:B------:R-:W-:Y:S02]  /*e3d0*/  FMUL.FTZ R47, R3.reuse, R47 ;  /* 0x0000002f032f7220 */ /* 0x040fe40000410000 */
[C---:B------:R-:W-:Y:S02]  /*e3e0*/  FMUL.FTZ R48, R12.reuse, R48 ;  /* 0x000000300c307220 */ /* 0x040fe40000410000 */
[C---:B--2---:R-:W-:Y:S04]  /*e3f0*/  HMMA.16816.F32 R100, R16.reuse, R24, R100 ;  /* 0x000000181064723c */ /* 0x044fe80000001864 */
[C---:B------:R-:W-:Y:S01]  /*e400*/  FMUL.FTZ R49, R12.reuse, R49 ;  /* 0x000000310c317220 */ /* 0x040fe20000410000 */
[----:B------:R-:W-:Y:S01]  /*e410*/  MUFU.EX2 R163, R163 ;  /* 0x000000a300a37308 */ /* 0x000fe20000000800 */
[C---:B------:R-:W-:Y:S02]  /*e420*/  FMUL.FTZ R50, R3.reuse, R50 ;  /* 0x0000003203327220 */ /* 0x040fe40000410000 */
[C---:B------:R-:W-:Y:S01]  /*e430*/  HMMA.16816.F32 R104, R16.reuse, R26, R104 ;  /* 0x0000001a1068723c */ /* 0x040fe20000001868 */
[----:B------:R-:W2:Y:S03]  /*e440*/  LDSM.16.MT88.4 R24, [R177+UR4+0x2100] ;  /* 0x00210004b118783b */ /* 0x000ea60008004200 */
[C---:B------:R-:W-:Y:S02]  /*e450*/  FMUL.FTZ R51, R3.reuse, R51 ;  /* 0x0000003303337220 */ /* 0x040fe40000410000 */
[C---:B------:R-:W-:Y:S01]  /*e460*/  FMUL.FTZ R52, R12.reuse, R52 ;  /* 0x000000340c347220 */ /* 0x040fe20000410000 */
[----:B------:R-:W5:Y:S01]  /*e470*/  MUFU.EX2 R162, R162 ;  /* 0x000000a200a27308 */ /* 0x000f620000000800 */
[C---:B------:R-:W-:Y:S04]  /*e480*/  HMMA.16816.F32 R108, R16.reuse, R28, R108 ;  /* 0x0000001c106c723c */ /* 0x040fe8000000186c */
[C---:B------:R-:W-:Y:S02]  /*e490*/  FMUL.FTZ R53, R12.reuse, R53 ;  /* 0x000000350c357220 */ /* 0x040fe40000410000 */
[C---:B------:R-:W-:Y:S02]  /*e4a0*/  FMUL.FTZ R54, R3.reuse, R54 ;  /* 0x0000003603367220 */ /* 0x040fe40000410000 */
[C---:B------:R-:W-:Y:S01]  /*e4b0*/  HMMA.16816.F32 R112, R16.reuse, R30, R112 ;  /* 0x0000001e1070723c */ /* 0x040fe20000001870 */
[----:B------:R-:W3:Y:S01]  /*e4c0*/  LDSM.16.MT88.4 R28, [R13+0x2100] ;  /* 0x002100000d1c783b */ /* 0x000ee20000004200 */
[----:B------:R-:W-:Y:S02]  /*e4d0*/  MUFU.EX2 R164, R164 ;  /* 0x000000a400a47308 */ /* 0x000fe40000000800 */
[C---:B------:R-:W-:Y:S02]  /*e4e0*/  FMUL.FTZ R55, R3.reuse, R55 ;  /* 0x0000003703377220 */ /* 0x040fe40000410000 */
[C---:B------:R-:W-:Y:S02]  /*e4f0*/  FMUL.FTZ R56, R12.reuse, R56 ;  /* 0x000000380c387220 */ /* 0x040fe40000410000 */
[C---:B------:R-:W-:Y:S01]  /*e500*/  FMUL.FTZ R57, R12.reuse, R57 ;  /* 0x000000390c397220 */ /* 0x040fe20000410000 */
[C---:B-1----:R-:W-:Y:S03]  /*e510*/  HMMA.16816.F32 R116, R16.reuse, R20, R116 ;  /* 0x000000141074723c */ /* 0x042fe60000001874 */
[C---:B------:R-:W-:Y:S01]  /*e520*/  FMUL.FTZ R58, R3.reuse, R58 ;  /* 0x0000003a033a7220 */ /* 0x040fe20000410000 */
[----:B------:R-:W1:Y:S01]  /*e530*/  MUFU.EX2 R165, R165 ;  /* 0x000000a500a57308 */ /* 0x000e620000000800 */
[C---:B------:R-:W-:Y:S02]  /*e540*/  FMUL.FTZ R59, R3.reuse, R59 ;  /* 0x0000003b033b7220 */ /* 0x040fe40000410000 */
[C---:B------:R-:W-:Y:S01]  /*e550*/  FMUL.FTZ R60, R12.reuse, R60 ;  /* 0x0000003c0c3c7220 */ /* 0x040fe20000410000 */
[C---:B------:R-:W-:Y:S01]  /*e560*/  HMMA.16816.F32 R120, R16.reuse, R22, R120 ;  /* 0x000000161078723c */ /* 0x040fe20000001878 */
[----:B------:R-:W1:Y:S03]  /*e570*/  LDSM.16.MT88.4 R20, [R176+UR4+0x2100] ;  /* 0x00210004b014783b */ /* 0x000e660008004200 */
[C---:B------:R-:W-:Y:S02]  /*e580*/  FMUL.FTZ R61, R12.reuse, R61 ;  /* 0x0000003d0c3d7220 */ /* 0x040fe40000410000 */
[C---:B------:R-:W-:Y:S01]  /*e590*/  FMUL.FTZ R62, R3.reuse, R62 ;  /* 0x0000003e033e7220 */ /* 0x040fe20000410000 */
[----:B------:R-:W-:Y:S01]  /*e5a0*/  MUFU.EX2 R205, R205 ;  /* 0x000000cd00cd7308 */ /* 0x000fe20000000800 */
[C---:B--2---:R-:W-:Y:S04]  /*e5b0*/  HMMA.16816.F32 R36, R16.reuse, R24, R36 ;  /* 0x000000181024723c */ /* 0x044fe80000001824 */
[C---:B------:R-:W-:Y:S02]  /*e5c0*/  FMUL.FTZ R63, R3.reuse, R63 ;  /* 0x0000003f033f7220 */ /* 0x040fe40000410000 */
[C---:B------:R-:W-:Y:S02]  /*e5d0*/  FMUL.FTZ R64, R12.reuse, R64 ;  /* 0x000000400c407220 */ /* 0x040fe40000410000 */
[C---:B------:R-:W-:Y:S01]  /*e5e0*/  HMMA.16816.F32 R40, R16.reuse, R26, R40 ;  /* 0x0000001a1028723c */ /* 0x040fe20000001828 */
[----:B------:R-:W2:Y:S01]  /*e5f0*/  LDSM.16.MT88.4 R24, [R14+0x2100] ;  /* 0x002100000e18783b */ /* 0x000ea20000004200 */
[----:B------:R-:W-:Y:S02]  /*e600*/  MUFU.EX2 R206, R206 ;  /* 0x000000ce00ce7308 */ /* 0x000fe40000000800 */
[C---:B------:R-:W-:Y:S02]  /*e610*/  FMUL.FTZ R65, R12.reuse, R65 ;  /* 0x000000410c417220 */ /* 0x040fe40000410000 */
[C---:B------:R-:W-:Y:S02]  /*e620*/  FMUL.FTZ R66, R3.reuse, R66 ;  /* 0x0000004203427220 */ /* 0x040fe40000410000 */
[C---:B---3--:R-:W-:Y:S04]  /*e630*/  HMMA.16816.F32 R44, R16.reuse, R28, R44 ;  /* 0x0000001c102c723c */ /* 0x048fe8000000182c */
[C---:B------:R-:W-:Y:S02]  /*e640*/  FMUL.FTZ R67, R3.reuse, R67 ;  /* 0x0000004303437220 */ /* 0x040fe40000410000 */
[C---:B------:R-:W-:Y:S02]  /*e650*/  FMUL.FTZ R68, R12.reuse, R68 ;  /* 0x000000440c447220 */ /* 0x040fe40000410000 */
[C---:B------:R-:W-:Y:S01]  /*e660*/  HMMA.16816.F32 R48, R16.reuse, R30, R48 ;  /* 0x0000001e1030723c */ /* 0x040fe20000001830 */
[----:B------:R-:W3:Y:S03]  /*e670*/  LDSM.16.MT88.4 R28, [R177+UR4+0x4100] ;  /* 0x00410004b11c783b */ /* 0x000ee60008004200 */
        /* <DEDUP_REMOVED lines=31> */
[----:B------:R-:W1:Y:S03]  /*e870*/  LDSM.16.MT88.4 R20, [R177+UR4+0x900] ;  /* 0x00090004b114783b */ /* 0x000e660008004200 */
[C---:B------:R-:W-:Y:S02]  /*e880*/  FMUL.FTZ R89, R12.reuse, R89 ;  /* 0x000000590c597220 */ /* 0x040fe40000410000 */
[C---:B------:R-:W-:Y:S02]  /*e890*/  FMUL.FTZ R90, R3.reuse, R90 ;  /* 0x0000005a035a7220 */ /* 0x040fe40000410000 */
[C---:B--2---:R-:W-:Y:S04]  /*e8a0*/  HMMA.16816.F32 R84, R16.reuse, R24, R84 ;  /* 0x000000181054723c */ /* 0x044fe80000001854 */
        /* <DEDUP_REMOVED lines=9> */
[C---:B---3--:R-:W-:Y:S03]  /*e940*/  HMMA.16816.F32 R92, R16.reuse, R28, R92 ;  /* 0x0000001c105c723c */ /* 0x048fe6000000185c */
[C---:B------:R-:W-:Y:S02]  /*e950*/  FMUL.FTZ R98, R3.reuse, R98 ;  /* 0x0000006203627220 */ /* 0x040fe40000410000 */
[----:B------:R-:W-:Y:S02]  /*e960*/  FMUL.FTZ R99, R3, R99 ;  /* 0x0000006303637220 */ /* 0x000fe40000410000 */
[--C-:B------:R-:W-:Y:S02]  /*e970*/  FFMA.FTZ R173, R173, c[0x0][0x2d0], -R156.reuse ;  /* 0x0000b400adad7a23 */ /* 0x100fe4000001089c */
[--C-:B------:R-:W-:Y:S03]  /*e980*/  FFMA.FTZ R174, R171, c[0x0][0x2d0], -R156.reuse ;  /* 0x0000b400abae7a23 */ /* 0x100fe6000001089c */
[----:B------:R-:W-:Y:S01]  /*e990*/  HMMA.16816.F32 R96, R16, R30, R96 ;  /* 0x0000001e1060723c */ /* 0x000fe20000001860 */
[----:B------:R-:W3:Y:S01]  /*e9a0*/  LDSM.16.MT88.4 R28, [R14+0x2900] ;  /* 0x002900000e1c783b */ /* 0x000ee20000004200 */
[----:B------:R-:W-:Y:S01]  /*e9b0*/  MUFU.EX2 R173, R173 ;  /* 0x000000ad00ad7308 */ /* 0x000fe20000000800 */
[--C-:B------:R-:W-:Y:S02]  /*e9c0*/  FFMA.FTZ R169, R169, c[0x0][0x2d0], -R156.reuse ;  /* 0x0000b400a9a97a23 */ /* 0x100fe4000001089c */
[--C-:B------:R-:W-:Y:S02]  /*e9d0*/  FFMA.FTZ R204, R167, c[0x0][0x2d0], -R156.reuse ;  /* 0x0000b400a7cc7a23 */ /* 0x100fe4000001089c */
[----:B------:R-:W-:Y:S01]  /*e9e0*/  F2FP.PACK_AB R16, R158, R15 ;  /* 0x0000000f9e10723e */ /* 0x000fe200000000ff */
[--C-:B------:R-:W-:Y:S01]  /*e9f0*/  FFMA.FTZ R167, R172, c[0x0][0x2d0], -R141.reuse ;  /* 0x0000b400aca77a23 */ /* 0x100fe2000001088d */
[----:B----4-:R-:W-:Y:S03]  /*ea00*/  F2FP.PACK_AB R18, R161, R160 ;  /* 0x000000a0a112723e */ /* 0x010fe600000000ff */
[----:B-----5:R-:W-:Y:S01]  /*ea10*/  F2FP.PACK_AB R17, R162, R163 ;  /* 0x000000a3a211723e */ /* 0x020fe200000000ff */
[--C-:B------:R-:W-:Y:S01]  /*ea20*/  FFMA.FTZ R172, R145, c[0x0][0x2d0], -R156.reuse ;  /* 0x0000b40091ac7a23 */ /* 0x100fe2000001089c */
[----:B------:R-:W-:Y:S01]  /*ea30*/  F2FP.PACK_AB R19, R165, R164 ;  /* 0x000000a4a513723e */ /* 0x000fe200000000ff */
[--C-:B------:R-:W-:Y:S01]  /*ea40*/  FFMA.FTZ R170, R170, c[0x0][0x2d0], -R141.reuse ;  /* 0x0000b400aaaa7a23 */ /* 0x100fe2000001088d */
[----:B------:R-:W4:Y:S01]  /*ea50*/  MUFU.EX2 R174, R174 ;  /* 0x000000ae00ae7308 */ /* 0x000f220000000800 */
[--C-:B------:R-:W-:Y:S02]  /*ea60*/  FFMA.FTZ R168, R168, c[0x0][0x2d0], -R141.reuse ;  /* 0x0000b400a8a87a23 */ /* 0x100fe4000001088d */
[--C-:B------:R-:W-:Y:S02]  /*ea70*/  FFMA.FTZ R171, R166, c[0x0][0x2d0], -R141.reuse ;  /* 0x0000b400a6ab7a23 */ /* 0x100fe4000001088d */
[C---:B-1----:R-:W-:Y:S03]  /*ea80*/  HMMA.16816.F32 R4, R16.reuse, R20, R4 ;  /* 0x000000141004723c */ /* 0x042fe60000001804 */
[--C-:B------:R-:W-:Y:S02]  /*ea90*/  FFMA.FTZ R166, R147, c[0x0][0x2d0], -R156.reuse ;  /* 0x0000b40093a67a23 */ /* 0x100fe4000001089c */
[----:B------:R-:W-:Y:S01]  /*eaa0*/  LDSM.16.MT88.4 R144, [R177+UR4+0x5900] ;  /* 0x00590004b190783b */ /* 0x000fe20008004200 */
[----:B------:R-:W-:Y:S01]  /*eab0*/  FFMA.FTZ R141, R140, c[0x0][0x2d0], -R141 ;  /* 0x0000b4008c8d7a23 */ /* 0x000fe2000001088d */
[----:B------:R-:W-:Y:S01]  /*eac0*/  MUFU.EX2 R169, R169 ;  /* 0x000000a900a97308 */ /* 0x000fe20000000800 */
[C---:B------:R-:W-:Y:S04]  /*ead0*/  HMMA.16816.F32 R8, R16.reuse, R22, R8 ;  /* 0x000000161008723c */ /* 0x040fe80000001808 */
[--C-:B------:R-:W-:Y:S01]  /*eae0*/  FFMA.FTZ R159, R159, c[0x0][0x2d0], -R156.reuse ;  /* 0x0000b4009f9f7a23 */ /* 0x100fe2000001089c */
[----:B------:R-:W1:Y:S01]  /*eaf0*/  LDSM.16.MT88.4 R20, [R177+UR4+0x4900] ;  /* 0x00490004b114783b */ /* 0x000e620008004200 */
[----:B------:R-:W-:Y:S02]  /*eb00*/  FFMA.FTZ R156, R143, c[0x0][0x2d0], -R156 ;  /* 0x0000b4008f9c7a23 */ /* 0x000fe4000001089c */
[C---:B--2---:R-:W-:Y:S01]  /*eb10*/  HMMA.16816.F32 R100, R16.reuse, R24, R100 ;  /* 0x000000181064723c */ /* 0x044fe20000001864 */
[----:B------:R-:W-:Y:S03]  /*eb20*/  MUFU.EX2 R207, R141 ;  /* 0x0000008d00cf7308 */ /* 0x000fe60000000800 */
[----:B------:R-:W-:Y:S02]  /*eb30*/  FFMA.FTZ R151, R12, R197, R151 ;  /* 0x000000c50c977223 */ /* 0x000fe40000010097 */
[----:B------:R-:W-:Y:S02]  /*eb40*/  FFMA.FTZ R155, R3, R198, R155 ;  /* 0x000000c6039b7223 */ /* 0x000fe4000001009b */
[C---:B------:R-:W-:Y:S01]  /*eb50*/  HMMA.16816.F32 R104, R16.reuse, R26, R104 ;  /* 0x0000001a1068723c */ /* 0x040fe20000001868 */
[----:B------:R-:W2:Y:S02]  /*eb60*/  LDSM.16.MT88.4 R24, [R13+0x4900] ;  /* 0x004900000d18783b */ /* 0x000ea40000004200 */
[----:B------:R-:W-:Y:S01]  /*eb70*/  MUFU.EX2 R175, R156 ;  /* 0x0000009c00af7308 */ /* 0x000fe20000000800 */
[----:B------:R-:W-:Y:S02]  /*eb80*/  FADD.FTZ R151, R150, R151 ;  /* 0x0000009796977221 */ /* 0x000fe40000010000 */
[----:B------:R-:W-:Y:S02]  /*eb90*/  FADD.FTZ R155, R154, R155 ;  /* 0x0000009b9a9b7221 */ /* 0x000fe40000010000 */
[C---:B------:R-:W-:Y:S04]  /*eba0*/  HMMA.16816.F32 R108, R16.reuse, R32, R108 ;  /* 0x00000020106c723c */ /* 0x040fe8000000186c */
[----:B------:R-:W-:Y:S01]  /*ebb0*/  FADD.FTZ R152, R152, R155 ;  /* 0x0000009b98987221 */ /* 0x000fe20000010000 */
[----:B------:R5:W-:Y:S03]  /*ebc0*/  MUFU.EX2 R156, R142 ;  /* 0x0000008e009c7308 */ /* 0x000be60000000800 */
[C---:B------:R-:W-:Y:S01]  /*ebd0*/  HMMA.16816.F32 R112, R16.reuse, R34, R112 ;  /* 0x000000221070723c */ /* 0x040fe20000001870 */
[----:B------:R-:W-:Y:S03]  /*ebe0*/  LDSM.16.MT88.4 R32, [R14+0x4900] ;  /* 0x004900000e20783b */ /* 0x000fe60000004200 */
[----:B------:R-:W-:Y:S03]  /*ebf0*/  FADD.FTZ R152, R157, R152 ;  /* 0x000000989d987221 */ /* 0x000fe60000010000 */
[----:B------:R-:W1:Y:S01]  /*ec00*/  MUFU.EX2 R204, R204 ;  /* 0x000000cc00cc7308 */ /* 0x000e620000000800 */
[C---:B------:R-:W-:Y:S04]  /*ec10*/  HMMA.16816.F32 R116, R16.reuse, R124, R116 ;  /* 0x0000007c1074723c */ /* 0x040fe80000001874 */
[----:B------:R-:W-:Y:S04]  /*ec20*/  FADD.FTZ R163, R163, R152 ;  /* 0x00000098a3a37221 */ /* 0x000fe80000010000 */
[C---:B------:R-:W-:Y:S01]  /*ec30*/  HMMA.16816.F32 R120, R16.reuse, R126, R120 ;  /* 0x0000007e1078723c */ /* 0x040fe20000001878 */
[----:B------:R-:W-:Y:S01]  /*ec40*/  LDSM.16.MT88.4 R124, [R13+0x1100] ;  /* 0x001100000d7c783b */ /* 0x000fe20000004200 */
[----:B------:R-:W-:Y:S02]  /*ec50*/  MUFU.EX2 R167, R167 ;  /* 0x000000a700a77308 */ /* 0x000fe40000000800 */
[----:B------:R-:W-:Y:S04]  /*ec60*/  FADD.FTZ R163, R162, R163 ;  /* 0x000000a3a2a37221 */ /* 0x000fe80000010000 */
[C---:B------:R-:W-:Y:S01]  /*ec70*/  HMMA.16816.F32 R36, R16.reuse, R128, R36 ;  /* 0x000000801024723c */ /* 0x040fe20000001824 */
[----:B-----5:R-:W-:Y:S03]  /*ec80*/  LDSM.16.MT88.4 R140, [R14+0x3900] ;  /* 0x003900000e8c783b */ /* 0x020fe60000004200 */
[----:B------:R-:W5:Y:S01]  /*ec90*/  MUFU.EX2 R170, R170 ;  /* 0x000000aa00aa7308 */ /* 0x000f620000000800 */
[----:B------:R-:W-:Y:S03]  /*eca0*/  FADD.FTZ R164, R164, R163 ;  /* 0x000000a3a4a47221 */ /* 0x000fe60000010000 */
[C---:B------:R-:W-:Y:S01]  /*ecb0*/  HMMA.16816.F32 R40, R16.reuse, R130, R40 ;  /* 0x000000821028723c */ /* 0x040fe20000001828 */
[----:B------:R-:W-:Y:S03]  /*ecc0*/  LDSM.16.MT88.4 R128, [R14+0x1100] ;  /* 0x001100000e80783b */ /* 0x000fe60000004200 */
[----:B------:R-:W-:Y:S02]  /*ecd0*/  FADD.FTZ R164, R165, R164 ;  /* 0x000000a4a5a47221 */ /* 0x000fe40000010000 */
[----:B------:R-:W-:Y:S02]  /*ece0*/  MUFU.EX2 R168, R168 ;  /* 0x000000a800a87308 */ /* 0x000fe40000000800 */
[C---:B------:R-:W-:Y:S08]  /*ecf0*/  HMMA.16816.F32 R44, R16.reuse, R132, R44 ;  /* 0x00000084102c723c */ /* 0x040ff0000000182c */
[C---:B------:R-:W-:Y:S01]  /*ed00*/  HMMA.16816.F32 R48, R16.reuse, R134, R48 ;  /* 0x000000861030723c */ /* 0x040fe20000001830 */
[----:B------:R-:W-:Y:S01]  /*ed10*/  LDSM.16.MT88.4 R132, [R14+0x1900] ;  /* 0x001900000e84783b */ /* 0x000fe20000004200 */
[----:B------:R-:W1:Y:S06]  /*ed20*/  MUFU.EX2 R171, R171 ;  /* 0x000000ab00ab7308 */ /* 0x000e6c0000000800 */
[C---:B------:R-:W-:Y:S04]  /*ed30*/  HMMA.16816.F32 R52, R16.reuse, R136, R52 ;  /* 0x000000881034723c */ /* 0x040fe80000001834 */
[----:B------:R-:W-:Y:S04]  /*ed40*/  MUFU.EX2 R159, R159 ;  /* 0x0000009f009f7308 */ /* 0x000fe80000000800 */
[C---:B------:R-:W-:Y:S01]  /*ed50*/  HMMA.16816.F32 R56, R16.reuse, R138, R56 ;  /* 0x0000008a1038723c */ /* 0x040fe20000001838 */
[----:B------:R-:W-:Y:S05]  /*ed60*/  LDSM.16.MT88.4 R136, [R176+UR4+0x3900] ;  /* 0x00390004b088783b */ /* 0x000fea0008004200 */
[----:B------:R-:W2:Y:S02]  /*ed70*/  MUFU.EX2 R166, R166 ;  /* 0x000000a600a67308 */ /* 0x000ea40000000800 */
[C---:B---3--:R-:W-:Y:S08]  /*ed80*/  HMMA.16816.F32 R60, R16.reuse, R28, R60 ;  /* 0x0000001c103c723c */ /* 0x048ff0000000183c */
[C---:B------:R-:W-:Y:S01]  /*ed90*/  HMMA.16816.F32 R64, R16.reuse, R30, R64 ;  /* 0x0000001e1040723c */ /* 0x040fe20000001840 */
[----:B------:R-:W3:Y:S01]  /*eda0*/  LDSM.16.MT88.4 R28, [R176+UR4+0x4900] ;  /* 0x00490004b01c783b */ /* 0x000ee20008004200 */
[----:B------:R-:W3:Y:S06]  /*edb0*/  MUFU.EX2 R172, R172 ;  /* 0x000000ac00ac7308 */ /* 0x000eec0000000800 */
[C---:B-1----:R-:W-:Y:S08]  /*edc0*/  HMMA.16816.F32 R68, R16.reuse, R20, R68 ;  /* 0x000000141044723c */ /* 0x042ff00000001844 */
[C---:B------:R-:W-:Y:S01]  /*edd0*/  HMMA.16816.F32 R72, R16.reuse, R22, R72 ;  /* 0x000000161048723c */ /* 0x040fe20000001848 */
[----:B------:R-:W1:Y:S07]  /*ede0*/  LDSM.16.MT88.4 R20, [R177+UR4+0x1100] ;  /* 0x00110004b114783b */ /* 0x000e6e0008004200 */
[C---:B--2---:R-:W-:Y:S08]  /*edf0*/  HMMA.16816.F32 R76, R16.reuse, R24, R76 ;  /* 0x00000018104c723c */ /* 0x044ff0000000184c */
[C---:B------:R-:W-:Y:S01]  /*ee00*/  HMMA.16816.F32 R80, R16.reuse, R26, R80 ;  /* 0x0000001a1050723c */ /* 0x040fe20000001850 */
[----:B------:R-:W2:Y:S07]  /*ee10*/  LDSM.16.MT88.4 R24, [R176+UR4+0x1100] ;  /* 0x00110004b018783b */ /* 0x000eae0008004200 */
[C---:B---3--:R-:W-:Y:S08]  /*ee20*/  HMMA.16816.F32 R84, R16.reuse, R28, R84 ;  /* 0x0000001c1054723c */ /* 0x048ff00000001854 */
[C---:B------:R-:W-:Y:S01]  /*ee30*/  HMMA.16816.F32 R88, R16.reuse, R30, R88 ;  /* 0x0000001e1058723c */ /* 0x040fe20000001858 */
[----:B------:R-:W3:Y:S07]  /*ee40*/  LDSM.16.MT88.4 R28, [R177+UR4+0x3100] ;  /* 0x00310004b11c783b */ /* 0x000eee0008004200 */
[C---:B------:R-:W-:Y:S08]  /*ee50*/  HMMA.16816.F32 R92, R16.reuse, R32, R92 ;  /* 0x00000020105c723c */ /* 0x040ff0000000185c */
[----:B------:R-:W-:Y:S01]  /*ee60*/  HMMA.16816.F32 R96, R16, R34, R96 ;  /* 0x000000221060723c */ /* 0x000fe20000001860 */
[----:B------:R-:W2:Y:S06]  /*ee70*/  LDSM.16.MT88.4 R32, [R13+0x3100] ;  /* 0x003100000d20783b */ /* 0x000eac0000004200 */
[----:B----4-:R-:W-:Y:S02]  /*ee80*/  F2FP.PACK_AB R16, R174, R173 ;  /* 0x000000adae10723e */ /* 0x010fe400000000ff */
[----:B------:R-:W-:Y:S03]  /*ee90*/  F2FP.PACK_AB R18, R204, R169 ;  /* 0x000000a9cc12723e */ /* 0x000fe600000000ff */
[C---:B-----5:R-:W-:Y:S01]  /*eea0*/  F2FP.PACK_AB R17, R170.reuse, R167 ;  /* 0x000000a7aa11723e */ /* 0x060fe200000000ff */
[----:B------:R-:W-:Y:S01]  /*eeb0*/  FADD.FTZ R167, R167, R164 ;  /* 0x000000a4a7a77221 */ /* 0x000fe20000010000 */
[C---:B------:R-:W-:Y:S03]  /*eec0*/  F2FP.PACK_AB R19, R171.reuse, R168 ;  /* 0x000000a8ab13723e */ /* 0x040fe600000000ff */
[----:B------:R-:W-:Y:S04]  /*eed0*/  FADD.FTZ R167, R170, R167 ;  /* 0x000000a7aaa77221 */ /* 0x000fe80000010000 */
[C---:B-1----:R-:W-:Y:S03]  /*eee0*/  HMMA.16816.F32 R4, R16.reuse, R20, R4 ;  /* 0x000000141004723c */ /* 0x042fe60000001804 */
[----:B------:R-:W-:Y:S04]  /*eef0*/  FADD.FTZ R168, R168, R167 ;  /* 0x000000a7a8a87221 */ /* 0x000fe80000010000 */
[----:B------:R-:W-:Y:S01]  /*ef00*/  FADD.FTZ R168, R171, R168 ;  /* 0x000000a8aba87221 */ /* 0x000fe20000010000 */
[C---:B------:R-:W-:Y:S01]  /*ef10*/  HMMA.16816.F32 R8, R16.reuse, R22, R8 ;  /* 0x000000161008723c */ /* 0x040fe20000001808 */
[----:B------:R-:W1:Y:S07]  /*ef20*/  LDSM.16.MT88.4 R20, [R176+UR4+0x3100] ;  /* 0x00310004b014783b */ /* 0x000e6e0008004200 */
[C---:B------:R-:W-:Y:S08]  /*ef30*/  HMMA.16816.F32 R100, R16.reuse, R124, R100 ;  /* 0x0000007c1064723c */ /* 0x040ff00000001864 */
[C---:B------:R-:W-:Y:S01]  /*ef40*/  HMMA.16816.F32 R104, R16.reuse, R126, R104 ;  /* 0x0000007e1068723c */ /* 0x040fe20000001868 */
[----:B------:R-:W-:Y:S07]  /*ef50*/  LDSM.16.MT88.4 R124, [R177+UR4+0x1900] ;  /* 0x00190004b17c783b */ /* 0x000fee0008004200 */
[C---:B--2---:R-:W-:Y:S08]  /*ef60*/  HMMA.16816.F32 R108, R16.reuse, R24, R108 ;  /* 0x00000018106c723c */ /* 0x044ff0000000186c */
[C---:B------:R-:W-:Y:S01]  /*ef70*/  HMMA.16816.F32 R112, R16.reuse, R26, R112 ;  /* 0x0000001a1070723c */ /* 0x040fe20000001870 */
[----:B------:R-:W2:Y:S07]  /*ef80*/  LDSM.16.MT88.4 R24, [R14+0x3100] ;  /* 0x003100000e18783b */ /* 0x000eae0000004200 */
[C---:B------:R-:W-:Y:S08]  /*ef90*/  HMMA.16816.F32 R116, R16.reuse, R128, R116 ;  /* 0x000000801074723c */ /* 0x040ff00000001874 */
[C---:B------:R-:W-:Y:S08]  /*efa0*/  HMMA.16816.F32 R120, R16.reuse, R130, R120 ;  /* 0x000000821078723c */ /* 0x040ff00000001878 */
[C---:B---3--:R-:W-:Y:S08]  /*efb0*/  HMMA.16816.F32 R36, R16.reuse, R28, R36 ;  /* 0x0000001c1024723c */ /* 0x048ff00000001824 */
[C---:B------:R-:W-:Y:S01]  /*efc0*/  HMMA.16816.F32 R40, R16.reuse, R30, R40 ;  /* 0x0000001e1028723c */ /* 0x040fe20000001828 */
[----:B------:R-:W3:Y:S07]  /*efd0*/  LDSM.16.MT88.4 R28, [R177+UR4+0x5100] ;  /* 0x00510004b11c783b */ /* 0x000eee0008004200 */
[C---:B------:R-:W-:Y:S08]  /*efe0*/  HMMA.16816.F32 R44, R16.reuse, R32, R44 ;  /* 0x00000020102c723c */ /* 0x040ff0000000182c */
        /* <DEDUP_REMOVED lines=13> */
[----:B------:R-:W4:Y:S07]  /*f0c0*/  LDSM.16.MT88.4 R32, [R176+UR4+0x1900] ;  /* 0x00190004b020783b */ /* 0x000f2e0008004200 */
[C---:B-1----:R-:W-:Y:S08]  /*f0d0*/  HMMA.16816.F32 R84, R16.reuse, R20, R84 ;  /* 0x000000141054723c */ /* 0x042ff00000001854 */
[C---:B------:R-:W-:Y:S01]  /*f0e0*/  HMMA.16816.F32 R88, R16.reuse, R22, R88 ;  /* 0x000000161058723c */ /* 0x040fe20000001858 */
[----:B------:R-:W1:Y:S07]  /*f0f0*/  LDSM.16.MT88.4 R20, [R177+UR4+0x3900] ;  /* 0x00390004b114783b */ /* 0x000e6e0008004200 */
[C---:B--2---:R-:W-:Y:S08]  /*f100*/  HMMA.16816.F32 R92, R16.reuse, R24, R92 ;  /* 0x00000018105c723c */ /* 0x044ff0000000185c */
[----:B------:R-:W-:Y:S01]  /*f110*/  HMMA.16816.F32 R96, R16, R26, R96 ;  /* 0x0000001a1060723c */ /* 0x000fe20000001860 */
[----:B------:R-:W2:Y:S06]  /*f120*/  LDSM.16.MT88.4 R24, [R13+0x3900] ;  /* 0x003900000d18783b */ /* 0x000eac0000004200 */
[----:B------:R-:W-:Y:S02]  /*f130*/  F2FP.PACK_AB R16, R166, R159 ;  /* 0x0000009fa610723e */ /* 0x000fe400000000ff */
[----:B------:R-:W-:Y:S03]  /*f140*/  F2FP.PACK_AB R18, R175, R172 ;  /* 0x000000acaf12723e */ /* 0x000fe600000000ff */
[C---:B------:R-:W-:Y:S01]  /*f150*/  F2FP.PACK_AB R17, R206.reuse, R205 ;  /* 0x000000cdce11723e */ /* 0x040fe200000000ff */
[----:B------:R-:W-:Y:S01]  /*f160*/  FADD.FTZ R205, R205, R168 ;  /* 0x000000a8cdcd7221 */ /* 0x000fe20000010000 */
[C---:B------:R-:W-:Y:S03]  /*f170*/  F2FP.PACK_AB R19, R207.reuse, R156 ;  /* 0x0000009ccf13723e */ /* 0x040fe600000000ff */
[----:B------:R-:W-:Y:S04]  /*f180*/  FADD.FTZ R205, R206, R205 ;  /* 0x000000cdcecd7221 */ /* 0x000fe80000010000 */
[C---:B------:R-:W-:Y:S01]  /*f190*/  HMMA.16816.F32 R128, R16.reuse, R124, R4 ;  /* 0x0000007c1080723c */ /* 0x040fe20000001804 */
[----:B------:R-:W5:Y:S02]  /*f1a0*/  LDSM.16.MT88.4 R4, [R13+0x5900] ;  /* 0x005900000d04783b */ /* 0x000f640000004200 */
[----:B------:R-:W-:Y:S04]  /*f1b0*/  FADD.FTZ R156, R156, R205 ;  /* 0x000000cd9c9c7221 */ /* 0x000fe80000010000 */
[----:B------:R-:W-:Y:S01]  /*f1c0*/  FADD.FTZ R198, R207, R156 ;  /* 0x0000009ccfc67221 */ /* 0x000fe20000010000 */
[C---:B------:R-:W-:Y:S01]  /*f1d0*/  HMMA.16816.F32 R124, R16.reuse, R126, R8 ;  /* 0x0000007e107c723c */ /* 0x040fe20000001808 */
[----:B------:R-:W1:Y:S07]  /*f1e0*/  LDSM.16.MT88.4 R8, [R176+UR4+0x5900] ;  /* 0x00590004b008783b */ /* 0x000e6e0008004200 */
[C---:B---3--:R-:W-:Y:S08]  /*f1f0*/  HMMA.16816.F32 R100, R16.reuse, R28, R100 ;  /* 0x0000001c1064723c */ /* 0x048ff00000001864 */
[C---:B------:R-:W-:Y:S08]  /*f200*/  HMMA.16816.F32 R104, R16.reuse, R30, R104 ;  /* 0x0000001e1068723c */ /* 0x040ff00000001868 */
[C---:B----4-:R-:W-:Y:S08]  /*f210*/  HMMA.16816.F32 R108, R16.reuse, R32, R108 ;  /* 0x00000020106c723c */ /* 0x050ff0000000186c */
[C---:B------:R-:W-:Y:S08]  /*f220*/  HMMA.16816.F32 R112, R16.reuse, R34, R112 ;  /* 0x000000221070723c */ /* 0x040ff00000001870 */
[C---:B------:R-:W-:Y:S08]  /*f230*/  HMMA.16816.F32 R116, R16.reuse, R132, R116 ;  /* 0x000000841074723c */ /* 0x040ff00000001874 */
[C---:B------:R-:W-:Y:S08]  /*f240*/  HMMA.16816.F32 R120, R16.reuse, R134, R120 ;  /* 0x000000861078723c */ /* 0x040ff00000001878 */
[C---:B-1----:R-:W-:Y:S08]  /*f250*/  HMMA.16816.F32 R36, R16.reuse, R20, R36 ;  /* 0x000000141024723c */ /* 0x042ff00000001824 */
[C---:B------:R-:W-:Y:S01]  /*f260*/  HMMA.16816.F32 R40, R16.reuse, R22, R40 ;  /* 0x000000161028723c */ /* 0x040fe20000001828 */
[----:B------:R-:W1:Y:S07]  /*f270*/  LDSM.16.MT88.4 R20, [R14+0x5900] ;  /* 0x005900000e14783b */ /* 0x000e6e0000004200 */
        /* <DEDUP_REMOVED lines=8> */
[C---:B-----5:R-:W-:Y:S07]  /*f300*/  HMMA.16816.F32 R76, R16.reuse, R4, R76 ;  /* 0x00000004104c723c */ /* 0x060fee000000184c */
[----:B------:R-:W-:Y:S01]  /*f310*/  FADD.FTZ R4, R148, R151 ;  /* 0x0000009794047221 */ /* 0x000fe20000010000 */
[C---:B------:R-:W-:Y:S04]  /*f320*/  HMMA.16816.F32 R80, R16.reuse, R6, R80 ;  /* 0x000000061050723c */ /* 0x040fe80000001850 */
[----:B------:R-:W-:Y:S04]  /*f330*/  FADD.FTZ R4, R153, R4 ;  /* 0x0000000499047221 */ /* 0x000fe80000010000 */
[C---:B------:R-:W-:Y:S04]  /*f340*/  HMMA.16816.F32 R84, R16.reuse, R8, R84 ;  /* 0x000000081054723c */ /* 0x040fe80000001854 */
[----:B------:R-:W-:Y:S04]  /*f350*/  FADD.FTZ R3, R15, R4 ;  /* 0x000000040f037221 */ /* 0x000fe80000010000 */
[C---:B------:R-:W-:Y:S04]  /*f360*/  HMMA.16816.F32 R88, R16.reuse, R10, R88 ;  /* 0x0000000a1058723c */ /* 0x040fe80000001858 */
[----:B------:R-:W-:Y:S04]  /*f370*/  FADD.FTZ R3, R158, R3 ;  /* 0x000000039e037221 */ /* 0x000fe80000010000 */
[----:B------:R-:W-:Y:S01]  /*f380*/  FADD.FTZ R4, R160, R3 ;  /* 0x00000003a0047221 */ /* 0x000fe20000010000 */
[----:B------:R-:W-:Y:S01]  /*f390*/  IADD3 R3, R202, -0x2, RZ ;  /* 0xfffffffeca037810 */ /* 0x000fe20007ffe0ff */
[C---:B-1----:R-:W-:Y:S03]  /*f3a0*/  HMMA.16816.F32 R92, R16.reuse, R20, R92 ;  /* 0x00000014105c723c */ /* 0x042fe6000000185c */
[----:B------:R-:W-:Y:S01]  /*f3b0*/  FADD.FTZ R4, R161, R4 ;  /* 0x00000004a1047221 */ /* 0x000fe20000010000 */
[----:B------:R-:W-:Y:S03]  /*f3c0*/  ISETP.GE.AND P0, PT, R3, UR11, PT ;  /* 0x0000000b03007c0c */ /* 0x000fe6000bf06270 */
        /* <DEDUP_REMOVED lines=9> */
[----:B------:R-:W-:-:S05]  /*f460*/  @!P0 BRA `(.L_x_5070) ;  /* 0x0000036000008947 */ /* 0x000fca0003800000 */
        /* <DEDUP_REMOVED lines=33> */
[----:B------:R3:W-:Y:S04]  /*f680*/  SHFL.IDX PT, R8, R7, 0x1, 0x181f ;  /* 0x00381f0007087f89 */ /* 0x0007e800000e0000 */
[----:B------:R-:W4:Y:S01]  /*f690*/  SHFL.IDX PT, R6, R9, 0x1, 0x181f ;  /* 0x00381f0009067f89 */ /* 0x000f2200000e0000 */
[C---:B-1----:R-:W-:Y:S02]  /*f6a0*/  IADD3 R16, P0, R10.reuse, R203, RZ ;  /* 0x000000cb0a107210 */ /* 0x042fe40007f1e0ff */
[----:B------:R-:W-:Y:S02]  /*f6b0*/  IADD3 R14, P2, R10, R199, RZ ;  /* 0x000000c70a0e7210 */ /* 0x000fe40007f5e0ff */
[----:B--2---:R-:W-:Y:S02]  /*f6c0*/  IADD3.X R17, R12, R201, RZ, P0, !PT ;  /* 0x000000c90c117210 */ /* 0x004fe400007fe4ff */
[-C--:B------:R-:W-:Y:S01]  /*f6d0*/  IADD3 R10, P1, R10, R4.reuse, RZ ;  /* 0x000000040a0a7210 */ /* 0x080fe20007f3e0ff */
[----:B---3--:R-:W-:Y:S02]  /*f6e0*/  IMAD.SHL.U32 R7, R3, 0x2, RZ ;  /* 0x0000000203077824 */ /* 0x008fe400078e00ff */
[C-C-:B------:R-:W-:Y:S02]  /*f6f0*/  IMAD.X R15, R12.reuse, 0x1, R200.reuse, P2 ;  /* 0x000000010c0f7824 */ /* 0x140fe400010e06c8 */
[----:B------:R-:W-:Y:S01]  /*f700*/  IMAD.X R11, R12, 0x1, R5, P1 ;  /* 0x000000010c0b7824 */ /* 0x000fe200008e0605 */
[----:B------:R1:W-:Y:S01]  /*f710*/  LDGSTS.E.BYPASS.LTC128B.128 [R7+0xc100], [R16.64], !P5 ;  /* 0x0c10000010077fae */ /* 0x0003e2000e901d54 */
[C---:B----4-:R-:W-:Y:S02]  /*f720*/  IADD3 R4, P0, R6.reuse, R4, RZ ;  /* 0x0000000406047210 */ /* 0x050fe40007f1e0ff */
[----:B------:R-:W-:Y:S01]  /*f730*/  IADD3 R12, P1, R6, R203, RZ ;  /* 0x000000cb060c7210 */ /* 0x000fe20007f3e0ff */
[----:B------:R1:W-:Y:S01]  /*f740*/  LDGSTS.E.BYPASS.LTC128B.128 [R7+0xe100], [R14.64], !P4 ;  /* 0x0e1000000e077fae */ /* 0x0003e2000e101d54 */
[----:B------:R-:W-:Y:S02]  /*f750*/  IADD3.X R5, R8, R5, RZ, P0, !PT ;  /* 0x0000000508057210 */ /* 0x000fe400007fe4ff */
[----:B------:R-:W-:Y:S01]  /*f760*/  IADD3 R18, P0, R6, R199, RZ ;  /* 0x000000c706127210 */ /* 0x000fe20007f1e0ff */
[----:B------:R1:W-:Y:S01]  /*f770*/  LDGSTS.E.BYPASS.LTC128B.128 [R7+0x10100], [R10.64], !P6 ;  /* 0x101000000a077fae */ /* 0x0003e2000f101d54 */
[C---:B------:R-:W-:Y:S03]  /*f780*/  IMAD.X R13, R8.reuse, 0x1, R201, P1 ;  /* 0x00000001080d7824 */ /* 0x040fe600008e06c9 */
[----:B------:R-:W-:Y:S02]  /*f790*/  IMAD.X R19, R8, 0x1, R200, P0 ;  /* 0x0000000108137824 */ /* 0x000fe400000e06c8 */
[----:B------:R1:W-:Y:S04]  /*f7a0*/  LDGSTS.E.BYPASS.LTC128B.128 [R7+0xd100], [R12.64], !P5 ;  /* 0x0d1000000c077fae */ /* 0x0003e8000e901d54 */
[----:B------:R1:W-:Y:S04]  /*f7b0*/  LDGSTS.E.BYPASS.LTC128B.128 [R7+0xf100], [R18.64], !P4 ;  /* 0x0f10000012077fae */ /* 0x0003e8000e101d54 */
[----:B------:R1:W-:Y:S02]  /*f7c0*/  LDGSTS.E.BYPASS.LTC128B.128 [R7+0x11100], [R4.64], !P6 ;  /* 0x1110000004077fae */ /* 0x0003e4000f101d54 */
.L_x_5070:
        /* <DEDUP_REMOVED lines=9> */
.L_x_5060:
        /* <DEDUP_REMOVED lines=12> */
[----:B------:R-:W-:Y:S02]  /*f920*/  MOV R7, 0xff800000 ;  /* 0xff80000000077802 */ /* 0x000fe40000000f00 */
[----:B------:R-:W-:-:S09]  /*f930*/  FSETP.NE.FTZ.AND P0, PT, R4, RZ, PT ;  /* 0x000000ff0400720b */ /* 0x000fd20003f15000 */
[----:B------:R-:W1:Y:S01]  /*f940*/  @P1 MUFU.RCP R6, R5 ;  /* 0x0000000500061308 */ /* 0x000e620000001000 */
[----:B------:R-:W-:-:S03]  /*f950*/  @P1 MOV R8, 0x3f317218 ;  /* 0x3f31721800081802 */ /* 0x000fc60000000f00 */
[----:B------:R-:W-:Y:S02]  /*f960*/  @P0 MOV R9, 0x3f317218 ;  /* 0x3f31721800090802 */ /* 0x000fe40000000f00 */
[----:B------:R-:W-:Y:S02]  /*f970*/  @P1 FMUL.FTZ R8, R8, c[0x0][0x2d0] ;  /* 0x0000b40008081a20 */ /* 0x000fe40000410000 */
[----:B------:R-:W2:Y:S01]  /*f980*/  @P1 MUFU.LG2 R5, R5 ;  /* 0x0000000500051308 */ /* 0x000ea20000000c00 */
[----:B------:R-:W-:Y:S02]  /*f990*/  @P0 FMUL.FTZ R9, R9, c[0x0][0x2d0] ;  /* 0x0000b40009090a20 */ /* 0x000fe40000410000 */
[----:B-1----:R-:W-:-:S05]  /*f9a0*/  FMUL.FTZ R128, R6, R128 ;  /* 0x0000008006807220 */ /* 0x002fca0000410000 */
[----:B------:R-:W1:Y:S01]  /*f9b0*/  @P0 MUFU.RCP R3, R4 ;  /* 0x0000000400030308 */ /* 0x000e620000001000 */
        /* <DEDUP_REMOVED lines=47> */
[----:B------:R3:W4:Y:S01]  /*fcb0*/  @P0 MUFU.LG2 R6, R4 ;  /* 0x0000000400060308 */ /* 0x0007220000000c00 */
[----:B--2---:R-:W-:-:S02]  /*fcc0*/  @P1 FMUL.FTZ R5, R5, 0.69314718246459960938 ;  /* 0x3f31721805051820 */ /* 0x004fc40000410000 */
[C---:B-1----:R-:W-:Y:S02]  /*fcd0*/  FMUL.FTZ R130, R3.reuse, R130 ;  /* 0x0000008203827220 */ /* 0x042fe40000410000 */
[C---:B------:R-:W-:Y:S02]  /*fce0*/  FMUL.FTZ R131, R3.reuse, R131 ;  /* 0x0000008303837220 */ /* 0x040fe40000410000 */
[C---:B------:R-:W-:Y:S02]  /*fcf0*/  FMUL.FTZ R126, R3.reuse, R126 ;  /* 0x0000007e037e7220 */ /* 0x040fe40000410000 */
[C---:B------:R-:W-:Y:S02]  /*fd00*/  FMUL.FTZ R127, R3.reuse, R127 ;  /* 0x0000007f037f7220 */ /* 0x040fe40000410000 */
[C---:B------:R-:W-:Y:S02]  /*fd10*/  FMUL.FTZ R102, R3.reuse, R102 ;  /* 0x0000006603667220 */ /* 0x040fe40000410000 */
[----:B------:R-:W-:-:S02]  /*fd20*/  FMUL.FTZ R103, R3, R103 ;  /* 0x0000006703677220 */ /* 0x000fc40000410000 */
[C---:B------:R-:W-:Y:S01]  /*fd30*/  FMUL.FTZ R106, R3.reuse, R106 ;  /* 0x0000006a036a7220 */ /* 0x040fe20000410000 */
[----:B---3--:R-:W-:Y:S01]  /*fd40*/  MOV R4, 0xff800000 ;  /* 0xff80000000047802 */ /* 0x008fe20000000f00 */
[----:B----4-:R-:W-:Y:S02]  /*fd50*/  @P0 FMUL.FTZ R6, R6, 0.69314718246459960938 ;  /* 0x3f31721806060820 */ /* 0x010fe40000410000 */
        /* <DEDUP_REMOVED lines=41> */
[----:B------:R-:W-:Y:S02]  /*fff0*/  @P1 FFMA.FTZ R4, R8, R2, R5 ;  /* 0x0000000208041223 */ /* 0x000fe40000010005 */
[----:B------:R-:W-:Y:S02]  /*10000*/  @P0 FFMA.FTZ R7, R9, R0, R6 ;  /* 0x0000000009070223 */ /* 0x000fe40000010006 */
.L_x_5020:
[----:B------:R-:W-:Y:S05]  /*10010*/  @P2 BRA `(.L_x_5072) ;  /* 0x0000199000002947 */ /* 0x000fea0003800000 */
[----:B------:R-:W1:Y:S01]  /*10020*/  S2R R3, SR_CTAID.Y ;  /* 0x0000000000037919 */ /* 0x000e620000002600 */
[----:B------:R-:W-:Y:S01]  /*10030*/  IMAD R6, RZ, RZ, -UR14 ;  /* 0x8000000eff067e24 */ /* 0x000fe2000f8e02ff */
[----:B------:R-:W-:Y:S01]  /*10040*/  USHF.R.S32.HI UR6, URZ, 0x1f, UR14 ;  /* 0x0000001f3f067899 */ /* 0x000fe2000801140e */
[----:B------:R-:W-:Y:S01]  /*10050*/  IMAD.MOV.U32 R11, RZ, RZ, c[0x0][0x4e8] ;  /* 0x00013a00ff0b7624 */ /* 0x000fe200078e00ff */
[----:B------:R-:W2:Y:S01]  /*10060*/  S2R R2, SR_TID.X ;  /* 0x0000000000027919 */ /* 0x000ea20000002100 */
[----:B------:R-:W-:Y:S01]  /*10070*/  ULDC.64 UR4, c[0x0][0x4d0] ;  /* 0x0001340000047ab9 */ /* 0x000fe20000000a00 */
[----:B------:R-:W-:Y:S01]  /*10080*/  BSSY B0, `(.L_x_5073) ;  /* 0x00000ff000007945 */ /* 0x000fe20003800000 */
[----:B------:R-:W-:Y:S01]  /*10090*/  UIMAD UR7, UR6, UR4, URZ ;  /* 0x00000004060772a4 */ /* 0x000fe2000f8e023f */
[----:B------:R-:W3:Y:S01]  /*100a0*/  S2R R9, SR_CTAID.Z ;  /* 0x0000000000097919 */ /* 0x000ee20000002700 */
[----:B------:R-:W-:-:S03]  /*100b0*/  UIMAD.WIDE.U32 UR8, UR14, UR4, URZ ;  /* 0x000000040e0872a5 */ /* 0x000fc6000f8e003f */
[----:B------:R-:W-:Y:S01]  /*100c0*/  BAR.SYNC.DEFER_BLOCKING 0x1, 0x100 ;  /* 0x0044000000007b1d */ /* 0x000fe20000010000 */
[----:B------:R-:W-:Y:S01]  /*100d0*/  UIMAD UR7, UR14, UR5, UR7 ;  /* 0x000000050e0772a4 */ /* 0x000fe2000f8e0207 */
[C---:B------:R-:W-:Y:S01]  /*100e0*/  ISETP.NE.AND P1, PT, R11.reuse, 0x1, PT ;  /* 0x000000010b00780c */ /* 0x040fe20003f25270 */
[----:B------:R-:W-:Y:S01]  /*100f0*/  IMAD.U32 R16, RZ, RZ, UR8 ;  /* 0x00000008ff107e24 */ /* 0x000fe2000f8e00ff */
[----:B------:R-:W-:Y:S01]  /*10100*/  MOV R17, UR9 ;  /* 0x0000000900117c02 */ /* 0x000fe20008000f00 */
[----:B------:R-:W-:Y:S01]  /*10110*/  UIADD3 UR7, UR9, UR7, URZ ;  /* 0x0000000709077290 */ /* 0x000fe2000fffe03f */
[----:B------:R-:W4:Y:S01]  /*10120*/  S2R R10, SR_CTAID.X ;  /* 0x00000000000a7919 */ /* 0x000f220000002500 */
[----:B------:R-:W-:Y:S01]  /*10130*/  ULDC.64 UR4, c[0x0][0x438] ;  /* 0x00010e0000047ab9 */ /* 0x000fe20000000a00 */
[----:B------:R-:W-:Y:S01]  /*10140*/  IMAD R11, R11, c[0x0][0x388], RZ ;  /* 0x0000e2000b0b7a24 */ /* 0x000fe200078e02ff */
[----:B------:R-:W-:Y:S02]  /*10150*/  UIMAD.WIDE.U32 UR10, UR14, UR4, URZ ;  /* 0x000000040e0a72a5 */ /* 0x000fe4000f8e003f */
[----:B------:R-:W-:Y:S01]  /*10160*/  UIMAD UR4, UR6, UR4, URZ ;  /* 0x00000004060472a4 */ /* 0x000fe2000f8e023f */
[----:B-1----:R-:W-:-:S02]  /*10170*/  IMAD R6, R6, c[0x0][0x550], R3 ;  /* 0x0001540006067a24 */ /* 0x002fc400078e0203 */
[----:B------:R-:W-:Y:S01]  /*10180*/  IMAD.U32 R17, RZ, RZ, UR7 ;  /* 0x00000007ff117e24 */ /* 0x000fe2000f8e00ff */
[----:B------:R-:W-:Y:S01]  /*10190*/  UIMAD UR4, UR14, UR5, UR4 ;  /* 0x000000050e0472a4 */ /* 0x000fe2000f8e0204 */
[----:B--2---:R-:W-:Y:S01]  /*101a0*/  SHF.R.S32.HI R3, RZ, 0x1f, R2 ;  /* 0x0000001fff037819 */ /* 0x004fe20000011402 */
[----:B------:R-:W-:Y:S01]  /*101b0*/  IMAD.U32 R15, RZ, RZ, UR11 ;  /* 0x0000000bff0f7e24 */ /* 0x000fe2000f8e00ff */
[----:B------:R-:W-:Y:S01]  /*101c0*/  MOV R14, UR10 ;  /* 0x0000000a000e7c02 */ /* 0x000fe20008000f00 */
[----:B------:R-:W-:Y:S01]  /*101d0*/  UIADD3 UR4, UR11, UR4, URZ ;  /* 0x000000040b047290 */ /* 0x000fe2000fffe03f */
[-C--:B------:R-:W-:Y:S01]  /*101e0*/  LEA.HI R0, R3, R2.reuse, RZ, 0x5 ;  /* 0x0000000203007211 */ /* 0x080fe200078f28ff */
[----:B---3--:R-:W-:Y:S01]  /*101f0*/  IMAD.WIDE.U32 R16, R9, c[0x0][0x4d8], R16 ;  /* 0x0001360009107a25 */ /* 0x008fe200078e0010 */
[----:B------:R-:W-:Y:S02]  /*10200*/  LEA.HI R3, R3, R2, RZ, 0x2 ;  /* 0x0000000203037211 */ /* 0x000fe400078f10ff */
[----:B------:R-:W-:Y:S01]  /*10210*/  LOP3.LUT R5, R0, 0xffffffe0, RZ, 0xc0, !PT ;  /* 0xffffffe000057812 */ /* 0x000fe200078ec0ff */
[----:B------:R-:W-:Y:S01]  /*10220*/  IMAD.U32 R15, RZ, RZ, UR4 ;  /* 0x00000004ff0f7e24 */ /* 0x000fe2000f8e00ff */
[----:B------:R-:W-:Y:S01]  /*10230*/  SHF.R.S32.HI R13, RZ, 0x5, R0 ;  /* 0x00000005ff0d7819 */ /* 0x000fe20000011400 */
[----:B------:R-:W-:Y:S01]  /*10240*/  IMAD.MOV.U32 R18, RZ, RZ, R16 ;  /* 0x000000ffff127224 */ /* 0x000fe200078e0010 */
[----:B------:R-:W-:Y:S01]  /*10250*/  SHF.R.S32.HI R0, RZ, 0x1f, R0 ;  /* 0x0000001fff007819 */ /* 0x000fe20000011400 */
[----:B------:R-:W-:Y:S01]  /*10260*/  IMAD.IADD R5, R2, 0x1, -R5 ;  /* 0x0000000102057824 */ /* 0x000fe200078e0a05 */
[----:B------:R-:W-:Y:S01]  /*10270*/  LOP3.LUT R3, R3, 0xfffffffc, RZ, 0xc0, !PT ;  /* 0xfffffffc03037812 */ /* 0x000fe200078ec0ff */
[----:B------:R-:W-:Y:S01]  /*10280*/  IMAD.WIDE.U32 R14, R9, c[0x0][0x440], R14 ;  /* 0x00011000090e7a25 */ /* 0x000fe200078e000e */
[----:B------:R-:W-:-:S02]  /*10290*/  LEA.HI R0, R0, R13, RZ, 0x3 ;  /* 0x0000000d00007211 */ /* 0x000fc400078f18ff */
[----:B------:R-:W-:Y:S01]  /*102a0*/  IADD3 R3, -R3, R2, RZ ;  /* 0x0000000203037210 */ /* 0x000fe20007ffe1ff */
[----:B------:R-:W-:Y:S01]  /*102b0*/  IMAD.MOV.U32 R20, RZ, RZ, R14 ;  /* 0x000000ffff147224 */ /* 0x000fe200078e000e */
        /* <DEDUP_REMOVED lines=26> */
[C---:B------:R-:W-:Y:S01]  /*10460*/  IMAD R15, R6.reuse, c[0x0][0x4e4], R15 ;  /* 0x00013900060f7a24 */ /* 0x040fe200078e020f */
[----:B------:R-:W-:Y:S01]  /*10470*/  IADD3 R0, -R9, RZ, RZ ;  /* 0x000000ff09007210 */ /* 0x000fe20007ffe1ff */
[C---:B------:R-:W-:Y:S01]  /*10480*/  IMAD R17, R6.reuse, c[0x0][0x44c], R17 ;  /* 0x0001130006117a24 */ /* 0x040fe200078e0211 */
[----:B------:R-:W-:Y:S01]  /*10490*/  SHF.R.S32.HI R12, RZ, 0x1f, R9 ;  /* 0x0000001fff0c7819 */ /* 0x000fe20000011409 */
[----:B------:R-:W-:-:S04]  /*104a0*/  IMAD.WIDE.U32 R20, R6, c[0x0][0x448], R20 ;  /* 0x0001120006147a25 */ /* 0x000fc800078e0014 */
[----:B------:R-:W-:-:S04]  /*104b0*/  IMAD.WIDE.U32 R18, R6, c[0x0][0x4e0], R18 ;  /* 0x0001380006127a25 */ /* 0x000fc800078e0012 */
[----:B------:R-:W-:Y:S01]  /*104c0*/  @P1 IMAD.HI.U32 R6, R3, c[0x0][0x4ec], RZ ;  /* 0x00013b0003061a27 */ /* 0x000fe200078e00ff */
[----:B------:R-:W-:-:S03]  /*104d0*/  IADD3 R14, P0, R9, R18, RZ ;  /* 0x00000012090e7210 */ /* 0x000fc60007f1e0ff */
[----:B------:R-:W-:Y:S01]  /*104e0*/  IMAD R0, R0, c[0x0][0x4e8], R3 ;  /* 0x00013a0000007a24 */ /* 0x000fe200078e0203 */
[----:B------:R-:W-:Y:S01]  /*104f0*/  IADD3.X R15, R12, R19, R15, P0, !PT ;  /* 0x000000130c0f7210 */ /* 0x000fe200007fe40f */
[----:B------:R-:W-:Y:S01]  /*10500*/  IMAD.MOV.U32 R8, RZ, RZ, R3 ;  /* 0x000000ffff087224 */ /* 0x000fe200078e0003 */
[----:B------:R-:W-:Y:S01]  /*10510*/  @P1 SHF.R.U32.HI R8, RZ, c[0x0][0x4f0], R6 ;  /* 0x00013c00ff081a19 */ /* 0x000fe20000011606 */
[----:B------:R-:W-:Y:S01]  /*10520*/  IMAD.IADD R21, R21, 0x1, R17 ;  /* 0x0000000115157824 */ /* 0x000fe200078e0211 */
[----:B------:R-:W-:Y:S01]  /*10530*/  SHF.R.S32.HI R6, RZ, 0x1f, R0 ;  /* 0x0000001fff067819 */ /* 0x000fe20000011400 */
[----:B------:R-:W-:Y:S01]  /*10540*/  IMAD.WIDE.U32 R14, R0, c[0x0][0x4c8], R14 ;  /* 0x00013200000e7a25 */ /* 0x000fe200078e000e */
[----:B------:R-:W-:-:S03]  /*10550*/  IADD3 R12, -R8, RZ, RZ ;  /* 0x000000ff080c7210 */ /* 0x000fc60007ffe1ff */
[----:B------:R-:W-:Y:S01]  /*10560*/  IMAD R9, R6, c[0x0][0x4c8], RZ ;  /* 0x0001320006097a24 */ /* 0x000fe200078e02ff */
[----:B------:R-:W-:Y:S01]  /*10570*/  SHF.R.S32.HI R6, RZ, 0x1f, R8 ;  /* 0x0000001fff067819 */ /* 0x000fe20000011408 */
[----:B------:R-:W-:Y:S02]  /*10580*/  IMAD R12, R12, c[0x0][0x4e8], R3 ;  /* 0x00013a000c0c7a24 */ /* 0x000fe400078e0203 */
[----:B------:R-:W-:Y:S01]  /*10590*/  IMAD R9, R0, c[0x0][0x4cc], R9 ;  /* 0x0001330000097a24 */ /* 0x000fe200078e0209 */
[----:B------:R-:W-:Y:S01]  /*105a0*/  LEA R0, P0, R14, c[0x0][0x4a8], 0x2 ;  /* 0x00012a000e007a11 */ /* 0x000fe200078010ff */
[----:B------:R-:W-:Y:S01]  /*105b0*/  IMAD R3, R6, c[0x0][0x430], RZ ;  /* 0x00010c0006037a24 */ /* 0x000fe200078e02ff */
[----:B------:R-:W-:Y:S01]  /*105c0*/  SHF.R.S32.HI R6, RZ, 0x1f, R12 ;  /* 0x0000001fff067819 */ /* 0x000fe2000001140c */
[----:B------:R-:W-:Y:S02]  /*105d0*/  IMAD.IADD R9, R15, 0x1, R9 ;  /* 0x000000010f097824 */ /* 0x000fe400078e0209 */
[----:B------:R-:W-:Y:S01]  /*105e0*/  SHFL.IDX PT, R16, R0, 0x1, 0x1c1f ;  /* 0x003c1f0000107f89 */ /* 0x000fe200000e0000 */
[----:B------:R-:W-:-:S02]  /*105f0*/  IMAD.WIDE.U32 R20, R8, c[0x0][0x430], R20 ;  /* 0x00010c0008147a25 */ /* 0x000fc400078e0014 */
[----:B------:R-:W-:Y:S02]  /*10600*/  LEA.HI.X R9, R14, c[0x0][0x4ac], R9, 0x2, P0 ;  /* 0x00012b000e097a11 */ /* 0x000fe400000f1409 */
[----:B------:R-:W-:Y:S01]  /*10610*/  SHFL.IDX PT, R14, R0, RZ, 0x1c1f ;  /* 0x001c1fff000e7589 */ /* 0x000fe200000e0000 */
[----:B------:R-:W-:Y:S01]  /*10620*/  IMAD R3, R8, c[0x0][0x434], R3 ;  /* 0x00010d0008037a24 */ /* 0x000fe200078e0203 */
[C---:B------:R-:W-:Y:S01]  /*10630*/  LOP3.LUT P0, RZ, R5.reuse, 0x3, RZ, 0xc0, !PT ;  /* 0x0000000305ff7812 */ /* 0x040fe2000780c0ff */
[----:B------:R-:W-:Y:S01]  /*10640*/  IMAD.IADD R5, R5, 0x1, -R2 ;  /* 0x0000000105057824 */ /* 0x000fe200078e0a02 */
[----:B------:R-:W1:Y:S01]  /*10650*/  SHFL.IDX PT, R15, R9, RZ, 0x1c1f ;  /* 0x001c1fff090f7589 */ /* 0x000e6200000e0000 */
[----:B------:R-:W-:Y:S01]  /*10660*/  IMAD.IADD R21, R21, 0x1, R3 ;  /* 0x0000000115157824 */ /* 0x000fe200078e0203 */
[----:B------:R-:W-:Y:S01]  /*10670*/  ISETP.GE.OR P2, PT, R10, R11, P0 ;  /* 0x0000000b0a00720c */ /* 0x000fe20000746670 */
[----:B------:R-:W-:Y:S01]  /*10680*/  IMAD R3, R6, c[0x0][0x428], RZ ;  /* 0x00010a0006037a24 */ /* 0x000fe200078e02ff */
[----:B------:R2:W3:Y:S01]  /*10690*/  SHFL.IDX PT, R17, R9, 0x1, 0x1c1f ;  /* 0x003c1f0009117f89 */ /* 0x0004e200000e0000 */
[----:B------:R-:W-:-:S02]  /*106a0*/  IADD3 R6, R10, 0x8, RZ ;  /* 0x000000080a067810 */ /* 0x000fc40007ffe0ff */
[C---:B------:R-:W-:Y:S01]  /*106b0*/  IMAD R3, R12.reuse, c[0x0][0x42c], R3 ;  /* 0x00010b000c037a24 */ /* 0x040fe200078e0203 */
[----:B------:R-:W-:Y:S01]  /*106c0*/  SHF.L.U32 R5, R5, 0x1, RZ ;  /* 0x0000000105057819 */ /* 0x000fe200000006ff */
[----:B------:R-:W-:Y:S01]  /*106d0*/  IMAD.WIDE.U32 R12, R12, c[0x0][0x428], R20 ;  /* 0x00010a000c0c7a25 */ /* 0x000fe200078e0014 */
[----:B------:R-:W-:-:S04]  /*106e0*/  ISETP.GE.OR P0, PT, R6, R11, P0 ;  /* 0x0000000b0600720c */ /* 0x000fc80000706670 */
[----:B------:R-:W-:Y:S02]  /*106f0*/  IADD3 R8, R13, R3, RZ ;  /* 0x000000030d087210 */ /* 0x000fe40007ffe0ff */
[----:B------:R-:W-:-:S04]  /*10700*/  LEA R3, P1, R12, c[0x0][0x400], 0x2 ;  /* 0x000100000c037a11 */ /* 0x000fc800078210ff */
[----:B------:R-:W-:Y:S02]  /*10710*/  LEA.HI.X R8, R12, c[0x0][0x404], R8, 0x2, P1 ;  /* 0x000101000c087a11 */ /* 0x000fe400008f1408 */
[----:B------:R-:W-:Y:S01]  /*10720*/  ISETP.GE.AND P1, PT, R6, R11, PT ;  /* 0x0000000b0600720c */ /* 0x000fe20003f26270 */
[----:B------:R4:W4:Y:S04]  /*10730*/  SHFL.IDX PT, R12, R3, RZ, 0x1c1f ;  /* 0x001c1fff030c7589 */ /* 0x00092800000e0000 */
        /* <DEDUP_REMOVED lines=12> */
[C---:B------:R-:W-:Y:S02]  /*10800*/  IADD3 R2, R5.reuse, 0x20, RZ ;  /* 0x0000002005027810 */ /* 0x040fe40007ffe0ff */
[----:B------:R-:W-:-:S02]  /*10810*/  ISETP.GE.AND P4, PT, R5, c[0x0][0x3c8], PT ;  /* 0x0000f20005007a0c */ /* 0x000fc40003f86270 */
[----:B------:R-:W-:Y:S02]  /*10820*/  ISETP.GE.AND P0, PT, R2, c[0x0][0x3c8], PT ;  /* 0x0000f20002007a0c */ /* 0x000fe40003f06270 */
[----:B------:R-:W-:Y:S02]  /*10830*/  IADD3 R0, R5, 0x28, RZ ;  /* 0x0000002805007810 */ /* 0x000fe40007ffe0ff */
[----:B------:R-:W-:Y:S02]  /*10840*/  @!P3 LEA.HI R7, R7, R7, RZ, 0x1 ;  /* 0x000000070707b211 */ /* 0x000fe400078f08ff */
[----:B------:R-:W-:Y:S02]  /*10850*/  ISETP.GE.AND P5, PT, R0, c[0x0][0x3c8], PT ;  /* 0x0000f20000007a0c */ /* 0x000fe40003fa6270 */
[----:B------:R-:W-:Y:S02]  /*10860*/  @!P2 LEA.HI R6, R6, R6, RZ, 0x1 ;  /* 0x000000060606a211 */ /* 0x000fe400078f08ff */
[----:B------:R-:W-:Y:S01]  /*10870*/  @!P1 LEA.HI R4, R4, R4, RZ, 0x1 ;  /* 0x0000000404049211 */ /* 0x000fe200078f08ff */
[----:B--2-4-:R-:W-:Y:S01]  /*10880*/  @!P4 IMAD.WIDE R10, R5, 0x4, R12 ;  /* 0x00000004050ac825 */ /* 0x014fe200078e020c */
[----:B------:R-:W-:-:S02]  /*10890*/  @!P3 LOP3.LUT R7, R7, 0xfffffffe, RZ, 0xc0, !PT ;  /* 0xfffffffe0707b812 */ /* 0x000fc400078ec0ff */
[----:B------:R-:W-:Y:S02]  /*108a0*/  @!P2 LOP3.LUT R15, R6, 0xfffffffe, RZ, 0xc0, !PT ;  /* 0xfffffffe060fa812 */ /* 0x000fe400078ec0ff */
[----:B------:R-:W-:Y:S01]  /*108b0*/  @!P1 LOP3.LUT R17, R4, 0xfffffffe, RZ, 0xc0, !PT ;  /* 0xfffffffe04119812 */ /* 0x000fe200078ec0ff */
[----:B------:R1:W-:Y:S01]  /*108c0*/  @!P4 ST.E.64 [R10.64], R128 ;  /* 0x000000800a00c985 */ /* 0x0003e2000c101b14 */
[----:B------:R-:W-:Y:S01]  /*108d0*/  IADD3 R14, R5, 0x30, RZ ;  /* 0x00000030050e7810 */ /* 0x000fe20007ffe0ff */
[--C-:B------:R-:W-:Y:S01]  /*108e0*/  @!P3 IMAD.WIDE R6, R7, 0x4, R12.reuse ;  /* 0x000000040706b825 */ /* 0x100fe200078e020c */
[----:B------:R-:W-:Y:S02]  /*108f0*/  @!P0 LEA.HI R2, R2, R2, RZ, 0x1 ;  /* 0x0000000202028211 */ /* 0x000fe400078f08ff */
[----:B------:R-:W-:Y:S01]  /*10900*/  ISETP.GE.AND P4, PT, R14, c[0x0][0x3c8], PT ;  /* 0x0000f2000e007a0c */ /* 0x000fe20003f86270 */
[----:B------:R-:W-:Y:S01]  /*10910*/  @!P1 IMAD.WIDE R16, R17, 0x4, R12 ;  /* 0x0000000411109825 */ /* 0x000fe200078e020c */
[----:B------:R-:W-:Y:S01]  /*10920*/  @!P0 LOP3.LUT R19, R2, 0xfffffffe, RZ, 0xc0, !PT ;  /* 0xfffffffe02138812 */ /* 0x000fe200078ec0ff */
[----:B------:R2:W-:Y:S01]  /*10930*/  @!P3 ST.E.64 [R6.64], R124 ;  /* 0x0000007c0600b985 */ /* 0x0005e2000c101b14 */
[----:B------:R-:W-:-:S02]  /*10940*/  IADD3 R20, R5, 0x38, RZ ;  /* 0x0000003805147810 */ /* 0x000fc40007ffe0ff */
[----:B------:R-:W-:Y:S01]  /*10950*/  IADD3 R4, R5, 0x48, RZ ;  /* 0x0000004805047810 */ /* 0x000fe20007ffe0ff */
[----:B------:R-:W-:Y:S01]  /*10960*/  @!P0 IMAD.WIDE R18, R19, 0x4, R12 ;  /* 0x0000000413128825 */ /* 0x000fe200078e020c */
[----:B------:R-:W-:Y:S02]  /*10970*/  @!P5 LEA.HI R0, R0, R0, RZ, 0x1 ;  /* 0x000000000000d211 */ /* 0x000fe400078f08ff */
[----:B------:R-:W-:Y:S02]  /*10980*/  ISETP.GE.AND P3, PT, R20, c[0x0][0x3c8], PT ;  /* 0x0000f20014007a0c */ /* 0x000fe40003f66270 */
[----:B------:R-:W-:Y:S02]  /*10990*/  IADD3 R2, R5, 0x50, RZ ;  /* 0x0000005005027810 */ /* 0x000fe40007ffe0ff */
[----:B------:R-:W-:-:S09]  /*109a0*/  @!P4 LEA.HI R14, R14, R14, RZ, 0x1 ;  /* 0x0000000e0e0ec211 */ /* 0x000fd200078f08ff */
[----:B------:R-:W-:Y:S01]  /*109b0*/  @!P3 LEA.HI R20, R20, R20, RZ, 0x1 ;  /* 0x000000141414b211 */ /* 0x000fe200078f08ff */
[----:B-1----:R-:W-:Y:S01]  /*109c0*/  @!P2 IMAD.WIDE R10, R15, 0x4, R12 ;  /* 0x000000040f0aa825 */ /* 0x002fe200078e020c */
[----:B------:R-:W-:-:S04]  /*109d0*/  IADD3 R15, R5, 0x40, RZ ;  /* 0x00000040050f7810 */ /* 0x000fc80007ffe0ff */
        /* <DEDUP_REMOVED lines=14> */
[----:B------:R-:W-:Y:S02]  /*10ac0*/  @!P0 LEA.HI R2, R2, R2, RZ, 0x1 ;  /* 0x0000000202028211 */ /* 0x000fe400078f08ff */
[----:B-1----:R-:W-:Y:S01]  /*10ad0*/  @!P4 LOP3.LUT R11, R14, 0xfffffffe, RZ, 0xc0, !PT ;  /* 0xfffffffe0e0bc812 */ /* 0x002fe200078ec0ff */
[----:B------:R-:W-:-:S04]  /*10ae0*/  @!P2 IMAD.WIDE R14, R15, 0x4, R12 ;  /* 0x000000040f0ea825 */ /* 0x000fc800078e020c */
[----:B------:R-:W-:Y:S02]  /*10af0*/  @!P5 LEA.HI R0, R0, R0, RZ, 0x1 ;  /* 0x000000000000d211 */ /* 0x000fe400078f08ff */
[----:B--2---:R-:W-:Y:S01]  /*10b00*/  @!P3 LOP3.LUT R17, R20, 0xfffffffe, RZ, 0xc0, !PT ;  /* 0xfffffffe1411b812 */ /* 0x004fe200078ec0ff */
[----:B------:R-:W-:Y:S01]  /*10b10*/  @!P4 IMAD.WIDE R10, R11, 0x4, R12 ;  /* 0x000000040b0ac825 */ /* 0x000fe200078e020c */
[----:B------:R-:W-:Y:S02]  /*10b20*/  @!P5 LOP3.LUT R21, R0, 0xfffffffe, RZ, 0xc0, !PT ;  /* 0xfffffffe0015d812 */ /* 0x000fe400078ec0ff */
[----:B---3--:R-:W-:Y:S02]  /*10b30*/  @!P1 LOP3.LUT R19, R4, 0xfffffffe, RZ, 0xc0, !PT ;  /* 0xfffffffe04139812 */ /* 0x008fe400078ec0ff */
[C---:B------:R-:W-:Y:S01]  /*10b40*/  IADD3 R4, R5.reuse, 0x60, RZ ;  /* 0x0000006005047810 */ /* 0x040fe20007ffe0ff */
[----:B------:R1:W-:Y:S01]  /*10b50*/  @!P4 ST.E.64 [R10.64], R116 ;  /* 0x000000740a00c985 */ /* 0x0003e2000c101b14 */
[----:B------:R-:W-:-:S02]  /*10b60*/  IADD3 R18, R5, 0x70, RZ ;  /* 0x0000007005127810 */ /* 0x000fc40007ffe0ff */
[----:B------:R-:W-:Y:S02]  /*10b70*/  ISETP.GE.AND P6, PT, R4, c[0x0][0x3c8], PT ;  /* 0x0000f20004007a0c */ /* 0x000fe40003fc6270 */
[----:B----4-:R-:W-:Y:S02]  /*10b80*/  @!P0 LOP3.LUT R7, R2, 0xfffffffe, RZ, 0xc0, !PT ;  /* 0xfffffffe02078812 */ /* 0x010fe400078ec0ff */
[C---:B------:R-:W-:Y:S02]  /*10b90*/  IADD3 R2, R5.reuse, 0x78, RZ ;  /* 0x0000007805027810 */ /* 0x040fe40007ffe0ff */
[----:B------:R-:W-:Y:S01]  /*10ba0*/  IADD3 R20, R5, 0x80, RZ ;  /* 0x0000008005147810 */ /* 0x000fe20007ffe0ff */
[----:B------:R-:W-:Y:S01]  /*10bb0*/  @!P0 IMAD.WIDE R6, R7, 0x4, R12 ;  /* 0x0000000407068825 */ /* 0x000fe200078e020c */
[----:B------:R-:W-:-:S05]  /*10bc0*/  IADD3 R0, R5, 0x88, RZ ;  /* 0x0000008805007810 */ /* 0x000fca0007ffe0ff */
[----:B------:R-:W-:Y:S01]  /*10bd0*/  @!P6 LEA.HI R4, R4, R4, RZ, 0x1 ;  /* 0x000000040404e211 */ /* 0x000fe200078f08ff */
[----:B-1----:R-:W-:-:S04]  /*10be0*/  @!P3 IMAD.WIDE R10, R17, 0x4, R12 ;  /* 0x00000004110ab825 */ /* 0x002fc800078e020c */
[----:B------:R-:W-:Y:S01]  /*10bf0*/  @!P1 IMAD.WIDE R16, R19, 0x4, R12 ;  /* 0x0000000413109825 */ /* 0x000fe200078e020c */
[----:B------:R-:W-:Y:S01]  /*10c00*/  IADD3 R19, R5, 0x68, RZ ;  /* 0x0000006805137810 */ /* 0x000fe20007ffe0ff */
[----:B------:R1:W-:Y:S01]  /*10c10*/  @!P3 ST.E.64 [R10.64], R120 ;  /* 0x000000780a00b985 */ /* 0x0003e2000c101b14 */
[----:B------:R-:W-:Y:S02]  /*10c20*/  ISETP.GE.AND P3, PT, R18, c[0x0][0x3c8], PT ;  /* 0x0000f20012007a0c */ /* 0x000fe40003f66270 */
        /* <DEDUP_REMOVED lines=68> */
.L_x_5074:
[----:B------:R-:W-:Y:S05]  /*11070*/  BSYNC B0 ;  /* 0x0000000000007941 */ /* 0x000fea0003800000 */
.L_x_5073:
[----:B------:R-:W-:Y:S01]  /*11080*/  ISETP.NE.AND P0, PT, R9, RZ, PT ;  /* 0x000000ff0900720c */ /* 0x000fe20003f05270 */
[----:B-1----:R1:W3:Y:S04]  /*11090*/  SHFL.IDX PT, R7, R8, 0x1, 0x1c1f ;  /* 0x003c1f0008077f89 */ /* 0x0022e800000e0000 */
[----:B------:R1:W4:Y:S08]  /*110a0*/  SHFL.IDX PT, R6, R3, 0x1, 0x1c1f ;  /* 0x003c1f0003067f89 */ /* 0x00033000000e0000 */
[----:B------:R-:W-:Y:S05]  /*110b0*/  @P0 EXIT ;  /* 0x000000000000094d */ /* 0x000fea0003800000 */
[C---:B-1--4-:R-:W-:Y:S02]  /*110c0*/  IADD3 R3, R5.reuse, 0x8, RZ ;  /* 0x0000000805037810 */ /* 0x052fe40007ffe0ff */
[----:B------:R-:W-:-:S02]  /*110d0*/  ISETP.GE.AND P1, PT, R5, c[0x0][0x3c8], PT ;  /* 0x0000f20005007a0c */ /* 0x000fc40003f26270 */
[----:B------:R-:W-:Y:S02]  /*110e0*/  ISETP.GE.AND P0, PT, R3, c[0x0][0x3c8], PT ;  /* 0x0000f20003007a0c */ /* 0x000fe40003f06270 */
[C---:B------:R-:W-:Y:S02]  /*110f0*/  IADD3 R2, R5.reuse, 0x10, RZ ;  /* 0x0000001005027810 */ /* 0x040fe40007ffe0ff */
[C---:B------:R-:W-:Y:S02]  /*11100*/  IADD3 R0, R5.reuse, 0x18, RZ ;  /* 0x0000001805007810 */ /* 0x040fe40007ffe0ff */
[----:B------:R-:W-:Y:S02]  /*11110*/  ISETP.GE.AND P6, PT, R2, c[0x0][0x3c8], PT ;  /* 0x0000f20002007a0c */ /* 0x000fe40003fc6270 */
[----:B------:R-:W-:Y:S02]  /*11120*/  ISETP.GE.AND P5, PT, R0, c[0x0][0x3c8], PT ;  /* 0x0000f20000007a0c */ /* 0x000fe40003fa6270 */
[C---:B------:R-:W-:Y:S01]  /*11130*/  IADD3 R10, R5.reuse, 0x20, RZ ;  /* 0x00000020050a7810 */ /* 0x040fe20007ffe0ff */
[C---:B--23--:R-:W-:Y:S01]  /*11140*/  @!P1 IMAD.WIDE R12, R5.reuse, 0x4, R6 ;  /* 0x00000004050c9825 */ /* 0x04cfe200078e0206 */
        /* <DEDUP_REMOVED lines=32> */
[--C-:B------:R-:W-:Y:S01]  /*11350*/  @!P4 IMAD.WIDE R10, R11, 0x4, R6.reuse ;  /* 0x000000040b0ac825 */ /* 0x100fe200078e0206 */
[----:B------:R-:W-:Y:S01]  /*11360*/  IADD3 R20, R5, 0x58, RZ ;  /* 0x0000005805147810 */ /* 0x000fe20007ffe0ff */
[----:B------:R2:W-:Y:S01]  /*11370*/  @!P5 ST.E.64 [R12.64], R106 ;  /* 0x0000006a0c00d985 */ /* 0x0005e2000c101b14 */
[----:B------:R-:W-:Y:S01]  /*11380*/  ISETP.GE.AND P5, PT, R0, c[0x0][0x3c8], PT ;  /* 0x0000f20000007a0c */ /* 0x000fe20003fa6270 */
[----:B------:R-:W-:Y:S01]  /*11390*/  @!P0 IMAD.WIDE R16, R3, 0x4, R6 ;  /* 0x0000000403108825 */ /* 0x000fe200078e0206 */
[C---:B------:R-:W-:Y:S01]  /*113a0*/  IADD3 R19, R5.reuse, 0x60, RZ ;  /* 0x0000006005137810 */ /* 0x040fe20007ffe0ff */
[----:B------:R3:W-:Y:S01]  /*113b0*/  @!P4 ST.E.64 [R10.64], R110 ;  /* 0x0000006e0a00c985 */ /* 0x0007e2000c101b14 */
[C---:B------:R-:W-:Y:S02]  /*113c0*/  IADD3 R18, R5.reuse, 0x68, RZ ;  /* 0x0000006805127810 */ /* 0x040fe40007ffe0ff */
[----:B------:R-:W-:-:S02]  /*113d0*/  IADD3 R3, R5, 0x78, RZ ;  /* 0x0000007805037810 */ /* 0x000fc40007ffe0ff */
[----:B------:R-:W-:Y:S02]  /*113e0*/  ISETP.GE.AND P4, PT, R20, c[0x0][0x3c8], PT ;  /* 0x0000f20014007a0c */ /* 0x000fe40003f86270 */
[----:B------:R-:W-:-:S03]  /*113f0*/  @!P6 LEA.HI R2, R2, R2, RZ, 0x1 ;  /* 0x000000020202e211 */ /* 0x000fc600078f08ff */
[----:B------:R-:W-:-:S08]  /*11400*/  @!P5 LEA.HI R0, R0, R0, RZ, 0x1 ;  /* 0x000000000000d211 */ /* 0x000fd000078f08ff */
[----:B------:R-:W-:Y:S02]  /*11410*/  @!P4 LEA.HI R20, R20, R20, RZ, 0x1 ;  /* 0x000000141414c211 */ /* 0x000fe400078f08ff */
[----:B-1----:R-:W-:Y:S01]  /*11420*/  @!P2 LOP3.LUT R15, R8, 0xfffffffe, RZ, 0xc0, !PT ;  /* 0xfffffffe080fa812 */ /* 0x002fe200078ec0ff */
[----:B------:R-:W-:Y:S01]  /*11430*/  @!P3 IMAD.WIDE R8, R9, 0x4, R6 ;  /* 0x000000040908b825 */ /* 0x000fe200078e0206 */
[----:B--2---:R-:W-:-:S03]  /*11440*/  @!P1 LOP3.LUT R13, R4, 0xfffffffe, RZ, 0xc0, !PT ;  /* 0xfffffffe040d9812 */ /* 0x004fc600078ec0ff */
[--C-:B------:R-:W-:Y:S01]  /*11450*/  @!P2 IMAD.WIDE R14, R15, 0x4, R6.reuse ;  /* 0x000000040f0ea825 */ /* 0x100fe200078e0206 */
[----:B------:R-:W-:Y:S01]  /*11460*/  IADD3 R4, R5, 0x70, RZ ;  /* 0x0000007005047810 */ /* 0x000fe20007ffe0ff */
[----:B------:R1:W-:Y:S01]  /*11470*/  @!P3 ST.E.64 [R8.64], R114 ;  /* 0x000000720800b985 */ /* 0x0003e2000c101b14 */
[----:B------:R-:W-:Y:S01]  /*11480*/  ISETP.GE.AND P3, PT, R19, c[0x0][0x3c8], PT ;  /* 0x0000f20013007a0c */ /* 0x000fe20003f66270 */
[--C-:B------:R-:W-:Y:S01]  /*11490*/  @!P1 IMAD.WIDE R12, R13, 0x4, R6.reuse ;  /* 0x000000040d0c9825 */ /* 0x100fe200078e0206 */
[----:B---3--:R-:W-:Y:S01]  /*114a0*/  @!P5 LOP3.LUT R11, R0, 0xfffffffe, RZ, 0xc0, !PT ;  /* 0xfffffffe000bd812 */ /* 0x008fe200078ec0ff */
[----:B------:R-:W-:Y:S01]  /*114b0*/  @!P2 ST.E.64 [R14.64], R118 ;  /* 0x000000760e00a985 */ /* 0x000fe2000c101b14 */
[----:B------:R-:W-:Y:S02]  /*114c0*/  ISETP.GE.AND P2, PT, R18, c[0x0][0x3c8], PT ;  /* 0x0000f20012007a0c */ /* 0x000fe40003f46270 */
[----:B------:R-:W-:Y:S01]  /*114d0*/  IADD3 R0, R5, 0x88, RZ ;  /* 0x0000008805007810 */ /* 0x000fe20007ffe0ff */
[----:B------:R2:W-:Y:S01]  /*114e0*/  @!P1 ST.E.64 [R12.64], R122 ;  /* 0x0000007a0c009985 */ /* 0x0005e2000c101b14 */
[----:B------:R-:W-:Y:S01]  /*114f0*/  ISETP.GE.AND P1, PT, R4, c[0x0][0x3c8], PT ;  /* 0x0000f20004007a0c */ /* 0x000fe20003f26270 */
[----:B------:R-:W-:-:S02]  /*11500*/  @!P5 IMAD.WIDE R10, R11, 0x4, R6 ;  /* 0x000000040b0ad825 */ /* 0x000fc400078e0206 */
[----:B------:R3:W-:Y:S01]  /*11510*/  @!P0 ST.E.64 [R16.64], R38 ;  /* 0x0000002610008985 */ /* 0x0007e2000c101b14 */
[----:B------:R-:W-:Y:S02]  /*11520*/  ISETP.GE.AND P0, PT, R3, c[0x0][0x3c8], PT ;  /* 0x0000f20003007a0c */ /* 0x000fe40003f06270 */
[----:B------:R-:W-:-:S03]  /*11530*/  @!P3 LEA.HI R19, R19, R19, RZ, 0x1 ;  /* 0x000000131313b211 */ /* 0x000fc600078f08ff */
[----:B------:R-:W-:Y:S02]  /*11540*/  @!P2 LEA.HI R18, R18, R18, RZ, 0x1 ;  /* 0x000000121212a211 */ /* 0x000fe400078f08ff */
[----:B------:R-:W-:Y:S02]  /*11550*/  @!P3 LOP3.LUT R19, R19, 0xfffffffe, RZ, 0xc0, !PT ;  /* 0xfffffffe1313b812 */ /* 0x000fe400078ec0ff */
[----:B------:R-:W-:-:S04]  /*11560*/  @!P1 LEA.HI R4, R4, R4, RZ, 0x1 ;  /* 0x0000000404049211 */ /* 0x000fc800078f08ff */
[----:B------:R-:W-:Y:S02]  /*11570*/  @!P0 LEA.HI R3, R3, R3, RZ, 0x1 ;  /* 0x0000000303038211 */ /* 0x000fe400078f08ff */
[----:B-1----:R-:W-:Y:S02]  /*11580*/  @!P6 LOP3.LUT R9, R2, 0xfffffffe, RZ, 0xc0, !PT ;  /* 0xfffffffe0209e812 */ /* 0x002fe400078ec0ff */
[----:B------:R-:W-:Y:S02]  /*11590*/  IADD3 R2, R5, 0x80, RZ ;  /* 0x0000008005027810 */ /* 0x000fe40007ffe0ff */
[----:B------:R-:W-:Y:S01]  /*115a0*/  @!P0 LOP3.LUT R3, R3, 0xfffffffe, RZ, 0xc0, !PT ;  /* 0xfffffffe03038812 */ /* 0x000fe200078ec0ff */
        /* <DEDUP_REMOVED lines=8> */
[----:B------:R-:W-:Y:S01]  /*11630*/  IADD3 R20, R5, 0x90, RZ ;  /* 0x0000009005147810 */ /* 0x000fe20007ffe0ff */
[----:B---3--:R-:W-:Y:S01]  /*11640*/  @!P0 IMAD.WIDE R16, R3, 0x4, R6 ;  /* 0x0000000403108825 */ /* 0x008fe200078e0206 */
[C---:B------:R-:W-:Y:S01]  /*11650*/  IADD3 R19, R5.reuse, 0x98, RZ ;  /* 0x0000009805137810 */ /* 0x040fe20007ffe0ff */
[----:B------:R3:W-:Y:S01]  /*11660*/  @!P4 ST.E.64 [R12.64], R50 ;  /* 0x000000320c00c985 */ /* 0x0007e2000c101b14 */
[----:B------:R-:W-:-:S02]  /*11670*/  IADD3 R3, R5, 0xb0, RZ ;  /* 0x000000b005037810 */ /* 0x000fc40007ffe0ff */
[----:B------:R-:W-:Y:S01]  /*11680*/  ISETP.GE.AND P4, PT, R20, c[0x0][0x3c8], PT ;  /* 0x0000f20014007a0c */ /* 0x000fe20003f86270 */
[----:B------:R4:W-:Y:S01]  /*11690*/  @!P3 ST.E.64 [R14.64], R54 ;  /* 0x000000360e00b985 */ /* 0x0009e2000c101b14 */
[----:B------:R-:W-:Y:S02]  /*116a0*/  ISETP.GE.AND P3, PT, R19, c[0x0][0x3c8], PT ;  /* 0x0000f20013007a0c */ /* 0x000fe40003f66270 */
[----:B------:R-:W-:Y:S02]  /*116b0*/  @!P6 LEA.HI R2, R2, R2, RZ, 0x1 ;  /* 0x000000020202e211 */ /* 0x000fe400078f08ff */
[----:B------:R-:W-:-:S07]  /*116c0*/  @!P5 LEA.HI R0, R0, R0, RZ, 0x1 ;  /* 0x000000000000d211 */ /* 0x000fce00078f08ff */
[----:B------:R-:W-:Y:S02]  /*116d0*/  @!P4 LEA.HI R20, R20, R20, RZ, 0x1 ;  /* 0x000000141414c211 */ /* 0x000fe400078f08ff */
[----:B------:R-:W-:Y:S02]  /*116e0*/  @!P3 LEA.HI R19, R19, R19, RZ, 0x1 ;  /* 0x000000131313b211 */ /* 0x000fe400078f08ff */
[----:B-1----:R-:W-:Y:S02]  /*116f0*/  @!P2 LOP3.LUT R9, R18, 0xfffffffe, RZ, 0xc0, !PT ;  /* 0xfffffffe1209a812 */ /* 0x002fe400078ec0ff */
[----:B------:R-:W-:Y:S02]  /*11700*/  IADD3 R18, R5, 0xa0, RZ ;  /* 0x000000a005127810 */ /* 0x000fe40007ffe0ff */
[----:B--2---:R-:W-:Y:S01]  /*11710*/  @!P1 LOP3.LUT R11, R4, 0xfffffffe, RZ, 0xc0, !PT ;  /* 0xfffffffe040b9812 */ /* 0x004fe200078ec0ff */
[----:B------:R-:W-:Y:S01]  /*11720*/  @!P2 IMAD.WIDE R8, R9, 0x4, R6 ;  /* 0x000000040908a825 */ /* 0x000fe200078e0206 */
[----:B------:R-:W-:-:S02]  /*11730*/  IADD3 R4, R5, 0xa8, RZ ;  /* 0x000000a805047810 */ /* 0x000fc40007ffe0ff */
[----:B------:R-:W-:Y:S01]  /*11740*/  @!P3 LOP3.LUT R19, R19, 0xfffffffe, RZ, 0xc0, !PT ;  /* 0xfffffffe1313b812 */ /* 0x000fe200078ec0ff */
[----:B------:R-:W-:Y:S01]  /*11750*/  @!P1 IMAD.WIDE R10, R11, 0x4, R6 ;  /* 0x000000040b0a9825 */ /* 0x000fe200078e0206 */
[----:B------:R1:W-:Y:S01]  /*11760*/  @!P2 ST.E.64 [R8.64], R58 ;  /* 0x0000003a0800a985 */ /* 0x0003e2000c101b14 */
[----:B------:R-:W-:Y:S02]  /*11770*/  ISETP.GE.AND P2, PT, R18, c[0x0][0x3c8], PT ;  /* 0x0000f20012007a0c */ /* 0x000fe40003f46270 */
[----:B---3--:R-:W-:Y:S01]  /*11780*/  @!P4 LOP3.LUT R13, R20, 0xfffffffe, RZ, 0xc0, !PT ;  /* 0xfffffffe140dc812 */ /* 0x008fe200078ec0ff */
        /* <DEDUP_REMOVED lines=34> */
.L_x_5072:
        /* <DEDUP_REMOVED lines=50> */
.L_x_5075:
        /* <DEDUP_REMOVED lines=11> */
.L_x_6286:


//--------------------- .text._ZN7cutlass13device_kernelIN5flash19enable_sm80_to_sm89INS1_16FlashAttnFwdSm80INS1_25CollectiveMainloopFwdSm80ILi8ELi2ELb0EN4cute5tupleIJNS5_1CILi128EEENS7_ILi64EEENS7_ILi192EEEEEELi192ENS_6half_tEfNS_4arch4Sm80ELb0ELb1ELb0ELb1ELb1ELb0ELb1ELb1EEENS1_21CollectiveEpilogueFwdINS6_IJS8_SA_S9_EEENS6_IJNS7_ILi1EEESI_SI_EEESC_SE_Li256ELb1ELb1ELb1ELb0EEENS1_36VarlenDynamicPersistentTileSchedulerILi128ELi64ELi256ELi256ELb1ELb1ELb0ELb1ELb0ELb1EEEEEEEEEvNT_6ParamsE --------------------------
	.section	.text._ZN7cutlass13device_kernelIN5flash19enable_sm80_to_sm89INS1_16FlashAttnFwdSm80INS1_25CollectiveMainloopFwdSm80ILi8ELi2ELb0EN4cute5tupleIJNS5_1CILi128EEENS7_ILi64EEENS7_ILi192EEEEEELi192ENS_6half_tEfNS_4arch4Sm80ELb0ELb1ELb0ELb1ELb1ELb0ELb1ELb1EEENS1_21CollectiveEpilogueFwdINS6_IJS8_SA_S9_EEENS6_IJNS7_ILi1EEESI_SI_EEESC_SE_Li256ELb1ELb1ELb1ELb0EEENS1_36VarlenDynamicPersistentTileSchedulerILi128ELi64ELi256ELi256ELb1ELb1ELb0ELb1ELb0ELb1EEEEEEEEEvNT_6ParamsE,"ax",@progbits
	.sectioninfo	@"SHI_REGISTERS=255"
	.align	128
.text._ZN7cutlass13device_kernelIN5flash19enable_sm80_to_sm89INS1_16FlashAttnFwdSm80INS1_25CollectiveMainloopFwdSm80ILi8ELi2ELb0EN4cute5tupleIJNS5_1CILi128EEENS7_ILi64EEENS7_ILi192EEEEEELi192ENS_6half_tEfNS_4arch4Sm80ELb0ELb1ELb0ELb1ELb1ELb0ELb1ELb1EEENS1_21CollectiveEpilogueFwdINS6_IJS8_SA_S9_EEENS6_IJNS7_ILi1EEESI_SI_EEESC_SE_Li256ELb1ELb1ELb1ELb0EEENS1_36VarlenDynamicPersistentTileSchedulerILi128ELi64ELi256ELi256ELb1ELb1ELb0ELb1ELb0ELb1EEEEEEEEEvNT_6ParamsE:
        .type           _ZN7cutlass13device_kernelIN5flash19enable_sm80_to_sm89INS1_16FlashAttnFwdSm80INS1_25CollectiveMainloopFwdSm80ILi8ELi2ELb0EN4cute5tupleIJNS5_1CILi128EEENS7_ILi64EEENS7_ILi192EEEEEELi192ENS_6half_tEfNS_4arch4Sm80ELb0ELb1ELb0ELb1ELb1ELb0ELb1ELb1EEENS1_21CollectiveEpilogueFwdINS6_IJS8_SA_S9_EEENS6_IJNS7_ILi1EEESI_SI_EEESC_SE_Li256ELb1ELb1ELb1ELb0EEENS1_36VarlenDynamicPersistentTileSchedulerILi128ELi64ELi256ELi256ELb1ELb1ELb0ELb1ELb0ELb1EEEEEEEEEvNT_6ParamsE,@function
        .size           _ZN7cutlass13device_kernelIN5flash19enable_sm80_to_sm89INS1_16FlashAttnFwdSm80INS1_25CollectiveMainloopFwdSm80ILi8ELi2ELb0EN4cute5tupleIJNS5_1CILi128EEENS7_ILi64EEENS7_ILi192EEEEEELi192ENS_6half_tEfNS_4arch4Sm80ELb0ELb1ELb0ELb1ELb1ELb0ELb1ELb1EEENS1_21CollectiveEpilogueFwdINS6_IJS8_SA_S9_EEENS6_IJNS7_ILi1EEESI_SI_EEESC_SE_Li256ELb1ELb1ELb1ELb0EEENS1_36VarlenDynamicPersistentTileSchedulerILi128ELi64ELi256ELi256ELb1ELb1ELb0ELb1ELb0ELb1EEEEEEEEEvNT_6ParamsE,(.L_x_6287 - _ZN7cutlass13device_kernelIN5flash19enable_sm80_to_sm89INS1_16FlashAttnFwdSm80INS1_25CollectiveMainloopFwdSm80ILi8ELi2ELb0EN4cute5tupleIJNS5_1CILi128EEENS7_ILi64EEENS7_ILi192EEEEEELi192ENS_6half_tEfNS_4arch4Sm80ELb0ELb1ELb0ELb1ELb1ELb0ELb1ELb1EEENS1_21CollectiveEpilogueFwdINS6_IJS8_SA_S9_EEENS6_IJNS7_ILi1EEESI_SI_EEESC_SE_Li256ELb1ELb1ELb1ELb0EEENS1_36VarlenDynamicPersistentTileSchedulerILi128ELi64ELi256ELi256ELb1ELb1ELb0ELb1ELb0ELb1EEEEEEEEEvNT_6ParamsE)
        .other          _ZN7cutlass13device_kernelIN5flash19enable_sm80_to_sm89INS1_16FlashAttnFwdSm80INS1_25CollectiveMainloopFwdSm80ILi8ELi2ELb0EN4cute5tupleIJNS5_1CILi128EEENS7_ILi64EEENS7_ILi192EEEEEELi192ENS_6half_tEfNS_4arch4Sm80ELb0ELb1ELb0ELb1ELb1ELb0ELb1ELb1EEENS1_21CollectiveEpilogueFwdINS6_IJS8_SA_S9_EEENS6_IJNS7_ILi1EEESI_SI_EEESC_SE_Li256ELb1ELb1ELb1ELb0EEENS1_36VarlenDynamicPersistentTileSchedulerILi128ELi64ELi256ELi256ELb1ELb1ELb0ELb1ELb0ELb1EEEEEEEEEvNT_6ParamsE,@"STO_CUDA_ENTRY STV_DEFAULT"
_ZN7cutlass13device_kernelIN5flash19enable_sm80_to_sm89INS1_16FlashAttnFwdSm80INS1_25CollectiveMainloopFwdSm80ILi8ELi2ELb0EN4cute5tupleIJNS5_1CILi128EEENS7_ILi64EEENS7_ILi192EEEEEELi192ENS_6half_tEfNS_4arch4Sm80ELb0ELb1ELb0ELb1ELb1ELb0ELb1ELb1EEENS1_21CollectiveEpilogueFwdINS6_IJS8_SA_S9_EEENS6_IJNS7_ILi1EEESI_SI_EEESC_SE_Li256ELb1ELb1ELb1ELb0EEENS1_36VarlenDynamicPersistentTileSchedulerILi128ELi64ELi256ELi256ELb1ELb1ELb0ELb1ELb0ELb1EEEEEEEEEvNT_6ParamsE:
        /* <DEDUP_REMOVED lines=52> */
.L_x_5081:
        /* <DEDUP_REMOVED lines=16> */
.L_x_5255:
        /* <DEDUP_REMOVED lines=16> */
.L_x_5256:
[----:B---3--:R-:W-:-:S05]  /*0540*/  IMAD R0, R0, c[0x0][0x538], RZ ;  /* 0x00014e0000007a24 */ /* 0x008fca00078e02ff */
[----:B------:R-:W-:-:S04]  /*0550*/  IADD3 R6, R0, R6, RZ ;  /* 0x0000000600067210 */ /* 0x000fc80007ffe0ff */
[----:B------:R-:W-:-:S13]  /*0560*/  ISETP.GT.AND P0, PT, R6, UR4, PT ;  /* 0x0000000406007c0c */ /* 0x000fda000bf04270 */
[----:B-12---:R-:W-:Y:S05]  /*0570*/  @!P0 BRA `(.L_x_5081) ;  /* 0xfffffdc000008947 */ /* 0x006fea000383ffff */
.L_x_5077:
[----:B------:R-:W-:-:S05]  /*0580*/  IADD3 R10, -R0, R6, RZ ;  /* 0x00000006000a7210 */ /* 0x000fca0007ffe1ff */
[----:B------:R-:W-:-:S05]  /*0590*/  IMAD R0, R4, c[0x0][0x538], R10 ;  /* 0x00014e0004007a24 */ /* 0x000fca00078e020a */
[----:B------:R-:W-:Y:S01]  /*05a0*/  ISETP.GT.AND P0, PT, R0, UR4, PT ;  /* 0x0000000400007c0c */ /* 0x000fe2000bf04270 */
[----:B------:R-:W-:-:S12]  /*05b0*/  BRA.DIV ~URZ, `(.L_x_5082) ;  /* 0x000160a27f007947 */ /* 0x000fd8000b800000 */
[----:B------:R-:W-:-:S04]  /*05c0*/  VOTE.ANY R6, PT, !P0 ;  /* 0x0000000000067806 */ /* 0x000fc800040e0100 */
.L_x_5257:
[----:B------:R-:W1:Y:S02]  /*05d0*/  POPC R0, R6 ;  /* 0x0000000600007309 */ /* 0x000e640000000000 */
[----:B-12---:R-:W-:Y:S01]  /*05e0*/  IADD3 R211, R0, R7, RZ ;  /* 0x0000000700d37210 */ /* 0x006fe20007ffe0ff */
[----:B------:R-:W-:Y:S05]  /*05f0*/  BRA.DIV ~URZ, `(.L_x_5083) ;  /* 0x000160b27f007947 */ /* 0x000fea000b800000 */
[----:B------:R1:W2:Y:S01]  /*0600*/  SHFL.IDX PT, R12, R9, R0, 0x1f ;  /* 0x00001f00090c7589 */ /* 0x0002a200000e0000 */
[----:B------:R-:W-:-:S03]  /*0610*/  MOV R5, RZ ;  /* 0x000000ff00057202 */ /* 0x000fc60000000f00 */
[----:B------:R1:W3:Y:S04]  /*0620*/  SHFL.IDX PT, R9, R8, R0, 0x1f ;  /* 0x00001f0008097589 */ /* 0x0002e800000e0000 */
.L_x_5258:
[----:B------:R-:W-:Y:S01]  /*0630*/  ISETP.NE.AND P0, PT, R6, RZ, PT ;  /* 0x000000ff0600720c */ /* 0x000fe20003f05270 */
[----:B------:R-:W-:-:S12]  /*0640*/  BSSY B0, `(.L_x_5084) ;  /* 0x0000005000007945 */ /* 0x000fd80003800000 */
[----:B------:R-:W-:Y:S05]  /*0650*/  @!P0 BRA `(.L_x_5085) ;  /* 0x0000003000008947 */ /* 0x000fea0003800000 */
[----:B-1----:R-:W-:Y:S01]  /*0660*/  IADD3 R0, R0, -0x1, RZ ;  /* 0xffffffff00007810 */ /* 0x002fe20007ffe0ff */
[----:B------:R-:W-:Y:S05]  /*0670*/  BRA.DIV ~URZ, `(.L_x_5086) ;  /* 0x000161127f007947 */ /* 0x000fea000b800000 */
[----:B------:R1:W4:Y:S02]  /*0680*/  SHFL.IDX PT, R5, R4, R0, 0x1f ;  /* 0x00001f0004057589 */ /* 0x00032400000e0000 */
.L_x_5085:
[----:B------:R-:W-:Y:S05]  /*0690*/  BSYNC B0 ;  /* 0x0000000000007941 */ /* 0x000fea0003800000 */
.L_x_5084:
        /* <DEDUP_REMOVED lines=67> */
.L_x_5088:
        /* <DEDUP_REMOVED lines=68> */
.L_x_5089:
[----:B------:R-:W-:Y:S05]  /*0f10*/  BSYNC B0 ;  /* 0x0000000000007941 */ /* 0x000fea0003800000 */
.L_x_5087:
[----:B------:R-:W-:-:S04]  /*0f20*/  LOP3.LUT R0, RZ, R0, RZ, 0x33, !PT ;  /* 0x00000000ff007212 */ /* 0x000fc800078e33ff */
[----:B------:R-:W-:Y:S01]  /*0f30*/  IADD3 R209, R0, R12, RZ ;  /* 0x0000000c00d17210 */ /* 0x000fe20007ffe0ff */
[----:B------:R-:W-:Y:S05]  /*0f40*/  BRA `(.L_x_5090) ;  /* 0x0000004000007947 */ /* 0x000fea0003800000 */
.L_x_5078:
[----:B--2---:R-:W-:Y:S01]  /*0f50*/  IMAD.MOV.U32 R209, RZ, RZ, RZ ;  /* 0x000000ffffd17224 */ /* 0x004fe200078e00ff */
[----:B------:R-:W-:Y:S01]  /*0f60*/  MOV R210, RZ ;  /* 0x000000ff00d27202 */ /* 0x000fe20000000f00 */
[----:B------:R-:W-:Y:S01]  /*0f70*/  IMAD.U32 R208, RZ, RZ, UR4 ;  /* 0x00000004ffd07e24 */ /* 0x000fe2000f8e00ff */
[----:B------:R-:W-:Y:S02]  /*0f80*/  MOV R211, c[0x0][0x53c] ;  /* 0x00014f0000d37a02 */ /* 0x000fe40000000f00 */
.L_x_5090:
[----:B------:R-:W-:Y:S01]  /*0f90*/  ISETP.NE.AND P0, PT, R13, RZ, PT ;  /* 0x000000ff0d00720c */ /* 0x000fe20003f05270 */
[----:B------:R-:W-:-:S12]  /*0fa0*/  WARPSYNC 0xffffffff ;  /* 0xffffffff00007948 */ /* 0x000fd80003800000 */
[----:B------:R1:W-:Y:S04]  /*0fb0*/  @!P0 STS.128 [0x24100], R208 ;  /* 0x024100d0ff008388 */ /* 0x0003e80000000c00 */
[----:B------:R-:W-:Y:S06]  /*0fc0*/  BAR.ARV 0x5, 0x100 ;  /* 0x0144000000007b1d */ /* 0x000fec0000002000 */
.L_x_5076:
        /* <DEDUP_REMOVED lines=60> */
[----:B------:R-:W-:Y:S01]  /*1390*/  LOP3.LUT R11, R11, 0x7ffffe00, R9, 0xf8, !PT ;  /* 0x7ffffe000b0b7812 */ /* 0x000fe200078ef809 */
[----:B------:R-:W-:Y:S01]  /*13a0*/  IMAD R15, R5, 0x10, R4 ;  /* 0x00000010050f7824 */ /* 0x000fe200078e0204 */
[----:B------:R-:W-:Y:S01]  /*13b0*/  LEA.HI R4, R3, R3, RZ, 0x1 ;  /* 0x0000000303047211 */ /* 0x000fe200078f08ff */
[C---:B------:R-:W-:Y:S01]  /*13c0*/  IMAD.SHL.U32 R5, R7.reuse, 0x40, RZ ;  /* 0x0000004007057824 */ /* 0x040fe200078e00ff */
[----:B------:R-:W-:Y:S01]  /*13d0*/  LOP3.LUT R0, R0, 0x1c0, RZ, 0xc0, !PT ;  /* 0x000001c000007812 */ /* 0x000fe200078ec0ff */
[----:B------:R-:W-:Y:S01]  /*13e0*/  IMAD.SHL.U32 R6, R14, 0x8, RZ ;  /* 0x000000080e067824 */ /* 0x000fe200078e00ff */
[----:B------:R-:W-:Y:S01]  /*13f0*/  LOP3.LUT R2, R4, 0x1ffffffe, RZ, 0xc0, !PT ;  /* 0x1ffffffe04027812 */ /* 0x000fe200078ec0ff */
[----:B------:R1:W-:Y:S01]  /*1400*/  STL [R1+0x8], R15 ;  /* 0x0000080f01007387 */ /* 0x0003e20000100800 */
[----:B------:R-:W-:Y:S01]  /*1410*/  R2P PR, R7, 0x6 ;  /* 0x0000000607007804 */ /* 0x000fe20000000000 */
[----:B------:R-:W-:Y:S01]  /*1420*/  IMAD.SHL.U32 R7, R10, 0x40, RZ ;  /* 0x000000400a077824 */ /* 0x000fe200078e00ff */
[----:B------:R-:W-:Y:S01]  /*1430*/  LOP3.LUT R4, R5, 0x1c0, RZ, 0xc0, !PT ;  /* 0x000001c005047812 */ /* 0x000fe200078ec0ff */
[C---:B------:R-:W-:Y:S01]  /*1440*/  IMAD.IADD R212, R3.reuse, 0x1, -R2 ;  /* 0x0000000103d47824 */ /* 0x040fe200078e0a02 */
[----:B------:R-:W-:Y:S01]  /*1450*/  LOP3.LUT R6, R0, 0x8, R6, 0xf8, !PT ;  /* 0x0000000800067812 */ /* 0x000fe200078ef806 */
[----:B------:R-:W-:Y:S01]  /*1460*/  IMAD R5, R3, 0x2, R8 ;  /* 0x0000000203057824 */ /* 0x000fe200078e0208 */
[----:B------:R-:W-:Y:S01]  /*1470*/  SHF.R.U32.HI R0, RZ, 0x3, R0 ;  /* 0x00000003ff007819 */ /* 0x000fe20000011600 */
[----:B------:R-:W-:Y:S01]  /*1480*/  IMAD.SHL.U32 R204, R11, 0x2, RZ ;  /* 0x000000020bcc7824 */ /* 0x000fe200078e00ff */
[----:B------:R-:W-:Y:S01]  /*1490*/  LEA.HI R2, R4, R4, RZ, 0x1d ;  /* 0x0000000404027211 */ /* 0x000fe200078fe8ff */
[----:B------:R-:W-:Y:S01]  /*14a0*/  IMAD R212, R212, 0x8, R15 ;  /* 0x00000008d4d47824 */ /* 0x000fe200078e020f */
[----:B------:R-:W-:Y:S01]  /*14b0*/  LOP3.LUT R3, R6, R0, RZ, 0x3c, !PT ;  /* 0x0000000006037212 */ /* 0x000fe200078e3cff */
[----:B------:R-:W-:Y:S01]  /*14c0*/  IMAD R0, R14, 0x200, R13 ;  /* 0x000002000e007824 */ /* 0x000fe200078e020d */
[----:B------:R-:W-:Y:S01]  /*14d0*/  LOP3.LUT R4, R7, 0xfffffe00, RZ, 0xc0, !PT ;  /* 0xfffffe0007047812 */ /* 0x000fe200078ec0ff */
[----:B------:R-:W-:Y:S01]  /*14e0*/  IMAD.IADD R9, R5, 0x1, R2 ;  /* 0x0000000105097824 */ /* 0x000fe200078e0202 */
[----:B------:R-:W-:Y:S01]  /*14f0*/  SHF.R.S32.HI R7, RZ, 0x1f, R177 ;  /* 0x0000001fff077819 */ /* 0x000fe200000114b1 */
[----:B------:R-:W-:Y:S01]  /*1500*/  IMAD R5, R187, 0x20, R205 ;  /* 0x00000020bb057824 */ /* 0x000fe200078e02cd */
[CC--:B------:R-:W-:Y:S01]  /*1510*/  IADD3 R2, R3.reuse, R4.reuse, R8 ;  /* 0x0000000403027210 */ /* 0x0c0fe20007ffe008 */
[----:B------:R-:W-:Y:S01]  /*1520*/  IMAD.MOV.U32 R8, RZ, RZ, 0x40 ;  /* 0x00000040ff087424 */ /* 0x000fe200078e00ff */
[----:B------:R-:W-:Y:S01]  /*1530*/  LOP3.LUT R3, R3, R4, RZ, 0xfc, !PT ;  /* 0x0000000403037212 */ /* 0x000fe200078efcff */
[----:B------:R-:W-:Y:S01]  /*1540*/  IMAD.MOV.U32 R4, RZ, RZ, 0x20 ;  /* 0x00000020ff047424 */ /* 0x000fe200078e00ff */
[----:B------:R-:W-:-:S02]  /*1550*/  LEA R164, R2, 0x18100, 0x1 ;  /* 0x0001810002a47811 */ /* 0x000fc400078e08ff */
[----:B------:R-:W-:Y:S02]  /*1560*/  LEA R171, R3, 0x100, 0x1 ;  /* 0x0000010003ab7811 */ /* 0x000fe400078e08ff */
[----:B------:R-:W-:Y:S02]  /*1570*/  SEL R169, R4, 0xffffffe0, !P0 ;  /* 0xffffffe004a97807 */ /* 0x000fe40004000000 */
[----:B------:R-:W-:Y:S02]  /*1580*/  LEA R170, R0, 0xc100, 0x1 ;  /* 0x0000c10000aa7811 */ /* 0x000fe400078e08ff */
[----:B------:R-:W-:Y:S01]  /*1590*/  SEL R0, R8, 0xffffffc0, !P4 ;  /* 0xffffffc008007807 */ /* 0x000fe20006000000 */
[----:B------:R-:W-:Y:S01]  /*15a0*/  IMAD.IADD R165, R164, 0x1, R169 ;  /* 0x00000001a4a57824 */ /* 0x000fe200078e02a9 */
[----:B------:R-:W-:Y:S01]  /*15b0*/  LOP3.LUT R5, R12, 0x7ffffffc, RZ, 0xc0, !PT ;  /* 0x7ffffffc0c057812 */ /* 0x000fe200078ec0ff */
[--C-:B------:R-:W-:Y:S01]  /*15c0*/  IMAD.IADD R217, R169, 0x1, R171.reuse ;  /* 0x00000001a9d97824 */ /* 0x100fe200078e02ab */
[----:B------:R-:W-:Y:S01]  /*15d0*/  IADD3 R186, R177, 0x40, RZ ;  /* 0x00000040b1ba7810 */ /* 0x000fe20007ffe0ff */
[----:B------:R-:W-:Y:S01]  /*15e0*/  IMAD.IADD R172, R0, 0x1, R171 ;  /* 0x0000000100ac7824 */ /* 0x000fe200078e02ab */
[----:B------:R-:W-:Y:S01]  /*15f0*/  LEA R222, R9, 0x80, 0x1 ;  /* 0x0000008009de7811 */ /* 0x000fe200078e08ff */
[----:B------:R-:W-:Y:S01]  /*1600*/  IMAD.IADD R167, R164, 0x1, R0 ;  /* 0x00000001a4a77824 */ /* 0x000fe200078e0200 */
[----:B------:R-:W-:Y:S01]  /*1610*/  SHF.R.S32.HI R6, RZ, 0x1f, R186 ;  /* 0x0000001fff067819 */ /* 0x000fe200000114ba */
[----:B------:R-:W-:Y:S01]  /*1620*/  IMAD.IADD R166, R165, 0x1, R0 ;  /* 0x00000001a5a67824 */ /* 0x000fe200078e0200 */
[----:B------:R-:W-:Y:S01]  /*1630*/  SEL R6, R4, 0xffffffe0, !P1 ;  /* 0xffffffe004067807 */ /* 0x000fe20004800000 */
[----:B------:R-:W-:Y:S01]  /*1640*/  IMAD.IADD R0, R0, 0x1, R217 ;  /* 0x0000000100007824 */ /* 0x000fe200078e02d9 */
[----:B------:R-:W-:Y:S01]  /*1650*/  IADD3 R223, R222, -0x10, RZ ;  /* 0xfffffff0dedf7810 */ /* 0x000fe20007ffe0ff */
[----:B------:R-:W-:Y:S01]  /*1660*/  IMAD.IADD R7, R16, 0x1, -R5 ;  /* 0x0000000110077824 */ /* 0x000fe200078e0a05 */
[C---:B------:R-:W-:Y:S01]  /*1670*/  @P3 IADD3 R223, R222.reuse, 0x10, RZ ;  /* 0x00000010dedf3810 */ /* 0x040fe20007ffe0ff */
[----:B------:R-:W-:Y:S01]  /*1680*/  IMAD.IADD R225, R222, 0x1, R6 ;  /* 0x00000001dee17824 */ /* 0x000fe200078e0206 */
[----:B------:R1:W-:Y:S01]  /*1690*/  STL [R1], R0 ;  /* 0x0000000001007387 */ /* 0x0003e20000100800 */
[----:B------:R-:W-:Y:S01]  /*16a0*/  IMAD.SHL.U32 R191, R7, 0x2, RZ ;  /* 0x0000000207bf7824 */ /* 0x000fe200078e00ff */
[----:B------:R-:W-:Y:S01]  /*16b0*/  SEL R5, R8, 0xffffffc0, !P2 ;  /* 0xffffffc008057807 */ /* 0x000fe20005000000 */
[----:B------:R-:W-:Y:S01]  /*16c0*/  IMAD.IADD R224, R6, 0x1, R223 ;  /* 0x0000000106e07824 */ /* 0x000fe200078e02df */
[----:B------:R-:W-:Y:S01]  /*16d0*/  IADD3 R185, R177, 0x80, RZ ;  /* 0x00000080b1b97810 */ /* 0x000fe20007ffe0ff */
[----:B------:R-:W-:Y:S01]  /*16e0*/  IMAD.IADD R219, R169, 0x1, R172 ;  /* 0x00000001a9db7824 */ /* 0x000fe200078e02ac */
[C---:B------:R-:W-:Y:S01]  /*16f0*/  IADD3 R247, R191.reuse, 0x10, RZ ;  /* 0x00000010bff77810 */ /* 0x040fe20007ffe0ff */
[--C-:B------:R-:W-:Y:S01]  /*1700*/  IMAD.IADD R252, R222, 0x1, R5.reuse ;  /* 0x00000001defc7824 */ /* 0x100fe200078e0205 */
[----:B------:R-:W-:Y:S01]  /*1710*/  IADD3 R248, R191, 0x8, RZ ;  /* 0x00000008bff87810 */ /* 0x000fe20007ffe0ff */
[----:B------:R-:W-:Y:S01]  /*1720*/  IMAD.IADD R251, R225, 0x1, R5 ;  /* 0x00000001e1fb7824 */ /* 0x000fe200078e0205 */
[----:B------:R-:W-:Y:S01]  /*1730*/  IADD3 R244, R191, 0x28, RZ ;  /* 0x00000028bff47810 */ /* 0x000fe20007ffe0ff */
[----:B------:R-:W-:Y:S01]  /*1740*/  IMAD.IADD R250, R5, 0x1, R223 ;  /* 0x0000000105fa7824 */ /* 0x000fe200078e02df */
[C---:B------:R-:W-:Y:S01]  /*1750*/  IADD3 R245, R191.reuse, 0x20, RZ ;  /* 0x00000020bff57810 */ /* 0x040fe20007ffe0ff */
[----:B------:R-:W-:Y:S01]  /*1760*/  IMAD.IADD R249, R224, 0x1, R5 ;  /* 0x00000001e0f97824 */ /* 0x000fe200078e0205 */
        /* <DEDUP_REMOVED lines=8> */
[----:B------:R-:W-:Y:S02]  /*17f0*/  SHF.R.S32.HI R4, RZ, 0x1f, R247 ;  /* 0x0000001fff047819 */ /* 0x000fe400000114f7 */
[C---:B------:R-:W-:Y:S02]  /*1800*/  IADD3 R240, R191.reuse, 0x48, RZ ;  /* 0x00000048bff07810 */ /* 0x040fe40007ffe0ff */
[C---:B------:R-:W-:Y:S02]  /*1810*/  IADD3 R236, R191.reuse, 0x68, RZ ;  /* 0x00000068bfec7810 */ /* 0x040fe40007ffe0ff */
[----:B------:R-:W-:Y:S02]  /*1820*/  IADD3 R232, R191, 0x88, RZ ;  /* 0x00000088bfe87810 */ /* 0x000fe40007ffe0ff */
[----:B------:R-:W-:-:S02]  /*1830*/  SHF.R.S32.HI R7, RZ, 0x1f, R248 ;  /* 0x0000001fff077819 */ /* 0x000fc400000114f8 */
[----:B------:R-:W-:Y:S02]  /*1840*/  SHF.R.S32.HI R4, RZ, 0x1f, R244 ;  /* 0x0000001fff047819 */ /* 0x000fe400000114f4 */
[C---:B------:R-:W-:Y:S02]  /*1850*/  IADD3 R237, R191.reuse, 0x60, RZ ;  /* 0x00000060bfed7810 */ /* 0x040fe40007ffe0ff */
[C---:B------:R-:W-:Y:S02]  /*1860*/  IADD3 R233, R191.reuse, 0x80, RZ ;  /* 0x00000080bfe97810 */ /* 0x040fe40007ffe0ff */
[----:B------:R-:W-:Y:S02]  /*1870*/  IADD3 R229, R191, 0xa0, RZ ;  /* 0x000000a0bfe57810 */ /* 0x000fe40007ffe0ff */
[----:B------:R-:W-:Y:S02]  /*1880*/  SHF.R.S32.HI R7, RZ, 0x1f, R245 ;  /* 0x0000001fff077819 */ /* 0x000fe400000114f5 */
[----:B------:R-:W-:-:S02]  /*1890*/  SHF.R.S32.HI R4, RZ, 0x1f, R241 ;  /* 0x0000001fff047819 */ /* 0x000fc400000114f1 */
[C---:B------:R-:W-:Y:S02]  /*18a0*/  IADD3 R234, R191.reuse, 0x78, RZ ;  /* 0x00000078bfea7810 */ /* 0x040fe40007ffe0ff */
[C---:B------:R-:W-:Y:S02]  /*18b0*/  IADD3 R230, R191.reuse, 0x98, RZ ;  /* 0x00000098bfe67810 */ /* 0x040fe40007ffe0ff */
[----:B------:R-:W-:Y:S02]  /*18c0*/  IADD3 R227, R191, 0xb0, RZ ;  /* 0x000000b0bfe37810 */ /* 0x000fe40007ffe0ff */
[----:B------:R-:W-:Y:S02]  /*18d0*/  SHF.R.S32.HI R8, RZ, 0x1f, R246 ;  /* 0x0000001fff087819 */ /* 0x000fe400000114f6 */
        /* <DEDUP_REMOVED lines=22> */
[----:B-1----:R-:W-:Y:S02]  /*1a40*/  SHF.R.S32.HI R4, RZ, 0x1f, R226 ;  /* 0x0000001fff047819 */ /* 0x002fe400000114e2 */
.L_x_5254:
        /* <DEDUP_REMOVED lines=22> */
.L_x_5091:
[----:B------:R-:W-:-:S04]  /*1bb0*/  ISETP.NE.U32.AND P0, PT, RZ, c[0x0][0x368], PT ;  /* 0x0000da00ff007a0c */ /* 0x000fc80003f05070 */
[----:B------:R-:W-:-:S13]  /*1bc0*/  ISETP.NE.AND.EX P0, PT, RZ, c[0x0][0x36c], PT, P0 ;  /* 0x0000db00ff007a0c */ /* 0x000fda0003f05300 */
[----:B------:R-:W-:Y:S05]  /*1bd0*/  @!P0 BRA `(.L_x_5092) ;  /* 0x0000003000008947 */ /* 0x000fea0003800000 */
[----:B-1----:R-:W-:-:S05]  /*1be0*/  IMAD.WIDE R2, R211, R13, c[0x0][0x368] ;  /* 0x0000da00d3027625 */ /* 0x002fca00078e020d */
[----:B------:R1:W5:Y:S01]  /*1bf0*/  LDG.E R0, [R2.64] ;  /* 0x0000000602007981 */ /* 0x000362000c1e1900 */
[----:B------:R-:W-:Y:S05]  /*1c00*/  BRA `(.L_x_5093) ;  /* 0x0000008000007947 */ /* 0x000fea0003800000 */
.L_x_5092:
        /* <DEDUP_REMOVED lines=8> */
.L_x_5093:
        /* <DEDUP_REMOVED lines=28> */
.L_x_5096:
[----:B------:R-:W-:-:S13]  /*1e50*/  ISETP.NE.AND P0, PT, R7, 0x1, PT ;  /* 0x000000010700780c */ /* 0x000fda0003f05270 */
[----:B------:R-:W-:-:S05]  /*1e60*/  @P0 IMAD.HI.U32 R0, R2, c[0x0][0x330], RZ ;  /* 0x0000cc0002000a27 */ /* 0x000fca00078e00ff */
[----:B------:R-:W-:Y:S02]  /*1e70*/  @P0 SHF.R.U32.HI R2, RZ, c[0x0][0x334], R0 ;  /* 0x0000cd00ff020a19 */ /* 0x000fe40000011600 */
.L_x_5097:
[----:B------:R-:W-:Y:S05]  /*1e80*/  BSYNC B0 ;  /* 0x0000000000007941 */ /* 0x000fea0003800000 */
.L_x_5095:
[----:B------:R-:W-:-:S05]  /*1e90*/  IMAD R2, R2, R7, c[0x0][0x32c] ;  /* 0x0000cb0002027624 */ /* 0x000fca00078e0207 */
[----:B------:R-:W-:-:S04]  /*1ea0*/  IMNMX R3, R3, R2, PT ;  /* 0x0000000203037217 */ /* 0x000fc80003800200 */
.L_x_5094:
        /* <DEDUP_REMOVED lines=25> */
.L_x_5100:
[----:B------:R-:W-:-:S13]  /*2040*/  ISETP.NE.AND P0, PT, R7, 0x1, PT ;  /* 0x000000010700780c */ /* 0x000fda0003f05270 */
[----:B------:R-:W-:-:S05]  /*2050*/  @P0 IMAD.HI.U32 R3, R0, c[0x0][0x330], RZ ;  /* 0x0000cc0000030a27 */ /* 0x000fca00078e00ff */
[----:B------:R-:W-:Y:S02]  /*2060*/  @P0 SHF.R.U32.HI R0, RZ, c[0x0][0x334], R3 ;  /* 0x0000cd00ff000a19 */ /* 0x000fe40000011603 */
.L_x_5101:
[----:B------:R-:W-:Y:S05]  /*2070*/  BSYNC B0 ;  /* 0x0000000000007941 */ /* 0x000fea0003800000 */
.L_x_5099:
[----:B------:R-:W-:-:S05]  /*2080*/  IMAD R0, R0, c[0x0][0x32c], RZ ;  /* 0x0000cb0000007a24 */ /* 0x000fca00078e02ff */
[----:B------:R-:W-:-:S04]  /*2090*/  IMNMX R2, R2, R0, !PT ;  /* 0x0000000002027217 */ /* 0x000fc80007800200 */
.L_x_5098:
        /* <DEDUP_REMOVED lines=45> */
.L_x_5103:
[----:B------:R-:W-:Y:S05]  /*2370*/  BSYNC B0 ;  /* 0x0000000000007941 */ /* 0x000fea0003800000 */
.L_x_5102:
        /* <DEDUP_REMOVED lines=101> */
.L_x_5259:
[----:B------:R-:W-:Y:S05]  /*29d0*/  BRA.DIV ~URZ, `(.L_x_5106) ;  /* 0x00013e927f007947 */ /* 0x000fea000b800000 */
[----:B------:R3:W4:Y:S02]  /*29e0*/  SHFL.IDX PT, R0, R12, RZ, 0x181f ;  /* 0x00181fff0c007589 */ /* 0x00072400000e0000 */
.L_x_5260:
        /* <DEDUP_REMOVED lines=20> */
.L_x_5108:
[----:B------:R-:W-:Y:S05]  /*2b30*/  BSYNC B0 ;  /* 0x0000000000007941 */ /* 0x000fea0003800000 */
.L_x_5107:
[----:B------:R-:W-:Y:S05]  /*2b40*/  BRA.DIV ~URZ, `(.L_x_5109) ;  /* 0x00013d927f007947 */ /* 0x000fea000b800000 */
[----:B--2---:R2:W1:Y:S04]  /*2b50*/  SHFL.IDX PT, R8, R9, 0x1, 0x181f ;  /* 0x00381f0009087f89 */ /* 0x00446800000e0000 */
[----:B----4-:R2:W4:Y:S02]  /*2b60*/  SHFL.IDX PT, R0, R12, 0x1, 0x181f ;  /* 0x00381f000c007f89 */ /* 0x01052400000e0000 */
.L_x_5261:
        /* <DEDUP_REMOVED lines=19> */
.L_x_5111:
[----:B------:R-:W-:Y:S05]  /*2ca0*/  BSYNC B0 ;  /* 0x0000000000007941 */ /* 0x000fea0003800000 */
.L_x_5110:
[----:B------:R-:W-:Y:S05]  /*2cb0*/  BRA.DIV ~URZ, `(.L_x_5112) ;  /* 0x00013cf27f007947 */ /* 0x000fea000b800000 */
[----:B-1----:R1:W2:Y:S02]  /*2cc0*/  SHFL.IDX PT, R8, R9, 0x2, 0x181f ;  /* 0x00581f0009087f89 */ /* 0x0022a400000e0000 */
.L_x_5262:
[----:B------:R-:W-:Y:S05]  /*2cd0*/  BRA.DIV ~URZ, `(.L_x_5113) ;  /* 0x00013d427f007947 */ /* 0x000fea000b800000 */
[----:B----4-:R4:W1:Y:S02]  /*2ce0*/  SHFL.IDX PT, R0, R12, 0x2, 0x181f ;  /* 0x00581f000c007f89 */ /* 0x01086400000e0000 */
.L_x_5263:
        /* <DEDUP_REMOVED lines=19> */
.L_x_5115:
[----:B------:R-:W-:Y:S05]  /*2e20*/  BSYNC B0 ;  /* 0x0000000000007941 */ /* 0x000fea0003800000 */
.L_x_5114:
[----:B------:R-:W-:Y:S05]  /*2e30*/  BRA.DIV ~URZ, `(.L_x_5116) ;  /* 0x00013c527f007947 */ /* 0x000fea000b800000 */
[----:B--2---:R2:W3:Y:S04]  /*2e40*/  SHFL.IDX PT, R8, R9, 0x3, 0x181f ;  /* 0x00781f0009087f89 */ /* 0x0044e800000e0000 */
[----:B-1----:R2:W1:Y:S02]  /*2e50*/  SHFL.IDX PT, R0, R12, 0x3, 0x181f ;  /* 0x00781f000c007f89 */ /* 0x00246400000e0000 */
.L_x_5264:
        /* <DEDUP_REMOVED lines=179> */
.L_x_5265:
        /* <DEDUP_REMOVED lines=21> */
.L_x_5266:
        /* <DEDUP_REMOVED lines=21> */
.L_x_5118:
[----:B------:R-:W-:Y:S05]  /*3c30*/  BSYNC B0 ;  /* 0x0000000000007941 */ /* 0x000fea0003800000 */
.L_x_5117:
        /* <DEDUP_REMOVED lines=45> */
.L_x_5267:
        /* <DEDUP_REMOVED lines=21> */
.L_x_5268:
        /* <DEDUP_REMOVED lines=21> */
.L_x_5122:
[----:B------:R-:W-:Y:S05]  /*41b0*/  BSYNC B0 ;  /* 0x0000000000007941 */ /* 0x000fea0003800000 */
.L_x_5121:
[----:B------:R-:W-:Y:S01]  /*41c0*/  IMAD.MOV.U32 R0, RZ, RZ, 0x40 ;  /* 0x00000040ff007424 */ /* 0x000fe200078e00ff */
[----:B------:R-:W-:Y:S01]  /*41d0*/  LOP3.LUT P1, RZ, R187, 0x4, RZ, 0xc0, !PT ;  /* 0x00000004bbff7812 */ /* 0x000fe2000782c0ff */
[----:B------:R-:W0:Y:S01]  /*41e0*/  LDGDEPBAR ;  /* 0x00000000000079af */ /* 0x000e220000000000 */
[----:B------:R-:W-:Y:S01]  /*41f0*/  WARPSYNC 0xffffffff ;  /* 0xffffffff00007948 */ /* 0x000fe20003800000 */
[C---:B--23--:R-:W-:Y:S01]  /*4200*/  HMMA.16816.F32 R12, R4.reuse, R32, RZ ;  /* 0x00000020040c723c */ /* 0x04cfe200000018ff */
[----:B------:R-:W-:Y:S01]  /*4210*/  SEL R162, R0, 0xffffffc0, !P1 ;  /* 0xffffffc000a27807 */ /* 0x000fe20004800000 */
[----:B------:R-:W-:Y:S01]  /*4220*/  LDSM.16.M88.4 R16, [R167] ;  /* 0x00000000a710783b */ /* 0x000fe20000000200 */
[----:B------:R-:W-:Y:S01]  /*4230*/  IMAD.MOV.U32 R3, RZ, RZ, c[0x0][0x2c4] ;  /* 0x0000b100ff037624 */ /* 0x000fe200078e00ff */
[----:B------:R-:W-:Y:S01]  /*4240*/  ULDC UR4, c[0x0][0x324] ;  /* 0x0000c90000047ab9 */ /* 0x000fe20000000800 */
[----:B------:R-:W-:Y:S01]  /*4250*/  IADD3 R0, R162, R170, R168 ;  /* 0x000000aaa2007210 */ /* 0x000fe20007ffe0a8 */
[----:B------:R-:W-:Y:S01]  /*4260*/  IMAD.IADD R2, R170, 0x1, R162 ;  /* 0x00000001aa027824 */ /* 0x000fe200078e02a2 */
[----:B------:R-:W-:Y:S01]  /*4270*/  ULOP3.LUT UR4, URZ, UR4, URZ, 0x33, !UPT ;  /* 0x000000043f047292 */ /* 0x000fe2000f8e333f */
[----:B------:R-:W-:Y:S01]  /*4280*/  HMMA.16816.F32 R28, R4, R34, RZ ;  /* 0x00000022041c723c */ /* 0x000fe200000018ff */
[----:B------:R-:W-:Y:S01]  /*4290*/  ISETP.NE.AND P0, PT, R3, 0x1, PT ;  /* 0x000000010300780c */ /* 0x000fe20003f05270 */
[----:B------:R-:W-:Y:S01]  /*42a0*/  LDSM.16.M88.4 R68, [R0] ;  /* 0x000000000044783b */ /* 0x000fe20000000200 */
[----:B------:R-:W-:-:S03]  /*42b0*/  IMAD.MOV.U32 R93, RZ, RZ, c[0x0][0x32c] ;  /* 0x0000cb00ff5d7624 */ /* 0x000fc600078e00ff */
[----:B------:R-:W2:Y:S02]  /*42c0*/  LDSM.16.M88.4 R52, [R2] ;  /* 0x000000000234783b */ /* 0x000ea40000000200 */
[C---:B----4-:R-:W-:Y:S01]  /*42d0*/  HMMA.16816.F32 R32, R4.reuse, R36, RZ ;  /* 0x000000240420723c */ /* 0x050fe200000018ff */
[----:B------:R-:W-:Y:S01]  /*42e0*/  ISETP.GE.AND P4, PT, R93, 0x1, PT ;  /* 0x000000015d00780c */ /* 0x000fe20003f86270 */
[----:B------:R-:W3:Y:S04]  /*42f0*/  LDSM.16.M88.4 R56, [R2+0x800] ;  /* 0x000800000238783b */ /* 0x000ee80000000200 */
[----:B------:R-:W4:Y:S02]  /*4300*/  LDSM.16.M88.4 R76, [R2+0x1000] ;  /* 0x00100000024c783b */ /* 0x000f240000000200 */
[C---:B------:R-:W-:Y:S02]  /*4310*/  HMMA.16816.F32 R36, R4.reuse, R38, RZ ;  /* 0x000000260424723c */ /* 0x040fe400000018ff */
[----:B------:R-:W-:Y:S04]  /*4320*/  LDSM.16.M88.4 R72, [R0+0x800] ;  /* 0x000800000048783b */ /* 0x000fe80000000200 */
[----:B------:R-:W-:Y:S02]  /*4330*/  LDSM.16.M88.4 R84, [R0+0x1000] ;  /* 0x001000000054783b */ /* 0x000fe40000000200 */
[C---:B-1----:R-:W-:Y:S08]  /*4340*/  HMMA.16816.F32 R40, R4.reuse, R48, RZ ;  /* 0x000000300428723c */ /* 0x042ff000000018ff */
[C---:B------:R-:W-:Y:S08]  /*4350*/  HMMA.16816.F32 R48, R4.reuse, R50, RZ ;  /* 0x000000320430723c */ /* 0x040ff000000018ff */
[C---:B------:R-:W-:Y:S08]  /*4360*/  HMMA.16816.F32 R24, R4.reuse, R44, RZ ;  /* 0x0000002c0418723c */ /* 0x040ff000000018ff */
[----:B------:R-:W-:Y:S01]  /*4370*/  HMMA.16816.F32 R44, R4, R46, RZ ;  /* 0x0000002e042c723c */ /* 0x000fe200000018ff */
[----:B------:R-:W-:Y:S07]  /*4380*/  LDSM.16.M88.4 R4, [R166] ;  /* 0x00000000a604783b */ /* 0x000fee0000000200 */
[C---:B------:R-:W-:Y:S08]  /*4390*/  HMMA.16816.F32 R12, R8.reuse, R60, R12 ;  /* 0x0000003c080c723c */ /* 0x040ff0000000180c */
        /* <DEDUP_REMOVED lines=10> */
[----:B------:R-:W-:Y:S07]  /*4440*/  LDSM.16.M88.4 R88, [R170+0x3000] ;  /* 0x00300000aa58783b */ /* 0x000fee0000000200 */
[C---:B--2---:R-:W-:Y:S01]  /*4450*/  HMMA.16816.F32 R8, R16.reuse, R52, R12 ;  /* 0x000000341008723c */ /* 0x044fe2000000180c */
[----:B------:R-:W-:Y:S07]  /*4460*/  LDSM.16.M88.4 R12, [R164+0x4000] ;  /* 0x00400000a40c783b */ /* 0x000fee0000000200 */
[C---:B------:R-:W-:Y:S08]  /*4470*/  HMMA.16816.F32 R28, R16.reuse, R54, R28 ;  /* 0x00000036101c723c */ /* 0x040ff0000000181c */
[C---:B---3--:R-:W-:Y:S08]  /*4480*/  HMMA.16816.F32 R32, R16.reuse, R56, R32 ;  /* 0x000000381020723c */ /* 0x048ff00000001820 */
[C---:B------:R-:W-:Y:S01]  /*4490*/  HMMA.16816.F32 R36, R16.reuse, R58, R36 ;  /* 0x0000003a1024723c */ /* 0x040fe20000001824 */
[----:B------:R-:W2:Y:S07]  /*44a0*/  LDSM.16.M88.4 R56, [R0+0x1800] ;  /* 0x001800000038783b */ /* 0x000eae0000000200 */
[C---:B----4-:R-:W-:Y:S08]  /*44b0*/  HMMA.16816.F32 R52, R16.reuse, R78, R48 ;  /* 0x0000004e1034723c */ /* 0x050ff00000001830 */
[C---:B------:R-:W-:Y:S01]  /*44c0*/  HMMA.16816.F32 R40, R16.reuse, R76, R40 ;  /* 0x0000004c1028723c */ /* 0x040fe20000001828 */
[----:B------:R-:W-:Y:S07]  /*44d0*/  LDSM.16.M88.4 R76, [R2+0x2800] ;  /* 0x00280000024c783b */ /* 0x000fee0000000200 */
[C---:B-1----:R-:W-:Y:S01]  /*44e0*/  HMMA.16816.F32 R48, R16.reuse, R60, R24 ;  /* 0x0000003c1030723c */ /* 0x042fe20000001818 */
[----:B------:R-:W-:Y:S07]  /*44f0*/  LDSM.16.M88.4 R24, [R20+0x3800] ;  /* 0x003800001418783b */ /* 0x000fee0000000200 */
[----:B------:R-:W-:Y:S01]  /*4500*/  HMMA.16816.F32 R44, R16, R62, R44 ;  /* 0x0000003e102c723c */ /* 0x000fe2000000182c */
[----:B------:R-:W1:Y:S04]  /*4510*/  LDSM.16.M88.4 R60, [R170+0x3800] ;  /* 0x00380000aa3c783b */ /* 0x000e680000000200 */
[----:B------:R-:W-:Y:S03]  /*4520*/  LDSM.16.M88.4 R16, [R165+0x4000] ;  /* 0x00400000a510783b */ /* 0x000fe60000000200 */
        /* <DEDUP_REMOVED lines=8> */
[----:B------:R-:W5:Y:S07]  /*45b0*/  LDSM.16.M88.4 R84, [R20+0x3000] ;  /* 0x003000001454783b */ /* 0x000f6e0000000200 */
[C---:B--2---:R-:W-:Y:S08]  /*45c0*/  HMMA.16816.F32 R48, R4.reuse, R56, R48 ;  /* 0x000000380430723c */ /* 0x044ff00000001830 */
[----:B------:R-:W-:Y:S01]  /*45d0*/  HMMA.16816.F32 R44, R4, R58, R44 ;  /* 0x0000003a042c723c */ /* 0x000fe2000000182c */
[----:B------:R-:W-:Y:S07]  /*45e0*/  LDSM.16.M88.4 R56, [R2+0x3800] ;  /* 0x003800000238783b */ /* 0x000fee0000000200 */
[C---:B------:R-:W-:Y:S01]  /*45f0*/  HMMA.16816.F32 R4, R12.reuse, R64, R8 ;  /* 0x000000400c04723c */ /* 0x040fe20000001808 */
[----:B------:R-:W-:Y:S07]  /*4600*/  LDSM.16.M88.4 R8, [R167+0x4000] ;  /* 0x00400000a708783b */ /* 0x000fee0000000200 */
[C---:B------:R-:W-:Y:S01]  /*4610*/  HMMA.16816.F32 R28, R12.reuse, R66, R28 ;  /* 0x000000420c1c723c */ /* 0x040fe2000000181c */
[----:B------:R-:W2:Y:S07]  /*4620*/  LDSM.16.M88.4 R64, [R2+0x2000] ;  /* 0x002000000240783b */ /* 0x000eae0000000200 */
[C---:B------:R-:W-:Y:S08]  /*4630*/  HMMA.16816.F32 R32, R12.reuse, R80, R32 ;  /* 0x000000500c20723c */ /* 0x040ff00000001820 */
[C---:B------:R-:W-:Y:S01]  /*4640*/  HMMA.16816.F32 R36, R12.reuse, R82, R36 ;  /* 0x000000520c24723c */ /* 0x040fe20000001824 */
[----:B------:R-:W-:Y:S07]  /*4650*/  LDSM.16.M88.4 R80, [R170+0x4800] ;  /* 0x00480000aa50783b */ /* 0x000fee0000000200 */
[C---:B------:R-:W-:Y:S08]  /*4660*/  HMMA.16816.F32 R40, R12.reuse, R88, R40 ;  /* 0x000000580c28723c */ /* 0x040ff00000001828 */
[C---:B------:R-:W-:Y:S01]  /*4670*/  HMMA.16816.F32 R52, R12.reuse, R90, R52 ;  /* 0x0000005a0c34723c */ /* 0x040fe20000001834 */
[----:B------:R-:W2:Y:S07]  /*4680*/  LDSM.16.M88.4 R88, [R2+0x3000] ;  /* 0x003000000258783b */ /* 0x000eae0000000200 */
[C---:B-1----:R-:W-:Y:S08]  /*4690*/  HMMA.16816.F32 R48, R12.reuse, R60, R48 ;  /* 0x0000003c0c30723c */ /* 0x042ff00000001830 */
[----:B------:R-:W-:Y:S01]  /*46a0*/  HMMA.16816.F32 R44, R12, R62, R44 ;  /* 0x0000003e0c2c723c */ /* 0x000fe2000000182c */
[----:B------:R-:W-:Y:S07]  /*46b0*/  LDSM.16.M88.4 R60, [R0+0x3800] ;  /* 0x00380000003c783b */ /* 0x000fee0000000200 */
[C---:B---3--:R-:W-:Y:S01]  /*46c0*/  HMMA.16816.F32 R12, R16.reuse, R68, R4 ;  /* 0x00000044100c723c */ /* 0x048fe20000001804 */
[----:B------:R-:W-:Y:S07]  /*46d0*/  LDSM.16.M88.4 R4, [R166+0x4000] ;  /* 0x00400000a604783b */ /* 0x000fee0000000200 */
[C---:B------:R-:W-:Y:S01]  /*46e0*/  HMMA.16816.F32 R28, R16.reuse, R70, R28 ;  /* 0x00000046101c723c */ /* 0x040fe2000000181c */
[----:B------:R-:W1:Y:S07]  /*46f0*/  LDSM.16.M88.4 R68, [R0+0x2000] ;  /* 0x002000000044783b */ /* 0x000e6e0000000200 */
[C---:B----4-:R-:W-:Y:S08]  /*4700*/  HMMA.16816.F32 R32, R16.reuse, R72, R32 ;  /* 0x000000481020723c */ /* 0x050ff00000001820 */
[C---:B------:R-:W-:Y:S01]  /*4710*/  HMMA.16816.F32 R36, R16.reuse, R74, R36 ;  /* 0x0000004a1024723c */ /* 0x040fe20000001824 */
[----:B------:R-:W3:Y:S07]  /*4720*/  LDSM.16.M88.4 R72, [R0+0x2800] ;  /* 0x002800000048783b */ /* 0x000eee0000000200 */
[C---:B-----5:R-:W-:Y:S08]  /*4730*/  HMMA.16816.F32 R40, R16.reuse, R84, R40 ;  /* 0x000000541028723c */ /* 0x060ff00000001828 */
[C---:B------:R-:W-:Y:S01]  /*4740*/  HMMA.16816.F32 R52, R16.reuse, R86, R52 ;  /* 0x000000561034723c */ /* 0x040fe20000001834 */
[----:B------:R-:W4:Y:S07]  /*4750*/  LDSM.16.M88.4 R84, [R0+0x3000] ;  /* 0x003000000054783b */ /* 0x000f2e0000000200 */
[C---:B------:R-:W-:Y:S08]  /*4760*/  HMMA.16816.F32 R48, R16.reuse, R24, R48 ;  /* 0x000000181030723c */ /* 0x040ff00000001830 */
[----:B------:R-:W-:Y:S01]  /*4770*/  HMMA.16816.F32 R44, R16, R26, R44 ;  /* 0x0000001a102c723c */ /* 0x000fe2000000182c */
[----:B------:R-:W-:Y:S07]  /*4780*/  LDSM.16.M88.4 R16, [R164+0x8000] ;  /* 0x00800000a410783b */ /* 0x000fee0000000200 */
[C---:B--2---:R-:W-:Y:S08]  /*4790*/  HMMA.16816.F32 R24, R8.reuse, R64, R12 ;  /* 0x000000400818723c */ /* 0x044ff0000000180c */
[C---:B------:R-:W-:Y:S01]  /*47a0*/  HMMA.16816.F32 R12, R8.reuse, R66, R28 ;  /* 0x00000042080c723c */ /* 0x040fe2000000181c */
[----:B------:R-:W2:Y:S07]  /*47b0*/  LDSM.16.M88.4 R64, [R170+0x4000] ;  /* 0x00400000aa40783b */ /* 0x000eae0000000200 */
[C---:B------:R-:W-:Y:S08]  /*47c0*/  HMMA.16816.F32 R32, R8.reuse, R76, R32 ;  /* 0x0000004c0820723c */ /* 0x040ff00000001820 */
[C---:B------:R-:W-:Y:S01]  /*47d0*/  HMMA.16816.F32 R36, R8.reuse, R78, R36 ;  /* 0x0000004e0824723c */ /* 0x040fe20000001824 */
[----:B------:R-:W-:Y:S07]  /*47e0*/  LDSM.16.M88.4 R76, [R20+0x4800] ;  /* 0x00480000144c783b */ /* 0x000fee0000000200 */
[C---:B------:R-:W-:Y:S08]  /*47f0*/  HMMA.16816.F32 R40, R8.reuse, R88, R40 ;  /* 0x000000580828723c */ /* 0x040ff00000001828 */
[C---:B------:R-:W-:Y:S01]  /*4800*/  HMMA.16816.F32 R52, R8.reuse, R90, R52 ;  /* 0x0000005a0834723c */ /* 0x040fe20000001834 */
[----:B------:R-:W5:Y:S07]  /*4810*/  LDSM.16.M88.4 R88, [R170+0x5000] ;  /* 0x00500000aa58783b */ /* 0x000f6e0000000200 */
[C---:B------:R-:W-:Y:S08]  /*4820*/  HMMA.16816.F32 R48, R8.reuse, R56, R48 ;  /* 0x000000380830723c */ /* 0x040ff00000001830 */
[----:B------:R-:W-:Y:S01]  /*4830*/  HMMA.16816.F32 R44, R8, R58, R44 ;  /* 0x0000003a082c723c */ /* 0x000fe2000000182c */
[----:B------:R-:W2:Y:S07]  /*4840*/  LDSM.16.M88.4 R56, [R170+0x5800] ;  /* 0x00580000aa38783b */ /* 0x000eae0000000200 */
[C---:B-1----:R-:W-:Y:S08]  /*4850*/  HMMA.16816.F32 R28, R4.reuse, R68, R24 ;  /* 0x00000044041c723c */ /* 0x042ff00000001818 */
[C---:B------:R-:W-:Y:S01]  /*4860*/  HMMA.16816.F32 R24, R4.reuse, R70, R12 ;  /* 0x000000460418723c */ /* 0x040fe2000000180c */
[----:B------:R-:W-:Y:S04]  /*4870*/  LDSM.16.M88.4 R12, [R165+0x8000] ;  /* 0x00800000a50c783b */ /* 0x000fe80000000200 */
[----:B------:R-:W1:Y:S03]  /*4880*/  LDSM.16.M88.4 R68, [R20+0x4000] ;  /* 0x004000001444783b */ /* 0x000e660000000200 */
[C---:B---3--:R-:W-:Y:S08]  /*4890*/  HMMA.16816.F32 R8, R4.reuse, R72, R32 ;  /* 0x000000480408723c */ /* 0x048ff00000001820 */
[C---:B------:R-:W-:Y:S01]  /*48a0*/  HMMA.16816.F32 R36, R4.reuse, R74, R36 ;  /* 0x0000004a0424723c */ /* 0x040fe20000001824 */
[----:B------:R-:W-:Y:S07]  /*48b0*/  LDSM.16.M88.4 R72, [R2+0x4000] ;  /* 0x004000000248783b */ /* 0x000fee0000000200 */
[C---:B----4-:R-:W-:Y:S08]  /*48c0*/  HMMA.16816.F32 R40, R4.reuse, R84, R40 ;  /* 0x000000540428723c */ /* 0x050ff00000001828 */
[C---:B------:R-:W-:Y:S01]  /*48d0*/  HMMA.16816.F32 R52, R4.reuse, R86, R52 ;  /* 0x000000560434723c */ /* 0x040fe20000001834 */
[----:B------:R-:W3:Y:S07]  /*48e0*/  LDSM.16.M88.4 R84, [R20+0x5000] ;  /* 0x005000001454783b */ /* 0x000eee0000000200 */
[C---:B------:R-:W-:Y:S08]  /*48f0*/  HMMA.16816.F32 R48, R4.reuse, R60, R48 ;  /* 0x0000003c0430723c */ /* 0x040ff00000001830 */
[----:B------:R-:W-:Y:S01]  /*4900*/  HMMA.16816.F32 R44, R4, R62, R44 ;  /* 0x0000003e042c723c */ /* 0x000fe2000000182c */
[----:B------:R-:W-:Y:S07]  /*4910*/  LDSM.16.M88.4 R60, [R2+0x5800] ;  /* 0x00580000023c783b */ /* 0x000fee0000000200 */
[C---:B--2---:R-:W-:Y:S08]  /*4920*/  HMMA.16816.F32 R32, R16.reuse, R64, R28 ;  /* 0x000000401020723c */ /* 0x044ff0000000181c */
[C---:B------:R-:W-:Y:S01]  /*4930*/  HMMA.16816.F32 R28, R16.reuse, R66, R24 ;  /* 0x00000042101c723c */ /* 0x040fe20000001818 */
[----:B------:R2:W4:Y:S07]  /*4940*/  LDSM.16.M88.4 R64, [R20+0x5800] ;  /* 0x005800001440783b */ /* 0x00052e0000000200 */
[C---:B------:R-:W-:Y:S01]  /*4950*/  HMMA.16816.F32 R24, R16.reuse, R80, R8 ;  /* 0x000000501018723c */ /* 0x040fe20000001808 */
[----:B------:R-:W1:Y:S07]  /*4960*/  LDSM.16.M88.4 R8, [R167+0x8000] ;  /* 0x00800000a708783b */ /* 0x000e6e0000000200 */
[C---:B------:R-:W-:Y:S01]  /*4970*/  HMMA.16816.F32 R4, R16.reuse, R82, R36 ;  /* 0x000000521004723c */ /* 0x040fe20000001824 */
[----:B------:R-:W2:Y:S07]  /*4980*/  LDSM.16.M88.4 R80, [R2+0x4800] ;  /* 0x004800000250783b */ /* 0x000eae0000000200 */
[C---:B-----5:R-:W-:Y:S08]  /*4990*/  HMMA.16816.F32 R36, R16.reuse, R88, R40 ;  /* 0x000000581024723c */ /* 0x060ff00000001828 */
[C---:B------:R-:W-:Y:S08]  /*49a0*/  HMMA.16816.F32 R52, R16.reuse, R90, R52 ;  /* 0x0000005a1034723c */ /* 0x040ff00000001834 */
[C---:B------:R-:W-:Y:S08]  /*49b0*/  HMMA.16816.F32 R48, R16.reuse, R56, R48 ;  /* 0x000000381030723c */ /* 0x040ff00000001830 */
[----:B------:R-:W-:Y:S01]  /*49c0*/  HMMA.16816.F32 R40, R16, R58, R44 ;  /* 0x0000003a1028723c */ /* 0x000fe2000000182c */
[----:B------:R-:W5:Y:S07]  /*49d0*/  LDSM.16.M88.4 R56, [R2+0x5000] ;  /* 0x005000000238783b */ /* 0x000f6e0000000200 */
[C---:B-1----:R-:W-:Y:S08]  /*49e0*/  HMMA.16816.F32 R32, R12.reuse, R68, R32 ;  /* 0x000000440c20723c */ /* 0x042ff00000001820 */
[C---:B------:R-:W-:Y:S01]  /*49f0*/  HMMA.16816.F32 R28, R12.reuse, R70, R28 ;  /* 0x000000460c1c723c */ /* 0x040fe2000000181c */
[----:B------:R-:W-:Y:S07]  /*4a00*/  LDSM.16.M88.4 R68, [R0+0x4000] ;  /* 0x004000000044783b */ /* 0x000fee0000000200 */
[C---:B------:R-:W-:Y:S08]  /*4a10*/  HMMA.16816.F32 R24, R12.reuse, R76, R24 ;  /* 0x0000004c0c18723c */ /* 0x040ff00000001818 */
[C---:B--2---:R-:W-:Y:S01]  /*4a20*/  HMMA.16816.F32 R20, R12.reuse, R78, R4 ;  /* 0x0000004e0c14723c */ /* 0x044fe20000001804 */
[----:B------:R-:W1:Y:S04]  /*4a30*/  LDSM.16.M88.4 R4, [R166+0x8000] ;  /* 0x00800000a604783b */ /* 0x000e680000000200 */
[----:B------:R-:W2:Y:S03]  /*4a40*/  LDSM.16.M88.4 R76, [R0+0x4800] ;  /* 0x00480000004c783b */ /* 0x000ea60000000200 */
[C---:B---3--:R-:W-:Y:S08]  /*4a50*/  HMMA.16816.F32 R16, R12.reuse, R84, R36 ;  /* 0x000000540c10723c */ /* 0x048ff00000001824 */
[C---:B------:R-:W-:Y:S08]  /*4a60*/  HMMA.16816.F32 R52, R12.reuse, R86, R52 ;  /* 0x000000560c34723c */ /* 0x040ff00000001834 */
[C---:B----4-:R-:W-:Y:S08]  /*4a70*/  HMMA.16816.F32 R48, R12.reuse, R64, R48 ;  /* 0x000000400c30723c */ /* 0x050ff00000001830 */
[----:B------:R-:W-:Y:S01]  /*4a80*/  HMMA.16816.F32 R12, R12, R66, R40 ;  /* 0x000000420c0c723c */ /* 0x000fe20000001828 */
[----:B------:R-:W3:Y:S04]  /*4a90*/  LDSM.16.M88.4 R40, [R0+0x5000] ;  /* 0x005000000028783b */ /* 0x000ee80000000200 */
[----:B------:R4:W1:Y:S03]  /*4aa0*/  LDSM.16.M88.4 R64, [R0+0x5800] ;  /* 0x005800000040783b */ /* 0x0008660000000200 */
[C---:B------:R-:W-:Y:S08]  /*4ab0*/  HMMA.16816.F32 R44, R8.reuse, R72, R32 ;  /* 0x00000048082c723c */ /* 0x040ff00000001820 */
[C---:B------:R-:W-:Y:S08]  /*4ac0*/  HMMA.16816.F32 R36, R8.reuse, R74, R28 ;  /* 0x0000004a0824723c */ /* 0x040ff0000000181c */
[----:B------:R-:W-:Y:S01]  /*4ad0*/  HMMA.16816.F32 R32, R8, R80, R24 ;  /* 0x000000500820723c */ /* 0x000fe20000001818 */
[----:B----4-:R-:W-:-:S04]  /*4ae0*/  IMAD.IADD R0, R212, 0x1, R203 ;  /* 0x00000001d4007824 */ /* 0x010fc800078e02cb */
[----:B------:R-:W-:-:S03]  /*4af0*/  @P0 IMAD.HI.U32 R2, R0, c[0x0][0x2c8], RZ ;  /* 0x0000b20000020a27 */ /* 0x000fc600078e00ff */
[C---:B------:R-:W-:Y:S08]  /*4b00*/  HMMA.16816.F32 R28, R8.reuse, R82, R20 ;  /* 0x00000052081c723c */ /* 0x040ff00000001814 */
[C---:B-----5:R-:W-:Y:S08]  /*4b10*/  HMMA.16816.F32 R24, R8.reuse, R56, R16 ;  /* 0x000000380818723c */ /* 0x060ff00000001810 */
[C---:B------:R-:W-:Y:S08]  /*4b20*/  HMMA.16816.F32 R20, R8.reuse, R58, R52 ;  /* 0x0000003a0814723c */ /* 0x040ff00000001834 */
[C---:B------:R-:W-:Y:S08]  /*4b30*/  HMMA.16816.F32 R16, R8.reuse, R60, R48 ;  /* 0x0000003c0810723c */ /* 0x040ff00000001830 */
[----:B------:R-:W-:Y:S07]  /*4b40*/  HMMA.16816.F32 R12, R8, R62, R12 ;  /* 0x0000003e080c723c */ /* 0x000fee000000180c */
[----:B------:R-:W-:Y:S01]  /*4b50*/  IMAD.MOV.U32 R8, RZ, RZ, R0 ;  /* 0x000000ffff087224 */ /* 0x000fe200078e0000 */
[----:B------:R-:W-:Y:S01]  /*4b60*/  @P0 SHF.R.U32.HI R8, RZ, c[0x0][0x2cc], R2 ;  /* 0x0000b300ff080a19 */ /* 0x000fe20000011602 */
[----:B-1----:R-:W-:Y:S01]  /*4b70*/  HMMA.16816.F32 R48, R4, R68, R44 ;  /* 0x000000440430723c */ /* 0x002fe2000000182c */
[----:B------:R-:W-:-:S03]  /*4b80*/  IADD3 R0, R189, 0x1, -R161 ;  /* 0x00000001bd007810 */ /* 0x000fc60007ffe8a1 */
[----:B------:R-:W1:Y:S01]  /*4b90*/  SHFL.IDX PT, R3, R8, RZ, 0x1c1f ;  /* 0x001c1fff08037589 */ /* 0x000e6200000e0000 */
[----:B------:R-:W-:-:S03]  /*4ba0*/  IADD3 R0, -R190, R0, -R191 ;  /* 0x00000000be007210 */ /* 0x000fc60007ffe9bf */
[C---:B------:R-:W-:Y:S08]  /*4bb0*/  HMMA.16816.F32 R44, R4.reuse, R70, R36 ;  /* 0x00000046042c723c */ /* 0x040ff00000001824 */
[C---:B--2---:R-:W-:Y:S08]  /*4bc0*/  HMMA.16816.F32 R36, R4.reuse, R76, R32 ;  /* 0x0000004c0424723c */ /* 0x044ff00000001820 */
[C---:B------:R-:W-:Y:S08]  /*4bd0*/  HMMA.16816.F32 R32, R4.reuse, R78, R28 ;  /* 0x0000004e0420723c */ /* 0x040ff0000000181c */
[C---:B---3--:R-:W-:Y:S08]  /*4be0*/  HMMA.16816.F32 R28, R4.reuse, R40, R24 ;  /* 0x00000028041c723c */ /* 0x048ff00000001818 */
[C---:B------:R-:W-:Y:S08]  /*4bf0*/  HMMA.16816.F32 R24, R4.reuse, R42, R20 ;  /* 0x0000002a0418723c */ /* 0x040ff00000001814 */
[C---:B------:R-:W-:Y:S08]  /*4c00*/  HMMA.16816.F32 R16, R4.reuse, R64, R16 ;  /* 0x000000400410723c */ /* 0x040ff00000001810 */
[----:B------:R-:W-:Y:S07]  /*4c10*/  HMMA.16816.F32 R12, R4, R66, R12 ;  /* 0x00000042040c723c */ /* 0x000fee000000180c */
[----:B------:R-:W-:Y:S01]  /*4c20*/  IADD3 R5, R0, c[0x0][0x328], RZ ;  /* 0x0000ca0000057a10 */ /* 0x000fe20007ffe0ff */
[----:B------:R-:W-:Y:S01]  /*4c30*/  IMAD.IADD R7, R92, 0x1, -R191 ;  /* 0x000000015c077824 */ /* 0x000fe200078e0abf */
[----:B------:R-:W-:-:S03]  /*4c40*/  IADD3 R6, R0, UR4, RZ ;  /* 0x0000000400067c10 */ /* 0x000fc6000fffe0ff */
[--C-:B-1----:R-:W-:Y:S02]  /*4c50*/  IMAD.IADD R2, R5, 0x1, R3.reuse ;  /* 0x0000000105027824 */ /* 0x102fe400078e0203 */
[----:B------:R-:W-:-:S03]  /*4c60*/  IMAD.IADD R0, R6, 0x1, R3 ;  /* 0x0000000106007824 */ /* 0x000fc600078e0203 */
        /* <DEDUP_REMOVED lines=13> */
.L_x_5127:
[----:B------:R-:W-:-:S04]  /*4d40*/  MOV R4, 0x1 ;  /* 0x0000000100047802 */ /* 0x000fc80000000f00 */
[----:B------:R-:W-:-:S13]  /*4d50*/  ISETP.NE.AND P0, PT, R4, c[0x0][0x32c], PT ;  /* 0x0000cb0004007a0c */ /* 0x000fda0003f05270 */
[----:B------:R-:W-:-:S05]  /*4d60*/  @P0 IMAD.HI.U32 R4, R3, c[0x0][0x330], RZ ;  /* 0x0000cc0003040a27 */ /* 0x000fca00078e00ff */
[----:B------:R-:W-:Y:S02]  /*4d70*/  @P0 SHF.R.U32.HI R3, RZ, c[0x0][0x334], R4 ;  /* 0x0000cd00ff030a19 */ /* 0x000fe40000011604 */
.L_x_5128:
[----:B------:R-:W-:Y:S05]  /*4d80*/  BSYNC B0 ;  /* 0x0000000000007941 */ /* 0x000fea0003800000 */
.L_x_5126:
[----:B------:R-:W-:-:S04]  /*4d90*/  IMAD R3, R3, c[0x0][0x32c], -R161 ;  /* 0x0000cb0003037a24 */ /* 0x000fc800078e0aa1 */
[----:B------:R-:W-:-:S05]  /*4da0*/  IMAD.IADD R3, R3, 0x1, -R191 ;  /* 0x0000000103037824 */ /* 0x000fca00078e0abf */
[----:B------:R-:W-:Y:S02]  /*4db0*/  IADD3 R4, R3, c[0x0][0x32c], RZ ;  /* 0x0000cb0003047a10 */ /* 0x000fe40007ffe0ff */
[----:B------:R-:W-:Y:S02]  /*4dc0*/  IMNMX R0, R0, R3, !PT ;  /* 0x0000000300007217 */ /* 0x000fe40007800200 */
[----:B------:R-:W-:Y:S02]  /*4dd0*/  IMNMX R2, R2, R4, PT ;  /* 0x0000000402027217 */ /* 0x000fe40003800200 */
.L_x_5125:
[----:B------:R-:W-:Y:S01]  /*4de0*/  ISETP.GT.AND P3, PT, R180, RZ, PT ;  /* 0x000000ffb400720c */ /* 0x000fe20003f64270 */
        /* <DEDUP_REMOVED lines=64> */
.L_x_5131:
[----:B------:R-:W-:-:S04]  /*51f0*/  MOV R4, 0x1 ;  /* 0x0000000100047802 */ /* 0x000fc80000000f00 */
[----:B------:R-:W-:-:S13]  /*5200*/  ISETP.NE.AND P0, PT, R4, c[0x0][0x32c], PT ;  /* 0x0000cb0004007a0c */ /* 0x000fda0003f05270 */
[----:B------:R-:W-:-:S05]  /*5210*/  @P0 IMAD.HI.U32 R4, R3, c[0x0][0x330], RZ ;  /* 0x0000cc0003040a27 */ /* 0x000fca00078e00ff */
[----:B------:R-:W-:Y:S02]  /*5220*/  @P0 SHF.R.U32.HI R3, RZ, c[0x0][0x334], R4 ;  /* 0x0000cd00ff030a19 */ /* 0x000fe40000011604 */
.L_x_5132:
[----:B------:R-:W-:Y:S05]  /*5230*/  BSYNC B0 ;  /* 0x0000000000007941 */ /* 0x000fea0003800000 */
.L_x_5130:
[----:B------:R-:W-:-:S04]  /*5240*/  IMAD R3, R3, c[0x0][0x32c], -R161 ;  /* 0x0000cb0003037a24 */ /* 0x000fc800078e0aa1 */
[----:B------:R-:W-:-:S05]  /*5250*/  IMAD.IADD R3, R3, 0x1, -R191 ;  /* 0x0000000103037824 */ /* 0x000fca00078e0abf */
[----:B------:R-:W-:Y:S02]  /*5260*/  IADD3 R4, R3, c[0x0][0x32c], RZ ;  /* 0x0000cb0003047a10 */ /* 0x000fe40007ffe0ff */
[----:B------:R-:W-:Y:S02]  /*5270*/  IMNMX R0, R0, R3, !PT ;  /* 0x0000000300007217 */ /* 0x000fe40007800200 */
[----:B------:R-:W-:Y:S02]  /*5280*/  IMNMX R2, R2, R4, PT ;  /* 0x0000000402027217 */ /* 0x000fe40003800200 */
.L_x_5129:
[----:B------:R-:W-:Y:S01]  /*5290*/  ISETP.GT.AND P0, PT, R0, 0x8, P3 ;  /* 0x000000080000780c */ /* 0x000fe20001f04270 */
[----:B------:R-:W2:Y:S01]  /*52a0*/  LDL R92, [R1] ;  /* 0x00000000015c7983 */ /* 0x000ea20000100800 */
        /* <DEDUP_REMOVED lines=16> */
[----:B------:R-:W-:Y:S01]  /*53b0*/  LDSM.16.MT88.4 R40, [R172+0x800] ;  /* 0x00080000ac28783b */ /* 0x000fe20000004200 */
[----:B------:R-:W-:-:S02]  /*53c0*/  FSEL R16, R38, -INF , !P0 ;  /* 0xff80000026107808 */ /* 0x000fc40004000000 */
[----:B------:R-:W-:Y:S01]  /*53d0*/  ISETP.GT.AND P0, PT, R0, 0x11, P3 ;  /* 0x000000110000780c */ /* 0x000fe20001f04270 */
[----:B------:R-:W-:Y:S01]  /*53e0*/  LDSM.16.MT88.4 R60, [R171+0x2000] ;  /* 0x00200000ab3c783b */ /* 0x000fe20000004200 */
[----:B------:R-:W-:Y:S02]  /*53f0*/  FMNMX.FTZ R3, R33, R3, !PT ;  /* 0x0000000321037209 */ /* 0x000fe40007810000 */
[----:B------:R-:W-:Y:S01]  /*5400*/  ISETP.LT.OR P0, PT, R2, 0x12, P0 ;  /* 0x000000120200780c */ /* 0x000fe20000701670 */
[----:B------:R-:W-:Y:S01]  /*5410*/  LDSM.16.MT88.4 R56, [R219+0x2000] ;  /* 0x00200000db38783b */ /* 0x000fe20000004200 */
[----:B------:R-:W-:Y:S02]  /*5420*/  FMNMX.FTZ R3, R73, R3, !PT ;  /* 0x0000000349037209 */ /* 0x000fe40007810000 */
[----:B------:R-:W-:Y:S02]  /*5430*/  FSEL R17, R39, -INF , !P0 ;  /* 0xff80000027117808 */ /* 0x000fe40004000000 */
[----:B------:R-:W-:Y:S01]  /*5440*/  ISETP.GT.AND P0, PT, R0, 0x18, P3 ;  /* 0x000000180000780c */ /* 0x000fe20001f04270 */
[----:B------:R-:W-:Y:S01]  /*5450*/  LDSM.16.MT88.4 R36, [R172] ;  /* 0x00000000ac24783b */ /* 0x000fe20000004200 */
        /* <DEDUP_REMOVED lines=16> */
[----:B------:R-:W-:-:S03]  /*5560*/  ISETP.LT.OR P0, PT, R2, 0x22, P0 ;  /* 0x000000220200780c */ /* 0x000fc60000701670 */
[----:B------:R-:W1:Y:S01]  /*5570*/  SHFL.BFLY PT, R5, R3, 0x2, 0x1f ;  /* 0x0c401f0003057f89 */ /* 0x000e6200000e0000 */
        /* <DEDUP_REMOVED lines=31> */
[----:B------:R-:W-:Y:S01]  /*5770*/  FMNMX.FTZ R4, R49, R4, !PT ;  /* 0x0000000431047209 */ /* 0x000fe20007810000 */
[----:B------:R-:W-:Y:S03]  /*5780*/  LDSM.16.MT88.4 R12, [R171] ;  /* 0x00000000ab0c783b */ /* 0x000fe60000004200 */
        /* <DEDUP_REMOVED lines=24> */
[----:B------:R1:W-:Y:S08]  /*5910*/  MUFU.EX2 R156, R2 ;  /* 0x00000002009c7308 */ /* 0x0003f00000000800 */
[----:B------:R3:W4:Y:S01]  /*5920*/  MUFU.EX2 R102, R3 ;  /* 0x0000000300667308 */ /* 0x0007220000000800 */
[----:B-1----:R-:W-:-:S05]  /*5930*/  FMUL.FTZ R2, R100, c[0x0][0x2d0] ;  /* 0x0000b40064027a20 */ /* 0x002fca0000410000 */
[----:B------:R-:W-:Y:S01]  /*5940*/  FSEL R2, R2, RZ, P0 ;  /* 0x000000ff02027208 */ /* 0x000fe20000000000 */
[----:B---3--:R-:W-:-:S04]  /*5950*/  FFMA.FTZ R3, R21, c[0x0][0x2d0], -R0 ;  /* 0x0000b40015037a23 */ /* 0x008fc80000010800 */
[----:B------:R1:W-:Y:S02]  /*5960*/  MUFU.EX2 R157, R3 ;  /* 0x00000003009d7308 */ /* 0x0003e40000000800 */
[----:B-1----:R-:W-:-:S06]  /*5970*/  FFMA.FTZ R3, R6, c[0x0][0x2d0], -R2 ;  /* 0x0000b40006037a23 */ /* 0x002fcc0000010802 */
[----:B------:R1:W-:Y:S02]  /*5980*/  MUFU.EX2 R65, R3 ;  /* 0x0000000300417308 */ /* 0x0003e40000000800 */
[--C-:B-1----:R-:W-:Y:S02]  /*5990*/  FFMA.FTZ R3, R7, c[0x0][0x2d0], -R2.reuse ;  /* 0x0000b40007037a23 */ /* 0x102fe40000010802 */
[----:B------:R-:W1:Y:S04]  /*59a0*/  LDSM.16.MT88.4 R4, [R217] ;  /* 0x00000000d904783b */ /* 0x000e680000004200 */
[----:B------:R3:W5:Y:S02]  /*59b0*/  MUFU.EX2 R64, R3 ;  /* 0x0000000300407308 */ /* 0x0007640000000800 */
[----:B---3--:R-:W-:Y:S01]  /*59c0*/  FFMA.FTZ R3, R8, c[0x0][0x2d0], -R2 ;  /* 0x0000b40008037a23 */ /* 0x008fe20000010802 */
[----:B----4-:R-:W-:-:S02]  /*59d0*/  F2FP.PACK_AB R8, R102, R103 ;  /* 0x000000676608723e */ /* 0x010fc400000000ff */
[----:B-----5:R-:W-:-:S03]  /*59e0*/  F2FP.PACK_AB R9, R64, R65 ;  /* 0x000000414009723e */ /* 0x020fc600000000ff */
[----:B------:R3:W-:Y:S02]  /*59f0*/  MUFU.EX2 R95, R3 ;  /* 0x00000003005f7308 */ /* 0x0007e40000000800 */
[----:B---3--:R-:W-:Y:S01]  /*5a00*/  FFMA.FTZ R3, R10, c[0x0][0x2d0], -R2 ;  /* 0x0000b4000a037a23 */ /* 0x008fe20000010802 */
[----:B------:R-:W-:-:S05]  /*5a10*/  F2FP.PACK_AB R10, R157, R156 ;  /* 0x0000009c9d0a723e */ /* 0x000fca00000000ff */
[----:B------:R3:W4:Y:S02]  /*5a20*/  MUFU.EX2 R138, R3 ;  /* 0x00000003008a7308 */ /* 0x0007240000000800 */
[----:B---3--:R-:W-:Y:S01]  /*5a30*/  FFMA.FTZ R3, R22, c[0x0][0x2d0], -R0 ;  /* 0x0000b40016037a23 */ /* 0x008fe20000010800 */
[----:B----4-:R-:W-:-:S05]  /*5a40*/  F2FP.PACK_AB R11, R138, R95 ;  /* 0x0000005f8a0b723e */ /* 0x010fca00000000ff */
[----:B------:R3:W-:Y:S02]  /*5a50*/  MUFU.EX2 R209, R3 ;  /* 0x0000000300d17308 */ /* 0x0007e40000000800 */
[C---:B-1----:R-:W-:Y:S08]  /*5a60*/  HMMA.16816.F32 R24, R8.reuse, R4, RZ ;  /* 0x000000040818723c */ /* 0x042ff000000018ff */
[----:B------:R-:W-:Y:S01]  /*5a70*/  HMMA.16816.F32 R52, R8, R12, RZ ;  /* 0x0000000c0834723c */ /* 0x000fe200000018ff */
[----:B---3--:R-:W-:-:S04]  /*5a80*/  FFMA.FTZ R3, R23, c[0x0][0x2d0], -R0 ;  /* 0x0000b40017037a23 */ /* 0x008fc80000010800 */
[----:B------:R1:W3:Y:S03]  /*5a90*/  MUFU.EX2 R215, R3 ;  /* 0x0000000300d77308 */ /* 0x0002e60000000800 */
[C---:B------:R-:W-:Y:S08]  /*5aa0*/  HMMA.16816.F32 R20, R8.reuse, R6, RZ ;  /* 0x000000060814723c */ /* 0x040ff000000018ff */
[----:B------:R-:W-:Y:S01]  /*5ab0*/  HMMA.16816.F32 R44, R8, R14, RZ ;  /* 0x0000000e082c723c */ /* 0x000fe200000018ff */
[----:B-1----:R-:W-:-:S07]  /*5ac0*/  FFMA.FTZ R3, R32, c[0x0][0x2d0], -R0 ;  /* 0x0000b40020037a23 */ /* 0x002fce0000010800 */
[----:B------:R-:W-:Y:S01]  /*5ad0*/  HMMA.16816.F32 R12, R8, R38, RZ ;  /* 0x00000026080c723c */ /* 0x000fe200000018ff */
[----:B---3--:R-:W-:Y:S01]  /*5ae0*/  F2FP.PACK_AB R4, R215, R209 ;  /* 0x000000d1d704723e */ /* 0x008fe200000000ff */
[----:B------:R1:W-:Y:S02]  /*5af0*/  MUFU.EX2 R214, R3 ;  /* 0x0000000300d67308 */ /* 0x0003e40000000800 */
[----:B-1----:R-:W-:Y:S02]  /*5b00*/  FFMA.FTZ R3, R33, c[0x0][0x2d0], -R0 ;  /* 0x0000b40021037a23 */ /* 0x002fe40000010800 */
[----:B------:R-:W1:Y:S04]  /*5b10*/  LDSM.16.MT88.4 R32, [R171+0x800] ;  /* 0x00080000ab20783b */ /* 0x000e680000004200 */
[----:B------:R3:W4:Y:S02]  /*5b20*/  MUFU.EX2 R216, R3 ;  /* 0x0000000300d87308 */ /* 0x0007240000000800 */
[----:B---3--:R-:W-:Y:S01]  /*5b30*/  FFMA.FTZ R3, R16, c[0x0][0x2d0], -R2 ;  /* 0x0000b40010037a23 */ /* 0x008fe20000010802 */
[----:B----4-:R-:W-:-:S05]  /*5b40*/  F2FP.PACK_AB R6, R216, R214 ;  /* 0x000000d6d806723e */ /* 0x010fca00000000ff */
[----:B------:R3:W-:Y:S02]  /*5b50*/  MUFU.EX2 R139, R3 ;  /* 0x00000003008b7308 */ /* 0x0007e40000000800 */
[--C-:B---3--:R-:W-:Y:S02]  /*5b60*/  FFMA.FTZ R3, R17, c[0x0][0x2d0], -R2.reuse ;  /* 0x0000b40011037a23 */ /* 0x108fe40000010802 */
[----:B------:R-:W-:Y:S01]  /*5b70*/  HMMA.16816.F32 R16, R8, R36, RZ ;  /* 0x000000240810723c */ /* 0x000fe200000018ff */
[----:B------:R-:W-:Y:S03]  /*5b80*/  LDSM.16.MT88.4 R36, [R217+0x2800] ;  /* 0x00280000d924783b */ /* 0x000fe60000004200 */
[----:B------:R3:W4:Y:S02]  /*5b90*/  MUFU.EX2 R137, R3 ;  /* 0x0000000300897308 */ /* 0x0007240000000800 */
[----:B---3--:R-:W-:Y:S01]  /*5ba0*/  FFMA.FTZ R3, R49, c[0x0][0x2d0], -R2 ;  /* 0x0000b40031037a23 */ /* 0x008fe20000010802 */
[----:B----4-:R-:W-:-:S05]  /*5bb0*/  F2FP.PACK_AB R5, R137, R139 ;  /* 0x0000008b8905723e */ /* 0x010fca00000000ff */
[----:B------:R3:W-:Y:S02]  /*5bc0*/  MUFU.EX2 R178, R3 ;  /* 0x0000000300b27308 */ /* 0x0007e40000000800 */
[----:B---3--:R-:W-:Y:S02]  /*5bd0*/  FFMA.FTZ R3, R48, c[0x0][0x2d0], -R2 ;  /* 0x0000b40030037a23 */ /* 0x008fe40000010802 */
[----:B--2---:R-:W2:Y:S04]  /*5be0*/  LDSM.16.MT88.4 R48, [R92] ;  /* 0x000000005c30783b */ /* 0x004ea80000004200 */
        /* <DEDUP_REMOVED lines=9> */
[C---:B-1----:R-:W-:Y:S01]  /*5c80*/  HMMA.16816.F32 R132, R4.reuse, R32, R52 ;  /* 0x000000200484723c */ /* 0x042fe20000001834 */
[----:B------:R-:W-:Y:S01]  /*5c90*/  LDSM.16.MT88.4 R52, [R172+0x2000] ;  /* 0x00200000ac34783b */ /* 0x000fe20000004200 */
[----:B------:R1:W-:Y:S06]  /*5ca0*/  MUFU.EX2 R184, R3 ;  /* 0x0000000300b87308 */ /* 0x0003ec0000000800 */
[C---:B------:R-:W-:Y:S08]  /*5cb0*/  HMMA.16816.F32 R148, R4.reuse, R40, R16 ;  /* 0x000000280494723c */ /* 0x040ff00000001810 */
[----:B------:R-:W-:Y:S01]  /*5cc0*/  HMMA.16816.F32 R144, R4, R42, R12 ;  /* 0x0000002a0490723c */ /* 0x000fe2000000180c */
[----:B------:R-:W3:Y:S01]  /*5cd0*/  LDSM.16.MT88.4 R40, [R171+0x2800] ;  /* 0x00280000ab28783b */ /* 0x000ee20000004200 */
[----:B-1----:R-:W-:-:S04]  /*5ce0*/  FFMA.FTZ R3, R71, c[0x0][0x2d0], -R0 ;  /* 0x0000b40047037a23 */ /* 0x002fc80000010800 */
[----:B------:R1:W-:Y:S02]  /*5cf0*/  MUFU.EX2 R182, R3 ;  /* 0x0000000300b67308 */ /* 0x0003e40000000800 */
[----:B--2---:R-:W-:Y:S08]  /*5d00*/  HMMA.16816.F32 R16, R8, R48, RZ ;  /* 0x000000300810723c */ /* 0x004ff000000018ff */
[----:B------:R-:W-:Y:S01]  /*5d10*/  HMMA.16816.F32 R124, R4, R34, R44 ;  /* 0x00000022047c723c */ /* 0x000fe2000000182c */
[----:B------:R-:W-:Y:S01]  /*5d20*/  LDSM.16.MT88.4 R44, [R219+0x2800] ;  /* 0x00280000db2c783b */ /* 0x000fe20000004200 */
[----:B-1----:R-:W-:-:S06]  /*5d30*/  FFMA.FTZ R3, R70, c[0x0][0x2d0], -R0 ;  /* 0x0000b40046037a23 */ /* 0x002fcc0000010800 */
[C---:B------:R-:W-:Y:S01]  /*5d40*/  HMMA.16816.F32 R12, R8.reuse, R50, RZ ;  /* 0x00000032080c723c */ /* 0x040fe200000018ff */
[----:B------:R-:W1:Y:S01]  /*5d50*/  LDSM.16.MT88.4 R48, [R172+0x2800] ;  /* 0x00280000ac30783b */ /* 0x000e620000004200 */
[----:B------:R2:W1:Y:S06]  /*5d60*/  MUFU.EX2 R192, R3 ;  /* 0x0000000300c07308 */ /* 0x00046c0000000800 */
[----:B------:R-:W-:Y:S08]  /*5d70*/  HMMA.16816.F32 R32, R8, R60, RZ ;  /* 0x0000003c0820723c */ /* 0x000ff000000018ff */
[----:B----4-:R-:W-:Y:S01]  /*5d80*/  HMMA.16816.F32 R108, R4, R24, R16 ;  /* 0x00000018046c723c */ /* 0x010fe20000001810 */
[----:B--2---:R-:W-:-:S07]  /*5d90*/  FFMA.FTZ R3, R66, c[0x0][0x2d0], -R2 ;  /* 0x0000b40042037a23 */ /* 0x004fce0000010802 */
[C---:B------:R-:W-:Y:S01]  /*5da0*/  HMMA.16816.F32 R28, R8.reuse, R62, RZ ;  /* 0x0000003e081c723c */ /* 0x040fe200000018ff */
[----:B------:R-:W2:Y:S07]  /*5db0*/  LDSM.16.MT88.4 R60, [R171+0x4000] ;  /* 0x00400000ab3c783b */ /* 0x000eae0000004200 */
[----:B-----5:R-:W-:Y:S08]  /*5dc0*/  HMMA.16816.F32 R16, R8, R20, RZ ;  /* 0x000000140810723c */ /* 0x020ff000000018ff */
[C---:B------:R-:W-:Y:S08]  /*5dd0*/  HMMA.16816.F32 R140, R4.reuse, R26, R12 ;  /* 0x0000001a048c723c */ /* 0x040ff0000000180c */
[----:B---3--:R-:W-:Y:S01]  /*5de0*/  HMMA.16816.F32 R128, R4, R40, R32 ;  /* 0x000000280480723c */ /* 0x008fe20000001820 */
        /* <DEDUP_REMOVED lines=217> */
.L_x_5269:
        /* <DEDUP_REMOVED lines=19> */
.L_x_5270:
        /* <DEDUP_REMOVED lines=21> */
.L_x_5134:
[----:B------:R-:W-:Y:S05]  /*6e00*/  BSYNC B0 ;  /* 0x0000000000007941 */ /* 0x000fea0003800000 */
.L_x_5133:
        /* <DEDUP_REMOVED lines=23> */
.L_x_5139:
[----:B------:R-:W-:-:S04]  /*6f80*/  MOV R2, 0x1 ;  /* 0x0000000100027802 */ /* 0x000fc80000000f00 */
[----:B------:R-:W-:-:S13]  /*6f90*/  ISETP.NE.AND P0, PT, R2, c[0x0][0x32c], PT ;  /* 0x0000cb0002007a0c */ /* 0x000fda0003f05270 */
[----:B------:R-:W-:-:S05]  /*6fa0*/  @P0 IMAD.HI.U32 R2, R3, c[0x0][0x330], RZ ;  /* 0x0000cc0003020a27 */ /* 0x000fca00078e00ff */
[----:B------:R-:W-:Y:S02]  /*6fb0*/  @P0 SHF.R.U32.HI R3, RZ, c[0x0][0x334], R2 ;  /* 0x0000cd00ff030a19 */ /* 0x000fe40000011602 */
.L_x_5140:
[----:B------:R-:W-:Y:S05]  /*6fc0*/  BSYNC B0 ;  /* 0x0000000000007941 */ /* 0x000fea0003800000 */
.L_x_5138:
[----:B------:R-:W-:-:S05]  /*6fd0*/  MOV R2, c[0x0][0x32c] ;  /* 0x0000cb0000027a02 */ /* 0x000fca0000000f00 */
[----:B------:R-:W-:-:S05]  /*6fe0*/  IMAD R3, R3, R2, c[0x0][0x32c] ;  /* 0x0000cb0003037624 */ /* 0x000fca00078e0202 */
[----:B------:R-:W-:-:S04]  /*6ff0*/  IMNMX R0, R0, R3, PT ;  /* 0x0000000300007217 */ /* 0x000fc80003800200 */
.L_x_5137:
        /* <DEDUP_REMOVED lines=19> */
.L_x_5158:
        /* <DEDUP_REMOVED lines=43> */
.L_x_5271:
        /* <DEDUP_REMOVED lines=22> */
.L_x_5272:
        /* <DEDUP_REMOVED lines=23> */
.L_x_5143:
[----:B------:R-:W-:Y:S05]  /*76b0*/  BSYNC B0 ;  /* 0x0000000000007941 */ /* 0x000fea0003800000 */
.L_x_5142:
[----:B------:R-:W0:Y:S01]  /*76c0*/  LDGDEPBAR ;  /* 0x00000000000079af */ /* 0x000e220000000000 */
[----:B------:R-:W-:Y:S01]  /*76d0*/  WARPSYNC 0xffffffff ;  /* 0xffffffff00007948 */ /* 0x000fe20003800000 */
[C---:B--23--:R-:W-:Y:S01]  /*76e0*/  HMMA.16816.F32 R4, R32.reuse, R8, RZ ;  /* 0x000000082004723c */ /* 0x04cfe200000018ff */
[----:B------:R-:W-:Y:S01]  /*76f0*/  IMAD.MOV.U32 R173, RZ, RZ, c[0x0][0x2c4] ;  /* 0x0000b100ffad7624 */ /* 0x000fe200078e00ff */
[----:B------:R-:W-:Y:S01]  /*7700*/  ULDC UR4, c[0x0][0x324] ;  /* 0x0000c90000047ab9 */ /* 0x000fe20000000800 */
[----:B------:R-:W-:Y:S01]  /*7710*/  ISETP.GE.AND P0, PT, R178, 0x1, PT ;  /* 0x00000001b200780c */ /* 0x000fe20003f06270 */
[----:B------:R-:W-:Y:S01]  /*7720*/  IMAD.IADD R160, R162, 0x1, R0 ;  /* 0x00000001a2a07824 */ /* 0x000fe200078e0200 */
[----:B------:R-:W-:Y:S01]  /*7730*/  IADD3 R2, R178, 0x1, RZ ;  /* 0x00000001b2027810 */ /* 0x000fe20007ffe0ff */
[----:B------:R-:W-:Y:S01]  /*7740*/  IMAD.IADD R101, R162, 0x1, R100 ;  /* 0x00000001a2657824 */ /* 0x000fe200078e0264 */
[----:B------:R-:W-:Y:S01]  /*7750*/  ISETP.NE.AND P3, PT, R173, 0x1, PT ;  /* 0x00000001ad00780c */ /* 0x000fe20003f65270 */
[C---:B------:R-:W-:Y:S01]  /*7760*/  HMMA.16816.F32 R8, R32.reuse, R10, RZ ;  /* 0x0000000a2008723c */ /* 0x040fe200000018ff */
[----:B------:R-:W-:Y:S01]  /*7770*/  IMAD.IADD R3, R168, 0x1, R0 ;  /* 0x00000001a8037824 */ /* 0x000fe200078e0200 */
[----:B------:R-:W-:Y:S02]  /*7780*/  ULOP3.LUT UR4, URZ, UR4, URZ, 0x33, !UPT ;  /* 0x000000043f047292 */ /* 0x000fe4000f8e333f */
[----:B------:R-:W-:Y:S01]  /*7790*/  SEL R178, R2, RZ, !P0 ;  /* 0x000000ff02b27207 */ /* 0x000fe20004000000 */
[----:B------:R-:W-:Y:S01]  /*77a0*/  IMAD.MOV.U32 R173, RZ, RZ, c[0x0][0x32c] ;  /* 0x0000cb00ffad7624 */ /* 0x000fe200078e00ff */
[----:B------:R-:W-:Y:S02]  /*77b0*/  IADD3 R2, R168, R0, R162 ;  /* 0x00000000a8027210 */ /* 0x000fe40007ffe0a2 */
[C---:B----4-:R-:W-:Y:S02]  /*77c0*/  HMMA.16816.F32 R12, R32.reuse, R16, RZ ;  /* 0x00000010200c723c */ /* 0x050fe400000018ff */
[----:B------:R-:W-:Y:S06]  /*77d0*/  ISETP.GE.AND P4, PT, R173, 0x1, PT ;  /* 0x00000001ad00780c */ /* 0x000fec0003f86270 */
        /* <DEDUP_REMOVED lines=42> */
[----:B------:R-:W1:Y:S06]  /*7a80*/  LDSM.16.M88.4 R136, [R0+0x2800] ;  /* 0x002800000088783b */ /* 0x000e6c0000000200 */
        /* <DEDUP_REMOVED lines=12> */
[----:B------:R-:W2:Y:S06]  /*7b50*/  LDSM.16.M88.4 R144, [R3+0x2800] ;  /* 0x002800000390783b */ /* 0x000eac0000000200 */
        /* <DEDUP_REMOVED lines=48> */
[----:B------:R2:W3:Y:S07]  /*7e60*/  LDSM.16.M88.4 R148, [R100+0x4000] ;  /* 0x004000006494783b */ /* 0x0004ee0000000200 */
[C---:B-1----:R-:W-:Y:S08]  /*7e70*/  HMMA.16816.F32 R28, R140.reuse, R144, R28 ;  /* 0x000000908c1c723c */ /* 0x042ff0000000181c */
[----:B------:R-:W-:Y:S01]  /*7e80*/  HMMA.16816.F32 R32, R140, R146, R32 ;  /* 0x000000928c20723c */ /* 0x000fe20000001820 */
[----:B------:R-:W1:Y:S06]  /*7e90*/  LDSM.16.M88.4 R140, [R3+0x4800] ;  /* 0x00480000038c783b */ /* 0x000e6c0000000200 */
[----:B------:R-:W4:Y:S01]  /*7ea0*/  LDSM.16.M88.4 R144, [R3+0x5000] ;  /* 0x005000000390783b */ /* 0x000f220000000200 */
[----:B--2---:R-:W-:Y:S04]  /*7eb0*/  IMAD.IADD R100, R212, 0x1, R203 ;  /* 0x00000001d4647824 */ /* 0x004fe800078e02cb */
[----:B------:R-:W-:Y:S05]  /*7ec0*/  @P3 IMAD.HI.U32 R0, R100, c[0x0][0x2c8], RZ ;  /* 0x0000b20064003a27 */ /* 0x000fea00078e00ff */
[----:B------:R-:W-:Y:S05]  /*7ed0*/  @P3 SHF.R.U32.HI R100, RZ, c[0x0][0x2cc], R0 ;  /* 0x0000b300ff643a19 */ /* 0x000fea0000011600 */
[----:B------:R-:W-:Y:S01]  /*7ee0*/  SHFL.IDX PT, R3, R100, RZ, 0x1c1f ;  /* 0x001c1fff64037589 */ /* 0x000fe200000e0000 */
        /* <DEDUP_REMOVED lines=27> */
[C---:B------:R-:W-:Y:S07]  /*80a0*/  HMMA.16816.F32 R8, R136.reuse, R146, R8 ;  /* 0x000000928808723c */ /* 0x040fee0000001808 */
[----:B------:R-:W-:Y:S01]  /*80b0*/  IMAD.SHL.U32 R147, R176, 0x40, RZ ;  /* 0x00000040b0937824 */ /* 0x000fe200078e00ff */
[C---:B------:R-:W-:Y:S04]  /*80c0*/  HMMA.16816.F32 R12, R136.reuse, R148, R12 ;  /* 0x00000094880c723c */ /* 0x040fe8000000180c */
[----:B------:R-:W-:Y:S04]  /*80d0*/  IADD3 R0, -R191, 0x1, -R147 ;  /* 0x00000001bf007810 */ /* 0x000fe80007ffe993 */
[C---:B------:R-:W-:Y:S04]  /*80e0*/  HMMA.16816.F32 R16, R136.reuse, R150, R16 ;  /* 0x000000968810723c */ /* 0x040fe80000001810 */
[----:B------:R-:W-:Y:S04]  /*80f0*/  IADD3 R0, -R190, R0, R189 ;  /* 0x00000000be007210 */ /* 0x000fe80007ffe1bd */
[C---:B--2---:R-:W-:Y:S04]  /*8100*/  HMMA.16816.F32 R20, R136.reuse, R140, R20 ;  /* 0x0000008c8814723c */ /* 0x044fe80000001814 */
[C---:B------:R-:W-:Y:S04]  /*8110*/  IADD3 R101, R0.reuse, UR4, RZ ;  /* 0x0000000400657c10 */ /* 0x040fe8000fffe0ff */
[C---:B------:R-:W-:Y:S08]  /*8120*/  HMMA.16816.F32 R24, R136.reuse, R142, R24 ;  /* 0x0000008e8818723c */ /* 0x040ff00000001818 */
[C---:B---3--:R-:W-:Y:S08]  /*8130*/  HMMA.16816.F32 R28, R136.reuse, R152, R28 ;  /* 0x00000098881c723c */ /* 0x048ff0000000181c */
[----:B------:R-:W-:Y:S07]  /*8140*/  HMMA.16816.F32 R32, R136, R154, R32 ;  /* 0x0000009a8820723c */ /* 0x000fee0000001820 */
[----:B------:R-:W-:Y:S01]  /*8150*/  IADD3 R139, R0, c[0x0][0x328], RZ ;  /* 0x0000ca00008b7a10 */ /* 0x000fe20007ffe0ff */
[--C-:B------:R-:W-:Y:S04]  /*8160*/  IMAD.IADD R0, R101, 0x1, R3.reuse ;  /* 0x0000000165007824 */ /* 0x100fe800078e0203 */
        /* <DEDUP_REMOVED lines=15> */
.L_x_5148:
[----:B------:R-:W-:Y:S04]  /*8260*/  MOV R136, c[0x0][0x32c] ;  /* 0x0000cb0000887a02 */ /* 0x000fe80000000f00 */
[----:B------:R-:W-:Y:S11]  /*8270*/  ISETP.NE.AND P0, PT, R136, 0x1, PT ;  /* 0x000000018800780c */ /* 0x000ff60003f05270 */
[----:B------:R-:W-:Y:S02]  /*8280*/  @!UPT UIADD3 URZ, URZ, URZ, URZ ;  /* 0x0000003f3f3ff290 */ /* 0x000fe4000fffe03f */
[----:B------:R-:W-:Y:S05]  /*8290*/  @P0 IMAD.HI.U32 R136, R3, c[0x0][0x330], RZ ;  /* 0x0000cc0003880a27 */ /* 0x000fea00078e00ff */
[----:B------:R-:W-:Y:S02]  /*82a0*/  @P0 SHF.R.U32.HI R3, RZ, c[0x0][0x334], R136 ;  /* 0x0000cd00ff030a19 */ /* 0x000fe40000011688 */
.L_x_5149:
[----:B------:R-:W-:Y:S05]  /*82b0*/  BSYNC B0 ;  /* 0x0000000000007941 */ /* 0x000fea0003800000 */
.L_x_5147:
[----:B------:R-:W-:Y:S04]  /*82c0*/  IMAD R3, R3, c[0x0][0x32c], -R147 ;  /* 0x0000cb0003037a24 */ /* 0x000fe800078e0a93 */
[----:B------:R-:W-:Y:S05]  /*82d0*/  IMAD.IADD R3, R3, 0x1, -R191 ;  /* 0x0000000103037824 */ /* 0x000fea00078e0abf */
[----:B------:R-:W-:Y:S02]  /*82e0*/  IMNMX R0, R0, R3, !PT ;  /* 0x0000000300007217 */ /* 0x000fe40007800200 */
[----:B------:R-:W-:Y:S04]  /*82f0*/  IADD3 R3, R3, c[0x0][0x32c], RZ ;  /* 0x0000cb0003037a10 */ /* 0x000fe80007ffe0ff */
[----:B------:R-:W-:Y:S02]  /*8300*/  IMNMX R2, R2, R3, PT ;  /* 0x0000000302027217 */ /* 0x000fe40003800200 */
.L_x_5146:
[----:B------:R-:W-:Y:S04]  /*8310*/  ISETP.GT.AND P3, PT, R176, -0x1, PT ;  /* 0xffffffffb000780c */ /* 0x000fe80003f64270 */
        /* <DEDUP_REMOVED lines=65> */
.L_x_5152:
[----:B------:R-:W-:Y:S04]  /*8730*/  MOV R4, c[0x0][0x32c] ;  /* 0x0000cb0000047a02 */ /* 0x000fe80000000f00 */
[----:B------:R-:W-:Y:S11]  /*8740*/  ISETP.NE.AND P0, PT, R4, 0x1, PT ;  /* 0x000000010400780c */ /* 0x000ff60003f05270 */
[----:B------:R-:W-:Y:S02]  /*8750*/  @!UPT UIADD3 URZ, URZ, URZ, URZ ;  /* 0x0000003f3f3ff290 */ /* 0x000fe4000fffe03f */
[----:B------:R-:W-:Y:S05]  /*8760*/  @P0 IMAD.HI.U32 R4, R0, c[0x0][0x330], RZ ;  /* 0x0000cc0000040a27 */ /* 0x000fea00078e00ff */
[----:B------:R-:W-:Y:S02]  /*8770*/  @P0 SHF.R.U32.HI R0, RZ, c[0x0][0x334], R4 ;  /* 0x0000cd00ff000a19 */ /* 0x000fe40000011604 */
.L_x_5153:
[----:B------:R-:W-:Y:S05]  /*8780*/  BSYNC B0 ;  /* 0x0000000000007941 */ /* 0x000fea0003800000 */
.L_x_5151:
[----:B------:R-:W-:Y:S04]  /*8790*/  IMAD R0, R0, c[0x0][0x32c], -R147 ;  /* 0x0000cb0000007a24 */ /* 0x000fe800078e0a93 */
[----:B------:R-:W-:Y:S05]  /*87a0*/  IMAD.IADD R0, R0, 0x1, -R191 ;  /* 0x0000000100007824 */ /* 0x000fea00078e0abf */
[----:B------:R-:W-:Y:S02]  /*87b0*/  IMNMX R2, R2, R0, !PT ;  /* 0x0000000002027217 */ /* 0x000fe40007800200 */
[----:B------:R-:W-:Y:S04]  /*87c0*/  IADD3 R0, R0, c[0x0][0x32c], RZ ;  /* 0x0000cb0000007a10 */ /* 0x000fe80007ffe0ff */
[----:B------:R-:W-:Y:S02]  /*87d0*/  IMNMX R3, R3, R0, PT ;  /* 0x0000000003037217 */ /* 0x000fe40003800200 */
.L_x_5150:
        /* <DEDUP_REMOVED lines=32> */
[--C-:B------:R-:W-:Y:S01]  /*89e0*/  FFMA.FTZ R28, R142, c[0x0][0x2d0], -R4.reuse ;  /* 0x0000b4008e1c7a23 */ /* 0x100fe20000010804 */
[----:B------:R-:W-:Y:S01]  /*89f0*/  FSEL R6, R6, -INF , !P0 ;  /* 0xff80000006067808 */ /* 0x000fe20004000000 */
[--C-:B------:R-:W-:Y:S01]  /*8a00*/  FFMA.FTZ R25, R143, c[0x0][0x2d0], -R4.reuse ;  /* 0x0000b4008f197a23 */ /* 0x100fe20000010804 */
[----:B------:R-:W-:Y:S01]  /*8a10*/  ISETP.GT.AND P0, PT, R2, 0x1, P3 ;  /* 0x000000010200780c */ /* 0x000fe20001f04270 */
[--C-:B------:R-:W-:Y:S02]  /*8a20*/  FFMA.FTZ R24, R144, c[0x0][0x2d0], -R4.reuse ;  /* 0x0000b40090187a23 */ /* 0x100fe40000010804 */
[----:B------:R-:W-:Y:S01]  /*8a30*/  FMUL.FTZ R0, R0, c[0x0][0x2d0] ;  /* 0x0000b40000007a20 */ /* 0x000fe20000410000 */
[----:B------:R-:W-:Y:S01]  /*8a40*/  ISETP.LT.OR P0, PT, R3, 0x2, P0 ;  /* 0x000000020300780c */ /* 0x000fe20000701670 */
[--C-:B------:R-:W-:Y:S02]  /*8a50*/  FFMA.FTZ R179, R5, c[0x0][0x2d0], -R4.reuse ;  /* 0x0000b40005b37a23 */ /* 0x100fe40000010804 */
[----:B------:R-:W-:Y:S01]  /*8a60*/  MUFU.EX2 R5, R21 ;  /* 0x0000001500057308 */ /* 0x000fe20000000800 */
[----:B------:R-:W-:Y:S01]  /*8a70*/  FSEL R7, R7, -INF , !P0 ;  /* 0xff80000007077808 */ /* 0x000fe20004000000 */
[--C-:B------:R-:W-:Y:S01]  /*8a80*/  FFMA.FTZ R181, R9, c[0x0][0x2d0], -R4.reuse ;  /* 0x0000b40009b57a23 */ /* 0x100fe20000010804 */
[----:B------:R-:W-:Y:S01]  /*8a90*/  ISETP.GT.AND P0, PT, R2, 0x8, P3 ;  /* 0x000000080200780c */ /* 0x000fe20001f04270 */
[--C-:B------:R-:W-:Y:S02]  /*8aa0*/  FFMA.FTZ R146, R140, c[0x0][0x2d0], -R4.reuse ;  /* 0x0000b4008c927a23 */ /* 0x100fe40000010804 */
[--C-:B------:R-:W-:Y:S01]  /*8ab0*/  FFMA.FTZ R145, R138, c[0x0][0x2d0], -R4.reuse ;  /* 0x0000b4008a917a23 */ /* 0x100fe20000010804 */
[----:B------:R-:W-:Y:S01]  /*8ac0*/  ISETP.LT.OR P0, PT, R3, 0x9, P0 ;  /* 0x000000090300780c */ /* 0x000fe20000701670 */
[--C-:B------:R-:W-:Y:S02]  /*8ad0*/  FFMA.FTZ R152, R136, c[0x0][0x2d0], -R4.reuse ;  /* 0x0000b40088987a23 */ /* 0x100fe40000010804 */
[----:B------:R-:W1:Y:S01]  /*8ae0*/  MUFU.EX2 R0, R0 ;  /* 0x0000000000007308 */ /* 0x000e620000000800 */
[----:B------:R-:W-:Y:S01]  /*8af0*/  FSEL R102, R10, -INF , !P0 ;  /* 0xff8000000a667808 */ /* 0x000fe20004000000 */
[--C-:B------:R-:W-:Y:S01]  /*8b00*/  FFMA.FTZ R173, R20, c[0x0][0x2d0], -R4.reuse ;  /* 0x0000b40014ad7a23 */ /* 0x100fe20000010804 */
[----:B------:R-:W-:Y:S01]  /*8b10*/  ISETP.GT.AND P0, PT, R2, 0x9, P3 ;  /* 0x000000090200780c */ /* 0x000fe20001f04270 */
[--C-:B------:R-:W-:Y:S02]  /*8b20*/  FFMA.FTZ R160, R17, c[0x0][0x2d0], -R4.reuse ;  /* 0x0000b40011a07a23 */ /* 0x100fe40000010804 */
[--C-:B------:R-:W-:Y:S01]  /*8b30*/  FFMA.FTZ R159, R16, c[0x0][0x2d0], -R4.reuse ;  /* 0x0000b400109f7a23 */ /* 0x100fe20000010804 */
[----:B------:R-:W-:Y:S01]  /*8b40*/  ISETP.LT.OR P0, PT, R3, 0xa, P0 ;  /* 0x0000000a0300780c */ /* 0x000fe20000701670 */
[--C-:B------:R-:W-:Y:S02]  /*8b50*/  FFMA.FTZ R158, R13, c[0x0][0x2d0], -R4.reuse ;  /* 0x0000b4000d9e7a23 */ /* 0x100fe40000010804 */
[--C-:B------:R-:W-:Y:S01]  /*8b60*/  FFMA.FTZ R182, R12, c[0x0][0x2d0], -R4.reuse ;  /* 0x0000b4000cb67a23 */ /* 0x100fe20000010804 */
[----:B------:R-:W-:Y:S01]  /*8b70*/  FSEL R137, R11, -INF , !P0 ;  /* 0xff8000000b897808 */ /* 0x000fe20004000000 */
[----:B------:R-:W-:Y:S01]  /*8b80*/  FFMA.FTZ R180, R8, c[0x0][0x2d0], -R4 ;  /* 0x0000b40008b47a23 */ /* 0x000fe20000010804 */
[----:B------:R-:W-:Y:S01]  /*8b90*/  ISETP.GT.AND P0, PT, R2, 0x10, P3 ;  /* 0x000000100200780c */ /* 0x000fe20001f04270 */
[----:B------:R2:W-:Y:S03]  /*8ba0*/  MUFU.EX2 R8, R25 ;  /* 0x0000001900087308 */ /* 0x0005e60000000800 */
[C---:B------:R-:W-:Y:S04]  /*8bb0*/  ISETP.LT.OR P0, PT, R3.reuse, 0x11, P0 ;  /* 0x000000110300780c */ /* 0x040fe80000701670 */
[----:B------:R-:W-:Y:S02]  /*8bc0*/  FSEL R141, R14, -INF , !P0 ;  /* 0xff8000000e8d7808 */ /* 0x000fe40004000000 */
[----:B------:R-:W-:Y:S01]  /*8bd0*/  ISETP.GT.AND P0, PT, R2, 0x11, P3 ;  /* 0x000000110200780c */ /* 0x000fe20001f04270 */
[C---:B-1----:R-:W-:Y:S02]  /*8be0*/  FMUL.FTZ R17, R0.reuse, R121 ;  /* 0x0000007900117220 */ /* 0x042fe40000410000 */
        /* <DEDUP_REMOVED lines=14> */
[----:B--2---:R-:W-:Y:S01]  /*8cd0*/  FMUL.FTZ R25, R0, R113 ;  /* 0x0000007100197220 */ /* 0x004fe20000410000 */
        /* <DEDUP_REMOVED lines=53> */
[----:B------:R-:W-:Y:S03]  /*9030*/  FMUL.FTZ R97, R0, R97 ;  /* 0x0000006100617220 */ /* 0x000fe60000410000 */
[----:B------:R-:W-:Y:S02]  /*9040*/  FSEL R155, R31, -INF , !P0 ;  /* 0xff8000001f9b7808 */ /* 0x000fe40004000000 */
[----:B------:R-:W-:Y:S04]  /*9050*/  ISETP.GT.AND P0, PT, R2, 0x38, P3 ;  /* 0x000000380200780c */ /* 0x000fe80001f04270 */
[C---:B------:R-:W-:Y:S04]  /*9060*/  ISETP.LT.OR P0, PT, R3.reuse, 0x39, P0 ;  /* 0x000000390300780c */ /* 0x040fe80000701670 */
[----:B------:R-:W-:Y:S02]  /*9070*/  FSEL R157, R34, -INF , !P0 ;  /* 0xff800000229d7808 */ /* 0x000fe40004000000 */
[----:B------:R-:W-:Y:S01]  /*9080*/  ISETP.GT.AND P0, PT, R2, 0x39, P3 ;  /* 0x000000390200780c */ /* 0x000fe20001f04270 */
[----:B------:R-:W-:Y:S03]  /*9090*/  FFMA.FTZ R2, R0, R183, R5 ;  /* 0x000000b700027223 */ /* 0x000fe60000010005 */
[----:B------:R-:W-:Y:S02]  /*90a0*/  ISETP.LT.OR P0, PT, R3, 0x3a, P0 ;  /* 0x0000003a0300780c */ /* 0x000fe40000701670 */
[----:B------:R-:W1:Y:S02]  /*90b0*/  MUFU.EX2 R3, R24 ;  /* 0x0000001800037308 */ /* 0x000e640000000800 */
[----:B------:R-:W-:Y:S01]  /*90c0*/  FSEL R156, R35, -INF , !P0 ;  /* 0xff800000239c7808 */ /* 0x000fe20004000000 */
[C---:B-1----:R-:W-:Y:S01]  /*90d0*/  FADD.FTZ R4, R3.reuse, R2 ;  /* 0x0000000203047221 */ /* 0x042fe20000010000 */
[----:B------:R-:W-:Y:S01]  /*90e0*/  FMNMX.FTZ R2, R6, R103, !PT ;  /* 0x0000006706027209 */ /* 0x000fe20007810000 */
[----:B------:R-:W-:Y:S01]  /*90f0*/  FMUL.FTZ R24, R0, R112 ;  /* 0x0000007000187220 */ /* 0x000fe20000410000 */
        /* <DEDUP_REMOVED lines=13> */
[----:B------:R-:W-:Y:S01]  /*91d0*/  FMNMX.FTZ R2, R148, R2, !PT ;  /* 0x0000000294027209 */ /* 0x000fe20007810000 */
[C---:B------:R-:W-:Y:S02]  /*91e0*/  FMUL.FTZ R4, R0.reuse, R132 ;  /* 0x0000008400047220 */ /* 0x040fe40000410000 */
[C---:B------:R-:W-:Y:S01]  /*91f0*/  FMUL.FTZ R5, R0.reuse, R133 ;  /* 0x0000008500057220 */ /* 0x040fe20000410000 */
[----:B------:R-:W-:Y:S01]  /*9200*/  FMNMX.FTZ R2, R149, R2, !PT ;  /* 0x0000000295027209 */ /* 0x000fe20007810000 */
[----:B------:R-:W-:Y:S01]  /*9210*/  FMUL.FTZ R28, R0, R108 ;  /* 0x0000006c001c7220 */ /* 0x000fe20000410000 */
[----:B------:R-:W-:Y:S02]  /*9220*/  MUFU.EX2 R132, R159 ;  /* 0x0000009f00847308 */ /* 0x000fe40000000800 */
        /* <DEDUP_REMOVED lines=19> */
[--C-:B------:R-:W-:Y:S02]  /*9360*/  FFMA.FTZ R0, R102, c[0x0][0x2d0], -R103.reuse ;  /* 0x0000b40066007a23 */ /* 0x100fe40000010867 */
[----:B------:R-:W-:Y:S07]  /*9370*/  FFMA.FTZ R109, R144, c[0x0][0x2d0], -R103 ;  /* 0x0000b400906d7a23 */ /* 0x000fee0000010867 */
        /* <DEDUP_REMOVED lines=65> */
[----:B------:R-:W-:Y:S01]  /*9790*/  MUFU.EX2 R146, R182 ;  /* 0x000000b600927308 */ /* 0x000fe20000000800 */
        /* <DEDUP_REMOVED lines=43> */
[----:B------:R1:W-:Y:S02]  /*9a50*/  MUFU.EX2 R112, R104 ;  /* 0x0000006800707308 */ /* 0x0003e40000000800 */
[--C-:B-1----:R-:W-:Y:S08]  /*9a60*/  FFMA.FTZ R104, R142, c[0x0][0x2d0], -R103.reuse ;  /* 0x0000b4008e687a23 */ /* 0x102ff00000010867 */
        /* <DEDUP_REMOVED lines=44> */
[--C-:B------:R-:W-:Y:S03]  /*9d30*/  FFMA.FTZ R105, R151, c[0x0][0x2d0], -R103.reuse ;  /* 0x0000b40097697a23 */ /* 0x100fe60000010867 */
[----:B------:R-:W-:Y:S05]  /*9d40*/  F2FP.PACK_AB R106, R152, R132 ;  /* 0x00000084986a723e */ /* 0x000fea00000000ff */
[----:B------:R3:W-:Y:S10]  /*9d50*/  MUFU.EX2 R117, R104 ;  /* 0x0000006800757308 */ /* 0x0007f40000000800 */
[----:B------:R4:W-:Y:S01]  /*9d60*/  MUFU.EX2 R145, R105 ;  /* 0x0000006900917308 */ /* 0x0009e20000000800 */
[----:B--2---:R-:W-:Y:S01]  /*9d70*/  F2FP.PACK_AB R136, R148, R146 ;  /* 0x000000929488723e */ /* 0x004fe200000000ff */
[----:B---3--:R-:W-:Y:S08]  /*9d80*/  FFMA.FTZ R104, R149, c[0x0][0x2d0], -R103 ;  /* 0x0000b40095687a23 */ /* 0x008ff00000010867 */
[----:B------:R-:W-:Y:S01]  /*9d90*/  MUFU.EX2 R149, R180 ;  /* 0x000000b400957308 */ /* 0x000fe20000000800 */
[----:B----4-:R-:W-:Y:S09]  /*9da0*/  FADD.FTZ R105, R126, R123 ;  /* 0x0000007b7e697221 */ /* 0x010ff20000010000 */
        /* <DEDUP_REMOVED lines=157> */
.L_x_5273:
        /* <DEDUP_REMOVED lines=22> */
.L_x_5274:
        /* <DEDUP_REMOVED lines=24> */
.L_x_5155:
[----:B------:R-:W-:Y:S05]  /*aa60*/  BSYNC B0 ;  /* 0x0000000000007941 */ /* 0x000fea0003800000 */
.L_x_5154:
        /* <DEDUP_REMOVED lines=11> */
.L_x_5141:
        /* <DEDUP_REMOVED lines=21> */
.L_x_5161:
[----:B------:R-:W-:-:S04]  /*ac70*/  MOV R3, c[0x0][0x32c] ;  /* 0x0000cb0000037a02 */ /* 0x000fc80000000f00 */
[----:B------:R-:W-:-:S13]  /*ac80*/  ISETP.NE.AND P0, PT, R3, 0x1, PT ;  /* 0x000000010300780c */ /* 0x000fda0003f05270 */
[----:B------:R-:W-:-:S05]  /*ac90*/  @P0 IMAD.HI.U32 R3, R0, c[0x0][0x330], RZ ;  /* 0x0000cc0000030a27 */ /* 0x000fca00078e00ff */
[----:B------:R-:W-:Y:S02]  /*aca0*/  @P0 SHF.R.U32.HI R0, RZ, c[0x0][0x334], R3 ;  /* 0x0000cd00ff000a19 */ /* 0x000fe40000011603 */
.L_x_5162:
[----:B------:R-:W-:Y:S05]  /*acb0*/  BSYNC B0 ;  /* 0x0000000000007941 */ /* 0x000fea0003800000 */
.L_x_5160:
[----:B------:R-:W-:-:S05]  /*acc0*/  IMAD R0, R0, c[0x0][0x32c], RZ ;  /* 0x0000cb0000007a24 */ /* 0x000fca00078e02ff */
[----:B------:R-:W-:-:S04]  /*acd0*/  IMNMX R2, R2, R0, !PT ;  /* 0x0000000002027217 */ /* 0x000fc80007800200 */
.L_x_5159:
        /* <DEDUP_REMOVED lines=11> */
.L_x_5173:
        /* <DEDUP_REMOVED lines=46> */
.L_x_5275:
        /* <DEDUP_REMOVED lines=22> */
.L_x_5276:
        /* <DEDUP_REMOVED lines=21> */
.L_x_5165:
[----:B------:R-:W-:Y:S05]  /*b320*/  BSYNC B0 ;  /* 0x0000000000007941 */ /* 0x000fea0003800000 */
.L_x_5164:
        /* <DEDUP_REMOVED lines=122> */
[----:B------:R-:W3:Y:S01]  /*bad0*/  LDSM.16.M88.4 R148, [R2+0x5800] ;  /* 0x005800000294783b */ /* 0x000ee20000000200 */
[C---:B-1----:R-:W-:Y:S08]  /*bae0*/  HMMA.16816.F32 R4, R136.reuse, R140, R4 ;  /* 0x0000008c8804723c */ /* 0x042ff00000001804 */
[C---:B------:R-:W-:Y:S01]  /*baf0*/  HMMA.16816.F32 R8, R136.reuse, R142, R8 ;  /* 0x0000008e8808723c */ /* 0x040fe20000001808 */
[----:B------:R-:W-:Y:S07]  /*bb00*/  LDSM.16.M88.4 R140, [R167+0x8000] ;  /* 0x00800000a78c783b */ /* 0x000fee0000000200 */
[C---:B------:R-:W-:Y:S08]  /*bb10*/  HMMA.16816.F32 R12, R136.reuse, R152, R12 ;  /* 0x00000098880c723c */ /* 0x040ff0000000180c */
[C---:B------:R-:W-:Y:S01]  /*bb20*/  HMMA.16816.F32 R16, R136.reuse, R154, R16 ;  /* 0x0000009a8810723c */ /* 0x040fe20000001810 */
[----:B------:R-:W1:Y:S07]  /*bb30*/  LDSM.16.M88.4 R152, [R101+0x4000] ;  /* 0x004000006598783b */ /* 0x000e6e0000000200 */
[C---:B--2---:R-:W-:Y:S08]  /*bb40*/  HMMA.16816.F32 R20, R136.reuse, R144, R20 ;  /* 0x000000908814723c */ /* 0x044ff00000001814 */
[C---:B------:R-:W-:Y:S01]  /*bb50*/  HMMA.16816.F32 R24, R136.reuse, R146, R24 ;  /* 0x000000928818723c */ /* 0x040fe20000001818 */
[----:B------:R-:W2:Y:S07]  /*bb60*/  LDSM.16.M88.4 R144, [R101+0x4800] ;  /* 0x004800006590783b */ /* 0x000eae0000000200 */
[C---:B---3--:R-:W-:Y:S08]  /*bb70*/  HMMA.16816.F32 R28, R136.reuse, R148, R28 ;  /* 0x00000094881c723c */ /* 0x048ff0000000181c */
[----:B------:R-:W-:Y:S01]  /*bb80*/  HMMA.16816.F32 R32, R136, R150, R32 ;  /* 0x000000968820723c */ /* 0x000fe20000001820 */
[----:B------:R-:W3:Y:S07]  /*bb90*/  LDSM.16.M88.4 R136, [R101+0x5000] ;  /* 0x005000006588783b */ /* 0x000eee0000000200 */
[----:B------:R-:W4:Y:S01]  /*bba0*/  LDSM.16.M88.4 R148, [R101+0x5800] ;  /* 0x005800006594783b */ /* 0x000f220000000200 */
        /* <DEDUP_REMOVED lines=9> */
[C---:B----4-:R-:W-:Y:S08]  /*bc40*/  HMMA.16816.F32 R28, R140.reuse, R148, R28 ;  /* 0x000000948c1c723c */ /* 0x050ff0000000181c */
[----:B------:R-:W-:Y:S01]  /*bc50*/  HMMA.16816.F32 R32, R140, R150, R32 ;  /* 0x000000968c20723c */ /* 0x000fe20000001820 */
[----:B------:R-:W3:Y:S07]  /*bc60*/  LDSM.16.M88.4 R140, [R3+0x5000] ;  /* 0x00500000038c783b */ /* 0x000eee0000000200 */
[----:B------:R4:W5:Y:S01]  /*bc70*/  LDSM.16.M88.4 R148, [R3+0x5800] ;  /* 0x005800000394783b */ /* 0x0009620000000200 */
[C---:B-1----:R-:W-:Y:S08]  /*bc80*/  HMMA.16816.F32 R4, R144.reuse, R152, R4 ;  /* 0x000000989004723c */ /* 0x042ff00000001804 */
[C---:B------:R-:W-:Y:S08]  /*bc90*/  HMMA.16816.F32 R8, R144.reuse, R154, R8 ;  /* 0x0000009a9008723c */ /* 0x040ff00000001808 */
[C---:B--2---:R-:W-:Y:S08]  /*bca0*/  HMMA.16816.F32 R12, R144.reuse, R136, R12 ;  /* 0x00000088900c723c */ /* 0x044ff0000000180c */
[----:B----4-:R-:W-:Y:S01]  /*bcb0*/  FMNMX.FTZ R3, R4, R0, !PT ;  /* 0x0000000004037209 */ /* 0x010fe20007810000 */
[C---:B------:R-:W-:Y:S03]  /*bcc0*/  HMMA.16816.F32 R16, R144.reuse, R138, R16 ;  /* 0x0000008a9010723c */ /* 0x040fe60000001810 */
[----:B------:R-:W-:Y:S02]  /*bcd0*/  FMNMX.FTZ R2, R6, R102, !PT ;  /* 0x0000006606027209 */ /* 0x000fe40007810000 */
[----:B------:R-:W-:Y:S02]  /*bce0*/  FMNMX.FTZ R3, R5, R3, !PT ;  /* 0x0000000305037209 */ /* 0x000fe40007810000 */
[----:B------:R-:W-:Y:S01]  /*bcf0*/  FMNMX.FTZ R2, R7, R2, !PT ;  /* 0x0000000207027209 */ /* 0x000fe20007810000 */
[C---:B---3--:R-:W-:Y:S04]  /*bd00*/  HMMA.16816.F32 R20, R144.reuse, R140, R20 ;  /* 0x0000008c9014723c */ /* 0x048fe80000001814 */
        /* <DEDUP_REMOVED lines=35> */
.L_x_5277:
        /* <DEDUP_REMOVED lines=104> */
[----:B------:R-:W-:Y:S02]  /*c5c0*/  FFMA.FTZ R159, R31, c[0x0][0x2d0], -R3 ;  /* 0x0000b4001f9f7a23 */ /* 0x000fe40000010803 */
[----:B------:R-:W-:Y:S01]  /*c5d0*/  FADD.FTZ R3, R12, R4 ;  /* 0x000000040c037221 */ /* 0x000fe20000010000 */
[----:B------:R2:W-:Y:S01]  /*c5e0*/  MUFU.EX2 R181, R7 ;  /* 0x0000000700b57308 */ /* 0x0005e20000000800 */
[C---:B------:R-:W-:Y:S02]  /*c5f0*/  FMUL.FTZ R9, R2.reuse, R129 ;  /* 0x0000008102097220 */ /* 0x040fe40000410000 */
[C---:B------:R-:W-:Y:S02]  /*c600*/  FMUL.FTZ R4, R2.reuse, R132 ;  /* 0x0000008402047220 */ /* 0x040fe40000410000 */
[C---:B------:R-:W-:Y:S02]  /*c610*/  FMUL.FTZ R12, R2.reuse, R124 ;  /* 0x0000007c020c7220 */ /* 0x040fe40000410000 */
[C---:B------:R-:W-:Y:S02]  /*c620*/  FMUL.FTZ R88, R2.reuse, R88 ;  /* 0x0000005802587220 */ /* 0x040fe40000410000 */
[C---:B------:R-:W-:Y:S01]  /*c630*/  FMUL.FTZ R89, R2.reuse, R89 ;  /* 0x0000005902597220 */ /* 0x040fe20000410000 */
[----:B------:R3:W4:Y:S01]  /*c640*/  MUFU.EX2 R14, R6 ;  /* 0x00000006000e7308 */ /* 0x0007220000000800 */
[C---:B------:R-:W-:Y:S02]  /*c650*/  FMUL.FTZ R92, R2.reuse, R92 ;  /* 0x0000005c025c7220 */ /* 0x040fe40000410000 */
[----:B------:R-:W-:Y:S01]  /*c660*/  FMUL.FTZ R93, R2, R93 ;  /* 0x0000005d025d7220 */ /* 0x000fe20000410000 */
[----:B-1----:R-:W-:Y:S01]  /*c670*/  F2FP.PACK_AB R139, R128, R125 ;  /* 0x0000007d808b723e */ /* 0x002fe200000000ff */
[C---:B------:R-:W-:Y:S02]  /*c680*/  FMUL.FTZ R96, R2.reuse, R96 ;  /* 0x0000006002607220 */ /* 0x040fe40000410000 */
[C---:B------:R-:W-:Y:S02]  /*c690*/  FMUL.FTZ R97, R2.reuse, R97 ;  /* 0x0000006102617220 */ /* 0x040fe40000410000 */
[----:B------:R-:W-:Y:S01]  /*c6a0*/  FADD.FTZ R3, R5, R3 ;  /* 0x0000000305037221 */ /* 0x000fe20000010000 */
[----:B------:R-:W-:Y:S01]  /*c6b0*/  MUFU.EX2 R121, R145 ;  /* 0x0000009100797308 */ /* 0x000fe20000000800 */
[----:B------:R-:W-:Y:S01]  /*c6c0*/  FMUL.FTZ R5, R2, R133 ;  /* 0x0000008502057220 */ /* 0x000fe20000410000 */
[----:B------:R-:W-:Y:S01]  /*c6d0*/  IADD3 R2, R171, R162, RZ ;  /* 0x000000a2ab027210 */ /* 0x000fe20007ffe0ff */
[C---:B------:R-:W-:Y:S02]  /*c6e0*/  FMUL.FTZ R34, R0.reuse, R106 ;  /* 0x0000006a00227220 */ /* 0x040fe40000410000 */
[C---:B------:R-:W-:Y:S01]  /*c6f0*/  FMUL.FTZ R35, R0.reuse, R107 ;  /* 0x0000006b00237220 */ /* 0x040fe20000410000 */
[----:B------:R-:W-:Y:S01]  /*c700*/  IADD3 R102, R169, R2, RZ ;  /* 0x00000002a9667210 */ /* 0x000fe20007ffe0ff */
[----:B------:R-:W1:Y:S01]  /*c710*/  LDSM.16.MT88.4 R140, [R2] ;  /* 0x00000000028c783b */ /* 0x000e620000004200 */
[----:B------:R-:W-:Y:S02]  /*c720*/  FADD.FTZ R3, R137, R3 ;  /* 0x0000000389037221 */ /* 0x000fe40000010000 */
[C---:B--2---:R-:W-:Y:S01]  /*c730*/  FMUL.FTZ R7, R0.reuse, R135 ;  /* 0x0000008700077220 */ /* 0x044fe20000410000 */
[----:B------:R-:W-:Y:S01]  /*c740*/  MUFU.EX2 R124, R144 ;  /* 0x00000090007c7308 */ /* 0x000fe20000000800 */
[C---:B------:R-:W-:Y:S02]  /*c750*/  FMUL.FTZ R10, R0.reuse, R130 ;  /* 0x00000082000a7220 */ /* 0x040fe40000410000 */
[C---:B---3--:R-:W-:Y:S01]  /*c760*/  FMUL.FTZ R6, R0.reuse, R134 ;  /* 0x0000008600067220 */ /* 0x048fe20000410000 */
[----:B------:R-:W2:Y:S01]  /*c770*/  LDSM.16.MT88.4 R104, [R102] ;  /* 0x000000006668783b */ /* 0x000ea20000004200 */
[C---:B----4-:R-:W-:Y:S01]  /*c780*/  F2FP.PACK_AB R137, R181.reuse, R14 ;  /* 0x0000000eb589723e */ /* 0x050fe200000000ff */
[C---:B------:R-:W-:Y:S02]  /*c790*/  FMUL.FTZ R11, R0.reuse, R131 ;  /* 0x00000083000b7220 */ /* 0x040fe40000410000 */
[C---:B------:R-:W-:Y:S02]  /*c7a0*/  FMUL.FTZ R18, R0.reuse, R122 ;  /* 0x0000007a00127220 */ /* 0x040fe40000410000 */
[C---:B------:R-:W-:Y:S01]  /*c7b0*/  FMUL.FTZ R19, R0.reuse, R123 ;  /* 0x0000007b00137220 */ /* 0x040fe20000410000 */
[----:B------:R-:W-:Y:S01]  /*c7c0*/  MUFU.EX2 R149, R147 ;  /* 0x0000009300957308 */ /* 0x000fe20000000800 */
[C---:B------:R-:W-:Y:S02]  /*c7d0*/  FMUL.FTZ R26, R0.reuse, R114 ;  /* 0x00000072001a7220 */ /* 0x040fe40000410000 */
[C---:B------:R-:W-:Y:S02]  /*c7e0*/  FMUL.FTZ R27, R0.reuse, R115 ;  /* 0x00000073001b7220 */ /* 0x040fe40000410000 */
[C---:B------:R-:W-:Y:S02]  /*c7f0*/  FFMA.FTZ R120, R0.reuse, R184, R14 ;  /* 0x000000b800787223 */ /* 0x040fe4000001000e */
[C---:B------:R-:W-:Y:S02]  /*c800*/  FMUL.FTZ R14, R0.reuse, R126 ;  /* 0x0000007e000e7220 */ /* 0x040fe40000410000 */
[----:B------:R-:W-:Y:S01]  /*c810*/  FADD.FTZ R120, R181, R120 ;  /* 0x00000078b5787221 */ /* 0x000fe20000010000 */
        /* <DEDUP_REMOVED lines=11> */
[----:B------:R-:W1:Y:S01]  /*c8d0*/  MUFU.EX2 R148, R146 ;  /* 0x0000009200947308 */ /* 0x000e620000000800 */
[C---:B------:R-:W-:Y:S01]  /*c8e0*/  FMUL.FTZ R43, R0.reuse, R43 ;  /* 0x0000002b002b7220 */ /* 0x040fe20000410000 */
[C---:B------:R-:W-:Y:S04]  /*c8f0*/  HMMA.16816.F32 R8, R136.reuse, R142, R8 ;  /* 0x0000008e8808723c */ /* 0x040fe80000001808 */
[C---:B------:R-:W-:Y:S02]  /*c900*/  FMUL.FTZ R46, R0.reuse, R46 ;  /* 0x0000002e002e7220 */ /* 0x040fe40000410000 */
[C---:B------:R-:W-:Y:S02]  /*c910*/  FMUL.FTZ R47, R0.reuse, R47 ;  /* 0x0000002f002f7220 */ /* 0x040fe40000410000 */
[C---:B--2---:R-:W-:Y:S01]  /*c920*/  HMMA.16816.F32 R12, R136.reuse, R104, R12 ;  /* 0x00000068880c723c */ /* 0x044fe2000000180c */
[----:B------:R-:W-:Y:S03]  /*c930*/  MUFU.EX2 R146, R151 ;  /* 0x0000009700927308 */ /* 0x000fe60000000800 */
[C---:B------:R-:W-:Y:S02]  /*c940*/  FMUL.FTZ R50, R0.reuse, R50 ;  /* 0x0000003200327220 */ /* 0x040fe40000410000 */
[C---:B------:R-:W-:Y:S02]  /*c950*/  FMUL.FTZ R51, R0.reuse, R51 ;  /* 0x0000003300337220 */ /* 0x040fe40000410000 */
[C---:B------:R-:W-:Y:S03]  /*c960*/  HMMA.16816.F32 R16, R136.reuse, R106, R16 ;  /* 0x0000006a8810723c */ /* 0x040fe60000001810 */
[----:B------:R-:W-:Y:S01]  /*c970*/  MUFU.EX2 R144, R152 ;  /* 0x0000009800907308 */ /* 0x000fe20000000800 */
[C---:B------:R-:W-:Y:S02]  /*c980*/  FMUL.FTZ R54, R0.reuse, R54 ;  /* 0x0000003600367220 */ /* 0x040fe40000410000 */
[C---:B------:R-:W-:Y:S01]  /*c990*/  FMUL.FTZ R55, R0.reuse, R55 ;  /* 0x0000003700377220 */ /* 0x040fe20000410000 */
[----:B-1----:R-:W-:Y:S01]  /*c9a0*/  F2FP.PACK_AB R111, R149, R148 ;  /* 0x00000094956f723e */ /* 0x002fe200000000ff */
        /* <DEDUP_REMOVED lines=28> */
[----:B------:R-:W-:Y:S02]  /*cb70*/  MUFU.EX2 R142, R159 ;  /* 0x0000009f008e7308 */ /* 0x000fe40000000800 */
[----:B------:R-:W-:Y:S01]  /*cb80*/  IADD3 R3, R169, R0, RZ ;  /* 0x00000000a9037210 */ /* 0x000fe20007ffe0ff */
[----:B------:R-:W1:Y:S01]  /*cb90*/  LDSM.16.MT88.4 R104, [R0] ;  /* 0x000000000068783b */ /* 0x000e620000004200 */
[----:B------:R-:W-:Y:S04]  /*cba0*/  FADD.FTZ R103, R109, R112 ;  /* 0x000000706d677221 */ /* 0x000fe80000010000 */
[C---:B------:R-:W-:Y:S01]  /*cbb0*/  FADD.FTZ R103, R110.reuse, R103 ;  /* 0x000000676e677221 */ /* 0x040fe20000010000 */
[----:B------:R-:W-:Y:S01]  /*cbc0*/  F2FP.PACK_AB R110, R110, R109 ;  /* 0x0000006d6e6e723e */ /* 0x000fe200000000ff */
[----:B------:R-:W2:Y:S01]  /*cbd0*/  MUFU.EX2 R112, R156 ;  /* 0x0000009c00707308 */ /* 0x000ea20000000800 */
[----:B------:R-:W-:Y:S01]  /*cbe0*/  F2FP.PACK_AB R109, R124, R121 ;  /* 0x000000797c6d723e */ /* 0x000fe200000000ff */
[----:B------:R-:W-:Y:S08]  /*cbf0*/  FADD.FTZ R103, R113, R103 ;  /* 0x0000006771677221 */ /* 0x000ff00000010000 */
[----:B------:R-:W-:Y:S10]  /*cc00*/  MUFU.EX2 R141, R161 ;  /* 0x000000a1008d7308 */ /* 0x000ff40000000800 */
[----:B------:R-:W3:Y:S01]  /*cc10*/  MUFU.EX2 R140, R180 ;  /* 0x000000b4008c7308 */ /* 0x000ee20000000800 */
[----:B--2---:R-:W-:Y:S04]  /*cc20*/  FADD.FTZ R103, R112, R103 ;  /* 0x0000006770677221 */ /* 0x004fe80000010000 */
[----:B------:R-:W-:Y:S04]  /*cc30*/  FADD.FTZ R103, R117, R103 ;  /* 0x0000006775677221 */ /* 0x000fe80000010000 */
[----:B------:R-:W-:Y:S01]  /*cc40*/  FADD.FTZ R103, R116, R103 ;  /* 0x0000006774677221 */ /* 0x000fe20000010000 */
[C---:B-1----:R-:W-:Y:S03]  /*cc50*/  HMMA.16816.F32 R20, R136.reuse, R104, R20 ;  /* 0x000000688814723c */ /* 0x042fe60000001814 */
[----:B------:R-:W-:Y:S05]  /*cc60*/  FADD.FTZ R103, R119, R103 ;  /* 0x0000006777677221 */ /* 0x000fea0000010000 */
        /* <DEDUP_REMOVED lines=208> */
.L_x_5278:
        /* <DEDUP_REMOVED lines=23> */
.L_x_5279:
        /* <DEDUP_REMOVED lines=24> */
.L_x_5170:
[----:B------:R-:W-:Y:S05]  /*dc60*/  BSYNC B0 ;  /* 0x0000000000007941 */ /* 0x000fea0003800000 */
.L_x_5169:
        /* <DEDUP_REMOVED lines=9> */
.L_x_5163:
[----:B------:R-:W-:-:S13]  /*dd00*/  ISETP.GE.AND P0, PT, R173, R188, PT ;  /* 0x000000bcad00720c */ /* 0x000fda0003f06270 */
[----:B------:R-:W-:Y:S05]  /*dd10*/  @!P0 BRA `(.L_x_5174) ;  /* 0x00003a6000008947 */ /* 0x000fea0003800000 */
[----:B------:R-:W-:Y:S02]  /*dd20*/  MOV R103, R100 ;  /* 0x0000006400677202 */ /* 0x000fe40000000f00 */
[----:B------:R-:W-:Y:S02]  /*dd30*/  MOV R102, R101 ;  /* 0x0000006500667202 */ /* 0x000fe40000000f00 */
.L_x_5191:
        /* <DEDUP_REMOVED lines=45> */
.L_x_5280:
        /* <DEDUP_REMOVED lines=22> */
.L_x_5281:
        /* <DEDUP_REMOVED lines=23> */
.L_x_5176:
[----:B------:R-:W-:Y:S05]  /*e2e0*/  BSYNC B0 ;  /* 0x0000000000007941 */ /* 0x000fea0003800000 */
.L_x_5175:
[----:B------:R-:W0:Y:S01]  /*e2f0*/  LDGDEPBAR ;  /* 0x00000000000079af */ /* 0x000e220000000000 */
[----:B------:R-:W-:Y:S01]  /*e300*/  WARPSYNC 0xffffffff ;  /* 0xffffffff00007948 */ /* 0x000fe20003800000 */
[C---:B--23--:R-:W-:Y:S01]  /*e310*/  HMMA.16816.F32 R4, R32.reuse, R8, RZ ;  /* 0x000000082004723c */ /* 0x04cfe200000018ff */
[----:B------:R-:W-:Y:S01]  /*e320*/  IMAD.MOV.U32 R2, RZ, RZ, 0x40 ;  /* 0x00000040ff027424 */ /* 0x000fe200078e00ff */
[----:B------:R-:W-:Y:S02]  /*e330*/  ULDC UR4, c[0x0][0x324] ;  /* 0x0000c90000047ab9 */ /* 0x000fe40000000800 */
[----:B------:R-:W-:Y:S01]  /*e340*/  IMAD.MOV.U32 R168, RZ, RZ, c[0x0][0x2c4] ;  /* 0x0000b100ffa87624 */ /* 0x000fe200078e00ff */
[----:B------:R-:W-:Y:S01]  /*e350*/  ULOP3.LUT UR4, URZ, UR4, URZ, 0x33, !UPT ;  /* 0x000000043f047292 */ /* 0x000fe2000f8e333f */
[----:B------:R-:W-:Y:S01]  /*e360*/  SEL R161, R2, 0xffffffc0, !P1 ;  /* 0xffffffc002a17807 */ /* 0x000fe20004800000 */
[----:B------:R-:W-:Y:S01]  /*e370*/  IMAD.IADD R2, R170, 0x1, R162 ;  /* 0x00000001aa027824 */ /* 0x000fe200078e02a2 */
[C---:B------:R-:W-:Y:S01]  /*e380*/  HMMA.16816.F32 R8, R32.reuse, R10, RZ ;  /* 0x0000000a2008723c */ /* 0x040fe200000018ff */
[----:B------:R-:W-:Y:S03]  /*e390*/  ISETP.NE.AND P0, PT, R168, 0x1, PT ;  /* 0x00000001a800780c */ /* 0x000fe60003f05270 */
[C---:B------:R-:W-:Y:S02]  /*e3a0*/  IMAD.IADD R100, R161.reuse, 0x1, R0 ;  /* 0x00000001a1647824 */ /* 0x040fe400078e0200 */
[C---:B------:R-:W-:Y:S01]  /*e3b0*/  IMAD.IADD R3, R160.reuse, 0x1, R2 ;  /* 0x00000001a0037824 */ /* 0x040fe200078e0202 */
[----:B------:R-:W-:Y:S01]  /*e3c0*/  IADD3 R2, R160, R2, R161 ;  /* 0x00000002a0027210 */ /* 0x000fe20007ffe0a1 */
[C---:B----4-:R-:W-:Y:S01]  /*e3d0*/  HMMA.16816.F32 R12, R32.reuse, R16, RZ ;  /* 0x00000010200c723c */ /* 0x050fe200000018ff */
[----:B------:R-:W-:Y:S05]  /*e3e0*/  IMAD.MOV.U32 R168, RZ, RZ, c[0x0][0x32c] ;  /* 0x0000cb00ffa87624 */ /* 0x000fea00078e00ff */
[----:B------:R-:W-:Y:S02]  /*e3f0*/  ISETP.GE.AND P4, PT, R168, 0x1, PT ;  /* 0x00000001a800780c */ /* 0x000fe40003f86270 */
        /* <DEDUP_REMOVED lines=30> */
[----:B------:R-:W1:Y:S06]  /*e5e0*/  LDSM.16.M88.4 R136, [R156+0x800] ;  /* 0x000800009c88783b */ /* 0x000e6c0000000200 */
        /* <DEDUP_REMOVED lines=91> */
[----:B------:R3:W4:Y:S01]  /*eba0*/  LDSM.16.M88.4 R148, [R100+0x5800] ;  /* 0x005800006494783b */ /* 0x0007220000000200 */
[C---:B-1----:R-:W-:Y:S05]  /*ebb0*/  HMMA.16816.F32 R4, R140.reuse, R144, R4 ;  /* 0x000000908c04723c */ /* 0x042fea0000001804 */
[----:B---3--:R-:W-:Y:S03]  /*ebc0*/  IMAD.IADD R100, R212, 0x1, R203 ;  /* 0x00000001d4647824 */ /* 0x008fe600078e02cb */
[C---:B------:R-:W-:Y:S01]  /*ebd0*/  HMMA.16816.F32 R8, R140.reuse, R146, R8 ;  /* 0x000000928c08723c */ /* 0x040fe20000001808 */
[----:B------:R-:W-:Y:S03]  /*ebe0*/  LDSM.16.M88.4 R144, [R156+0x4000] ;  /* 0x004000009c90783b */ /* 0x000fe60000000200 */
[----:B------:R-:W-:Y:S04]  /*ebf0*/  @P0 IMAD.HI.U32 R0, R100, c[0x0][0x2c8], RZ ;  /* 0x0000b20064000a27 */ /* 0x000fe800078e00ff */
[C---:B------:R-:W-:Y:S04]  /*ec00*/  HMMA.16816.F32 R12, R140.reuse, R152, R12 ;  /* 0x000000988c0c723c */ /* 0x040fe8000000180c */
[----:B------:R-:W-:Y:S02]  /*ec10*/  @P0 SHF.R.U32.HI R100, RZ, c[0x0][0x2cc], R0 ;  /* 0x0000b300ff640a19 */ /* 0x000fe40000011600 */
[C---:B------:R-:W-:Y:S02]  /*ec20*/  ISETP.GE.AND P0, PT, R178.reuse, 0x1, PT ;  /* 0x00000001b200780c */ /* 0x040fe40003f06270 */
[C---:B------:R-:W-:Y:S01]  /*ec30*/  HMMA.16816.F32 R16, R140.reuse, R154, R16 ;  /* 0x0000009a8c10723c */ /* 0x040fe20000001810 */
[----:B------:R-:W-:Y:S06]  /*ec40*/  LDSM.16.M88.4 R152, [R2+0x4800] ;  /* 0x004800000298783b */ /* 0x000fec0000000200 */
[----:B------:R-:W-:Y:S01]  /*ec50*/  SHFL.IDX PT, R3, R100, RZ, 0x1c1f ;  /* 0x001c1fff64037589 */ /* 0x000fe200000e0000 */
[C---:B--2---:R-:W-:Y:S08]  /*ec60*/  HMMA.16816.F32 R20, R140.reuse, R136, R20 ;  /* 0x000000888c14723c */ /* 0x044ff00000001814 */
[C---:B------:R-:W-:Y:S01]  /*ec70*/  HMMA.16816.F32 R24, R140.reuse, R138, R24 ;  /* 0x0000008a8c18723c */ /* 0x040fe20000001818 */
[----:B------:R-:W1:Y:S07]  /*ec80*/  LDSM.16.M88.4 R136, [R166+0x8000] ;  /* 0x00800000a688783b */ /* 0x000e6e0000000200 */
[C---:B----4-:R-:W-:Y:S08]  /*ec90*/  HMMA.16816.F32 R28, R140.reuse, R148, R28 ;  /* 0x000000948c1c723c */ /* 0x050ff0000000181c */
[----:B------:R-:W-:Y:S01]  /*eca0*/  HMMA.16816.F32 R32, R140, R150, R32 ;  /* 0x000000968c20723c */ /* 0x000fe20000001820 */
[----:B------:R-:W2:Y:S06]  /*ecb0*/  LDSM.16.M88.4 R140, [R2+0x5000] ;  /* 0x00500000028c783b */ /* 0x000eac0000000200 */
[----:B------:R3:W4:Y:S01]  /*ecc0*/  LDSM.16.M88.4 R148, [R2+0x5800] ;  /* 0x005800000294783b */ /* 0x0007220000000200 */
[C---:B-1----:R-:W-:Y:S05]  /*ecd0*/  HMMA.16816.F32 R4, R136.reuse, R144, R4 ;  /* 0x000000908804723c */ /* 0x042fea0000001804 */
[----:B---3--:R-:W-:Y:S03]  /*ece0*/  IADD3 R2, R178, 0x1, RZ ;  /* 0x00000001b2027810 */ /* 0x008fe60007ffe0ff */
[C---:B------:R-:W-:Y:S04]  /*ecf0*/  HMMA.16816.F32 R8, R136.reuse, R146, R8 ;  /* 0x000000928808723c */ /* 0x040fe80000001808 */
[----:B------:R-:W-:Y:S04]  /*ed00*/  SEL R178, R2, RZ, !P0 ;  /* 0x000000ff02b27207 */ /* 0x000fe80004000000 */
[C---:B------:R-:W-:Y:S08]  /*ed10*/  HMMA.16816.F32 R12, R136.reuse, R152, R12 ;  /* 0x00000098880c723c */ /* 0x040ff0000000180c */
[C---:B------:R-:W-:Y:S08]  /*ed20*/  HMMA.16816.F32 R16, R136.reuse, R154, R16 ;  /* 0x0000009a8810723c */ /* 0x040ff00000001810 */
[C---:B--2---:R-:W-:Y:S08]  /*ed30*/  HMMA.16816.F32 R20, R136.reuse, R140, R20 ;  /* 0x0000008c8814723c */ /* 0x044ff00000001814 */
[C---:B------:R-:W-:Y:S08]  /*ed40*/  HMMA.16816.F32 R24, R136.reuse, R142, R24 ;  /* 0x0000008e8818723c */ /* 0x040ff00000001818 */
[C---:B----4-:R-:W-:Y:S07]  /*ed50*/  HMMA.16816.F32 R28, R136.reuse, R148, R28 ;  /* 0x00000094881c723c */ /* 0x050fee000000181c */
[----:B------:R-:W-:Y:S01]  /*ed60*/  IMAD.SHL.U32 R148, R173, 0x40, RZ ;  /* 0x00000040ad947824 */ /* 0x000fe200078e00ff */
[----:B------:R-:W-:Y:S04]  /*ed70*/  HMMA.16816.F32 R32, R136, R150, R32 ;  /* 0x000000968820723c */ /* 0x000fe80000001820 */
[----:B------:R-:W-:Y:S04]  /*ed80*/  IADD3 R0, -R191, 0x1, -R148 ;  /* 0x00000001bf007810 */ /* 0x000fe80007ffe994 */
[----:B------:R-:W-:Y:S04]  /*ed90*/  IADD3 R0, -R190, R0, R189 ;  /* 0x00000000be007210 */ /* 0x000fe80007ffe1bd */
[C---:B------:R-:W-:Y:S02]  /*eda0*/  IADD3 R139, R0.reuse, c[0x0][0x328], RZ ;  /* 0x0000ca00008b7a10 */ /* 0x040fe40007ffe0ff */
[----:B------:R-:W-:Y:S03]  /*edb0*/  IADD3 R101, R0, UR4, RZ ;  /* 0x0000000400657c10 */ /* 0x000fe6000fffe0ff */
[--C-:B------:R-:W-:Y:S02]  /*edc0*/  IMAD.IADD R2, R139, 0x1, R3.reuse ;  /* 0x000000018b027824 */ /* 0x100fe400078e0203 */
        /* <DEDUP_REMOVED lines=15> */
.L_x_5181:
[----:B------:R-:W-:Y:S04]  /*eec0*/  MOV R136, 0x1 ;  /* 0x0000000100887802 */ /* 0x000fe80000000f00 */
[----:B------:R-:W-:Y:S11]  /*eed0*/  ISETP.NE.AND P0, PT, R136, c[0x0][0x32c], PT ;  /* 0x0000cb0088007a0c */ /* 0x000ff60003f05270 */
[----:B------:R-:W-:Y:S02]  /*eee0*/  @!UPT UIADD3 URZ, URZ, URZ, URZ ;  /* 0x0000003f3f3ff290 */ /* 0x000fe4000fffe03f */
[----:B------:R-:W-:Y:S05]  /*eef0*/  @P0 IMAD.HI.U32 R136, R3, c[0x0][0x330], RZ ;  /* 0x0000cc0003880a27 */ /* 0x000fea00078e00ff */
[----:B------:R-:W-:Y:S02]  /*ef00*/  @P0 SHF.R.U32.HI R3, RZ, c[0x0][0x334], R136 ;  /* 0x0000cd00ff030a19 */ /* 0x000fe40000011688 */
.L_x_5182:
[----:B------:R-:W-:Y:S05]  /*ef10*/  BSYNC B0 ;  /* 0x0000000000007941 */ /* 0x000fea0003800000 */
.L_x_5180:
[----:B------:R-:W-:Y:S04]  /*ef20*/  IMAD R3, R3, c[0x0][0x32c], -R148 ;  /* 0x0000cb0003037a24 */ /* 0x000fe800078e0a94 */
[----:B------:R-:W-:Y:S05]  /*ef30*/  IMAD.IADD R3, R3, 0x1, -R191 ;  /* 0x0000000103037824 */ /* 0x000fea00078e0abf */
[----:B------:R-:W-:Y:S02]  /*ef40*/  IMNMX R0, R0, R3, !PT ;  /* 0x0000000300007217 */ /* 0x000fe40007800200 */
[----:B------:R-:W-:Y:S04]  /*ef50*/  IADD3 R3, R3, c[0x0][0x32c], RZ ;  /* 0x0000cb0003037a10 */ /* 0x000fe80007ffe0ff */
[----:B------:R-:W-:Y:S02]  /*ef60*/  IMNMX R2, R2, R3, PT ;  /* 0x0000000302027217 */ /* 0x000fe40003800200 */
.L_x_5179:
        /* <DEDUP_REMOVED lines=66> */
.L_x_5185:
[----:B------:R-:W-:Y:S04]  /*f390*/  MOV R4, 0x1 ;  /* 0x0000000100047802 */ /* 0x000fe80000000f00 */
[----:B------:R-:W-:Y:S11]  /*f3a0*/  ISETP.NE.AND P0, PT, R4, c[0x0][0x32c], PT ;  /* 0x0000cb0004007a0c */ /* 0x000ff60003f05270 */
[----:B------:R-:W-:Y:S02]  /*f3b0*/  @!UPT UIADD3 URZ, URZ, URZ, URZ ;  /* 0x0000003f3f3ff290 */ /* 0x000fe4000fffe03f */
[----:B------:R-:W-:Y:S05]  /*f3c0*/  @P0 IMAD.HI.U32 R4, R0, c[0x0][0x330], RZ ;  /* 0x0000cc0000040a27 */ /* 0x000fea00078e00ff */
[----:B------:R-:W-:Y:S02]  /*f3d0*/  @P0 SHF.R.U32.HI R0, RZ, c[0x0][0x334], R4 ;  /* 0x0000cd00ff000a19 */ /* 0x000fe40000011604 */
.L_x_5186:
[----:B------:R-:W-:Y:S05]  /*f3e0*/  BSYNC B0 ;  /* 0x0000000000007941 */ /* 0x000fea0003800000 */
.L_x_5184:
[----:B------:R-:W-:Y:S04]  /*f3f0*/  IMAD R0, R0, c[0x0][0x32c], -R148 ;  /* 0x0000cb0000007a24 */ /* 0x000fe800078e0a94 */
[----:B------:R-:W-:Y:S05]  /*f400*/  IMAD.IADD R0, R0, 0x1, -R191 ;  /* 0x0000000100007824 */ /* 0x000fea00078e0abf */
[----:B------:R-:W-:Y:S02]  /*f410*/  IMNMX R2, R2, R0, !PT ;  /* 0x0000000002027217 */ /* 0x000fe40007800200 */
[----:B------:R-:W-:Y:S04]  /*f420*/  IADD3 R0, R0, c[0x0][0x32c], RZ ;  /* 0x0000cb0000007a10 */ /* 0x000fe80007ffe0ff */
[----:B------:R-:W-:Y:S02]  /*f430*/  IMNMX R3, R3, R0, PT ;  /* 0x0000000003037217 */ /* 0x000fe40003800200 */
.L_x_5183:
        /* <DEDUP_REMOVED lines=36> */
[----:B------:R-:W-:Y:S02]  /*f680*/  FMUL.FTZ R0, R0, c[0x0][0x2d0] ;  /* 0x0000b40000007a20 */ /* 0x000fe40000410000 */
        /* <DEDUP_REMOVED lines=11> */
[----:B------:R2:W-:Y:S01]  /*f740*/  MUFU.EX2 R8, R21 ;  /* 0x0000001500087308 */ /* 0x0005e20000000800 */
[----:B------:R-:W-:Y:S01]  /*f750*/  FSEL R139, R10, -INF , !P0 ;  /* 0xff8000000a8b7808 */ /* 0x000fe20004000000 */
[--C-:B------:R-:W-:Y:S01]  /*f760*/  FFMA.FTZ R153, R136, c[0x0][0x2d0], -R4.reuse ;  /* 0x0000b40088997a23 */ /* 0x100fe20000010804 */
[----:B------:R-:W-:Y:S01]  /*f770*/  ISETP.GT.AND P0, PT, R2, 0x9, P3 ;  /* 0x000000090200780c */ /* 0x000fe20001f04270 */
[--C-:B------:R-:W-:Y:S02]  /*f780*/  FFMA.FTZ R168, R20, c[0x0][0x2d0], -R4.reuse ;  /* 0x0000b40014a87a23 */ /* 0x100fe40000010804 */
[--C-:B------:R-:W-:Y:S01]  /*f790*/  FFMA.FTZ R161, R17, c[0x0][0x2d0], -R4.reuse ;  /* 0x0000b40011a17a23 */ /* 0x100fe20000010804 */
[----:B------:R-:W-:Y:S01]  /*f7a0*/  ISETP.LT.OR P0, PT, R3, 0xa, P0 ;  /* 0x0000000a0300780c */ /* 0x000fe20000701670 */
[--C-:B------:R-:W-:Y:S02]  /*f7b0*/  FFMA.FTZ R160, R16, c[0x0][0x2d0], -R4.reuse ;  /* 0x0000b40010a07a23 */ /* 0x100fe40000010804 */
[----:B------:R3:W4:Y:S01]  /*f7c0*/  MUFU.EX2 R5, R24 ;  /* 0x0000001800057308 */ /* 0x0007220000000800 */
[----:B------:R-:W-:Y:S01]  /*f7d0*/  FSEL R140, R11, -INF , !P0 ;  /* 0xff8000000b8c7808 */ /* 0x000fe20004000000 */
[--C-:B------:R-:W-:Y:S01]  /*f7e0*/  FFMA.FTZ R159, R13, c[0x0][0x2d0], -R4.reuse ;  /* 0x0000b4000d9f7a23 */ /* 0x100fe20000010804 */
[----:B------:R-:W-:Y:S01]  /*f7f0*/  ISETP.GT.AND P0, PT, R2, 0x10, P3 ;  /* 0x000000100200780c */ /* 0x000fe20001f04270 */
[----:B------:R-:W-:Y:S02]  /*f800*/  FFMA.FTZ R181, R12, c[0x0][0x2d0], -R4 ;  /* 0x0000b4000cb57a23 */ /* 0x000fe40000010804 */
[C---:B-1----:R-:W-:Y:S01]  /*f810*/  FMUL.FTZ R9, R0.reuse, R129 ;  /* 0x0000008100097220 */ /* 0x042fe20000410000 */
        /* <DEDUP_REMOVED lines=13> */
[----:B--2---:R-:W-:Y:S01]  /*f8f0*/  FMUL.FTZ R21, R0, R117 ;  /* 0x0000007500157220 */ /* 0x004fe20000410000 */
[----:B------:R-:W-:Y:S01]  /*f900*/  ISETP.GT.AND P0, PT, R2, 0x18, P3 ;  /* 0x000000180200780c */ /* 0x000fe20001f04270 */
[C---:B---3--:R-:W-:Y:S01]  /*f910*/  FMUL.FTZ R24, R0.reuse, R112 ;  /* 0x0000007000187220 */ /* 0x048fe20000410000 */
[----:B----4-:R-:W-:Y:S01]  /*f920*/  F2FP.PACK_AB R136, R5, R8 ;  /* 0x000000080588723e */ /* 0x010fe200000000ff */
        /* <DEDUP_REMOVED lines=56> */
[C---:B------:R-:W-:Y:S04]  /*fcb0*/  ISETP.GT.AND P0, PT, R2.reuse, 0x31, P3 ;  /* 0x000000310200780c */ /* 0x040fe80001f04270 */
[----:B------:R-:W-:Y:S04]  /*fcc0*/  ISETP.LT.OR P0, PT, R3, 0x32, P0 ;  /* 0x000000320300780c */ /* 0x000fe80000701670 */
[----:B------:R-:W-:Y:S02]  /*fcd0*/  FSEL R157, R31, -INF , !P0 ;  /* 0xff8000001f9d7808 */ /* 0x000fe40004000000 */
[----:B------:R-:W-:Y:S04]  /*fce0*/  ISETP.GT.AND P0, PT, R2, 0x38, P3 ;  /* 0x000000380200780c */ /* 0x000fe80001f04270 */
[C---:B------:R-:W-:Y:S04]  /*fcf0*/  ISETP.LT.OR P0, PT, R3.reuse, 0x39, P0 ;  /* 0x000000390300780c */ /* 0x040fe80000701670 */
        /* <DEDUP_REMOVED lines=36> */
[----:B------:R-:W-:Y:S01]  /*ff40*/  FSEL R2, R100, RZ, P0 ;  /* 0x000000ff64027208 */ /* 0x000fe20000000000 */
[C---:B------:R-:W-:Y:S02]  /*ff50*/  FMUL.FTZ R4, R0.reuse, R132 ;  /* 0x0000008400047220 */ /* 0x040fe40000410000 */
[----:B------:R-:W-:Y:S01]  /*ff60*/  FMUL.FTZ R5, R0, R133 ;  /* 0x0000008500057220 */ /* 0x000fe20000410000 */
[----:B------:R-:W-:Y:S01]  /*ff70*/  MUFU.EX2 R132, R160 ;  /* 0x000000a000847308 */ /* 0x000fe20000000800 */
[----:B------:R-:W-:Y:S01]  /*ff80*/  FADD.FTZ R2, -R2, R103 ;  /* 0x0000006702027221 */ /* 0x000fe20000010100 */
[----:B------:R-:W-:Y:S03]  /*ff90*/  FSEL R103, R3, RZ, P0 ;  /* 0x000000ff03677208 */ /* 0x000fe60000000000 */
[----:B------:R-:W-:Y:S02]  /*ffa0*/  FMUL.FTZ R2, R2, c[0x0][0x2d0] ;  /* 0x0000b40002027a20 */ /* 0x000fe40000410000 */
[--C-:B------:R-:W-:Y:S02]  /*ffb0*/  FFMA.FTZ R3, R6, c[0x0][0x2d0], -R103.reuse ;  /* 0x0000b40006037a23 */ /* 0x100fe40000010867 */
[--C-:B------:R-:W-:Y:S02]  /*ffc0*/  FFMA.FTZ R7, R7, c[0x0][0x2d0], -R103.reuse ;  /* 0x0000b40007077a23 */ /* 0x100fe40000010867 */
[----:B------:R-:W1:Y:S01]  /*ffd0*/  MUFU.EX2 R2, R2 ;  /* 0x0000000200027308 */ /* 0x000e620000000800 */
[----:B------:R-:W-:Y:S09]  /*ffe0*/  FFMA.FTZ R112, R149, c[0x0][0x2d0], -R103 ;  /* 0x0000b40095707a23 */ /* 0x000ff20000010867 */
        /* <DEDUP_REMOVED lines=71> */
[----:B------:R-:W-:Y:S10]  /*10460*/  MUFU.EX2 R119, R112 ;  /* 0x0000007000777308 */ /* 0x000ff40000000800 */
[----:B------:R-:W3:Y:S01]  /*10470*/  MUFU.EX2 R150, R176 ;  /* 0x000000b000967308 */ /* 0x000ee20000000800 */
        /* <DEDUP_REMOVED lines=44> */
[----:B------:R-:W-:Y:S02]  /*10740*/  F2FP.PACK_AB R136, R147, R146 ;  /* 0x000000929388723e */ /* 0x000fe400000000ff */
[----:B---3--:R-:W-:Y:S03]  /*10750*/  F2FP.PACK_AB R138, R150, R149 ;  /* 0x00000095968a723e */ /* 0x008fe600000000ff */
[--C-:B-1----:R-:W-:Y:S04]  /*10760*/  FFMA.FTZ R104, R143, c[0x0][0x2d0], -R103.reuse ;  /* 0x0000b4008f687a23 */ /* 0x102fe80000010867 */
        /* <DEDUP_REMOVED lines=199> */
.L_x_5282:
        /* <DEDUP_REMOVED lines=23> */
.L_x_5283:
        /* <DEDUP_REMOVED lines=24> */
.L_x_5188:
[----:B------:R-:W-:Y:S05]  /*116d0*/  BSYNC B0 ;  /* 0x0000000000007941 */ /* 0x000fea0003800000 */
.L_x_5187:
        /* <DEDUP_REMOVED lines=10> */
.L_x_5174:
[----:B------:R-:W-:Y:S05]  /*11780*/  BRA.DIV ~URZ, `(.L_x_5192) ;  /* 0x00006cc27f007947 */ /* 0x000fea000b800000 */
[----:B------:R1:W2:Y:S02]  /*11790*/  SHFL.BFLY PT, R0, R183, 0x2, 0x1f ;  /* 0x0c401f00b7007f89 */ /* 0x0002a400000e0000 */
.L_x_5284:
[----:B--2---:R-:W-:Y:S01]  /*117a0*/  FADD.FTZ R0, R0, R183 ;  /* 0x000000b700007221 */ /* 0x004fe20000010000 */
[----:B------:R-:W-:Y:S05]  /*117b0*/  BRA.DIV ~URZ, `(.L_x_5193) ;  /* 0x00006cf27f007947 */ /* 0x000fea000b800000 */
[----:B------:R-:W2:Y:S04]  /*117c0*/  SHFL.BFLY PT, R2, R184, 0x2, 0x1f ;  /* 0x0c401f00b8027f89 */ /* 0x000ea800000e0000 */
[----:B------:R-:W3:Y:S01]  /*117d0*/  SHFL.BFLY PT, R5, R0, 0x1, 0x1f ;  /* 0x0c201f0000057f89 */ /* 0x000ee200000e0000 */
[----:B--2---:R-:W-:-:S02]  /*117e0*/  FADD.FTZ R4, R2, R184 ;  /* 0x000000b802047221 */ /* 0x004fc40000010000 */
[----:B---3--:R-:W-:-:S03]  /*117f0*/  FADD.FTZ R0, R0, R5 ;  /* 0x0000000500007221 */ /* 0x008fc60000010000 */
[----:B------:R2:W3:Y:S04]  /*11800*/  SHFL.BFLY PT, R3, R4, 0x1, 0x1f ;  /* 0x0c201f0004037f89 */ /* 0x0004e800000e0000 */
.L_x_5285:
        /* <DEDUP_REMOVED lines=117> */
.L_x_5104:
        /* <DEDUP_REMOVED lines=17> */
.L_x_5195:
[----:B------:R-:W-:Y:S05]  /*12070*/  BSYNC B0 ;  /* 0x0000000000007941 */ /* 0x000fea0003800000 */
.L_x_5194:
        /* <DEDUP_REMOVED lines=20> */
[----:B--2---:R-:W-:-:S02]  /*121c0*/  F2FP.PACK_AB R0, R27, R26 ;  /* 0x0000001a1b00723e */ /* 0x004fc400000000ff */
[----:B---3--:R-:W-:-:S03]  /*121d0*/  F2FP.PACK_AB R2, R33, R32 ;  /* 0x000000202102723e */ /* 0x008fc600000000ff */
[----:B------:R2:W-:Y:S01]  /*121e0*/  STS [R223+0x400], R0 ;  /* 0x00040000df007388 */ /* 0x0005e20000000800 */
[----:B----4-:R-:W-:-:S03]  /*121f0*/  F2FP.PACK_AB R3, R127, R126 ;  /* 0x0000007e7f03723e */ /* 0x010fc600000000ff */
[----:B------:R3:W-:Y:S04]  /*12200*/  STS [R225], R2 ;  /* 0x00000002e1007388 */ /* 0x0007e80000000800 */
[----:B------:R4:W-:Y:S01]  /*12210*/  STS [R225+0x400], R3 ;  /* 0x00040003e1007388 */ /* 0x0009e20000000800 */
[----:B--2---:R-:W-:Y:S02]  /*12220*/  F2FP.PACK_AB R0, R35, R34 ;  /* 0x000000222300723e */ /* 0x004fe400000000ff */
[----:B---3--:R-:W-:-:S03]  /*12230*/  F2FP.PACK_AB R2, R93, R92 ;  /* 0x0000005c5d02723e */ /* 0x008fc600000000ff */
[----:B------:R2:W-:Y:S01]  /*12240*/  STS [R224], R0 ;  /* 0x00000000e0007388 */ /* 0x0005e20000000800 */
[----:B----4-:R-:W-:-:S03]  /*12250*/  F2FP.PACK_AB R3, R103, R102 ;  /* 0x000000666703723e */ /* 0x010fc600000000ff */
[----:B------:R3:W-:Y:S04]  /*12260*/  STS [R224+0x400], R2 ;  /* 0x00040002e0007388 */ /* 0x0007e80000000800 */
[----:B------:R4:W-:Y:S01]  /*12270*/  STS [R252], R3 ;  /* 0x00000003fc007388 */ /* 0x0009e20000000800 */
[----:B--2---:R-:W-:Y:S02]  /*12280*/  F2FP.PACK_AB R0, R37, R36 ;  /* 0x000000242500723e */ /* 0x004fe400000000ff */
        /* <DEDUP_REMOVED lines=15> */
[----:B------:R3:W-:Y:S04]  /*12380*/  STS [R222+0x4000], R2 ;  /* 0x00400002de007388 */ /* 0x0007e80000000800 */
[----:B------:R4:W-:Y:S01]  /*12390*/  STS [R222+0x4400], R3 ;  /* 0x00440003de007388 */ /* 0x0009e20000000800 */
        /* <DEDUP_REMOVED lines=35> */
[----:B------:R4:W-:Y:S04]  /*125d0*/  STS [R223+0x8400], R4 ;  /* 0x00840004df007388 */ /* 0x0009e80000000800 */
[----:B------:R1:W-:Y:S01]  /*125e0*/  STS [R225+0x8000], R2 ;  /* 0x00800002e1007388 */ /* 0x0003e20000000800 */
[----:B--2---:R-:W-:Y:S02]  /*125f0*/  F2FP.PACK_AB R0, R63, R62 ;  /* 0x0000003e3f00723e */ /* 0x004fe400000000ff */
[----:B---3--:R-:W-:-:S03]  /*12600*/  F2FP.PACK_AB R3, R79, R78 ;  /* 0x0000004e4f03723e */ /* 0x008fc600000000ff */
[----:B------:R2:W-:Y:S01]  /*12610*/  STS [R225+0x8400], R0 ;  /* 0x00840000e1007388 */ /* 0x0005e20000000800 */
[----:B----4-:R-:W-:-:S03]  /*12620*/  F2FP.PACK_AB R4, R77, R76 ;  /* 0x0000004c4d04723e */ /* 0x010fc600000000ff */
[----:B------:R3:W-:Y:S01]  /*12630*/  STS [R224+0x8400], R3 ;  /* 0x00840003e0007388 */ /* 0x0007e20000000800 */
[----:B-1----:R-:W-:-:S03]  /*12640*/  F2FP.PACK_AB R2, R129, R128 ;  /* 0x000000808102723e */ /* 0x002fc600000000ff */
[----:B------:R1:W-:Y:S04]  /*12650*/  STS [R224+0x8000], R4 ;  /* 0x00800004e0007388 */ /* 0x0003e80000000800 */
[----:B------:R4:W-:Y:S01]  /*12660*/  STS [R252+0x8000], R2 ;  /* 0x00800002fc007388 */ /* 0x0009e20000000800 */
[----:B--2---:R-:W-:Y:S02]  /*12670*/  F2FP.PACK_AB R0, R75, R74 ;  /* 0x0000004a4b00723e */ /* 0x004fe400000000ff */
[----:B---3--:R-:W-:-:S03]  /*12680*/  F2FP.PACK_AB R3, R71, R70 ;  /* 0x000000464703723e */ /* 0x008fc600000000ff */
[----:B------:R2:W-:Y:S01]  /*12690*/  STS [R252+0x8400], R0 ;  /* 0x00840000fc007388 */ /* 0x0005e20000000800 */
[----:B-1----:R-:W-:-:S03]  /*126a0*/  F2FP.PACK_AB R4, R125, R124 ;  /* 0x0000007c7d04723e */ /* 0x002fc600000000ff */
[----:B------:R-:W-:Y:S01]  /*126b0*/  STS [R250+0x8400], R3 ;  /* 0x00840003fa007388 */ /* 0x000fe20000000800 */
[----:B----4-:R-:W-:-:S03]  /*126c0*/  F2FP.PACK_AB R2, R81, R80 ;  /* 0x000000505102723e */ /* 0x010fc600000000ff */
[----:B------:R1:W-:Y:S04]  /*126d0*/  STS [R250+0x8000], R4 ;  /* 0x00800004fa007388 */ /* 0x0003e80000000800 */
[----:B------:R3:W-:Y:S01]  /*126e0*/  STS [R251+0x8000], R2 ;  /* 0x00800002fb007388 */ /* 0x0007e20000000800 */
[----:B--2---:R-:W-:-:S05]  /*126f0*/  F2FP.PACK_AB R0, R55, R54 ;  /* 0x000000363700723e */ /* 0x004fca00000000ff */
[----:B------:R2:W-:Y:S01]  /*12700*/  STS [R251+0x8400], R0 ;  /* 0x00840000fb007388 */ /* 0x0005e20000000800 */
[----:B-1----:R-:W-:Y:S01]  /*12710*/  F2FP.PACK_AB R4, R25, R24 ;  /* 0x000000181904723e */ /* 0x002fe200000000ff */
[----:B---3--:R-:W-:-:S04]  /*12720*/  IMAD.MOV.U32 R2, RZ, RZ, 0x4 ;  /* 0x00000004ff027424 */ /* 0x008fc800078e00ff */
[----:B------:R1:W-:Y:S01]  /*12730*/  STS [R249+0x8000], R4 ;  /* 0x00800004f9007388 */ /* 0x0003e20000000800 */
[----:B------:R-:W-:-:S04]  /*12740*/  @P1 IMAD.WIDE R8, R211, R2, c[0x0][0x508] ;  /* 0x00014200d3081625 */ /* 0x000fc800078e0202 */
[----:B------:R-:W-:Y:S01]  /*12750*/  IMAD.WIDE R2, R211, R2, c[0x0][0x500] ;  /* 0x00014000d3027625 */ /* 0x000fe200078e0202 */
[----:B--2---:R-:W-:-:S05]  /*12760*/  F2FP.PACK_AB R0, R43, R42 ;  /* 0x0000002a2b00723e */ /* 0x004fca00000000ff */
        /* <DEDUP_REMOVED lines=11> */
.L_x_5198:
[----:B------:R-:W3:Y:S01]  /*12820*/  LDL R30, [R1+0x8] ;  /* 0x00000800011e7983 */ /* 0x000ee20000100800 */
[----:B--2---:R-:W-:Y:S01]  /*12830*/  IMAD.MOV.U32 R9, RZ, RZ, 0x368 ;  /* 0x00000368ff097424 */ /* 0x004fe200078e00ff */
[----:B------:R-:W-:Y:S01]  /*12840*/  ISETP.GT.AND P2, PT, R4, 0x1, PT ;  /* 0x000000010400780c */ /* 0x000fe20003f44270 */
[----:B------:R-:W-:Y:S01]  /*12850*/  IMAD.MOV.U32 R0, RZ, RZ, c[0x0][0x4e8] ;  /* 0x00013a00ff007624 */ /* 0x000fe200078e00ff */
[----:B------:R-:W-:Y:S01]  /*12860*/  ISETP.NE.U32.AND P0, PT, RZ, c[0x0][0x500], PT ;  /* 0x00014000ff007a0c */ /* 0x000fe20003f05070 */
[----:B------:R-:W-:Y:S01]  /*12870*/  IMAD.IADD R13, R212, 0x1, R203 ;  /* 0x00000001d40d7824 */ /* 0x000fe200078e02cb */
[----:B------:R-:W-:-:S02]  /*12880*/  SEL R9, R9, 0x328, P2 ;  /* 0x0000032809097807 */ /* 0x000fc40001000000 */
[----:B------:R-:W-:Y:S02]  /*12890*/  ISETP.NE.AND P3, PT, R0, 0x1, PT ;  /* 0x000000010000780c */ /* 0x000fe40003f65270 */
[----:B------:R-:W1:Y:S01]  /*128a0*/  LDC.64 R4, c[0x0][R9+0x170] ;  /* 0x00005c0009047b82 */ /* 0x000e620000000a00 */
[----:B------:R-:W-:Y:S02]  /*128b0*/  ISETP.NE.AND.EX P0, PT, RZ, c[0x0][0x504], PT, P0 ;  /* 0x00014100ff007a0c */ /* 0x000fe40003f05300 */
[----:B------:R-:W-:Y:S02]  /*128c0*/  SHF.R.S32.HI R0, RZ, 0x1f, R211 ;  /* 0x0000001fff007819 */ /* 0x000fe400000114d3 */
[----:B------:R-:W-:Y:S02]  /*128d0*/  SEL R7, R211, RZ, !P0 ;  /* 0x000000ffd3077207 */ /* 0x000fe40004000000 */
[----:B------:R-:W-:Y:S01]  /*128e0*/  SEL R2, R0, RZ, !P0 ;  /* 0x000000ff00027207 */ /* 0x000fe20004000000 */
[----:B------:R-:W2:Y:S01]  /*128f0*/  LDC.64 R14, c[0x0][R9+0x168] ;  /* 0x00005a00090e7b82 */ /* 0x000ea20000000a00 */
[----:B------:R-:W-:-:S02]  /*12900*/  LOP3.LUT R11, R210, 0xffff, RZ, 0xc0, !PT ;  /* 0x0000ffffd20b7812 */ /* 0x000fc400078ec0ff */
[----:B------:R-:W-:Y:S01]  /*12910*/  @P3 IMAD.HI.U32 R8, R13, c[0x0][0x4ec], RZ ;  /* 0x00013b000d083a27 */ /* 0x000fe200078e00ff */
[----:B------:R-:W-:-:S04]  /*12920*/  SHF.R.S32.HI R23, RZ, 0x1f, R31 ;  /* 0x0000001fff177819 */ /* 0x000fc8000001141f */
[----:B------:R4:W4:Y:S01]  /*12930*/  LDC.64 R18, c[0x0][R9+0x178] ;  /* 0x00005e0009127b82 */ /* 0x0009220000000a00 */
[----:B------:R-:W-:-:S04]  /*12940*/  LEA.HI R23, R23, R31, RZ, 0x5 ;  /* 0x0000001f17177211 */ /* 0x000fc800078f28ff */
[----:B------:R-:W-:-:S03]  /*12950*/  LOP3.LUT R23, R23, 0xffffffe0, RZ, 0xc0, !PT ;  /* 0xffffffe017177812 */ /* 0x000fc600078ec0ff */
[----:B------:R4:W4:Y:S02]  /*12960*/  LDC.64 R20, c[0x0][R9+0x160] ;  /* 0x0000580009147b82 */ /* 0x0009240000000a00 */
[----:B------:R-:W-:Y:S02]  /*12970*/  IMAD.IADD R23, R31, 0x1, -R23 ;  /* 0x000000011f177824 */ /* 0x000fe400078e0a17 */
[----:B-1----:R-:W-:-:S04]  /*12980*/  IMAD R0, R5, R7, RZ ;  /* 0x0000000705007224 */ /* 0x002fc800078e02ff */
[C---:B------:R-:W-:Y:S02]  /*12990*/  IMAD R10, R4.reuse, R2, R0 ;  /* 0x00000002040a7224 */ /* 0x040fe400078e0200 */
[----:B------:R-:W-:-:S04]  /*129a0*/  IMAD.WIDE.U32 R2, R4, R7, RZ ;  /* 0x0000000704027225 */ /* 0x000fc800078e00ff */
[----:B--2---:R-:W-:-:S04]  /*129b0*/  IMAD.WIDE.U32 R4, R14, R11, RZ ;  /* 0x0000000b0e047225 */ /* 0x004fc800078e00ff */
[----:B------:R-:W-:Y:S01]  /*129c0*/  IMAD.MOV.U32 R0, RZ, RZ, R13 ;  /* 0x000000ffff007224 */ /* 0x000fe200078e000d */
[----:B------:R-:W-:Y:S01]  /*129d0*/  @P3 SHF.R.U32.HI R0, RZ, c[0x0][0x4f0], R8 ;  /* 0x00013c00ff003a19 */ /* 0x000fe20000011608 */
[----:B----4-:R-:W-:Y:S01]  /*129e0*/  IMAD R9, R15, R11, RZ ;  /* 0x0000000b0f097224 */ /* 0x010fe200078e02ff */
        /* <DEDUP_REMOVED lines=30> */
[----:B------:R-:W2:Y:S01]  /*12bd0*/  SHFL.IDX PT, R3, R3, 0x1, 0x1c1f ;  /* 0x003c1f0003037f89 */ /* 0x000ea200000e0000 */
        /* <DEDUP_REMOVED lines=54> */
.L_x_5286:
[----:B------:R-:W-:Y:S05]  /*12f40*/  BRA.DIV ~URZ, `(.L_x_5201) ;  /* 0x000056d27f007947 */ /* 0x000fea000b800000 */
[----:B------:R4:W2:Y:S02]  /*12f50*/  SHFL.IDX PT, R0, R11, RZ, 0x181f ;  /* 0x00181fff0b007589 */ /* 0x0008a400000e0000 */
.L_x_5287:
        /* <DEDUP_REMOVED lines=19> */
.L_x_5203:
[----:B------:R-:W-:Y:S05]  /*13090*/  BSYNC B0 ;  /* 0x0000000000007941 */ /* 0x000fea0003800000 */
.L_x_5202:
[----:B------:R-:W-:Y:S05]  /*130a0*/  BRA.DIV ~URZ, `(.L_x_5204) ;  /* 0x000055e27f007947 */ /* 0x000fea000b800000 */
[----:B---3--:R3:W4:Y:S04]  /*130b0*/  SHFL.IDX PT, R8, R9, 0x1, 0x181f ;  /* 0x00381f0009087f89 */ /* 0x00872800000e0000 */
[----:B--2---:R3:W2:Y:S02]  /*130c0*/  SHFL.IDX PT, R0, R11, 0x1, 0x181f ;  /* 0x00381f000b007f89 */ /* 0x0046a400000e0000 */
.L_x_5288:
        /* <DEDUP_REMOVED lines=19> */
.L_x_5206:
[----:B------:R-:W-:Y:S05]  /*13200*/  BSYNC B0 ;  /* 0x0000000000007941 */ /* 0x000fea0003800000 */
.L_x_5205:
[----:B------:R-:W-:Y:S05]  /*13210*/  BRA.DIV ~URZ, `(.L_x_5207) ;  /* 0x000055427f007947 */ /* 0x000fea000b800000 */
[----:B----4-:R4:W3:Y:S02]  /*13220*/  SHFL.IDX PT, R8, R9, 0x2, 0x181f ;  /* 0x00581f0009087f89 */ /* 0x0108e400000e0000 */
.L_x_5289:
[----:B------:R-:W-:Y:S05]  /*13230*/  BRA.DIV ~URZ, `(.L_x_5208) ;  /* 0x000055927f007947 */ /* 0x000fea000b800000 */
[----:B--2---:R2:W4:Y:S02]  /*13240*/  SHFL.IDX PT, R0, R11, 0x2, 0x181f ;  /* 0x00581f000b007f89 */ /* 0x00452400000e0000 */
.L_x_5290:
        /* <DEDUP_REMOVED lines=19> */
.L_x_5210:
[----:B------:R-:W-:Y:S05]  /*13380*/  BSYNC B0 ;  /* 0x0000000000007941 */ /* 0x000fea0003800000 */
.L_x_5209:
[----:B------:R-:W-:Y:S05]  /*13390*/  BRA.DIV ~URZ, `(.L_x_5211) ;  /* 0x000054a27f007947 */ /* 0x000fea000b800000 */
[----:B---3--:R3:W2:Y:S04]  /*133a0*/  SHFL.IDX PT, R6, R9, 0x3, 0x181f ;  /* 0x00781f0009067f89 */ /* 0x0086a800000e0000 */
[----:B----4-:R3:W4:Y:S02]  /*133b0*/  SHFL.IDX PT, R0, R11, 0x3, 0x181f ;  /* 0x00781f000b007f89 */ /* 0x01072400000e0000 */
.L_x_5291:
        /* <DEDUP_REMOVED lines=20> */
.L_x_5199:
        /* <DEDUP_REMOVED lines=32> */
.L_x_5292:
[----:B------:R-:W-:Y:S05]  /*13700*/  BRA.DIV ~URZ, `(.L_x_5214) ;  /* 0x000052727f007947 */ /* 0x000fea000b800000 */
[----:B------:R3:W4:Y:S02]  /*13710*/  SHFL.IDX PT, R0, R12, RZ, 0x1c1f ;  /* 0x001c1fff0c007589 */ /* 0x00072400000e0000 */
.L_x_5293:
        /* <DEDUP_REMOVED lines=122> */
.L_x_5216:
[----:B------:R-:W-:Y:S05]  /*13ec0*/  BSYNC B0 ;  /* 0x0000000000007941 */ /* 0x000fea0003800000 */
.L_x_5215:
[----:B------:R-:W-:Y:S05]  /*13ed0*/  BRA.DIV ~URZ, `(.L_x_5217) ;  /* 0x00004b127f007947 */ /* 0x000fea000b800000 */
[----:B--2---:R2:W1:Y:S04]  /*13ee0*/  SHFL.IDX PT, R4, R5, 0x1, 0x1c1f ;  /* 0x003c1f0005047f89 */ /* 0x00446800000e0000 */
[----:B----4-:R2:W4:Y:S02]  /*13ef0*/  SHFL.IDX PT, R0, R12, 0x1, 0x1c1f ;  /* 0x003c1f000c007f89 */ /* 0x01052400000e0000 */
.L_x_5294:
        /* <DEDUP_REMOVED lines=136> */
.L_x_5197:
        /* <DEDUP_REMOVED lines=18> */
.L_x_5218:
        /* <DEDUP_REMOVED lines=56> */
.L_x_5220:
[----:B------:R-:W-:Y:S05]  /*14c20*/  BSYNC B0 ;  /* 0x0000000000007941 */ /* 0x000fea0003800000 */
.L_x_5219:
        /* <DEDUP_REMOVED lines=35> */
.L_x_5295:
[----:B------:R-:W-:Y:S05]  /*14e60*/  BRA.DIV ~URZ, `(.L_x_5222) ;  /* 0x00003cc27f007947 */ /* 0x000fea000b800000 */
[----:B------:R3:W4:Y:S02]  /*14e70*/  SHFL.IDX PT, R0, R12, RZ, 0x181f ;  /* 0x00181fff0c007589 */ /* 0x00072400000e0000 */
.L_x_5296:
        /* <DEDUP_REMOVED lines=20> */
.L_x_5224:
[----:B------:R-:W-:Y:S05]  /*14fc0*/  BSYNC B0 ;  /* 0x0000000000007941 */ /* 0x000fea0003800000 */
.L_x_5223:
[----:B------:R-:W-:Y:S05]  /*14fd0*/  BRA.DIV ~URZ, `(.L_x_5225) ;  /* 0x00003bc27f007947 */ /* 0x000fea000b800000 */
[----:B--2---:R2:W1:Y:S04]  /*14fe0*/  SHFL.IDX PT, R8, R9, 0x1, 0x181f ;  /* 0x00381f0009087f89 */ /* 0x00446800000e0000 */
[----:B----4-:R2:W4:Y:S02]  /*14ff0*/  SHFL.IDX PT, R0, R12, 0x1, 0x181f ;  /* 0x00381f000c007f89 */ /* 0x01052400000e0000 */
.L_x_5297:
        /* <DEDUP_REMOVED lines=19> */
.L_x_5227:
[----:B------:R-:W-:Y:S05]  /*15130*/  BSYNC B0 ;  /* 0x0000000000007941 */ /* 0x000fea0003800000 */
.L_x_5226:
[----:B------:R-:W-:Y:S05]  /*15140*/  BRA.DIV ~URZ, `(.L_x_5228) ;  /* 0x00003b227f007947 */ /* 0x000fea000b800000 */
[----:B-1----:R1:W2:Y:S02]  /*15150*/  SHFL.IDX PT, R8, R9, 0x2, 0x181f ;  /* 0x00581f0009087f89 */ /* 0x0022a400000e0000 */
.L_x_5298:
[----:B------:R-:W-:Y:S05]  /*15160*/  BRA.DIV ~URZ, `(.L_x_5229) ;  /* 0x00003b727f007947 */ /* 0x000fea000b800000 */
[----:B----4-:R4:W1:Y:S02]  /*15170*/  SHFL.IDX PT, R0, R12, 0x2, 0x181f ;  /* 0x00581f000c007f89 */ /* 0x01086400000e0000 */
.L_x_5299:
        /* <DEDUP_REMOVED lines=19> */
.L_x_5231:
[----:B------:R-:W-:Y:S05]  /*152b0*/  BSYNC B0 ;  /* 0x0000000000007941 */ /* 0x000fea0003800000 */
.L_x_5230:
[----:B------:R-:W-:Y:S05]  /*152c0*/  BRA.DIV ~URZ, `(.L_x_5232) ;  /* 0x00003a827f007947 */ /* 0x000fea000b800000 */
[----:B--2---:R2:W3:Y:S04]  /*152d0*/  SHFL.IDX PT, R8, R9, 0x3, 0x181f ;  /* 0x00781f0009087f89 */ /* 0x0044e800000e0000 */
[----:B-1----:R2:W1:Y:S02]  /*152e0*/  SHFL.IDX PT, R0, R12, 0x3, 0x181f ;  /* 0x00781f000c007f89 */ /* 0x00246400000e0000 */
.L_x_5300:
        /* <DEDUP_REMOVED lines=18> */
.L_x_5212:
[----:B------:R-:W-:Y:S05]  /*15410*/  BSYNC B1 ;  /* 0x0000000000017941 */ /* 0x000fea0003800000 */
.L_x_5196:
        /* <DEDUP_REMOVED lines=13> */
.L_x_5301:
[----:B------:R-:W-:Y:S05]  /*154f0*/  BRA.DIV ~URZ, `(.L_x_5235) ;  /* 0x000039927f007947 */ /* 0x000fea000b800000 */
[----:B------:R4:W2:Y:S02]  /*15500*/  SHFL.IDX PT, R8, R82, 0x1, 0x1f ;  /* 0x00201f0052087f89 */ /* 0x0008a400000e0000 */
.L_x_5302:
        /* <DEDUP_REMOVED lines=18> */
.L_x_5303:
        /* <DEDUP_REMOVED lines=16> */
.L_x_5304:
[----:B----4-:R-:W-:Y:S01]  /*15730*/  IMAD R0, R0, c[0x0][0x538], RZ ;  /* 0x00014e0000007a24 */ /* 0x010fe200078e02ff */
[----:B------:R-:W-:Y:S04]  /*15740*/  BSSY B1, `(.L_x_5238) ;  /* 0x00000c6000017945 */ /* 0x000fe80003800000 */
[----:B--2---:R-:W-:-:S04]  /*15750*/  IADD3 R8, R0, R8, RZ ;  /* 0x0000000800087210 */ /* 0x004fc80007ffe0ff */
[----:B---3--:R-:W-:-:S13]  /*15760*/  ISETP.GT.AND P0, PT, R8, R9, PT ;  /* 0x000000090800720c */ /* 0x008fda0003f04270 */
[----:B------:R-:W-:Y:S05]  /*15770*/  @P0 BRA `(.L_x_5239) ;  /* 0x0000024000000947 */ /* 0x000fea0003800000 */
.L_x_5243:
        /* <DEDUP_REMOVED lines=16> */
.L_x_5305:
        /* <DEDUP_REMOVED lines=16> */
.L_x_5306:
[----:B--2---:R-:W-:-:S05]  /*15980*/  IMAD R0, R0, c[0x0][0x538], RZ ;  /* 0x00014e0000007a24 */ /* 0x004fca00078e02ff */
[----:B------:R-:W-:-:S04]  /*15990*/  IADD3 R8, R0, R8, RZ ;  /* 0x0000000800087210 */ /* 0x000fc80007ffe0ff */
[----:B------:R-:W-:-:S13]  /*159a0*/  ISETP.GT.AND P0, PT, R8, R9, PT ;  /* 0x000000090800720c */ /* 0x000fda0003f04270 */
[----:B-1----:R-:W-:Y:S05]  /*159b0*/  @!P0 BRA `(.L_x_5243) ;  /* 0xfffffdc000008947 */ /* 0x002fea000383ffff */
.L_x_5239:
[----:B------:R-:W-:-:S05]  /*159c0*/  IADD3 R8, -R0, R8, RZ ;  /* 0x0000000800087210 */ /* 0x000fca0007ffe1ff */
[----:B------:R-:W-:-:S05]  /*159d0*/  IMAD R0, R4, c[0x0][0x538], R8 ;  /* 0x00014e0004007a24 */ /* 0x000fca00078e0208 */
[----:B------:R-:W-:Y:S01]  /*159e0*/  ISETP.GT.AND P0, PT, R0, R9, PT ;  /* 0x000000090000720c */ /* 0x000fe20003f04270 */
[----:B------:R-:W-:-:S12]  /*159f0*/  BRA.DIV ~URZ, `(.L_x_5244) ;  /* 0x000038f27f007947 */ /* 0x000fd8000b800000 */
[----:B------:R-:W-:-:S04]  /*15a00*/  VOTE.ANY R5, PT, !P0 ;  /* 0x0000000000057806 */ /* 0x000fc800040e0100 */
.L_x_5307:
[----:B------:R-:W2:Y:S02]  /*15a10*/  POPC R0, R5 ;  /* 0x0000000500007309 */ /* 0x000ea40000000000 */
[----:B--2---:R-:W-:Y:S01]  /*15a20*/  IADD3 R211, R0, R211, RZ ;  /* 0x000000d300d37210 */ /* 0x004fe20007ffe0ff */
[----:B------:R-:W-:Y:S05]  /*15a30*/  BRA.DIV ~URZ, `(.L_x_5245) ;  /* 0x000039027f007947 */ /* 0x000fea000b800000 */
[----:B------:R2:W3:Y:S04]  /*15a40*/  SHFL.IDX PT, R10, R6, R0, 0x1f ;  /* 0x00001f00060a7589 */ /* 0x0004e800000e0000 */
[----:B------:R2:W4:Y:S02]  /*15a50*/  SHFL.IDX PT, R7, R7, R0, 0x1f ;  /* 0x00001f0007077589 */ /* 0x00052400000e0000 */
.L_x_5308:
[----:B------:R-:W-:Y:S01]  /*15a60*/  ISETP.NE.AND P0, PT, R5, RZ, PT ;  /* 0x000000ff0500720c */ /* 0x000fe20003f05270 */
[----:B------:R-:W-:-:S12]  /*15a70*/  BSSY B0, `(.L_x_5246) ;  /* 0x0000005000007945 */ /* 0x000fd80003800000 */
[----:B------:R-:W-:Y:S05]  /*15a80*/  @!P0 BRA `(.L_x_5247) ;  /* 0x0000003000008947 */ /* 0x000fea0003800000 */
[----:B--2---:R-:W-:Y:S01]  /*15a90*/  IADD3 R0, R0, -0x1, RZ ;  /* 0xffffffff00007810 */ /* 0x004fe20007ffe0ff */
[----:B------:R-:W-:Y:S05]  /*15aa0*/  BRA.DIV ~URZ, `(.L_x_5248) ;  /* 0x000039627f007947 */ /* 0x000fea000b800000 */
[----:B------:R2:W1:Y:S02]  /*15ab0*/  SHFL.IDX PT, R11, R4, R0, 0x1f ;  /* 0x00001f00040b7589 */ /* 0x00046400000e0000 */
.L_x_5247:
[----:B------:R-:W-:Y:S05]  /*15ac0*/  BSYNC B0 ;  /* 0x0000000000007941 */ /* 0x000fea0003800000 */
.L_x_5246:
        /* <DEDUP_REMOVED lines=67> */
.L_x_5250:
        /* <DEDUP_REMOVED lines=66> */
.L_x_5251:
[----:B------:R-:W-:Y:S05]  /*16320*/  BSYNC B0 ;  /* 0x0000000000007941 */ /* 0x000fea0003800000 */
.L_x_5249:
[----:B------:R-:W-:-:S04]  /*16330*/  LOP3.LUT R0, RZ, R0, RZ, 0x33, !PT ;  /* 0x00000000ff007212 */ /* 0x000fc800078e33ff */
[----:B------:R-:W-:Y:S01]  /*16340*/  IADD3 R209, R0, R10, RZ ;  /* 0x0000000a00d17210 */ /* 0x000fe20007ffe0ff */
[----:B------:R-:W-:Y:S05]  /*16350*/  BRA `(.L_x_5252) ;  /* 0x0000004000007947 */ /* 0x000fea0003800000 */
.L_x_5240:
[----:B------:R-:W-:Y:S01]  /*16360*/  IMAD.MOV.U32 R208, RZ, RZ, R9 ;  /* 0x000000ffffd07224 */ /* 0x000fe200078e0009 */
[----:B------:R-:W-:Y:S01]  /*16370*/  MOV R210, RZ ;  /* 0x000000ff00d27202 */ /* 0x000fe20000000f00 */
[----:B------:R-:W-:Y:S01]  /*16380*/  IMAD.MOV.U32 R209, RZ, RZ, RZ ;  /* 0x000000ffffd17224 */ /* 0x000fe200078e00ff */
[----:B------:R-:W-:Y:S02]  /*16390*/  MOV R211, c[0x0][0x53c] ;  /* 0x00014f0000d37a02 */ /* 0x000fe40000000f00 */
.L_x_5252:
[----:B------:R-:W-:Y:S05]  /*163a0*/  BSYNC B1 ;  /* 0x0000000000017941 */ /* 0x000fea0003800000 */
.L_x_5238:
[----:B------:R-:W-:Y:S01]  /*163b0*/  WARPSYNC 0xffffffff ;  /* 0xffffffff00007948 */ /* 0x000fe20003800000 */
[----:B------:R-:W-:Y:S01]  /*163c0*/  BAR.SYNC.DEFER_BLOCKING 0x4, 0x100 ;  /* 0x0104000000007b1d */ /* 0x000fe20000010000 */
[----:B------:R-:W-:-:S13]  /*163d0*/  ISETP.NE.AND P0, PT, R13, RZ, PT ;  /* 0x000000ff0d00720c */ /* 0x000fda0003f05270 */
[----:B------:R2:W-:Y:S04]  /*163e0*/  @!P0 STS.128 [0x24100], R208 ;  /* 0x024100d0ff008388 */ /* 0x0005e80000000c00 */
[----:B------:R-:W-:Y:S06]  /*163f0*/  BAR.ARV 0x5, 0x100 ;  /* 0x0144000000007b1d */ /* 0x000fec0000002000 */
.L_x_5233:
[----:B-1----:R-:W-:-:S13]  /*16400*/  ISETP.GE.AND P0, PT, R211, c[0x0][0x53c], PT ;  /* 0x00014f00d3007a0c */ /* 0x002fda0003f06270 */
[----:B--23--:R-:W-:Y:S01]  /*16410*/  @P0 CALL.REL.NOINC `(.L_x_5253) ;  /* 0x0000001000000944 */ /* 0x00cfe20003c00000 */
[----:B------:R-:W-:Y:S05]  /*16420*/  BRA `(.L_x_5254) ;  /* 0xfffeb62000007947 */ /* 0x000fea000383ffff */
.L_x_5253:
[----:B------:R-:W-:Y:S05]  /*16430*/  EXIT ;  /* 0x000000000000794d */ /* 0x000fea0003800000 */
.L_x_5079:
[----:B------:R-:W-:Y:S01]  /*16440*/  IMAD.MOV.U32 R0, RZ, RZ, R5 ;  /* 0x000000ffff007224 */ /* 0x000fe200078e0005 */
[----:B------:R-:W-:Y:S02]  /*16450*/  MOV R2, 0x1 ;  /* 0x0000000100027802 */ /* 0x000fe40000000f00 */
[----:B------:R-:W-:Y:S02]  /*16460*/  MOV R3, 0x16480 ;  /* 0x0001648000037802 */ /* 0x000fe40000000f00 */
[----:B--2---:R-:W-:Y:S05]  /*16470*/  CALL.REL.NOINC `($__internal_88_$__cuda_sm70_shflsync_up_p) ;  /* 0x000030b000007944 */ /* 0x004fea0003c00000 */
[----:B------:R-:W-:Y:S01]  /*16480*/  MOV R0, R4 ;  /* 0x0000000400007202 */ /* 0x000fe20000000f00 */
[----:B------:R-:W-:Y:S05]  /*16490*/  BRA `(.L_x_5255) ;  /* 0xfffe9fa000007947 */ /* 0x000fea000383ffff */
.L_x_5080:
[----:B------:R-:W-:Y:S01]  /*164a0*/  IMAD.MOV.U32 R0, RZ, RZ, R5 ;  /* 0x000000ffff007224 */ /* 0x000fe200078e0005 */
[----:B------:R-:W-:Y:S02]  /*164b0*/  MOV R2, 0x2 ;  /* 0x0000000200027802 */ /* 0x000fe40000000f00 */
[----:B------:R-:W-:Y:S02]  /*164c0*/  MOV R3, 0x164e0 ;  /* 0x000164e000037802 */ /* 0x000fe40000000f00 */
[----:B--2---:R-:W-:Y:S05]  /*164d0*/  CALL.REL.NOINC `($__internal_88_$__cuda_sm70_shflsync_up_p) ;  /* 0x0000305000007944 */ /* 0x004fea0003c00000 */
[----:B------:R-:W-:Y:S01]  /*164e0*/  SEL R0, R4, RZ, P4 ;  /* 0x000000ff04007207 */ /* 0x000fe20002000000 */
[----:B------:R-:W-:Y:S01]  /*164f0*/  IMAD.MOV.U32 R2, RZ, RZ, 0x4 ;  /* 0x00000004ff027424 */ /* 0x000fe200078e00ff */
[----:B------:R-:W-:-:S03]  /*16500*/  MOV R3, 0x16530 ;  /* 0x0001653000037802 */ /* 0x000fc60000000f00 */
[----:B------:R-:W-:Y:S02]  /*16510*/  IMAD.IADD R0, R5, 0x1, R0 ;  /* 0x0000000105007824 */ /* 0x000fe400078e0200 */
[----:B------:R-:W-:Y:S05]  /*16520*/  CALL.REL.NOINC `($__internal_88_$__cuda_sm70_shflsync_up_p) ;  /* 0x0000300000007944 */ /* 0x000fea0003c00000 */
        /* <DEDUP_REMOVED lines=12> */
[----:B------:R-:W-:Y:S02]  /*165f0*/  MOV R30, 0x1f ;  /* 0x0000001f001e7802 */ /* 0x000fe40000000f00 */
[----:B------:R-:W-:Y:S01]  /*16600*/  MOV R3, 0x16640 ;  /* 0x0001664000037802 */ /* 0x000fe20000000f00 */
[----:B------:R-:W-:-:S04]  /*16610*/  IMAD.IADD R4, R0, 0x1, R4 ;  /* 0x0000000100047824 */ /* 0x000fc800078e0204 */
[----:B------:R-:W-:Y:S02]  /*16620*/  IMAD.MOV.U32 R31, RZ, RZ, R4 ;  /* 0x000000ffff1f7224 */ /* 0x000fe400078e0004 */
[----:B------:R-:W-:Y:S05]  /*16630*/  CALL.REL.NOINC `($__internal_87_$__cuda_sm70_shflsync_idx_p) ;  /* 0x00002e9000007944 */ /* 0x000fea0003c00000 */
[----:B------:R-:W-:Y:S01]  /*16640*/  MOV R0, R30 ;  /* 0x0000001e00007202 */ /* 0x000fe20000000f00 */
[----:B------:R-:W-:Y:S05]  /*16650*/  BRA `(.L_x_5256) ;  /* 0xfffe9ee000007947 */ /* 0x000fea000383ffff */
.L_x_5082:
[----:B------:R-:W-:Y:S02]  /*16660*/  SEL R0, RZ, 0x1, P0 ;  /* 0x00000001ff007807 */ /* 0x000fe40000000000 */
[----:B------:R-:W-:Y:S02]  /*16670*/  MOV R2, 0x16690 ;  /* 0x0001669000027802 */ /* 0x000fe40000000f00 */
[----:B--2---:R-:W-:Y:S05]  /*16680*/  CALL.REL.NOINC `($__internal_89_$__cuda_sm70_votesync_ballot) ;  /* 0x00002f1000007944 */ /* 0x004fea0003c00000 */
[----:B------:R-:W-:Y:S01]  /*16690*/  MOV R6, R0 ;  /* 0x0000000000067202 */ /* 0x000fe20000000f00 */
[----:B------:R-:W-:Y:S05]  /*166a0*/  BRA `(.L_x_5257) ;  /* 0xfffe9f2000007947 */ /* 0x000fea000383ffff */
.L_x_5083:
[----:B------:R-:W-:Y:S01]  /*166b0*/  IMAD.MOV.U32 R31, RZ, RZ, R9 ;  /* 0x000000ffff1f7224 */ /* 0x000fe200078e0009 */
[----:B------:R-:W-:Y:S01]  /*166c0*/  MOV R2, R0 ;  /* 0x0000000000027202 */ /* 0x000fe20000000f00 */
[----:B------:R-:W-:Y:S01]  /*166d0*/  IMAD.MOV.U32 R30, RZ, RZ, 0x1f ;  /* 0x0000001fff1e7424 */ /* 0x000fe200078e00ff */
[----:B------:R-:W-:Y:S02]  /*166e0*/  MOV R3, 0x16700 ;  /* 0x0001670000037802 */ /* 0x000fe40000000f00 */
[----:B------:R-:W-:Y:S05]  /*166f0*/  CALL.REL.NOINC `($__internal_87_$__cuda_sm70_shflsync_idx_p) ;  /* 0x00002dd000007944 */ /* 0x000fea0003c00000 */
[----:B------:R-:W-:Y:S01]  /*16700*/  IMAD.MOV.U32 R12, RZ, RZ, R30 ;  /* 0x000000ffff0c7224 */ /* 0x000fe200078e001e */
[----:B------:R-:W-:Y:S01]  /*16710*/  MOV R31, R8 ;  /* 0x00000008001f7202 */ /* 0x000fe20000000f00 */
[----:B------:R-:W-:Y:S01]  /*16720*/  IMAD.MOV.U32 R5, RZ, RZ, RZ ;  /* 0x000000ffff057224 */ /* 0x000fe200078e00ff */
[----:B------:R-:W-:Y:S01]  /*16730*/  MOV R2, R0 ;  /* 0x0000000000027202 */ /* 0x000fe20000000f00 */
[----:B------:R-:W-:Y:S01]  /*16740*/  IMAD.MOV.U32 R30, RZ, RZ, 0x1f ;  /* 0x0000001fff1e7424 */ /* 0x000fe200078e00ff */
[----:B------:R-:W-:-:S02]  /*16750*/  MOV R3, 0x16770 ;  /* 0x0001677000037802 */ /* 0x000fc40000000f00 */
[----:B------:R-:W-:Y:S05]  /*16760*/  CALL.REL.NOINC `($__internal_87_$__cuda_sm70_shflsync_idx_p) ;  /* 0x00002d6000007944 */ /* 0x000fea0003c00000 */
[----:B------:R-:W-:Y:S01]  /*16770*/  MOV R9, R30 ;  /* 0x0000001e00097202 */ /* 0x000fe20000000f00 */
[----:B------:R-:W-:Y:S05]  /*16780*/  BRA `(.L_x_5258) ;  /* 0xfffe9ea000007947 */ /* 0x000fea000383ffff */
.L_x_5086:
[----:B------:R-:W-:Y:S01]  /*16790*/  IMAD.MOV.U32 R31, RZ, RZ, R4 ;  /* 0x000000ffff1f7224 */ /* 0x000fe200078e0004 */
[----:B------:R-:W-:Y:S01]  /*167a0*/  MOV R2, R0 ;  /* 0x0000000000027202 */ /* 0x000fe20000000f00 */
[----:B------:R-:W-:Y:S01]  /*167b0*/  IMAD.MOV.U32 R30, RZ, RZ, 0x1f ;  /* 0x0000001fff1e7424 */ /* 0x000fe200078e00ff */
[----:B------:R-:W-:-:S02]  /*167c0*/  MOV R3, 0x167e0 ;  /* 0x000167e000037802 */ /* 0x000fc40000000f00 */
[----:B--23--:R-:W-:Y:S05]  /*167d0*/  CALL.REL.NOINC `($__internal_87_$__cuda_sm70_shflsync_idx_p) ;  /* 0x00002cf000007944 */ /* 0x00cfea0003c00000 */
[----:B------:R-:W-:Y:S01]  /*167e0*/  MOV R5, R30 ;  /* 0x0000001e00057202 */ /* 0x000fe20000000f00 */
[----:B------:R-:W-:Y:S05]  /*167f0*/  BRA `(.L_x_5085) ;  /* 0xfffe9e9000007947 */ /* 0x000fea000383ffff */
.L_x_5105:
[----:B------:R-:W-:Y:S01]  /*16800*/  IMAD.MOV.U32 R31, RZ, RZ, R9 ;  /* 0x000000ffff1f7224 */ /* 0x000fe200078e0009 */
[----:B------:R-:W-:Y:S01]  /*16810*/  MOV R2, RZ ;  /* 0x000000ff00027202 */ /* 0x000fe20000000f00 */
[----:B------:R-:W-:Y:S01]  /*16820*/  IMAD.MOV.U32 R30, RZ, RZ, 0x181f ;  /* 0x0000181fff1e7424 */ /* 0x000fe200078e00ff */
[----:B------:R-:W-:-:S02]  /*16830*/  MOV R3, 0x16850 ;  /* 0x0001685000037802 */ /* 0x000fc40000000f00 */
[----:B-----5:R-:W-:Y:S05]  /*16840*/  CALL.REL.NOINC `($__internal_87_$__cuda_sm70_shflsync_idx_p) ;  /* 0x00002c8000007944 */ /* 0x020fea0003c00000 */
[----:B------:R-:W-:Y:S01]  /*16850*/  MOV R8, R30 ;  /* 0x0000001e00087202 */ /* 0x000fe20000000f00 */
[----:B------:R-:W-:Y:S05]  /*16860*/  BRA `(.L_x_5259) ;  /* 0xfffec16000007947 */ /* 0x000fea000383ffff */
.L_x_5106:
[----:B------:R-:W-:Y:S01]  /*16870*/  IMAD.MOV.U32 R31, RZ, RZ, R12 ;  /* 0x000000ffff1f7224 */ /* 0x000fe200078e000c */
[----:B------:R-:W-:Y:S01]  /*16880*/  MOV R2, RZ ;  /* 0x000000ff00027202 */ /* 0x000fe20000000f00 */
[----:B------:R-:W-:Y:S01]  /*16890*/  IMAD.MOV.U32 R30, RZ, RZ, 0x181f ;  /* 0x0000181fff1e7424 */ /* 0x000fe200078e00ff */
[----:B------:R-:W-:-:S02]  /*168a0*/  MOV R3, 0x168c0 ;  /* 0x000168c000037802 */ /* 0x000fc40000000f00 */
[----:B-12--5:R-:W-:Y:S05]  /*168b0*/  CALL.REL.NOINC `($__internal_87_$__cuda_sm70_shflsync_idx_p) ;  /* 0x00002c1000007944 */ /* 0x026fea0003c00000 */
[----:B------:R-:W-:Y:S01]  /*168c0*/  MOV R0, R30 ;  /* 0x0000001e00007202 */ /* 0x000fe20000000f00 */
[----:B------:R-:W-:Y:S05]  /*168d0*/  BRA `(.L_x_5260) ;  /* 0xfffec11000007947 */ /* 0x000fea000383ffff */
.L_x_5109:
[----:B------:R-:W-:Y:S01]  /*168e0*/  IMAD.MOV.U32 R31, RZ, RZ, R9 ;  /* 0x000000ffff1f7224 */ /* 0x000fe200078e0009 */
[----:B--2---:R-:W-:Y:S01]  /*168f0*/  MOV R2, 0x1 ;  /* 0x0000000100027802 */ /* 0x004fe20000000f00 */
[----:B------:R-:W-:Y:S01]  /*16900*/  IMAD.MOV.U32 R30, RZ, RZ, 0x181f ;  /* 0x0000181fff1e7424 */ /* 0x000fe200078e00ff */
[----:B------:R-:W-:-:S02]  /*16910*/  MOV R3, 0x16930 ;  /* 0x0001693000037802 */ /* 0x000fc40000000f00 */
[----:B-1-345:R-:W-:Y:S05]  /*16920*/  CALL.REL.NOINC `($__internal_87_$__cuda_sm70_shflsync_idx_p) ;  /* 0x00002ba000007944 */ /* 0x03afea0003c00000 */
[----:B------:R-:W-:Y:S01]  /*16930*/  IMAD.MOV.U32 R8, RZ, RZ, R30 ;  /* 0x000000ffff087224 */ /* 0x000fe200078e001e */
[----:B------:R-:W-:Y:S01]  /*16940*/  MOV R2, 0x1 ;  /* 0x0000000100027802 */ /* 0x000fe20000000f00 */
[----:B------:R-:W-:Y:S01]  /*16950*/  IMAD.MOV.U32 R31, RZ, RZ, R12 ;  /* 0x000000ffff1f7224 */ /* 0x000fe200078e000c */
[----:B------:R-:W-:-:S02]  /*16960*/  MOV R30, 0x181f ;  /* 0x0000181f001e7802 */ /* 0x000fc40000000f00 */
[----:B------:R-:W-:Y:S02]  /*16970*/  MOV R3, 0x16990 ;  /* 0x0001699000037802 */ /* 0x000fe40000000f00 */
[----:B------:R-:W-:Y:S05]  /*16980*/  CALL.REL.NOINC `($__internal_87_$__cuda_sm70_shflsync_idx_p) ;  /* 0x00002b4000007944 */ /* 0x000fea0003c00000 */
[----:B------:R-:W-:Y:S01]  /*16990*/  MOV R0, R30 ;  /* 0x0000001e00007202 */ /* 0x000fe20000000f00 */
[----:B------:R-:W-:Y:S05]  /*169a0*/  BRA `(.L_x_5261) ;  /* 0xfffec1c000007947 */ /* 0x000fea000383ffff */
.L_x_5112:
[----:B------:R-:W-:Y:S01]  /*169b0*/  IMAD.MOV.U32 R31, RZ, RZ, R9 ;  /* 0x000000ffff1f7224 */ /* 0x000fe200078e0009 */
[----:B-1----:R-:W-:Y:S01]  /*169c0*/  MOV R2, 0x2 ;  /* 0x0000000200027802 */ /* 0x002fe20000000f00 */
[----:B------:R-:W-:Y:S01]  /*169d0*/  IMAD.MOV.U32 R30, RZ, RZ, 0x181f ;  /* 0x0000181fff1e7424 */ /* 0x000fe200078e00ff */
[----:B------:R-:W-:Y:S02]  /*169e0*/  MOV R3, 0x16a00 ;  /* 0x00016a0000037802 */ /* 0x000fe40000000f00 */
[----:B--2345:R-:W-:Y:S05]  /*169f0*/  CALL.REL.NOINC `($__internal_87_$__cuda_sm70_shflsync_idx_p) ;  /* 0x00002ad000007944 */ /* 0x03cfea0003c00000 */
[----:B------:R-:W-:Y:S01]  /*16a00*/  MOV R8, R30 ;  /* 0x0000001e00087202 */ /* 0x000fe20000000f00 */
[----:B------:R-:W-:Y:S05]  /*16a10*/  BRA `(.L_x_5262) ;  /* 0xfffec2b000007947 */ /* 0x000fea000383ffff */
.L_x_5113:
[----:B------:R-:W-:Y:S01]  /*16a20*/  IMAD.MOV.U32 R31, RZ, RZ, R12 ;  /* 0x000000ffff1f7224 */ /* 0x000fe200078e000c */
[----:B------:R-:W-:Y:S01]  /*16a30*/  MOV R2, 0x2 ;  /* 0x0000000200027802 */ /* 0x000fe20000000f00 */
[----:B------:R-:W-:Y:S01]  /*16a40*/  IMAD.MOV.U32 R30, RZ, RZ, 0x181f ;  /* 0x0000181fff1e7424 */ /* 0x000fe200078e00ff */
[----:B------:R-:W-:Y:S02]  /*16a50*/  MOV R3, 0x16a70 ;  /* 0x00016a7000037802 */ /* 0x000fe40000000f00 */
[----:B-12345:R-:W-:Y:S05]  /*16a60*/  CALL.REL.NOINC `($__internal_87_$__cuda_sm70_shflsync_idx_p) ;  /* 0x00002a6000007944 */ /* 0x03efea0003c00000 */
[----:B------:R-:W-:Y:S01]  /*16a70*/  MOV R0, R30 ;  /* 0x0000001e00007202 */ /* 0x000fe20000000f00 */
[----:B------:R-:W-:Y:S05]  /*16a80*/  BRA `(.L_x_5263) ;  /* 0xfffec26000007947 */ /* 0x000fea000383ffff */
.L_x_5116:
[----:B------:R-:W-:Y:S01]  /*16a90*/  IMAD.MOV.U32 R31, RZ, RZ, R9 ;  /* 0x000000ffff1f7224 */ /* 0x000fe200078e0009 */
[----:B-1----:R-:W-:Y:S01]  /*16aa0*/  MOV R2, 0x3 ;  /* 0x0000000300027802 */ /* 0x002fe20000000f00 */
[----:B------:R-:W-:Y:S01]  /*16ab0*/  IMAD.MOV.U32 R30, RZ, RZ, 0x181f ;  /* 0x0000181fff1e7424 */ /* 0x000fe200078e00ff */
[----:B------:R-:W-:-:S02]  /*16ac0*/  MOV R3, 0x16ae0 ;  /* 0x00016ae000037802 */ /* 0x000fc40000000f00 */
[----:B--2345:R-:W-:Y:S05]  /*16ad0*/  CALL.REL.NOINC `($__internal_87_$__cuda_sm70_shflsync_idx_p) ;  /* 0x000029f000007944 */ /* 0x03cfea0003c00000 */
        /* <DEDUP_REMOVED lines=8> */
.L_x_5119:
[----:B------:R-:W-:Y:S01]  /*16b60*/  IMAD.MOV.U32 R31, RZ, RZ, R9 ;  /* 0x000000ffff1f7224 */ /* 0x000fe200078e0009 */
[----:B------:R-:W-:Y:S01]  /*16b70*/  MOV R2, RZ ;  /* 0x000000ff00027202 */ /* 0x000fe20000000f00 */
[----:B------:R-:W-:Y:S01]  /*16b80*/  IMAD.MOV.U32 R30, RZ, RZ, 0x181f ;  /* 0x0000181fff1e7424 */ /* 0x000fe200078e00ff */
[----:B------:R-:W-:Y:S02]  /*16b90*/  MOV R3, 0x16bb0 ;  /* 0x00016bb000037802 */ /* 0x000fe40000000f00 */
[----:B------:R-:W-:Y:S05]  /*16ba0*/  CALL.REL.NOINC `($__internal_87_$__cuda_sm70_shflsync_idx_p) ;  /* 0x0000292000007944 */ /* 0x000fea0003c00000 */
[----:B------:R-:W-:Y:S01]  /*16bb0*/  MOV R8, R30 ;  /* 0x0000001e00087202 */ /* 0x000fe20000000f00 */
[----:B------:R-:W-:Y:S05]  /*16bc0*/  BRA `(.L_x_5265) ;  /* 0xfffecdc000007947 */ /* 0x000fea000383ffff */
.L_x_5120:
[----:B------:R-:W-:Y:S01]  /*16bd0*/  IMAD.MOV.U32 R31, RZ, RZ, R11 ;  /* 0x000000ffff1f7224 */ /* 0x000fe200078e000b */
[----:B------:R-:W-:Y:S01]  /*16be0*/  MOV R2, RZ ;  /* 0x000000ff00027202 */ /* 0x000fe20000000f00 */
[----:B------:R-:W-:Y:S01]  /*16bf0*/  IMAD.MOV.U32 R30, RZ, RZ, 0x181f ;  /* 0x0000181fff1e7424 */ /* 0x000fe200078e00ff */
[----:B------:R-:W-:Y:S02]  /*16c00*/  MOV R3, 0x16c20 ;  /* 0x00016c2000037802 */ /* 0x000fe40000000f00 */
[----:B-12---:R-:W-:Y:S05]  /*16c10*/  CALL.REL.NOINC `($__internal_87_$__cuda_sm70_shflsync_idx_p) ;  /* 0x000028b000007944 */ /* 0x006fea0003c00000 */
        /* <DEDUP_REMOVED lines=22> */
[----:B-1----:R-:W-:Y:S05]  /*16d80*/  CALL.REL.NOINC `($__internal_87_$__cuda_sm70_shflsync_idx_p) ;  /* 0x0000274000007944 */ /* 0x002fea0003c00000 */
        /* <DEDUP_REMOVED lines=8> */
.L_x_5123:
[----:B------:R-:W-:Y:S01]  /*16e10*/  IMAD.MOV.U32 R31, RZ, RZ, R13 ;  /* 0x000000ffff1f7224 */ /* 0x000fe200078e000d */
[----:B------:R-:W-:Y:S01]  /*16e20*/  MOV R2, RZ ;  /* 0x000000ff00027202 */ /* 0x000fe20000000f00 */
[----:B------:R-:W-:Y:S01]  /*16e30*/  IMAD.MOV.U32 R30, RZ, RZ, 0x181f ;  /* 0x0000181fff1e7424 */ /* 0x000fe200078e00ff */
[----:B------:R-:W-:Y:S02]  /*16e40*/  MOV R3, 0x16e60 ;  /* 0x00016e6000037802 */ /* 0x000fe40000000f00 */
[----:B-1234-:R-:W-:Y:S05]  /*16e50*/  CALL.REL.NOINC `($__internal_87_$__cuda_sm70_shflsync_idx_p) ;  /* 0x0000267000007944 */ /* 0x01efea0003c00000 */
[----:B------:R-:W-:Y:S01]  /*16e60*/  MOV R12, R30 ;  /* 0x0000001e000c7202 */ /* 0x000fe20000000f00 */
[----:B------:R-:W-:Y:S05]  /*16e70*/  BRA `(.L_x_5267) ;  /* 0xfffed09000007947 */ /* 0x000fea000383ffff */
.L_x_5124:
[----:B------:R-:W-:Y:S01]  /*16e80*/  IMAD.MOV.U32 R31, RZ, RZ, R19 ;  /* 0x000000ffff1f7224 */ /* 0x000fe200078e0013 */
[----:B------:R-:W-:Y:S01]  /*16e90*/  MOV R2, RZ ;  /* 0x000000ff00027202 */ /* 0x000fe20000000f00 */
[----:B------:R-:W-:Y:S01]  /*16ea0*/  IMAD.MOV.U32 R30, RZ, RZ, 0x181f ;  /* 0x0000181fff1e7424 */ /* 0x000fe200078e00ff */
[----:B------:R-:W-:Y:S02]  /*16eb0*/  MOV R3, 0x16ed0 ;  /* 0x00016ed000037802 */ /* 0x000fe40000000f00 */
[----:B-1234-:R-:W-:Y:S05]  /*16ec0*/  CALL.REL.NOINC `($__internal_87_$__cuda_sm70_shflsync_idx_p) ;  /* 0x0000260000007944 */ /* 0x01efea0003c00000 */
        /* <DEDUP_REMOVED lines=31> */
.L_x_5135:
[----:B------:R-:W-:Y:S01]  /*170c0*/  IMAD.MOV.U32 R31, RZ, RZ, R5 ;  /* 0x000000ffff1f7224 */ /* 0x000fe200078e0005 */
[----:B------:R-:W-:Y:S01]  /*170d0*/  MOV R2, RZ ;  /* 0x000000ff00027202 */ /* 0x000fe20000000f00 */
[----:B------:R-:W-:Y:S01]  /*170e0*/  IMAD.MOV.U32 R30, RZ, RZ, 0x181f ;  /* 0x0000181fff1e7424 */ /* 0x000fe200078e00ff */
[----:B------:R-:W-:Y:S02]  /*170f0*/  MOV R3, 0x17110 ;  /* 0x0001711000037802 */ /* 0x000fe40000000f00 */
[----:B------:R-:W-:Y:S05]  /*17100*/  CALL.REL.NOINC `($__internal_87_$__cuda_sm70_shflsync_idx_p) ;  /* 0x000023c000007944 */ /* 0x000fea0003c00000 */
[----:B------:R-:W-:Y:S01]  /*17110*/  MOV R4, R30 ;  /* 0x0000001e00047202 */ /* 0x000fe20000000f00 */
[----:B------:R-:W-:Y:S05]  /*17120*/  BRA `(.L_x_5269) ;  /* 0xfffefa5000007947 */ /* 0x000fea000383ffff */
.L_x_5136:
[----:B------:R-:W-:Y:S01]  /*17130*/  IMAD.MOV.U32 R31, RZ, RZ, R12 ;  /* 0x000000ffff1f7224 */ /* 0x000fe200078e000c */
[----:B------:R-:W-:Y:S01]  /*17140*/  MOV R2, RZ ;  /* 0x000000ff00027202 */ /* 0x000fe20000000f00 */
[----:B------:R-:W-:Y:S01]  /*17150*/  IMAD.MOV.U32 R30, RZ, RZ, 0x181f ;  /* 0x0000181fff1e7424 */ /* 0x000fe200078e00ff */
[----:B------:R-:W-:Y:S02]  /*17160*/  MOV R3, 0x17180 ;  /* 0x0001718000037802 */ /* 0x000fe40000000f00 */
[----:B-12---:R-:W-:Y:S05]  /*17170*/  CALL.REL.NOINC `($__internal_87_$__cuda_sm70_shflsync_idx_p) ;  /* 0x0000235000007944 */ /* 0x006fea0003c00000 */
        /* <DEDUP_REMOVED lines=22> */
[----:B-1----:R-:W-:Y:S05]  /*172e0*/  CALL.REL.NOINC `($__internal_87_$__cuda_sm70_shflsync_idx_p) ;  /* 0x000021e000007944 */ /* 0x002fea0003c00000 */
[----:B------:R-:W-:Y:S01]  /*172f0*/  IMAD.MOV.U32 R4, RZ, RZ, R30 ;  /* 0x000000ffff047224 */ /* 0x000fe200078e001e */
[----:B------:R-:W-:Y:S01]  /*17300*/  MOV R2, 0x1 ;  /* 0x0000000100027802 */ /* 0x000fe20000000f00 */
[----:B------:R-:W-:Y:S01]  /*17310*/  IMAD.MOV.U32 R31, RZ, RZ, R12 ;  /* 0x000000ffff1f7224 */ /* 0x000fe200078e000c */
[----:B------:R-:W-:Y:S02]  /*17320*/  MOV R30, 0x181f ;  /* 0x0000181f001e7802 */ /* 0x000fe40000000f00 */
[----:B------:R-:W-:Y:S02]  /*17330*/  MOV R3, 0x17350 ;  /* 0x0001735000037802 */ /* 0x000fe40000000f00 */
[----:B------:R-:W-:Y:S05]  /*17340*/  CALL.REL.NOINC `($__internal_87_$__cuda_sm70_shflsync_idx_p) ;  /* 0x0000218000007944 */ /* 0x000fea0003c00000 */
[----:B------:R-:W-:Y:S01]  /*17350*/  MOV R0, R30 ;  /* 0x0000001e00007202 */ /* 0x000fe20000000f00 */
[----:B------:R-:W-:Y:S05]  /*17360*/  BRA `(.L_x_5270) ;  /* 0xfffef94000007947 */ /* 0x000fea000383ffff */
.L_x_5144:
[----:B------:R-:W-:Y:S01]  /*17370*/  MOV R2, RZ ;  /* 0x000000ff00027202 */ /* 0x000fe20000000f00 */
[----:B------:R-:W-:Y:S01]  /*17380*/  IMAD.MOV.U32 R31, RZ, RZ, R12 ;  /* 0x000000ffff1f7224 */ /* 0x000fe200078e000c */
[----:B------:R-:W-:Y:S01]  /*17390*/  MOV R3, 0x173c0 ;  /* 0x000173c000037802 */ /* 0x000fe20000000f00 */
[----:B------:R-:W-:Y:S02]  /*173a0*/  IMAD.MOV.U32 R30, RZ, RZ, 0x181f ;  /* 0x0000181fff1e7424 */ /* 0x000fe400078e00ff */
[----:B-1234-:R-:W-:Y:S05]  /*173b0*/  CALL.REL.NOINC `($__internal_87_$__cuda_sm70_shflsync_idx_p) ;  /* 0x0000211000007944 */ /* 0x01efea0003c00000 */
[----:B------:R-:W-:Y:S01]  /*173c0*/  MOV R5, R30 ;  /* 0x0000001e00057202 */ /* 0x000fe20000000f00 */
[----:B------:R-:W-:-:S05]  /*173d0*/  BRA `(.L_x_5271) ;  /* 0xffff000000007947 */ /* 0x000fca000383ffff */
.L_x_5145:
[----:B------:R-:W-:Y:S01]  /*173e0*/  MOV R2, RZ ;  /* 0x000000ff00027202 */ /* 0x000fe20000000f00 */
[----:B------:R-:W-:Y:S01]  /*173f0*/  IMAD.MOV.U32 R31, RZ, RZ, R13 ;  /* 0x000000ffff1f7224 */ /* 0x000fe200078e000d */
[----:B------:R-:W-:Y:S01]  /*17400*/  MOV R3, 0x17430 ;  /* 0x0001743000037802 */ /* 0x000fe20000000f00 */
[----:B------:R-:W-:Y:S02]  /*17410*/  IMAD.MOV.U32 R30, RZ, RZ, 0x181f ;  /* 0x0000181fff1e7424 */ /* 0x000fe400078e00ff */
[----:B-1234-:R-:W-:Y:S05]  /*17420*/  CALL.REL.NOINC `($__internal_87_$__cuda_sm70_shflsync_idx_p) ;  /* 0x000020a000007944 */ /* 0x01efea0003c00000 */
        /* <DEDUP_REMOVED lines=23> */
[----:B------:R-:W-:Y:S05]  /*175a0*/  CALL.REL.NOINC `($__internal_87_$__cuda_sm70_shflsync_idx_p) ;  /* 0x00001f2000007944 */ /* 0x000fea0003c00000 */
[----:B------:R-:W-:Y:S01]  /*175b0*/  MOV R2, 0x1 ;  /* 0x0000000100027802 */ /* 0x000fe20000000f00 */
[----:B------:R-:W-:Y:S01]  /*175c0*/  IMAD.MOV.U32 R5, RZ, RZ, R30 ;  /* 0x000000ffff057224 */ /* 0x000fe200078e001e */
[----:B------:R-:W-:Y:S01]  /*175d0*/  MOV R30, 0x181f ;  /* 0x0000181f001e7802 */ /* 0x000fe20000000f00 */
[----:B------:R-:W-:Y:S01]  /*175e0*/  IMAD.MOV.U32 R31, RZ, RZ, R13 ;  /* 0x000000ffff1f7224 */ /* 0x000fe200078e000d */
[----:B------:R-:W-:Y:S02]  /*175f0*/  MOV R3, 0x17610 ;  /* 0x0001761000037802 */ /* 0x000fe40000000f00 */
[----:B------:R-:W-:Y:S05]  /*17600*/  CALL.REL.NOINC `($__internal_87_$__cuda_sm70_shflsync_idx_p) ;  /* 0x00001ec000007944 */ /* 0x000fea0003c00000 */
[----:B------:R-:W-:Y:S01]  /*17610*/  MOV R2, R30 ;  /* 0x0000001e00027202 */ /* 0x000fe20000000f00 */
[----:B------:R-:W-:-:S05]  /*17620*/  BRA `(.L_x_5272) ;  /* 0xfffeff1000007947 */ /* 0x000fca000383ffff */
.L_x_5156:
[----:B------:R-:W-:Y:S01]  /*17630*/  MOV R2, RZ ;  /* 0x000000ff00027202 */ /* 0x000fe20000000f00 */
[----:B------:R-:W-:Y:S01]  /*17640*/  IMAD.MOV.U32 R31, RZ, RZ, R5 ;  /* 0x000000ffff1f7224 */ /* 0x000fe200078e0005 */
[----:B------:R-:W-:Y:S01]  /*17650*/  MOV R3, 0x17680 ;  /* 0x0001768000037802 */ /* 0x000fe20000000f00 */
[----:B------:R-:W-:Y:S02]  /*17660*/  IMAD.MOV.U32 R30, RZ, RZ, 0x181f ;  /* 0x0000181fff1e7424 */ /* 0x000fe400078e00ff */
[----:B------:R-:W-:Y:S05]  /*17670*/  CALL.REL.NOINC `($__internal_87_$__cuda_sm70_shflsync_idx_p) ;  /* 0x00001e5000007944 */ /* 0x000fea0003c00000 */
[----:B------:R-:W-:Y:S01]  /*17680*/  MOV R4, R30 ;  /* 0x0000001e00047202 */ /* 0x000fe20000000f00 */
[----:B------:R-:W-:-:S05]  /*17690*/  BRA `(.L_x_5273) ;  /* 0xffff30e000007947 */ /* 0x000fca000383ffff */
.L_x_5157:
[----:B------:R-:W-:Y:S01]  /*176a0*/  MOV R2, RZ ;  /* 0x000000ff00027202 */ /* 0x000fe20000000f00 */
[----:B------:R-:W-:Y:S01]  /*176b0*/  IMAD.MOV.U32 R31, RZ, RZ, R12 ;  /* 0x000000ffff1f7224 */ /* 0x000fe200078e000c */
[----:B------:R-:W-:Y:S01]  /*176c0*/  MOV R3, 0x176f0 ;  /* 0x000176f000037802 */ /* 0x000fe20000000f00 */
[----:B------:R-:W-:Y:S02]  /*176d0*/  IMAD.MOV.U32 R30, RZ, RZ, 0x181f ;  /* 0x0000181fff1e7424 */ /* 0x000fe400078e00ff */
[----:B-12---:R-:W-:Y:S05]  /*176e0*/  CALL.REL.NOINC `($__internal_87_$__cuda_sm70_shflsync_idx_p) ;  /* 0x00001de000007944 */ /* 0x006fea0003c00000 */
        /* <DEDUP_REMOVED lines=32> */
.L_x_5166:
[----:B------:R-:W-:Y:S01]  /*178f0*/  MOV R2, RZ ;  /* 0x000000ff00027202 */ /* 0x000fe20000000f00 */
[----:B------:R-:W-:Y:S01]  /*17900*/  IMAD.MOV.U32 R31, RZ, RZ, R12 ;  /* 0x000000ffff1f7224 */ /* 0x000fe200078e000c */
[----:B------:R-:W-:Y:S01]  /*17910*/  MOV R3, 0x17940 ;  /* 0x0001794000037802 */ /* 0x000fe20000000f00 */
[----:B------:R-:W-:Y:S02]  /*17920*/  IMAD.MOV.U32 R30, RZ, RZ, 0x181f ;  /* 0x0000181fff1e7424 */ /* 0x000fe400078e00ff */
[----:B-1234-:R-:W-:Y:S05]  /*17930*/  CALL.REL.NOINC `($__internal_87_$__cuda_sm70_shflsync_idx_p) ;  /* 0x00001b9000007944 */ /* 0x01efea0003c00000 */
[----:B------:R-:W-:Y:S01]  /*17940*/  MOV R5, R30 ;  /* 0x0000001e00057202 */ /* 0x000fe20000000f00 */
[----:B------:R-:W-:-:S05]  /*17950*/  BRA `(.L_x_5275) ;  /* 0xffff371000007947 */ /* 0x000fca000383ffff */
.L_x_5167:
        /* <DEDUP_REMOVED lines=37> */
.L_x_5168:
[----:B------:R-:W-:Y:S01]  /*17bb0*/  MOV R136, 0x2 ;  /* 0x0000000200887802 */ /* 0x000fe20000000f00 */
[----:B------:R-:W-:Y:S01]  /*17bc0*/  IMAD.MOV.U32 R2, RZ, RZ, R100 ;  /* 0x000000ffff027224 */ /* 0x000fe200078e0064 */
[----:B------:R-:W-:Y:S02]  /*17bd0*/  MOV R3, 0x17bf0 ;  /* 0x00017bf000037802 */ /* 0x000fe40000000f00 */
[----:B------:R-:W-:Y:S05]  /*17be0*/  CALL.REL.NOINC `($__internal_86_$__cuda_sm70_shflsync_bfly_p) ;  /* 0x0000189000007944 */ /* 0x000fea0003c00000 */
[----:B------:R-:W-:Y:S01]  /*17bf0*/  MOV R2, R136 ;  /* 0x0000008800027202 */ /* 0x000fe20000000f00 */
[----:B------:R-:W-:-:S05]  /*17c00*/  BRA `(.L_x_5277) ;  /* 0xffff433000007947 */ /* 0x000fca000383ffff */
.L_x_5171:
[----:B------:R-:W-:Y:S01]  /*17c10*/  MOV R2, RZ ;  /* 0x000000ff00027202 */ /* 0x000fe20000000f00 */
[----:B------:R-:W-:Y:S01]  /*17c20*/  IMAD.MOV.U32 R31, RZ, RZ, R5 ;  /* 0x000000ffff1f7224 */ /* 0x000fe200078e0005 */
[----:B------:R-:W-:Y:S01]  /*17c30*/  MOV R3, 0x17c60 ;  /* 0x00017c6000037802 */ /* 0x000fe20000000f00 */
[----:B------:R-:W-:Y:S02]  /*17c40*/  IMAD.MOV.U32 R30, RZ, RZ, 0x181f ;  /* 0x0000181fff1e7424 */ /* 0x000fe400078e00ff */
[----:B------:R-:W-:Y:S05]  /*17c50*/  CALL.REL.NOINC `($__internal_87_$__cuda_sm70_shflsync_idx_p) ;  /* 0x0000187000007944 */ /* 0x000fea0003c00000 */
[----:B------:R-:W-:Y:S01]  /*17c60*/  MOV R4, R30 ;  /* 0x0000001e00047202 */ /* 0x000fe20000000f00 */
[----:B------:R-:W-:-:S05]  /*17c70*/  BRA `(.L_x_5278) ;  /* 0xffff5cf000007947 */ /* 0x000fca000383ffff */
.L_x_5172:
        /* <DEDUP_REMOVED lines=37> */
.L_x_5177:
[----:B------:R-:W-:Y:S01]  /*17ed0*/  MOV R2, RZ ;  /* 0x000000ff00027202 */ /* 0x000fe20000000f00 */
[----:B------:R-:W-:Y:S01]  /*17ee0*/  IMAD.MOV.U32 R31, RZ, RZ, R12 ;  /* 0x000000ffff1f7224 */ /* 0x000fe200078e000c */
[----:B------:R-:W-:Y:S01]  /*17ef0*/  MOV R3, 0x17f20 ;  /* 0x00017f2000037802 */ /* 0x000fe20000000f00 */
[----:B------:R-:W-:Y:S02]  /*17f00*/  IMAD.MOV.U32 R30, RZ, RZ, 0x181f ;  /* 0x0000181fff1e7424 */ /* 0x000fe400078e00ff */
[----:B-1234-:R-:W-:Y:S05]  /*17f10*/  CALL.REL.NOINC `($__internal_87_$__cuda_sm70_shflsync_idx_p) ;  /* 0x000015b000007944 */ /* 0x01efea0003c00000 */
[----:B------:R-:W-:Y:S01]  /*17f20*/  MOV R5, R30 ;  /* 0x0000001e00057202 */ /* 0x000fe20000000f00 */
[----:B------:R-:W-:-:S05]  /*17f30*/  BRA `(.L_x_5280) ;  /* 0xffff60d000007947 */ /* 0x000fca000383ffff */
.L_x_5178:
        /* <DEDUP_REMOVED lines=37> */
.L_x_5189:
[----:B------:R-:W-:Y:S01]  /*18190*/  MOV R2, RZ ;  /* 0x000000ff00027202 */ /* 0x000fe20000000f00 */
[----:B------:R-:W-:Y:S01]  /*181a0*/  IMAD.MOV.U32 R31, RZ, RZ, R5 ;  /* 0x000000ffff1f7224 */ /* 0x000fe200078e0005 */
[----:B------:R-:W-:Y:S01]  /*181b0*/  MOV R3, 0x181e0 ;  /* 0x000181e000037802 */ /* 0x000fe20000000f00 */
[----:B------:R-:W-:Y:S02]  /*181c0*/  IMAD.MOV.U32 R30, RZ, RZ, 0x181f ;  /* 0x0000181fff1e7424 */ /* 0x000fe400078e00ff */
[----:B------:R-:W-:Y:S05]  /*181d0*/  CALL.REL.NOINC `($__internal_87_$__cuda_sm70_shflsync_idx_p) ;  /* 0x000012f000007944 */ /* 0x000fea0003c00000 */
[----:B------:R-:W-:Y:S01]  /*181e0*/  MOV R4, R30 ;  /* 0x0000001e00047202 */ /* 0x000fe20000000f00 */
[----:B------:R-:W-:-:S05]  /*181f0*/  BRA `(.L_x_5282) ;  /* 0xffff91e000007947 */ /* 0x000fca000383ffff */
.L_x_5190:
        /* <DEDUP_REMOVED lines=37> */
.L_x_5192:
[----:B------:R-:W-:Y:S01]  /*18450*/  IMAD.MOV.U32 R2, RZ, RZ, R183 ;  /* 0x000000ffff027224 */ /* 0x000fe200078e00b7 */
[----:B------:R-:W-:-:S02]  /*18460*/  MOV R136, 0x2 ;  /* 0x0000000200887802 */ /* 0x000fc40000000f00 */
[----:B------:R-:W-:Y:S02]  /*18470*/  MOV R3, 0x18490 ;  /* 0x0001849000037802 */ /* 0x000fe40000000f00 */
[----:B------:R-:W-:Y:S05]  /*18480*/  CALL.REL.NOINC `($__internal_86_$__cuda_sm70_shflsync_bfly_p) ;  /* 0x00000ff000007944 */ /* 0x000fea0003c00000 */
[----:B------:R-:W-:Y:S01]  /*18490*/  MOV R0, R136 ;  /* 0x0000008800007202 */ /* 0x000fe20000000f00 */
[----:B------:R-:W-:Y:S05]  /*184a0*/  BRA `(.L_x_5284) ;  /* 0xffff92f000007947 */ /* 0x000fea000383ffff */
.L_x_5193:
[----:B------:R-:W-:Y:S01]  /*184b0*/  IMAD.MOV.U32 R2, RZ, RZ, R0 ;  /* 0x000000ffff027224 */ /* 0x000fe200078e0000 */
[----:B------:R-:W-:Y:S02]  /*184c0*/  MOV R136, 0x1 ;  /* 0x0000000100887802 */ /* 0x000fe40000000f00 */
[----:B------:R-:W-:Y:S02]  /*184d0*/  MOV R3, 0x184f0 ;  /* 0x000184f000037802 */ /* 0x000fe40000000f00 */
[----:B-1----:R-:W-:Y:S05]  /*184e0*/  CALL.REL.NOINC `($__internal_86_$__cuda_sm70_shflsync_bfly_p) ;  /* 0x00000f9000007944 */ /* 0x002fea0003c00000 */
[----:B------:R-:W-:Y:S01]  /*184f0*/  FADD.FTZ R0, R0, R136 ;  /* 0x0000008800007221 */ /* 0x000fe20000010000 */
[----:B------:R-:W-:Y:S02]  /*18500*/  MOV R2, R184 ;  /* 0x000000b800027202 */ /* 0x000fe40000000f00 */
[----:B------:R-:W-:Y:S02]  /*18510*/  MOV R136, 0x2 ;  /* 0x0000000200887802 */ /* 0x000fe40000000f00 */
[----:B------:R-:W-:Y:S02]  /*18520*/  MOV R3, 0x18540 ;  /* 0x0001854000037802 */ /* 0x000fe40000000f00 */
[----:B------:R-:W-:Y:S05]  /*18530*/  CALL.REL.NOINC `($__internal_86_$__cuda_sm70_shflsync_bfly_p) ;  /* 0x00000f4000007944 */ /* 0x000fea0003c00000 */
[----:B------:R-:W-:Y:S01]  /*18540*/  FADD.FTZ R4, R184, R136 ;  /* 0x00000088b8047221 */ /* 0x000fe20000010000 */
[----:B------:R-:W-:-:S02]  /*18550*/  MOV R136, 0x1 ;  /* 0x0000000100887802 */ /* 0x000fc40000000f00 */
[----:B------:R-:W-:Y:S02]  /*18560*/  MOV R3, 0x18590 ;  /* 0x0001859000037802 */ /* 0x000fe40000000f00 */
[----:B------:R-:W-:Y:S02]  /*18570*/  MOV R2, R4 ;  /* 0x0000000400027202 */ /* 0x000fe40000000f00 */
[----:B------:R-:W-:Y:S05]  /*18580*/  CALL.REL.NOINC `($__internal_86_$__cuda_sm70_shflsync_bfly_p) ;  /* 0x00000ef000007944 */ /* 0x000fea0003c00000 */
[----:B------:R-:W-:Y:S01]  /*18590*/  MOV R3, R136 ;  /* 0x0000008800037202 */ /* 0x000fe20000000f00 */
[----:B------:R-:W-:Y:S05]  /*185a0*/  BRA `(.L_x_5285) ;  /* 0xffff926000007947 */ /* 0x000fea000383ffff */
.L_x_5200:
[----:B--234-:R-:W-:Y:S01]  /*185b0*/  IMAD.MOV.U32 R31, RZ, RZ, R9 ;  /* 0x000000ffff1f7224 */ /* 0x01cfe200078e0009 */
[----:B------:R-:W-:Y:S01]  /*185c0*/  MOV R2, RZ ;  /* 0x000000ff00027202 */ /* 0x000fe20000000f00 */
[----:B------:R-:W-:Y:S01]  /*185d0*/  IMAD.MOV.U32 R30, RZ, RZ, 0x181f ;  /* 0x0000181fff1e7424 */ /* 0x000fe200078e00ff */
[----:B------:R-:W-:Y:S02]  /*185e0*/  MOV R3, 0x18600 ;  /* 0x0001860000037802 */ /* 0x000fe40000000f00 */
[----:B-1----:R-:W-:Y:S05]  /*185f0*/  CALL.REL.NOINC `($__internal_87_$__cuda_sm70_shflsync_idx_p) ;  /* 0x00000ed000007944 */ /* 0x002fea0003c00000 */
[----:B------:R-:W-:Y:S01]  /*18600*/  MOV R8, R30 ;  /* 0x0000001e00087202 */ /* 0x000fe20000000f00 */
[----:B------:R-:W-:Y:S05]  /*18610*/  BRA `(.L_x_5286) ;  /* 0xffffa92000007947 */ /* 0x000fea000383ffff */
.L_x_5201:
[----:B------:R-:W-:Y:S01]  /*18620*/  IMAD.MOV.U32 R31, RZ, RZ, R11 ;  /* 0x000000ffff1f7224 */ /* 0x000fe200078e000b */
[----:B------:R-:W-:Y:S01]  /*18630*/  MOV R2, RZ ;  /* 0x000000ff00027202 */ /* 0x000fe20000000f00 */
[----:B------:R-:W-:Y:S01]  /*18640*/  IMAD.MOV.U32 R30, RZ, RZ, 0x181f ;  /* 0x0000181fff1e7424 */ /* 0x000fe200078e00ff */
[----:B------:R-:W-:-:S02]  /*18650*/  MOV R3, 0x18670 ;  /* 0x0001867000037802 */ /* 0x000fc40000000f00 */
[----:B-123--:R-:W-:Y:S05]  /*18660*/  CALL.REL.NOINC `($__internal_87_$__cuda_sm70_shflsync_idx_p) ;  /* 0x00000e6000007944 */ /* 0x00efea0003c00000 */
[----:B------:R-:W-:Y:S01]  /*18670*/  MOV R0, R30 ;  /* 0x0000001e00007202 */ /* 0x000fe20000000f00 */
[----:B------:R-:W-:Y:S05]  /*18680*/  BRA `(.L_x_5287) ;  /* 0xffffa8d000007947 */ /* 0x000fea000383ffff */
.L_x_5204:
[----:B------:R-:W-:Y:S01]  /*18690*/  IMAD.MOV.U32 R31, RZ, RZ, R9 ;  /* 0x000000ffff1f7224 */ /* 0x000fe200078e0009 */
[----:B--2---:R-:W-:Y:S01]  /*186a0*/  MOV R2, 0x1 ;  /* 0x0000000100027802 */ /* 0x004fe20000000f00 */
[----:B------:R-:W-:Y:S01]  /*186b0*/  IMAD.MOV.U32 R30, RZ, RZ, 0x181f ;  /* 0x0000181fff1e7424 */ /* 0x000fe200078e00ff */
[----:B------:R-:W-:-:S02]  /*186c0*/  MOV R3, 0x186e0 ;  /* 0x000186e000037802 */ /* 0x000fc40000000f00 */
[----:B-1-34-:R-:W-:Y:S05]  /*186d0*/  CALL.REL.NOINC `($__internal_87_$__cuda_sm70_shflsync_idx_p) ;  /* 0x00000df000007944 */ /* 0x01afea0003c00000 */
        /* <DEDUP_REMOVED lines=8> */
.L_x_5207:
[----:B------:R-:W-:Y:S01]  /*18760*/  IMAD.MOV.U32 R31, RZ, RZ, R9 ;  /* 0x000000ffff1f7224 */ /* 0x000fe200078e0009 */
[----:B--2---:R-:W-:Y:S01]  /*18770*/  MOV R2, 0x2 ;  /* 0x0000000200027802 */ /* 0x004fe20000000f00 */
[----:B------:R-:W-:Y:S01]  /*18780*/  IMAD.MOV.U32 R30, RZ, RZ, 0x181f ;  /* 0x0000181fff1e7424 */ /* 0x000fe200078e00ff */
[----:B------:R-:W-:Y:S02]  /*18790*/  MOV R3, 0x187b0 ;  /* 0x000187b000037802 */ /* 0x000fe40000000f00 */
[----:B-1-34-:R-:W-:Y:S05]  /*187a0*/  CALL.REL.NOINC `($__internal_87_$__cuda_sm70_shflsync_idx_p) ;  /* 0x00000d2000007944 */ /* 0x01afea0003c00000 */
[----:B------:R-:W-:Y:S01]  /*187b0*/  MOV R8, R30 ;  /* 0x0000001e00087202 */ /* 0x000fe20000000f00 */
[----:B------:R-:W-:Y:S05]  /*187c0*/  BRA `(.L_x_5289) ;  /* 0xffffaa6000007947 */ /* 0x000fea000383ffff */
.L_x_5208:
[----:B------:R-:W-:Y:S01]  /*187d0*/  IMAD.MOV.U32 R31, RZ, RZ, R11 ;  /* 0x000000ffff1f7224 */ /* 0x000fe200078e000b */
[----:B--2---:R-:W-:Y:S01]  /*187e0*/  MOV R2, 0x2 ;  /* 0x0000000200027802 */ /* 0x004fe20000000f00 */
[----:B------:R-:W-:Y:S01]  /*187f0*/  IMAD.MOV.U32 R30, RZ, RZ, 0x181f ;  /* 0x0000181fff1e7424 */ /* 0x000fe200078e00ff */
[----:B------:R-:W-:Y:S02]  /*18800*/  MOV R3, 0x18820 ;  /* 0x0001882000037802 */ /* 0x000fe40000000f00 */
[----:B-1-34-:R-:W-:Y:S05]  /*18810*/  CALL.REL.NOINC `($__internal_87_$__cuda_sm70_shflsync_idx_p) ;  /* 0x00000cb000007944 */ /* 0x01afea0003c00000 */
[----:B------:R-:W-:Y:S01]  /*18820*/  MOV R0, R30 ;  /* 0x0000001e00007202 */ /* 0x000fe20000000f00 */
[----:B------:R-:W-:Y:S05]  /*18830*/  BRA `(.L_x_5290) ;  /* 0xffffaa1000007947 */ /* 0x000fea000383ffff */
.L_x_5211:
[----:B------:R-:W-:Y:S01]  /*18840*/  IMAD.MOV.U32 R31, RZ, RZ, R9 ;  /* 0x000000ffff1f7224 */ /* 0x000fe200078e0009 */
[----:B---3--:R-:W-:Y:S01]  /*18850*/  MOV R2, 0x3 ;  /* 0x0000000300027802 */ /* 0x008fe20000000f00 */
        /* <DEDUP_REMOVED lines=11> */
.L_x_5213:
[----:B------:R-:W-:Y:S01]  /*18910*/  IMAD.MOV.U32 R31, RZ, RZ, R5 ;  /* 0x000000ffff1f7224 */ /* 0x000fe200078e0005 */
[----:B------:R-:W-:Y:S01]  /*18920*/  MOV R2, RZ ;  /* 0x000000ff00027202 */ /* 0x000fe20000000f00 */
[----:B------:R-:W-:Y:S01]  /*18930*/  IMAD.MOV.U32 R30, RZ, RZ, 0x1c1f ;  /* 0x00001c1fff1e7424 */ /* 0x000fe200078e00ff */
[----:B------:R-:W-:Y:S02]  /*18940*/  MOV R3, 0x18960 ;  /* 0x0001896000037802 */ /* 0x000fe40000000f00 */
[----:B------:R-:W-:Y:S05]  /*18950*/  CALL.REL.NOINC `($__internal_87_$__cuda_sm70_shflsync_idx_p) ;  /* 0x00000b7000007944 */ /* 0x000fea0003c00000 */
[----:B------:R-:W-:Y:S01]  /*18960*/  MOV R4, R30 ;  /* 0x0000001e00047202 */ /* 0x000fe20000000f00 */
[----:B------:R-:W-:Y:S05]  /*18970*/  BRA `(.L_x_5292) ;  /* 0xffffad8000007947 */ /* 0x000fea000383ffff */
.L_x_5214:
[----:B------:R-:W-:Y:S01]  /*18980*/  IMAD.MOV.U32 R31, RZ, RZ, R12 ;  /* 0x000000ffff1f7224 */ /* 0x000fe200078e000c */
[----:B------:R-:W-:Y:S01]  /*18990*/  MOV R2, RZ ;  /* 0x000000ff00027202 */ /* 0x000fe20000000f00 */
[----:B------:R-:W-:Y:S01]  /*189a0*/  IMAD.MOV.U32 R30, RZ, RZ, 0x1c1f ;  /* 0x00001c1fff1e7424 */ /* 0x000fe200078e00ff */
[----:B------:R-:W-:Y:S02]  /*189b0*/  MOV R3, 0x189d0 ;  /* 0x000189d000037802 */ /* 0x000fe40000000f00 */
[----:B-12---:R-:W-:Y:S05]  /*189c0*/  CALL.REL.NOINC `($__internal_87_$__cuda_sm70_shflsync_idx_p) ;  /* 0x00000b0000007944 */ /* 0x006fea0003c00000 */
[----:B------:R-:W-:Y:S01]  /*189d0*/  MOV R0, R30 ;  /* 0x0000001e00007202 */ /* 0x000fe20000000f00 */
[----:B------:R-:W-:Y:S05]  /*189e0*/  BRA `(.L_x_5293) ;  /* 0xffffad3000007947 */ /* 0x000fea000383ffff */
.L_x_5217:
[----:B------:R-:W-:Y:S01]  /*189f0*/  IMAD.MOV.U32 R31, RZ, RZ, R5 ;  /* 0x000000ffff1f7224 */ /* 0x000fe200078e0005 */
[----:B----4-:R-:W-:Y:S01]  /*18a00*/  MOV R2, 0x1 ;  /* 0x0000000100027802 */ /* 0x010fe20000000f00 */
[----:B------:R-:W-:Y:S01]  /*18a10*/  IMAD.MOV.U32 R30, RZ, RZ, 0x1c1f ;  /* 0x00001c1fff1e7424 */ /* 0x000fe200078e00ff */
[----:B------:R-:W-:-:S02]  /*18a20*/  MOV R3, 0x18a40 ;  /* 0x00018a4000037802 */ /* 0x000fc40000000f00 */
[----:B-123--:R-:W-:Y:S05]  /*18a30*/  CALL.REL.NOINC `($__internal_87_$__cuda_sm70_shflsync_idx_p) ;  /* 0x00000a9000007944 */ /* 0x00efea0003c00000 */
        /* <DEDUP_REMOVED lines=8> */
.L_x_5221:
[----:B------:R-:W-:Y:S01]  /*18ac0*/  IMAD.MOV.U32 R31, RZ, RZ, R9 ;  /* 0x000000ffff1f7224 */ /* 0x000fe200078e0009 */
[----:B------:R-:W-:Y:S01]  /*18ad0*/  MOV R2, RZ ;  /* 0x000000ff00027202 */ /* 0x000fe20000000f00 */
[----:B------:R-:W-:Y:S01]  /*18ae0*/  IMAD.MOV.U32 R30, RZ, RZ, 0x181f ;  /* 0x0000181fff1e7424 */ /* 0x000fe200078e00ff */
[----:B------:R-:W-:Y:S02]  /*18af0*/  MOV R3, 0x18b10 ;  /* 0x00018b1000037802 */ /* 0x000fe40000000f00 */
[----:B------:R-:W-:Y:S05]  /*18b00*/  CALL.REL.NOINC `($__internal_87_$__cuda_sm70_shflsync_idx_p) ;  /* 0x000009c000007944 */ /* 0x000fea0003c00000 */
[----:B------:R-:W-:Y:S01]  /*18b10*/  MOV R8, R30 ;  /* 0x0000001e00087202 */ /* 0x000fe20000000f00 */
[----:B------:R-:W-:Y:S05]  /*18b20*/  BRA `(.L_x_5295) ;  /* 0xffffc33000007947 */ /* 0x000fea000383ffff */
.L_x_5222:
[----:B------:R-:W-:Y:S01]  /*18b30*/  IMAD.MOV.U32 R31, RZ, RZ, R12 ;  /* 0x000000ffff1f7224 */ /* 0x000fe200078e000c */
[----:B------:R-:W-:Y:S01]  /*18b40*/  MOV R2, RZ ;  /* 0x000000ff00027202 */ /* 0x000fe20000000f00 */
[----:B------:R-:W-:Y:S01]  /*18b50*/  IMAD.MOV.U32 R30, RZ, RZ, 0x181f ;  /* 0x0000181fff1e7424 */ /* 0x000fe200078e00ff */
[----:B------:R-:W-:Y:S02]  /*18b60*/  MOV R3, 0x18b80 ;  /* 0x00018b8000037802 */ /* 0x000fe40000000f00 */
[----:B-12---:R-:W-:Y:S05]  /*18b70*/  CALL.REL.NOINC `($__internal_87_$__cuda_sm70_shflsync_idx_p) ;  /* 0x0000095000007944 */ /* 0x006fea0003c00000 */
[----:B------:R-:W-:Y:S01]  /*18b80*/  MOV R0, R30 ;  /* 0x0000001e00007202 */ /* 0x000fe20000000f00 */
[----:B------:R-:W-:Y:S05]  /*18b90*/  BRA `(.L_x_5296) ;  /* 0xffffc2e000007947 */ /* 0x000fea000383ffff */
.L_x_5225:
        /* <DEDUP_REMOVED lines=13> */
.L_x_5228:
[----:B------:R-:W-:Y:S01]  /*18c70*/  IMAD.MOV.U32 R31, RZ, RZ, R9 ;  /* 0x000000ffff1f7224 */ /* 0x000fe200078e0009 */
[----:B-1----:R-:W-:Y:S01]  /*18c80*/  MOV R2, 0x2 ;  /* 0x0000000200027802 */ /* 0x002fe20000000f00 */
[----:B------:R-:W-:Y:S01]  /*18c90*/  IMAD.MOV.U32 R30, RZ, RZ, 0x181f ;  /* 0x0000181fff1e7424 */ /* 0x000fe200078e00ff */
[----:B------:R-:W-:Y:S02]  /*18ca0*/  MOV R3, 0x18cc0 ;  /* 0x00018cc000037802 */ /* 0x000fe40000000f00 */
[----:B--234-:R-:W-:Y:S05]  /*18cb0*/  CALL.REL.NOINC `($__internal_87_$__cuda_sm70_shflsync_idx_p) ;  /* 0x0000081000007944 */ /* 0x01cfea0003c00000 */
[----:B------:R-:W-:Y:S01]  /*18cc0*/  MOV R8, R30 ;  /* 0x0000001e00087202 */ /* 0x000fe20000000f00 */
[----:B------:R-:W-:Y:S05]  /*18cd0*/  BRA `(.L_x_5298) ;  /* 0xffffc48000007947 */ /* 0x000fea000383ffff */
.L_x_5229:
[----:B------:R-:W-:Y:S01]  /*18ce0*/  IMAD.MOV.U32 R31, RZ, RZ, R12 ;  /* 0x000000ffff1f7224 */ /* 0x000fe200078e000c */
[----:B------:R-:W-:Y:S01]  /*18cf0*/  MOV R2, 0x2 ;  /* 0x0000000200027802 */ /* 0x000fe20000000f00 */
[----:B------:R-:W-:Y:S01]  /*18d00*/  IMAD.MOV.U32 R30, RZ, RZ, 0x181f ;  /* 0x0000181fff1e7424 */ /* 0x000fe200078e00ff */
[----:B------:R-:W-:Y:S02]  /*18d10*/  MOV R3, 0x18d30 ;  /* 0x00018d3000037802 */ /* 0x000fe40000000f00 */
[----:B-1234-:R-:W-:Y:S05]  /*18d20*/  CALL.REL.NOINC `($__internal_87_$__cuda_sm70_shflsync_idx_p) ;  /* 0x000007a000007944 */ /* 0x01efea0003c00000 */
[----:B------:R-:W-:Y:S01]  /*18d30*/  MOV R0, R30 ;  /* 0x0000001e00007202 */ /* 0x000fe20000000f00 */
[----:B------:R-:W-:Y:S05]  /*18d40*/  BRA `(.L_x_5299) ;  /* 0xffffc43000007947 */ /* 0x000fea000383ffff */
.L_x_5232:
[----:B------:R-:W-:Y:S01]  /*18d50*/  IMAD.MOV.U32 R31, RZ, RZ, R9 ;  /* 0x000000ffff1f7224 */ /* 0x000fe200078e0009 */
[----:B-1----:R-:W-:Y:S01]  /*18d60*/  MOV R2, 0x3 ;  /* 0x0000000300027802 */ /* 0x002fe20000000f00 */
[----:B------:R-:W-:Y:S01]  /*18d70*/  IMAD.MOV.U32 R30, RZ, RZ, 0x181f ;  /* 0x0000181fff1e7424 */ /* 0x000fe200078e00ff */
[----:B------:R-:W-:-:S02]  /*18d80*/  MOV R3, 0x18da0 ;  /* 0x00018da000037802 */ /* 0x000fc40000000f00 */
[----:B--234-:R-:W-:Y:S05]  /*18d90*/  CALL.REL.NOINC `($__internal_87_$__cuda_sm70_shflsync_idx_p) ;  /* 0x0000073000007944 */ /* 0x01cfea0003c00000 */
        /* <DEDUP_REMOVED lines=8> */
.L_x_5234:
[----:B------:R-:W-:Y:S01]  /*18e20*/  IMAD.MOV.U32 R31, RZ, RZ, R82 ;  /* 0x000000ffff1f7224 */ /* 0x000fe200078e0052 */
[----:B------:R-:W-:Y:S01]  /*18e30*/  MOV R2, RZ ;  /* 0x000000ff00027202 */ /* 0x000fe20000000f00 */
[----:B------:R-:W-:Y:S01]  /*18e40*/  IMAD.MOV.U32 R30, RZ, RZ, 0x1f ;  /* 0x0000001fff1e7424 */ /* 0x000fe200078e00ff */
[----:B------:R-:W-:Y:S02]  /*18e50*/  MOV R3, 0x18e70 ;  /* 0x00018e7000037802 */ /* 0x000fe40000000f00 */
[----:B-123--:R-:W-:Y:S05]  /*18e60*/  CALL.REL.NOINC `($__internal_87_$__cuda_sm70_shflsync_idx_p) ;  /* 0x0000066000007944 */ /* 0x00efea0003c00000 */
[----:B------:R-:W-:Y:S01]  /*18e70*/  MOV R9, R30 ;  /* 0x0000001e00097202 */ /* 0x000fe20000000f00 */
[----:B------:R-:W-:Y:S05]  /*18e80*/  BRA `(.L_x_5301) ;  /* 0xffffc66000007947 */ /* 0x000fea000383ffff */
.L_x_5235:
[----:B------:R-:W-:Y:S01]  /*18e90*/  IMAD.MOV.U32 R31, RZ, RZ, R82 ;  /* 0x000000ffff1f7224 */ /* 0x000fe200078e0052 */
[----:B------:R-:W-:Y:S01]  /*18ea0*/  MOV R2, 0x1 ;  /* 0x0000000100027802 */ /* 0x000fe20000000f00 */
[----:B------:R-:W-:Y:S01]  /*18eb0*/  IMAD.MOV.U32 R30, RZ, RZ, 0x1f ;  /* 0x0000001fff1e7424 */ /* 0x000fe200078e00ff */
[----:B------:R-:W-:Y:S02]  /*18ec0*/  MOV R3, 0x18ee0 ;  /* 0x00018ee000037802 */ /* 0x000fe40000000f00 */
[----:B-123--:R-:W-:Y:S05]  /*18ed0*/  CALL.REL.NOINC `($__internal_87_$__cuda_sm70_shflsync_idx_p) ;  /* 0x000005f000007944 */ /* 0x00efea0003c00000 */
[----:B------:R-:W-:Y:S01]  /*18ee0*/  MOV R8, R30 ;  /* 0x0000001e00087202 */ /* 0x000fe20000000f00 */
[----:B------:R-:W-:Y:S05]  /*18ef0*/  BRA `(.L_x_5302) ;  /* 0xffffc61000007947 */ /* 0x000fea000383ffff */
.L_x_5236:
[----:B------:R-:W-:Y:S02]  /*18f00*/  MOV R2, 0x1 ;  /* 0x0000000100027802 */ /* 0x000fe40000000f00 */
[----:B------:R-:W-:-:S02]  /*18f10*/  MOV R3, 0x18f30 ;  /* 0x00018f3000037802 */ /* 0x000fc40000000f00 */
[----:B--234-:R-:W-:Y:S05]  /*18f20*/  CALL.REL.NOINC `($__internal_88_$__cuda_sm70_shflsync_up_p) ;  /* 0x0000060000007944 */ /* 0x01cfea0003c00000 */
[----:B------:R-:W-:Y:S05]  /*18f30*/  BRA `(.L_x_5303) ;  /* 0xffffc6f000007947 */ /* 0x000fea000383ffff */
.L_x_5237:
[----:B------:R-:W-:Y:S02]  /*18f40*/  MOV R2, 0x2 ;  /* 0x0000000200027802 */ /* 0x000fe40000000f00 */
[----:B------:R-:W-:-:S02]  /*18f50*/  MOV R3, 0x18f70 ;  /* 0x00018f7000037802 */ /* 0x000fc40000000f00 */
[----:B--23--:R-:W-:Y:S05]  /*18f60*/  CALL.REL.NOINC `($__internal_88_$__cuda_sm70_shflsync_up_p) ;  /* 0x000005c000007944 */ /* 0x00cfea0003c00000 */
        /* <DEDUP_REMOVED lines=24> */
.L_x_5241:
[----:B------:R-:W-:Y:S02]  /*190f0*/  MOV R2, 0x1 ;  /* 0x0000000100027802 */ /* 0x000fe40000000f00 */
[----:B------:R-:W-:Y:S02]  /*19100*/  MOV R3, 0x19120 ;  /* 0x0001912000037802 */ /* 0x000fe40000000f00 */
[----:B------:R-:W-:Y:S05]  /*19110*/  CALL.REL.NOINC `($__internal_88_$__cuda_sm70_shflsync_up_p) ;  /* 0x0000041000007944 */ /* 0x000fea0003c00000 */
[----:B------:R-:W-:Y:S01]  /*19120*/  MOV R2, R4 ;  /* 0x0000000400027202 */ /* 0x000fe20000000f00 */
[----:B------:R-:W-:Y:S05]  /*19130*/  BRA `(.L_x_5305) ;  /* 0xffffc74000007947 */ /* 0x000fea000383ffff */
.L_x_5242:
[----:B------:R-:W-:Y:S02]  /*19140*/  MOV R2, 0x2 ;  /* 0x0000000200027802 */ /* 0x000fe40000000f00 */
[----:B------:R-:W-:Y:S02]  /*19150*/  MOV R3, 0x19170 ;  /* 0x0001917000037802 */ /* 0x000fe40000000f00 */
        /* <DEDUP_REMOVED lines=25> */
.L_x_5244:
[----:B------:R-:W-:Y:S02]  /*192f0*/  SEL R0, RZ, 0x1, P0 ;  /* 0x00000001ff007807 */ /* 0x000fe40000000000 */
[----:B------:R-:W-:Y:S02]  /*19300*/  MOV R2, 0x19320 ;  /* 0x0001932000027802 */ /* 0x000fe40000000f00 */
[----:B-1----:R-:W-:Y:S05]  /*19310*/  CALL.REL.NOINC `($__internal_89_$__cuda_sm70_votesync_ballot) ;  /* 0x0000028000007944 */ /* 0x002fea0003c00000 */
[----:B------:R-:W-:Y:S01]  /*19320*/  MOV R5, R0 ;  /* 0x0000000000057202 */ /* 0x000fe20000000f00 */
[----:B------:R-:W-:Y:S05]  /*19330*/  BRA `(.L_x_5307) ;  /* 0xffffc6d000007947 */ /* 0x000fea000383ffff */
.L_x_5245:
[----:B------:R-:W-:Y:S01]  /*19340*/  IMAD.MOV.U32 R31, RZ, RZ, R6 ;  /* 0x000000ffff1f7224 */ /* 0x000fe200078e0006 */
[----:B------:R-:W-:Y:S01]  /*19350*/  MOV R2, R0 ;  /* 0x0000000000027202 */ /* 0x000fe20000000f00 */
[----:B------:R-:W-:Y:S01]  /*19360*/  IMAD.MOV.U32 R30, RZ, RZ, 0x1f ;  /* 0x0000001fff1e7424 */ /* 0x000fe200078e00ff */
[----:B------:R-:W-:Y:S02]  /*19370*/  MOV R3, 0x19390 ;  /* 0x0001939000037802 */ /* 0x000fe40000000f00 */
[----:B-1----:R-:W-:Y:S05]  /*19380*/  CALL.REL.NOINC `($__internal_87_$__cuda_sm70_shflsync_idx_p) ;  /* 0x0000014000007944 */ /* 0x002fea0003c00000 */
[----:B------:R-:W-:Y:S01]  /*19390*/  IMAD.MOV.U32 R10, RZ, RZ, R30 ;  /* 0x000000ffff0a7224 */ /* 0x000fe200078e001e */
[----:B------:R-:W-:Y:S01]  /*193a0*/  MOV R2, R0 ;  /* 0x0000000000027202 */ /* 0x000fe20000000f00 */
[----:B------:R-:W-:Y:S01]  /*193b0*/  IMAD.MOV.U32 R31, RZ, RZ, R7 ;  /* 0x000000ffff1f7224 */ /* 0x000fe200078e0007 */
[----:B------:R-:W-:-:S02]  /*193c0*/  MOV R30, 0x1f ;  /* 0x0000001f001e7802 */ /* 0x000fc40000000f00 */
[----:B------:R-:W-:Y:S02]  /*193d0*/  MOV R3, 0x193f0 ;  /* 0x000193f000037802 */ /* 0x000fe40000000f00 */
[----:B------:R-:W-:Y:S05]  /*193e0*/  CALL.REL.NOINC `($__internal_87_$__cuda_sm70_shflsync_idx_p) ;  /* 0x000000e000007944 */ /* 0x000fea0003c00000 */
[----:B------:R-:W-:Y:S01]  /*193f0*/  MOV R7, R30 ;  /* 0x0000001e00077202 */ /* 0x000fe20000000f00 */
[----:B------:R-:W-:Y:S05]  /*19400*/  BRA `(.L_x_5308) ;  /* 0xffffc65000007947 */ /* 0x000fea000383ffff */
.L_x_5248:
[----:B------:R-:W-:Y:S01]  /*19410*/  IMAD.MOV.U32 R31, RZ, RZ, R4 ;  /* 0x000000ffff1f7224 */ /* 0x000fe200078e0004 */
[----:B------:R-:W-:Y:S01]  /*19420*/  MOV R2, R0 ;  /* 0x0000000000027202 */ /* 0x000fe20000000f00 */
[----:B------:R-:W-:Y:S01]  /*19430*/  IMAD.MOV.U32 R30, RZ, RZ, 0x1f ;  /* 0x0000001fff1e7424 */ /* 0x000fe200078e00ff */
[----:B------:R-:W-:Y:S02]  /*19440*/  MOV R3, 0x19460 ;  /* 0x0001946000037802 */ /* 0x000fe40000000f00 */
[----:B-1-34-:R-:W-:Y:S05]  /*19450*/  CALL.REL.NOINC `($__internal_87_$__cuda_sm70_shflsync_idx_p) ;  /* 0x0000007000007944 */ /* 0x01afea0003c00000 */
[----:B------:R-:W-:Y:S01]  /*19460*/  MOV R11, R30 ;  /* 0x0000001e000b7202 */ /* 0x000fe20000000f00 */
[----:B------:R-:W-:Y:S05]  /*19470*/  BRA `(.L_x_5247) ;  /* 0xffffc64000007947 */ /* 0x000fea000383ffff */
        .weak           $__internal_86_$__cuda_sm70_shflsync_bfly_p
        .type           $__internal_86_$__cuda_sm70_shflsync_bfly_p,@function
        .size           $__internal_86_$__cuda_sm70_shflsync_bfly_p,($__internal_87_$__cuda_sm70_shflsync_idx_p - $__internal_86_$__cuda_sm70_shflsync_bfly_p)
$__internal_86_$__cuda_sm70_shflsync_bfly_p:
[----:B------:R-:W-:Y:S04]  /*19480*/  WARPSYNC R192 ;  /* 0x000000c000007348 */ /* 0x000fe80003800000 */
[----:B------:R1:W2:Y:S02]  /*19490*/  SHFL.BFLY PT, R136, R2, R136, R209 ;  /* 0x0c00008802887389 */ /* 0x0002a400000e00d1 */
[----:B-1----:R-:W-:-:S02]  /*194a0*/  MOV R2, R3 ;  /* 0x0000000300027202 */ /* 0x002fc40000000f00 */
[----:B------:R-:W-:-:S04]  /*194b0*/  MOV R3, 0x0 ;  /* 0x0000000000037802 */ /* 0x000fc80000000f00 */
[----:B--2---:R-:W-:Y:S05]  /*194c0*/  RET.REL.NODEC R2 `(_ZN7cutlass13device_kernelIN5flash19enable_sm80_to_sm89INS1_16FlashAttnFwdSm80INS1_25CollectiveMainloopFwdSm80ILi8ELi2ELb0EN4cute5tupleIJNS5_1CILi128EEENS7_ILi64EEENS7_ILi192EEEEEELi192ENS_6half_tEfNS_4arch4Sm80ELb0ELb1ELb0ELb1ELb1ELb0ELb1ELb1EEENS1_21CollectiveEpilogueFwdINS6_IJS8_SA_S9_EEENS6_IJNS7_ILi1EEESI_SI_EEESC_SE_Li256ELb1ELb1ELb1ELb0EEENS1_36VarlenDynamicPersistentTileSchedulerILi128ELi64ELi256ELi256ELb1ELb1ELb0ELb1ELb0ELb1EEEEEEEEEvNT_6ParamsE) ;  /* 0xfffe6b3002007950 */ /* 0x004fea0003c3ffff */
        .weak           $__internal_87_$__cuda_sm70_shflsync_idx_p
        .type           $__internal_87_$__cuda_sm70_shflsync_idx_p,@function
        .size           $__internal_87_$__cuda_sm70_shflsync_idx_p,($__internal_88_$__cuda_sm70_shflsync_up_p - $__internal_87_$__cuda_sm70_shflsync_idx_p)
$__internal_87_$__cuda_sm70_shflsync_idx_p:
[----:B------:R-:W-:-:S04]  /*194d0*/  MOV R179, 0xffffffff ;  /* 0xffffffff00b37802 */ /* 0x000fc80000000f00 */
[----:B------:R-:W-:Y:S04]  /*194e0*/  WARPSYNC R179 ;  /* 0x000000b300007348 */ /* 0x000fe80003800000 */
[----:B------:R1:W2:Y:S02]  /*194f0*/  SHFL.IDX PT, R30, R31, R2, R30 ;  /* 0x000000021f1e7389 */ /* 0x0002a400000e001e */
[----:B-1----:R-:W-:Y:S02]  /*19500*/  MOV R2, R3 ;  /* 0x0000000300027202 */ /* 0x002fe40000000f00 */
[----:B------:R-:W-:-:S04]  /*19510*/  MOV R3, 0x0 ;  /* 0x0000000000037802 */ /* 0x000fc80000000f00 */
[----:B--2---:R-:W-:Y:S05]  /*19520*/  RET.REL.NODEC R2 `(_ZN7cutlass13device_kernelIN5flash19enable_sm80_to_sm89INS1_16FlashAttnFwdSm80INS1_25CollectiveMainloopFwdSm80ILi8ELi2ELb0EN4cute5tupleIJNS5_1CILi128EEENS7_ILi64EEENS7_ILi192EEEEEELi192ENS_6half_tEfNS_4arch4Sm80ELb0ELb1ELb0ELb1ELb1ELb0ELb1ELb1EEENS1_21CollectiveEpilogueFwdINS6_IJS8_SA_S9_EEENS6_IJNS7_ILi1EEESI_SI_EEESC_SE_Li256ELb1ELb1ELb1ELb0EEENS1_36VarlenDynamicPersistentTileSchedulerILi128ELi64ELi256ELi256ELb1ELb1ELb0ELb1ELb0ELb1EEEEEEEEEvNT_6ParamsE) ;  /* 0xfffe6ad002007950 */ /* 0x004fea0003c3ffff */
        .weak           $__internal_88_$__cuda_sm70_shflsync_up_p
        .type           $__internal_88_$__cuda_sm70_shflsync_up_p,@function
        .size           $__internal_88_$__cuda_sm70_shflsync_up_p,($__internal_89_$__cuda_sm70_votesync_ballot - $__internal_88_$__cuda_sm70_shflsync_up_p)
$__internal_88_$__cuda_sm70_shflsync_up_p:
[----:B------:R-:W-:Y:S02]  /*19530*/  IMAD.MOV.U32 R4, RZ, RZ, RZ ;  /* 0x000000ffff047224 */ /* 0x000fe400078e00ff */
[----:B------:R-:W-:-:S04]  /*19540*/  IMAD.MOV.U32 R10, RZ, RZ, -0x1 ;  /* 0xffffffffff0a7424 */ /* 0x000fc800078e00ff */
[----:B------:R-:W-:Y:S04]  /*19550*/  WARPSYNC R10 ;  /* 0x0000000a00007348 */ /* 0x000fe80003800000 */
[----:B------:R1:W2:Y:S02]  /*19560*/  SHFL.UP PT, R4, R0, R2, R4 ;  /* 0x0400000200047389 */ /* 0x0002a400000e0004 */
[----:B-1----:R-:W-:Y:S02]  /*19570*/  MOV R2, R3 ;  /* 0x0000000300027202 */ /* 0x002fe40000000f00 */
[----:B------:R-:W-:-:S04]  /*19580*/  MOV R3, 0x0 ;  /* 0x0000000000037802 */ /* 0x000fc80000000f00 */
[----:B--2---:R-:W-:Y:S05]  /*19590*/  RET.REL.NODEC R2 `(_ZN7cutlass13device_kernelIN5flash19enable_sm80_to_sm89INS1_16FlashAttnFwdSm80INS1_25CollectiveMainloopFwdSm80ILi8ELi2ELb0EN4cute5tupleIJNS5_1CILi128EEENS7_ILi64EEENS7_ILi192EEEEEELi192ENS_6half_tEfNS_4arch4Sm80ELb0ELb1ELb0ELb1ELb1ELb0ELb1ELb1EEENS1_21CollectiveEpilogueFwdINS6_IJS8_SA_S9_EEENS6_IJNS7_ILi1EEESI_SI_EEESC_SE_Li256ELb1ELb1ELb1ELb0EEENS1_36VarlenDynamicPersistentTileSchedulerILi128ELi64ELi256ELi256ELb1ELb1ELb0ELb1ELb0ELb1EEEEEEEEEvNT_6ParamsE) ;  /* 0xfffe6a6002007950 */ /* 0x004fea0003c3ffff */
        .weak           $__internal_89_$__cuda_sm70_votesync_ballot
        .type           $__internal_89_$__cuda_sm70_votesync_ballot,@function
        .size           $__internal_89_$__cuda_sm70_votesync_ballot,(.L_x_6287 - $__internal_89_$__cuda_sm70_votesync_ballot)
$__internal_89_$__cuda_sm70_votesync_ballot:
[----:B------:R-:W-:Y:S01]  /*195a0*/  ISETP.NE.U32.AND P0, PT, R0, 0x1, PT ;  /* 0x000000010000780c */ /* 0x000fe20003f05070 */
[----:B------:R-:W-:-:S04]  /*195b0*/  IMAD.MOV.U32 R3, RZ, RZ, -0x1 ;  /* 0xffffffffff037424 */ /* 0x000fc800078e00ff */
[----:B------:R-:W-:Y:S08]  /*195c0*/  WARPSYNC R3 ;  /* 0x0000000300007348 */ /* 0x000ff00003800000 */
[----:B------:R-:W-:-:S04]  /*195d0*/  VOTE.ANY R0, PT, !P0 ;  /* 0x0000000000007806 */ /* 0x000fc800040e0100 */
[----:B------:R-:W-:Y:S01]  /*195e0*/  LOP3.LUT R0, R0, R3, RZ, 0xc0, !PT ;  /* 0x0000000300007212 */ /* 0x000fe200078ec0ff */
[----:B------:R-:W-:-:S04]  /*195f0*/  IMAD.MOV.U32 R3, RZ, RZ, 0x0 ;  /* 0x00000000ff037424 */ /* 0x000fc800078e00ff */
[----:B------:R-:W-:Y:S05]  /*19600*/  RET.REL.NODEC R2 `(_ZN7cutlass13device_kernelIN5flash19enable_sm80_to_sm89INS1_16FlashAttnFwdSm80INS1_25CollectiveMainloopFwdSm80ILi8ELi2ELb0EN4cute5tupleIJNS5_1CILi128EEENS7_ILi64EEENS7_ILi192EEEEEELi192ENS_6half_tEfNS_4arch4Sm80ELb0ELb1ELb0ELb1ELb1ELb0ELb1ELb1EEENS1_21CollectiveEpilogueFwdINS6_IJS8_SA_S9_EEENS6_IJNS7_ILi1EEESI_SI_EEESC_SE_Li256ELb1ELb1ELb1ELb0EEENS1_36VarlenDynamicPersistentTileSchedulerILi128ELi64ELi256ELi256ELb1ELb1ELb0ELb1ELb0ELb1EEEEEEEEEvNT_6ParamsE) ;  /* 0xfffe69f002007950 */ /* 0x000fea0003c3ffff */
.L_x_5309:
        /* <DEDUP_REMOVED lines=15> */
.L_x_6287:


//--------------------- .text._ZN7cutlass13device_kernelIN5flash19enable_sm80_to_sm89INS1_16FlashAttnFwdSm80INS1_25CollectiveMainloopFwdSm80ILi8ELi2ELb0EN4cute5tupleIJNS5_1CILi128EEENS7_ILi64EEENS7_ILi192EEEEEELi192ENS_6half_tEfNS_4arch4Sm80ELb0ELb1ELb0ELb1ELb1ELb1ELb1ELb1EEENS1_21CollectiveEpilogueFwdINS6_IJS8_SA_S9_EEENS6_IJNS7_ILi1EEESI_SI_EEESC_SE_Li256ELb1ELb1ELb1ELb0EEENS1_36VarlenDynamicPersistentTileSchedulerILi128ELi64ELi256ELi256ELb1ELb1ELb0ELb1ELb0ELb1EEEEEEEEEvNT_6ParamsE --------------------------
	.section	.text._ZN7cutlass13device_kernelIN5flash19enable_sm80_to_sm89INS1_16FlashAttnFwdSm80INS1_25CollectiveMainloopFwdSm80ILi8ELi2ELb0EN4cute5tupleIJNS5_1CILi128EEENS7_ILi64EEENS7_ILi192EEEEEELi192ENS_6half_tEfNS_4arch4Sm80ELb0ELb1ELb0ELb1ELb1ELb1ELb1ELb1EEENS1_21CollectiveEpilogueFwdINS6_IJS8_SA_S9_EEENS6_IJNS7_ILi1EEESI_SI_EEESC_SE_Li256ELb1ELb1ELb1ELb0EEENS1_36VarlenDynamicPersistentTileSchedulerILi128ELi64ELi256ELi256ELb1ELb1ELb0ELb1ELb0ELb1EEEEEEEEEvNT_6ParamsE,"ax",@progbits
	.sectioninfo	@"SHI_REGISTERS=255"
	.align	128
.text._ZN7cutlass13device_kernelIN5flash19enable_sm80_to_sm89INS1_16FlashAttnFwdSm80INS1_25CollectiveMainloopFwdSm80ILi8ELi2ELb0EN4cute5tupleIJNS5_1CILi128EEENS7_ILi64EEENS7_ILi192EEEEEELi192ENS_6half_tEfNS_4arch4Sm80ELb0ELb1ELb0ELb1ELb1ELb1ELb1ELb1EEENS1_21CollectiveEpilogueFwdINS6_IJS8_SA_S9_EEENS6_IJNS7_ILi1EEESI_SI_EEESC_SE_Li256ELb1ELb1ELb1ELb0EEENS1_36VarlenDynamicPersistentTileSchedulerILi128ELi64ELi256ELi256ELb1ELb1ELb0ELb1ELb0ELb1EEEEEEEEEvNT_6ParamsE:
        .type           _ZN7cutlass13device_kernelIN5flash19enable_sm80_to_sm89INS1_16FlashAttnFwdSm80INS1_25CollectiveMainloopFwdSm80ILi8ELi2ELb0EN4cute5tupleIJNS5_1CILi128EEENS7_ILi64EEENS7_ILi192EEEEEELi192ENS_6half_tEfNS_4arch4Sm80ELb0ELb1ELb0ELb1ELb1ELb1ELb1ELb1EEENS1_21CollectiveEpilogueFwdINS6_IJS8_SA_S9_EEENS6_IJNS7_ILi1EEESI_SI_EEESC_SE_Li256ELb1ELb1ELb1ELb0EEENS1_36VarlenDynamicPersistentTileSchedulerILi128ELi64ELi256ELi256ELb1ELb1ELb0ELb1ELb0ELb1EEEEEEEEEvNT_6ParamsE,@function
        .size           _ZN7cutlass13device_kernelIN5flash19enable_sm80_to_sm89INS1_16FlashAttnFwdSm80INS1_25CollectiveMainloopFwdSm80ILi8ELi2ELb0EN4cute5tupleIJNS5_1CILi128EEENS7_ILi64EEENS7_ILi192EEEEEELi192ENS_6half_tEfNS_4arch4Sm80ELb0ELb1ELb0ELb1ELb1ELb1ELb1ELb1EEENS1_21CollectiveEpilogueFwdINS6_IJS8_SA_S9_EEENS6_IJNS7_ILi1EEESI_SI_EEESC_SE_Li256ELb1ELb1ELb1ELb0EEENS1_36VarlenDynamicPersistentTileSchedulerILi128ELi64ELi256ELi256ELb1ELb1ELb0ELb1ELb0ELb1EEEEEEEEEvNT_6ParamsE,(.L_x_6292 - _ZN7cutlass13device_kernelIN5flash19enable_sm80_to_sm89INS1_16FlashAttnFwdSm80INS1_25CollectiveMainloopFwdSm80ILi8ELi2ELb0EN4cute5tupleIJNS5_1CILi128EEENS7_ILi64EEENS7_ILi192EEEEEELi192ENS_6half_tEfNS_4arch4Sm80ELb0ELb1ELb0ELb1ELb1ELb1ELb1ELb1EEENS1_21CollectiveEpilogueFwdINS6_IJS8_SA_S9_EEENS6_IJNS7_ILi1EEESI_SI_EEESC_SE_Li256ELb1ELb1ELb1ELb0EEENS1_36VarlenDynamicPersistentTileSchedulerILi128ELi64ELi256ELi256ELb1ELb1ELb0ELb1ELb0ELb1EEEEEEEEEvNT_6ParamsE)
        .other          _ZN7cutlass13device_kernelIN5flash19enable_sm80_to_sm89INS1_16FlashAttnFwdSm80INS1_25CollectiveMainloopFwdSm80ILi8ELi2ELb0EN4cute5tupleIJNS5_1CILi128EEENS7_ILi64EEENS7_ILi192EEEEEELi192ENS_6half_tEfNS_4arch4Sm80ELb0ELb1ELb0ELb1ELb1ELb1ELb1ELb1EEENS1_21CollectiveEpilogueFwdINS6_IJS8_SA_S9_EEENS6_IJNS7_ILi1EEESI_SI_EEESC_SE_Li256ELb1ELb1ELb1ELb0EEENS1_36VarlenDynamicPersistentTileSchedulerILi128ELi64ELi256ELi256ELb1ELb1ELb0ELb1ELb0ELb1EEEEEEEEEvNT_6ParamsE,@"STO_CUDA_ENTRY STV_DEFAULT"
_ZN7cutlass13device_kernelIN5flash19enable_sm80_to_sm89INS1_16FlashAttnFwdSm80INS1_25CollectiveMainloopFwdSm80ILi8ELi2ELb0EN4cute5tupleIJNS5_1CILi128EEENS7_ILi64EEENS7_ILi192EEEEEELi192ENS_6half_tEfNS_4arch4Sm80ELb0ELb1ELb0ELb1ELb1ELb1ELb1ELb1EEENS1_21CollectiveEpilogueFwdINS6_IJS8_SA_S9_EEENS6_IJNS7_ILi1EEESI_SI_EEESC_SE_Li256ELb1ELb1ELb1ELb0EEENS1_36VarlenDynamicPersistentTileSchedulerILi128ELi64ELi256ELi256ELb1ELb1ELb0ELb1ELb0ELb1EEEEEEEEEvNT_6ParamsE:
        /* <DEDUP_REMOVED lines=52> */
.L_x_5315:
        /* <DEDUP_REMOVED lines=16> */
.L_x_5575:
        /* <DEDUP_REMOVED lines=16> */
.L_x_5576:
[----:B---3--:R-:W-:-:S05]  /*0540*/  IMAD R0, R0, c[0x0][0x538], RZ ;  /* 0x00014e0000007a24 */ /* 0x008fca00078e02ff */
[----:B------:R-:W-:-:S04]  /*0550*/  IADD3 R6, R0, R6, RZ ;  /* 0x0000000600067210 */ /* 0x000fc80007ffe0ff */
[----:B------:R-:W-:-:S13]  /*0560*/  ISETP.GT.AND P0, PT, R6, UR4, PT ;  /* 0x0000000406007c0c */ /* 0x000fda000bf04270 */
[----:B-12---:R-:W-:Y:S05]  /*0570*/  @!P0 BRA `(.L_x_5315) ;  /* 0xfffffdc000008947 */ /* 0x006fea000383ffff */
.L_x_5311:
[----:B------:R-:W-:-:S05]  /*0580*/  IADD3 R10, -R0, R6, RZ ;  /* 0x00000006000a7210 */ /* 0x000fca0007ffe1ff */
[----:B------:R-:W-:-:S05]  /*0590*/  IMAD R0, R4, c[0x0][0x538], R10 ;  /* 0x00014e0004007a24 */ /* 0x000fca00078e020a */
[----:B------:R-:W-:Y:S01]  /*05a0*/  ISETP.GT.AND P0, PT, R0, UR4, PT ;  /* 0x0000000400007c0c */ /* 0x000fe2000bf04270 */
[----:B------:R-:W-:-:S12]  /*05b0*/  BRA.DIV ~URZ, `(.L_x_5316) ;  /* 0x00022e527f007947 */ /* 0x000fd8000b800000 */
[----:B------:R-:W-:-:S04]  /*05c0*/  VOTE.ANY R6, PT, !P0 ;  /* 0x0000000000067806 */ /* 0x000fc800040e0100 */
.L_x_5577:
[----:B------:R-:W2:Y:S02]  /*05d0*/  POPC R0, R6 ;  /* 0x0000000600007309 */ /* 0x000ea40000000000 */
[----:B-12---:R-:W-:Y:S01]  /*05e0*/  IADD3 R239, R0, R7, RZ ;  /* 0x0000000700ef7210 */ /* 0x006fe20007ffe0ff */
[----:B------:R-:W-:Y:S05]  /*05f0*/  BRA.DIV ~URZ, `(.L_x_5317) ;  /* 0x00022e627f007947 */ /* 0x000fea000b800000 */
[----:B------:R1:W2:Y:S01]  /*0600*/  SHFL.IDX PT, R12, R9, R0, 0x1f ;  /* 0x00001f00090c7589 */ /* 0x0002a200000e0000 */
[----:B------:R-:W-:-:S03]  /*0610*/  MOV R5, RZ ;  /* 0x000000ff00057202 */ /* 0x000fc60000000f00 */
[----:B------:R1:W3:Y:S04]  /*0620*/  SHFL.IDX PT, R9, R8, R0, 0x1f ;  /* 0x00001f0008097589 */ /* 0x0002e800000e0000 */
.L_x_5578:
[----:B------:R-:W-:Y:S01]  /*0630*/  ISETP.NE.AND P0, PT, R6, RZ, PT ;  /* 0x000000ff0600720c */ /* 0x000fe20003f05270 */
[----:B------:R-:W-:-:S12]  /*0640*/  BSSY B0, `(.L_x_5318) ;  /* 0x0000005000007945 */ /* 0x000fd80003800000 */
[----:B------:R-:W-:Y:S05]  /*0650*/  @!P0 BRA `(.L_x_5319) ;  /* 0x0000003000008947 */ /* 0x000fea0003800000 */
[----:B-1----:R-:W-:Y:S01]  /*0660*/  IADD3 R0, R0, -0x1, RZ ;  /* 0xffffffff00007810 */ /* 0x002fe20007ffe0ff */
[----:B------:R-:W-:Y:S05]  /*0670*/  BRA.DIV ~URZ, `(.L_x_5320) ;  /* 0x00022ec27f007947 */ /* 0x000fea000b800000 */
[----:B------:R1:W4:Y:S02]  /*0680*/  SHFL.IDX PT, R5, R4, R0, 0x1f ;  /* 0x00001f0004057589 */ /* 0x00032400000e0000 */
.L_x_5319:
[----:B------:R-:W-:Y:S05]  /*0690*/  BSYNC B0 ;  /* 0x0000000000007941 */ /* 0x000fea0003800000 */
.L_x_5318:
        /* <DEDUP_REMOVED lines=67> */
.L_x_5322:
        /* <DEDUP_REMOVED lines=68> */
.L_x_5323:
[----:B------:R-:W-:Y:S05]  /*0f10*/  BSYNC B0 ;  /* 0x0000000000007941 */ /* 0x000fea0003800000 */
.L_x_5321:
[----:B------:R-:W-:-:S04]  /*0f20*/  LOP3.LUT R0, RZ, R0, RZ, 0x33, !PT ;  /* 0x00000000ff007212 */ /* 0x000fc800078e33ff */
[----:B------:R-:W-:Y:S01]  /*0f30*/  IADD3 R237, R0, R12, RZ ;  /* 0x0000000c00ed7210 */ /* 0x000fe20007ffe0ff */
[----:B------:R-:W-:Y:S05]  /*0f40*/  BRA `(.L_x_5324) ;  /* 0x0000004000007947 */ /* 0x000fea0003800000 */
.L_x_5312:
[----:B-1----:R-:W-:Y:S01]  /*0f50*/  IMAD.MOV.U32 R237, RZ, RZ, RZ ;  /* 0x000000ffffed7224 */ /* 0x002fe200078e00ff */
[----:B------:R-:W-:Y:S01]  /*0f60*/  MOV R238, RZ ;  /* 0x000000ff00ee7202 */ /* 0x000fe20000000f00 */
[----:B------:R-:W-:Y:S01]  /*0f70*/  IMAD.U32 R236, RZ, RZ, UR4 ;  /* 0x00000004ffec7e24 */ /* 0x000fe2000f8e00ff */
[----:B------:R-:W-:Y:S02]  /*0f80*/  MOV R239, c[0x0][0x53c] ;  /* 0x00014f0000ef7a02 */ /* 0x000fe40000000f00 */
.L_x_5324:
[----:B------:R-:W-:Y:S01]  /*0f90*/  ISETP.NE.AND P0, PT, R13, RZ, PT ;  /* 0x000000ff0d00720c */ /* 0x000fe20003f05270 */
[----:B------:R-:W-:-:S12]  /*0fa0*/  WARPSYNC 0xffffffff ;  /* 0xffffffff00007948 */ /* 0x000fd80003800000 */
[----:B------:R1:W-:Y:S04]  /*0fb0*/  @!P0 STS.128 [0x24100], R236 ;  /* 0x024100ecff008388 */ /* 0x0003e80000000c00 */
[----:B------:R-:W-:Y:S06]  /*0fc0*/  BAR.ARV 0x5, 0x100 ;  /* 0x0144000000007b1d */ /* 0x000fec0000002000 */
.L_x_5310:
        /* <DEDUP_REMOVED lines=53> */
[C---:B------:R-:W-:Y:S01]  /*1320*/  IMAD.SHL.U32 R4, R9.reuse, 0x8, RZ ;  /* 0x0000000809047824 */ /* 0x040fe200078e00ff */
[----:B------:R-:W-:Y:S01]  /*1330*/  LOP3.LUT R0, R0, 0x1c0, RZ, 0xc0, !PT ;  /* 0x000001c000007812 */ /* 0x000fe200078ec0ff */
[----:B------:R-:W-:Y:S01]  /*1340*/  IMAD.SHL.U32 R144, R144, 0x2, RZ ;  /* 0x0000000290907824 */ /* 0x000fe200078e00ff */
[--C-:B------:R-:W-:Y:S01]  /*1350*/  SHF.R.S32.HI R215, RZ, 0x2, R7.reuse ;  /* 0x00000002ffd77819 */ /* 0x100fe20000011407 */
[----:B------:R-:W-:Y:S01]  /*1360*/  IMAD.IADD R240, R14, 0x1, -R2 ;  /* 0x000000010ef07824 */ /* 0x000fe200078e0a02 */
[----:B------:R-:W-:Y:S01]  /*1370*/  SHF.R.S32.HI R3, RZ, 0x1f, R7 ;  /* 0x0000001fff037819 */ /* 0x000fe20000011407 */
[----:B------:R-:W-:Y:S01]  /*1380*/  STL [R1+0x30], R18 ;  /* 0x0000301201007387 */ /* 0x000fe20000100800 */
[----:B------:R-:W-:Y:S01]  /*1390*/  LOP3.LUT R5, R0, 0x8, R4, 0xf8, !PT ;  /* 0x0000000800057812 */ /* 0x000fe200078ef804 */
[C---:B------:R-:W-:Y:S01]  /*13a0*/  IMAD.SHL.U32 R142, R240.reuse, 0x4, RZ ;  /* 0x00000004f08e7824 */ /* 0x040fe200078e00ff */
[----:B------:R-:W-:Y:S01]  /*13b0*/  SHF.R.U32.HI R4, RZ, 0x3, R0 ;  /* 0x00000003ff047819 */ /* 0x000fe20000011600 */
[----:B------:R-:W-:Y:S01]  /*13c0*/  IMAD R0, R9, 0x200, R8 ;  /* 0x0000020009007824 */ /* 0x000fe200078e0208 */
[----:B------:R-:W-:Y:S01]  /*13d0*/  LEA.HI R3, R3, R215, RZ, 0x3 ;  /* 0x000000d703037211 */ /* 0x000fe200078f18ff */
[----:B------:R-:W-:Y:S01]  /*13e0*/  IMAD.SHL.U32 R106, R240, 0x8, RZ ;  /* 0x00000008f06a7824 */ /* 0x000fe200078e00ff */
[----:B------:R-:W-:-:S02]  /*13f0*/  LOP3.LUT R9, R5, R4, RZ, 0x3c, !PT ;  /* 0x0000000405097212 */ /* 0x000fc400078e3cff */
[----:B------:R-:W-:Y:S02]  /*1400*/  IADD3 R5, R215, 0x40, RZ ;  /* 0x00000040d7057810 */ /* 0x000fe40007ffe0ff */
[----:B------:R-:W-:Y:S02]  /*1410*/  LOP3.LUT R3, R3, 0xfffffff8, RZ, 0xc0, !PT ;  /* 0xfffffff803037812 */ /* 0x000fe400078ec0ff */
[C---:B------:R-:W-:Y:S01]  /*1420*/  IADD3 R146, R142.reuse, 0x20, RZ ;  /* 0x000000208e927810 */ /* 0x040fe20007ffe0ff */
        /* <DEDUP_REMOVED lines=44> */
[----:B------:R-:W-:Y:S01]  /*16f0*/  IADD3 R149, R142, 0x10, RZ ;  /* 0x000000108e957810 */ /* 0x000fe20007ffe0ff */
[----:B------:R-:W-:Y:S01]  /*1700*/  IMAD.IADD R5, R240, 0x1, -R5 ;  /* 0x00000001f0057824 */ /* 0x000fe200078e0a05 */
[CC--:B------:R-:W-:Y:S01]  /*1710*/  IADD3 R2, R9.reuse, R3.reuse, R10 ;  /* 0x0000000309027210 */ /* 0x0c0fe20007ffe00a */
[----:B------:R-:W-:Y:S01]  /*1720*/  IMAD.MOV.U32 R10, RZ, RZ, 0x40 ;  /* 0x00000040ff0a7424 */ /* 0x000fe200078e00ff */
[----:B------:R-:W-:Y:S01]  /*1730*/  LOP3.LUT R3, R9, R3, RZ, 0xfc, !PT ;  /* 0x0000000309037212 */ /* 0x000fe200078efcff */
[----:B------:R-:W-:Y:S01]  /*1740*/  IMAD R235, R5, 0x8, R18 ;  /* 0x0000000805eb7824 */ /* 0x000fe200078e0212 */
[----:B------:R-:W-:Y:S02]  /*1750*/  LOP3.LUT R9, R20, 0x38, R106, 0xf8, !PT ;  /* 0x0000003814097812 */ /* 0x000fe400078ef86a */
[----:B------:R-:W-:-:S02]  /*1760*/  LOP3.LUT R6, R11, 0x7ffffffc, RZ, 0xc0, !PT ;  /* 0x7ffffffc0b067812 */ /* 0x000fc400078ec0ff */
[----:B------:R-:W-:Y:S02]  /*1770*/  SHF.R.S32.HI R20, RZ, 0x1f, R149 ;  /* 0x0000001fff147819 */ /* 0x000fe40000011495 */
[C---:B------:R-:W-:Y:S01]  /*1780*/  IADD3 R148, R142.reuse, 0x30, RZ ;  /* 0x000000308e947810 */ /* 0x040fe20007ffe0ff */
[----:B------:R-:W-:Y:S01]  /*1790*/  IMAD.IADD R6, R19, 0x1, -R6 ;  /* 0x0000000113067824 */ /* 0x000fe200078e0a06 */
[----:B------:R-:W-:Y:S01]  /*17a0*/  SHF.R.S32.HI R11, RZ, 0x1f, R146 ;  /* 0x0000001fff0b7819 */ /* 0x000fe20000011492 */
[----:B------:R1:W-:Y:S01]  /*17b0*/  STL [R1+0x14], R20 ;  /* 0x0000141401007387 */ /* 0x0003e20000100800 */
[----:B------:R-:W-:Y:S01]  /*17c0*/  IADD3 R147, R142, 0x50, RZ ;  /* 0x000000508e937810 */ /* 0x000fe20007ffe0ff */
[----:B------:R-:W-:Y:S01]  /*17d0*/  IMAD.SHL.U32 R213, R6, 0x2, RZ ;  /* 0x0000000206d57824 */ /* 0x000fe200078e00ff */
[----:B------:R-:W-:Y:S01]  /*17e0*/  LOP3.LUT R5, R16, R9, R17, 0xf6, !PT ;  /* 0x0000000910057212 */ /* 0x000fe200078ef611 */
[----:B------:R2:W-:Y:S01]  /*17f0*/  STL [R1+0x10], R11 ;  /* 0x0000100b01007387 */ /* 0x0005e20000100800 */
[----:B------:R-:W-:-:S02]  /*1800*/  SHF.R.S32.HI R21, RZ, 0x1f, R148 ;  /* 0x0000001fff157819 */ /* 0x000fc40000011494 */
[----:B------:R-:W-:Y:S02]  /*1810*/  LEA R5, R5, 0x18100, 0x1 ;  /* 0x0001810005057811 */ /* 0x000fe400078e08ff */
[----:B------:R-:W-:Y:S01]  /*1820*/  SEL R185, R4, 0xffffffe0, !P1 ;  /* 0xffffffe004b97807 */ /* 0x000fe20004800000 */
[----:B------:R-:W-:Y:S01]  /*1830*/  STL [R1+0xc], R21 ;  /* 0x00000c1501007387 */ /* 0x000fe20000100800 */
[----:B------:R-:W-:Y:S02]  /*1840*/  SHF.R.S32.HI R4, RZ, 0x1f, R213 ;  /* 0x0000001fff047819 */ /* 0x000fe400000114d5 */
[C---:B------:R-:W-:Y:S02]  /*1850*/  IADD3 R4, R213.reuse, 0x80, RZ ;  /* 0x00000080d5047810 */ /* 0x040fe40007ffe0ff */
[----:B------:R-:W-:Y:S02]  /*1860*/  IADD3 R251, R213, 0x90, RZ ;  /* 0x00000090d5fb7810 */ /* 0x000fe40007ffe0ff */
[----:B------:R-:W-:-:S02]  /*1870*/  LEA R181, R2, 0x18100, 0x1 ;  /* 0x0001810002b57811 */ /* 0x000fc400078e08ff */
[C---:B------:R-:W-:Y:S02]  /*1880*/  IADD3 R250, R213.reuse, 0x98, RZ ;  /* 0x00000098d5fa7810 */ /* 0x040fe40007ffe0ff */
[----:B------:R-:W-:Y:S01]  /*1890*/  IADD3 R248, R213, 0xa8, RZ ;  /* 0x000000a8d5f87810 */ /* 0x000fe20007ffe0ff */
[----:B------:R-:W-:Y:S01]  /*18a0*/  IMAD.IADD R182, R181, 0x1, R185 ;  /* 0x00000001b5b67824 */ /* 0x000fe200078e02b9 */
[----:B------:R-:W-:Y:S02]  /*18b0*/  LEA R187, R3, 0x100, 0x1 ;  /* 0x0000010003bb7811 */ /* 0x000fe400078e08ff */
[----:B-1----:R-:W-:Y:S02]  /*18c0*/  SHF.R.S32.HI R20, RZ, 0x1f, R145 ;  /* 0x0000001fff147819 */ /* 0x002fe40000011491 */
[----:B------:R-:W-:Y:S01]  /*18d0*/  IADD3 R247, R213, 0xb0, RZ ;  /* 0x000000b0d5f77810 */ /* 0x000fe20007ffe0ff */
[----:B------:R-:W-:Y:S01]  /*18e0*/  IMAD.IADD R242, R185, 0x1, R187 ;  /* 0x00000001b9f27824 */ /* 0x000fe200078e02bb */
[----:B--2---:R-:W-:Y:S01]  /*18f0*/  SHF.R.S32.HI R11, RZ, 0x1f, R147 ;  /* 0x0000001fff0b7819 */ /* 0x004fe20000011493 */
[----:B------:R-:W-:Y:S01]  /*1900*/  STL [R1+0x8], R20 ;  /* 0x0000081401007387 */ /* 0x000fe20000100800 */
[----:B------:R-:W-:-:S02]  /*1910*/  LEA R186, R0, 0xc100, 0x1 ;  /* 0x0000c10000ba7811 */ /* 0x000fc400078e08ff */
[----:B------:R-:W-:Y:S01]  /*1920*/  SEL R0, R10, 0xffffffc0, !P2 ;  /* 0xffffffc00a007807 */ /* 0x000fe20005000000 */
[----:B------:R-:W-:Y:S01]  /*1930*/  STL [R1+0x4], R11 ;  /* 0x0000040b01007387 */ /* 0x000fe20000100800 */
[----:B------:R-:W-:Y:S02]  /*1940*/  SHF.R.S32.HI R4, RZ, 0x1f, R4 ;  /* 0x0000001fff047819 */ /* 0x000fe40000011404 */
[----:B------:R-:W-:Y:S01]  /*1950*/  SHF.R.S32.HI R4, RZ, 0x1f, R250 ;  /* 0x0000001fff047819 */ /* 0x000fe200000114fa */
[----:B------:R1:W-:Y:S01]  /*1960*/  STL [R1+0x2c], R5 ;  /* 0x00002c0501007387 */ /* 0x0003e20000100800 */
[----:B------:R-:W-:Y:S01]  /*1970*/  SHF.R.S32.HI R4, RZ, 0x1f, R247 ;  /* 0x0000001fff047819 */ /* 0x000fe200000114f7 */
[----:B------:R-:W-:Y:S01]  /*1980*/  IMAD.IADD R188, R0, 0x1, R187 ;  /* 0x0000000100bc7824 */ /* 0x000fe200078e02bb */
[----:B------:R-:W-:Y:S01]  /*1990*/  LEA R4, R14, 0x18100, 0x1 ;  /* 0x000181000e047811 */ /* 0x000fe200078e08ff */
[--C-:B------:R-:W-:Y:S01]  /*19a0*/  IMAD.IADD R184, R181, 0x1, R0.reuse ;  /* 0x00000001b5b87824 */ /* 0x100fe200078e0200 */
[----:B------:R-:W-:Y:S01]  /*19b0*/  LEA R3, R13, 0x18100, 0x1 ;  /* 0x000181000d037811 */ /* 0x000fe200078e08ff */
[----:B------:R-:W-:Y:S01]  /*19c0*/  IMAD.IADD R183, R182, 0x1, R0 ;  /* 0x00000001b6b77824 */ /* 0x000fe200078e0200 */
[----:B------:R-:W-:Y:S01]  /*19d0*/  LEA R2, R12, 0x18100, 0x1 ;  /* 0x000181000c027811 */ /* 0x000fe200078e08ff */
[----:B------:R-:W-:Y:S01]  /*19e0*/  IMAD.IADD R0, R0, 0x1, R242 ;  /* 0x0000000100007824 */ /* 0x000fe200078e02f2 */
[----:B------:R-:W-:Y:S01]  /*19f0*/  IADD3 R6, R213, 0x70, RZ ;  /* 0x00000070d5067810 */ /* 0x000fe20007ffe0ff */
[----:B------:R-:W-:Y:S01]  /*1a00*/  IMAD.IADD R243, R185, 0x1, R188 ;  /* 0x00000001b9f37824 */ /* 0x000fe200078e02bc */
[----:B------:R-:W-:-:S02]  /*1a10*/  IADD3 R252, R213, 0x88, RZ ;  /* 0x00000088d5fc7810 */ /* 0x000fc40007ffe0ff */
[----:B------:R-:W-:Y:S02]  /*1a20*/  SHF.R.S32.HI R230, RZ, 0x3, R8 ;  /* 0x00000003ffe67819 */ /* 0x000fe40000011408 */
[----:B------:R-:W-:Y:S02]  /*1a30*/  SHF.R.S32.HI R229, RZ, 0x3, R7 ;  /* 0x00000003ffe57819 */ /* 0x000fe40000011407 */
[----:B------:R-:W-:Y:S02]  /*1a40*/  IADD3 R249, R213, 0xa0, RZ ;  /* 0x000000a0d5f97810 */ /* 0x000fe40007ffe0ff */
[C---:B------:R-:W-:Y:S02]  /*1a50*/  IADD3 R201, R198.reuse, 0x40, RZ ;  /* 0x00000040c6c97810 */ /* 0x040fe40007ffe0ff */
[----:B------:R-:W-:Y:S02]  /*1a60*/  IADD3 R194, R198, 0x80, RZ ;  /* 0x00000080c6c27810 */ /* 0x000fe40007ffe0ff */
[----:B------:R-:W-:-:S02]  /*1a70*/  IADD3 R208, R106, 0x60, RZ ;  /* 0x000000606ad07810 */ /* 0x000fc40007ffe0ff */
[----:B-1----:R-:W-:Y:S02]  /*1a80*/  IADD3 R5, R213, 0x78, RZ ;  /* 0x00000078d5057810 */ /* 0x002fe40007ffe0ff */
[----:B------:R-:W-:Y:S02]  /*1a90*/  IADD3 R207, R106, 0x80, RZ ;  /* 0x000000806acf7810 */ /* 0x000fe40007ffe0ff */
[----:B------:R-:W-:Y:S02]  /*1aa0*/  SHF.R.S32.HI R5, RZ, 0x1f, R5 ;  /* 0x0000001fff057819 */ /* 0x000fe40000011405 */
[----:B------:R-:W-:Y:S02]  /*1ab0*/  SHF.R.S32.HI R5, RZ, 0x1f, R251 ;  /* 0x0000001fff057819 */ /* 0x000fe400000114fb */
[----:B------:R-:W-:Y:S02]  /*1ac0*/  SHF.R.S32.HI R5, RZ, 0x1f, R248 ;  /* 0x0000001fff057819 */ /* 0x000fe400000114f8 */
[----:B------:R-:W-:-:S02]  /*1ad0*/  LEA R5, R15, 0x18100, 0x1 ;  /* 0x000181000f057811 */ /* 0x000fc400078e08ff */
[----:B------:R-:W-:Y:S02]  /*1ae0*/  IADD3 R206, R106, 0xa0, RZ ;  /* 0x000000a06ace7810 */ /* 0x000fe40007ffe0ff */
[C---:B------:R-:W-:Y:S01]  /*1af0*/  IADD3 R25, R213.reuse, 0x8, RZ ;  /* 0x00000008d5197810 */ /* 0x040fe20007ffe0ff */
[----:B------:R1:W-:Y:S01]  /*1b00*/  STL [R1+0x28], R5 ;  /* 0x0000280501007387 */ /* 0x0003e20000100800 */
[C---:B------:R-:W-:Y:S02]  /*1b10*/  IADD3 R24, R213.reuse, 0x10, RZ ;  /* 0x00000010d5187810 */ /* 0x040fe40007ffe0ff */
[C---:B------:R-:W-:Y:S01]  /*1b20*/  IADD3 R23, R213.reuse, 0x18, RZ ;  /* 0x00000018d5177810 */ /* 0x040fe20007ffe0ff */
[----:B------:R1:W-:Y:S01]  /*1b30*/  STL [R1+0x24], R4 ;  /* 0x0000240401007387 */ /* 0x0003e20000100800 */
[C---:B------:R-:W-:Y:S02]  /*1b40*/  IADD3 R22, R213.reuse, 0x20, RZ ;  /* 0x00000020d5167810 */ /* 0x040fe40007ffe0ff */
[C---:B------:R-:W-:Y:S01]  /*1b50*/  IADD3 R21, R213.reuse, 0x28, RZ ;  /* 0x00000028d5157810 */ /* 0x040fe20007ffe0ff */
[----:B------:R1:W-:Y:S01]  /*1b60*/  STL [R1+0x20], R3 ;  /* 0x0000200301007387 */ /* 0x0003e20000100800 */
        /* <DEDUP_REMOVED lines=36> */
[----:B-1----:R-:W-:Y:S02]  /*1db0*/  SHF.R.S32.HI R6, RZ, 0x1f, R246 ;  /* 0x0000001fff067819 */ /* 0x002fe400000114f6 */
.L_x_5574:
        /* <DEDUP_REMOVED lines=32> */
.L_x_5325:
[----:B------:R-:W-:-:S04]  /*1fc0*/  ISETP.NE.U32.AND P0, PT, RZ, c[0x0][0x368], PT ;  /* 0x0000da00ff007a0c */ /* 0x000fc80003f05070 */
[----:B------:R-:W-:-:S13]  /*1fd0*/  ISETP.NE.AND.EX P0, PT, RZ, c[0x0][0x36c], PT, P0 ;  /* 0x0000db00ff007a0c */ /* 0x000fda0003f05300 */
[----:B------:R-:W-:Y:S05]  /*1fe0*/  @!P0 BRA `(.L_x_5326) ;  /* 0x0000003000008947 */ /* 0x000fea0003800000 */
[----:B-1----:R-:W-:-:S05]  /*1ff0*/  IMAD.WIDE R4, R239, R15, c[0x0][0x368] ;  /* 0x0000da00ef047625 */ /* 0x002fca00078e020f */
[----:B------:R1:W5:Y:S01]  /*2000*/  LDG.E R18, [R4.64] ;  /* 0x0000000c04127981 */ /* 0x000362000c1e1900 */
[----:B------:R-:W-:Y:S05]  /*2010*/  BRA `(.L_x_5327) ;  /* 0x0000005000007947 */ /* 0x000fea0003800000 */
.L_x_5326:
[----:B------:R-:W-:Y:S01]  /*2020*/  MOV R18, UR10 ;  /* 0x0000000a00127c02 */ /* 0x000fe20008000f00 */
[----:B------:R-:W-:Y:S05]  /*2030*/  @!P3 BRA `(.L_x_5327) ;  /* 0x000000300000b947 */ /* 0x000fea0003800000 */
[----:B-1----:R-:W2:Y:S04]  /*2040*/  LDG.E R6, [R4.64] ;  /* 0x0000000c04067981 */ /* 0x002ea8000c1e1900 */
[----:B------:R-:W2:Y:S02]  /*2050*/  LDG.E R0, [R4.64+0x4] ;  /* 0x0000040c04007981 */ /* 0x000ea4000c1e1900 */
[----:B--2---:R-:W-:Y:S02]  /*2060*/  IADD3 R18, -R6, R0, RZ ;  /* 0x0000000006127210 */ /* 0x004fe40007ffe1ff */
.L_x_5327:
        /* <DEDUP_REMOVED lines=41> */
.L_x_5330:
[----:B------:R-:W-:-:S13]  /*2300*/  ISETP.NE.AND P0, PT, R6, 0x1, PT ;  /* 0x000000010600780c */ /* 0x000fda0003f05270 */
[----:B------:R-:W-:-:S05]  /*2310*/  @P0 IMAD.HI.U32 R0, R2, c[0x0][0x330], RZ ;  /* 0x0000cc0002000a27 */ /* 0x000fca00078e00ff */
[----:B------:R-:W-:Y:S02]  /*2320*/  @P0 SHF.R.U32.HI R2, RZ, c[0x0][0x334], R0 ;  /* 0x0000cd00ff020a19 */ /* 0x000fe40000011600 */
.L_x_5331:
[----:B------:R-:W-:Y:S05]  /*2330*/  BSYNC B0 ;  /* 0x0000000000007941 */ /* 0x000fea0003800000 */
.L_x_5329:
[----:B------:R-:W-:-:S05]  /*2340*/  IMAD R2, R2, R6, c[0x0][0x32c] ;  /* 0x0000cb0002027624 */ /* 0x000fca00078e0206 */
[----:B------:R-:W-:-:S04]  /*2350*/  IMNMX R3, R3, R2, PT ;  /* 0x0000000203037217 */ /* 0x000fc80003800200 */
.L_x_5328:
        /* <DEDUP_REMOVED lines=21> */
.L_x_5334:
[----:B------:R-:W-:-:S13]  /*24b0*/  ISETP.NE.AND P0, PT, R6, 0x1, PT ;  /* 0x000000010600780c */ /* 0x000fda0003f05270 */
[----:B------:R-:W-:-:S05]  /*24c0*/  @P0 IMAD.HI.U32 R3, R0, c[0x0][0x330], RZ ;  /* 0x0000cc0000030a27 */ /* 0x000fca00078e00ff */
[----:B------:R-:W-:Y:S02]  /*24d0*/  @P0 SHF.R.U32.HI R0, RZ, c[0x0][0x334], R3 ;  /* 0x0000cd00ff000a19 */ /* 0x000fe40000011603 */
.L_x_5335:
[----:B------:R-:W-:Y:S05]  /*24e0*/  BSYNC B0 ;  /* 0x0000000000007941 */ /* 0x000fea0003800000 */
.L_x_5333:
[----:B------:R-:W-:-:S05]  /*24f0*/  IMAD R0, R0, c[0x0][0x32c], RZ ;  /* 0x0000cb0000007a24 */ /* 0x000fca00078e02ff */
[----:B------:R-:W-:-:S04]  /*2500*/  IMNMX R2, R2, R0, !PT ;  /* 0x0000000002027217 */ /* 0x000fc80007800200 */
.L_x_5332:
        /* <DEDUP_REMOVED lines=45> */
.L_x_5337:
[----:B------:R-:W-:Y:S05]  /*27e0*/  BSYNC B0 ;  /* 0x0000000000007941 */ /* 0x000fea0003800000 */
.L_x_5336:
        /* <DEDUP_REMOVED lines=115> */
[C---:B------:R-:W-:Y:S01]  /*2f20*/  @P0 LEA R6, P2, R4.reuse, c[0x0][0x250], 0x1 ;  /* 0x0000940004060a11 */ /* 0x040fe200078408ff */
        /* <DEDUP_REMOVED lines=112> */
[----:B------:R-:W-:Y:S01]  /*3630*/  IMAD R3, R2, c[0x0][0x290], RZ ;  /* 0x0000a40002037a24 */ /* 0x000fe200078e02ff */
[----:B------:R-:W-:Y:S01]  /*3640*/  LOP3.LUT R204, R204, 0xffffffef, RZ, 0xc0, !PT ;  /* 0xffffffefcccc7812 */ /* 0x000fe200078ec0ff */
[----:B------:R-:W-:Y:S01]  /*3650*/  IMAD R2, R2, c[0x0][0x280], RZ ;  /* 0x0000a00002027a24 */ /* 0x000fe200078e02ff */
[----:B------:R-:W-:Y:S01]  /*3660*/  LOP3.LUT R20, R20, R150, RZ, 0x3c, !PT ;  /* 0x0000009614147212 */ /* 0x000fe200078e3cff */
[----:B------:R-:W-:Y:S01]  /*3670*/  IMAD R3, R134, c[0x0][0x294], R3 ;  /* 0x0000a50086037a24 */ /* 0x000fe200078e0203 */
        /* <DEDUP_REMOVED lines=19> */
.L_x_5363:
        /* <DEDUP_REMOVED lines=114> */
.L_x_5343:
[----:B------:R-:W-:Y:S05]  /*3ed0*/  BSYNC B0 ;  /* 0x0000000000007941 */ /* 0x000fea0003800000 */
.L_x_5342:
        /* <DEDUP_REMOVED lines=93> */
.L_x_5346:
[----:B------:R-:W-:Y:S05]  /*44b0*/  BSYNC B0 ;  /* 0x0000000000007941 */ /* 0x000fea0003800000 */
.L_x_5345:
        /* <DEDUP_REMOVED lines=59> */
.L_x_5348:
[----:B------:R-:W-:Y:S05]  /*4870*/  BSYNC B0 ;  /* 0x0000000000007941 */ /* 0x000fea0003800000 */
.L_x_5347:
        /* <DEDUP_REMOVED lines=61> */
.L_x_5350:
[----:B------:R-:W-:Y:S05]  /*4c50*/  BSYNC B0 ;  /* 0x0000000000007941 */ /* 0x000fea0003800000 */
.L_x_5349:
        /* <DEDUP_REMOVED lines=58> */
.L_x_5352:
[----:B------:R-:W-:Y:S05]  /*5000*/  BSYNC B0 ;  /* 0x0000000000007941 */ /* 0x000fea0003800000 */
.L_x_5351:
        /* <DEDUP_REMOVED lines=58> */
.L_x_5354:
[----:B------:R-:W-:Y:S05]  /*53b0*/  BSYNC B0 ;  /* 0x0000000000007941 */ /* 0x000fea0003800000 */
.L_x_5353:
        /* <DEDUP_REMOVED lines=58> */
.L_x_5341:
        /* <DEDUP_REMOVED lines=47> */
.L_x_5356:
[----:B------:R-:W-:Y:S05]  /*5a50*/  BSYNC B0 ;  /* 0x0000000000007941 */ /* 0x000fea0003800000 */
.L_x_5355:
        /* <DEDUP_REMOVED lines=162> */
.L_x_5358:
[----:B------:R-:W-:Y:S05]  /*6480*/  BSYNC B0 ;  /* 0x0000000000007941 */ /* 0x000fea0003800000 */
.L_x_5357:
        /* <DEDUP_REMOVED lines=126> */
.L_x_5360:
[----:B------:R-:W-:Y:S05]  /*6c70*/  BSYNC B0 ;  /* 0x0000000000007941 */ /* 0x000fea0003800000 */
.L_x_5359:
        /* <DEDUP_REMOVED lines=129> */
.L_x_5340:
        /* <DEDUP_REMOVED lines=52> */
.L_x_5344:
[----:B--2-4-:R-:W-:Y:S05]  /*77d0*/  BSYNC B1 ;  /* 0x0000000000017941 */ /* 0x014fea0003800000 */
.L_x_5339:
        /* <DEDUP_REMOVED lines=77> */
.L_x_5362:
[----:B-12-4-:R-:W-:Y:S05]  /*7cb0*/  BSYNC B0 ;  /* 0x0000000000007941 */ /* 0x016fea0003800000 */
.L_x_5361:
        /* <DEDUP_REMOVED lines=33> */
.L_x_5338:
        /* <DEDUP_REMOVED lines=21> */
.L_x_5366:
[----:B------:R-:W-:-:S04]  /*8020*/  MOV R0, 0x1 ;  /* 0x0000000100007802 */ /* 0x000fc80000000f00 */
[----:B------:R-:W-:-:S13]  /*8030*/  ISETP.NE.AND P0, PT, R0, c[0x0][0x32c], PT ;  /* 0x0000cb0000007a0c */ /* 0x000fda0003f05270 */
[----:B------:R-:W-:-:S05]  /*8040*/  @P0 IMAD.HI.U32 R0, R2, c[0x0][0x330], RZ ;  /* 0x0000cc0002000a27 */ /* 0x000fca00078e00ff */
[----:B------:R-:W-:Y:S02]  /*8050*/  @P0 SHF.R.U32.HI R2, RZ, c[0x0][0x334], R0 ;  /* 0x0000cd00ff020a19 */ /* 0x000fe40000011600 */
.L_x_5367:
[----:B------:R-:W-:Y:S05]  /*8060*/  BSYNC B0 ;  /* 0x0000000000007941 */ /* 0x000fea0003800000 */
.L_x_5365:
[----:B------:R-:W-:-:S05]  /*8070*/  MOV R0, c[0x0][0x32c] ;  /* 0x0000cb0000007a02 */ /* 0x000fca0000000f00 */
[----:B------:R-:W-:-:S05]  /*8080*/  IMAD R2, R2, R0, c[0x0][0x32c] ;  /* 0x0000cb0002027624 */ /* 0x000fca00078e0200 */
[----:B------:R-:W-:-:S04]  /*8090*/  IMNMX R3, R3, R2, PT ;  /* 0x0000000203037217 */ /* 0x000fc80003800200 */
.L_x_5364:
        /* <DEDUP_REMOVED lines=21> */
.L_x_5370:
[----:B------:R-:W-:-:S04]  /*81f0*/  MOV R3, c[0x0][0x32c] ;  /* 0x0000cb0000037a02 */ /* 0x000fc80000000f00 */
[----:B------:R-:W-:-:S13]  /*8200*/  ISETP.NE.AND P0, PT, R3, 0x1, PT ;  /* 0x000000010300780c */ /* 0x000fda0003f05270 */
[----:B------:R-:W-:-:S05]  /*8210*/  @P0 IMAD.HI.U32 R3, R0, c[0x0][0x330], RZ ;  /* 0x0000cc0000030a27 */ /* 0x000fca00078e00ff */
[----:B------:R-:W-:Y:S02]  /*8220*/  @P0 SHF.R.U32.HI R0, RZ, c[0x0][0x334], R3 ;  /* 0x0000cd00ff000a19 */ /* 0x000fe40000011603 */
.L_x_5371:
[----:B------:R-:W-:Y:S05]  /*8230*/  BSYNC B0 ;  /* 0x0000000000007941 */ /* 0x000fea0003800000 */
.L_x_5369:
[----:B------:R-:W-:-:S05]  /*8240*/  IMAD R0, R0, c[0x0][0x32c], RZ ;  /* 0x0000cb0000007a24 */ /* 0x000fca00078e02ff */
[----:B------:R-:W-:-:S04]  /*8250*/  IMNMX R2, R2, R0, !PT ;  /* 0x0000000002027217 */ /* 0x000fc80007800200 */
.L_x_5368:
        /* <DEDUP_REMOVED lines=37> */
.L_x_5373:
[----:B------:R-:W-:Y:S05]  /*84b0*/  BSYNC B0 ;  /* 0x0000000000007941 */ /* 0x000fea0003800000 */
.L_x_5372:
        /* <DEDUP_REMOVED lines=105> */
.L_x_5579:
[----:B------:R-:W-:Y:S05]  /*8b50*/  BRA.DIV ~URZ, `(.L_x_5376) ;  /* 0x0001aac27f007947 */ /* 0x000fea000b800000 */
[----:B------:R3:W4:Y:S02]  /*8b60*/  SHFL.IDX PT, R0, R13, RZ, 0x181f ;  /* 0x00181fff0d007589 */ /* 0x00072400000e0000 */
.L_x_5580:
[----:B------:R-:W-:Y:S01]  /*8b70*/  IMAD R37, R210, c[0x0][0x2c4], RZ ;  /* 0x0000b100d2257a24 */ /* 0x000fe200078e02ff */
[----:B------:R-:W-:Y:S04]  /*8b80*/  BSSY B0, `(.L_x_5377) ;  /* 0x000000f000007945 */ /* 0x000fe80003800000 */
[----:B------:R-:W-:-:S13]  /*8b90*/  ISETP.GE.AND P0, PT, R5, R37, PT ;  /* 0x000000250500720c */ /* 0x000fda0003f06270 */
[----:B------:R-:W-:Y:S05]  /*8ba0*/  @P0 BRA `(.L_x_5378) ;  /* 0x000000c000000947 */ /* 0x000fea0003800000 */
[CC--:B----4-:R-:W-:Y:S02]  /*8bb0*/  LEA R8, P0, R198.reuse, R0.reuse, 0x1 ;  /* 0x00000000c6087211 */ /* 0x0d0fe400078008ff */
[C---:B------:R-:W-:Y:S02]  /*8bc0*/  LEA R6, P1, R201.reuse, R0, 0x1 ;  /* 0x00000000c9067211 */ /* 0x040fe400078208ff */
[----:B--2---:R-:W-:Y:S02]  /*8bd0*/  LEA.HI.X R9, R198, R4, R199, 0x1, P0 ;  /* 0x00000004c6097211 */ /* 0x004fe400000f0cc7 */
        /* <DEDUP_REMOVED lines=9> */
.L_x_5378:
[----:B------:R-:W-:Y:S05]  /*8c70*/  BSYNC B0 ;  /* 0x0000000000007941 */ /* 0x000fea0003800000 */
.L_x_5377:
[----:B------:R-:W-:Y:S05]  /*8c80*/  BRA.DIV ~URZ, `(.L_x_5379) ;  /* 0x0001aa027f007947 */ /* 0x000fea000b800000 */
[----:B--2---:R2:W1:Y:S04]  /*8c90*/  SHFL.IDX PT, R4, R12, 0x1, 0x181f ;  /* 0x00381f000c047f89 */ /* 0x00446800000e0000 */
[----:B----4-:R2:W4:Y:S02]  /*8ca0*/  SHFL.IDX PT, R0, R13, 0x1, 0x181f ;  /* 0x00381f000d007f89 */ /* 0x01052400000e0000 */
.L_x_5581:
[----:B------:R-:W-:Y:S01]  /*8cb0*/  IADD3 R2, R5, 0x20, RZ ;  /* 0x0000002005027810 */ /* 0x000fe20007ffe0ff */
[----:B------:R-:W-:Y:S03]  /*8cc0*/  BSSY B0, `(.L_x_5380) ;  /* 0x000000f000007945 */ /* 0x000fe60003800000 */
[----:B------:R-:W-:-:S13]  /*8cd0*/  ISETP.GE.AND P0, PT, R2, R37, PT ;  /* 0x000000250200720c */ /* 0x000fda0003f06270 */
[----:B------:R-:W-:Y:S05]  /*8ce0*/  @P0 BRA `(.L_x_5381) ;  /* 0x000000c000000947 */ /* 0x000fea0003800000 */
[CC--:B----4-:R-:W-:Y:S02]  /*8cf0*/  LEA R8, P0, R198.reuse, R0.reuse, 0x1 ;  /* 0x00000000c6087211 */ /* 0x0d0fe400078008ff */
[C---:B------:R-:W-:Y:S02]  /*8d00*/  LEA R6, P1, R201.reuse, R0, 0x1 ;  /* 0x00000000c9067211 */ /* 0x040fe400078208ff */
[----:B-1----:R-:W-:Y:S02]  /*8d10*/  LEA.HI.X R9, R198, R4, R199, 0x1, P0 ;  /* 0x00000004c6097211 */ /* 0x002fe400000f0cc7 */
        /* <DEDUP_REMOVED lines=9> */
.L_x_5381:
[----:B------:R-:W-:Y:S05]  /*8db0*/  BSYNC B0 ;  /* 0x0000000000007941 */ /* 0x000fea0003800000 */
.L_x_5380:
[----:B------:R-:W-:Y:S05]  /*8dc0*/  BRA.DIV ~URZ, `(.L_x_5382) ;  /* 0x0001a9927f007947 */ /* 0x000fea000b800000 */
[----:B-1----:R1:W2:Y:S02]  /*8dd0*/  SHFL.IDX PT, R4, R12, 0x2, 0x181f ;  /* 0x00581f000c047f89 */ /* 0x0022a400000e0000 */
.L_x_5582:
[----:B------:R-:W-:Y:S05]  /*8de0*/  BRA.DIV ~URZ, `(.L_x_5383) ;  /* 0x0001a9e27f007947 */ /* 0x000fea000b800000 */
[----:B----4-:R4:W1:Y:S02]  /*8df0*/  SHFL.IDX PT, R0, R13, 0x2, 0x181f ;  /* 0x00581f000d007f89 */ /* 0x01086400000e0000 */
.L_x_5583:
[----:B------:R-:W-:Y:S01]  /*8e00*/  IADD3 R2, R5, 0x40, RZ ;  /* 0x0000004005027810 */ /* 0x000fe20007ffe0ff */
[----:B------:R-:W-:Y:S03]  /*8e10*/  BSSY B0, `(.L_x_5384) ;  /* 0x000000f000007945 */ /* 0x000fe60003800000 */
[----:B------:R-:W-:-:S13]  /*8e20*/  ISETP.GE.AND P0, PT, R2, R37, PT ;  /* 0x000000250200720c */ /* 0x000fda0003f06270 */
[----:B------:R-:W-:Y:S05]  /*8e30*/  @P0 BRA `(.L_x_5385) ;  /* 0x000000c000000947 */ /* 0x000fea0003800000 */
[CC--:B-1----:R-:W-:Y:S02]  /*8e40*/  LEA R8, P0, R198.reuse, R0.reuse, 0x1 ;  /* 0x00000000c6087211 */ /* 0x0c2fe400078008ff */
        /* <DEDUP_REMOVED lines=11> */
.L_x_5385:
[----:B------:R-:W-:Y:S05]  /*8f00*/  BSYNC B0 ;  /* 0x0000000000007941 */ /* 0x000fea0003800000 */
.L_x_5384:
[----:B------:R-:W-:Y:S05]  /*8f10*/  BRA.DIV ~URZ, `(.L_x_5386) ;  /* 0x0001a9227f007947 */ /* 0x000fea000b800000 */
[----:B--2---:R2:W3:Y:S04]  /*8f20*/  SHFL.IDX PT, R4, R12, 0x3, 0x181f ;  /* 0x00781f000c047f89 */ /* 0x0044e800000e0000 */
[----:B-1----:R2:W1:Y:S02]  /*8f30*/  SHFL.IDX PT, R0, R13, 0x3, 0x181f ;  /* 0x00781f000d007f89 */ /* 0x00246400000e0000 */
.L_x_5584:
        /* <DEDUP_REMOVED lines=84> */
[C---:B------:R-:W-:Y:S02]  /*9480*/  @P1 LEA R6, P4, R201.reuse, R0, 0x1 ;  /* 0x00000000c9061211 */ /* 0x040fe400078808ff */
        /* <DEDUP_REMOVED lines=12> */
[C---:B------:R-:W-:Y:S02]  /*9550*/  @P0 LEA R2, P2, R198.reuse, R9, 0x1 ;  /* 0x00000009c6020211 */ /* 0x040fe400078408ff */
        /* <DEDUP_REMOVED lines=78> */
.L_x_5585:
        /* <DEDUP_REMOVED lines=21> */
.L_x_5586:
        /* <DEDUP_REMOVED lines=21> */
.L_x_5388:
[----:B------:R-:W-:Y:S05]  /*9ce0*/  BSYNC B0 ;  /* 0x0000000000007941 */ /* 0x000fea0003800000 */
.L_x_5387:
[----:B------:R-:W-:Y:S01]  /*9cf0*/  ISETP.LT.AND P0, PT, RZ, c[0x0][0x27c], PT ;  /* 0x00009f00ff007a0c */ /* 0x000fe20003f01270 */
[----:B------:R-:W0:Y:S01]  /*9d00*/  LDGDEPBAR ;  /* 0x00000000000079af */ /* 0x000e220000000000 */
[----:B------:R-:W-:Y:S11]  /*9d10*/  BSSY B2, `(.L_x_5391) ;  /* 0x00006ab000027945 */ /* 0x000ff60003800000 */
[----:B------:R-:W-:Y:S05]  /*9d20*/  @P0 BRA `(.L_x_5392) ;  /* 0x0000002000000947 */ /* 0x000fea0003800000 */
[----:B------:R-:W-:-:S04]  /*9d30*/  DEPBAR.LE SB0, 0x3 ;  /* 0x000080c00000791a */ /* 0x000fc80000000000 */
[----:B------:R-:W-:Y:S05]  /*9d40*/  BRA `(.L_x_5393) ;  /* 0x00006a7000007947 */ /* 0x000fea0003800000 */
.L_x_5392:
        /* <DEDUP_REMOVED lines=36> */
.L_x_5587:
[----:B------:R-:W-:Y:S05]  /*9f90*/  BRA.DIV ~URZ, `(.L_x_5396) ;  /* 0x00019c927f007947 */ /* 0x000fea000b800000 */
[----:B------:R3:W4:Y:S04]  /*9fa0*/  SHFL.IDX PT, R4, R27, RZ, 0x1c1f ;  /* 0x001c1fff1b047589 */ /* 0x00072800000e0000 */
[----:B------:R3:W1:Y:S04]  /*9fb0*/  SHFL.IDX PT, R12, R13, RZ, 0x1c1f ;  /* 0x001c1fff0d0c7589 */ /* 0x00066800000e0000 */
[----:B------:R3:W2:Y:S02]  /*9fc0*/  SHFL.IDX PT, R0, R32, RZ, 0x1c1f ;  /* 0x001c1fff20007589 */ /* 0x0006a400000e0000 */
.L_x_5588:
        /* <DEDUP_REMOVED lines=87> */
.L_x_5398:
[----:B------:R-:W-:Y:S05]  /*a540*/  BSYNC B0 ;  /* 0x0000000000007941 */ /* 0x000fea0003800000 */
.L_x_5397:
        /* <DEDUP_REMOVED lines=44> */
.L_x_5589:
        /* <DEDUP_REMOVED lines=86> */
.L_x_5401:
[----:B------:R-:W-:Y:S05]  /*ad70*/  BSYNC B0 ;  /* 0x0000000000007941 */ /* 0x000fea0003800000 */
.L_x_5400:
        /* <DEDUP_REMOVED lines=99> */
.L_x_5405:
[----:B------:R-:W-:Y:S05]  /*b3b0*/  BSYNC B0 ;  /* 0x0000000000007941 */ /* 0x000fea0003800000 */
.L_x_5404:
        /* <DEDUP_REMOVED lines=45> */
.L_x_5407:
[----:B------:R-:W-:Y:S05]  /*b690*/  BSYNC B0 ;  /* 0x0000000000007941 */ /* 0x000fea0003800000 */
.L_x_5406:
        /* <DEDUP_REMOVED lines=45> */
.L_x_5409:
[----:B------:R-:W-:Y:S05]  /*b970*/  BSYNC B0 ;  /* 0x0000000000007941 */ /* 0x000fea0003800000 */
.L_x_5408:
        /* <DEDUP_REMOVED lines=45> */
.L_x_5411:
[----:B------:R-:W-:Y:S05]  /*bc50*/  BSYNC B0 ;  /* 0x0000000000007941 */ /* 0x000fea0003800000 */
.L_x_5410:
        /* <DEDUP_REMOVED lines=45> */
.L_x_5413:
[----:B------:R-:W-:Y:S05]  /*bf30*/  BSYNC B0 ;  /* 0x0000000000007941 */ /* 0x000fea0003800000 */
.L_x_5412:
        /* <DEDUP_REMOVED lines=44> */
.L_x_5403:
[----:B------:R-:W-:Y:S05]  /*c200*/  BSYNC B1 ;  /* 0x0000000000017941 */ /* 0x000fea0003800000 */
.L_x_5402:
        /* <DEDUP_REMOVED lines=48> */
.L_x_5415:
[----:B------:R-:W-:Y:S05]  /*c510*/  BSYNC B0 ;  /* 0x0000000000007941 */ /* 0x000fea0003800000 */
.L_x_5414:
        /* <DEDUP_REMOVED lines=45> */
.L_x_5417:
[----:B------:R-:W-:Y:S05]  /*c7f0*/  BSYNC B0 ;  /* 0x0000000000007941 */ /* 0x000fea0003800000 */
.L_x_5416:
        /* <DEDUP_REMOVED lines=45> */
.L_x_5419:
[----:B------:R-:W-:Y:S05]  /*cad0*/  BSYNC B0 ;  /* 0x0000000000007941 */ /* 0x000fea0003800000 */
.L_x_5418:
        /* <DEDUP_REMOVED lines=45> */
.L_x_5421:
[----:B------:R-:W-:Y:S05]  /*cdb0*/  BSYNC B0 ;  /* 0x0000000000007941 */ /* 0x000fea0003800000 */
.L_x_5420:
        /* <DEDUP_REMOVED lines=45> */
.L_x_5423:
[----:B------:R-:W-:Y:S05]  /*d090*/  BSYNC B0 ;  /* 0x0000000000007941 */ /* 0x000fea0003800000 */
.L_x_5422:
        /* <DEDUP_REMOVED lines=45> */
.L_x_5394:
        /* <DEDUP_REMOVED lines=22> */
.L_x_5590:
[----:B------:R-:W-:Y:S05]  /*d4d0*/  BRA.DIV ~URZ, `(.L_x_5425) ;  /* 0x00016a827f007947 */ /* 0x000fea000b800000 */
[----:B------:R3:W4:Y:S01]  /*d4e0*/  SHFL.IDX PT, R8, R23, RZ, 0x1c1f ;  /* 0x001c1fff17087589 */ /* 0x00072200000e0000 */
[----:B--2---:R-:W-:-:S03]  /*d4f0*/  MOV R9, R0 ;  /* 0x0000000000097202 */ /* 0x004fc60000000f00 */
[----:B------:R3:W2:Y:S04]  /*d500*/  SHFL.IDX PT, R20, R21, RZ, 0x1c1f ;  /* 0x001c1fff15147589 */ /* 0x0006a800000e0000 */
[----:B------:R3:W1:Y:S02]  /*d510*/  SHFL.IDX PT, R3, R32, RZ, 0x1c1f ;  /* 0x001c1fff20037589 */ /* 0x00066400000e0000 */
.L_x_5591:
        /* <DEDUP_REMOVED lines=51> */
.L_x_5427:
[----:B------:R-:W-:Y:S05]  /*d850*/  BSYNC B0 ;  /* 0x0000000000007941 */ /* 0x000fea0003800000 */
.L_x_5426:
        /* <DEDUP_REMOVED lines=45> */
.L_x_5592:
        /* <DEDUP_REMOVED lines=49> */
.L_x_5430:
[----:B------:R-:W-:Y:S05]  /*de40*/  BSYNC B0 ;  /* 0x0000000000007941 */ /* 0x000fea0003800000 */
.L_x_5429:
        /* <DEDUP_REMOVED lines=64> */
[----:B------:R-:W-:Y:S02]  /*e250*/  LOP3.LUT R2, R228, 0x38, R2, 0xf8, !PT ;  /* 0x00000038e4027812 */ /* 0x000fe400078ef802 */
        /* <DEDUP_REMOVED lines=89> */
.L_x_5434:
[----:B------:R-:W-:Y:S05]  /*e7f0*/  BSYNC B0 ;  /* 0x0000000000007941 */ /* 0x000fea0003800000 */
.L_x_5433:
        /* <DEDUP_REMOVED lines=99> */
.L_x_5436:
[----:B------:R-:W-:Y:S05]  /*ee30*/  BSYNC B0 ;  /* 0x0000000000007941 */ /* 0x000fea0003800000 */
.L_x_5435:
        /* <DEDUP_REMOVED lines=98> */
.L_x_5432:
[----:B------:R-:W-:Y:S05]  /*f460*/  BSYNC B1 ;  /* 0x0000000000017941 */ /* 0x000fea0003800000 */
.L_x_5431:
        /* <DEDUP_REMOVED lines=110> */
.L_x_5438:
[----:B------:R-:W-:Y:S05]  /*fb50*/  BSYNC B0 ;  /* 0x0000000000007941 */ /* 0x000fea0003800000 */
.L_x_5437:
        /* <DEDUP_REMOVED lines=99> */
.L_x_5440:
[----:B------:R-:W-:Y:S05]  /*10190*/  BSYNC B0 ;  /* 0x0000000000007941 */ /* 0x000fea0003800000 */
.L_x_5439:
        /* <DEDUP_REMOVED lines=98> */
.L_x_5393:
[----:B------:R-:W-:Y:S05]  /*107c0*/  BSYNC B2 ;  /* 0x0000000000027941 */ /* 0x000fea0003800000 */
.L_x_5391:
        /* <DEDUP_REMOVED lines=11> */
[----:B------:R1:W1:Y:S04]  /*10880*/  LDSM.16.M88.4 R48, [R186+0x1000] ;  /* 0x00100000ba30783b */ /* 0x0002680000000200 */
[----:B-----5:R1:W1:Y:S04]  /*10890*/  LDSM.16.M88.4 R44, [R186+0x1800] ;  /* 0x00180000ba2c783b */ /* 0x0202680000000200 */
        /* <DEDUP_REMOVED lines=27> */
.L_x_5593:
        /* <DEDUP_REMOVED lines=21> */
.L_x_5594:
        /* <DEDUP_REMOVED lines=21> */
.L_x_5442:
[----:B------:R-:W-:Y:S05]  /*10cf0*/  BSYNC B0 ;  /* 0x0000000000007941 */ /* 0x000fea0003800000 */
.L_x_5441:
        /* <DEDUP_REMOVED lines=11> */
[----:B------:R-:W-:Y:S01]  /*10db0*/  LDSM.16.M88.4 R92, [R186+0x5000] ;  /* 0x00500000ba5c783b */ /* 0x000fe20000000200 */
[----:B------:R-:W-:Y:S01]  /*10dc0*/  HMMA.16816.F32 R28, R4, R38, RZ ;  /* 0x00000026041c723c */ /* 0x000fe200000018ff */
[----:B------:R-:W-:Y:S01]  /*10dd0*/  ISETP.NE.AND P0, PT, R3, 0x1, PT ;  /* 0x000000010300780c */ /* 0x000fe20003f05270 */
[----:B----4-:R-:W-:Y:S01]  /*10de0*/  IMAD.MOV.U32 R9, RZ, RZ, c[0x0][0x32c] ;  /* 0x0000cb00ff097624 */ /* 0x010fe200078e00ff */
[----:B------:R-:W2:Y:S01]  /*10df0*/  LDSM.16.M88.4 R52, [R2] ;  /* 0x000000000234783b */ /* 0x000ea20000000200 */
[----:B------:R-:W-:-:S03]  /*10e00*/  ULOP3.LUT UR6, URZ, UR6, URZ, 0x33, !UPT ;  /* 0x000000063f067292 */ /* 0x000fc6000f8e333f */
[----:B------:R-:W3:Y:S01]  /*10e10*/  LDSM.16.M88.4 R56, [R2+0x800] ;  /* 0x000800000238783b */ /* 0x000ee20000000200 */
[C---:B------:R-:W-:Y:S01]  /*10e20*/  HMMA.16816.F32 R32, R4.reuse, R40, RZ ;  /* 0x000000280420723c */ /* 0x040fe200000018ff */
[----:B------:R-:W-:Y:S02]  /*10e30*/  ISETP.GE.AND P4, PT, R9, 0x1, PT ;  /* 0x000000010900780c */ /* 0x000fe40003f86270 */
[----:B------:R-:W4:Y:S04]  /*10e40*/  LDSM.16.M88.4 R76, [R2+0x1000] ;  /* 0x00100000024c783b */ /* 0x000f280000000200 */
[----:B------:R-:W-:Y:S01]  /*10e50*/  LDSM.16.M88.4 R68, [R0] ;  /* 0x000000000044783b */ /* 0x000fe20000000200 */
[C---:B------:R-:W-:Y:S03]  /*10e60*/  HMMA.16816.F32 R36, R4.reuse, R42, RZ ;  /* 0x0000002a0424723c */ /* 0x040fe600000018ff */
[----:B------:R-:W-:Y:S04]  /*10e70*/  LDSM.16.M88.4 R72, [R0+0x800] ;  /* 0x000800000048783b */ /* 0x000fe80000000200 */
[----:B------:R-:W-:Y:S01]  /*10e80*/  LDSM.16.M88.4 R84, [R0+0x1000] ;  /* 0x001000000054783b */ /* 0x000fe20000000200 */
        /* <DEDUP_REMOVED lines=19> */
[C---:B------:R-:W-:Y:S01]  /*10fc0*/  HMMA.16816.F32 R28, R20.reuse, R54, R28 ;  /* 0x00000036141c723c */ /* 0x040fe2000000181c */
[----:B------:R-:W2:Y:S07]  /*10fd0*/  LDSM.16.M88.4 R52, [R0+0x1800] ;  /* 0x001800000034783b */ /* 0x000eae0000000200 */
[C---:B---3--:R-:W-:Y:S08]  /*10fe0*/  HMMA.16816.F32 R32, R20.reuse, R56, R32 ;  /* 0x000000381420723c */ /* 0x048ff00000001820 */
[C---:B------:R-:W-:Y:S08]  /*10ff0*/  HMMA.16816.F32 R36, R20.reuse, R58, R36 ;  /* 0x0000003a1424723c */ /* 0x040ff00000001824 */
[C---:B----4-:R-:W-:Y:S08]  /*11000*/  HMMA.16816.F32 R40, R20.reuse, R76, R40 ;  /* 0x0000004c1428723c */ /* 0x050ff00000001828 */
[C---:B------:R-:W-:Y:S01]  /*11010*/  HMMA.16816.F32 R56, R20.reuse, R78, R48 ;  /* 0x0000004e1438723c */ /* 0x040fe20000001830 */
[----:B------:R-:W3:Y:S07]  /*11020*/  LDSM.16.M88.4 R76, [R186+0x3000] ;  /* 0x00300000ba4c783b */ /* 0x000eee0000000200 */
[C---:B-1----:R-:W-:Y:S01]  /*11030*/  HMMA.16816.F32 R48, R20.reuse, R60, R24 ;  /* 0x0000003c1430723c */ /* 0x042fe20000001818 */
[----:B------:R-:W-:Y:S07]  /*11040*/  LDSM.16.M88.4 R24, [R8+0x3800] ;  /* 0x003800000818783b */ /* 0x000fee0000000200 */
[----:B------:R-:W-:Y:S01]  /*11050*/  HMMA.16816.F32 R44, R20, R62, R44 ;  /* 0x0000003e142c723c */ /* 0x000fe2000000182c */
[----:B------:R-:W1:Y:S04]  /*11060*/  LDSM.16.M88.4 R60, [R186+0x3800] ;  /* 0x00380000ba3c783b */ /* 0x000e680000000200 */
[----:B------:R-:W-:Y:S03]  /*11070*/  LDSM.16.M88.4 R20, [R182+0x4000] ;  /* 0x00400000b614783b */ /* 0x000fe60000000200 */
[C---:B------:R-:W-:Y:S08]  /*11080*/  HMMA.16816.F32 R12, R4.reuse, R68, R12 ;  /* 0x00000044040c723c */ /* 0x040ff0000000180c */
[C---:B------:R-:W-:Y:S01]  /*11090*/  HMMA.16816.F32 R28, R4.reuse, R70, R28 ;  /* 0x00000046041c723c */ /* 0x040fe2000000181c */
[----:B------:R-:W4:Y:S07]  /*110a0*/  LDSM.16.M88.4 R68, [R8+0x2000] ;  /* 0x002000000844783b */ /* 0x000f2e0000000200 */
[C---:B------:R-:W-:Y:S08]  /*110b0*/  HMMA.16816.F32 R32, R4.reuse, R72, R32 ;  /* 0x000000480420723c */ /* 0x040ff00000001820 */
[C---:B------:R-:W-:Y:S01]  /*110c0*/  HMMA.16816.F32 R36, R4.reuse, R74, R36 ;  /* 0x0000004a0424723c */ /* 0x040fe20000001824 */
[----:B------:R-:W5:Y:S07]  /*110d0*/  LDSM.16.M88.4 R72, [R8+0x2800] ;  /* 0x002800000848783b */ /* 0x000f6e0000000200 */
[C---:B------:R-:W-:Y:S08]  /*110e0*/  HMMA.16816.F32 R40, R4.reuse, R84, R40 ;  /* 0x000000540428723c */ /* 0x040ff00000001828 */
[C---:B------:R-:W-:Y:S01]  /*110f0*/  HMMA.16816.F32 R56, R4.reuse, R86, R56 ;  /* 0x000000560438723c */ /* 0x040fe20000001838 */
[----:B------:R-:W1:Y:S07]  /*11100*/  LDSM.16.M88.4 R84, [R8+0x3000] ;  /* 0x003000000854783b */ /* 0x000e6e0000000200 */
        /* <DEDUP_REMOVED lines=13> */
[C---:B-1----:R-:W-:Y:S08]  /*111e0*/  HMMA.16816.F32 R48, R16.reuse, R60, R48 ;  /* 0x0000003c1030723c */ /* 0x042ff00000001830 */
[----:B------:R-:W-:Y:S01]  /*111f0*/  HMMA.16816.F32 R44, R16, R62, R44 ;  /* 0x0000003e102c723c */ /* 0x000fe2000000182c */
[----:B------:R-:W-:Y:S07]  /*11200*/  LDSM.16.M88.4 R60, [R0+0x3800] ;  /* 0x00380000003c783b */ /* 0x000fee0000000200 */
[C---:B----4-:R-:W-:Y:S01]  /*11210*/  HMMA.16816.F32 R16, R20.reuse, R68, R4 ;  /* 0x000000441410723c */ /* 0x050fe20000001804 */
[----:B------:R-:W-:Y:S07]  /*11220*/  LDSM.16.M88.4 R4, [R183+0x4000] ;  /* 0x00400000b704783b */ /* 0x000fee0000000200 */
[C---:B------:R-:W-:Y:S01]  /*11230*/  HMMA.16816.F32 R28, R20.reuse, R70, R28 ;  /* 0x00000046141c723c */ /* 0x040fe2000000181c */
[----:B------:R-:W-:Y:S07]  /*11240*/  LDSM.16.M88.4 R68, [R186+0x4000] ;  /* 0x00400000ba44783b */ /* 0x000fee0000000200 */
[C---:B-----5:R-:W-:Y:S08]  /*11250*/  HMMA.16816.F32 R32, R20.reuse, R72, R32 ;  /* 0x000000481420723c */ /* 0x060ff00000001820 */
[C---:B------:R-:W-:Y:S01]  /*11260*/  HMMA.16816.F32 R36, R20.reuse, R74, R36 ;  /* 0x0000004a1424723c */ /* 0x040fe20000001824 */
[----:B------:R-:W1:Y:S07]  /*11270*/  LDSM.16.M88.4 R72, [R0+0x2000] ;  /* 0x002000000048783b */ /* 0x000e6e0000000200 */
[C---:B------:R-:W-:Y:S08]  /*11280*/  HMMA.16816.F32 R40, R20.reuse, R84, R40 ;  /* 0x000000541428723c */ /* 0x040ff00000001828 */
[C---:B------:R-:W-:Y:S01]  /*11290*/  HMMA.16816.F32 R56, R20.reuse, R86, R56 ;  /* 0x000000561438723c */ /* 0x040fe20000001838 */
[----:B------:R-:W3:Y:S07]  /*112a0*/  LDSM.16.M88.4 R84, [R0+0x3000] ;  /* 0x003000000054783b */ /* 0x000eee0000000200 */
[C---:B------:R-:W-:Y:S08]  /*112b0*/  HMMA.16816.F32 R48, R20.reuse, R24, R48 ;  /* 0x000000181430723c */ /* 0x040ff00000001830 */
[----:B------:R-:W-:Y:S01]  /*112c0*/  HMMA.16816.F32 R44, R20, R26, R44 ;  /* 0x0000001a142c723c */ /* 0x000fe2000000182c */
[----:B------:R-:W4:Y:S07]  /*112d0*/  LDSM.16.M88.4 R20, [R181+0x8000] ;  /* 0x00800000b514783b */ /* 0x000f2e0000000200 */
        /* <DEDUP_REMOVED lines=11> */
[----:B------:R-:W5:Y:S07]  /*11390*/  LDSM.16.M88.4 R52, [R186+0x5800] ;  /* 0x00580000ba34783b */ /* 0x000f6e0000000200 */
[C---:B-1----:R-:W-:Y:S08]  /*113a0*/  HMMA.16816.F32 R28, R4.reuse, R72, R24 ;  /* 0x00000048041c723c */ /* 0x042ff00000001818 */
[C---:B------:R-:W-:Y:S01]  /*113b0*/  HMMA.16816.F32 R24, R4.reuse, R74, R16 ;  /* 0x0000004a0418723c */ /* 0x040fe20000001810 */
[----:B------:R-:W1:Y:S04]  /*113c0*/  LDSM.16.M88.4 R16, [R182+0x8000] ;  /* 0x00800000b610783b */ /* 0x000e680000000200 */
[----:B------:R-:W1:Y:S03]  /*113d0*/  LDSM.16.M88.4 R72, [R8+0x4800] ;  /* 0x004800000848783b */ /* 0x000e660000000200 */
[C---:B------:R-:W-:Y:S08]  /*113e0*/  HMMA.16816.F32 R12, R4.reuse, R76, R32 ;  /* 0x0000004c040c723c */ /* 0x040ff00000001820 */
[C---:B------:R-:W-:Y:S01]  /*113f0*/  HMMA.16816.F32 R36, R4.reuse, R78, R36 ;  /* 0x0000004e0424723c */ /* 0x040fe20000001824 */
[----:B------:R-:W-:Y:S07]  /*11400*/  LDSM.16.M88.4 R76, [R2+0x4000] ;  /* 0x00400000024c783b */ /* 0x000fee0000000200 */
[C---:B---3--:R-:W-:Y:S08]  /*11410*/  HMMA.16816.F32 R40, R4.reuse, R84, R40 ;  /* 0x000000540428723c */ /* 0x048ff00000001828 */
[C---:B------:R-:W-:Y:S01]  /*11420*/  HMMA.16816.F32 R56, R4.reuse, R86, R56 ;  /* 0x000000560438723c */ /* 0x040fe20000001838 */
[----:B------:R-:W-:Y:S07]  /*11430*/  LDSM.16.M88.4 R84, [R2+0x4800] ;  /* 0x004800000254783b */ /* 0x000fee0000000200 */
[C---:B------:R-:W-:Y:S08]  /*11440*/  HMMA.16816.F32 R48, R4.reuse, R60, R48 ;  /* 0x0000003c0430723c */ /* 0x040ff00000001830 */
[----:B------:R-:W-:Y:S01]  /*11450*/  HMMA.16816.F32 R44, R4, R62, R44 ;  /* 0x0000003e042c723c */ /* 0x000fe2000000182c */
[----:B------:R-:W-:Y:S07]  /*11460*/  LDSM.16.M88.4 R60, [R2+0x5000] ;  /* 0x00500000023c783b */ /* 0x000fee0000000200 */
[C---:B----4-:R-:W-:Y:S08]  /*11470*/  HMMA.16816.F32 R32, R20.reuse, R68, R28 ;  /* 0x000000441420723c */ /* 0x050ff0000000181c */
[C---:B------:R-:W-:Y:S01]  /*11480*/  HMMA.16816.F32 R28, R20.reuse, R70, R24 ;  /* 0x00000046141c723c */ /* 0x040fe20000001818 */
[----:B------:R-:W3:Y:S07]  /*11490*/  LDSM.16.M88.4 R68, [R8+0x5800] ;  /* 0x005800000844783b */ /* 0x000eee0000000200 */
[C---:B--2---:R-:W-:Y:S01]  /*114a0*/  HMMA.16816.F32 R24, R20.reuse, R80, R12 ;  /* 0x000000501418723c */ /* 0x044fe2000000180c */
[----:B------:R-:W2:Y:S07]  /*114b0*/  LDSM.16.M88.4 R12, [R184+0x8000] ;  /* 0x00800000b80c783b */ /* 0x000eae0000000200 */
[C---:B------:R-:W-:Y:S01]  /*114c0*/  HMMA.16816.F32 R4, R20.reuse, R82, R36 ;  /* 0x000000521404723c */ /* 0x040fe20000001824 */
[----:B------:R-:W-:Y:S07]  /*114d0*/  LDSM.16.M88.4 R80, [R0+0x4800] ;  /* 0x004800000050783b */ /* 0x000fee0000000200 */
[C---:B------:R-:W-:Y:S08]  /*114e0*/  HMMA.16816.F32 R40, R20.reuse, R92, R40 ;  /* 0x0000005c1428723c */ /* 0x040ff00000001828 */
[C---:B------:R-:W-:Y:S08]  /*114f0*/  HMMA.16816.F32 R56, R20.reuse, R94, R56 ;  /* 0x0000005e1438723c */ /* 0x040ff00000001838 */
[C---:B-----5:R-:W-:Y:S08]  /*11500*/  HMMA.16816.F32 R48, R20.reuse, R52, R48 ;  /* 0x000000341430723c */ /* 0x060ff00000001830 */
[----:B------:R-:W-:Y:S08]  /*11510*/  HMMA.16816.F32 R44, R20, R54, R44 ;  /* 0x00000036142c723c */ /* 0x000ff0000000182c */
[C---:B-1----:R-:W-:Y:S08]  /*11520*/  HMMA.16816.F32 R36, R16.reuse, R64, R32 ;  /* 0x000000401024723c */ /* 0x042ff00000001820 */
[C---:B------:R-:W-:Y:S01]  /*11530*/  HMMA.16816.F32 R32, R16.reuse, R66, R28 ;  /* 0x000000421020723c */ /* 0x040fe2000000181c */
[----:B------:R-:W1:Y:S07]  /*11540*/  LDSM.16.M88.4 R64, [R2+0x5800] ;  /* 0x005800000240783b */ /* 0x000e6e0000000200 */
[C---:B------:R-:W-:Y:S08]  /*11550*/  HMMA.16816.F32 R28, R16.reuse, R72, R24 ;  /* 0x00000048101c723c */ /* 0x040ff00000001818 */
[C---:B------:R-:W-:Y:S01]  /*11560*/  HMMA.16816.F32 R24, R16.reuse, R74, R4 ;  /* 0x0000004a1018723c */ /* 0x040fe20000001804 */
[----:B------:R-:W-:Y:S04]  /*11570*/  LDSM.16.M88.4 R4, [R183+0x8000] ;  /* 0x00800000b704783b */ /* 0x000fe80000000200 */
[----:B------:R-:W4:Y:S03]  /*11580*/  LDSM.16.M88.4 R72, [R0+0x4000] ;  /* 0x004000000048783b */ /* 0x000f260000000200 */
[C---:B------:R-:W-:Y:S01]  /*11590*/  HMMA.16816.F32 R20, R16.reuse, R88, R40 ;  /* 0x000000581014723c */ /* 0x040fe20000001828 */
[----:B------:R-:W5:Y:S07]  /*115a0*/  LDSM.16.M88.4 R40, [R0+0x5000] ;  /* 0x005000000028783b */ /* 0x000f6e0000000200 */
[C---:B------:R-:W-:Y:S08]  /*115b0*/  HMMA.16816.F32 R56, R16.reuse, R90, R56 ;  /* 0x0000005a1038723c */ /* 0x040ff00000001838 */
[C---:B---3--:R-:W-:Y:S08]  /*115c0*/  HMMA.16816.F32 R52, R16.reuse, R68, R48 ;  /* 0x000000441034723c */ /* 0x048ff00000001830 */
[----:B------:R-:W-:Y:S01]  /*115d0*/  HMMA.16816.F32 R48, R16, R70, R44 ;  /* 0x000000461030723c */ /* 0x000fe2000000182c */
[----:B------:R3:W1:Y:S07]  /*115e0*/  LDSM.16.M88.4 R68, [R0+0x5800] ;  /* 0x005800000044783b */ /* 0x00066e0000000200 */
[C---:B--2---:R-:W-:Y:S08]  /*115f0*/  HMMA.16816.F32 R44, R12.reuse, R76, R36 ;  /* 0x0000004c0c2c723c */ /* 0x044ff00000001824 */
[----:B------:R-:W-:Y:S01]  /*11600*/  HMMA.16816.F32 R36, R12, R78, R32 ;  /* 0x0000004e0c24723c */ /* 0x000fe20000001820 */
[----:B---3--:R-:W-:-:S07]  /*11610*/  IMAD.IADD R0, R235, 0x1, R226 ;  /* 0x00000001eb007824 */ /* 0x008fce00078e02e2 */
[----:B------:R-:W-:Y:S01]  /*11620*/  HMMA.16816.F32 R32, R12, R84, R28 ;  /* 0x000000540c20723c */ /* 0x000fe2000000181c */
[----:B------:R-:W-:-:S04]  /*11630*/  @P0 IMAD.HI.U32 R2, R0, c[0x0][0x2c8], RZ ;  /* 0x0000b20000020a27 */ /* 0x000fc800078e00ff */
[----:B------:R-:W-:-:S03]  /*11640*/  IMAD.MOV.U32 R8, RZ, RZ, R0 ;  /* 0x000000ffff087224 */ /* 0x000fc600078e0000 */
[----:B------:R-:W-:Y:S01]  /*11650*/  HMMA.16816.F32 R28, R12, R86, R24 ;  /* 0x000000560c1c723c */ /* 0x000fe20000001818 */
[----:B------:R-:W-:Y:S02]  /*11660*/  @P0 SHF.R.U32.HI R8, RZ, c[0x0][0x2cc], R2 ;  /* 0x0000b300ff080a19 */ /* 0x000fe40000011602 */
[----:B------:R-:W-:-:S03]  /*11670*/  IADD3 R0, R209, 0x1, -R104 ;  /* 0x00000001d1007810 */ /* 0x000fc60007ffe868 */
[----:B------:R-:W2:Y:S01]  /*11680*/  SHFL.IDX PT, R3, R8, RZ, 0x1c1f ;  /* 0x001c1fff08037589 */ /* 0x000ea200000e0000 */
[--C-:B------:R-:W-:Y:S01]  /*11690*/  IADD3 R0, -R210, R0, -R213.reuse ;  /* 0x00000000d2007210 */ /* 0x100fe20007ffe9d5 */
[C---:B------:R-:W-:Y:S08]  /*116a0*/  HMMA.16816.F32 R24, R12.reuse, R60, R20 ;  /* 0x0000003c0c18723c */ /* 0x040ff00000001814 */
[C---:B------:R-:W-:Y:S08]  /*116b0*/  HMMA.16816.F32 R20, R12.reuse, R62, R56 ;  /* 0x0000003e0c14723c */ /* 0x040ff00000001838 */
[C---:B-1----:R-:W-:Y:S08]  /*116c0*/  HMMA.16816.F32 R16, R12.reuse, R64, R52 ;  /* 0x000000400c10723c */ /* 0x042ff00000001834 */
[----:B------:R-:W-:Y:S08]  /*116d0*/  HMMA.16816.F32 R12, R12, R66, R48 ;  /* 0x000000420c0c723c */ /* 0x000ff00000001830 */
[C---:B----4-:R-:W-:Y:S08]  /*116e0*/  HMMA.16816.F32 R48, R4.reuse, R72, R44 ;  /* 0x000000480430723c */ /* 0x050ff0000000182c */
[C---:B------:R-:W-:Y:S08]  /*116f0*/  HMMA.16816.F32 R44, R4.reuse, R74, R36 ;  /* 0x0000004a042c723c */ /* 0x040ff00000001824 */
[C---:B------:R-:W-:Y:S08]  /*11700*/  HMMA.16816.F32 R36, R4.reuse, R80, R32 ;  /* 0x000000500424723c */ /* 0x040ff00000001820 */
[C---:B-----5:R-:W-:Y:S08]  /*11710*/  HMMA.16816.F32 R32, R4.reuse, R40, R24 ;  /* 0x000000280420723c */ /* 0x060ff00000001818 */
[C---:B------:R-:W-:Y:S08]  /*11720*/  HMMA.16816.F32 R40, R4.reuse, R42, R20 ;  /* 0x0000002a0428723c */ /* 0x040ff00000001814 */
[C---:B------:R-:W-:Y:S08]  /*11730*/  HMMA.16816.F32 R28, R4.reuse, R82, R28 ;  /* 0x00000052041c723c */ /* 0x040ff0000000181c */
[C---:B------:R-:W-:Y:S08]  /*11740*/  HMMA.16816.F32 R20, R4.reuse, R68, R16 ;  /* 0x000000440414723c */ /* 0x040ff00000001810 */
[----:B------:R-:W-:Y:S07]  /*11750*/  HMMA.16816.F32 R24, R4, R70, R12 ;  /* 0x000000460418723c */ /* 0x000fee000000180c */
[C---:B------:R-:W-:Y:S01]  /*11760*/  IADD3 R4, R0.reuse, c[0x0][0x328], RZ ;  /* 0x0000ca0000047a10 */ /* 0x040fe20007ffe0ff */
[----:B------:R-:W-:Y:S01]  /*11770*/  IMAD.IADD R6, R101, 0x1, -R213 ;  /* 0x0000000165067824 */ /* 0x000fe200078e0ad5 */
[----:B------:R-:W-:-:S03]  /*11780*/  IADD3 R5, R0, UR6, RZ ;  /* 0x0000000600057c10 */ /* 0x000fc6000fffe0ff */
[--C-:B--2---:R-:W-:Y:S02]  /*11790*/  IMAD.IADD R2, R4, 0x1, R3.reuse ;  /* 0x0000000104027824 */ /* 0x104fe400078e0203 */
        /* <DEDUP_REMOVED lines=14> */
.L_x_5447:
[----:B------:R-:W-:-:S04]  /*11880*/  MOV R7, 0x1 ;  /* 0x0000000100077802 */ /* 0x000fc80000000f00 */
[----:B------:R-:W-:-:S13]  /*11890*/  ISETP.NE.AND P0, PT, R7, c[0x0][0x32c], PT ;  /* 0x0000cb0007007a0c */ /* 0x000fda0003f05270 */
[----:B------:R-:W-:-:S05]  /*118a0*/  @P0 IMAD.HI.U32 R7, R3, c[0x0][0x330], RZ ;  /* 0x0000cc0003070a27 */ /* 0x000fca00078e00ff */
[----:B------:R-:W-:Y:S02]  /*118b0*/  @P0 SHF.R.U32.HI R3, RZ, c[0x0][0x334], R7 ;  /* 0x0000cd00ff030a19 */ /* 0x000fe40000011607 */
.L_x_5448:
[----:B------:R-:W-:Y:S05]  /*118c0*/  BSYNC B0 ;  /* 0x0000000000007941 */ /* 0x000fea0003800000 */
.L_x_5446:
[----:B------:R-:W-:-:S04]  /*118d0*/  IMAD R3, R3, c[0x0][0x32c], -R104 ;  /* 0x0000cb0003037a24 */ /* 0x000fc800078e0a68 */
[----:B------:R-:W-:-:S05]  /*118e0*/  IMAD.IADD R3, R3, 0x1, -R213 ;  /* 0x0000000103037824 */ /* 0x000fca00078e0ad5 */
[----:B------:R-:W-:Y:S02]  /*118f0*/  IADD3 R7, R3, c[0x0][0x32c], RZ ;  /* 0x0000cb0003077a10 */ /* 0x000fe40007ffe0ff */
[----:B------:R-:W-:Y:S02]  /*11900*/  IMNMX R0, R0, R3, !PT ;  /* 0x0000000300007217 */ /* 0x000fe40007800200 */
[----:B------:R-:W-:Y:S02]  /*11910*/  IMNMX R2, R2, R7, PT ;  /* 0x0000000702027217 */ /* 0x000fe40003800200 */
.L_x_5445:
        /* <DEDUP_REMOVED lines=65> */
.L_x_5451:
[----:B------:R-:W-:-:S04]  /*11d30*/  MOV R4, 0x1 ;  /* 0x0000000100047802 */ /* 0x000fc80000000f00 */
[----:B------:R-:W-:-:S13]  /*11d40*/  ISETP.NE.AND P0, PT, R4, c[0x0][0x32c], PT ;  /* 0x0000cb0004007a0c */ /* 0x000fda0003f05270 */
[----:B------:R-:W-:-:S05]  /*11d50*/  @P0 IMAD.HI.U32 R4, R3, c[0x0][0x330], RZ ;  /* 0x0000cc0003040a27 */ /* 0x000fca00078e00ff */
[----:B------:R-:W-:Y:S02]  /*11d60*/  @P0 SHF.R.U32.HI R3, RZ, c[0x0][0x334], R4 ;  /* 0x0000cd00ff030a19 */ /* 0x000fe40000011604 */
.L_x_5452:
[----:B------:R-:W-:Y:S05]  /*11d70*/  BSYNC B0 ;  /* 0x0000000000007941 */ /* 0x000fea0003800000 */
.L_x_5450:
[----:B------:R-:W-:-:S04]  /*11d80*/  IMAD R3, R3, c[0x0][0x32c], -R104 ;  /* 0x0000cb0003037a24 */ /* 0x000fc800078e0a68 */
[----:B------:R-:W-:-:S05]  /*11d90*/  IMAD.IADD R3, R3, 0x1, -R213 ;  /* 0x0000000103037824 */ /* 0x000fca00078e0ad5 */
[----:B------:R-:W-:Y:S02]  /*11da0*/  IADD3 R4, R3, c[0x0][0x32c], RZ ;  /* 0x0000cb0003047a10 */ /* 0x000fe40007ffe0ff */
[----:B------:R-:W-:Y:S02]  /*11db0*/  IMNMX R0, R0, R3, !PT ;  /* 0x0000000300007217 */ /* 0x000fe40007800200 */
[----:B------:R-:W-:Y:S02]  /*11dc0*/  IMNMX R2, R2, R4, PT ;  /* 0x0000000402027217 */ /* 0x000fe40003800200 */
.L_x_5449:
[----:B------:R-:W2:Y:S01]  /*11dd0*/  LDL R103, [R1+0x18] ;  /* 0x0000180001677983 */ /* 0x000ea20000100800 */
[----:B------:R-:W-:Y:S01]  /*11de0*/  ISETP.GT.AND P0, PT, R0, 0x8, P3 ;  /* 0x000000080000780c */ /* 0x000fe20001f04270 */
        /* <DEDUP_REMOVED lines=45> */
[----:B------:R-:W-:Y:S01]  /*120c0*/  ISETP.GT.AND P0, PT, R0, 0x28, P3 ;  /* 0x000000280000780c */ /* 0x000fe20001f04270 */
[----:B------:R-:W1:Y:S03]  /*120d0*/  SHFL.BFLY PT, R5, R3, 0x2, 0x1f ;  /* 0x0c401f0003057f89 */ /* 0x000e6600000e0000 */
[----:B------:R-:W-:Y:S01]  /*120e0*/  ISETP.LT.OR P0, PT, R2, 0x29, P0 ;  /* 0x000000290200780c */ /* 0x000fe20000701670 */
[----:B------:R-:W-:Y:S03]  /*120f0*/  LDSM.16.MT88.4 R32, [R242+0x800] ;  /* 0x00080000f220783b */ /* 0x000fe60000004200 */
        /* <DEDUP_REMOVED lines=16> */
[----:B------:R-:W-:Y:S01]  /*12200*/  ISETP.GT.AND P0, PT, R0, 0x38, P3 ;  /* 0x000000380000780c */ /* 0x000fe20001f04270 */
[----:B------:R-:W-:Y:S01]  /*12210*/  LDSM.16.MT88.4 R48, [R188] ;  /* 0x00000000bc30783b */ /* 0x000fe20000004200 */
        /* <DEDUP_REMOVED lines=39> */
[--C-:B---3--:R-:W-:Y:S02]  /*12490*/  FFMA.FTZ R3, R14, c[0x0][0x2d0], -R2.reuse ;  /* 0x0000b4000e037a23 */ /* 0x108fe40000010802 */
[----:B------:R-:W-:Y:S02]  /*124a0*/  LDSM.16.MT88.4 R12, [R187] ;  /* 0x00000000bb0c783b */ /* 0x000fe40000004200 */
[----:B------:R1:W3:Y:S02]  /*124b0*/  MUFU.EX2 R94, R3 ;  /* 0x00000003005e7308 */ /* 0x0002e40000000800 */
[----:B--2---:R-:W-:Y:S01]  /*124c0*/  LDSM.16.MT88.4 R40, [R103] ;  /* 0x000000006728783b */ /* 0x004fe20000004200 */
[----:B-1----:R-:W-:Y:S01]  /*124d0*/  FFMA.FTZ R3, R18, c[0x0][0x2d0], -R2 ;  /* 0x0000b40012037a23 */ /* 0x002fe20000010802 */
[----:B---3--:R-:W-:-:S04]  /*124e0*/  F2FP.PACK_AB R18, R95, R94 ;  /* 0x0000005e5f12723e */ /* 0x008fc800000000ff */
[----:B------:R1:W-:Y:S02]  /*124f0*/  MUFU.EX2 R97, R3 ;  /* 0x0000000300617308 */ /* 0x0003e40000000800 */
[----:B-1----:R-:W-:-:S06]  /*12500*/  FFMA.FTZ R3, R6, c[0x0][0x2d0], -R0 ;  /* 0x0000b40006037a23 */ /* 0x002fcc0000010800 */
[----:B------:R1:W-:Y:S02]  /*12510*/  MUFU.EX2 R69, R3 ;  /* 0x0000000300457308 */ /* 0x0003e40000000800 */
[--C-:B-1----:R-:W-:Y:S02]  /*12520*/  FFMA.FTZ R3, R7, c[0x0][0x2d0], -R0.reuse ;  /* 0x0000b40007037a23 */ /* 0x102fe40000010800 */
[----:B------:R-:W1:Y:S04]  /*12530*/  LDSM.16.MT88.4 R4, [R242] ;  /* 0x00000000f204783b */ /* 0x000e680000004200 */
        /* <DEDUP_REMOVED lines=12> */
[----:B--2---:R-:W-:-:S06]  /*12600*/  FFMA.FTZ R3, R28, c[0x0][0x2d0], -R2 ;  /* 0x0000b4001c037a23 */ /* 0x004fcc0000010802 */
[----:B---3--:R-:W-:Y:S01]  /*12610*/  F2FP.PACK_AB R12, R96, R97 ;  /* 0x00000061600c723e */ /* 0x008fe200000000ff */
[----:B------:R1:W-:Y:S02]  /*12620*/  MUFU.EX2 R98, R3 ;  /* 0x0000000300627308 */ /* 0x0003e40000000800 */
[----:B-1----:R-:W-:Y:S02]  /*12630*/  FFMA.FTZ R3, R29, c[0x0][0x2d0], -R2 ;  /* 0x0000b4001d037a23 */ /* 0x002fe40000010802 */
[----:B------:R-:W-:Y:S04]  /*12640*/  HMMA.16816.F32 R28, R16, R14, RZ ;  /* 0x0000000e101c723c */ /* 0x000fe800000018ff */
        /* <DEDUP_REMOVED lines=75> */
[----:B------:R-:W-:Y:S02]  /*12b00*/  FFMA.FTZ R30, R84, c[0x0][0x2d0], -R2 ;  /* 0x0000b400541e7a23 */ /* 0x000fe40000010802 */
[----:B------:R-:W-:Y:S01]  /*12b10*/  FADD.FTZ R3, R72, R3 ;  /* 0x0000000348037221 */ /* 0x000fe20000010000 */
[----:B------:R-:W-:Y:S01]  /*12b20*/  LDSM.16.MT88.4 R84, [R242+0x5800] ;  /* 0x00580000f254783b */ /* 0x000fe20000004200 */
        /* <DEDUP_REMOVED lines=181> */
.L_x_5595:
        /* <DEDUP_REMOVED lines=21> */
.L_x_5596:
        /* <DEDUP_REMOVED lines=21> */
.L_x_5454:
[----:B------:R-:W-:Y:S05]  /*13920*/  BSYNC B0 ;  /* 0x0000000000007941 */ /* 0x000fea0003800000 */
.L_x_5453:
        /* <DEDUP_REMOVED lines=23> */
.L_x_5459:
[----:B------:R-:W-:-:S04]  /*13aa0*/  MOV R2, 0x1 ;  /* 0x0000000100027802 */ /* 0x000fc80000000f00 */
[----:B------:R-:W-:-:S13]  /*13ab0*/  ISETP.NE.AND P0, PT, R2, c[0x0][0x32c], PT ;  /* 0x0000cb0002007a0c */ /* 0x000fda0003f05270 */
[----:B------:R-:W-:-:S05]  /*13ac0*/  @P0 IMAD.HI.U32 R2, R3, c[0x0][0x330], RZ ;  /* 0x0000cc0003020a27 */ /* 0x000fca00078e00ff */
[----:B------:R-:W-:Y:S02]  /*13ad0*/  @P0 SHF.R.U32.HI R3, RZ, c[0x0][0x334], R2 ;  /* 0x0000cd00ff030a19 */ /* 0x000fe40000011602 */
.L_x_5460:
[----:B------:R-:W-:Y:S05]  /*13ae0*/  BSYNC B0 ;  /* 0x0000000000007941 */ /* 0x000fea0003800000 */
.L_x_5458:
[----:B------:R-:W-:-:S05]  /*13af0*/  MOV R2, c[0x0][0x32c] ;  /* 0x0000cb0000027a02 */ /* 0x000fca0000000f00 */
[----:B------:R-:W-:-:S05]  /*13b00*/  IMAD R3, R3, R2, c[0x0][0x32c] ;  /* 0x0000cb0003037624 */ /* 0x000fca00078e0202 */
[----:B------:R-:W-:-:S04]  /*13b10*/  IMNMX R0, R0, R3, PT ;  /* 0x0000000300007217 */ /* 0x000fc80003800200 */
.L_x_5457:
        /* <DEDUP_REMOVED lines=19> */
.L_x_5478:
        /* <DEDUP_REMOVED lines=25> */
[C---:B------:R-:W-:Y:S01]  /*13de0*/  SHF.L.U64.HI R26, R201.reuse, 0x1, R212 ;  /* 0x00000001c91a7819 */ /* 0x040fe200000102d4 */
        /* <DEDUP_REMOVED lines=14> */
.L_x_5597:
        /* <DEDUP_REMOVED lines=22> */
.L_x_5598:
        /* <DEDUP_REMOVED lines=23> */
.L_x_5463:
[----:B------:R-:W-:Y:S05]  /*141a0*/  BSYNC B0 ;  /* 0x0000000000007941 */ /* 0x000fea0003800000 */
.L_x_5462:
[----:B------:R-:W0:Y:S01]  /*141b0*/  LDGDEPBAR ;  /* 0x00000000000079af */ /* 0x000e220000000000 */
[----:B------:R-:W-:Y:S01]  /*141c0*/  WARPSYNC 0xffffffff ;  /* 0xffffffff00007948 */ /* 0x000fe20003800000 */
[C---:B--23--:R-:W-:Y:S01]  /*141d0*/  HMMA.16816.F32 R4, R36.reuse, R12, RZ ;  /* 0x0000000c2404723c */ /* 0x04cfe200000018ff */
[----:B------:R-:W-:Y:S01]  /*141e0*/  IMAD.MOV.U32 R189, RZ, RZ, c[0x0][0x2c4] ;  /* 0x0000b100ffbd7624 */ /* 0x000fe200078e00ff */
[----:B------:R-:W-:Y:S01]  /*141f0*/  ULDC UR6, c[0x0][0x324] ;  /* 0x0000c90000067ab9 */ /* 0x000fe20000000800 */
[C---:B------:R-:W-:Y:S01]  /*14200*/  ISETP.GE.AND P0, PT, R193.reuse, 0x1, PT ;  /* 0x00000001c100780c */ /* 0x040fe20003f06270 */
[C---:B------:R-:W-:Y:S01]  /*14210*/  IMAD.IADD R176, R178.reuse, 0x1, R0 ;  /* 0x00000001b2b07824 */ /* 0x040fe200078e0200 */
        /* <DEDUP_REMOVED lines=179> */
.L_x_5468:
[----:B------:R-:W-:Y:S04]  /*14d50*/  MOV R152, c[0x0][0x32c] ;  /* 0x0000cb0000987a02 */ /* 0x000fe80000000f00 */
[----:B------:R-:W-:Y:S11]  /*14d60*/  ISETP.NE.AND P0, PT, R152, 0x1, PT ;  /* 0x000000019800780c */ /* 0x000ff60003f05270 */
[----:B------:R-:W-:Y:S02]  /*14d70*/  @!UPT UIADD3 URZ, URZ, URZ, URZ ;  /* 0x0000003f3f3ff290 */ /* 0x000fe4000fffe03f */
[----:B------:R-:W-:Y:S05]  /*14d80*/  @P0 IMAD.HI.U32 R152, R3, c[0x0][0x330], RZ ;  /* 0x0000cc0003980a27 */ /* 0x000fea00078e00ff */
[----:B------:R-:W-:Y:S02]  /*14d90*/  @P0 SHF.R.U32.HI R3, RZ, c[0x0][0x334], R152 ;  /* 0x0000cd00ff030a19 */ /* 0x000fe40000011698 */
.L_x_5469:
[----:B------:R-:W-:Y:S05]  /*14da0*/  BSYNC B0 ;  /* 0x0000000000007941 */ /* 0x000fea0003800000 */
.L_x_5467:
[----:B------:R-:W-:Y:S04]  /*14db0*/  IMAD R3, R3, c[0x0][0x32c], -R163 ;  /* 0x0000cb0003037a24 */ /* 0x000fe800078e0aa3 */
[----:B------:R-:W-:Y:S05]  /*14dc0*/  IMAD.IADD R3, R3, 0x1, -R213 ;  /* 0x0000000103037824 */ /* 0x000fea00078e0ad5 */
[----:B------:R-:W-:Y:S02]  /*14dd0*/  IMNMX R0, R0, R3, !PT ;  /* 0x0000000300007217 */ /* 0x000fe40007800200 */
[----:B------:R-:W-:Y:S04]  /*14de0*/  IADD3 R3, R3, c[0x0][0x32c], RZ ;  /* 0x0000cb0003037a10 */ /* 0x000fe80007ffe0ff */
[----:B------:R-:W-:Y:S02]  /*14df0*/  IMNMX R2, R2, R3, PT ;  /* 0x0000000302027217 */ /* 0x000fe40003800200 */
.L_x_5466:
        /* <DEDUP_REMOVED lines=66> */
.L_x_5472:
[----:B------:R-:W-:Y:S04]  /*15220*/  MOV R4, c[0x0][0x32c] ;  /* 0x0000cb0000047a02 */ /* 0x000fe80000000f00 */
[----:B------:R-:W-:Y:S11]  /*15230*/  ISETP.NE.AND P0, PT, R4, 0x1, PT ;  /* 0x000000010400780c */ /* 0x000ff60003f05270 */
[----:B------:R-:W-:Y:S02]  /*15240*/  @!UPT UIADD3 URZ, URZ, URZ, URZ ;  /* 0x0000003f3f3ff290 */ /* 0x000fe4000fffe03f */
[----:B------:R-:W-:Y:S05]  /*15250*/  @P0 IMAD.HI.U32 R4, R0, c[0x0][0x330], RZ ;  /* 0x0000cc0000040a27 */ /* 0x000fea00078e00ff */
[----:B------:R-:W-:Y:S02]  /*15260*/  @P0 SHF.R.U32.HI R0, RZ, c[0x0][0x334], R4 ;  /* 0x0000cd00ff000a19 */ /* 0x000fe40000011604 */
.L_x_5473:
[----:B------:R-:W-:Y:S05]  /*15270*/  BSYNC B0 ;  /* 0x0000000000007941 */ /* 0x000fea0003800000 */
.L_x_5471:
[----:B------:R-:W-:Y:S04]  /*15280*/  IMAD R0, R0, c[0x0][0x32c], -R163 ;  /* 0x0000cb0000007a24 */ /* 0x000fe800078e0aa3 */
[----:B------:R-:W-:Y:S05]  /*15290*/  IMAD.IADD R0, R0, 0x1, -R213 ;  /* 0x0000000100007824 */ /* 0x000fea00078e0ad5 */
[----:B------:R-:W-:Y:S02]  /*152a0*/  IMNMX R2, R2, R0, !PT ;  /* 0x0000000002027217 */ /* 0x000fe40007800200 */
[----:B------:R-:W-:Y:S04]  /*152b0*/  IADD3 R0, R0, c[0x0][0x32c], RZ ;  /* 0x0000cb0000007a10 */ /* 0x000fe80007ffe0ff */
[----:B------:R-:W-:Y:S02]  /*152c0*/  IMNMX R3, R3, R0, PT ;  /* 0x0000000003037217 */ /* 0x000fe40003800200 */
.L_x_5470:
        /* <DEDUP_REMOVED lines=40> */
[--C-:B------:R-:W-:Y:S01]  /*15550*/  FFMA.FTZ R195, R5, c[0x0][0x2d0], -R4.reuse ;  /* 0x0000b40005c37a23 */ /* 0x100fe20000010804 */
[----:B------:R-:W-:Y:S01]  /*15560*/  FSEL R7, R7, -INF , !P0 ;  /* 0xff80000007077808 */ /* 0x000fe20004000000 */
[----:B------:R-:W1:Y:S01]  /*15570*/  MUFU.EX2 R0, R0 ;  /* 0x0000000000007308 */ /* 0x000e620000000800 */
[----:B------:R-:W-:Y:S01]  /*15580*/  ISETP.GT.AND P0, PT, R2, 0x8, P3 ;  /* 0x000000080200780c */ /* 0x000fe20001f04270 */
[--C-:B------:R-:W-:Y:S02]  /*15590*/  FFMA.FTZ R197, R13, c[0x0][0x2d0], -R4.reuse ;  /* 0x0000b4000dc57a23 */ /* 0x100fe40000010804 */
[--C-:B------:R-:W-:Y:S01]  /*155a0*/  FFMA.FTZ R161, R154, c[0x0][0x2d0], -R4.reuse ;  /* 0x0000b4009aa17a23 */ /* 0x100fe20000010804 */
[----:B------:R-:W-:Y:S01]  /*155b0*/  ISETP.LT.OR P0, PT, R3, 0x9, P0 ;  /* 0x000000090300780c */ /* 0x000fe20000701670 */
[--C-:B------:R-:W-:Y:S02]  /*155c0*/  FFMA.FTZ R168, R152, c[0x0][0x2d0], -R4.reuse ;  /* 0x0000b40098a87a23 */ /* 0x100fe40000010804 */
[--C-:B------:R-:W-:Y:S01]  /*155d0*/  FFMA.FTZ R189, R24, c[0x0][0x2d0], -R4.reuse ;  /* 0x0000b40018bd7a23 */ /* 0x100fe20000010804 */
[----:B------:R-:W-:Y:S01]  /*155e0*/  FSEL R104, R14, -INF , !P0 ;  /* 0xff8000000e687808 */ /* 0x000fe20004000000 */
[----:B------:R-:W2:Y:S01]  /*155f0*/  MUFU.EX2 R5, R8 ;  /* 0x0000000800057308 */ /* 0x000ea20000000800 */
        /* <DEDUP_REMOVED lines=9> */
[----:B------:R3:W-:Y:S01]  /*15690*/  MUFU.EX2 R12, R28 ;  /* 0x0000001c000c7308 */ /* 0x0007e20000000800 */
[C---:B-1----:R-:W-:Y:S02]  /*156a0*/  FMUL.FTZ R21, R0.reuse, R125 ;  /* 0x0000007d00157220 */ /* 0x042fe40000410000 */
        /* <DEDUP_REMOVED lines=18> */
[C---:B---3--:R-:W-:Y:S01]  /*157d0*/  FMUL.FTZ R28, R0.reuse, R116 ;  /* 0x00000074001c7220 */ /* 0x048fe20000410000 */
        /* <DEDUP_REMOVED lines=58> */
[----:B--2---:R-:W-:Y:S03]  /*15b80*/  FFMA.FTZ R2, R0, R202, R5 ;  /* 0x000000ca00027223 */ /* 0x004fe60000010005 */
        /* <DEDUP_REMOVED lines=24> */
[----:B------:R-:W-:Y:S01]  /*15d10*/  IADD3 R0, R187, R177, RZ ;  /* 0x000000b1bb007210 */ /* 0x000fe20007ffe0ff */
[----:B------:R-:W-:Y:S01]  /*15d20*/  MUFU.EX2 R136, R175 ;  /* 0x000000af00887308 */ /* 0x000fe20000000800 */
        /* <DEDUP_REMOVED lines=21> */
[----:B------:R3:W-:Y:S01]  /*15e80*/  MUFU.EX2 R125, R7 ;  /* 0x00000007007d7308 */ /* 0x0007e20000000800 */
[C---:B-1----:R-:W-:Y:S02]  /*15e90*/  FMUL.FTZ R14, R2.reuse, R134 ;  /* 0x00000086020e7220 */ /* 0x042fe40000410000 */
[C---:B------:R-:W-:Y:S02]  /*15ea0*/  FMUL.FTZ R15, R2.reuse, R135 ;  /* 0x00000087020f7220 */ /* 0x040fe40000410000 */
[C---:B------:R-:W-:Y:S01]  /*15eb0*/  FMUL.FTZ R38, R2.reuse, R110 ;  /* 0x0000006e02267220 */ /* 0x040fe20000410000 */
[----:B------:R-:W-:Y:S01]  /*15ec0*/  LDSM.16.MT88.4 R132, [R0+0x1800] ;  /* 0x001800000084783b */ /* 0x000fe20000004200 */
[C---:B------:R-:W-:Y:S02]  /*15ed0*/  FMUL.FTZ R39, R2.reuse, R111 ;  /* 0x0000006f02277220 */ /* 0x040fe40000410000 */
[C---:B------:R-:W-:Y:S02]  /*15ee0*/  FMUL.FTZ R6, R2.reuse, R138 ;  /* 0x0000008a02067220 */ /* 0x040fe40000410000 */
[C---:B------:R-:W-:Y:S02]  /*15ef0*/  FMUL.FTZ R18, R2.reuse, R130 ;  /* 0x0000008202127220 */ /* 0x040fe40000410000 */
[C---:B------:R-:W-:Y:S01]  /*15f00*/  FMUL.FTZ R19, R2.reuse, R131 ;  /* 0x0000008302137220 */ /* 0x040fe20000410000 */
[----:B------:R-:W1:Y:S01]  /*15f10*/  LDSM.16.MT88.4 R108, [R0] ;  /* 0x00000000006c783b */ /* 0x000e620000004200 */
        /* <DEDUP_REMOVED lines=49> */
[----:B------:R2:W-:Y:S02]  /*16230*/  MUFU.EX2 R118, R2 ;  /* 0x0000000200767308 */ /* 0x0005e40000000800 */
[--C-:B--2---:R-:W-:Y:S01]  /*16240*/  FFMA.FTZ R2, R153, c[0x0][0x2d0], -R105.reuse ;  /* 0x0000b40099027a23 */ /* 0x104fe20000010869 */
[----:B------:R-:W-:Y:S07]  /*16250*/  F2FP.PACK_AB R153, R125, R3 ;  /* 0x000000037d99723e */ /* 0x000fee00000000ff */
[----:B------:R-:W2:Y:S10]  /*16260*/  MUFU.EX2 R3, R162 ;  /* 0x000000a200037308 */ /* 0x000eb40000000800 */
[----:B------:R-:W3:Y:S10]  /*16270*/  MUFU.EX2 R117, R2 ;  /* 0x0000000200757308 */ /* 0x000ef40000000800 */
[----:B------:R-:W-:Y:S01]  /*16280*/  MUFU.EX2 R162, R200 ;  /* 0x000000c800a27308 */ /* 0x000fe20000000800 */
        /* <DEDUP_REMOVED lines=251> */
.L_x_5599:
        /* <DEDUP_REMOVED lines=22> */
.L_x_5600:
        /* <DEDUP_REMOVED lines=23> */
.L_x_5475:
[----:B------:R-:W-:Y:S05]  /*17510*/  BSYNC B0 ;  /* 0x0000000000007941 */ /* 0x000fea0003800000 */
.L_x_5474:
        /* <DEDUP_REMOVED lines=11> */
.L_x_5461:
        /* <DEDUP_REMOVED lines=20> */
.L_x_5481:
[----:B------:R-:W-:-:S04]  /*17710*/  MOV R3, c[0x0][0x32c] ;  /* 0x0000cb0000037a02 */ /* 0x000fc80000000f00 */
[----:B------:R-:W-:-:S13]  /*17720*/  ISETP.NE.AND P0, PT, R3, 0x1, PT ;  /* 0x000000010300780c */ /* 0x000fda0003f05270 */
[----:B------:R-:W-:-:S05]  /*17730*/  @P0 IMAD.HI.U32 R3, R0, c[0x0][0x330], RZ ;  /* 0x0000cc0000030a27 */ /* 0x000fca00078e00ff */
[----:B------:R-:W-:Y:S02]  /*17740*/  @P0 SHF.R.U32.HI R0, RZ, c[0x0][0x334], R3 ;  /* 0x0000cd00ff000a19 */ /* 0x000fe40000011603 */
.L_x_5482:
[----:B------:R-:W-:Y:S05]  /*17750*/  BSYNC B0 ;  /* 0x0000000000007941 */ /* 0x000fea0003800000 */
.L_x_5480:
[----:B------:R-:W-:-:S05]  /*17760*/  IMAD R0, R0, c[0x0][0x32c], RZ ;  /* 0x0000cb0000007a24 */ /* 0x000fca00078e02ff */
[----:B------:R-:W-:-:S04]  /*17770*/  IMNMX R2, R2, R0, !PT ;  /* 0x0000000002027217 */ /* 0x000fc80007800200 */
.L_x_5479:
        /* <DEDUP_REMOVED lines=11> */
.L_x_5493:
        /* <DEDUP_REMOVED lines=43> */
.L_x_5601:
        /* <DEDUP_REMOVED lines=22> */
.L_x_5602:
        /* <DEDUP_REMOVED lines=21> */
.L_x_5485:
[----:B------:R-:W-:Y:S05]  /*17d90*/  BSYNC B0 ;  /* 0x0000000000007941 */ /* 0x000fea0003800000 */
.L_x_5484:
        /* <DEDUP_REMOVED lines=193> */
.L_x_5603:
        /* <DEDUP_REMOVED lines=143> */
[C---:B------:R-:W-:Y:S02]  /*192a0*/  FMUL.FTZ R31, R0.reuse, R119 ;  /* 0x00000077001f7220 */ /* 0x040fe40000410000 */
[----:B------:R-:W-:Y:S02]  /*192b0*/  FADD.FTZ R124, R129, R124 ;  /* 0x0000007c817c7221 */ /* 0x000fe40000010000 */
        /* <DEDUP_REMOVED lines=8> */
[----:B------:R-:W-:Y:S01]  /*19340*/  MUFU.EX2 R114, R164 ;  /* 0x000000a400727308 */ /* 0x000fe20000000800 */
[C---:B------:R-:W-:Y:S02]  /*19350*/  FMUL.FTZ R42, R0.reuse, R42 ;  /* 0x0000002a002a7220 */ /* 0x040fe40000410000 */
[C---:B------:R-:W-:Y:S01]  /*19360*/  FMUL.FTZ R43, R0.reuse, R43 ;  /* 0x0000002b002b7220 */ /* 0x040fe20000410000 */
[C---:B------:R-:W-:Y:S04]  /*19370*/  HMMA.16816.F32 R12, R152.reuse, R158, R12 ;  /* 0x0000009e980c723c */ /* 0x040fe8000000180c */
[C---:B------:R-:W-:Y:S02]  /*19380*/  FMUL.FTZ R46, R0.reuse, R46 ;  /* 0x0000002e002e7220 */ /* 0x040fe40000410000 */
[C---:B------:R-:W-:Y:S01]  /*19390*/  FMUL.FTZ R47, R0.reuse, R47 ;  /* 0x0000002f002f7220 */ /* 0x040fe20000410000 */
[----:B------:R-:W1:Y:S01]  /*193a0*/  MUFU.EX2 R164, R163 ;  /* 0x000000a300a47308 */ /* 0x000e620000000800 */
        /* <DEDUP_REMOVED lines=41> */
[----:B------:R-:W-:Y:S01]  /*19640*/  FADD.FTZ R105, R113, R116 ;  /* 0x0000007471697221 */ /* 0x000fe20000010000 */
[----:B------:R-:W-:Y:S03]  /*19650*/  MUFU.EX2 R157, R177 ;  /* 0x000000b1009d7308 */ /* 0x000fe60000000800 */
[----:B------:R-:W1:Y:S01]  /*19660*/  LDSM.16.MT88.4 R108, [R0] ;  /* 0x00000000006c783b */ /* 0x000e620000004200 */
[C---:B------:R-:W-:Y:S01]  /*19670*/  FADD.FTZ R105, R114.reuse, R105 ;  /* 0x0000006972697221 */ /* 0x040fe20000010000 */
[----:B------:R-:W-:Y:S02]  /*19680*/  F2FP.PACK_AB R114, R114, R113 ;  /* 0x000000717272723e */ /* 0x000fe400000000ff */
[----:B------:R-:W-:Y:S01]  /*19690*/  F2FP.PACK_AB R113, R126, R125 ;  /* 0x0000007d7e71723e */ /* 0x000fe200000000ff */
[----:B------:R-:W-:Y:S02]  /*196a0*/  FADD.FTZ R105, R117, R105 ;  /* 0x0000006975697221 */ /* 0x000fe40000010000 */
[----:B------:R-:W2:Y:S10]  /*196b0*/  MUFU.EX2 R116, R172 ;  /* 0x000000ac00747308 */ /* 0x000eb40000000800 */
[----:B------:R-:W3:Y:S01]  /*196c0*/  MUFU.EX2 R156, R196 ;  /* 0x000000c4009c7308 */ /* 0x000ee20000000800 */
[----:B--2---:R-:W-:Y:S04]  /*196d0*/  FADD.FTZ R105, R116, R105 ;  /* 0x0000006974697221 */ /* 0x004fe80000010000 */
[----:B------:R-:W-:Y:S04]  /*196e0*/  FADD.FTZ R105, R121, R105 ;  /* 0x0000006979697221 */ /* 0x000fe80000010000 */
[----:B------:R-:W-:Y:S01]  /*196f0*/  FADD.FTZ R105, R120, R105 ;  /* 0x0000006978697221 */ /* 0x000fe20000010000 */
[C---:B-1----:R-:W-:Y:S03]  /*19700*/  HMMA.16816.F32 R32, R152.reuse, R108, R32 ;  /* 0x0000006c9820723c */ /* 0x042fe60000001820 */
[----:B------:R-:W-:Y:S05]  /*19710*/  FADD.FTZ R105, R123, R105 ;  /* 0x000000697b697221 */ /* 0x000fea0000010000 */
        /* <DEDUP_REMOVED lines=200> */
.L_x_5604:
        /* <DEDUP_REMOVED lines=22> */
.L_x_5605:
        /* <DEDUP_REMOVED lines=23> */
.L_x_5490:
[----:B------:R-:W-:Y:S05]  /*1a670*/  BSYNC B0 ;  /* 0x0000000000007941 */ /* 0x000fea0003800000 */
.L_x_5489:
        /* <DEDUP_REMOVED lines=9> */
.L_x_5483:
[----:B------:R-:W-:-:S13]  /*1a710*/  ISETP.GE.AND P0, PT, R189, R205, PT ;  /* 0x000000cdbd00720c */ /* 0x000fda0003f06270 */
[----:B------:R-:W-:Y:S05]  /*1a720*/  @!P0 BRA `(.L_x_5494) ;  /* 0x000039e000008947 */ /* 0x000fea0003800000 */
[----:B------:R-:W-:Y:S02]  /*1a730*/  MOV R105, R8 ;  /* 0x0000000800697202 */ /* 0x000fe40000000f00 */
[----:B------:R-:W-:Y:S02]  /*1a740*/  MOV R104, R9 ;  /* 0x0000000900687202 */ /* 0x000fe40000000f00 */
.L_x_5511:
        /* <DEDUP_REMOVED lines=42> */
.L_x_5606:
        /* <DEDUP_REMOVED lines=22> */
.L_x_5607:
        /* <DEDUP_REMOVED lines=23> */
.L_x_5496:
[----:B------:R-:W-:Y:S05]  /*1acc0*/  BSYNC B0 ;  /* 0x0000000000007941 */ /* 0x000fea0003800000 */
.L_x_5495:
        /* <DEDUP_REMOVED lines=189> */
.L_x_5501:
[----:B------:R-:W-:Y:S04]  /*1b8a0*/  MOV R152, 0x1 ;  /* 0x0000000100987802 */ /* 0x000fe80000000f00 */
[----:B------:R-:W-:Y:S11]  /*1b8b0*/  ISETP.NE.AND P0, PT, R152, c[0x0][0x32c], PT ;  /* 0x0000cb0098007a0c */ /* 0x000ff60003f05270 */
[----:B------:R-:W-:Y:S02]  /*1b8c0*/  @!UPT UIADD3 URZ, URZ, URZ, URZ ;  /* 0x0000003f3f3ff290 */ /* 0x000fe4000fffe03f */
[----:B------:R-:W-:Y:S05]  /*1b8d0*/  @P0 IMAD.HI.U32 R152, R3, c[0x0][0x330], RZ ;  /* 0x0000cc0003980a27 */ /* 0x000fea00078e00ff */
[----:B------:R-:W-:Y:S02]  /*1b8e0*/  @P0 SHF.R.U32.HI R3, RZ, c[0x0][0x334], R152 ;  /* 0x0000cd00ff030a19 */ /* 0x000fe40000011698 */
.L_x_5502:
[----:B------:R-:W-:Y:S05]  /*1b8f0*/  BSYNC B0 ;  /* 0x0000000000007941 */ /* 0x000fea0003800000 */
.L_x_5500:
[----:B------:R-:W-:Y:S04]  /*1b900*/  IMAD R3, R3, c[0x0][0x32c], -R164 ;  /* 0x0000cb0003037a24 */ /* 0x000fe800078e0aa4 */
[----:B------:R-:W-:Y:S05]  /*1b910*/  IMAD.IADD R3, R3, 0x1, -R213 ;  /* 0x0000000103037824 */ /* 0x000fea00078e0ad5 */
[----:B------:R-:W-:Y:S02]  /*1b920*/  IMNMX R0, R0, R3, !PT ;  /* 0x0000000300007217 */ /* 0x000fe40007800200 */
[----:B------:R-:W-:Y:S04]  /*1b930*/  IADD3 R3, R3, c[0x0][0x32c], RZ ;  /* 0x0000cb0003037a10 */ /* 0x000fe80007ffe0ff */
[----:B------:R-:W-:Y:S02]  /*1b940*/  IMNMX R2, R2, R3, PT ;  /* 0x0000000302027217 */ /* 0x000fe40003800200 */
.L_x_5499:
        /* <DEDUP_REMOVED lines=66> */
.L_x_5505:
[----:B------:R-:W-:Y:S04]  /*1bd70*/  MOV R4, 0x1 ;  /* 0x0000000100047802 */ /* 0x000fe80000000f00 */
[----:B------:R-:W-:Y:S11]  /*1bd80*/  ISETP.NE.AND P0, PT, R4, c[0x0][0x32c], PT ;  /* 0x0000cb0004007a0c */ /* 0x000ff60003f05270 */
[----:B------:R-:W-:Y:S02]  /*1bd90*/  @!UPT UIADD3 URZ, URZ, URZ, URZ ;  /* 0x0000003f3f3ff290 */ /* 0x000fe4000fffe03f */
[----:B------:R-:W-:Y:S05]  /*1bda0*/  @P0 IMAD.HI.U32 R4, R0, c[0x0][0x330], RZ ;  /* 0x0000cc0000040a27 */ /* 0x000fea00078e00ff */
[----:B------:R-:W-:Y:S02]  /*1bdb0*/  @P0 SHF.R.U32.HI R0, RZ, c[0x0][0x334], R4 ;  /* 0x0000cd00ff000a19 */ /* 0x000fe40000011604 */
.L_x_5506:
[----:B------:R-:W-:Y:S05]  /*1bdc0*/  BSYNC B0 ;  /* 0x0000000000007941 */ /* 0x000fea0003800000 */
.L_x_5504:
[----:B------:R-:W-:Y:S04]  /*1bdd0*/  IMAD R0, R0, c[0x0][0x32c], -R164 ;  /* 0x0000cb0000007a24 */ /* 0x000fe800078e0aa4 */
[----:B------:R-:W-:Y:S05]  /*1bde0*/  IMAD.IADD R0, R0, 0x1, -R213 ;  /* 0x0000000100007824 */ /* 0x000fea00078e0ad5 */
[----:B------:R-:W-:Y:S02]  /*1bdf0*/  IMNMX R2, R2, R0, !PT ;  /* 0x0000000002027217 */ /* 0x000fe40007800200 */
[----:B------:R-:W-:Y:S04]  /*1be00*/  IADD3 R0, R0, c[0x0][0x32c], RZ ;  /* 0x0000cb0000007a10 */ /* 0x000fe80007ffe0ff */
[----:B------:R-:W-:Y:S02]  /*1be10*/  IMNMX R3, R3, R0, PT ;  /* 0x0000000003037217 */ /* 0x000fe40003800200 */
.L_x_5503:
        /* <DEDUP_REMOVED lines=36> */
[----:B------:R-:W-:Y:S01]  /*1c060*/  FMUL.FTZ R0, R0, c[0x0][0x2d0] ;  /* 0x0000b40000007a20 */ /* 0x000fe20000410000 */
[----:B------:R-:W-:Y:S01]  /*1c070*/  MUFU.EX2 R8, R8 ;  /* 0x0000000800087308 */ /* 0x000fe20000000800 */
[--C-:B------:R-:W-:Y:S01]  /*1c080*/  FFMA.FTZ R191, R5, c[0x0][0x2d0], -R4.reuse ;  /* 0x0000b40005bf7a23 */ /* 0x100fe20000010804 */
[----:B------:R-:W-:Y:S01]  /*1c090*/  ISETP.LT.OR P0, PT, R3, 0x2, P0 ;  /* 0x000000020300780c */ /* 0x000fe20000701670 */
[--C-:B------:R-:W-:Y:S02]  /*1c0a0*/  FFMA.FTZ R196, R13, c[0x0][0x2d0], -R4.reuse ;  /* 0x0000b4000dc47a23 */ /* 0x100fe40000010804 */
[--C-:B------:R-:W-:Y:S01]  /*1c0b0*/  FFMA.FTZ R163, R157, c[0x0][0x2d0], -R4.reuse ;  /* 0x0000b4009da37a23 */ /* 0x100fe20000010804 */
[----:B------:R-:W-:Y:S01]  /*1c0c0*/  FSEL R7, R7, -INF , !P0 ;  /* 0xff80000007077808 */ /* 0x000fe20004000000 */
[--C-:B------:R-:W-:Y:S01]  /*1c0d0*/  FFMA.FTZ R162, R154, c[0x0][0x2d0], -R4.reuse ;  /* 0x0000b4009aa27a23 */ /* 0x100fe20000010804 */
[----:B------:R-:W-:Y:S01]  /*1c0e0*/  ISETP.GT.AND P0, PT, R2, 0x8, P3 ;  /* 0x000000080200780c */ /* 0x000fe20001f04270 */
[--C-:B------:R-:W-:Y:S01]  /*1c0f0*/  FFMA.FTZ R170, R153, c[0x0][0x2d0], -R4.reuse ;  /* 0x0000b40099aa7a23 */ /* 0x100fe20000010804 */
[----:B------:R-:W1:Y:S01]  /*1c100*/  MUFU.EX2 R0, R0 ;  /* 0x0000000000007308 */ /* 0x000e620000000800 */
        /* <DEDUP_REMOVED lines=8> */
[----:B------:R-:W2:Y:S01]  /*1c190*/  MUFU.EX2 R5, R25 ;  /* 0x0000001900057308 */ /* 0x000ea20000000800 */
[--C-:B------:R-:W-:Y:S01]  /*1c1a0*/  FFMA.FTZ R197, R16, c[0x0][0x2d0], -R4.reuse ;  /* 0x0000b40010c57a23 */ /* 0x100fe20000010804 */
[----:B------:R-:W-:Y:S01]  /*1c1b0*/  ISETP.LT.OR P0, PT, R3, 0xa, P0 ;  /* 0x0000000a0300780c */ /* 0x000fe20000701670 */
[----:B------:R-:W-:Y:S03]  /*1c1c0*/  FFMA.FTZ R195, R12, c[0x0][0x2d0], -R4 ;  /* 0x0000b4000cc37a23 */ /* 0x000fe60000010804 */
[----:B------:R-:W-:Y:S02]  /*1c1d0*/  FSEL R156, R15, -INF , !P0 ;  /* 0xff8000000f9c7808 */ /* 0x000fe40004000000 */
[----:B------:R-:W-:Y:S02]  /*1c1e0*/  ISETP.GT.AND P0, PT, R2, 0x10, P3 ;  /* 0x000000100200780c */ /* 0x000fe40001f04270 */
[----:B------:R3:W-:Y:S02]  /*1c1f0*/  MUFU.EX2 R12, R29 ;  /* 0x0000001d000c7308 */ /* 0x0007e40000000800 */
[C---:B------:R-:W-:Y:S01]  /*1c200*/  ISETP.LT.OR P0, PT, R3.reuse, 0x11, P0 ;  /* 0x000000110300780c */ /* 0x040fe20000701670 */
[----:B-1----:R-:W-:Y:S03]  /*1c210*/  FMUL.FTZ R13, R0, R133 ;  /* 0x00000085000d7220 */ /* 0x002fe60000410000 */
        /* <DEDUP_REMOVED lines=17> */
[----:B---3--:R-:W-:Y:S01]  /*1c330*/  FMUL.FTZ R29, R0, R117 ;  /* 0x00000075001d7220 */ /* 0x008fe20000410000 */
        /* <DEDUP_REMOVED lines=55> */
[----:B------:R-:W-:Y:S01]  /*1c6b0*/  FMUL.FTZ R101, R0, R101 ;  /* 0x0000006500657220 */ /* 0x000fe20000410000 */
        /* <DEDUP_REMOVED lines=10> */
[----:B------:R1:W2:Y:S01]  /*1c760*/  MUFU.EX2 R5, R28 ;  /* 0x0000001c00057308 */ /* 0x0002a20000000800 */
[----:B------:R-:W-:Y:S02]  /*1c770*/  FSEL R171, R39, -INF , !P0 ;  /* 0xff80000027ab7808 */ /* 0x000fe40004000000 */
[----:B------:R-:W-:Y:S04]  /*1c780*/  FMNMX.FTZ R2, R7, R2, !PT ;  /* 0x0000000207027209 */ /* 0x000fe80007810000 */
[----:B------:R-:W-:Y:S04]  /*1c790*/  FMNMX.FTZ R2, R155, R2, !PT ;  /* 0x000000029b027209 */ /* 0x000fe80007810000 */
[----:B------:R-:W-:Y:S04]  /*1c7a0*/  FMNMX.FTZ R2, R156, R2, !PT ;  /* 0x000000029c027209 */ /* 0x000fe80007810000 */
[----:B------:R-:W-:Y:S04]  /*1c7b0*/  FMNMX.FTZ R2, R158, R2, !PT ;  /* 0x000000029e027209 */ /* 0x000fe80007810000 */
[----:B------:R-:W-:Y:S04]  /*1c7c0*/  FMNMX.FTZ R2, R159, R2, !PT ;  /* 0x000000029f027209 */ /* 0x000fe80007810000 */
[----:B------:R-:W-:Y:S01]  /*1c7d0*/  FMNMX.FTZ R2, R160, R2, !PT ;  /* 0x00000002a0027209 */ /* 0x000fe20007810000 */
[----:B-1----:R-:W-:Y:S01]  /*1c7e0*/  FMUL.FTZ R28, R0, R116 ;  /* 0x00000074001c7220 */ /* 0x002fe20000410000 */
[----:B--2---:R-:W-:Y:S02]  /*1c7f0*/  F2FP.PACK_AB R154, R5, R12 ;  /* 0x0000000c059a723e */ /* 0x004fe400000000ff */
        /* <DEDUP_REMOVED lines=29> */
[----:B------:R2:W-:Y:S10]  /*1c9d0*/  MUFU.EX2 R0, R7 ;  /* 0x0000000700007308 */ /* 0x0005f40000000800 */
[----:B------:R-:W3:Y:S01]  /*1c9e0*/  MUFU.EX2 R3, R3 ;  /* 0x0000000300037308 */ /* 0x000ee20000000800 */
[C---:B-1----:R-:W-:Y:S02]  /*1c9f0*/  FMUL.FTZ R14, R2.reuse, R134 ;  /* 0x00000086020e7220 */ /* 0x042fe40000410000 */
[C---:B------:R-:W-:Y:S02]  /*1ca00*/  FMUL.FTZ R15, R2.reuse, R135 ;  /* 0x00000087020f7220 */ /* 0x040fe40000410000 */
[C---:B------:R-:W-:Y:S02]  /*1ca10*/  FMUL.FTZ R38, R2.reuse, R110 ;  /* 0x0000006e02267220 */ /* 0x040fe40000410000 */
[C---:B------:R-:W-:Y:S03]  /*1ca20*/  FMUL.FTZ R39, R2.reuse, R111 ;  /* 0x0000006f02277220 */ /* 0x040fe60000410000 */
[----:B------:R-:W-:Y:S01]  /*1ca30*/  MUFU.EX2 R121, R116 ;  /* 0x0000007400797308 */ /* 0x000fe20000000800 */
[C---:B------:R-:W-:Y:S02]  /*1ca40*/  FMUL.FTZ R6, R2.reuse, R138 ;  /* 0x0000008a02067220 */ /* 0x040fe40000410000 */
[C---:B--2---:R-:W-:Y:S02]  /*1ca50*/  FMUL.FTZ R7, R2.reuse, R139 ;  /* 0x0000008b02077220 */ /* 0x044fe40000410000 */
[C---:B------:R-:W-:Y:S02]  /*1ca60*/  FMUL.FTZ R18, R2.reuse, R130 ;  /* 0x0000008202127220 */ /* 0x040fe40000410000 */
[C---:B------:R-:W-:Y:S02]  /*1ca70*/  FMUL.FTZ R19, R2.reuse, R131 ;  /* 0x0000008302137220 */ /* 0x040fe40000410000 */
[C---:B------:R-:W-:Y:S01]  /*1ca80*/  FMUL.FTZ R22, R2.reuse, R126 ;  /* 0x0000007e02167220 */ /* 0x040fe20000410000 */
[----:B------:R-:W-:Y:S01]  /*1ca90*/  MUFU.EX2 R130, R170 ;  /* 0x000000aa00827308 */ /* 0x000fe20000000800 */
[C---:B------:R-:W-:Y:S02]  /*1caa0*/  FMUL.FTZ R23, R2.reuse, R127 ;  /* 0x0000007f02177220 */ /* 0x040fe40000410000 */
[----:B---3--:R-:W-:Y:S01]  /*1cab0*/  FFMA.FTZ R104, R2, R203, R3 ;  /* 0x000000cb02687223 */ /* 0x008fe20000010003 */
[----:B------:R-:W-:Y:S01]  /*1cac0*/  F2FP.PACK_AB R153, R0, R3 ;  /* 0x000000030099723e */ /* 0x000fe200000000ff */
        /* <DEDUP_REMOVED lines=57> */
[----:B------:R-:W-:Y:S01]  /*1ce60*/  IADD3 R3, R185, R104, RZ ;  /* 0x00000068b9037210 */ /* 0x000fe20007ffe0ff */
[--C-:B------:R-:W-:Y:S02]  /*1ce70*/  FFMA.FTZ R113, R161, c[0x0][0x2d0], -R105.reuse ;  /* 0x0000b400a1717a23 */ /* 0x100fe40000010869 */
[----:B------:R-:W3:Y:S10]  /*1ce80*/  MUFU.EX2 R163, R196 ;  /* 0x000000c400a37308 */ /* 0x000ef40000000800 */
[----:B------:R-:W-:Y:S01]  /*1ce90*/  MUFU.EX2 R126, R113 ;  /* 0x00000071007e7308 */ /* 0x000fe20000000800 */
[----:B-1----:R-:W-:Y:S02]  /*1cea0*/  F2FP.PACK_AB R155, R118, R119 ;  /* 0x00000077769b723e */ /* 0x002fe400000000ff */
[----:B------:R-:W-:Y:S05]  /*1ceb0*/  IADD3 R2, R185, R0, RZ ;  /* 0x00000000b9027210 */ /* 0x000fea0007ffe0ff */
[C---:B--2---:R-:W-:Y:S02]  /*1cec0*/  HMMA.16816.F32 R4, R152.reuse, R108, R4 ;  /* 0x0000006c9804723c */ /* 0x044fe40000001804 */
[----:B------:R-:W1:Y:S06]  /*1ced0*/  MUFU.EX2 R166, R191 ;  /* 0x000000bf00a67308 */ /* 0x000e6c0000000800 */
[C---:B------:R-:W-:Y:S01]  /*1cee0*/  HMMA.16816.F32 R12, R152.reuse, R110, R12 ;  /* 0x0000006e980c723c */ /* 0x040fe2000000180c */
[----:B------:R-:W2:Y:S07]  /*1cef0*/  LDSM.16.MT88.4 R108, [R2] ;  /* 0x00000000026c783b */ /* 0x000eae0000004200 */
[C---:B--2---:R-:W-:Y:S08]  /*1cf00*/  HMMA.16816.F32 R16, R152.reuse, R108, R16 ;  /* 0x0000006c9810723c */ /* 0x044ff00000001810 */
[C---:B------:R-:W-:Y:S01]  /*1cf10*/  HMMA.16816.F32 R20, R152.reuse, R110, R20 ;  /* 0x0000006e9814723c */ /* 0x040fe20000001814 */
[----:B------:R-:W2:Y:S07]  /*1cf20*/  LDSM.16.MT88.4 R108, [R104] ;  /* 0x00000000686c783b */ /* 0x000eae0000004200 */
        /* <DEDUP_REMOVED lines=28> */
[--C-:B------:R-:W-:Y:S01]  /*1d0f0*/  FFMA.FTZ R108, R158, c[0x0][0x2d0], -R105.reuse ;  /* 0x0000b4009e6c7a23 */ /* 0x100fe20000010869 */
[----:B------:R-:W-:Y:S03]  /*1d100*/  HMMA.16816.F32 R100, R152, R110, R100 ;  /* 0x0000006e9864723c */ /* 0x000fe60000001864 */
[----:B------:R2:W-:Y:S04]  /*1d110*/  MUFU.EX2 R117, R108 ;  /* 0x0000006c00757308 */ /* 0x0005e80000000800 */
[----:B---3--:R-:W-:Y:S02]  /*1d120*/  F2FP.PACK_AB R152, R163, R162 ;  /* 0x000000a2a398723e */ /* 0x008fe400000000ff */
[----:B-1----:R-:W-:Y:S03]  /*1d130*/  F2FP.PACK_AB R154, R166, R165 ;  /* 0x000000a5a69a723e */ /* 0x002fe600000000ff */
[--C-:B--2---:R-:W-:Y:S04]  /*1d140*/  FFMA.FTZ R108, R159, c[0x0][0x2d0], -R105.reuse ;  /* 0x0000b4009f6c7a23 */ /* 0x104fe80000010869 */
        /* <DEDUP_REMOVED lines=196> */
.L_x_5608:
        /* <DEDUP_REMOVED lines=22> */
.L_x_5609:
        /* <DEDUP_REMOVED lines=23> */
.L_x_5508:
[----:B------:R-:W-:Y:S05]  /*1e060*/  BSYNC B0 ;  /* 0x0000000000007941 */ /* 0x000fea0003800000 */
.L_x_5507:
        /* <DEDUP_REMOVED lines=10> */
.L_x_5494:
[----:B------:R-:W-:Y:S05]  /*1e110*/  BRA.DIV ~URZ, `(.L_x_5512) ;  /* 0x000077627f007947 */ /* 0x000fea000b800000 */
[----:B------:R1:W2:Y:S02]  /*1e120*/  SHFL.BFLY PT, R0, R202, 0x2, 0x1f ;  /* 0x0c401f00ca007f89 */ /* 0x0002a400000e0000 */
.L_x_5610:
[----:B--2---:R-:W-:Y:S01]  /*1e130*/  FADD.FTZ R0, R0, R202 ;  /* 0x000000ca00007221 */ /* 0x004fe20000010000 */
[----:B------:R-:W-:Y:S05]  /*1e140*/  BRA.DIV ~URZ, `(.L_x_5513) ;  /* 0x000077927f007947 */ /* 0x000fea000b800000 */
[----:B------:R-:W2:Y:S04]  /*1e150*/  SHFL.BFLY PT, R2, R203, 0x2, 0x1f ;  /* 0x0c401f00cb027f89 */ /* 0x000ea800000e0000 */
[----:B------:R-:W3:Y:S01]  /*1e160*/  SHFL.BFLY PT, R5, R0, 0x1, 0x1f ;  /* 0x0c201f0000057f89 */ /* 0x000ee200000e0000 */
[----:B--2---:R-:W-:-:S02]  /*1e170*/  FADD.FTZ R4, R2, R203 ;  /* 0x000000cb02047221 */ /* 0x004fc40000010000 */
[----:B---3--:R-:W-:-:S03]  /*1e180*/  FADD.FTZ R0, R0, R5 ;  /* 0x0000000500007221 */ /* 0x008fc60000010000 */
[----:B------:R2:W3:Y:S04]  /*1e190*/  SHFL.BFLY PT, R3, R4, 0x1, 0x1f ;  /* 0x0c201f0004037f89 */ /* 0x0004e800000e0000 */
.L_x_5611:
        /* <DEDUP_REMOVED lines=117> */
.L_x_5374:
        /* <DEDUP_REMOVED lines=17> */
.L_x_5515:
[----:B------:R-:W-:Y:S05]  /*1ea00*/  BSYNC B0 ;  /* 0x0000000000007941 */ /* 0x000fea0003800000 */
.L_x_5514:
        /* <DEDUP_REMOVED lines=146> */
.L_x_5518:
        /* <DEDUP_REMOVED lines=73> */
[C---:B------:R-:W-:Y:S01]  /*1f7c0*/  IMAD.WIDE.U32 R6, R2.reuse, c[0x0][0x3a0], RZ ;  /* 0x0000e80002067a25 */ /* 0x040fe200078e00ff */
        /* <DEDUP_REMOVED lines=43> */
.L_x_5612:
[----:B------:R-:W-:Y:S05]  /*1fa80*/  BRA.DIV ~URZ, `(.L_x_5521) ;  /* 0x00005fc27f007947 */ /* 0x000fea000b800000 */
[----:B------:R4:W2:Y:S02]  /*1fa90*/  SHFL.IDX PT, R0, R14, RZ, 0x181f ;  /* 0x00181fff0e007589 */ /* 0x0008a400000e0000 */
.L_x_5613:
        /* <DEDUP_REMOVED lines=15> */
.L_x_5523:
[----:B------:R-:W-:Y:S05]  /*1fb90*/  BSYNC B0 ;  /* 0x0000000000007941 */ /* 0x000fea0003800000 */
.L_x_5522:
[----:B------:R-:W-:Y:S05]  /*1fba0*/  BRA.DIV ~URZ, `(.L_x_5524) ;  /* 0x00005f127f007947 */ /* 0x000fea000b800000 */
[----:B---3--:R3:W4:Y:S04]  /*1fbb0*/  SHFL.IDX PT, R5, R13, 0x1, 0x181f ;  /* 0x00381f000d057f89 */ /* 0x00872800000e0000 */
[----:B--2---:R3:W2:Y:S02]  /*1fbc0*/  SHFL.IDX PT, R0, R14, 0x1, 0x181f ;  /* 0x00381f000e007f89 */ /* 0x0046a400000e0000 */
.L_x_5614:
        /* <DEDUP_REMOVED lines=16> */
.L_x_5526:
[----:B------:R-:W-:Y:S05]  /*1fcd0*/  BSYNC B0 ;  /* 0x0000000000007941 */ /* 0x000fea0003800000 */
.L_x_5525:
[----:B------:R-:W-:Y:S05]  /*1fce0*/  BRA.DIV ~URZ, `(.L_x_5527) ;  /* 0x00005ea27f007947 */ /* 0x000fea000b800000 */
[----:B----4-:R4:W3:Y:S02]  /*1fcf0*/  SHFL.IDX PT, R5, R13, 0x2, 0x181f ;  /* 0x00581f000d057f89 */ /* 0x0108e400000e0000 */
.L_x_5615:
[----:B------:R-:W-:Y:S05]  /*1fd00*/  BRA.DIV ~URZ, `(.L_x_5528) ;  /* 0x00005ef27f007947 */ /* 0x000fea000b800000 */
[----:B--2---:R2:W4:Y:S02]  /*1fd10*/  SHFL.IDX PT, R0, R14, 0x2, 0x181f ;  /* 0x00581f000e007f89 */ /* 0x00452400000e0000 */
.L_x_5616:
        /* <DEDUP_REMOVED lines=16> */
.L_x_5530:
[----:B------:R-:W-:Y:S05]  /*1fe20*/  BSYNC B0 ;  /* 0x0000000000007941 */ /* 0x000fea0003800000 */
.L_x_5529:
[----:B------:R-:W-:Y:S05]  /*1fe30*/  BRA.DIV ~URZ, `(.L_x_5531) ;  /* 0x00005e327f007947 */ /* 0x000fea000b800000 */
[----:B---3--:R3:W2:Y:S04]  /*1fe40*/  SHFL.IDX PT, R6, R13, 0x3, 0x181f ;  /* 0x00781f000d067f89 */ /* 0x0086a800000e0000 */
[----:B----4-:R3:W4:Y:S02]  /*1fe50*/  SHFL.IDX PT, R0, R14, 0x3, 0x181f ;  /* 0x00781f000e007f89 */ /* 0x01072400000e0000 */
.L_x_5617:
        /* <DEDUP_REMOVED lines=17> */
.L_x_5519:
        /* <DEDUP_REMOVED lines=33> */
.L_x_5618:
[----:B------:R-:W-:Y:S05]  /*20180*/  BRA.DIV ~URZ, `(.L_x_5534) ;  /* 0x00005c227f007947 */ /* 0x000fea000b800000 */
[----:B------:R4:W1:Y:S02]  /*20190*/  SHFL.IDX PT, R0, R14, RZ, 0x1c1f ;  /* 0x001c1fff0e007589 */ /* 0x00086400000e0000 */
.L_x_5619:
[----:B------:R-:W-:Y:S01]  /*201a0*/  BSSY B0, `(.L_x_5535) ;  /* 0x000009a000007945 */ /* 0x000fe20003800000 */
[----:B------:R-:W-:Y:S05]  /*201b0*/  @P0 BRA `(.L_x_5536) ;  /* 0x0000098000000947 */ /* 0x000fea0003800000 */
[C---:B------:R-:W-:Y:S02]  /*201c0*/  IADD3 R9, R213.reuse, 0x8, RZ ;  /* 0x00000008d5097810 */ /* 0x040fe40007ffe0ff */
[----:B------:R-:W-:Y:S02]  /*201d0*/  ISETP.GE.AND P1, PT, R213, c[0x0][0x3c8], PT ;  /* 0x0000f200d5007a0c */ /* 0x000fe40003f26270 */
[----:B------:R-:W-:Y:S02]  /*201e0*/  ISETP.GE.AND P0, PT, R9, c[0x0][0x3c8], PT ;  /* 0x0000f20009007a0c */ /* 0x000fe40003f06270 */
[C---:B--2---:R-:W-:Y:S02]  /*201f0*/  IADD3 R12, R213.reuse, 0x10, RZ ;  /* 0x00000010d50c7810 */ /* 0x044fe40007ffe0ff */
[----:B------:R-:W-:-:S02]  /*20200*/  IADD3 R8, R213, 0x18, RZ ;  /* 0x00000018d5087810 */ /* 0x000fc40007ffe0ff */
[----:B------:R-:W-:Y:S02]  /*20210*/  ISETP.GE.AND P3, PT, R12, c[0x0][0x3c8], PT ;  /* 0x0000f2000c007a0c */ /* 0x000fe40003f66270 */
[C---:B------:R-:W-:Y:S02]  /*20220*/  IADD3 R13, R213.reuse, 0x8, RZ ;  /* 0x00000008d50d7810 */ /* 0x040fe40007ffe0ff */
[----:B------:R-:W-:Y:S02]  /*20230*/  ISETP.GE.AND P4, PT, R8, c[0x0][0x3c8], PT ;  /* 0x0000f20008007a0c */ /* 0x000fe40003f86270 */
[----:B-1----:R-:W-:Y:S02]  /*20240*/  @!P1 LEA R2, P5, R213, R0, 0x2 ;  /* 0x00000000d5029211 */ /* 0x002fe400078a10ff */
[----:B------:R-:W-:Y:S02]  /*20250*/  SHF.R.S32.HI R16, RZ, 0x1f, R213 ;  /* 0x0000001fff107819 */ /* 0x000fe400000114d5 */
[----:B------:R-:W-:-:S02]  /*20260*/  SHF.R.S32.HI R13, RZ, 0x1f, R13 ;  /* 0x0000001fff0d7819 */ /* 0x000fc4000001140d */
[----:B------:R-:W-:Y:S02]  /*20270*/  @!P0 LEA R6, P2, R9, R0, 0x2 ;  /* 0x0000000009068211 */ /* 0x000fe400078410ff */
[CC--:B---3--:R-:W-:Y:S02]  /*20280*/  @!P1 LEA.HI.X R3, R213.reuse, R4.reuse, R16, 0x2, P5 ;  /* 0x00000004d5039211 */ /* 0x0c8fe400028f1410 */
[----:B------:R-:W-:Y:S02]  /*20290*/  IADD3 R16, R213, 0x20, RZ ;  /* 0x00000020d5107810 */ /* 0x000fe40007ffe0ff */
[----:B------:R-:W-:Y:S01]  /*202a0*/  @!P0 LEA.HI.X R7, R9, R4, R13, 0x2, P2 ;  /* 0x0000000409078211 */ /* 0x000fe200010f140d */
[----:B------:R1:W-:Y:S01]  /*202b0*/  @!P1 ST.E.64 [R2.64], R136 ;  /* 0x0000008802009985 */ /* 0x0003e2000c101b0c */
[C---:B------:R-:W-:Y:S02]  /*202c0*/  IADD3 R17, R213.reuse, 0x10, RZ ;  /* 0x00000010d5117810 */ /* 0x040fe40007ffe0ff */
[----:B------:R-:W-:Y:S01]  /*202d0*/  IADD3 R9, R213, 0x28, RZ ;  /* 0x00000028d5097810 */ /* 0x000fe20007ffe0ff */
[----:B------:R2:W-:Y:S01]  /*202e0*/  @!P0 ST.E.64 [R6.64], R28 ;  /* 0x0000001c06008985 */ /* 0x0005e2000c101b0c */
[----:B------:R-:W-:-:S02]  /*202f0*/  ISETP.GE.AND P2, PT, R16, c[0x0][0x3c8], PT ;  /* 0x0000f20010007a0c */ /* 0x000fc40003f46270 */
[----:B------:R-:W-:Y:S02]  /*20300*/  IADD3 R13, R213, 0x18, RZ ;  /* 0x00000018d50d7810 */ /* 0x000fe40007ffe0ff */
[----:B------:R-:W-:Y:S02]  /*20310*/  SHF.R.S32.HI R17, RZ, 0x1f, R17 ;  /* 0x0000001fff117819 */ /* 0x000fe40000011411 */
[----:B------:R-:W-:Y:S02]  /*20320*/  ISETP.GE.AND P1, PT, R9, c[0x0][0x3c8], PT ;  /* 0x0000f20009007a0c */ /* 0x000fe40003f26270 */
[----:B------:R-:W-:Y:S02]  /*20330*/  SHF.R.S32.HI R13, RZ, 0x1f, R13 ;  /* 0x0000001fff0d7819 */ /* 0x000fe4000001140d */
[C---:B------:R-:W-:Y:S02]  /*20340*/  IADD3 R19, R213.reuse, 0x60, RZ ;  /* 0x00000060d5137810 */ /* 0x040fe40007ffe0ff */
[----:B------:R-:W-:-:S02]  /*20350*/  IADD3 R20, R213, 0x60, RZ ;  /* 0x00000060d5147810 */ /* 0x000fc40007ffe0ff */
[----:B------:R-:W-:Y:S02]  /*20360*/  IADD3 R18, R213, 0x68, RZ ;  /* 0x00000068d5127810 */ /* 0x000fe40007ffe0ff */
[----:B------:R-:W-:Y:S02]  /*20370*/  SHF.R.S32.HI R20, RZ, 0x1f, R20 ;  /* 0x0000001fff147819 */ /* 0x000fe40000011414 */
[----:B------:R-:W-:Y:S02]  /*20380*/  SHF.R.S32.HI R18, RZ, 0x1f, R18 ;  /* 0x0000001fff127819 */ /* 0x000fe40000011412 */
[----:B------:R-:W-:Y:S02]  /*20390*/  ISETP.GE.AND P6, PT, R251, c[0x0][0x3c8], PT ;  /* 0x0000f200fb007a0c */ /* 0x000fe40003fc6270 */
[-C--:B-1----:R-:W-:Y:S02]  /*203a0*/  @!P3 LEA R2, P5, R12, R0.reuse, 0x2 ;  /* 0x000000000c02b211 */ /* 0x082fe400078a10ff */
[----:B--2---:R-:W-:-:S02]  /*203b0*/  @!P4 LEA R6, P0, R8, R0, 0x2 ;  /* 0x000000000806c211 */ /* 0x004fc400078010ff */
        /* <DEDUP_REMOVED lines=12> */
[-C--:B-1----:R-:W-:Y:S02]  /*20480*/  @!P2 LEA R2, P5, R16, R0.reuse, 0x2 ;  /* 0x000000001002a211 */ /* 0x082fe400078a10ff */
[----:B--2---:R-:W-:-:S02]  /*20490*/  @!P1 LEA R6, P0, R9, R0, 0x2 ;  /* 0x0000000009069211 */ /* 0x004fc400078010ff */
[-C--:B------:R-:W-:Y:S02]  /*204a0*/  @!P2 LEA.HI.X R3, R16, R4.reuse, R17, 0x2, P5 ;  /* 0x000000041003a211 */ /* 0x080fe400028f1411 */
        /* <DEDUP_REMOVED lines=31> */
[----:B------:R-:W-:Y:S02]  /*206a0*/  IADD3 R16, R213, 0x68, RZ ;  /* 0x00000068d5107810 */ /* 0x000fe40007ffe0ff */
[----:B------:R-:W-:Y:S01]  /*206b0*/  ISETP.GE.AND P2, PT, R19, c[0x0][0x3c8], PT ;  /* 0x0000f20013007a0c */ /* 0x000fe20003f46270 */
[----:B------:R2:W-:Y:S01]  /*206c0*/  @!P1 ST.E.64 [R6.64], R44 ;  /* 0x0000002c06009985 */ /* 0x0005e2000c101b0c */
[----:B------:R-:W-:-:S02]  /*206d0*/  IADD3 R9, R213, 0x58, RZ ;  /* 0x00000058d5097810 */ /* 0x000fc40007ffe0ff */
[----:B------:R-:W-:Y:S02]  /*206e0*/  SHF.R.S32.HI R13, RZ, 0x1f, R13 ;  /* 0x0000001fff0d7819 */ /* 0x000fe4000001140d */
[----:B------:R-:W-:Y:S02]  /*206f0*/  ISETP.GE.AND P1, PT, R16, c[0x0][0x3c8], PT ;  /* 0x0000f20010007a0c */ /* 0x000fe40003f26270 */
[----:B------:R-:W-:Y:S02]  /*20700*/  SHF.R.S32.HI R9, RZ, 0x1f, R9 ;  /* 0x0000001fff097819 */ /* 0x000fe40000011409 */
[----:B------:R-:W-:Y:S02]  /*20710*/  IADD3 R17, R213, 0x70, RZ ;  /* 0x00000070d5117810 */ /* 0x000fe40007ffe0ff */
[-C--:B-1----:R-:W-:Y:S02]  /*20720*/  @!P3 LEA R2, P5, R12, R0.reuse, 0x2 ;  /* 0x000000000c02b211 */ /* 0x082fe400078a10ff */
[----:B--2---:R-:W-:-:S02]  /*20730*/  @!P4 LEA R6, P0, R8, R0, 0x2 ;  /* 0x000000000806c211 */ /* 0x004fc400078010ff */
[-C--:B------:R-:W-:Y:S02]  /*20740*/  @!P3 LEA.HI.X R3, R12, R4.reuse, R13, 0x2, P5 ;  /* 0x000000040c03b211 */ /* 0x080fe400028f140d */
[----:B------:R-:W-:Y:S02]  /*20750*/  @!P4 LEA.HI.X R7, R8, R4, R9, 0x2, P0 ;  /* 0x000000040807c211 */ /* 0x000fe400000f1409 */
[----:B------:R-:W-:Y:S01]  /*20760*/  IADD3 R13, R213, 0x78, RZ ;  /* 0x00000078d50d7810 */ /* 0x000fe20007ffe0ff */
[----:B------:R1:W-:Y:S01]  /*20770*/  @!P3 ST.E.64 [R2.64], R48 ;  /* 0x000000300200b985 */ /* 0x0003e2000c101b0c */
[----:B------:R-:W-:Y:S02]  /*20780*/  ISETP.GE.AND P3, PT, R17, c[0x0][0x3c8], PT ;  /* 0x0000f20011007a0c */ /* 0x000fe40003f66270 */
[----:B------:R-:W-:Y:S01]  /*20790*/  @!P1 LEA R8, P0, R16, R0, 0x2 ;  /* 0x0000000010089211 */ /* 0x000fe200078010ff */
[----:B------:R2:W-:Y:S01]  /*207a0*/  @!P4 ST.E.64 [R6.64], R52 ;  /* 0x000000340600c985 */ /* 0x0005e2000c101b0c */
[----:B------:R-:W-:-:S02]  /*207b0*/  ISETP.GE.AND P4, PT, R13, c[0x0][0x3c8], PT ;  /* 0x0000f2000d007a0c */ /* 0x000fc40003f86270 */
[C---:B------:R-:W-:Y:S02]  /*207c0*/  IADD3 R12, R213.reuse, 0x80, RZ ;  /* 0x00000080d50c7810 */ /* 0x040fe40007ffe0ff */
[----:B------:R-:W-:Y:S02]  /*207d0*/  @!P1 LEA.HI.X R9, R16, R4, R18, 0x2, P0 ;  /* 0x0000000410099211 */ /* 0x000fe400000f1412 */
[C---:B------:R-:W-:Y:S02]  /*207e0*/  IADD3 R16, R213.reuse, 0x78, RZ ;  /* 0x00000078d5107810 */ /* 0x040fe40007ffe0ff */
[----:B------:R-:W-:Y:S02]  /*207f0*/  IADD3 R18, R213, 0x70, RZ ;  /* 0x00000070d5127810 */ /* 0x000fe40007ffe0ff */
[----:B------:R-:W-:Y:S02]  /*20800*/  SHF.R.S32.HI R16, RZ, 0x1f, R16 ;  /* 0x0000001fff107819 */ /* 0x000fe40000011410 */
[----:B------:R-:W-:-:S02]  /*20810*/  SHF.R.S32.HI R18, RZ, 0x1f, R18 ;  /* 0x0000001fff127819 */ /* 0x000fc40000011412 */
[----:B-1----:R-:W-:-:S04]  /*20820*/  @!P2 LEA R2, P5, R19, R0, 0x2 ;  /* 0x000000001302a211 */ /* 0x002fc800078a10ff */
[----:B------:R-:W-:Y:S02]  /*20830*/  @!P2 LEA.HI.X R3, R19, R4, R20, 0x2, P5 ;  /* 0x000000041303a211 */ /* 0x000fe400028f1414 */
[----:B--2---:R-:W-:-:S03]  /*20840*/  @!P3 LEA R6, P5, R17, R0, 0x2 ;  /* 0x000000001106b211 */ /* 0x004fc600078a10ff */
[----:B------:R1:W-:Y:S01]  /*20850*/  @!P2 ST.E.64 [R2.64], R56 ;  /* 0x000000380200a985 */ /* 0x0003e2000c101b0c */
[----:B------:R-:W-:Y:S02]  /*20860*/  ISETP.GE.AND P2, PT, R12, c[0x0][0x3c8], PT ;  /* 0x0000f2000c007a0c */ /* 0x000fe40003f46270 */
[----:B------:R-:W-:Y:S01]  /*20870*/  @!P3 LEA.HI.X R7, R17, R4, R18, 0x2, P5 ;  /* 0x000000041107b211 */ /* 0x000fe200028f1412 */
[----:B------:R2:W-:Y:S01]  /*20880*/  @!P1 ST.E.64 [R8.64], R60 ;  /* 0x0000003c08009985 */ /* 0x0005e2000c101b0c */
[----:B------:R-:W-:Y:S02]  /*20890*/  ISETP.GE.AND P1, PT, R252, c[0x0][0x3c8], PT ;  /* 0x0000f200fc007a0c */ /* 0x000fe40003f26270 */
[----:B------:R-:W-:Y:S01]  /*208a0*/  ISETP.GE.AND P5, PT, R250, c[0x0][0x3c8], PT ;  /* 0x0000f200fa007a0c */ /* 0x000fe20003fa6270 */
[----:B------:R3:W-:Y:S01]  /*208b0*/  @!P3 ST.E.64 [R6.64], R64 ;  /* 0x000000400600b985 */ /* 0x0007e2000c101b0c */
[----:B------:R-:W-:Y:S02]  /*208c0*/  SHF.R.S32.HI R18, RZ, 0x1f, R248 ;  /* 0x0000001fff127819 */ /* 0x000fe400000114f8 */
[----:B------:R-:W-:-:S02]  /*208d0*/  SHF.R.S32.HI R17, RZ, 0x1f, R247 ;  /* 0x0000001fff117819 */ /* 0x000fc400000114f7 */
[----:B-1----:R-:W-:-:S04]  /*208e0*/  @!P4 LEA R2, P0, R13, R0, 0x2 ;  /* 0x000000000d02c211 */ /* 0x002fc800078010ff */
[----:B------:R-:W-:Y:S02]  /*208f0*/  @!P4 LEA.HI.X R3, R13, R4, R16, 0x2, P0 ;  /* 0x000000040d03c211 */ /* 0x000fe400000f1410 */
[----:B------:R-:W-:Y:S02]  /*20900*/  IADD3 R16, R213, 0x80, RZ ;  /* 0x00000080d5107810 */ /* 0x000fe40007ffe0ff */
[C---:B--2---:R-:W-:Y:S01]  /*20910*/  @!P2 LEA R8, P0, R12.reuse, R0, 0x2 ;  /* 0x000000000c08a211 */ /* 0x044fe200078010ff */
[----:B------:R1:W-:Y:S01]  /*20920*/  @!P4 ST.E.64 [R2.64], R68 ;  /* 0x000000440200c985 */ /* 0x0003e2000c101b0c */
[----:B------:R-:W-:Y:S02]  /*20930*/  SHF.R.S32.HI R16, RZ, 0x1f, R16 ;  /* 0x0000001fff107819 */ /* 0x000fe40000011410 */
[----:B------:R-:W-:Y:S02]  /*20940*/  SHF.R.S32.HI R13, RZ, 0x1f, R252 ;  /* 0x0000001fff0d7819 */ /* 0x000fe400000114fc */
[----:B------:R-:W-:-:S02]  /*20950*/  @!P2 LEA.HI.X R9, R12, R4, R16, 0x2, P0 ;  /* 0x000000040c09a211 */ /* 0x000fc400000f1410 */
[----:B---3--:R-:W-:Y:S02]  /*20960*/  @!P6 LEA R6, P0, R251, R0, 0x2 ;  /* 0x00000000fb06e211 */ /* 0x008fe400078010ff */
[----:B------:R-:W-:Y:S01]  /*20970*/  SHF.R.S32.HI R12, RZ, 0x1f, R251 ;  /* 0x0000001fff0c7819 */ /* 0x000fe200000114fb */
[----:B------:R-:W-:Y:S01]  /*20980*/  @!P2 ST.E.64 [R8.64], R120 ;  /* 0x000000780800a985 */ /* 0x000fe2000c101b0c */
[----:B------:R-:W-:Y:S02]  /*20990*/  ISETP.GE.AND P4, PT, R249, c[0x0][0x3c8], PT ;  /* 0x0000f200f9007a0c */ /* 0x000fe40003f86270 */
[----:B------:R-:W-:Y:S02]  /*209a0*/  ISETP.GE.AND P2, PT, R248, c[0x0][0x3c8], PT ;  /* 0x0000f200f8007a0c */ /* 0x000fe40003f46270 */
[----:B------:R-:W-:Y:S02]  /*209b0*/  @!P6 LEA.HI.X R7, R251, R4, R12, 0x2, P0 ;  /* 0x00000004fb07e211 */ /* 0x000fe400000f140c */
[----:B------:R-:W-:-:S02]  /*209c0*/  ISETP.GE.AND P0, PT, R246, c[0x0][0x3c8], PT ;  /* 0x0000f200f6007a0c */ /* 0x000fc40003f06270 */
[----:B------:R-:W-:Y:S02]  /*209d0*/  SHF.R.S32.HI R12, RZ, 0x1f, R250 ;  /* 0x0000001fff0c7819 */ /* 0x000fe400000114fa */
[----:B------:R-:W-:Y:S02]  /*209e0*/  SHF.R.S32.HI R16, RZ, 0x1f, R249 ;  /* 0x0000001fff107819 */ /* 0x000fe400000114f9 */
[----:B-1----:R-:W-:-:S04]  /*209f0*/  @!P1 LEA R2, P3, R252, R0, 0x2 ;  /* 0x00000000fc029211 */ /* 0x002fc800078610ff */
[----:B------:R-:W-:-:S05]  /*20a00*/  @!P1 LEA.HI.X R3, R252, R4, R13, 0x2, P3 ;  /* 0x00000004fc039211 */ /* 0x000fca00018f140d */
        /* <DEDUP_REMOVED lines=19> */
.L_x_5536:
[----:B------:R-:W-:Y:S05]  /*20b40*/  BSYNC B0 ;  /* 0x0000000000007941 */ /* 0x000fea0003800000 */
.L_x_5535:
[----:B------:R-:W-:Y:S05]  /*20b50*/  BRA.DIV ~URZ, `(.L_x_5537) ;  /* 0x000052c27f007947 */ /* 0x000fea000b800000 */
[----:B---3--:R3:W2:Y:S04]  /*20b60*/  SHFL.IDX PT, R4, R5, 0x1, 0x1c1f ;  /* 0x003c1f0005047f89 */ /* 0x0086a800000e0000 */
[----:B-1----:R3:W1:Y:S02]  /*20b70*/  SHFL.IDX PT, R0, R14, 0x1, 0x1c1f ;  /* 0x003c1f000e007f89 */ /* 0x00266400000e0000 */
.L_x_5620:
        /* <DEDUP_REMOVED lines=32> */
[C---:B------:R-:W-:Y:S02]  /*20d80*/  IADD3 R16, R213.reuse, 0x30, RZ ;  /* 0x00000030d5107810 */ /* 0x040fe40007ffe0ff */
[----:B------:R-:W-:Y:S02]  /*20d90*/  ISETP.GE.AND P5, PT, R12, c[0x0][0x3c8], PT ;  /* 0x0000f2000c007a0c */ /* 0x000fe40003fa6270 */
[----:B------:R-:W-:Y:S02]  /*20da0*/  ISETP.GE.AND P4, PT, R16, c[0x0][0x3c8], PT ;  /* 0x0000f20010007a0c */ /* 0x000fe40003f86270 */
[----:B------:R-:W-:-:S04]  /*20db0*/  IADD3 R15, R213, 0x30, RZ ;  /* 0x00000030d50f7810 */ /* 0x000fc80007ffe0ff */
[----:B------:R-:W-:Y:S02]  /*20dc0*/  SHF.R.S32.HI R15, RZ, 0x1f, R15 ;  /* 0x0000001fff0f7819 */ /* 0x000fe4000001140f */
[----:B--2---:R-:W-:-:S04]  /*20dd0*/  P2R R2, PR, RZ, 0x40 ;  /* 0x00000040ff027803 */ /* 0x004fc80000000000 */
[----:B------:R-:W-:Y:S02]  /*20de0*/  ISETP.NE.AND P3, PT, R2, RZ, PT ;  /* 0x000000ff0200720c */ /* 0x000fe40003f65270 */
[----:B------:R-:W-:Y:S02]  /*20df0*/  @!P0 LEA R2, P6, R13, R0, 0x2 ;  /* 0x000000000d028211 */ /* 0x000fe400078c10ff */
        /* <DEDUP_REMOVED lines=43> */
[C---:B------:R-:W-:Y:S02]  /*210b0*/  @!P0 LEA R2, P6, R12.reuse, R0, 0x2 ;  /* 0x000000000c028211 */ /* 0x040fe400078c10ff */
        /* <DEDUP_REMOVED lines=19> */
[----:B------:R-:W-:Y:S02]  /*211f0*/  ISETP.GE.AND P5, PT, R252, c[0x0][0x3c8], PT ;  /* 0x0000f200fc007a0c */ /* 0x000fe40003fa6270 */
        /* <DEDUP_REMOVED lines=12> */
[----:B------:R-:W-:Y:S02]  /*212c0*/  SHF.R.S32.HI R15, RZ, 0x1f, R249 ;  /* 0x0000001fff0f7819 */ /* 0x000fe400000114f9 */
[----:B------:R-:W-:Y:S02]  /*212d0*/  @!P2 LEA.HI.X R9, R12, R4, R14, 0x2, P3 ;  /* 0x000000040c09a211 */ /* 0x000fe400018f140e */
[C---:B------:R-:W-:Y:S02]  /*212e0*/  IADD3 R14, R213.reuse, 0x78, RZ ;  /* 0x00000078d50e7810 */ /* 0x040fe40007ffe0ff */
[----:B------:R-:W-:Y:S01]  /*212f0*/  IADD3 R12, R213, 0x80, RZ ;  /* 0x00000080d50c7810 */ /* 0x000fe20007ffe0ff */
[----:B------:R-:W-:Y:S01]  /*21300*/  @!P2 ST.E.64 [R8.64], R132 ;  /* 0x000000840800a985 */ /* 0x000fe2000c101b0c */
[----:B------:R-:W-:-:S02]  /*21310*/  SHF.R.S32.HI R14, RZ, 0x1f, R14 ;  /* 0x0000001fff0e7819 */ /* 0x000fc4000001140e */
        /* <DEDUP_REMOVED lines=15> */
[----:B------:R-:W-:Y:S02]  /*21410*/  SHF.R.S32.HI R14, RZ, 0x1f, R248 ;  /* 0x0000001fff0e7819 */ /* 0x000fe400000114f8 */
        /* <DEDUP_REMOVED lines=30> */
.L_x_5517:
        /* <DEDUP_REMOVED lines=18> */
.L_x_5538:
        /* <DEDUP_REMOVED lines=56> */
.L_x_5540:
[----:B------:R-:W-:Y:S05]  /*21aa0*/  BSYNC B0 ;  /* 0x0000000000007941 */ /* 0x000fea0003800000 */
.L_x_5539:
        /* <DEDUP_REMOVED lines=36> */
.L_x_5621:
[----:B------:R-:W-:Y:S05]  /*21cf0*/  BRA.DIV ~URZ, `(.L_x_5542) ;  /* 0x000042627f007947 */ /* 0x000fea000b800000 */
[----:B------:R3:W4:Y:S02]  /*21d00*/  SHFL.IDX PT, R0, R14, RZ, 0x181f ;  /* 0x00181fff0e007589 */ /* 0x00072400000e0000 */
.L_x_5622:
        /* <DEDUP_REMOVED lines=16> */
.L_x_5544:
[----:B------:R-:W-:Y:S05]  /*21e10*/  BSYNC B0 ;  /* 0x0000000000007941 */ /* 0x000fea0003800000 */
.L_x_5543:
[----:B------:R-:W-:Y:S05]  /*21e20*/  BRA.DIV ~URZ, `(.L_x_5545) ;  /* 0x000041a27f007947 */ /* 0x000fea000b800000 */
[----:B--2---:R2:W1:Y:S04]  /*21e30*/  SHFL.IDX PT, R4, R5, 0x1, 0x181f ;  /* 0x00381f0005047f89 */ /* 0x00446800000e0000 */
[----:B----4-:R2:W4:Y:S02]  /*21e40*/  SHFL.IDX PT, R0, R14, 0x1, 0x181f ;  /* 0x00381f000e007f89 */ /* 0x01052400000e0000 */
.L_x_5623:
        /* <DEDUP_REMOVED lines=16> */
.L_x_5547:
[----:B------:R-:W-:Y:S05]  /*21f50*/  BSYNC B0 ;  /* 0x0000000000007941 */ /* 0x000fea0003800000 */
.L_x_5546:
[----:B------:R-:W-:Y:S05]  /*21f60*/  BRA.DIV ~URZ, `(.L_x_5548) ;  /* 0x000041327f007947 */ /* 0x000fea000b800000 */
[----:B-1----:R1:W2:Y:S02]  /*21f70*/  SHFL.IDX PT, R4, R5, 0x2, 0x181f ;  /* 0x00581f0005047f89 */ /* 0x0022a400000e0000 */
.L_x_5624:
[----:B------:R-:W-:Y:S05]  /*21f80*/  BRA.DIV ~URZ, `(.L_x_5549) ;  /* 0x000041827f007947 */ /* 0x000fea000b800000 */
[----:B----4-:R4:W1:Y:S02]  /*21f90*/  SHFL.IDX PT, R0, R14, 0x2, 0x181f ;  /* 0x00581f000e007f89 */ /* 0x01086400000e0000 */
.L_x_5625:
        /* <DEDUP_REMOVED lines=16> */
.L_x_5551:
[----:B------:R-:W-:Y:S05]  /*220a0*/  BSYNC B0 ;  /* 0x0000000000007941 */ /* 0x000fea0003800000 */
.L_x_5550:
[----:B------:R-:W-:Y:S05]  /*220b0*/  BRA.DIV ~URZ, `(.L_x_5552) ;  /* 0x000040c27f007947 */ /* 0x000fea000b800000 */
[----:B--2---:R2:W3:Y:S04]  /*220c0*/  SHFL.IDX PT, R4, R5, 0x3, 0x181f ;  /* 0x00781f0005047f89 */ /* 0x0044e800000e0000 */
[----:B-1----:R2:W1:Y:S02]  /*220d0*/  SHFL.IDX PT, R0, R14, 0x3, 0x181f ;  /* 0x00781f000e007f89 */ /* 0x00246400000e0000 */
.L_x_5626:
        /* <DEDUP_REMOVED lines=15> */
.L_x_5532:
[----:B------:R-:W-:Y:S05]  /*221d0*/  BSYNC B1 ;  /* 0x0000000000017941 */ /* 0x000fea0003800000 */
.L_x_5516:
        /* <DEDUP_REMOVED lines=12> */
.L_x_5627:
[----:B------:R-:W-:Y:S05]  /*222a0*/  BRA.DIV ~URZ, `(.L_x_5555) ;  /* 0x000040127f007947 */ /* 0x000fea000b800000 */
[----:B------:R4:W1:Y:S02]  /*222b0*/  SHFL.IDX PT, R6, R32, 0x1, 0x1f ;  /* 0x00201f0020067f89 */ /* 0x00086400000e0000 */
.L_x_5628:
        /* <DEDUP_REMOVED lines=18> */
.L_x_5629:
        /* <DEDUP_REMOVED lines=16> */
.L_x_5630:
[----:B----4-:R-:W-:Y:S01]  /*224e0*/  IMAD R0, R0, c[0x0][0x538], RZ ;  /* 0x00014e0000007a24 */ /* 0x010fe200078e02ff */
[----:B------:R-:W-:Y:S04]  /*224f0*/  BSSY B1, `(.L_x_5558) ;  /* 0x00000c6000017945 */ /* 0x000fe80003800000 */
[----:B-1----:R-:W-:-:S04]  /*22500*/  IADD3 R6, R0, R6, RZ ;  /* 0x0000000600067210 */ /* 0x002fc80007ffe0ff */
[----:B--2---:R-:W-:-:S13]  /*22510*/  ISETP.GT.AND P0, PT, R6, R9, PT ;  /* 0x000000090600720c */ /* 0x004fda0003f04270 */
[----:B------:R-:W-:Y:S05]  /*22520*/  @P0 BRA `(.L_x_5559) ;  /* 0x0000025000000947 */ /* 0x000fea0003800000 */
.L_x_5563:
        /* <DEDUP_REMOVED lines=17> */
.L_x_5631:
        /* <DEDUP_REMOVED lines=16> */
.L_x_5632:
[----:B--2---:R-:W-:-:S05]  /*22740*/  IMAD R0, R0, c[0x0][0x538], RZ ;  /* 0x00014e0000007a24 */ /* 0x004fca00078e02ff */
[----:B------:R-:W-:-:S04]  /*22750*/  IADD3 R6, R0, R6, RZ ;  /* 0x0000000600067210 */ /* 0x000fc80007ffe0ff */
[----:B------:R-:W-:-:S13]  /*22760*/  ISETP.GT.AND P0, PT, R6, R9, PT ;  /* 0x000000090600720c */ /* 0x000fda0003f04270 */
[----:B-1----:R-:W-:Y:S05]  /*22770*/  @!P0 BRA `(.L_x_5563) ;  /* 0xfffffdb000008947 */ /* 0x002fea000383ffff */
.L_x_5559:
[----:B------:R-:W-:-:S05]  /*22780*/  IADD3 R13, -R0, R6, RZ ;  /* 0x00000006000d7210 */ /* 0x000fca0007ffe1ff */
[----:B------:R-:W-:-:S05]  /*22790*/  IMAD R0, R4, c[0x0][0x538], R13 ;  /* 0x00014e0004007a24 */ /* 0x000fca00078e020d */
[----:B------:R-:W-:Y:S01]  /*227a0*/  ISETP.GT.AND P0, PT, R0, R9, PT ;  /* 0x000000090000720c */ /* 0x000fe20003f04270 */
[----:B------:R-:W-:-:S12]  /*227b0*/  BRA.DIV ~URZ, `(.L_x_5564) ;  /* 0x00003f627f007947 */ /* 0x000fd8000b800000 */
[----:B------:R-:W-:-:S04]  /*227c0*/  VOTE.ANY R6, PT, !P0 ;  /* 0x0000000000067806 */ /* 0x000fc800040e0100 */
.L_x_5633:
[----:B------:R-:W1:Y:S02]  /*227d0*/  POPC R0, R6 ;  /* 0x0000000600007309 */ /* 0x000e640000000000 */
[----:B-1----:R-:W-:Y:S01]  /*227e0*/  IADD3 R239, R0, R239, RZ ;  /* 0x000000ef00ef7210 */ /* 0x002fe20007ffe0ff */
[----:B------:R-:W-:Y:S05]  /*227f0*/  BRA.DIV ~URZ, `(.L_x_5565) ;  /* 0x00003f727f007947 */ /* 0x000fea000b800000 */
[----:B------:R1:W2:Y:S04]  /*22800*/  SHFL.IDX PT, R12, R7, R0, 0x1f ;  /* 0x00001f00070c7589 */ /* 0x0002a800000e0000 */
[----:B------:R1:W4:Y:S02]  /*22810*/  SHFL.IDX PT, R5, R8, R0, 0x1f ;  /* 0x00001f0008057589 */ /* 0x00032400000e0000 */
.L_x_5634:
[----:B------:R-:W-:Y:S01]  /*22820*/  ISETP.NE.AND P0, PT, R6, RZ, PT ;  /* 0x000000ff0600720c */ /* 0x000fe20003f05270 */
[----:B------:R-:W-:-:S12]  /*22830*/  BSSY B0, `(.L_x_5566) ;  /* 0x0000005000007945 */ /* 0x000fd80003800000 */
[----:B------:R-:W-:Y:S05]  /*22840*/  @!P0 BRA `(.L_x_5567) ;  /* 0x0000003000008947 */ /* 0x000fea0003800000 */
[----:B-1----:R-:W-:Y:S01]  /*22850*/  IADD3 R0, R0, -0x1, RZ ;  /* 0xffffffff00007810 */ /* 0x002fe20007ffe0ff */
[----:B------:R-:W-:Y:S05]  /*22860*/  BRA.DIV ~URZ, `(.L_x_5568) ;  /* 0x00003fd27f007947 */ /* 0x000fea000b800000 */
[----:B------:R1:W3:Y:S02]  /*22870*/  SHFL.IDX PT, R14, R4, R0, 0x1f ;  /* 0x00001f00040e7589 */ /* 0x0002e400000e0000 */
.L_x_5567:
[----:B------:R-:W-:Y:S05]  /*22880*/  BSYNC B0 ;  /* 0x0000000000007941 */ /* 0x000fea0003800000 */
.L_x_5566:
        /* <DEDUP_REMOVED lines=66> */
.L_x_5570:
        /* <DEDUP_REMOVED lines=66> */
.L_x_5571:
[----:B------:R-:W-:Y:S05]  /*230d0*/  BSYNC B0 ;  /* 0x0000000000007941 */ /* 0x000fea0003800000 */
.L_x_5569:
[----:B------:R-:W-:-:S04]  /*230e0*/  LOP3.LUT R2, RZ, R2, RZ, 0x33, !PT ;  /* 0x00000002ff027212 */ /* 0x000fc800078e33ff */
[----:B------:R-:W-:Y:S01]  /*230f0*/  IADD3 R237, R2, R12, RZ ;  /* 0x0000000c02ed7210 */ /* 0x000fe20007ffe0ff */
[----:B------:R-:W-:Y:S05]  /*23100*/  BRA `(.L_x_5572) ;  /* 0x0000004000007947 */ /* 0x000fea0003800000 */
.L_x_5560:
[----:B------:R-:W-:Y:S01]  /*23110*/  IMAD.MOV.U32 R236, RZ, RZ, R9 ;  /* 0x000000ffffec7224 */ /* 0x000fe200078e0009 */
[----:B------:R-:W-:Y:S01]  /*23120*/  MOV R238, RZ ;  /* 0x000000ff00ee7202 */ /* 0x000fe20000000f00 */
[----:B------:R-:W-:Y:S01]  /*23130*/  IMAD.MOV.U32 R237, RZ, RZ, RZ ;  /* 0x000000ffffed7224 */ /* 0x000fe200078e00ff */
[----:B------:R-:W-:Y:S02]  /*23140*/  MOV R239, c[0x0][0x53c] ;  /* 0x00014f0000ef7a02 */ /* 0x000fe40000000f00 */
.L_x_5572:
[----:B------:R-:W-:Y:S05]  /*23150*/  BSYNC B1 ;  /* 0x0000000000017941 */ /* 0x000fea0003800000 */
.L_x_5558:
[----:B------:R-:W-:Y:S01]  /*23160*/  WARPSYNC 0xffffffff ;  /* 0xffffffff00007948 */ /* 0x000fe20003800000 */
[----:B------:R-:W-:Y:S01]  /*23170*/  BAR.SYNC.DEFER_BLOCKING 0x4, 0x100 ;  /* 0x0104000000007b1d */ /* 0x000fe20000010000 */
[----:B------:R-:W-:-:S13]  /*23180*/  ISETP.NE.AND P0, PT, R15, RZ, PT ;  /* 0x000000ff0f00720c */ /* 0x000fda0003f05270 */
[----:B------:R1:W-:Y:S04]  /*23190*/  @!P0 STS.128 [0x24100], R236 ;  /* 0x024100ecff008388 */ /* 0x0003e80000000c00 */
[----:B------:R-:W-:Y:S06]  /*231a0*/  BAR.ARV 0x5, 0x100 ;  /* 0x0144000000007b1d */ /* 0x000fec0000002000 */
.L_x_5553:
[----:B----4-:R-:W-:-:S13]  /*231b0*/  ISETP.GE.AND P0, PT, R239, c[0x0][0x53c], PT ;  /* 0x00014f00ef007a0c */ /* 0x010fda0003f06270 */
[----:B-123--:R-:W-:Y:S01]  /*231c0*/  @P0 CALL.REL.NOINC `(.L_x_5573) ;  /* 0x0000001000000944 */ /* 0x00efe20003c00000 */
[----:B------:R-:W-:Y:S05]  /*231d0*/  BRA `(.L_x_5574) ;  /* 0xfffdebe000007947 */ /* 0x000fea000383ffff */
.L_x_5573:
[----:B------:R-:W-:Y:S05]  /*231e0*/  EXIT ;  /* 0x000000000000794d */ /* 0x000fea0003800000 */
.L_x_5313:
[----:B------:R-:W-:Y:S01]  /*231f0*/  IMAD.MOV.U32 R0, RZ, RZ, R5 ;  /* 0x000000ffff007224 */ /* 0x000fe200078e0005 */
[----:B------:R-:W-:Y:S02]  /*23200*/  MOV R3, 0x1 ;  /* 0x0000000100037802 */ /* 0x000fe40000000f00 */
[----:B------:R-:W-:Y:S02]  /*23210*/  MOV R2, 0x23230 ;  /* 0x0002323000027802 */ /* 0x000fe40000000f00 */
[----:B-1----:R-:W-:Y:S05]  /*23220*/  CALL.REL.NOINC `($__internal_92_$__cuda_sm70_shflsync_up_p) ;  /* 0x0000373000007944 */ /* 0x002fea0003c00000 */
[----:B------:R-:W-:Y:S01]  /*23230*/  MOV R0, R4 ;  /* 0x0000000400007202 */ /* 0x000fe20000000f00 */
[----:B------:R-:W-:Y:S05]  /*23240*/  BRA `(.L_x_5575) ;  /* 0xfffdd1f000007947 */ /* 0x000fea000383ffff */
.L_x_5314:
[----:B------:R-:W-:Y:S01]  /*23250*/  IMAD.MOV.U32 R0, RZ, RZ, R5 ;  /* 0x000000ffff007224 */ /* 0x000fe200078e0005 */
[----:B------:R-:W-:Y:S02]  /*23260*/  MOV R3, 0x2 ;  /* 0x0000000200037802 */ /* 0x000fe40000000f00 */
[----:B------:R-:W-:Y:S02]  /*23270*/  MOV R2, 0x23290 ;  /* 0x0002329000027802 */ /* 0x000fe40000000f00 */
[----:B-1----:R-:W-:Y:S05]  /*23280*/  CALL.REL.NOINC `($__internal_92_$__cuda_sm70_shflsync_up_p) ;  /* 0x000036d000007944 */ /* 0x002fea0003c00000 */
[----:B------:R-:W-:Y:S01]  /*23290*/  SEL R4, R4, RZ, P4 ;  /* 0x000000ff04047207 */ /* 0x000fe20002000000 */
[----:B------:R-:W-:Y:S01]  /*232a0*/  IMAD.MOV.U32 R3, RZ, RZ, 0x4 ;  /* 0x00000004ff037424 */ /* 0x000fe200078e00ff */
[----:B------:R-:W-:-:S03]  /*232b0*/  MOV R2, 0x232e0 ;  /* 0x000232e000027802 */ /* 0x000fc60000000f00 */
[----:B------:R-:W-:Y:S02]  /*232c0*/  IMAD.IADD R0, R5, 0x1, R4 ;  /* 0x0000000105007824 */ /* 0x000fe400078e0204 */
[----:B------:R-:W-:Y:S05]  /*232d0*/  CALL.REL.NOINC `($__internal_92_$__cuda_sm70_shflsync_up_p) ;  /* 0x0000368000007944 */ /* 0x000fea0003c00000 */
        /* <DEDUP_REMOVED lines=12> */
[----:B------:R-:W-:Y:S02]  /*233a0*/  MOV R33, 0x1f ;  /* 0x0000001f00217802 */ /* 0x000fe40000000f00 */
[----:B------:R-:W-:Y:S01]  /*233b0*/  MOV R3, 0x233f0 ;  /* 0x000233f000037802 */ /* 0x000fe20000000f00 */
[----:B------:R-:W-:-:S04]  /*233c0*/  IMAD.IADD R4, R0, 0x1, R4 ;  /* 0x0000000100047824 */ /* 0x000fc800078e0204 */
[----:B------:R-:W-:Y:S02]  /*233d0*/  IMAD.MOV.U32 R34, RZ, RZ, R4 ;  /* 0x000000ffff227224 */ /* 0x000fe400078e0004 */
[----:B------:R-:W-:Y:S05]  /*233e0*/  CALL.REL.NOINC `($__internal_91_$__cuda_sm70_shflsync_idx_p) ;  /* 0x0000351000007944 */ /* 0x000fea0003c00000 */
[----:B------:R-:W-:Y:S01]  /*233f0*/  MOV R0, R35 ;  /* 0x0000002300007202 */ /* 0x000fe20000000f00 */
[----:B------:R-:W-:Y:S05]  /*23400*/  BRA `(.L_x_5576) ;  /* 0xfffdd13000007947 */ /* 0x000fea000383ffff */
.L_x_5316:
[----:B------:R-:W-:Y:S02]  /*23410*/  SEL R0, RZ, 0x1, P0 ;  /* 0x00000001ff007807 */ /* 0x000fe40000000000 */
[----:B------:R-:W-:Y:S02]  /*23420*/  MOV R2, 0x23440 ;  /* 0x0002344000027802 */ /* 0x000fe40000000f00 */
[----:B-1----:R-:W-:Y:S05]  /*23430*/  CALL.REL.NOINC `($__internal_93_$__cuda_sm70_votesync_ballot) ;  /* 0x0000358000007944 */ /* 0x002fea0003c00000 */
[----:B------:R-:W-:Y:S01]  /*23440*/  MOV R6, R0 ;  /* 0x0000000000067202 */ /* 0x000fe20000000f00 */
[----:B------:R-:W-:Y:S05]  /*23450*/  BRA `(.L_x_5577) ;  /* 0xfffdd17000007947 */ /* 0x000fea000383ffff */
.L_x_5317:
[----:B------:R-:W-:Y:S01]  /*23460*/  IMAD.MOV.U32 R34, RZ, RZ, R9 ;  /* 0x000000ffff227224 */ /* 0x000fe200078e0009 */
[----:B------:R-:W-:Y:S01]  /*23470*/  MOV R2, R0 ;  /* 0x0000000000027202 */ /* 0x000fe20000000f00 */
[----:B------:R-:W-:Y:S01]  /*23480*/  IMAD.MOV.U32 R33, RZ, RZ, 0x1f ;  /* 0x0000001fff217424 */ /* 0x000fe200078e00ff */
[----:B------:R-:W-:Y:S02]  /*23490*/  MOV R3, 0x234b0 ;  /* 0x000234b000037802 */ /* 0x000fe40000000f00 */
[----:B------:R-:W-:Y:S05]  /*234a0*/  CALL.REL.NOINC `($__internal_91_$__cuda_sm70_shflsync_idx_p) ;  /* 0x0000345000007944 */ /* 0x000fea0003c00000 */
[----:B------:R-:W-:Y:S01]  /*234b0*/  IMAD.MOV.U32 R12, RZ, RZ, R35 ;  /* 0x000000ffff0c7224 */ /* 0x000fe200078e0023 */
[----:B------:R-:W-:Y:S01]  /*234c0*/  MOV R34, R8 ;  /* 0x0000000800227202 */ /* 0x000fe20000000f00 */
[----:B------:R-:W-:Y:S01]  /*234d0*/  IMAD.MOV.U32 R5, RZ, RZ, RZ ;  /* 0x000000ffff057224 */ /* 0x000fe200078e00ff */
[----:B------:R-:W-:Y:S01]  /*234e0*/  MOV R2, R0 ;  /* 0x0000000000027202 */ /* 0x000fe20000000f00 */
[----:B------:R-:W-:Y:S01]  /*234f0*/  IMAD.MOV.U32 R33, RZ, RZ, 0x1f ;  /* 0x0000001fff217424 */ /* 0x000fe200078e00ff */
[----:B------:R-:W-:-:S02]  /*23500*/  MOV R3, 0x23520 ;  /* 0x0002352000037802 */ /* 0x000fc40000000f00 */
[----:B------:R-:W-:Y:S05]  /*23510*/  CALL.REL.NOINC `($__internal_91_$__cuda_sm70_shflsync_idx_p) ;  /* 0x000033e000007944 */ /* 0x000fea0003c00000 */
[----:B------:R-:W-:Y:S01]  /*23520*/  MOV R9, R35 ;  /* 0x0000002300097202 */ /* 0x000fe20000000f00 */
[----:B------:R-:W-:Y:S05]  /*23530*/  BRA `(.L_x_5578) ;  /* 0xfffdd0f000007947 */ /* 0x000fea000383ffff */
.L_x_5320:
[----:B------:R-:W-:Y:S01]  /*23540*/  IMAD.MOV.U32 R34, RZ, RZ, R4 ;  /* 0x000000ffff227224 */ /* 0x000fe200078e0004 */
[----:B------:R-:W-:Y:S01]  /*23550*/  MOV R2, R0 ;  /* 0x0000000000027202 */ /* 0x000fe20000000f00 */
[----:B------:R-:W-:Y:S01]  /*23560*/  IMAD.MOV.U32 R33, RZ, RZ, 0x1f ;  /* 0x0000001fff217424 */ /* 0x000fe200078e00ff */
[----:B------:R-:W-:-:S02]  /*23570*/  MOV R3, 0x23590 ;  /* 0x0002359000037802 */ /* 0x000fc40000000f00 */
[----:B--23--:R-:W-:Y:S05]  /*23580*/  CALL.REL.NOINC `($__internal_91_$__cuda_sm70_shflsync_idx_p) ;  /* 0x0000337000007944 */ /* 0x00cfea0003c00000 */
[----:B------:R-:W-:Y:S01]  /*23590*/  MOV R5, R35 ;  /* 0x0000002300057202 */ /* 0x000fe20000000f00 */
[----:B------:R-:W-:Y:S05]  /*235a0*/  BRA `(.L_x_5319) ;  /* 0xfffdd0e000007947 */ /* 0x000fea000383ffff */
.L_x_5375:
[----:B------:R-:W-:Y:S01]  /*235b0*/  IMAD.MOV.U32 R34, RZ, RZ, R12 ;  /* 0x000000ffff227224 */ /* 0x000fe200078e000c */
[----:B------:R-:W-:Y:S01]  /*235c0*/  MOV R2, RZ ;  /* 0x000000ff00027202 */ /* 0x000fe20000000f00 */
[----:B------:R-:W-:Y:S01]  /*235d0*/  IMAD.MOV.U32 R33, RZ, RZ, 0x181f ;  /* 0x0000181fff217424 */ /* 0x000fe200078e00ff */
[----:B------:R-:W-:-:S02]  /*235e0*/  MOV R3, 0x23600 ;  /* 0x0002360000037802 */ /* 0x000fc40000000f00 */
[----:B-----5:R-:W-:Y:S05]  /*235f0*/  CALL.REL.NOINC `($__internal_91_$__cuda_sm70_shflsync_idx_p) ;  /* 0x0000330000007944 */ /* 0x020fea0003c00000 */
[----:B------:R-:W-:Y:S01]  /*23600*/  MOV R4, R35 ;  /* 0x0000002300047202 */ /* 0x000fe20000000f00 */
[----:B------:R-:W-:Y:S05]  /*23610*/  BRA `(.L_x_5579) ;  /* 0xfffe553000007947 */ /* 0x000fea000383ffff */
.L_x_5376:
[----:B------:R-:W-:Y:S01]  /*23620*/  IMAD.MOV.U32 R34, RZ, RZ, R13 ;  /* 0x000000ffff227224 */ /* 0x000fe200078e000d */
[----:B------:R-:W-:Y:S01]  /*23630*/  MOV R2, RZ ;  /* 0x000000ff00027202 */ /* 0x000fe20000000f00 */
[----:B------:R-:W-:Y:S01]  /*23640*/  IMAD.MOV.U32 R33, RZ, RZ, 0x181f ;  /* 0x0000181fff217424 */ /* 0x000fe200078e00ff */
[----:B------:R-:W-:-:S02]  /*23650*/  MOV R3, 0x23670 ;  /* 0x0002367000037802 */ /* 0x000fc40000000f00 */
[----:B-12--5:R-:W-:Y:S05]  /*23660*/  CALL.REL.NOINC `($__internal_91_$__cuda_sm70_shflsync_idx_p) ;  /* 0x0000329000007944 */ /* 0x026fea0003c00000 */
[----:B------:R-:W-:Y:S01]  /*23670*/  MOV R0, R35 ;  /* 0x0000002300007202 */ /* 0x000fe20000000f00 */
[----:B------:R-:W-:Y:S05]  /*23680*/  BRA `(.L_x_5580) ;  /* 0xfffe54e000007947 */ /* 0x000fea000383ffff */
.L_x_5379:
[----:B------:R-:W-:Y:S01]  /*23690*/  IMAD.MOV.U32 R34, RZ, RZ, R12 ;  /* 0x000000ffff227224 */ /* 0x000fe200078e000c */
[----:B--2---:R-:W-:Y:S01]  /*236a0*/  MOV R2, 0x1 ;  /* 0x0000000100027802 */ /* 0x004fe20000000f00 */
[----:B------:R-:W-:Y:S01]  /*236b0*/  IMAD.MOV.U32 R33, RZ, RZ, 0x181f ;  /* 0x0000181fff217424 */ /* 0x000fe200078e00ff */
[----:B------:R-:W-:-:S02]  /*236c0*/  MOV R3, 0x236e0 ;  /* 0x000236e000037802 */ /* 0x000fc40000000f00 */
[----:B-1-345:R-:W-:Y:S05]  /*236d0*/  CALL.REL.NOINC `($__internal_91_$__cuda_sm70_shflsync_idx_p) ;  /* 0x0000322000007944 */ /* 0x03afea0003c00000 */
[----:B------:R-:W-:Y:S01]  /*236e0*/  IMAD.MOV.U32 R4, RZ, RZ, R35 ;  /* 0x000000ffff047224 */ /* 0x000fe200078e0023 */
[----:B------:R-:W-:Y:S01]  /*236f0*/  MOV R2, 0x1 ;  /* 0x0000000100027802 */ /* 0x000fe20000000f00 */
[----:B------:R-:W-:Y:S01]  /*23700*/  IMAD.MOV.U32 R34, RZ, RZ, R13 ;  /* 0x000000ffff227224 */ /* 0x000fe200078e000d */
[----:B------:R-:W-:-:S02]  /*23710*/  MOV R33, 0x181f ;  /* 0x0000181f00217802 */ /* 0x000fc40000000f00 */
[----:B------:R-:W-:Y:S02]  /*23720*/  MOV R3, 0x23740 ;  /* 0x0002374000037802 */ /* 0x000fe40000000f00 */
[----:B------:R-:W-:Y:S05]  /*23730*/  CALL.REL.NOINC `($__internal_91_$__cuda_sm70_shflsync_idx_p) ;  /* 0x000031c000007944 */ /* 0x000fea0003c00000 */
[----:B------:R-:W-:Y:S01]  /*23740*/  MOV R0, R35 ;  /* 0x0000002300007202 */ /* 0x000fe20000000f00 */
[----:B------:R-:W-:Y:S05]  /*23750*/  BRA `(.L_x_5581) ;  /* 0xfffe555000007947 */ /* 0x000fea000383ffff */
.L_x_5382:
[----:B------:R-:W-:Y:S01]  /*23760*/  IMAD.MOV.U32 R34, RZ, RZ, R12 ;  /* 0x000000ffff227224 */ /* 0x000fe200078e000c */
[----:B-1----:R-:W-:Y:S01]  /*23770*/  MOV R2, 0x2 ;  /* 0x0000000200027802 */ /* 0x002fe20000000f00 */
[----:B------:R-:W-:Y:S01]  /*23780*/  IMAD.MOV.U32 R33, RZ, RZ, 0x181f ;  /* 0x0000181fff217424 */ /* 0x000fe200078e00ff */
[----:B------:R-:W-:Y:S02]  /*23790*/  MOV R3, 0x237b0 ;  /* 0x000237b000037802 */ /* 0x000fe40000000f00 */
[----:B--2345:R-:W-:Y:S05]  /*237a0*/  CALL.REL.NOINC `($__internal_91_$__cuda_sm70_shflsync_idx_p) ;  /* 0x0000315000007944 */ /* 0x03cfea0003c00000 */
[----:B------:R-:W-:Y:S01]  /*237b0*/  MOV R4, R35 ;  /* 0x0000002300047202 */ /* 0x000fe20000000f00 */
[----:B------:R-:W-:Y:S05]  /*237c0*/  BRA `(.L_x_5582) ;  /* 0xfffe561000007947 */ /* 0x000fea000383ffff */
.L_x_5383:
[----:B------:R-:W-:Y:S01]  /*237d0*/  IMAD.MOV.U32 R34, RZ, RZ, R13 ;  /* 0x000000ffff227224 */ /* 0x000fe200078e000d */
[----:B------:R-:W-:Y:S01]  /*237e0*/  MOV R2, 0x2 ;  /* 0x0000000200027802 */ /* 0x000fe20000000f00 */
[----:B------:R-:W-:Y:S01]  /*237f0*/  IMAD.MOV.U32 R33, RZ, RZ, 0x181f ;  /* 0x0000181fff217424 */ /* 0x000fe200078e00ff */
[----:B------:R-:W-:Y:S02]  /*23800*/  MOV R3, 0x23820 ;  /* 0x0002382000037802 */ /* 0x000fe40000000f00 */
[----:B-12345:R-:W-:Y:S05]  /*23810*/  CALL.REL.NOINC `($__internal_91_$__cuda_sm70_shflsync_idx_p) ;  /* 0x000030e000007944 */ /* 0x03efea0003c00000 */
[----:B------:R-:W-:Y:S01]  /*23820*/  MOV R0, R35 ;  /* 0x0000002300007202 */ /* 0x000fe20000000f00 */
[----:B------:R-:W-:Y:S05]  /*23830*/  BRA `(.L_x_5583) ;  /* 0xfffe55c000007947 */ /* 0x000fea000383ffff */
.L_x_5386:
[----:B------:R-:W-:Y:S01]  /*23840*/  IMAD.MOV.U32 R34, RZ, RZ, R12 ;  /* 0x000000ffff227224 */ /* 0x000fe200078e000c */
[----:B-1----:R-:W-:Y:S01]  /*23850*/  MOV R2, 0x3 ;  /* 0x0000000300027802 */ /* 0x002fe20000000f00 */
[----:B------:R-:W-:Y:S01]  /*23860*/  IMAD.MOV.U32 R33, RZ, RZ, 0x181f ;  /* 0x0000181fff217424 */ /* 0x000fe200078e00ff */
[----:B------:R-:W-:-:S02]  /*23870*/  MOV R3, 0x23890 ;  /* 0x0002389000037802 */ /* 0x000fc40000000f00 */
[----:B--2345:R-:W-:Y:S05]  /*23880*/  CALL.REL.NOINC `($__internal_91_$__cuda_sm70_shflsync_idx_p) ;  /* 0x0000307000007944 */ /* 0x03cfea0003c00000 */
        /* <DEDUP_REMOVED lines=8> */
.L_x_5389:
[----:B------:R-:W-:Y:S01]  /*23910*/  IMAD.MOV.U32 R34, RZ, RZ, R5 ;  /* 0x000000ffff227224 */ /* 0x000fe200078e0005 */
[----:B------:R-:W-:Y:S01]  /*23920*/  MOV R2, RZ ;  /* 0x000000ff00027202 */ /* 0x000fe20000000f00 */
[----:B------:R-:W-:Y:S01]  /*23930*/  IMAD.MOV.U32 R33, RZ, RZ, 0x181f ;  /* 0x0000181fff217424 */ /* 0x000fe200078e00ff */
[----:B------:R-:W-:Y:S02]  /*23940*/  MOV R3, 0x23960 ;  /* 0x0002396000037802 */ /* 0x000fe40000000f00 */
[----:B------:R-:W-:Y:S05]  /*23950*/  CALL.REL.NOINC `($__internal_91_$__cuda_sm70_shflsync_idx_p) ;  /* 0x00002fa000007944 */ /* 0x000fea0003c00000 */
[----:B------:R-:W-:Y:S01]  /*23960*/  MOV R4, R35 ;  /* 0x0000002300047202 */ /* 0x000fe20000000f00 */
[----:B------:R-:W-:Y:S05]  /*23970*/  BRA `(.L_x_5585) ;  /* 0xfffe60c000007947 */ /* 0x000fea000383ffff */
.L_x_5390:
[----:B------:R-:W-:Y:S01]  /*23980*/  IMAD.MOV.U32 R34, RZ, RZ, R14 ;  /* 0x000000ffff227224 */ /* 0x000fe200078e000e */
[----:B------:R-:W-:Y:S01]  /*23990*/  MOV R2, RZ ;  /* 0x000000ff00027202 */ /* 0x000fe20000000f00 */
[----:B------:R-:W-:Y:S01]  /*239a0*/  IMAD.MOV.U32 R33, RZ, RZ, 0x181f ;  /* 0x0000181fff217424 */ /* 0x000fe200078e00ff */
[----:B------:R-:W-:Y:S02]  /*239b0*/  MOV R3, 0x239d0 ;  /* 0x000239d000037802 */ /* 0x000fe40000000f00 */
[----:B-12---:R-:W-:Y:S05]  /*239c0*/  CALL.REL.NOINC `($__internal_91_$__cuda_sm70_shflsync_idx_p) ;  /* 0x00002f3000007944 */ /* 0x006fea0003c00000 */
        /* <DEDUP_REMOVED lines=22> */
[----:B-1----:R-:W-:Y:S05]  /*23b30*/  CALL.REL.NOINC `($__internal_91_$__cuda_sm70_shflsync_idx_p) ;  /* 0x00002dc000007944 */ /* 0x002fea0003c00000 */
        /* <DEDUP_REMOVED lines=8> */
.L_x_5395:
[----:B------:R-:W-:Y:S01]  /*23bc0*/  IMAD.MOV.U32 R34, RZ, RZ, R26 ;  /* 0x000000ffff227224 */ /* 0x000fe200078e001a */
[----:B------:R-:W-:Y:S01]  /*23bd0*/  MOV R2, RZ ;  /* 0x000000ff00027202 */ /* 0x000fe20000000f00 */
[----:B------:R-:W-:Y:S01]  /*23be0*/  IMAD.MOV.U32 R33, RZ, RZ, 0x1c1f ;  /* 0x00001c1fff217424 */ /* 0x000fe200078e00ff */
[----:B------:R-:W-:Y:S02]  /*23bf0*/  MOV R3, 0x23c10 ;  /* 0x00023c1000037802 */ /* 0x000fe40000000f00 */
[----:B------:R-:W-:Y:S05]  /*23c00*/  CALL.REL.NOINC `($__internal_91_$__cuda_sm70_shflsync_idx_p) ;  /* 0x00002cf000007944 */ /* 0x000fea0003c00000 */
[----:B------:R-:W-:Y:S01]  /*23c10*/  MOV R5, R35 ;  /* 0x0000002300057202 */ /* 0x000fe20000000f00 */
[----:B------:R-:W-:Y:S05]  /*23c20*/  BRA `(.L_x_5587) ;  /* 0xfffe636000007947 */ /* 0x000fea000383ffff */
.L_x_5396:
[----:B------:R-:W-:Y:S01]  /*23c30*/  IMAD.MOV.U32 R34, RZ, RZ, R27 ;  /* 0x000000ffff227224 */ /* 0x000fe200078e001b */
[----:B------:R-:W-:Y:S01]  /*23c40*/  MOV R2, RZ ;  /* 0x000000ff00027202 */ /* 0x000fe20000000f00 */
[----:B------:R-:W-:Y:S01]  /*23c50*/  IMAD.MOV.U32 R33, RZ, RZ, 0x1c1f ;  /* 0x00001c1fff217424 */ /* 0x000fe200078e00ff */
[----:B------:R-:W-:Y:S02]  /*23c60*/  MOV R3, 0x23c80 ;  /* 0x00023c8000037802 */ /* 0x000fe40000000f00 */
[----:B-12---:R-:W-:Y:S05]  /*23c70*/  CALL.REL.NOINC `($__internal_91_$__cuda_sm70_shflsync_idx_p) ;  /* 0x00002c8000007944 */ /* 0x006fea0003c00000 */
[----:B------:R-:W-:Y:S01]  /*23c80*/  IMAD.MOV.U32 R34, RZ, RZ, R13 ;  /* 0x000000ffff227224 */ /* 0x000fe200078e000d */
[----:B------:R-:W-:Y:S01]  /*23c90*/  MOV R33, 0x1c1f ;  /* 0x00001c1f00217802 */ /* 0x000fe20000000f00 */
[----:B------:R-:W-:Y:S01]  /*23ca0*/  IMAD.MOV.U32 R2, RZ, RZ, RZ ;  /* 0x000000ffff027224 */ /* 0x000fe200078e00ff */
[----:B------:R-:W-:-:S02]  /*23cb0*/  MOV R4, R35 ;  /* 0x0000002300047202 */ /* 0x000fc40000000f00 */
[----:B------:R-:W-:Y:S02]  /*23cc0*/  MOV R3, 0x23ce0 ;  /* 0x00023ce000037802 */ /* 0x000fe40000000f00 */
[----:B------:R-:W-:Y:S05]  /*23cd0*/  CALL.REL.NOINC `($__internal_91_$__cuda_sm70_shflsync_idx_p) ;  /* 0x00002c2000007944 */ /* 0x000fea0003c00000 */
[----:B------:R-:W-:Y:S01]  /*23ce0*/  IMAD.MOV.U32 R12, RZ, RZ, R35 ;  /* 0x000000ffff0c7224 */ /* 0x000fe200078e0023 */
[----:B------:R-:W-:Y:S01]  /*23cf0*/  MOV R2, RZ ;  /* 0x000000ff00027202 */ /* 0x000fe20000000f00 */
[----:B------:R-:W-:Y:S01]  /*23d00*/  IMAD.MOV.U32 R34, RZ, RZ, R32 ;  /* 0x000000ffff227224 */ /* 0x000fe200078e0020 */
[----:B------:R-:W-:Y:S02]  /*23d10*/  MOV R33, 0x1c1f ;  /* 0x00001c1f00217802 */ /* 0x000fe40000000f00 */
[----:B------:R-:W-:Y:S02]  /*23d20*/  MOV R3, 0x23d40 ;  /* 0x00023d4000037802 */ /* 0x000fe40000000f00 */
[----:B------:R-:W-:Y:S05]  /*23d30*/  CALL.REL.NOINC `($__internal_91_$__cuda_sm70_shflsync_idx_p) ;  /* 0x00002bc000007944 */ /* 0x000fea0003c00000 */
[----:B------:R-:W-:Y:S01]  /*23d40*/  MOV R0, R35 ;  /* 0x0000002300007202 */ /* 0x000fe20000000f00 */
[----:B------:R-:W-:Y:S05]  /*23d50*/  BRA `(.L_x_5588) ;  /* 0xfffe627000007947 */ /* 0x000fea000383ffff */
.L_x_5399:
[----:B------:R-:W-:Y:S01]  /*23d60*/  IMAD.MOV.U32 R34, RZ, RZ, R26 ;  /* 0x000000ffff227224 */ /* 0x000fe200078e001a */
[----:B------:R-:W-:Y:S01]  /*23d70*/  MOV R2, 0x1 ;  /* 0x0000000100027802 */ /* 0x000fe20000000f00 */
[----:B------:R-:W-:Y:S01]  /*23d80*/  IMAD.MOV.U32 R33, RZ, RZ, 0x1c1f ;  /* 0x00001c1fff217424 */ /* 0x000fe200078e00ff */
[----:B------:R-:W-:Y:S02]  /*23d90*/  MOV R3, 0x23db0 ;  /* 0x00023db000037802 */ /* 0x000fe40000000f00 */
[----:B---3--:R-:W-:Y:S05]  /*23da0*/  CALL.REL.NOINC `($__internal_91_$__cuda_sm70_shflsync_idx_p) ;  /* 0x00002b5000007944 */ /* 0x008fea0003c00000 */
[----:B------:R-:W-:Y:S01]  /*23db0*/  IMAD.MOV.U32 R5, RZ, RZ, R35 ;  /* 0x000000ffff057224 */ /* 0x000fe200078e0023 */
[----:B------:R-:W-:Y:S01]  /*23dc0*/  MOV R2, 0x1 ;  /* 0x0000000100027802 */ /* 0x000fe20000000f00 */
[----:B------:R-:W-:Y:S01]  /*23dd0*/  IMAD.MOV.U32 R34, RZ, RZ, R27 ;  /* 0x000000ffff227224 */ /* 0x000fe200078e001b */
[----:B------:R-:W-:-:S02]  /*23de0*/  MOV R33, 0x1c1f ;  /* 0x00001c1f00217802 */ /* 0x000fc40000000f00 */
[----:B------:R-:W-:Y:S02]  /*23df0*/  MOV R3, 0x23e10 ;  /* 0x00023e1000037802 */ /* 0x000fe40000000f00 */
[----:B------:R-:W-:Y:S05]  /*23e00*/  CALL.REL.NOINC `($__internal_91_$__cuda_sm70_shflsync_idx_p) ;  /* 0x00002af000007944 */ /* 0x000fea0003c00000 */
[----:B------:R-:W-:Y:S01]  /*23e10*/  IMAD.MOV.U32 R34, RZ, RZ, R13 ;  /* 0x000000ffff227224 */ /* 0x000fe200078e000d */
[----:B------:R-:W-:Y:S01]  /*23e20*/  MOV R33, 0x1c1f ;  /* 0x00001c1f00217802 */ /* 0x000fe20000000f00 */
[----:B------:R-:W-:Y:S01]  /*23e30*/  IMAD.MOV.U32 R2, RZ, RZ, 0x1 ;  /* 0x00000001ff027424 */ /* 0x000fe200078e00ff */
[----:B------:R-:W-:Y:S02]  /*23e40*/  MOV R4, R35 ;  /* 0x0000002300047202 */ /* 0x000fe40000000f00 */
[----:B------:R-:W-:Y:S02]  /*23e50*/  MOV R3, 0x23e70 ;  /* 0x00023e7000037802 */ /* 0x000fe40000000f00 */
[----:B------:R-:W-:Y:S05]  /*23e60*/  CALL.REL.NOINC `($__internal_91_$__cuda_sm70_shflsync_idx_p) ;  /* 0x00002a9000007944 */ /* 0x000fea0003c00000 */
[----:B------:R-:W-:Y:S01]  /*23e70*/  IMAD.MOV.U32 R12, RZ, RZ, R35 ;  /* 0x000000ffff0c7224 */ /* 0x000fe200078e0023 */
[----:B------:R-:W-:Y:S01]  /*23e80*/  MOV R2, 0x1 ;  /* 0x0000000100027802 */ /* 0x000fe20000000f00 */
[----:B------:R-:W-:Y:S01]  /*23e90*/  IMAD.MOV.U32 R34, RZ, RZ, R32 ;  /* 0x000000ffff227224 */ /* 0x000fe200078e0020 */
[----:B------:R-:W-:Y:S02]  /*23ea0*/  MOV R33, 0x1c1f ;  /* 0x00001c1f00217802 */ /* 0x000fe40000000f00 */
[----:B------:R-:W-:-:S02]  /*23eb0*/  MOV R3, 0x23ed0 ;  /* 0x00023ed000037802 */ /* 0x000fc40000000f00 */
[----:B------:R-:W-:Y:S05]  /*23ec0*/  CALL.REL.NOINC `($__internal_91_$__cuda_sm70_shflsync_idx_p) ;  /* 0x00002a3000007944 */ /* 0x000fea0003c00000 */
[----:B------:R-:W-:Y:S01]  /*23ed0*/  MOV R0, R35 ;  /* 0x0000002300007202 */ /* 0x000fe20000000f00 */
[----:B------:R-:W-:Y:S05]  /*23ee0*/  BRA `(.L_x_5589) ;  /* 0xfffe692000007947 */ /* 0x000fea000383ffff */
.L_x_5424:
[----:B------:R-:W-:Y:S01]  /*23ef0*/  IMAD.MOV.U32 R34, RZ, RZ, R22 ;  /* 0x000000ffff227224 */ /* 0x000fe200078e0016 */
[----:B------:R-:W-:Y:S01]  /*23f00*/  MOV R2, RZ ;  /* 0x000000ff00027202 */ /* 0x000fe20000000f00 */
[----:B------:R-:W-:Y:S01]  /*23f10*/  IMAD.MOV.U32 R33, RZ, RZ, 0x1c1f ;  /* 0x00001c1fff217424 */ /* 0x000fe200078e00ff */
[----:B------:R-:W-:-:S02]  /*23f20*/  MOV R3, 0x23f40 ;  /* 0x00023f4000037802 */ /* 0x000fc40000000f00 */
[----:B------:R-:W-:Y:S05]  /*23f30*/  CALL.REL.NOINC `($__internal_91_$__cuda_sm70_shflsync_idx_p) ;  /* 0x000029c000007944 */ /* 0x000fea0003c00000 */
[----:B------:R-:W-:Y:S01]  /*23f40*/  MOV R0, R35 ;  /* 0x0000002300007202 */ /* 0x000fe20000000f00 */
[----:B------:R-:W-:Y:S05]  /*23f50*/  BRA `(.L_x_5590) ;  /* 0xfffe957000007947 */ /* 0x000fea000383ffff */
.L_x_5425:
[----:B------:R-:W-:Y:S01]  /*23f60*/  IMAD.MOV.U32 R34, RZ, RZ, R23 ;  /* 0x000000ffff227224 */ /* 0x000fe200078e0017 */
[----:B------:R-:W-:Y:S01]  /*23f70*/  MOV R2, RZ ;  /* 0x000000ff00027202 */ /* 0x000fe20000000f00 */
[----:B------:R-:W-:Y:S01]  /*23f80*/  IMAD.MOV.U32 R33, RZ, RZ, 0x1c1f ;  /* 0x00001c1fff217424 */ /* 0x000fe200078e00ff */
[----:B------:R-:W-:-:S02]  /*23f90*/  MOV R3, 0x23fb0 ;  /* 0x00023fb000037802 */ /* 0x000fc40000000f00 */
[----:B-12---:R-:W-:Y:S05]  /*23fa0*/  CALL.REL.NOINC `($__internal_91_$__cuda_sm70_shflsync_idx_p) ;  /* 0x0000295000007944 */ /* 0x006fea0003c00000 */
[----:B------:R-:W-:Y:S01]  /*23fb0*/  IMAD.MOV.U32 R34, RZ, RZ, R21 ;  /* 0x000000ffff227224 */ /* 0x000fe200078e0015 */
[----:B------:R-:W-:Y:S01]  /*23fc0*/  MOV R2, RZ ;  /* 0x000000ff00027202 */ /* 0x000fe20000000f00 */
[----:B------:R-:W-:Y:S01]  /*23fd0*/  IMAD.MOV.U32 R33, RZ, RZ, 0x1c1f ;  /* 0x00001c1fff217424 */ /* 0x000fe200078e00ff */
[----:B------:R-:W-:Y:S01]  /*23fe0*/  MOV R8, R35 ;  /* 0x0000002300087202 */ /* 0x000fe20000000f00 */
[----:B------:R-:W-:Y:S01]  /*23ff0*/  IMAD.MOV.U32 R9, RZ, RZ, R0 ;  /* 0x000000ffff097224 */ /* 0x000fe200078e0000 */
[----:B------:R-:W-:-:S02]  /*24000*/  MOV R3, 0x24020 ;  /* 0x0002402000037802 */ /* 0x000fc40000000f00 */
[----:B------:R-:W-:Y:S05]  /*24010*/  CALL.REL.NOINC `($__internal_91_$__cuda_sm70_shflsync_idx_p) ;  /* 0x000028e000007944 */ /* 0x000fea0003c00000 */
[----:B------:R-:W-:Y:S01]  /*24020*/  IMAD.MOV.U32 R20, RZ, RZ, R35 ;  /* 0x000000ffff147224 */ /* 0x000fe200078e0023 */
[----:B------:R-:W-:Y:S01]  /*24030*/  MOV R2, RZ ;  /* 0x000000ff00027202 */ /* 0x000fe20000000f00 */
[----:B------:R-:W-:Y:S01]  /*24040*/  IMAD.MOV.U32 R34, RZ, RZ, R32 ;  /* 0x000000ffff227224 */ /* 0x000fe200078e0020 */
[----:B------:R-:W-:-:S02]  /*24050*/  MOV R33, 0x1c1f ;  /* 0x00001c1f00217802 */ /* 0x000fc40000000f00 */
[----:B------:R-:W-:Y:S02]  /*24060*/  MOV R3, 0x24080 ;  /* 0x0002408000037802 */ /* 0x000fe40000000f00 */
[----:B------:R-:W-:Y:S05]  /*24070*/  CALL.REL.NOINC `($__internal_91_$__cuda_sm70_shflsync_idx_p) ;  /* 0x0000288000007944 */ /* 0x000fea0003c00000 */
[----:B------:R-:W-:Y:S01]  /*24080*/  MOV R3, R35 ;  /* 0x0000002300037202 */ /* 0x000fe20000000f00 */
[----:B------:R-:W-:Y:S05]  /*24090*/  BRA `(.L_x_5591) ;  /* 0xfffe948000007947 */ /* 0x000fea000383ffff */
.L_x_5428:
[----:B------:R-:W-:Y:S01]  /*240a0*/  IMAD.MOV.U32 R34, RZ, RZ, R22 ;  /* 0x000000ffff227224 */ /* 0x000fe200078e0016 */
[----:B------:R-:W-:Y:S01]  /*240b0*/  MOV R2, 0x1 ;  /* 0x0000000100027802 */ /* 0x000fe20000000f00 */
[----:B------:R-:W-:Y:S01]  /*240c0*/  IMAD.MOV.U32 R33, RZ, RZ, 0x1c1f ;  /* 0x00001c1fff217424 */ /* 0x000fe200078e00ff */
[----:B------:R-:W-:Y:S02]  /*240d0*/  MOV R3, 0x240f0 ;  /* 0x000240f000037802 */ /* 0x000fe40000000f00 */
[----:B--23--:R-:W-:Y:S05]  /*240e0*/  CALL.REL.NOINC `($__internal_91_$__cuda_sm70_shflsync_idx_p) ;  /* 0x0000281000007944 */ /* 0x00cfea0003c00000 */
[----:B------:R-:W-:Y:S01]  /*240f0*/  IMAD.MOV.U32 R0, RZ, RZ, R35 ;  /* 0x000000ffff007224 */ /* 0x000fe200078e0023 */
[----:B------:R-:W-:Y:S01]  /*24100*/  MOV R2, 0x1 ;  /* 0x0000000100027802 */ /* 0x000fe20000000f00 */
[----:B------:R-:W-:Y:S01]  /*24110*/  IMAD.MOV.U32 R34, RZ, RZ, R23 ;  /* 0x000000ffff227224 */ /* 0x000fe200078e0017 */
[----:B------:R-:W-:Y:S02]  /*24120*/  MOV R33, 0x1c1f ;  /* 0x00001c1f00217802 */ /* 0x000fe40000000f00 */
[----:B------:R-:W-:Y:S02]  /*24130*/  MOV R3, 0x24150 ;  /* 0x0002415000037802 */ /* 0x000fe40000000f00 */
[----:B------:R-:W-:Y:S05]  /*24140*/  CALL.REL.NOINC `($__internal_91_$__cuda_sm70_shflsync_idx_p) ;  /* 0x000027b000007944 */ /* 0x000fea0003c00000 */
[----:B------:R-:W-:Y:S01]  /*24150*/  IMAD.MOV.U32 R34, RZ, RZ, R21 ;  /* 0x000000ffff227224 */ /* 0x000fe200078e0015 */
[----:B------:R-:W-:Y:S01]  /*24160*/  MOV R2, 0x1 ;  /* 0x0000000100027802 */ /* 0x000fe20000000f00 */
[----:B------:R-:W-:Y:S01]  /*24170*/  IMAD.MOV.U32 R33, RZ, RZ, 0x1c1f ;  /* 0x00001c1fff217424 */ /* 0x000fe200078e00ff */
[----:B------:R-:W-:Y:S01]  /*24180*/  MOV R8, R35 ;  /* 0x0000002300087202 */ /* 0x000fe20000000f00 */
[----:B------:R-:W-:Y:S01]  /*24190*/  IMAD.MOV.U32 R9, RZ, RZ, R0 ;  /* 0x000000ffff097224 */ /* 0x000fe200078e0000 */
[----:B------:R-:W-:-:S02]  /*241a0*/  MOV R3, 0x241c0 ;  /* 0x000241c000037802 */ /* 0x000fc40000000f00 */
[----:B------:R-:W-:Y:S05]  /*241b0*/  CALL.REL.NOINC `($__internal_91_$__cuda_sm70_shflsync_idx_p) ;  /* 0x0000274000007944 */ /* 0x000fea0003c00000 */
        /* <DEDUP_REMOVED lines=8> */
.L_x_5443:
[----:B------:R-:W-:Y:S01]  /*24240*/  IMAD.MOV.U32 R34, RZ, RZ, R20 ;  /* 0x000000ffff227224 */ /* 0x000fe200078e0014 */
[----:B------:R-:W-:Y:S01]  /*24250*/  MOV R2, RZ ;  /* 0x000000ff00027202 */ /* 0x000fe20000000f00 */
[----:B------:R-:W-:Y:S01]  /*24260*/  IMAD.MOV.U32 R33, RZ, RZ, 0x181f ;  /* 0x0000181fff217424 */ /* 0x000fe200078e00ff */
[----:B------:R-:W-:Y:S02]  /*24270*/  MOV R3, 0x24290 ;  /* 0x0002429000037802 */ /* 0x000fe40000000f00 */
[----:B-123--:R-:W-:Y:S05]  /*24280*/  CALL.REL.NOINC `($__internal_91_$__cuda_sm70_shflsync_idx_p) ;  /* 0x0000267000007944 */ /* 0x00efea0003c00000 */
[----:B------:R-:W-:Y:S01]  /*24290*/  MOV R9, R35 ;  /* 0x0000002300097202 */ /* 0x000fe20000000f00 */
[----:B------:R-:W-:Y:S05]  /*242a0*/  BRA `(.L_x_5593) ;  /* 0xfffec7a000007947 */ /* 0x000fea000383ffff */
.L_x_5444:
[----:B------:R-:W-:Y:S01]  /*242b0*/  IMAD.MOV.U32 R34, RZ, RZ, R22 ;  /* 0x000000ffff227224 */ /* 0x000fe200078e0016 */
[----:B------:R-:W-:Y:S01]  /*242c0*/  MOV R2, RZ ;  /* 0x000000ff00027202 */ /* 0x000fe20000000f00 */
[----:B------:R-:W-:Y:S01]  /*242d0*/  IMAD.MOV.U32 R33, RZ, RZ, 0x181f ;  /* 0x0000181fff217424 */ /* 0x000fe200078e00ff */
[----:B------:R-:W-:Y:S02]  /*242e0*/  MOV R3, 0x24300 ;  /* 0x0002430000037802 */ /* 0x000fe40000000f00 */
[----:B-1234-:R-:W-:Y:S05]  /*242f0*/  CALL.REL.NOINC `($__internal_91_$__cuda_sm70_shflsync_idx_p) ;  /* 0x0000260000007944 */ /* 0x01efea0003c00000 */
        /* <DEDUP_REMOVED lines=31> */
.L_x_5455:
[----:B------:R-:W-:Y:S01]  /*244f0*/  IMAD.MOV.U32 R34, RZ, RZ, R6 ;  /* 0x000000ffff227224 */ /* 0x000fe200078e0006 */
[----:B------:R-:W-:Y:S01]  /*24500*/  MOV R2, RZ ;  /* 0x000000ff00027202 */ /* 0x000fe20000000f00 */
[----:B------:R-:W-:Y:S01]  /*24510*/  IMAD.MOV.U32 R33, RZ, RZ, 0x181f ;  /* 0x0000181fff217424 */ /* 0x000fe200078e00ff */
[----:B------:R-:W-:Y:S02]  /*24520*/  MOV R3, 0x24540 ;  /* 0x0002454000037802 */ /* 0x000fe40000000f00 */
[----:B------:R-:W-:Y:S05]  /*24530*/  CALL.REL.NOINC `($__internal_91_$__cuda_sm70_shflsync_idx_p) ;  /* 0x000023c000007944 */ /* 0x000fea0003c00000 */
[----:B------:R-:W-:Y:S01]  /*24540*/  MOV R4, R35 ;  /* 0x0000002300047202 */ /* 0x000fe20000000f00 */
[----:B------:R-:W-:Y:S05]  /*24550*/  BRA `(.L_x_5595) ;  /* 0xfffef12000007947 */ /* 0x000fea000383ffff */
.L_x_5456:
[----:B------:R-:W-:Y:S01]  /*24560*/  IMAD.MOV.U32 R34, RZ, RZ, R7 ;  /* 0x000000ffff227224 */ /* 0x000fe200078e0007 */
[----:B------:R-:W-:Y:S01]  /*24570*/  MOV R2, RZ ;  /* 0x000000ff00027202 */ /* 0x000fe20000000f00 */
[----:B------:R-:W-:Y:S01]  /*24580*/  IMAD.MOV.U32 R33, RZ, RZ, 0x181f ;  /* 0x0000181fff217424 */ /* 0x000fe200078e00ff */
[----:B------:R-:W-:Y:S02]  /*24590*/  MOV R3, 0x245b0 ;  /* 0x000245b000037802 */ /* 0x000fe40000000f00 */
[----:B-12---:R-:W-:Y:S05]  /*245a0*/  CALL.REL.NOINC `($__internal_91_$__cuda_sm70_shflsync_idx_p) ;  /* 0x0000235000007944 */ /* 0x006fea0003c00000 */
        /* <DEDUP_REMOVED lines=22> */
[----:B------:R-:W-:Y:S05]  /*24710*/  CALL.REL.NOINC `($__internal_91_$__cuda_sm70_shflsync_idx_p) ;  /* 0x000021e000007944 */ /* 0x000fea0003c00000 */
[----:B------:R-:W-:Y:S01]  /*24720*/  IMAD.MOV.U32 R4, RZ, RZ, R35 ;  /* 0x000000ffff047224 */ /* 0x000fe200078e0023 */
[----:B------:R-:W-:Y:S01]  /*24730*/  MOV R2, 0x1 ;  /* 0x0000000100027802 */ /* 0x000fe20000000f00 */
[----:B------:R-:W-:Y:S01]  /*24740*/  IMAD.MOV.U32 R34, RZ, RZ, R7 ;  /* 0x000000ffff227224 */ /* 0x000fe200078e0007 */
[----:B------:R-:W-:Y:S02]  /*24750*/  MOV R33, 0x181f ;  /* 0x0000181f00217802 */ /* 0x000fe40000000f00 */
[----:B------:R-:W-:Y:S02]  /*24760*/  MOV R3, 0x24780 ;  /* 0x0002478000037802 */ /* 0x000fe40000000f00 */
[----:B------:R-:W-:Y:S05]  /*24770*/  CALL.REL.NOINC `($__internal_91_$__cuda_sm70_shflsync_idx_p) ;  /* 0x0000218000007944 */ /* 0x000fea0003c00000 */
[----:B------:R-:W-:Y:S01]  /*24780*/  MOV R0, R35 ;  /* 0x0000002300007202 */ /* 0x000fe20000000f00 */
[----:B------:R-:W-:Y:S05]  /*24790*/  BRA `(.L_x_5596) ;  /* 0xfffef03000007947 */ /* 0x000fea000383ffff */
.L_x_5464:
[----:B------:R-:W-:Y:S01]  /*247a0*/  MOV R2, RZ ;  /* 0x000000ff00027202 */ /* 0x000fe20000000f00 */
[----:B------:R-:W-:Y:S01]  /*247b0*/  IMAD.MOV.U32 R34, RZ, RZ, R16 ;  /* 0x000000ffff227224 */ /* 0x000fe200078e0010 */
[----:B------:R-:W-:Y:S01]  /*247c0*/  MOV R3, 0x247f0 ;  /* 0x000247f000037802 */ /* 0x000fe20000000f00 */
[----:B------:R-:W-:Y:S02]  /*247d0*/  IMAD.MOV.U32 R33, RZ, RZ, 0x181f ;  /* 0x0000181fff217424 */ /* 0x000fe400078e00ff */
[----:B-1234-:R-:W-:Y:S05]  /*247e0*/  CALL.REL.NOINC `($__internal_91_$__cuda_sm70_shflsync_idx_p) ;  /* 0x0000211000007944 */ /* 0x01efea0003c00000 */
[----:B------:R-:W-:Y:S01]  /*247f0*/  MOV R5, R35 ;  /* 0x0000002300057202 */ /* 0x000fe20000000f00 */
[----:B------:R-:W-:-:S05]  /*24800*/  BRA `(.L_x_5597) ;  /* 0xfffef6c000007947 */ /* 0x000fca000383ffff */
.L_x_5465:
[----:B------:R-:W-:Y:S01]  /*24810*/  MOV R2, RZ ;  /* 0x000000ff00027202 */ /* 0x000fe20000000f00 */
[----:B------:R-:W-:Y:S01]  /*24820*/  IMAD.MOV.U32 R34, RZ, RZ, R17 ;  /* 0x000000ffff227224 */ /* 0x000fe200078e0011 */
[----:B------:R-:W-:Y:S01]  /*24830*/  MOV R3, 0x24860 ;  /* 0x0002486000037802 */ /* 0x000fe20000000f00 */
[----:B------:R-:W-:Y:S02]  /*24840*/  IMAD.MOV.U32 R33, RZ, RZ, 0x181f ;  /* 0x0000181fff217424 */ /* 0x000fe400078e00ff */
[----:B-1234-:R-:W-:Y:S05]  /*24850*/  CALL.REL.NOINC `($__internal_91_$__cuda_sm70_shflsync_idx_p) ;  /* 0x000020a000007944 */ /* 0x01efea0003c00000 */
[C---:B------:R-:W-:Y:S01]  /*24860*/  LOP3.LUT P4, RZ, R204.reuse, 0x4, RZ, 0xc0, !PT ;  /* 0x00000004ccff7812 */ /* 0x040fe2000788c0ff */
        /* <DEDUP_REMOVED lines=22> */
[----:B------:R-:W-:Y:S05]  /*249d0*/  CALL.REL.NOINC `($__internal_91_$__cuda_sm70_shflsync_idx_p) ;  /* 0x00001f2000007944 */ /* 0x000fea0003c00000 */
[----:B------:R-:W-:Y:S01]  /*249e0*/  MOV R2, 0x1 ;  /* 0x0000000100027802 */ /* 0x000fe20000000f00 */
[----:B------:R-:W-:Y:S01]  /*249f0*/  IMAD.MOV.U32 R5, RZ, RZ, R35 ;  /* 0x000000ffff057224 */ /* 0x000fe200078e0023 */
[----:B------:R-:W-:Y:S01]  /*24a00*/  MOV R33, 0x181f ;  /* 0x0000181f00217802 */ /* 0x000fe20000000f00 */
[----:B------:R-:W-:Y:S01]  /*24a10*/  IMAD.MOV.U32 R34, RZ, RZ, R17 ;  /* 0x000000ffff227224 */ /* 0x000fe200078e0011 */
[----:B------:R-:W-:Y:S02]  /*24a20*/  MOV R3, 0x24a40 ;  /* 0x00024a4000037802 */ /* 0x000fe40000000f00 */
[----:B------:R-:W-:Y:S05]  /*24a30*/  CALL.REL.NOINC `($__internal_91_$__cuda_sm70_shflsync_idx_p) ;  /* 0x00001ec000007944 */ /* 0x000fea0003c00000 */
[----:B------:R-:W-:Y:S01]  /*24a40*/  MOV R2, R35 ;  /* 0x0000002300027202 */ /* 0x000fe20000000f00 */
[----:B------:R-:W-:-:S05]  /*24a50*/  BRA `(.L_x_5598) ;  /* 0xfffef5d000007947 */ /* 0x000fca000383ffff */
.L_x_5476:
[----:B------:R-:W-:Y:S01]  /*24a60*/  MOV R2, RZ ;  /* 0x000000ff00027202 */ /* 0x000fe20000000f00 */
[----:B------:R-:W-:Y:S01]  /*24a70*/  IMAD.MOV.U32 R34, RZ, RZ, R5 ;  /* 0x000000ffff227224 */ /* 0x000fe200078e0005 */
[----:B------:R-:W-:Y:S01]  /*24a80*/  MOV R3, 0x24ab0 ;  /* 0x00024ab000037802 */ /* 0x000fe20000000f00 */
[----:B------:R-:W-:Y:S02]  /*24a90*/  IMAD.MOV.U32 R33, RZ, RZ, 0x181f ;  /* 0x0000181fff217424 */ /* 0x000fe400078e00ff */
[----:B------:R-:W-:Y:S05]  /*24aa0*/  CALL.REL.NOINC `($__internal_91_$__cuda_sm70_shflsync_idx_p) ;  /* 0x00001e5000007944 */ /* 0x000fea0003c00000 */
[----:B------:R-:W-:Y:S01]  /*24ab0*/  MOV R4, R35 ;  /* 0x0000002300047202 */ /* 0x000fe20000000f00 */
[----:B------:R-:W-:-:S05]  /*24ac0*/  BRA `(.L_x_5599) ;  /* 0xffff277000007947 */ /* 0x000fca000383ffff */
.L_x_5477:
[----:B------:R-:W-:Y:S01]  /*24ad0*/  MOV R2, RZ ;  /* 0x000000ff00027202 */ /* 0x000fe20000000f00 */
[----:B------:R-:W-:Y:S01]  /*24ae0*/  IMAD.MOV.U32 R34, RZ, RZ, R12 ;  /* 0x000000ffff227224 */ /* 0x000fe200078e000c */
[----:B------:R-:W-:Y:S01]  /*24af0*/  MOV R3, 0x24b20 ;  /* 0x00024b2000037802 */ /* 0x000fe20000000f00 */
[----:B------:R-:W-:Y:S02]  /*24b00*/  IMAD.MOV.U32 R33, RZ, RZ, 0x181f ;  /* 0x0000181fff217424 */ /* 0x000fe400078e00ff */
[----:B-12---:R-:W-:Y:S05]  /*24b10*/  CALL.REL.NOINC `($__internal_91_$__cuda_sm70_shflsync_idx_p) ;  /* 0x00001de000007944 */ /* 0x006fea0003c00000 */
[C---:B------:R-:W-:Y:S01]  /*24b20*/  LOP3.LUT P4, RZ, R204.reuse, 0x4, RZ, 0xc0, !PT ;  /* 0x00000004ccff7812 */ /* 0x040fe2000788c0ff */
[----:B------:R-:W-:Y:S01]  /*24b30*/  IMAD R0, R193, 0x6000, R11 ;  /* 0x00006000c1007824 */ /* 0x000fe200078e020b */
[C---:B------:R-:W-:Y:S01]  /*24b40*/  IADD3 R2, P0, R35.reuse, R16, RZ ;  /* 0x0000001023027210 */ /* 0x040fe20007f1e0ff */
        /* <DEDUP_REMOVED lines=29> */
.L_x_5486:
[----:B------:R-:W-:Y:S01]  /*24d20*/  MOV R2, RZ ;  /* 0x000000ff00027202 */ /* 0x000fe20000000f00 */
[----:B------:R-:W-:Y:S01]  /*24d30*/  IMAD.MOV.U32 R34, RZ, RZ, R9 ;  /* 0x000000ffff227224 */ /* 0x000fe200078e0009 */
[----:B------:R-:W-:Y:S01]  /*24d40*/  MOV R3, 0x24d70 ;  /* 0x00024d7000037802 */ /* 0x000fe20000000f00 */
[----:B------:R-:W-:Y:S02]  /*24d50*/  IMAD.MOV.U32 R33, RZ, RZ, 0x181f ;  /* 0x0000181fff217424 */ /* 0x000fe400078e00ff */
[----:B-1234-:R-:W-:Y:S05]  /*24d60*/  CALL.REL.NOINC `($__internal_91_$__cuda_sm70_shflsync_idx_p) ;  /* 0x00001b9000007944 */ /* 0x01efea0003c00000 */
[----:B------:R-:W-:Y:S01]  /*24d70*/  MOV R5, R35 ;  /* 0x0000002300057202 */ /* 0x000fe20000000f00 */
[----:B------:R-:W-:-:S05]  /*24d80*/  BRA `(.L_x_5601) ;  /* 0xffff2d5000007947 */ /* 0x000fca000383ffff */
.L_x_5487:
[----:B------:R-:W-:Y:S01]  /*24d90*/  MOV R2, RZ ;  /* 0x000000ff00027202 */ /* 0x000fe20000000f00 */
[----:B------:R-:W-:Y:S01]  /*24da0*/  IMAD.MOV.U32 R34, RZ, RZ, R16 ;  /* 0x000000ffff227224 */ /* 0x000fe200078e0010 */
[----:B------:R-:W-:Y:S01]  /*24db0*/  MOV R3, 0x24de0 ;  /* 0x00024de000037802 */ /* 0x000fe20000000f00 */
[----:B------:R-:W-:Y:S02]  /*24dc0*/  IMAD.MOV.U32 R33, RZ, RZ, 0x181f ;  /* 0x0000181fff217424 */ /* 0x000fe400078e00ff */
[----:B-1234-:R-:W-:Y:S05]  /*24dd0*/  CALL.REL.NOINC `($__internal_91_$__cuda_sm70_shflsync_idx_p) ;  /* 0x00001b2000007944 */ /* 0x01efea0003c00000 */
        /* <DEDUP_REMOVED lines=32> */
.L_x_5488:
[----:B------:R-:W-:Y:S01]  /*24fe0*/  MOV R152, 0x2 ;  /* 0x0000000200987802 */ /* 0x000fe20000000f00 */
[----:B------:R-:W-:Y:S01]  /*24ff0*/  IMAD.MOV.U32 R2, RZ, RZ, R8 ;  /* 0x000000ffff027224 */ /* 0x000fe200078e0008 */
[----:B------:R-:W-:Y:S02]  /*25000*/  MOV R3, 0x25020 ;  /* 0x0002502000037802 */ /* 0x000fe40000000f00 */
[----:B------:R-:W-:Y:S05]  /*25010*/  CALL.REL.NOINC `($__internal_90_$__cuda_sm70_shflsync_bfly_p) ;  /* 0x0000189000007944 */ /* 0x000fea0003c00000 */
[----:B------:R-:W-:Y:S01]  /*25020*/  MOV R2, R152 ;  /* 0x0000009800027202 */ /* 0x000fe20000000f00 */
[----:B------:R-:W-:-:S05]  /*25030*/  BRA `(.L_x_5603) ;  /* 0xffff397000007947 */ /* 0x000fca000383ffff */
.L_x_5491:
[----:B------:R-:W-:Y:S01]  /*25040*/  MOV R2, RZ ;  /* 0x000000ff00027202 */ /* 0x000fe20000000f00 */
[----:B------:R-:W-:Y:S01]  /*25050*/  IMAD.MOV.U32 R34, RZ, RZ, R12 ;  /* 0x000000ffff227224 */ /* 0x000fe200078e000c */
[----:B------:R-:W-:Y:S01]  /*25060*/  MOV R3, 0x25090 ;  /* 0x0002509000037802 */ /* 0x000fe20000000f00 */
[----:B------:R-:W-:Y:S02]  /*25070*/  IMAD.MOV.U32 R33, RZ, RZ, 0x181f ;  /* 0x0000181fff217424 */ /* 0x000fe400078e00ff */
[----:B------:R-:W-:Y:S05]  /*25080*/  CALL.REL.NOINC `($__internal_91_$__cuda_sm70_shflsync_idx_p) ;  /* 0x0000187000007944 */ /* 0x000fea0003c00000 */
[----:B------:R-:W-:Y:S01]  /*25090*/  MOV R4, R35 ;  /* 0x0000002300047202 */ /* 0x000fe20000000f00 */
[----:B------:R-:W-:-:S05]  /*250a0*/  BRA `(.L_x_5604) ;  /* 0xffff52f000007947 */ /* 0x000fca000383ffff */
.L_x_5492:
[----:B------:R-:W-:Y:S01]  /*250b0*/  MOV R2, RZ ;  /* 0x000000ff00027202 */ /* 0x000fe20000000f00 */
[----:B------:R-:W-:Y:S01]  /*250c0*/  IMAD.MOV.U32 R34, RZ, RZ, R13 ;  /* 0x000000ffff227224 */ /* 0x000fe200078e000d */
[----:B------:R-:W-:Y:S01]  /*250d0*/  MOV R3, 0x25100 ;  /* 0x0002510000037802 */ /* 0x000fe20000000f00 */
[----:B------:R-:W-:Y:S02]  /*250e0*/  IMAD.MOV.U32 R33, RZ, RZ, 0x181f ;  /* 0x0000181fff217424 */ /* 0x000fe400078e00ff */
[----:B-12---:R-:W-:Y:S05]  /*250f0*/  CALL.REL.NOINC `($__internal_91_$__cuda_sm70_shflsync_idx_p) ;  /* 0x0000180000007944 */ /* 0x006fea0003c00000 */
[----:B------:R-:W-:Y:S01]  /*25100*/  ISETP.GE.AND P4, PT, R198, c[0x0][0x1d4], PT ;  /* 0x00007500c6007a0c */ /* 0x000fe20003f86270 */
[----:B------:R-:W-:Y:S01]  /*25110*/  IMAD R0, R193, 0x6000, R11 ;  /* 0x00006000c1007824 */ /* 0x000fe200078e020b */
[----:B------:R-:W-:Y:S01]  /*25120*/  IADD3 R2, P0, R35, R17, RZ ;  /* 0x0000001123027210 */ /* 0x000fe20007f1e0ff */
        /* <DEDUP_REMOVED lines=29> */
.L_x_5497:
[----:B------:R-:W-:Y:S01]  /*25300*/  MOV R2, RZ ;  /* 0x000000ff00027202 */ /* 0x000fe20000000f00 */
[----:B------:R-:W-:Y:S01]  /*25310*/  IMAD.MOV.U32 R34, RZ, RZ, R8 ;  /* 0x000000ffff227224 */ /* 0x000fe200078e0008 */
[----:B------:R-:W-:Y:S01]  /*25320*/  MOV R3, 0x25350 ;  /* 0x0002535000037802 */ /* 0x000fe20000000f00 */
[----:B------:R-:W-:Y:S02]  /*25330*/  IMAD.MOV.U32 R33, RZ, RZ, 0x181f ;  /* 0x0000181fff217424 */ /* 0x000fe400078e00ff */
[----:B-1234-:R-:W-:Y:S05]  /*25340*/  CALL.REL.NOINC `($__internal_91_$__cuda_sm70_shflsync_idx_p) ;  /* 0x000015b000007944 */ /* 0x01efea0003c00000 */
[----:B------:R-:W-:Y:S01]  /*25350*/  MOV R5, R35 ;  /* 0x0000002300057202 */ /* 0x000fe20000000f00 */
[----:B------:R-:W-:-:S05]  /*25360*/  BRA `(.L_x_5606) ;  /* 0xffff568000007947 */ /* 0x000fca000383ffff */
.L_x_5498:
        /* <DEDUP_REMOVED lines=37> */
.L_x_5509:
[----:B------:R-:W-:Y:S01]  /*255c0*/  MOV R2, RZ ;  /* 0x000000ff00027202 */ /* 0x000fe20000000f00 */
[----:B------:R-:W-:Y:S01]  /*255d0*/  IMAD.MOV.U32 R34, RZ, RZ, R12 ;  /* 0x000000ffff227224 */ /* 0x000fe200078e000c */
[----:B------:R-:W-:Y:S01]  /*255e0*/  MOV R3, 0x25610 ;  /* 0x0002561000037802 */ /* 0x000fe20000000f00 */
[----:B------:R-:W-:Y:S02]  /*255f0*/  IMAD.MOV.U32 R33, RZ, RZ, 0x181f ;  /* 0x0000181fff217424 */ /* 0x000fe400078e00ff */
[----:B------:R-:W-:Y:S05]  /*25600*/  CALL.REL.NOINC `($__internal_91_$__cuda_sm70_shflsync_idx_p) ;  /* 0x000012f000007944 */ /* 0x000fea0003c00000 */
[----:B------:R-:W-:Y:S01]  /*25610*/  MOV R4, R35 ;  /* 0x0000002300047202 */ /* 0x000fe20000000f00 */
[----:B------:R-:W-:-:S05]  /*25620*/  BRA `(.L_x_5608) ;  /* 0xffff876000007947 */ /* 0x000fca000383ffff */
.L_x_5510:
        /* <DEDUP_REMOVED lines=37> */
.L_x_5512:
[----:B------:R-:W-:Y:S01]  /*25880*/  IMAD.MOV.U32 R2, RZ, RZ, R202 ;  /* 0x000000ffff027224 */ /* 0x000fe200078e00ca */
[----:B------:R-:W-:-:S02]  /*25890*/  MOV R152, 0x2 ;  /* 0x0000000200987802 */ /* 0x000fc40000000f00 */
[----:B------:R-:W-:Y:S02]  /*258a0*/  MOV R3, 0x258c0 ;  /* 0x000258c000037802 */ /* 0x000fe40000000f00 */
[----:B------:R-:W-:Y:S05]  /*258b0*/  CALL.REL.NOINC `($__internal_90_$__cuda_sm70_shflsync_bfly_p) ;  /* 0x00000ff000007944 */ /* 0x000fea0003c00000 */
[----:B------:R-:W-:Y:S01]  /*258c0*/  MOV R0, R152 ;  /* 0x0000009800007202 */ /* 0x000fe20000000f00 */
[----:B------:R-:W-:Y:S05]  /*258d0*/  BRA `(.L_x_5610) ;  /* 0xffff885000007947 */ /* 0x000fea000383ffff */
.L_x_5513:
[----:B------:R-:W-:Y:S01]  /*258e0*/  IMAD.MOV.U32 R2, RZ, RZ, R0 ;  /* 0x000000ffff027224 */ /* 0x000fe200078e0000 */
[----:B------:R-:W-:Y:S02]  /*258f0*/  MOV R152, 0x1 ;  /* 0x0000000100987802 */ /* 0x000fe40000000f00 */
[----:B------:R-:W-:Y:S02]  /*25900*/  MOV R3, 0x25920 ;  /* 0x0002592000037802 */ /* 0x000fe40000000f00 */
[----:B-1----:R-:W-:Y:S05]  /*25910*/  CALL.REL.NOINC `($__internal_90_$__cuda_sm70_shflsync_bfly_p) ;  /* 0x00000f9000007944 */ /* 0x002fea0003c00000 */
[----:B------:R-:W-:Y:S01]  /*25920*/  FADD.FTZ R0, R0, R152 ;  /* 0x0000009800007221 */ /* 0x000fe20000010000 */
[----:B------:R-:W-:Y:S02]  /*25930*/  MOV R2, R203 ;  /* 0x000000cb00027202 */ /* 0x000fe40000000f00 */
[----:B------:R-:W-:Y:S02]  /*25940*/  MOV R152, 0x2 ;  /* 0x0000000200987802 */ /* 0x000fe40000000f00 */
[----:B------:R-:W-:Y:S02]  /*25950*/  MOV R3, 0x25970 ;  /* 0x0002597000037802 */ /* 0x000fe40000000f00 */
[----:B------:R-:W-:Y:S05]  /*25960*/  CALL.REL.NOINC `($__internal_90_$__cuda_sm70_shflsync_bfly_p) ;  /* 0x00000f4000007944 */ /* 0x000fea0003c00000 */
[----:B------:R-:W-:Y:S01]  /*25970*/  FADD.FTZ R4, R203, R152 ;  /* 0x00000098cb047221 */ /* 0x000fe20000010000 */
[----:B------:R-:W-:-:S02]  /*25980*/  MOV R152, 0x1 ;  /* 0x0000000100987802 */ /* 0x000fc40000000f00 */
[----:B------:R-:W-:Y:S02]  /*25990*/  MOV R3, 0x259c0 ;  /* 0x000259c000037802 */ /* 0x000fe40000000f00 */
[----:B------:R-:W-:Y:S02]  /*259a0*/  MOV R2, R4 ;  /* 0x0000000400027202 */ /* 0x000fe40000000f00 */
[----:B------:R-:W-:Y:S05]  /*259b0*/  CALL.REL.NOINC `($__internal_90_$__cuda_sm70_shflsync_bfly_p) ;  /* 0x00000ef000007944 */ /* 0x000fea0003c00000 */
[----:B------:R-:W-:Y:S01]  /*259c0*/  MOV R3, R152 ;  /* 0x0000009800037202 */ /* 0x000fe20000000f00 */
[----:B------:R-:W-:Y:S05]  /*259d0*/  BRA `(.L_x_5611) ;  /* 0xffff87c000007947 */ /* 0x000fea000383ffff */
.L_x_5520:
[----:B--234-:R-:W-:Y:S01]  /*259e0*/  IMAD.MOV.U32 R34, RZ, RZ, R13 ;  /* 0x000000ffff227224 */ /* 0x01cfe200078e000d */
[----:B------:R-:W-:Y:S01]  /*259f0*/  MOV R2, RZ ;  /* 0x000000ff00027202 */ /* 0x000fe20000000f00 */
[----:B------:R-:W-:Y:S01]  /*25a00*/  IMAD.MOV.U32 R33, RZ, RZ, 0x181f ;  /* 0x0000181fff217424 */ /* 0x000fe200078e00ff */
[----:B------:R-:W-:Y:S02]  /*25a10*/  MOV R3, 0x25a30 ;  /* 0x00025a3000037802 */ /* 0x000fe40000000f00 */
[----:B-1----:R-:W-:Y:S05]  /*25a20*/  CALL.REL.NOINC `($__internal_91_$__cuda_sm70_shflsync_idx_p) ;  /* 0x00000ed000007944 */ /* 0x002fea0003c00000 */
[----:B------:R-:W-:Y:S01]  /*25a30*/  MOV R5, R35 ;  /* 0x0000002300057202 */ /* 0x000fe20000000f00 */
[----:B------:R-:W-:Y:S05]  /*25a40*/  BRA `(.L_x_5612) ;  /* 0xffffa03000007947 */ /* 0x000fea000383ffff */
.L_x_5521:
[----:B------:R-:W-:Y:S01]  /*25a50*/  IMAD.MOV.U32 R34, RZ, RZ, R14 ;  /* 0x000000ffff227224 */ /* 0x000fe200078e000e */
[----:B------:R-:W-:Y:S01]  /*25a60*/  MOV R2, RZ ;  /* 0x000000ff00027202 */ /* 0x000fe20000000f00 */
[----:B------:R-:W-:Y:S01]  /*25a70*/  IMAD.MOV.U32 R33, RZ, RZ, 0x181f ;  /* 0x0000181fff217424 */ /* 0x000fe200078e00ff */
[----:B------:R-:W-:-:S02]  /*25a80*/  MOV R3, 0x25aa0 ;  /* 0x00025aa000037802 */ /* 0x000fc40000000f00 */
[----:B-123--:R-:W-:Y:S05]  /*25a90*/  CALL.REL.NOINC `($__internal_91_$__cuda_sm70_shflsync_idx_p) ;  /* 0x00000e6000007944 */ /* 0x00efea0003c00000 */
[----:B------:R-:W-:Y:S01]  /*25aa0*/  MOV R0, R35 ;  /* 0x0000002300007202 */ /* 0x000fe20000000f00 */
[----:B------:R-:W-:Y:S05]  /*25ab0*/  BRA `(.L_x_5613) ;  /* 0xffff9fe000007947 */ /* 0x000fea000383ffff */
.L_x_5524:
[----:B------:R-:W-:Y:S01]  /*25ac0*/  IMAD.MOV.U32 R34, RZ, RZ, R13 ;  /* 0x000000ffff227224 */ /* 0x000fe200078e000d */
[----:B--2---:R-:W-:Y:S01]  /*25ad0*/  MOV R2, 0x1 ;  /* 0x0000000100027802 */ /* 0x004fe20000000f00 */
[----:B------:R-:W-:Y:S01]  /*25ae0*/  IMAD.MOV.U32 R33, RZ, RZ, 0x181f ;  /* 0x0000181fff217424 */ /* 0x000fe200078e00ff */
[----:B------:R-:W-:-:S02]  /*25af0*/  MOV R3, 0x25b10 ;  /* 0x00025b1000037802 */ /* 0x000fc40000000f00 */
[----:B-1-34-:R-:W-:Y:S05]  /*25b00*/  CALL.REL.NOINC `($__internal_91_$__cuda_sm70_shflsync_idx_p) ;  /* 0x00000df000007944 */ /* 0x01afea0003c00000 */
        /* <DEDUP_REMOVED lines=8> */
.L_x_5527:
[----:B------:R-:W-:Y:S01]  /*25b90*/  IMAD.MOV.U32 R34, RZ, RZ, R13 ;  /* 0x000000ffff227224 */ /* 0x000fe200078e000d */
[----:B--2---:R-:W-:Y:S01]  /*25ba0*/  MOV R2, 0x2 ;  /* 0x0000000200027802 */ /* 0x004fe20000000f00 */
[----:B------:R-:W-:Y:S01]  /*25bb0*/  IMAD.MOV.U32 R33, RZ, RZ, 0x181f ;  /* 0x0000181fff217424 */ /* 0x000fe200078e00ff */
[----:B------:R-:W-:Y:S02]  /*25bc0*/  MOV R3, 0x25be0 ;  /* 0x00025be000037802 */ /* 0x000fe40000000f00 */
[----:B-1-34-:R-:W-:Y:S05]  /*25bd0*/  CALL.REL.NOINC `($__internal_91_$__cuda_sm70_shflsync_idx_p) ;  /* 0x00000d2000007944 */ /* 0x01afea0003c00000 */
[----:B------:R-:W-:Y:S01]  /*25be0*/  MOV R5, R35 ;  /* 0x0000002300057202 */ /* 0x000fe20000000f00 */
[----:B------:R-:W-:Y:S05]  /*25bf0*/  BRA `(.L_x_5615) ;  /* 0xffffa10000007947 */ /* 0x000fea000383ffff */
.L_x_5528:
[----:B------:R-:W-:Y:S01]  /*25c00*/  IMAD.MOV.U32 R34, RZ, RZ, R14 ;  /* 0x000000ffff227224 */ /* 0x000fe200078e000e */
[----:B--2---:R-:W-:Y:S01]  /*25c10*/  MOV R2, 0x2 ;  /* 0x0000000200027802 */ /* 0x004fe20000000f00 */
[----:B------:R-:W-:Y:S01]  /*25c20*/  IMAD.MOV.U32 R33, RZ, RZ, 0x181f ;  /* 0x0000181fff217424 */ /* 0x000fe200078e00ff */
[----:B------:R-:W-:Y:S02]  /*25c30*/  MOV R3, 0x25c50 ;  /* 0x00025c5000037802 */ /* 0x000fe40000000f00 */
[----:B-1-34-:R-:W-:Y:S05]  /*25c40*/  CALL.REL.NOINC `($__internal_91_$__cuda_sm70_shflsync_idx_p) ;  /* 0x00000cb000007944 */ /* 0x01afea0003c00000 */
[----:B------:R-:W-:Y:S01]  /*25c50*/  MOV R0, R35 ;  /* 0x0000002300007202 */ /* 0x000fe20000000f00 */
[----:B------:R-:W-:Y:S05]  /*25c60*/  BRA `(.L_x_5616) ;  /* 0xffffa0b000007947 */ /* 0x000fea000383ffff */
.L_x_5531:
[----:B------:R-:W-:Y:S01]  /*25c70*/  IMAD.MOV.U32 R34, RZ, RZ, R13 ;  /* 0x000000ffff227224 */ /* 0x000fe200078e000d */
[----:B---3--:R-:W-:Y:S01]  /*25c80*/  MOV R2, 0x3 ;  /* 0x0000000300027802 */ /* 0x008fe20000000f00 */
        /* <DEDUP_REMOVED lines=11> */
.L_x_5533:
[----:B------:R-:W-:Y:S01]  /*25d40*/  IMAD.MOV.U32 R34, RZ, RZ, R5 ;  /* 0x000000ffff227224 */ /* 0x000fe200078e0005 */
[----:B------:R-:W-:Y:S01]  /*25d50*/  MOV R2, RZ ;  /* 0x000000ff00027202 */ /* 0x000fe20000000f00 */
[----:B------:R-:W-:Y:S01]  /*25d60*/  IMAD.MOV.U32 R33, RZ, RZ, 0x1c1f ;  /* 0x00001c1fff217424 */ /* 0x000fe200078e00ff */
[----:B------:R-:W-:Y:S02]  /*25d70*/  MOV R3, 0x25d90 ;  /* 0x00025d9000037802 */ /* 0x000fe40000000f00 */
[----:B--2---:R-:W-:Y:S05]  /*25d80*/  CALL.REL.NOINC `($__internal_91_$__cuda_sm70_shflsync_idx_p) ;  /* 0x00000b7000007944 */ /* 0x004fea0003c00000 */
[----:B------:R-:W-:Y:S01]  /*25d90*/  MOV R4, R35 ;  /* 0x0000002300047202 */ /* 0x000fe20000000f00 */
[----:B------:R-:W-:Y:S05]  /*25da0*/  BRA `(.L_x_5618) ;  /* 0xffffa3d000007947 */ /* 0x000fea000383ffff */
.L_x_5534:
[----:B------:R-:W-:Y:S01]  /*25db0*/  IMAD.MOV.U32 R34, RZ, RZ, R14 ;  /* 0x000000ffff227224 */ /* 0x000fe200078e000e */
[----:B------:R-:W-:Y:S01]  /*25dc0*/  MOV R2, RZ ;  /* 0x000000ff00027202 */ /* 0x000fe20000000f00 */
[----:B------:R-:W-:Y:S01]  /*25dd0*/  IMAD.MOV.U32 R33, RZ, RZ, 0x1c1f ;  /* 0x00001c1fff217424 */ /* 0x000fe200078e00ff */
[----:B------:R-:W-:Y:S02]  /*25de0*/  MOV R3, 0x25e00 ;  /* 0x00025e0000037802 */ /* 0x000fe40000000f00 */
[----:B-123--:R-:W-:Y:S05]  /*25df0*/  CALL.REL.NOINC `($__internal_91_$__cuda_sm70_shflsync_idx_p) ;  /* 0x00000b0000007944 */ /* 0x00efea0003c00000 */
[----:B------:R-:W-:Y:S01]  /*25e00*/  MOV R0, R35 ;  /* 0x0000002300007202 */ /* 0x000fe20000000f00 */
[----:B------:R-:W-:Y:S05]  /*25e10*/  BRA `(.L_x_5619) ;  /* 0xffffa38000007947 */ /* 0x000fea000383ffff */
.L_x_5537:
        /* <DEDUP_REMOVED lines=13> */
.L_x_5541:
[----:B------:R-:W-:Y:S01]  /*25ef0*/  IMAD.MOV.U32 R34, RZ, RZ, R5 ;  /* 0x000000ffff227224 */ /* 0x000fe200078e0005 */
[----:B------:R-:W-:Y:S01]  /*25f00*/  MOV R2, RZ ;  /* 0x000000ff00027202 */ /* 0x000fe20000000f00 */
[----:B------:R-:W-:Y:S01]  /*25f10*/  IMAD.MOV.U32 R33, RZ, RZ, 0x181f ;  /* 0x0000181fff217424 */ /* 0x000fe200078e00ff */
[----:B------:R-:W-:Y:S02]  /*25f20*/  MOV R3, 0x25f40 ;  /* 0x00025f4000037802 */ /* 0x000fe40000000f00 */
[----:B------:R-:W-:Y:S05]  /*25f30*/  CALL.REL.NOINC `($__internal_91_$__cuda_sm70_shflsync_idx_p) ;  /* 0x000009c000007944 */ /* 0x000fea0003c00000 */
[----:B------:R-:W-:Y:S01]  /*25f40*/  MOV R4, R35 ;  /* 0x0000002300047202 */ /* 0x000fe20000000f00 */
[----:B------:R-:W-:Y:S05]  /*25f50*/  BRA `(.L_x_5621) ;  /* 0xffffbd9000007947 */ /* 0x000fea000383ffff */
.L_x_5542:
[----:B------:R-:W-:Y:S01]  /*25f60*/  IMAD.MOV.U32 R34, RZ, RZ, R14 ;  /* 0x000000ffff227224 */ /* 0x000fe200078e000e */
[----:B------:R-:W-:Y:S01]  /*25f70*/  MOV R2, RZ ;  /* 0x000000ff00027202 */ /* 0x000fe20000000f00 */
[----:B------:R-:W-:Y:S01]  /*25f80*/  IMAD.MOV.U32 R33, RZ, RZ, 0x181f ;  /* 0x0000181fff217424 */ /* 0x000fe200078e00ff */
[----:B------:R-:W-:Y:S02]  /*25f90*/  MOV R3, 0x25fb0 ;  /* 0x00025fb000037802 */ /* 0x000fe40000000f00 */
[----:B-12---:R-:W-:Y:S05]  /*25fa0*/  CALL.REL.NOINC `($__internal_91_$__cuda_sm70_shflsync_idx_p) ;  /* 0x0000095000007944 */ /* 0x006fea0003c00000 */
[----:B------:R-:W-:Y:S01]  /*25fb0*/  MOV R0, R35 ;  /* 0x0000002300007202 */ /* 0x000fe20000000f00 */
[----:B------:R-:W-:Y:S05]  /*25fc0*/  BRA `(.L_x_5622) ;  /* 0xffffbd4000007947 */ /* 0x000fea000383ffff */
.L_x_5545:
        /* <DEDUP_REMOVED lines=13> */
.L_x_5548:
[----:B------:R-:W-:Y:S01]  /*260a0*/  IMAD.MOV.U32 R34, RZ, RZ, R5 ;  /* 0x000000ffff227224 */ /* 0x000fe200078e0005 */
[----:B-1----:R-:W-:Y:S01]  /*260b0*/  MOV R2, 0x2 ;  /* 0x0000000200027802 */ /* 0x002fe20000000f00 */
[----:B------:R-:W-:Y:S01]  /*260c0*/  IMAD.MOV.U32 R33, RZ, RZ, 0x181f ;  /* 0x0000181fff217424 */ /* 0x000fe200078e00ff */
[----:B------:R-:W-:Y:S02]  /*260d0*/  MOV R3, 0x260f0 ;  /* 0x000260f000037802 */ /* 0x000fe40000000f00 */
[----:B--234-:R-:W-:Y:S05]  /*260e0*/  CALL.REL.NOINC `($__internal_91_$__cuda_sm70_shflsync_idx_p) ;  /* 0x0000081000007944 */ /* 0x01cfea0003c00000 */
[----:B------:R-:W-:Y:S01]  /*260f0*/  MOV R4, R35 ;  /* 0x0000002300047202 */ /* 0x000fe20000000f00 */
[----:B------:R-:W-:Y:S05]  /*26100*/  BRA `(.L_x_5624) ;  /* 0xffffbe7000007947 */ /* 0x000fea000383ffff */
.L_x_5549:
[----:B------:R-:W-:Y:S01]  /*26110*/  IMAD.MOV.U32 R34, RZ, RZ, R14 ;  /* 0x000000ffff227224 */ /* 0x000fe200078e000e */
[----:B------:R-:W-:Y:S01]  /*26120*/  MOV R2, 0x2 ;  /* 0x0000000200027802 */ /* 0x000fe20000000f00 */
[----:B------:R-:W-:Y:S01]  /*26130*/  IMAD.MOV.U32 R33, RZ, RZ, 0x181f ;  /* 0x0000181fff217424 */ /* 0x000fe200078e00ff */
[----:B------:R-:W-:Y:S02]  /*26140*/  MOV R3, 0x26160 ;  /* 0x0002616000037802 */ /* 0x000fe40000000f00 */
[----:B-1234-:R-:W-:Y:S05]  /*26150*/  CALL.REL.NOINC `($__internal_91_$__cuda_sm70_shflsync_idx_p) ;  /* 0x000007a000007944 */ /* 0x01efea0003c00000 */
[----:B------:R-:W-:Y:S01]  /*26160*/  MOV R0, R35 ;  /* 0x0000002300007202 */ /* 0x000fe20000000f00 */
[----:B------:R-:W-:Y:S05]  /*26170*/  BRA `(.L_x_5625) ;  /* 0xffffbe2000007947 */ /* 0x000fea000383ffff */
.L_x_5552:
[----:B------:R-:W-:Y:S01]  /*26180*/  IMAD.MOV.U32 R34, RZ, RZ, R5 ;  /* 0x000000ffff227224 */ /* 0x000fe200078e0005 */
[----:B-1----:R-:W-:Y:S01]  /*26190*/  MOV R2, 0x3 ;  /* 0x0000000300027802 */ /* 0x002fe20000000f00 */
[----:B------:R-:W-:Y:S01]  /*261a0*/  IMAD.MOV.U32 R33, RZ, RZ, 0x181f ;  /* 0x0000181fff217424 */ /* 0x000fe200078e00ff */
[----:B------:R-:W-:-:S02]  /*261b0*/  MOV R3, 0x261d0 ;  /* 0x000261d000037802 */ /* 0x000fc40000000f00 */
[----:B--234-:R-:W-:Y:S05]  /*261c0*/  CALL.REL.NOINC `($__internal_91_$__cuda_sm70_shflsync_idx_p) ;  /* 0x0000073000007944 */ /* 0x01cfea0003c00000 */
        /* <DEDUP_REMOVED lines=8> */
.L_x_5554:
[----:B------:R-:W-:Y:S01]  /*26250*/  IMAD.MOV.U32 R34, RZ, RZ, R32 ;  /* 0x000000ffff227224 */ /* 0x000fe200078e0020 */
[----:B------:R-:W-:Y:S01]  /*26260*/  MOV R2, RZ ;  /* 0x000000ff00027202 */ /* 0x000fe20000000f00 */
[----:B------:R-:W-:Y:S01]  /*26270*/  IMAD.MOV.U32 R33, RZ, RZ, 0x1f ;  /* 0x0000001fff217424 */ /* 0x000fe200078e00ff */
[----:B------:R-:W-:Y:S02]  /*26280*/  MOV R3, 0x262a0 ;  /* 0x000262a000037802 */ /* 0x000fe40000000f00 */
[----:B---3--:R-:W-:Y:S05]  /*26290*/  CALL.REL.NOINC `($__internal_91_$__cuda_sm70_shflsync_idx_p) ;  /* 0x0000066000007944 */ /* 0x008fea0003c00000 */
[----:B------:R-:W-:Y:S01]  /*262a0*/  MOV R9, R35 ;  /* 0x0000002300097202 */ /* 0x000fe20000000f00 */
[----:B------:R-:W-:Y:S05]  /*262b0*/  BRA `(.L_x_5627) ;  /* 0xffffbfe000007947 */ /* 0x000fea000383ffff */
.L_x_5555:
[----:B------:R-:W-:Y:S01]  /*262c0*/  IMAD.MOV.U32 R34, RZ, RZ, R32 ;  /* 0x000000ffff227224 */ /* 0x000fe200078e0020 */
[----:B------:R-:W-:Y:S01]  /*262d0*/  MOV R2, 0x1 ;  /* 0x0000000100027802 */ /* 0x000fe20000000f00 */
[----:B------:R-:W-:Y:S01]  /*262e0*/  IMAD.MOV.U32 R33, RZ, RZ, 0x1f ;  /* 0x0000001fff217424 */ /* 0x000fe200078e00ff */
[----:B------:R-:W-:Y:S02]  /*262f0*/  MOV R3, 0x26310 ;  /* 0x0002631000037802 */ /* 0x000fe40000000f00 */
[----:B-123--:R-:W-:Y:S05]  /*26300*/  CALL.REL.NOINC `($__internal_91_$__cuda_sm70_shflsync_idx_p) ;  /* 0x000005f000007944 */ /* 0x00efea0003c00000 */
[----:B------:R-:W-:Y:S01]  /*26310*/  MOV R6, R35 ;  /* 0x0000002300067202 */ /* 0x000fe20000000f00 */
[----:B------:R-:W-:Y:S05]  /*26320*/  BRA `(.L_x_5628) ;  /* 0xffffbf9000007947 */ /* 0x000fea000383ffff */
.L_x_5556:
[----:B------:R-:W-:Y:S02]  /*26330*/  MOV R3, 0x1 ;  /* 0x0000000100037802 */ /* 0x000fe40000000f00 */
[----:B------:R-:W-:-:S02]  /*26340*/  MOV R2, 0x26360 ;  /* 0x0002636000027802 */ /* 0x000fc40000000f00 */
[----:B-12-4-:R-:W-:Y:S05]  /*26350*/  CALL.REL.NOINC `($__internal_92_$__cuda_sm70_shflsync_up_p) ;  /* 0x0000060000007944 */ /* 0x016fea0003c00000 */
[----:B------:R-:W-:Y:S05]  /*26360*/  BRA `(.L_x_5629) ;  /* 0xffffc07000007947 */ /* 0x000fea000383ffff */
.L_x_5557:
[----:B------:R-:W-:Y:S02]  /*26370*/  MOV R3, 0x2 ;  /* 0x0000000200037802 */ /* 0x000fe40000000f00 */
[----:B------:R-:W-:-:S02]  /*26380*/  MOV R2, 0x263a0 ;  /* 0x000263a000027802 */ /* 0x000fc40000000f00 */
[----:B-12---:R-:W-:Y:S05]  /*26390*/  CALL.REL.NOINC `($__internal_92_$__cuda_sm70_shflsync_up_p) ;  /* 0x000005c000007944 */ /* 0x006fea0003c00000 */
        /* <DEDUP_REMOVED lines=24> */
.L_x_5561:
[----:B------:R-:W-:Y:S02]  /*26520*/  MOV R3, 0x1 ;  /* 0x0000000100037802 */ /* 0x000fe40000000f00 */
[----:B------:R-:W-:Y:S02]  /*26530*/  MOV R2, 0x26550 ;  /* 0x0002655000027802 */ /* 0x000fe40000000f00 */
[----:B------:R-:W-:Y:S05]  /*26540*/  CALL.REL.NOINC `($__internal_92_$__cuda_sm70_shflsync_up_p) ;  /* 0x0000041000007944 */ /* 0x000fea0003c00000 */
[----:B------:R-:W-:Y:S01]  /*26550*/  MOV R2, R4 ;  /* 0x0000000400027202 */ /* 0x000fe20000000f00 */
[----:B------:R-:W-:Y:S05]  /*26560*/  BRA `(.L_x_5631) ;  /* 0xffffc0d000007947 */ /* 0x000fea000383ffff */
.L_x_5562:
[----:B------:R-:W-:Y:S02]  /*26570*/  MOV R3, 0x2 ;  /* 0x0000000200037802 */ /* 0x000fe40000000f00 */
[----:B------:R-:W-:Y:S02]  /*26580*/  MOV R2, 0x265a0 ;  /* 0x000265a000027802 */ /* 0x000fe40000000f00 */
        /* <DEDUP_REMOVED lines=25> */
.L_x_5564:
[----:B------:R-:W-:Y:S02]  /*26720*/  SEL R0, RZ, 0x1, P0 ;  /* 0x00000001ff007807 */ /* 0x000fe40000000000 */
[----:B------:R-:W-:Y:S02]  /*26730*/  MOV R2, 0x26750 ;  /* 0x0002675000027802 */ /* 0x000fe40000000f00 */
[----:B---3--:R-:W-:Y:S05]  /*26740*/  CALL.REL.NOINC `($__internal_93_$__cuda_sm70_votesync_ballot) ;  /* 0x0000027000007944 */ /* 0x008fea0003c00000 */
[----:B------:R-:W-:Y:S01]  /*26750*/  MOV R6, R0 ;  /* 0x0000000000067202 */ /* 0x000fe20000000f00 */
[----:B------:R-:W-:Y:S05]  /*26760*/  BRA `(.L_x_5633) ;  /* 0xffffc06000007947 */ /* 0x000fea000383ffff */
.L_x_5565:
[----:B------:R-:W-:Y:S01]  /*26770*/  IMAD.MOV.U32 R34, RZ, RZ, R7 ;  /* 0x000000ffff227224 */ /* 0x000fe200078e0007 */
[----:B------:R-:W-:Y:S01]  /*26780*/  MOV R2, R0 ;  /* 0x0000000000027202 */ /* 0x000fe20000000f00 */
[----:B------:R-:W-:Y:S01]  /*26790*/  IMAD.MOV.U32 R33, RZ, RZ, 0x1f ;  /* 0x0000001fff217424 */ /* 0x000fe200078e00ff */
[----:B------:R-:W-:Y:S02]  /*267a0*/  MOV R3, 0x267c0 ;  /* 0x000267c000037802 */ /* 0x000fe40000000f00 */
[----:B---3--:R-:W-:Y:S05]  /*267b0*/  CALL.REL.NOINC `($__internal_91_$__cuda_sm70_shflsync_idx_p) ;  /* 0x0000014000007944 */ /* 0x008fea0003c00000 */
[----:B------:R-:W-:Y:S01]  /*267c0*/  IMAD.MOV.U32 R12, RZ, RZ, R35 ;  /* 0x000000ffff0c7224 */ /* 0x000fe200078e0023 */
[----:B------:R-:W-:Y:S01]  /*267d0*/  MOV R2, R0 ;  /* 0x0000000000027202 */ /* 0x000fe20000000f00 */
[----:B------:R-:W-:Y:S01]  /*267e0*/  IMAD.MOV.U32 R34, RZ, RZ, R8 ;  /* 0x000000ffff227224 */ /* 0x000fe200078e0008 */
[----:B------:R-:W-:-:S02]  /*267f0*/  MOV R33, 0x1f ;  /* 0x0000001f00217802 */ /* 0x000fc40000000f00 */
[----:B------:R-:W-:Y:S02]  /*26800*/  MOV R3, 0x26820 ;  /* 0x0002682000037802 */ /* 0x000fe40000000f00 */
[----:B------:R-:W-:Y:S05]  /*26810*/  CALL.REL.NOINC `($__internal_91_$__cuda_sm70_shflsync_idx_p) ;  /* 0x000000e000007944 */ /* 0x000fea0003c00000 */
[----:B------:R-:W-:Y:S01]  /*26820*/  MOV R5, R35 ;  /* 0x0000002300057202 */ /* 0x000fe20000000f00 */
[----:B------:R-:W-:Y:S05]  /*26830*/  BRA `(.L_x_5634) ;  /* 0xffffbfe000007947 */ /* 0x000fea000383ffff */
.L_x_5568:
[----:B------:R-:W-:Y:S01]  /*26840*/  IMAD.MOV.U32 R34, RZ, RZ, R4 ;  /* 0x000000ffff227224 */ /* 0x000fe200078e0004 */
[----:B------:R-:W-:Y:S01]  /*26850*/  MOV R2, R0 ;  /* 0x0000000000027202 */ /* 0x000fe20000000f00 */
[----:B------:R-:W-:Y:S01]  /*26860*/  IMAD.MOV.U32 R33, RZ, RZ, 0x1f ;  /* 0x0000001fff217424 */ /* 0x000fe200078e00ff */
[----:B------:R-:W-:Y:S02]  /*26870*/  MOV R3, 0x26890 ;  /* 0x0002689000037802 */ /* 0x000fe40000000f00 */
[----:B--234-:R-:W-:Y:S05]  /*26880*/  CALL.REL.NOINC `($__internal_91_$__cuda_sm70_shflsync_idx_p) ;  /* 0x0000007000007944 */ /* 0x01cfea0003c00000 */
[----:B------:R-:W-:Y:S01]  /*26890*/  MOV R14, R35 ;  /* 0x00000023000e7202 */ /* 0x000fe20000000f00 */
[----:B------:R-:W-:Y:S05]  /*268a0*/  BRA `(.L_x_5567) ;  /* 0xffffbfd000007947 */ /* 0x000fea000383ffff */
        .weak           $__internal_90_$__cuda_sm70_shflsync_bfly_p
        .type           $__internal_90_$__cuda_sm70_shflsync_bfly_p,@function
        .size           $__internal_90_$__cuda_sm70_shflsync_bfly_p,($__internal_91_$__cuda_sm70_shflsync_idx_p - $__internal_90_$__cuda_sm70_shflsync_bfly_p)
$__internal_90_$__cuda_sm70_shflsync_bfly_p:
[----:B------:R-:W-:Y:S04]  /*268b0*/  WARPSYNC R200 ;  /* 0x000000c800007348 */ /* 0x000fe80003800000 */
[----:B------:R1:W2:Y:S02]  /*268c0*/  SHFL.BFLY PT, R152, R2, R152, R214 ;  /* 0x0c00009802987389 */ /* 0x0002a400000e00d6 */
[----:B-1----:R-:W-:-:S02]  /*268d0*/  MOV R2, R3 ;  /* 0x0000000300027202 */ /* 0x002fc40000000f00 */
[----:B------:R-:W-:-:S04]  /*268e0*/  MOV R3, 0x0 ;  /* 0x0000000000037802 */ /* 0x000fc80000000f00 */
[----:B--2---:R-:W-:Y:S05]  /*268f0*/  RET.REL.NODEC R2 `(_ZN7cutlass13device_kernelIN5flash19enable_sm80_to_sm89INS1_16FlashAttnFwdSm80INS1_25CollectiveMainloopFwdSm80ILi8ELi2ELb0EN4cute5tupleIJNS5_1CILi128EEENS7_ILi64EEENS7_ILi192EEEEEELi192ENS_6half_tEfNS_4arch4Sm80ELb0ELb1ELb0ELb1ELb1ELb1ELb1ELb1EEENS1_21CollectiveEpilogueFwdINS6_IJS8_SA_S9_EEENS6_IJNS7_ILi1EEESI_SI_EEESC_SE_Li256ELb1ELb1ELb1ELb0EEENS1_36VarlenDynamicPersistentTileSchedulerILi128ELi64ELi256ELi256ELb1ELb1ELb0ELb1ELb0ELb1EEEEEEEEEvNT_6ParamsE) ;  /* 0xfffd970002007950 */ /* 0x004fea0003c3ffff */
        .weak           $__internal_91_$__cuda_sm70_shflsync_idx_p
        .type           $__internal_91_$__cuda_sm70_shflsync_idx_p,@function
        .size           $__internal_91_$__cuda_sm70_shflsync_idx_p,($__internal_92_$__cuda_sm70_shflsync_up_p - $__internal_91_$__cuda_sm70_shflsync_idx_p)
$__internal_91_$__cuda_sm70_shflsync_idx_p:
[----:B------:R-:W-:-:S04]  /*26900*/  MOV R35, 0xffffffff ;  /* 0xffffffff00237802 */ /* 0x000fc80000000f00 */
[----:B------:R-:W-:Y:S04]  /*26910*/  WARPSYNC R35 ;  /* 0x0000002300007348 */ /* 0x000fe80003800000 */
[----:B------:R1:W2:Y:S02]  /*26920*/  SHFL.IDX PT, R35, R34, R2, R33 ;  /* 0x0000000222237389 */ /* 0x0002a400000e0021 */
[----:B-1----:R-:W-:Y:S02]  /*26930*/  MOV R2, R3 ;  /* 0x0000000300027202 */ /* 0x002fe40000000f00 */
[----:B------:R-:W-:-:S04]  /*26940*/  MOV R3, 0x0 ;  /* 0x0000000000037802 */ /* 0x000fc80000000f00 */
[----:B--2---:R-:W-:Y:S05]  /*26950*/  RET.REL.NODEC R2 `(_ZN7cutlass13device_kernelIN5flash19enable_sm80_to_sm89INS1_16FlashAttnFwdSm80INS1_25CollectiveMainloopFwdSm80ILi8ELi2ELb0EN4cute5tupleIJNS5_1CILi128EEENS7_ILi64EEENS7_ILi192EEEEEELi192ENS_6half_tEfNS_4arch4Sm80ELb0ELb1ELb0ELb1ELb1ELb1ELb1ELb1EEENS1_21CollectiveEpilogueFwdINS6_IJS8_SA_S9_EEENS6_IJNS7_ILi1EEESI_SI_EEESC_SE_Li256ELb1ELb1ELb1ELb0EEENS1_36VarlenDynamicPersistentTileSchedulerILi128ELi64ELi256ELi256ELb1ELb1ELb0ELb1ELb0ELb1EEEEEEEEEvNT_6ParamsE) ;  /* 0xfffd96a002007950 */ /* 0x004fea0003c3ffff */
        .weak           $__internal_92_$__cuda_sm70_shflsync_up_p
        .type           $__internal_92_$__cuda_sm70_shflsync_up_p,@function
        .size           $__internal_92_$__cuda_sm70_shflsync_up_p,($__internal_93_$__cuda_sm70_votesync_ballot - $__internal_92_$__cuda_sm70_shflsync_up_p)
$__internal_92_$__cuda_sm70_shflsync_up_p:
[----:B------:R-:W-:Y:S02]  /*26960*/  MOV R4, RZ ;  /* 0x000000ff00047202 */ /* 0x000fe40000000f00 */
[----:B------:R-:W-:-:S04]  /*26970*/  MOV R12, 0xffffffff ;  /* 0xffffffff000c7802 */ /* 0x000fc80000000f00 */
[----:B------:R-:W-:Y:S04]  /*26980*/  WARPSYNC R12 ;  /* 0x0000000c00007348 */ /* 0x000fe80003800000 */
[----:B------:R1:W2:Y:S02]  /*26990*/  SHFL.UP PT, R4, R0, R3, R4 ;  /* 0x0400000300047389 */ /* 0x0002a400000e0004 */
[----:B-1----:R-:W-:-:S04]  /*269a0*/  MOV R3, 0x0 ;  /* 0x0000000000037802 */ /* 0x002fc80000000f00 */
[----:B--2---:R-:W-:Y:S05]  /*269b0*/  RET.REL.NODEC R2 `(_ZN7cutlass13device_kernelIN5flash19enable_sm80_to_sm89INS1_16FlashAttnFwdSm80INS1_25CollectiveMainloopFwdSm80ILi8ELi2ELb0EN4cute5tupleIJNS5_1CILi128EEENS7_ILi64EEENS7_ILi192EEEEEELi192ENS_6half_tEfNS_4arch4Sm80ELb0ELb1ELb0ELb1ELb1ELb1ELb1ELb1EEENS1_21CollectiveEpilogueFwdINS6_IJS8_SA_S9_EEENS6_IJNS7_ILi1EEESI_SI_EEESC_SE_Li256ELb1ELb1ELb1ELb0EEENS1_36VarlenDynamicPersistentTileSchedulerILi128ELi64ELi256ELi256ELb1ELb1ELb0ELb1ELb0ELb1EEEEEEEEEvNT_6ParamsE) ;  /* 0xfffd964002007950 */ /* 0x004fea0003c3ffff */
        .weak           $__internal_93_$__cuda_sm70_votesync_ballot
        .type           $__internal_93_$__cuda_sm70_votesync_ballot,@function
        .size           $__internal_93_$__cuda_sm70_votesync_ballot,(.L_x_6292 - $__internal_93_$__cuda_sm70_votesync_ballot)
$__internal_93_$__cuda_sm70_votesync_ballot:
[----:B------:R-:W-:Y:S01]  /*269c0*/  ISETP.NE.U32.AND P0, PT, R0, 0x1, PT ;  /* 0x000000010000780c */ /* 0x000fe20003f05070 */
[----:B------:R-:W-:-:S04]  /*269d0*/  IMAD.MOV.U32 R3, RZ, RZ, -0x1 ;  /* 0xffffffffff037424 */ /* 0x000fc800078e00ff */
[----:B------:R-:W-:Y:S08]  /*269e0*/  WARPSYNC R3 ;  /* 0x0000000300007348 */ /* 0x000ff00003800000 */
[----:B------:R-:W-:-:S04]  /*269f0*/  VOTE.ANY R0, PT, !P0 ;  /* 0x0000000000007806 */ /* 0x000fc800040e0100 */
[----:B------:R-:W-:Y:S01]  /*26a00*/  LOP3.LUT R0, R0, R3, RZ, 0xc0, !PT ;  /* 0x0000000300007212 */ /* 0x000fe200078ec0ff */
[----:B------:R-:W-:-:S04]  /*26a10*/  IMAD.MOV.U32 R3, RZ, RZ, 0x0 ;  /* 0x00000000ff037424 */ /* 0x000fc800078e00ff */
[----:B------:R-:W-:Y:S05]  /*26a20*/  RET.REL.NODEC R2 `(_ZN7cutlass13device_kernelIN5flash19enable_sm80_to_sm89INS1_16FlashAttnFwdSm80INS1_25CollectiveMainloopFwdSm80ILi8ELi2ELb0EN4cute5tupleIJNS5_1CILi128EEENS7_ILi64EEENS7_ILi192EEEEEELi192ENS_6half_tEfNS_4arch4Sm80ELb0ELb1ELb0ELb1ELb1ELb1ELb1ELb1EEENS1_21CollectiveEpilogueFwdINS6_IJS8_SA_S9_EEENS6_IJNS7_ILi1EEESI_SI_EEESC_SE_Li256ELb1ELb1ELb1ELb0EEENS1_36VarlenDynamicPersistentTileSchedulerILi128ELi64ELi256ELi256ELb1ELb1ELb0ELb1ELb0ELb1EEEEEEEEEvNT_6ParamsE) ;  /* 0xfffd95d002007950 */ /* 0x000fea0003c3ffff */
.L_x_5635:
        /* <DEDUP_REMOVED lines=13> */
.L_x_6292:


//--------------------- .text._ZN7cutlass13device_kernelIN5flash19enable_sm80_to_sm89INS1_16FlashAttnFwdSm80INS1_25CollectiveMainloopFwdSm80ILi8ELi2ELb0EN4cute5tupleIJNS5_1CILi128EEENS7_ILi64EEENS7_ILi192EEEEEELi192ENS_6half_tEfNS_4arch4Sm80ELb1ELb0ELb0ELb0ELb1ELb0ELb1ELb1EEENS1_21CollectiveEpilogueFwdINS6_IJS8_SA_S9_EEENS6_IJNS7_ILi1EEESI_SI_EEESC_SE_Li256ELb0ELb1ELb1ELb0EEENS1_30DynamicPersistentTileSchedulerILi256ELi256ELb1ELb1ELb0EEEEEEEEEvNT_6ParamsE --------------------------
	.section	.text._ZN7cutlass13device_kernelIN5flash19enable_sm80_to_sm89INS1_16FlashAttnFwdSm80INS1_25CollectiveMainloopFwdSm80ILi8ELi2ELb0EN4cute5tupleIJNS5_1CILi128EEENS7_ILi64EEENS7_ILi192EEEEEELi192ENS_6half_tEfNS_4arch4Sm80ELb1ELb0ELb0ELb0ELb1ELb0ELb1ELb1EEENS1_21CollectiveEpilogueFwdINS6_IJS8_SA_S9_EEENS6_IJNS7_ILi1EEESI_SI_EEESC_SE_Li256ELb0ELb1ELb1ELb0EEENS1_30DynamicPersistentTileSchedulerILi256ELi256ELb1ELb1ELb0EEEEEEEEEvNT_6ParamsE,"ax",@progbits
	.sectioninfo	@"SHI_REGISTERS=255"
	.align	128
.text._ZN7cutlass13device_kernelIN5flash19enable_sm80_to_sm89INS1_16FlashAttnFwdSm80INS1_25CollectiveMainloopFwdSm80ILi8ELi2ELb0EN4cute5tupleIJNS5_1CILi128EEENS7_ILi64EEENS7_ILi192EEEEEELi192ENS_6half_tEfNS_4arch4Sm80ELb1ELb0ELb0ELb0ELb1ELb0ELb1ELb1EEENS1_21CollectiveEpilogueFwdINS6_IJS8_SA_S9_EEENS6_IJNS7_ILi1EEESI_SI_EEESC_SE_Li256ELb0ELb1ELb1ELb0EEENS1_30DynamicPersistentTileSchedulerILi256ELi256ELb1ELb1ELb0EEEEEEEEEvNT_6ParamsE:
        .type           _ZN7cutlass13device_kernelIN5flash19enable_sm80_to_sm89INS1_16FlashAttnFwdSm80INS1_25CollectiveMainloopFwdSm80ILi8ELi2ELb0EN4cute5tupleIJNS5_1CILi128EEENS7_ILi64EEENS7_ILi192EEEEEELi192ENS_6half_tEfNS_4arch4Sm80ELb1ELb0ELb0ELb0ELb1ELb0ELb1ELb1EEENS1_21CollectiveEpilogueFwdINS6_IJS8_SA_S9_EEENS6_IJNS7_ILi1EEESI_SI_EEESC_SE_Li256ELb0ELb1ELb1ELb0EEENS1_30DynamicPersistentTileSchedulerILi256ELi256ELb1ELb1ELb0EEEEEEEEEvNT_6ParamsE,@function
        .size           _ZN7cutlass13device_kernelIN5flash19enable_sm80_to_sm89INS1_16FlashAttnFwdSm80INS1_25CollectiveMainloopFwdSm80ILi8ELi2ELb0EN4cute5tupleIJNS5_1CILi128EEENS7_ILi64EEENS7_ILi192EEEEEELi192ENS_6half_tEfNS_4arch4Sm80ELb1ELb0ELb0ELb0ELb1ELb0ELb1ELb1EEENS1_21CollectiveEpilogueFwdINS6_IJS8_SA_S9_EEENS6_IJNS7_ILi1EEESI_SI_EEESC_SE_Li256ELb0ELb1ELb1ELb0EEENS1_30DynamicPersistentTileSchedulerILi256ELi256ELb1ELb1ELb0EEEEEEEEEvNT_6ParamsE,(.L_x_6297 - _ZN7cutlass13device_kernelIN5flash19enable_sm80_to_sm89INS1_16FlashAttnFwdSm80INS1_25CollectiveMainloopFwdSm80ILi8ELi2ELb0EN4cute5tupleIJNS5_1CILi128EEENS7_ILi64EEENS7_ILi192EEEEEELi192ENS_6half_tEfNS_4arch4Sm80ELb1ELb0ELb0ELb0ELb1ELb0ELb1ELb1EEENS1_21CollectiveEpilogueFwdINS6_IJS8_SA_S9_EEENS6_IJNS7_ILi1EEESI_SI_EEESC_SE_Li256ELb0ELb1ELb1ELb0EEENS1_30DynamicPersistentTileSchedulerILi256ELi256ELb1ELb1ELb0EEEEEEEEEvNT_6ParamsE)
        .other          _ZN7cutlass13device_kernelIN5flash19enable_sm80_to_sm89INS1_16FlashAttnFwdSm80INS1_25CollectiveMainloopFwdSm80ILi8ELi2ELb0EN4cute5tupleIJNS5_1CILi128EEENS7_ILi64EEENS7_ILi192EEEEEELi192ENS_6half_tEfNS_4arch4Sm80ELb1ELb0ELb0ELb0ELb1ELb0ELb1ELb1EEENS1_21CollectiveEpilogueFwdINS6_IJS8_SA_S9_EEENS6_IJNS7_ILi1EEESI_SI_EEESC_SE_Li256ELb0ELb1ELb1ELb0EEENS1_30DynamicPersistentTileSchedulerILi256ELi256ELb1ELb1ELb0EEEEEEEEEvNT_6ParamsE,@"STO_CUDA_ENTRY STV_DEFAULT"
_ZN7cutlass13device_kernelIN5flash19enable_sm80_to_sm89INS1_16FlashAttnFwdSm80INS1_25CollectiveMainloopFwdSm80ILi8ELi2ELb0EN4cute5tupleIJNS5_1CILi128EEENS7_ILi64EEENS7_ILi192EEEEEELi192ENS_6half_tEfNS_4arch4Sm80ELb1ELb0ELb0ELb0ELb1ELb0ELb1ELb1EEENS1_21CollectiveEpilogueFwdINS6_IJS8_SA_S9_EEENS6_IJNS7_ILi1EEESI_SI_EEESC_SE_Li256ELb0ELb1ELb1ELb0EEENS1_30DynamicPersistentTileSchedulerILi256ELi256ELb1ELb1ELb0EEEEEEEEEvNT_6ParamsE:
        /* <DEDUP_REMOVED lines=97> */
[----:B------:R-:W-:Y:S01]  /*0610*/  IADD3 R11, R222, 0x28, RZ ;  /* 0x00000028de0b7810 */ /* 0x000fe20007ffe0ff */
        /* <DEDUP_REMOVED lines=53> */
.L_x_5700:
        /* <DEDUP_REMOVED lines=18> */
.L_x_5637:
[----:B------:R-:W-:-:S04]  /*0a90*/  MOV R0, c[0x0][0x554] ;  /* 0x0001550000007a02 */ /* 0x000fc80000000f00 */
[----:B------:R-:W-:Y:S02]  /*0aa0*/  ISETP.NE.AND P0, PT, R0, 0x1, PT ;  /* 0x000000010000780c */ /* 0x000fe40003f05270 */
[----:B------:R-:W-:-:S11]  /*0ab0*/  MOV R0, R2 ;  /* 0x0000000200007202 */ /* 0x000fd60000000f00 */
[----:B------:R-:W-:-:S05]  /*0ac0*/  @P0 IMAD.HI.U32 R4, R2, c[0x0][0x558], RZ ;  /* 0x0001560002040a27 */ /* 0x000fca00078e00ff */
[----:B------:R-:W-:-:S05]  /*0ad0*/  @P0 SHF.R.U32.HI R0, RZ, c[0x0][0x55c], R4 ;  /* 0x00015700ff000a19 */ /* 0x000fca0000011604 */
[----:B------:R-:W-:Y:S02]  /*0ae0*/  IMAD R4, R0, c[0x0][0x554], RZ ;  /* 0x0001550000047a24 */ /* 0x000fe400078e02ff */
.L_x_5638:
[----:B------:R-:W-:Y:S05]  /*0af0*/  BSYNC B0 ;  /* 0x0000000000007941 */ /* 0x000fea0003800000 */
.L_x_5636:
        /* <DEDUP_REMOVED lines=78> */
.L_x_5640:
[----:B------:R-:W-:Y:S05]  /*0fe0*/  BSYNC B0 ;  /* 0x0000000000007941 */ /* 0x000fea0003800000 */
.L_x_5639:
        /* <DEDUP_REMOVED lines=96> */
.L_x_5701:
[----:B------:R-:W-:Y:S05]  /*15f0*/  BRA.DIV ~URZ, `(.L_x_5643) ;  /* 0x0000c5227f007947 */ /* 0x000fea000b800000 */
[----:B------:R3:W4:Y:S02]  /*1600*/  SHFL.IDX PT, R0, R11, RZ, 0x181f ;  /* 0x00181fff0b007589 */ /* 0x00072400000e0000 */
.L_x_5702:
        /* <DEDUP_REMOVED lines=21> */
.L_x_5645:
[----:B------:R-:W-:Y:S05]  /*1760*/  BSYNC B0 ;  /* 0x0000000000007941 */ /* 0x000fea0003800000 */
.L_x_5644:
[----:B------:R-:W-:Y:S05]  /*1770*/  BRA.DIV ~URZ, `(.L_x_5646) ;  /* 0x0000c4127f007947 */ /* 0x000fea000b800000 */
[----:B--2---:R2:W1:Y:S04]  /*1780*/  SHFL.IDX PT, R8, R9, 0x1, 0x181f ;  /* 0x00381f0009087f89 */ /* 0x00446800000e0000 */
[----:B----4-:R2:W4:Y:S02]  /*1790*/  SHFL.IDX PT, R0, R11, 0x1, 0x181f ;  /* 0x00381f000b007f89 */ /* 0x01052400000e0000 */
.L_x_5703:
        /* <DEDUP_REMOVED lines=19> */
.L_x_5648:
[----:B------:R-:W-:Y:S05]  /*18d0*/  BSYNC B0 ;  /* 0x0000000000007941 */ /* 0x000fea0003800000 */
.L_x_5647:
[----:B------:R-:W-:Y:S05]  /*18e0*/  BRA.DIV ~URZ, `(.L_x_5649) ;  /* 0x0000c3727f007947 */ /* 0x000fea000b800000 */
[----:B-1----:R1:W2:Y:S02]  /*18f0*/  SHFL.IDX PT, R8, R9, 0x2, 0x181f ;  /* 0x00581f0009087f89 */ /* 0x0022a400000e0000 */
.L_x_5704:
[----:B------:R-:W-:Y:S05]  /*1900*/  BRA.DIV ~URZ, `(.L_x_5650) ;  /* 0x0000c3c27f007947 */ /* 0x000fea000b800000 */
[----:B----4-:R4:W1:Y:S02]  /*1910*/  SHFL.IDX PT, R0, R11, 0x2, 0x181f ;  /* 0x00581f000b007f89 */ /* 0x01086400000e0000 */
.L_x_5705:
        /* <DEDUP_REMOVED lines=19> */
.L_x_5652:
[----:B------:R-:W-:Y:S05]  /*1a50*/  BSYNC B0 ;  /* 0x0000000000007941 */ /* 0x000fea0003800000 */
.L_x_5651:
[----:B------:R-:W-:Y:S05]  /*1a60*/  BRA.DIV ~URZ, `(.L_x_5653) ;  /* 0x0000c2d27f007947 */ /* 0x000fea000b800000 */
[----:B--2---:R2:W3:Y:S04]  /*1a70*/  SHFL.IDX PT, R8, R9, 0x3, 0x181f ;  /* 0x00781f0009087f89 */ /* 0x0044e800000e0000 */
[----:B-1----:R2:W1:Y:S02]  /*1a80*/  SHFL.IDX PT, R0, R11, 0x3, 0x181f ;  /* 0x00781f000b007f89 */ /* 0x00246400000e0000 */
.L_x_5706:
        /* <DEDUP_REMOVED lines=179> */
.L_x_5707:
        /* <DEDUP_REMOVED lines=20> */
.L_x_5708:
        /* <DEDUP_REMOVED lines=21> */
.L_x_5655:
[----:B------:R-:W-:Y:S05]  /*2850*/  BSYNC B0 ;  /* 0x0000000000007941 */ /* 0x000fea0003800000 */
.L_x_5654:
        /* <DEDUP_REMOVED lines=45> */
.L_x_5709:
        /* <DEDUP_REMOVED lines=21> */
.L_x_5710:
        /* <DEDUP_REMOVED lines=21> */
.L_x_5659:
[----:B------:R-:W-:Y:S05]  /*2dd0*/  BSYNC B0 ;  /* 0x0000000000007941 */ /* 0x000fea0003800000 */
.L_x_5658:
[----:B--2---:R-:W2:Y:S01]  /*2de0*/  LDL R3, [R1+0x4] ;  /* 0x0000040001037983 */ /* 0x004ea20000100800 */
[----:B------:R-:W-:Y:S01]  /*2df0*/  IMAD.MOV.U32 R0, RZ, RZ, 0x40 ;  /* 0x00000040ff007424 */ /* 0x000fe200078e00ff */
[----:B------:R-:W-:-:S02]  /*2e00*/  LOP3.LUT P0, RZ, R207, 0x4, RZ, 0xc0, !PT ;  /* 0x00000004cfff7812 */ /* 0x000fc4000780c0ff */
[----:B------:R-:W0:Y:S01]  /*2e10*/  LDGDEPBAR ;  /* 0x00000000000079af */ /* 0x000e220000000000 */
[----:B------:R-:W-:Y:S01]  /*2e20*/  WARPSYNC 0xffffffff ;  /* 0xffffffff00007948 */ /* 0x000fe20003800000 */
[C---:B---34-:R-:W-:Y:S01]  /*2e30*/  HMMA.16816.F32 R44, R8.reuse, R40, RZ ;  /* 0x00000028082c723c */ /* 0x058fe200000018ff */
[----:B------:R-:W-:Y:S01]  /*2e40*/  SEL R166, R0, 0xffffffc0, !P0 ;  /* 0xffffffc000a67807 */ /* 0x000fe20004000000 */
[----:B------:R-:W-:Y:S03]  /*2e50*/  LDSM.16.M88.4 R16, [R165] ;  /* 0x00000000a510783b */ /* 0x000fe60000000200 */
[----:B------:R-:W-:Y:S01]  /*2e60*/  IADD3 R0, R166, R169, R167 ;  /* 0x000000a9a6007210 */ /* 0x000fe20007ffe0a7 */
[----:B------:R-:W-:Y:S01]  /*2e70*/  IMAD.IADD R2, R169, 0x1, R166 ;  /* 0x00000001a9027824 */ /* 0x000fe200078e02a6 */
[----:B------:R-:W-:Y:S01]  /*2e80*/  LDSM.16.M88.4 R88, [R169+0x2000] ;  /* 0x00200000a958783b */ /* 0x000fe20000000200 */
[C---:B------:R-:W-:Y:S03]  /*2e90*/  HMMA.16816.F32 R40, R8.reuse, R42, RZ ;  /* 0x0000002a0828723c */ /* 0x040fe600000018ff */
[----:B------:R-:W3:Y:S04]  /*2ea0*/  LDSM.16.M88.4 R68, [R2] ;  /* 0x000000000244783b */ /* 0x000ee80000000200 */
[----:B------:R-:W4:Y:S01]  /*2eb0*/  LDSM.16.M88.4 R76, [R2+0x800] ;  /* 0x00080000024c783b */ /* 0x000f220000000200 */
[C---:B------:R-:W-:Y:S03]  /*2ec0*/  HMMA.16816.F32 R36, R8.reuse, R32, RZ ;  /* 0x000000200824723c */ /* 0x040fe600000018ff */
[----:B------:R-:W5:Y:S04]  /*2ed0*/  LDSM.16.M88.4 R80, [R2+0x1000] ;  /* 0x001000000250783b */ /* 0x000f680000000200 */
[----:B------:R-:W-:Y:S01]  /*2ee0*/  LDSM.16.M88.4 R92, [R0+0x800] ;  /* 0x00080000005c783b */ /* 0x000fe20000000200 */
[C---:B------:R-:W-:Y:S03]  /*2ef0*/  HMMA.16816.F32 R32, R8.reuse, R34, RZ ;  /* 0x000000220820723c */ /* 0x040fe600000018ff */
[----:B------:R-:W-:Y:S04]  /*2f00*/  LDSM.16.M88.4 R84, [R169+0x2800] ;  /* 0x00280000a954783b */ /* 0x000fe80000000200 */
[----:B------:R-:W-:Y:S01]  /*2f10*/  LDSM.16.M88.4 R96, [R169+0x3800] ;  /* 0x00380000a960783b */ /* 0x000fe20000000200 */
[C---:B------:R-:W-:Y:S08]  /*2f20*/  HMMA.16816.F32 R28, R8.reuse, R48, RZ ;  /* 0x00000030081c723c */ /* 0x040ff000000018ff */
[C---:B------:R-:W-:Y:S08]  /*2f30*/  HMMA.16816.F32 R24, R8.reuse, R50, RZ ;  /* 0x000000320818723c */ /* 0x040ff000000018ff */
[C---:B------:R-:W-:Y:S08]  /*2f40*/  HMMA.16816.F32 R12, R8.reuse, R52, RZ ;  /* 0x00000034080c723c */ /* 0x040ff000000018ff */
[----:B------:R-:W-:Y:S08]  /*2f50*/  HMMA.16816.F32 R8, R8, R54, RZ ;  /* 0x000000360808723c */ /* 0x000ff000000018ff */
[C---:B-1----:R-:W-:Y:S08]  /*2f60*/  HMMA.16816.F32 R52, R4.reuse, R56, R44 ;  /* 0x000000380434723c */ /* 0x042ff0000000182c */
[C---:B------:R-:W-:Y:S08]  /*2f70*/  HMMA.16816.F32 R44, R4.reuse, R58, R40 ;  /* 0x0000003a042c723c */ /* 0x040ff00000001828 */
[C---:B------:R-:W-:Y:S08]  /*2f80*/  HMMA.16816.F32 R36, R4.reuse, R60, R36 ;  /* 0x0000003c0424723c */ /* 0x040ff00000001824 */
[C---:B------:R-:W-:Y:S08]  /*2f90*/  HMMA.16816.F32 R40, R4.reuse, R62, R32 ;  /* 0x0000003e0428723c */ /* 0x040ff00000001820 */
[C---:B------:R-:W-:Y:S08]  /*2fa0*/  HMMA.16816.F32 R48, R4.reuse, R64, R28 ;  /* 0x000000400430723c */ /* 0x040ff0000000181c */
[C---:B------:R-:W-:Y:S01]  /*2fb0*/  HMMA.16816.F32 R60, R4.reuse, R66, R24 ;  /* 0x00000042043c723c */ /* 0x040fe20000001818 */
[----:B------:R-:W1:Y:S07]  /*2fc0*/  LDSM.16.M88.4 R64, [R2+0x1800] ;  /* 0x001800000240783b */ /* 0x000e6e0000000200 */
[C---:B------:R-:W-:Y:S01]  /*2fd0*/  HMMA.16816.F32 R56, R4.reuse, R72, R12 ;  /* 0x000000480438723c */ /* 0x040fe2000000180c */
[----:B------:R-:W-:Y:S07]  /*2fe0*/  LDSM.16.M88.4 R12, [R164] ;  /* 0x00000000a40c783b */ /* 0x000fee0000000200 */
[----:B------:R-:W-:Y:S01]  /*2ff0*/  HMMA.16816.F32 R32, R4, R74, R8 ;  /* 0x0000004a0420723c */ /* 0x000fe20000001808 */
[----:B------:R-:W1:Y:S04]  /*3000*/  LDSM.16.M88.4 R72, [R0] ;  /* 0x000000000048783b */ /* 0x000e680000000200 */
[----:B------:R-:W-:Y:S03]  /*3010*/  LDSM.16.M88.4 R8, [R162+0x4000] ;  /* 0x00400000a208783b */ /* 0x000fe60000000200 */
[C---:B---3--:R-:W-:Y:S01]  /*3020*/  HMMA.16816.F32 R28, R16.reuse, R68, R52 ;  /* 0x00000044101c723c */ /* 0x048fe20000001834 */
[----:B------:R-:W3:Y:S07]  /*3030*/  LDSM.16.M88.4 R52, [R0+0x1000] ;  /* 0x001000000034783b */ /* 0x000eee0000000200 */
[C---:B------:R-:W-:Y:S08]  /*3040*/  HMMA.16816.F32 R24, R16.reuse, R70, R44 ;  /* 0x000000461018723c */ /* 0x040ff0000000182c */
[C---:B----4-:R-:W-:Y:S08]  /*3050*/  HMMA.16816.F32 R40, R16.reuse, R78, R40 ;  /* 0x0000004e1028723c */ /* 0x050ff00000001828 */
[C---:B-----5:R-:W-:Y:S08]  /*3060*/  HMMA.16816.F32 R48, R16.reuse, R80, R48 ;  /* 0x000000501030723c */ /* 0x060ff00000001830 */
[C---:B------:R-:W-:Y:S01]  /*3070*/  HMMA.16816.F32 R60, R16.reuse, R82, R60 ;  /* 0x00000052103c723c */ /* 0x040fe2000000183c */
[----:B------:R-:W4:Y:S07]  /*3080*/  LDSM.16.M88.4 R80, [R0+0x1800] ;  /* 0x001800000050783b */ /* 0x000f2e0000000200 */
[C---:B------:R-:W-:Y:S01]  /*3090*/  HMMA.16816.F32 R4, R16.reuse, R76, R36 ;  /* 0x0000004c1004723c */ /* 0x040fe20000001824 */
[----:B------:R-:W5:Y:S07]  /*30a0*/  LDSM.16.M88.4 R76, [R169+0x3000] ;  /* 0x00300000a94c783b */ /* 0x000f6e0000000200 */
[C---:B-1----:R-:W-:Y:S08]  /*30b0*/  HMMA.16816.F32 R68, R16.reuse, R64, R56 ;  /* 0x000000401044723c */ /* 0x042ff00000001838 */
[----:B------:R-:W-:Y:S08]  /*30c0*/  HMMA.16816.F32 R64, R16, R66, R32 ;  /* 0x000000421040723c */ /* 0x000ff00000001820 */
[C---:B------:R-:W-:Y:S08]  /*30d0*/  HMMA.16816.F32 R44, R12.reuse, R74, R24 ;  /* 0x0000004a0c2c723c */ /* 0x040ff00000001818 */
[C---:B------:R-:W-:Y:S08]  /*30e0*/  HMMA.16816.F32 R32, R12.reuse, R94, R40 ;  /* 0x0000005e0c20723c */ /* 0x040ff00000001828 */
[C---:B------:R-:W-:Y:S01]  /*30f0*/  HMMA.16816.F32 R56, R12.reuse, R72, R28 ;  /* 0x000000480c38723c */ /* 0x040fe2000000181c */
[----:B------:R-:W-:Y:S07]  /*3100*/  LDSM.16.M88.4 R72, [R20+0x3000] ;  /* 0x003000001448783b */ /* 0x000fee0000000200 */
[C---:B------:R-:W-:Y:S01]  /*3110*/  HMMA.16816.F32 R36, R12.reuse, R92, R4 ;  /* 0x0000005c0c24723c */ /* 0x040fe20000001804 */
[----:B------:R-:W-:Y:S04]  /*3120*/  LDSM.16.M88.4 R4, [R163+0x4000] ;  /* 0x00400000a304783b */ /* 0x000fe80000000200 */
[----:B------:R-:W1:Y:S03]  /*3130*/  LDSM.16.M88.4 R92, [R20+0x2000] ;  /* 0x00200000145c783b */ /* 0x000e660000000200 */
[C---:B---3--:R-:W-:Y:S08]  /*3140*/  HMMA.16816.F32 R28, R12.reuse, R52, R48 ;  /* 0x000000340c1c723c */ /* 0x048ff00000001830 */
[C---:B------:R-:W-:Y:S01]  /*3150*/  HMMA.16816.F32 R24, R12.reuse, R54, R60 ;  /* 0x000000360c18723c */ /* 0x040fe2000000183c */
[----:B------:R-:W3:Y:S07]  /*3160*/  LDSM.16.M88.4 R60, [R20+0x2800] ;  /* 0x00280000143c783b */ /* 0x000eee0000000200 */
[C---:B----4-:R-:W-:Y:S01]  /*3170*/  HMMA.16816.F32 R16, R12.reuse, R80, R68 ;  /* 0x000000500c10723c */ /* 0x050fe20000001844 */
[----:B------:R-:W-:Y:S07]  /*3180*/  LDSM.16.M88.4 R68, [R2+0x3000] ;  /* 0x003000000244783b */ /* 0x000fee0000000200 */
[----:B------:R-:W-:Y:S01]  /*3190*/  HMMA.16816.F32 R64, R12, R82, R64 ;  /* 0x000000520c40723c */ /* 0x000fe20000001840 */
[----:B------:R-:W-:Y:S07]  /*31a0*/  LDSM.16.M88.4 R80, [R2+0x3800] ;  /* 0x003800000250783b */ /* 0x000fee0000000200 */
[C---:B------:R-:W-:Y:S08]  /*31b0*/  HMMA.16816.F32 R52, R8.reuse, R90, R44 ;  /* 0x0000005a0834723c */ /* 0x040ff0000000182c */
[C---:B------:R-:W-:Y:S01]  /*31c0*/  HMMA.16816.F32 R44, R8.reuse, R86, R32 ;  /* 0x00000056082c723c */ /* 0x040fe20000001820 */
[----:B------:R-:W4:Y:S07]  /*31d0*/  LDSM.16.M88.4 R32, [R20+0x3800] ;  /* 0x003800001420783b */ /* 0x000f2e0000000200 */
[C---:B------:R-:W-:Y:S08]  /*31e0*/  HMMA.16816.F32 R12, R8.reuse, R88, R56 ;  /* 0x00000058080c723c */ /* 0x040ff00000001838 */
[C---:B------:R-:W-:Y:S01]  /*31f0*/  HMMA.16816.F32 R48, R8.reuse, R84, R36 ;  /* 0x000000540830723c */ /* 0x040fe20000001824 */
[----:B------:R-:W-:Y:S07]  /*3200*/  LDSM.16.M88.4 R84, [R2+0x2800] ;  /* 0x002800000254783b */ /* 0x000fee0000000200 */
[----:B-----5:R-:W-:Y:S01]  /*3210*/  HMMA.16816.F32 R40, R8, R76, R28 ;  /* 0x0000004c0828723c */ /* 0x020fe2000000181c */
[----:B--2---:R-:W-:-:S07]  /*3220*/  IMAD.IADD R206, R3, 0x1, R238 ;  /* 0x0000000103ce7824 */ /* 0x004fce00078e02ee */
[C---:B------:R-:W-:Y:S01]  /*3230*/  HMMA.16816.F32 R36, R8.reuse, R78, R24 ;  /* 0x0000004e0824723c */ /* 0x040fe20000001818 */
[----:B------:R-:W-:Y:S07]  /*3240*/  LDSM.16.M88.4 R76, [R2+0x2000] ;  /* 0x00200000024c783b */ /* 0x000fee0000000200 */
[C---:B------:R-:W-:Y:S01]  /*3250*/  HMMA.16816.F32 R28, R8.reuse, R96, R16 ;  /* 0x00000060081c723c */ /* 0x040fe20000001810 */
[----:B------:R-:W2:Y:S07]  /*3260*/  LDSM.16.M88.4 R16, [R165+0x4000] ;  /* 0x00400000a510783b */ /* 0x000eae0000000200 */
[----:B------:R-:W-:Y:S08]  /*3270*/  HMMA.16816.F32 R24, R8, R98, R64 ;  /* 0x000000620818723c */ /* 0x000ff00000001840 */
[C---:B-1----:R-:W-:Y:S08]  /*3280*/  HMMA.16816.F32 R12, R4.reuse, R92, R12 ;  /* 0x0000005c040c723c */ /* 0x042ff0000000180c */
[C---:B------:R-:W-:Y:S08]  /*3290*/  HMMA.16816.F32 R8, R4.reuse, R94, R52 ;  /* 0x0000005e0408723c */ /* 0x040ff00000001834 */
[C---:B---3--:R-:W-:Y:S08]  /*32a0*/  HMMA.16816.F32 R64, R4.reuse, R62, R44 ;  /* 0x0000003e0440723c */ /* 0x048ff0000000182c */
[C---:B------:R-:W-:Y:S08]  /*32b0*/  HMMA.16816.F32 R56, R4.reuse, R60, R48 ;  /* 0x0000003c0438723c */ /* 0x040ff00000001830 */
[C---:B------:R-:W-:Y:S08]  /*32c0*/  HMMA.16816.F32 R60, R4.reuse, R72, R40 ;  /* 0x00000048043c723c */ /* 0x040ff00000001828 */
[C---:B------:R-:W-:Y:S01]  /*32d0*/  HMMA.16816.F32 R52, R4.reuse, R74, R36 ;  /* 0x0000004a0434723c */ /* 0x040fe20000001824 */
[----:B------:R-:W-:Y:S07]  /*32e0*/  LDSM.16.M88.4 R72, [R0+0x3000] ;  /* 0x003000000048783b */ /* 0x000fee0000000200 */
[C---:B----4-:R-:W-:Y:S01]  /*32f0*/  HMMA.16816.F32 R48, R4.reuse, R32, R28 ;  /* 0x000000200430723c */ /* 0x050fe2000000181c */
[----:B------:R-:W-:Y:S07]  /*3300*/  LDSM.16.M88.4 R28, [R0+0x2000] ;  /* 0x00200000001c783b */ /* 0x000fee0000000200 */
[----:B------:R-:W-:Y:S01]  /*3310*/  HMMA.16816.F32 R44, R4, R34, R24 ;  /* 0x00000022042c723c */ /* 0x000fe20000001818 */
[----:B------:R-:W1:Y:S04]  /*3320*/  LDSM.16.M88.4 R4, [R164+0x4000] ;  /* 0x00400000a404783b */ /* 0x000e680000000200 */
[----:B------:R-:W3:Y:S03]  /*3330*/  LDSM.16.M88.4 R32, [R0+0x2800] ;  /* 0x002800000020783b */ /* 0x000ee60000000200 */
[C---:B--2---:R-:W-:Y:S01]  /*3340*/  HMMA.16816.F32 R36, R16.reuse, R76, R12 ;  /* 0x0000004c1024723c */ /* 0x044fe2000000180c */
[----:B------:R-:W-:Y:S07]  /*3350*/  LDSM.16.M88.4 R12, [R162+0x8000] ;  /* 0x00800000a20c783b */ /* 0x000fee0000000200 */
[C---:B------:R-:W-:Y:S01]  /*3360*/  HMMA.16816.F32 R24, R16.reuse, R78, R8 ;  /* 0x0000004e1018723c */ /* 0x040fe20000001808 */
[----:B------:R-:W-:Y:S07]  /*3370*/  LDSM.16.M88.4 R76, [R169+0x5000] ;  /* 0x00500000a94c783b */ /* 0x000fee0000000200 */
[C---:B------:R-:W-:Y:S01]  /*3380*/  HMMA.16816.F32 R40, R16.reuse, R86, R64 ;  /* 0x000000561028723c */ /* 0x040fe20000001840 */
[----:B------:R-:W2:Y:S07]  /*3390*/  LDSM.16.M88.4 R64, [R0+0x3800] ;  /* 0x003800000040783b */ /* 0x000eae0000000200 */
[C---:B------:R-:W-:Y:S01]  /*33a0*/  HMMA.16816.F32 R8, R16.reuse, R84, R56 ;  /* 0x000000541008723c */ /* 0x040fe20000001838 */
[----:B------:R-:W-:Y:S07]  /*33b0*/  LDSM.16.M88.4 R84, [R169+0x5800] ;  /* 0x00580000a954783b */ /* 0x000fee0000000200 */
[C---:B------:R-:W-:Y:S08]  /*33c0*/  HMMA.16816.F32 R60, R16.reuse, R68, R60 ;  /* 0x00000044103c723c */ /* 0x040ff0000000183c */
[C---:B------:R-:W-:Y:S01]  /*33d0*/  HMMA.16816.F32 R56, R16.reuse, R70, R52 ;  /* 0x000000461038723c */ /* 0x040fe20000001834 */
[----:B------:R-:W4:Y:S07]  /*33e0*/  LDSM.16.M88.4 R68, [R169+0x4000] ;  /* 0x00400000a944783b */ /* 0x000f2e0000000200 */
[C---:B------:R-:W-:Y:S08]  /*33f0*/  HMMA.16816.F32 R52, R16.reuse, R80, R48 ;  /* 0x000000501034723c */ /* 0x040ff00000001830 */
[----:B------:R-:W-:Y:S01]  /*3400*/  HMMA.16816.F32 R48, R16, R82, R44 ;  /* 0x000000521030723c */ /* 0x000fe2000000182c */
[----:B------:R-:W5:Y:S07]  /*3410*/  LDSM.16.M88.4 R80, [R169+0x4800] ;  /* 0x00480000a950783b */ /* 0x000f6e0000000200 */
[C---:B-1----:R-:W-:Y:S08]  /*3420*/  HMMA.16816.F32 R44, R4.reuse, R28, R36 ;  /* 0x0000001c042c723c */ /* 0x042ff00000001824 */
[C---:B------:R-:W-:Y:S08]  /*3430*/  HMMA.16816.F32 R36, R4.reuse, R30, R24 ;  /* 0x0000001e0424723c */ /* 0x040ff00000001818 */
[C---:B---3--:R-:W-:Y:S01]  /*3440*/  HMMA.16816.F32 R28, R4.reuse, R32, R8 ;  /* 0x00000020041c723c */ /* 0x048fe20000001808 */
[----:B------:R-:W-:Y:S07]  /*3450*/  LDSM.16.M88.4 R8, [R163+0x8000] ;  /* 0x00800000a308783b */ /* 0x000fee0000000200 */
[C---:B------:R-:W-:Y:S08]  /*3460*/  HMMA.16816.F32 R24, R4.reuse, R34, R40 ;  /* 0x000000220418723c */ /* 0x040ff00000001828 */
[C---:B------:R-:W-:Y:S01]  /*3470*/  HMMA.16816.F32 R16, R4.reuse, R72, R60 ;  /* 0x000000480410723c */ /* 0x040fe2000000183c */
[----:B------:R-:W-:Y:S07]  /*3480*/  LDSM.16.M88.4 R60, [R2+0x4800] ;  /* 0x00480000023c783b */ /* 0x000fee0000000200 */
[C---:B------:R-:W-:Y:S01]  /*3490*/  HMMA.16816.F32 R32, R4.reuse, R74, R56 ;  /* 0x0000004a0420723c */ /* 0x040fe20000001838 */
[----:B------:R-:W1:Y:S04]  /*34a0*/  LDSM.16.M88.4 R56, [R20+0x4000] ;  /* 0x004000001438783b */ /* 0x000e680000000200 */
[----:B------:R-:W-:Y:S03]  /*34b0*/  LDSM.16.M88.4 R72, [R20+0x5800] ;  /* 0x005800001448783b */ /* 0x000fe60000000200 */
[C---:B--2---:R-:W-:Y:S08]  /*34c0*/  HMMA.16816.F32 R52, R4.reuse, R64, R52 ;  /* 0x000000400434723c */ /* 0x044ff00000001834 */
[----:B------:R-:W-:Y:S01]  /*34d0*/  HMMA.16816.F32 R48, R4, R66, R48 ;  /* 0x000000420430723c */ /* 0x000fe20000001830 */
[----:B------:R-:W2:Y:S04]  /*34e0*/  LDSM.16.M88.4 R64, [R20+0x4800] ;  /* 0x004800001440783b */ /* 0x000ea80000000200 */
[----:B------:R-:W-:Y:S03]  /*34f0*/  LDSM.16.M88.4 R4, [R165+0x8000] ;  /* 0x00800000a504783b */ /* 0x000fe60000000200 */
[C---:B----4-:R-:W-:Y:S08]  /*3500*/  HMMA.16816.F32 R44, R12.reuse, R68, R44 ;  /* 0x000000440c2c723c */ /* 0x050ff0000000182c */
[C---:B------:R-:W-:Y:S01]  /*3510*/  HMMA.16816.F32 R40, R12.reuse, R70, R36 ;  /* 0x000000460c28723c */ /* 0x040fe20000001824 */
[----:B------:R3:W4:Y:S07]  /*3520*/  LDSM.16.M88.4 R68, [R20+0x5000] ;  /* 0x005000001444783b */ /* 0x00072e0000000200 */
[C---:B-----5:R-:W-:Y:S08]  /*3530*/  HMMA.16816.F32 R36, R12.reuse, R80, R28 ;  /* 0x000000500c24723c */ /* 0x060ff0000000181c */
[C---:B------:R-:W-:Y:S08]  /*3540*/  HMMA.16816.F32 R28, R12.reuse, R82, R24 ;  /* 0x000000520c1c723c */ /* 0x040ff00000001818 */
[C---:B------:R-:W-:Y:S08]  /*3550*/  HMMA.16816.F32 R24, R12.reuse, R76, R16 ;  /* 0x0000004c0c18723c */ /* 0x040ff00000001810 */
[C---:B---3--:R-:W-:Y:S01]  /*3560*/  HMMA.16816.F32 R20, R12.reuse, R78, R32 ;  /* 0x0000004e0c14723c */ /* 0x048fe20000001820 */
[----:B------:R-:W3:Y:S07]  /*3570*/  LDSM.16.M88.4 R76, [R2+0x4000] ;  /* 0x00400000024c783b */ /* 0x000eee0000000200 */
[C---:B------:R-:W-:Y:S08]  /*3580*/  HMMA.16816.F32 R16, R12.reuse, R84, R52 ;  /* 0x000000540c10723c */ /* 0x040ff00000001834 */
[----:B------:R-:W-:Y:S08]  /*3590*/  HMMA.16816.F32 R12, R12, R86, R48 ;  /* 0x000000560c0c723c */ /* 0x000ff00000001830 */
[C---:B-1----:R-:W-:Y:S08]  /*35a0*/  HMMA.16816.F32 R52, R8.reuse, R56, R44 ;  /* 0x000000380834723c */ /* 0x042ff0000000182c */
[C---:B------:R-:W-:Y:S01]  /*35b0*/  HMMA.16816.F32 R32, R8.reuse, R58, R40 ;  /* 0x0000003a0820723c */ /* 0x040fe20000001828 */
[----:B------:R-:W-:Y:S07]  /*35c0*/  LDSM.16.M88.4 R56, [R0+0x4000] ;  /* 0x004000000038783b */ /* 0x000fee0000000200 */
[C---:B--2---:R-:W-:Y:S08]  /*35d0*/  HMMA.16816.F32 R48, R8.reuse, R64, R36 ;  /* 0x000000400830723c */ /* 0x044ff00000001824 */
[C---:B----4-:R-:W-:Y:S08]  /*35e0*/  HMMA.16816.F32 R40, R8.reuse, R68, R24 ;  /* 0x000000440828723c */ /* 0x050ff00000001818 */
[C---:B------:R-:W-:Y:S08]  /*35f0*/  HMMA.16816.F32 R36, R8.reuse, R70, R20 ;  /* 0x000000460824723c */ /* 0x040ff00000001814 */
[C---:B------:R-:W-:Y:S01]  /*3600*/  HMMA.16816.F32 R24, R8.reuse, R72, R16 ;  /* 0x000000480818723c */ /* 0x040fe20000001810 */
[----:B------:R-:W1:Y:S07]  /*3610*/  LDSM.16.M88.4 R16, [R2+0x5800] ;  /* 0x005800000210783b */ /* 0x000e6e0000000200 */
[C---:B------:R-:W-:Y:S01]  /*3620*/  HMMA.16816.F32 R44, R8.reuse, R66, R28 ;  /* 0x00000042082c723c */ /* 0x040fe2000000181c */
[----:B------:R2:W-:Y:S04]  /*3630*/  LDSM.16.M88.4 R28, [R2+0x5000] ;  /* 0x00500000021c783b */ /* 0x0005e80000000200 */
[----:B------:R-:W-:Y:S03]  /*3640*/  LDSM.16.M88.4 R64, [R0+0x5000] ;  /* 0x005000000040783b */ /* 0x000fe60000000200 */
[----:B------:R-:W-:Y:S01]  /*3650*/  HMMA.16816.F32 R20, R8, R74, R12 ;  /* 0x0000004a0814723c */ /* 0x000fe2000000180c */
[----:B------:R-:W4:Y:S07]  /*3660*/  LDSM.16.M88.4 R8, [R164+0x8000] ;  /* 0x00800000a408783b */ /* 0x000f2e0000000200 */
[C---:B---3--:R-:W-:Y:S01]  /*3670*/  HMMA.16816.F32 R12, R4.reuse, R76, R52 ;  /* 0x0000004c040c723c */ /* 0x048fe20000001834 */
[----:B------:R-:W3:Y:S07]  /*3680*/  LDSM.16.M88.4 R52, [R0+0x4800] ;  /* 0x004800000034783b */ /* 0x000eee0000000200 */
[----:B------:R-:W-:Y:S01]  /*3690*/  HMMA.16816.F32 R48, R4, R60, R48 ;  /* 0x0000003c0430723c */ /* 0x000fe20000001830 */
[----:B------:R-:W5:Y:S01]  /*36a0*/  LDL R60, [R1] ;  /* 0x00000000013c7983 */ /* 0x000f620000100800 */
[----:B--2---:R-:W-:-:S06]  /*36b0*/  @P4 IMAD.HI.U32 R2, R206, c[0x0][0x2c8], RZ ;  /* 0x0000b200ce024a27 */ /* 0x004fcc00078e00ff */
[C---:B------:R-:W-:Y:S08]  /*36c0*/  HMMA.16816.F32 R32, R4.reuse, R78, R32 ;  /* 0x0000004e0420723c */ /* 0x040ff00000001820 */
[C---:B-1----:R-:W-:Y:S08]  /*36d0*/  HMMA.16816.F32 R24, R4.reuse, R16, R24 ;  /* 0x000000100418723c */ /* 0x042ff00000001818 */
[----:B------:R-:W-:Y:S08]  /*36e0*/  HMMA.16816.F32 R20, R4, R18, R20 ;  /* 0x000000120414723c */ /* 0x000ff00000001814 */
[----:B----4-:R-:W-:Y:S01]  /*36f0*/  HMMA.16816.F32 R16, R8, R56, R12 ;  /* 0x000000380810723c */ /* 0x010fe2000000180c */
[----:B------:R1:W-:Y:S01]  /*3700*/  LDSM.16.M88.4 R12, [R0+0x5800] ;  /* 0x00580000000c783b */ /* 0x0003e20000000200 */
[----:B------:R-:W-:Y:S01]  /*3710*/  IMAD.MOV.U32 R3, RZ, RZ, c[0x0][0x2ac] ;  /* 0x0000ab00ff037624 */ /* 0x000fe200078e00ff */
[----:B------:R-:W-:-:S04]  /*3720*/  DEPBAR.LE SB0, 0x2 ;  /* 0x000080800000791a */ /* 0x000fc80000000000 */
[----:B------:R-:W-:Y:S01]  /*3730*/  BAR.SYNC.DEFER_BLOCKING 0x0 ;  /* 0x0000000000007b1d */ /* 0x000fe20000010000 */
[C---:B------:R-:W-:Y:S08]  /*3740*/  HMMA.16816.F32 R44, R4.reuse, R62, R44 ;  /* 0x0000003e042c723c */ /* 0x040ff0000000182c */
[----:B------:R-:W-:Y:S01]  /*3750*/  HMMA.16816.F32 R40, R4, R28, R40 ;  /* 0x0000001c0428723c */ /* 0x000fe20000001828 */
[----:B-1----:R-:W-:Y:S01]  /*3760*/  IMAD.MOV.U32 R0, RZ, RZ, R206 ;  /* 0x000000ffff007224 */ /* 0x002fe200078e00ce */
[----:B------:R-:W-:-:S06]  /*3770*/  @P4 SHF.R.U32.HI R0, RZ, c[0x0][0x2cc], R2 ;  /* 0x0000b300ff004a19 */ /* 0x000fcc0000011602 */
[----:B------:R-:W-:Y:S01]  /*3780*/  HMMA.16816.F32 R36, R4, R30, R36 ;  /* 0x0000001e0424723c */ /* 0x000fe20000001824 */
[----:B------:R-:W1:Y:S04]  /*3790*/  SHFL.IDX PT, R4, R0, RZ, 0x1c1f ;  /* 0x001c1fff00047589 */ /* 0x000e6800000e0000 */
[----:B------:R2:W4:Y:S03]  /*37a0*/  SHFL.IDX PT, R2, R0, 0x1, 0x1c1f ;  /* 0x003c1f0000027f89 */ /* 0x00052600000e0000 */
[C---:B------:R-:W-:Y:S01]  /*37b0*/  HMMA.16816.F32 R32, R8.reuse, R58, R32 ;  /* 0x0000003a0820723c */ /* 0x040fe20000001820 */
[----:B------:R-:W-:Y:S04]  /*37c0*/  LDSM.16.MT88.4 R28, [R171+0x800] ;  /* 0x00080000ab1c783b */ /* 0x000fe80000004200 */
[----:B------:R-:W-:Y:S03]  /*37d0*/  LDSM.16.MT88.4 R56, [R170+0x4000] ;  /* 0x00400000aa38783b */ /* 0x000fe60000004200 */
[----:B---3--:R-:W-:Y:S01]  /*37e0*/  HMMA.16816.F32 R48, R8, R52, R48 ;  /* 0x000000340830723c */ /* 0x008fe20000001830 */
[----:B------:R-:W-:Y:S04]  /*37f0*/  LDSM.16.MT88.4 R72, [R171+0x2800] ;  /* 0x00280000ab48783b */ /* 0x000fe80000004200 */
[----:B------:R-:W-:Y:S01]  /*3800*/  LDSM.16.MT88.4 R68, [R239+0x2800] ;  /* 0x00280000ef44783b */ /* 0x000fe20000004200 */
[----:B--2---:R-:W-:-:S04]  /*3810*/  IMAD.MOV.U32 R0, RZ, RZ, 0x1 ;  /* 0x00000001ff007424 */ /* 0x004fc800078e00ff */
[----:B------:R-:W-:-:S04]  /*3820*/  IMAD R0, R224, -0x40, R0 ;  /* 0xffffffc0e0007824 */ /* 0x000fc800078e0200 */
[----:B------:R-:W-:-:S05]  /*3830*/  IMAD R0, R3, c[0x0][0x1d0], R0 ;  /* 0x0000740003007a24 */ /* 0x000fca00078e0200 */
[--C-:B------:R-:W-:Y:S01]  /*3840*/  IADD3 R0, R0, -c[0x0][0x168], -R222.reuse ;  /* 0x80005a0000007a10 */ /* 0x100fe20007ffe8de */
[----:B------:R-:W-:-:S04]  /*3850*/  IMAD.IADD R3, R100, 0x1, -R222 ;  /* 0x0000000164037824 */ /* 0x000fc800078e0ade */
[C---:B-1----:R-:W-:Y:S02]  /*3860*/  IMAD.IADD R4, R0.reuse, 0x1, R4 ;  /* 0x0000000100047824 */ /* 0x042fe400078e0204 */
[----:B----4-:R-:W-:-:S03]  /*3870*/  IMAD.IADD R0, R0, 0x1, R2 ;  /* 0x0000000100007824 */ /* 0x010fc600078e0202 */
[C---:B------:R-:W-:Y:S01]  /*3880*/  IMNMX R2, R3.reuse, R4, PT ;  /* 0x0000000403027217 */ /* 0x040fe20003800200 */
[C---:B------:R-:W-:Y:S01]  /*3890*/  HMMA.16816.F32 R44, R8.reuse, R54, R44 ;  /* 0x00000036082c723c */ /* 0x040fe2000000182c */
[----:B------:R-:W-:Y:S01]  /*38a0*/  IMNMX R0, R3, R0, PT ;  /* 0x0000000003007217 */ /* 0x000fe20003800200 */
[----:B------:R-:W-:Y:S01]  /*38b0*/  LDSM.16.MT88.4 R52, [R239+0x2000] ;  /* 0x00200000ef34783b */ /* 0x000fe20000004200 */
[C---:B------:R-:W-:Y:S02]  /*38c0*/  ISETP.GT.AND P0, PT, R2.reuse, RZ, PT ;  /* 0x000000ff0200720c */ /* 0x040fe40003f04270 */
[C---:B------:R-:W-:Y:S02]  /*38d0*/  ISETP.GT.AND P1, PT, R2.reuse, 0x1, PT ;  /* 0x000000010200780c */ /* 0x040fe40003f24270 */
[----:B------:R-:W-:Y:S01]  /*38e0*/  ISETP.GT.AND P6, PT, R2, 0x8, PT ;  /* 0x000000080200780c */ /* 0x000fe20003fc4270 */
[----:B------:R-:W-:Y:S01]  /*38f0*/  HMMA.16816.F32 R40, R8, R64, R40 ;  /* 0x000000400828723c */ /* 0x000fe20000001828 */
[----:B------:R-:W-:-:S02]  /*3900*/  FSEL R4, R16, -INF , P0 ;  /* 0xff80000010047808 */ /* 0x000fc40000000000 */
[----:B------:R-:W-:-:S05]  /*3910*/  ISETP.GT.AND P0, PT, R2, 0x9, PT ;  /* 0x000000090200780c */ /* 0x000fca0003f04270 */
[----:B------:R-:W-:Y:S01]  /*3920*/  HMMA.16816.F32 R36, R8, R66, R36 ;  /* 0x000000420824723c */ /* 0x000fe20000001824 */
[----:B------:R-:W-:-:S07]  /*3930*/  FSEL R7, R32, -INF , P6 ;  /* 0xff80000020077808 */ /* 0x000fce0003000000 */
[C---:B------:R-:W-:Y:S08]  /*3940*/  HMMA.16816.F32 R24, R8.reuse, R12, R24 ;  /* 0x0000000c0818723c */ /* 0x040ff00000001818 */
[----:B------:R-:W-:Y:S07]  /*3950*/  HMMA.16816.F32 R20, R8, R14, R20 ;  /* 0x0000000e0814723c */ /* 0x000fee0000001814 */
[----:B------:R-:W-:-:S02]  /*3960*/  FSEL R8, R17, -INF , P1 ;  /* 0xff80000011087808 */ /* 0x000fc40000800000 */
[----:B------:R-:W-:Y:S02]  /*3970*/  ISETP.GT.AND P1, PT, R0, 0x1, PT ;  /* 0x000000010000780c */ /* 0x000fe40003f24270 */
[----:B------:R-:W-:Y:S02]  /*3980*/  FMNMX.FTZ R3, R4, R8, !PT ;  /* 0x0000000804037209 */ /* 0x000fe40007810000 */
[----:B------:R-:W-:Y:S02]  /*3990*/  ISETP.GT.AND P5, PT, R0, RZ, PT ;  /* 0x000000ff0000720c */ /* 0x000fe40003fa4270 */
        /* <DEDUP_REMOVED lines=29> */
[C---:B------:R-:W-:Y:S02]  /*3b70*/  ISETP.GT.AND P0, PT, R2.reuse, 0x30, PT ;  /* 0x000000300200780c */ /* 0x040fe40003f04270 */
[C---:B------:R-:W-:Y:S02]  /*3b80*/  ISETP.GT.AND P1, PT, R2.reuse, 0x31, PT ;  /* 0x000000310200780c */ /* 0x040fe40003f24270 */
[C---:B------:R-:W-:Y:S02]  /*3b90*/  ISETP.GT.AND P6, PT, R2.reuse, 0x38, PT ;  /* 0x000000380200780c */ /* 0x040fe40003fc4270 */
[----:B------:R-:W-:-:S02]  /*3ba0*/  ISETP.GT.AND P5, PT, R2, 0x39, PT ;  /* 0x000000390200780c */ /* 0x000fc40003fa4270 */
[----:B------:R-:W-:Y:S02]  /*3bb0*/  FMNMX.FTZ R2, R83, R3, !PT ;  /* 0x0000000353027209 */ /* 0x000fe40007810000 */
[----:B------:R-:W-:Y:S02]  /*3bc0*/  FSEL R177, R24, -INF , P0 ;  /* 0xff80000018b17808 */ /* 0x000fe40000000000 */
[----:B------:R-:W-:Y:S02]  /*3bd0*/  ISETP.GT.AND P0, PT, R0, 0x9, PT ;  /* 0x000000090000780c */ /* 0x000fe40003f04270 */
[----:B------:R-:W-:Y:S02]  /*3be0*/  FMNMX.FTZ R3, R18, R19, !PT ;  /* 0x0000001312037209 */ /* 0x000fe40007810000 */
[----:B------:R-:W-:Y:S02]  /*3bf0*/  FMNMX.FTZ R2, R82, R2, !PT ;  /* 0x0000000252027209 */ /* 0x000fe40007810000 */
[----:B------:R-:W-:-:S02]  /*3c00*/  FSEL R175, R25, -INF , P1 ;  /* 0xff80000019af7808 */ /* 0x000fc40000800000 */
[----:B------:R-:W-:Y:S02]  /*3c10*/  FSEL R14, R35, -INF , P0 ;  /* 0xff800000230e7808 */ /* 0x000fe40000000000 */
[C---:B------:R-:W-:Y:S01]  /*3c20*/  ISETP.GT.AND P1, PT, R0.reuse, 0x10, PT ;  /* 0x000000100000780c */ /* 0x040fe20003f24270 */
[----:B------:R-:W-:Y:S01]  /*3c30*/  LDSM.16.MT88.4 R32, [R237] ;  /* 0x00000000ed20783b */ /* 0x000fe20000004200 */
[----:B------:R-:W-:Y:S02]  /*3c40*/  FMNMX.FTZ R3, R15, R3, !PT ;  /* 0x000000030f037209 */ /* 0x000fe40007810000 */
[----:B------:R-:W-:Y:S02]  /*3c50*/  FMNMX.FTZ R2, R177, R2, !PT ;  /* 0x00000002b1027209 */ /* 0x000fe40007810000 */
[----:B------:R-:W-:Y:S02]  /*3c60*/  ISETP.GT.AND P0, PT, R0, 0x11, PT ;  /* 0x000000110000780c */ /* 0x000fe40003f04270 */
[----:B------:R-:W-:-:S02]  /*3c70*/  FSEL R13, R50, -INF , P1 ;  /* 0xff800000320d7808 */ /* 0x000fc40000800000 */
[----:B------:R-:W-:Y:S02]  /*3c80*/  FSEL R174, R20, -INF , P6 ;  /* 0xff80000014ae7808 */ /* 0x000fe40003000000 */
        /* <DEDUP_REMOVED lines=13> */
[----:B------:R-:W-:Y:S01]  /*3d60*/  ISETP.GT.AND P1, PT, R0, 0x20, PT ;  /* 0x000000200000780c */ /* 0x000fe20003f24270 */
[----:B------:R-:W1:Y:S01]  /*3d70*/  SHFL.BFLY PT, R3, R125, 0x2, 0x1f ;  /* 0x0c401f007d037f89 */ /* 0x000e6200000e0000 */
[----:B------:R-:W-:Y:S02]  /*3d80*/  FMNMX.FTZ R2, R16, R2, !PT ;  /* 0x0000000210027209 */ /* 0x000fe40007810000 */
[----:B------:R-:W-:Y:S01]  /*3d90*/  ISETP.GT.AND P0, PT, R0, 0x21, PT ;  /* 0x000000210000780c */ /* 0x000fe20003f04270 */
[----:B------:R-:W-:Y:S01]  /*3da0*/  LDSM.16.MT88.4 R44, [R237+0x2000] ;  /* 0x00200000ed2c783b */ /* 0x000fe20000004200 */
[----:B------:R-:W-:Y:S02]  /*3db0*/  FSEL R78, R42, -INF , P1 ;  /* 0xff8000002a4e7808 */ /* 0x000fe40000800000 */
[----:B------:R-:W-:-:S02]  /*3dc0*/  FMNMX.FTZ R2, R17, R2, !PT ;  /* 0x0000000211027209 */ /* 0x000fc40007810000 */
[----:B------:R-:W-:Y:S02]  /*3dd0*/  FSEL R77, R43, -INF , P0 ;  /* 0xff8000002b4d7808 */ /* 0x000fe40000000000 */
[----:B------:R-:W-:Y:S01]  /*3de0*/  ISETP.GT.AND P1, PT, R0, 0x28, PT ;  /* 0x000000280000780c */ /* 0x000fe20003f24270 */
[----:B------:R-:W-:Y:S01]  /*3df0*/  LDSM.16.MT88.4 R40, [R237+0x800] ;  /* 0x00080000ed28783b */ /* 0x000fe20000004200 */
[----:B------:R-:W-:Y:S02]  /*3e00*/  FMNMX.FTZ R2, R78, R2, !PT ;  /* 0x000000024e027209 */ /* 0x000fe40007810000 */
[----:B------:R-:W-:Y:S02]  /*3e10*/  ISETP.GT.AND P0, PT, R0, 0x29, PT ;  /* 0x000000290000780c */ /* 0x000fe40003f04270 */
[----:B------:R-:W-:Y:S02]  /*3e20*/  FSEL R76, R38, -INF , P1 ;  /* 0xff800000264c7808 */ /* 0x000fe40000800000 */
[----:B------:R-:W-:-:S02]  /*3e30*/  FMNMX.FTZ R2, R77, R2, !PT ;  /* 0x000000024d027209 */ /* 0x000fc40007810000 */
[----:B------:R-:W-:Y:S02]  /*3e40*/  FSEL R79, R39, -INF , P0 ;  /* 0xff800000274f7808 */ /* 0x000fe40000000000 */
[----:B------:R-:W-:Y:S01]  /*3e50*/  ISETP.GT.AND P1, PT, R0, 0x30, PT ;  /* 0x000000300000780c */ /* 0x000fe20003f24270 */
[----:B------:R-:W-:Y:S01]  /*3e60*/  LDSM.16.MT88.4 R36, [R171] ;  /* 0x00000000ab24783b */ /* 0x000fe20000004200 */
[----:B------:R-:W-:Y:S02]  /*3e70*/  FMNMX.FTZ R2, R76, R2, !PT ;  /* 0x000000024c027209 */ /* 0x000fe40007810000 */
[----:B------:R-:W-:Y:S01]  /*3e80*/  ISETP.GT.AND P0, PT, R0, 0x31, PT ;  /* 0x000000310000780c */ /* 0x000fe20003f04270 */
[----:B-----5:R-:W-:Y:S01]  /*3e90*/  LDSM.16.MT88.4 R64, [R60+0x4000] ;  /* 0x004000003c40783b */ /* 0x020fe20000004200 */
[----:B------:R-:W-:Y:S02]  /*3ea0*/  FSEL R161, R26, -INF , P1 ;  /* 0xff8000001aa17808 */ /* 0x000fe40000800000 */
[----:B------:R-:W-:-:S02]  /*3eb0*/  FMNMX.FTZ R2, R79, R2, !PT ;  /* 0x000000024f027209 */ /* 0x000fc40007810000 */
[----:B------:R-:W-:Y:S02]  /*3ec0*/  FSEL R160, R27, -INF , P0 ;  /* 0xff8000001ba07808 */ /* 0x000fe40000000000 */
[C---:B------:R-:W-:Y:S01]  /*3ed0*/  ISETP.GT.AND P1, PT, R0.reuse, 0x38, PT ;  /* 0x000000380000780c */ /* 0x040fe20003f24270 */
[----:B------:R-:W-:Y:S01]  /*3ee0*/  LDSM.16.MT88.4 R24, [R170+0x800] ;  /* 0x00080000aa18783b */ /* 0x000fe20000004200 */
[----:B------:R-:W-:Y:S02]  /*3ef0*/  FMNMX.FTZ R2, R161, R2, !PT ;  /* 0x00000002a1027209 */ /* 0x000fe40007810000 */
[----:B-1----:R-:W-:Y:S02]  /*3f00*/  FMNMX.FTZ R125, R125, R3, !PT ;  /* 0x000000037d7d7209 */ /* 0x002fe40007810000 */
[----:B------:R-:W-:Y:S02]  /*3f10*/  ISETP.GT.AND P0, PT, R0, 0x39, PT ;  /* 0x000000390000780c */ /* 0x000fe40003f04270 */
[----:B------:R-:W-:-:S02]  /*3f20*/  FSEL R95, R22, -INF , P1 ;  /* 0xff800000165f7808 */ /* 0x000fc40000800000 */
[----:B------:R-:W-:Y:S01]  /*3f30*/  FMNMX.FTZ R124, R160, R2, !PT ;  /* 0x00000002a07c7209 */ /* 0x000fe20007810000 */
[----:B------:R-:W1:Y:S01]  /*3f40*/  SHFL.BFLY PT, R0, R125, 0x1, 0x1f ;  /* 0x0c201f007d007f89 */ /* 0x000e6200000e0000 */
[----:B------:R-:W-:Y:S02]  /*3f50*/  FSEL R94, R23, -INF , P0 ;  /* 0xff800000175e7808 */ /* 0x000fe40000000000 */
[----:B------:R-:W-:-:S04]  /*3f60*/  FMNMX.FTZ R124, R95, R124, !PT ;  /* 0x0000007c5f7c7209 */ /* 0x000fc80007810000 */
[----:B------:R-:W-:-:S05]  /*3f70*/  FMNMX.FTZ R124, R94, R124, !PT ;  /* 0x0000007c5e7c7209 */ /* 0x000fca0007810000 */
[----:B------:R-:W2:Y:S01]  /*3f80*/  SHFL.BFLY PT, R3, R124, 0x2, 0x1f ;  /* 0x0c401f007c037f89 */ /* 0x000ea200000e0000 */
[----:B-1----:R-:W-:-:S04]  /*3f90*/  FMNMX.FTZ R125, R125, R0, !PT ;  /* 0x000000007d7d7209 */ /* 0x002fc80007810000 */
[C---:B------:R-:W-:Y:S01]  /*3fa0*/  FSETP.NEU.FTZ.AND P0, PT, R125.reuse, -INF , PT ;  /* 0xff8000007d00780b */ /* 0x040fe20003f1d000 */
[----:B------:R-:W-:-:S05]  /*3fb0*/  FMUL.FTZ R2, R125, c[0x0][0x2d0] ;  /* 0x0000b4007d027a20 */ /* 0x000fca0000410000 */
[----:B------:R-:W-:Y:S02]  /*3fc0*/  FSEL R2, R2, RZ, P0 ;  /* 0x000000ff02027208 */ /* 0x000fe40000000000 */
[----:B--2---:R-:W-:-:S03]  /*3fd0*/  FMNMX.FTZ R124, R124, R3, !PT ;  /* 0x000000037c7c7209 */ /* 0x004fc60007810000 */
[--C-:B------:R-:W-:Y:S02]  /*3fe0*/  FFMA.FTZ R0, R4, c[0x0][0x2d0], -R2.reuse ;  /* 0x0000b40004007a23 */ /* 0x100fe40000010802 */
[----:B------:R-:W1:Y:S02]  /*3ff0*/  SHFL.BFLY PT, R3, R124, 0x1, 0x1f ;  /* 0x0c201f007c037f89 */ /* 0x000e6400000e0000 */
[----:B------:R2:W-:Y:S02]  /*4000*/  MUFU.EX2 R225, R0 ;  /* 0x0000000000e17308 */ /* 0x0005e40000000800 */
[----:B--2---:R-:W-:-:S06]  /*4010*/  FFMA.FTZ R0, R8, c[0x0][0x2d0], -R2 ;  /* 0x0000b40008007a23 */ /* 0x004fcc0000010802 */
[----:B------:R2:W3:Y:S02]  /*4020*/  MUFU.EX2 R223, R0 ;  /* 0x0000000000df7308 */ /* 0x0004e40000000800 */
[----:B--2---:R-:W-:-:S06]  /*4030*/  FFMA.FTZ R0, R7, c[0x0][0x2d0], -R2 ;  /* 0x0000b40007007a23 */ /* 0x004fcc0000010802 */
[----:B------:R2:W-:Y:S01]  /*4040*/  MUFU.EX2 R226, R0 ;  /* 0x0000000000e27308 */ /* 0x0005e20000000800 */
[----:B-1----:R-:W-:Y:S01]  /*4050*/  FMNMX.FTZ R124, R124, R3, !PT ;  /* 0x000000037c7c7209 */ /* 0x002fe20007810000 */
[----:B--2---:R-:W-:-:S06]  /*4060*/  FFMA.FTZ R0, R6, c[0x0][0x2d0], -R2 ;  /* 0x0000b40006007a23 */ /* 0x004fcc0000010802 */
[----:B------:R1:W2:Y:S01]  /*4070*/  MUFU.EX2 R228, R0 ;  /* 0x0000000000e47308 */ /* 0x0002a20000000800 */
[--C-:B------:R-:W-:Y:S01]  /*4080*/  FFMA.FTZ R3, R10, c[0x0][0x2d0], -R2.reuse ;  /* 0x0000b4000a037a23 */ /* 0x100fe20000010802 */
[----:B------:R-:W-:Y:S01]  /*4090*/  FSETP.NEU.FTZ.AND P0, PT, R124, -INF , PT ;  /* 0xff8000007c00780b */ /* 0x000fe20003f1d000 */
[----:B-1----:R-:W-:-:S05]  /*40a0*/  FFMA.FTZ R0, R5, c[0x0][0x2d0], -R2 ;  /* 0x0000b40005007a23 */ /* 0x002fca0000010802 */
[----:B------:R-:W-:Y:S01]  /*40b0*/  MUFU.EX2 R229, R3 ;  /* 0x0000000300e57308 */ /* 0x000fe20000000800 */
[----:B------:R-:W1:Y:S07]  /*40c0*/  LDSM.16.MT88.4 R4, [R170] ;  /* 0x00000000aa04783b */ /* 0x000e6e0000004200 */
[----:B------:R4:W-:Y:S02]  /*40d0*/  MUFU.EX2 R227, R0 ;  /* 0x0000000000e37308 */ /* 0x0009e40000000800 */
[----:B----4-:R-:W-:-:S06]  /*40e0*/  FFMA.FTZ R0, R9, c[0x0][0x2d0], -R2 ;  /* 0x0000b40009007a23 */ /* 0x010fcc0000010802 */
[----:B------:R4:W-:Y:S01]  /*40f0*/  MUFU.EX2 R230, R0 ;  /* 0x0000000000e67308 */ /* 0x0009e20000000800 */
[----:B------:R-:W-:Y:S02]  /*4100*/  FFMA.FTZ R3, R12, c[0x0][0x2d0], -R2 ;  /* 0x0000b4000c037a23 */ /* 0x000fe40000010802 */
[----:B----4-:R-:W-:-:S05]  /*4110*/  FMUL.FTZ R0, R124, c[0x0][0x2d0] ;  /* 0x0000b4007c007a20 */ /* 0x010fca0000410000 */
[----:B------:R4:W-:Y:S01]  /*4120*/  MUFU.EX2 R231, R3 ;  /* 0x0000000300e77308 */ /* 0x0009e20000000800 */
[----:B------:R-:W-:-:S05]  /*4130*/  FSEL R0, R0, RZ, P0 ;  /* 0x000000ff00007208 */ /* 0x000fca0000000000 */
[----:B----4-:R-:W-:-:S04]  /*4140*/  FFMA.FTZ R3, R18, c[0x0][0x2d0], -R0 ;  /* 0x0000b40012037a23 */ /* 0x010fc80000010800 */
[----:B------:R4:W-:Y:S02]  /*4150*/  MUFU.EX2 R179, R3 ;  /* 0x0000000300b37308 */ /* 0x0009e40000000800 */
[----:B----4-:R-:W-:-:S06]  /*4160*/  FFMA.FTZ R3, R19, c[0x0][0x2d0], -R0 ;  /* 0x0000b40013037a23 */ /* 0x010fcc0000010800 */
[----:B------:R4:W5:Y:S02]  /*4170*/  MUFU.EX2 R178, R3 ;  /* 0x0000000300b27308 */ /* 0x0009640000000800 */
[----:B----4-:R-:W-:-:S06]  /*4180*/  FFMA.FTZ R3, R15, c[0x0][0x2d0], -R0 ;  /* 0x0000b4000f037a23 */ /* 0x010fcc0000010800 */
[----:B------:R4:W-:Y:S02]  /*4190*/  MUFU.EX2 R193, R3 ;  /* 0x0000000300c17308 */ /* 0x0009e40000000800 */
[----:B----4-:R-:W-:-:S06]  /*41a0*/  FFMA.FTZ R3, R14, c[0x0][0x2d0], -R0 ;  /* 0x0000b4000e037a23 */ /* 0x010fcc0000010800 */
[----:B------:R4:W1:Y:S01]  /*41b0*/  MUFU.EX2 R195, R3 ;  /* 0x0000000300c37308 */ /* 0x0008620000000800 */
[----:B---3--:R-:W-:Y:S02]  /*41c0*/  F2FP.PACK_AB R8, R223, R225 ;  /* 0x000000e1df08723e */ /* 0x008fe400000000ff */
[----:B--2---:R-:W-:Y:S02]  /*41d0*/  F2FP.PACK_AB R10, R228, R226 ;  /* 0x000000e2e40a723e */ /* 0x004fe400000000ff */
[----:B-----5:R-:W-:Y:S01]  /*41e0*/  F2FP.PACK_AB R9, R178, R179 ;  /* 0x000000b3b209723e */ /* 0x020fe200000000ff */
[----:B----4-:R-:W-:-:S04]  /*41f0*/  FFMA.FTZ R3, R13, c[0x0][0x2d0], -R0 ;  /* 0x0000b4000d037a23 */ /* 0x010fc80000010800 */
[----:B------:R2:W-:Y:S02]  /*4200*/  MUFU.EX2 R194, R3 ;  /* 0x0000000300c27308 */ /* 0x0005e40000000800 */
[----:B--2---:R-:W-:Y:S01]  /*4210*/  FFMA.FTZ R3, R11, c[0x0][0x2d0], -R0 ;  /* 0x0000b4000b037a23 */ /* 0x004fe20000010800 */
[----:B-1----:R-:W-:-:S05]  /*4220*/  F2FP.PACK_AB R11, R195, R193 ;  /* 0x000000c1c30b723e */ /* 0x002fca00000000ff */
[----:B------:R1:W2:Y:S02]  /*4230*/  MUFU.EX2 R203, R3 ;  /* 0x0000000300cb7308 */ /* 0x0002a40000000800 */
[----:B------:R-:W-:Y:S01]  /*4240*/  HMMA.16816.F32 R20, R8, R4, RZ ;  /* 0x000000040814723c */ /* 0x000fe200000018ff */
[----:B-1----:R-:W-:-:S05]  /*4250*/  FFMA.FTZ R3, R16, c[0x0][0x2d0], -R0 ;  /* 0x0000b40010037a23 */ /* 0x002fca0000010800 */
[----:B------:R1:W-:Y:S02]  /*4260*/  MUFU.EX2 R202, R3 ;  /* 0x0000000300ca7308 */ /* 0x0003e40000000800 */
[----:B-1----:R-:W-:Y:S02]  /*4270*/  FFMA.FTZ R3, R17, c[0x0][0x2d0], -R0 ;  /* 0x0000b40011037a23 */ /* 0x002fe40000010800 */
[----:B------:R-:W-:Y:S04]  /*4280*/  HMMA.16816.F32 R16, R8, R6, RZ ;  /* 0x000000060810723c */ /* 0x000fe800000018ff */
[----:B------:R-:W1:Y:S01]  /*4290*/  MUFU.EX2 R208, R3 ;  /* 0x0000000300d07308 */ /* 0x000e620000000800 */
[----:B------:R-:W-:Y:S02]  /*42a0*/  F2FP.PACK_AB R4, R230, R227 ;  /* 0x000000e3e604723e */ /* 0x000fe400000000ff */
[----:B--2---:R-:W-:-:S02]  /*42b0*/  F2FP.PACK_AB R5, R203, R194 ;  /* 0x000000c2cb05723e */ /* 0x004fc400000000ff */
[----:B------:R-:W-:Y:S01]  /*42c0*/  F2FP.PACK_AB R6, R231, R229 ;  /* 0x000000e5e706723e */ /* 0x000fe200000000ff */
[----:B------:R-:W-:Y:S01]  /*42d0*/  HMMA.16816.F32 R12, R8, R32, RZ ;  /* 0x00000020080c723c */ /* 0x000fe200000018ff */
[----:B-1----:R-:W-:-:S07]  /*42e0*/  F2FP.PACK_AB R7, R208, R202 ;  /* 0x000000cad007723e */ /* 0x002fce00000000ff */
[C---:B------:R-:W-:Y:S08]  /*42f0*/  HMMA.16816.F32 R128, R4.reuse, R24, R20 ;  /* 0x000000180480723c */ /* 0x040ff00000001814 */
[----:B------:R-:W-:Y:S01]  /*4300*/  HMMA.16816.F32 R148, R4, R26, R16 ;  /* 0x0000001a0494723c */ /* 0x000fe20000001810 */
[----:B------:R-:W1:Y:S04]  /*4310*/  LDSM.16.MT88.4 R24, [R60] ;  /* 0x000000003c18783b */ /* 0x000e680000004200 */
        /* <DEDUP_REMOVED lines=92> */
[C---:B---3--:R-:W-:Y:S08]  /*48e0*/  HMMA.16816.F32 R116, R4.reuse, R16, R140 ;  /* 0x000000100474723c */ /* 0x048ff0000000188c */
        /* <DEDUP_REMOVED lines=10> */
[C---:B---3--:R-:W-:Y:S01]  /*4990*/  HMMA.16816.F32 R152, R4.reuse, R16, R104 ;  /* 0x000000100498723c */ /* 0x048fe20000001868 */
[----:B------:R-:W-:Y:S07]  /*49a0*/  LDSM.16.MT88.4 R104, [R237+0x1800] ;  /* 0x00180000ed68783b */ /* 0x000fee0000004200 */
        /* <DEDUP_REMOVED lines=44> */
[----:B------:R-:W-:-:S07]  /*4c70*/  FADD.FTZ R0, R203, R0 ;  /* 0x00000000cb007221 */ /* 0x000fce0000010000 */
[----:B------:R-:W-:Y:S01]  /*4c80*/  HMMA.16816.F32 R44, R96, R48, R84 ;  /* 0x00000030602c723c */ /* 0x000fe20000001854 */
[----:B------:R-:W-:-:S07]  /*4c90*/  FADD.FTZ R2, R230, R2 ;  /* 0x00000002e6027221 */ /* 0x000fce0000010000 */
[----:B------:R-:W-:Y:S01]  /*4ca0*/  HMMA.16816.F32 R120, R96, R122, R72 ;  /* 0x0000007a6078723c */ /* 0x000fe20000001848 */
[----:B------:R-:W1:Y:S01]  /*4cb0*/  LDSM.16.MT88.4 R72, [R170+0x5800] ;  /* 0x00580000aa48783b */ /* 0x000e620000004200 */
[----:B------:R-:W-:-:S06]  /*4cc0*/  FADD.FTZ R0, R202, R0 ;  /* 0x00000000ca007221 */ /* 0x000fcc0000010000 */
[C---:B------:R-:W-:Y:S01]  /*4cd0*/  HMMA.16816.F32 R40, R96.reuse, R42, R80 ;  /* 0x0000002a6028723c */ /* 0x040fe20000001850 */
[----:B------:R-:W2:Y:S07]  /*4ce0*/  LDSM.16.MT88.4 R80, [R237+0x5800] ;  /* 0x00580000ed50783b */ /* 0x000eae0000004200 */
[----:B------:R-:W-:Y:S01]  /*4cf0*/  HMMA.16816.F32 R48, R96, R50, R88 ;  /* 0x000000326030723c */ /* 0x000fe20000001858 */
[----:B------:R-:W3:Y:S01]  /*4d00*/  LDSM.16.MT88.4 R88, [R171+0x5800] ;  /* 0x00580000ab58783b */ /* 0x000ee20000004200 */
        /* <DEDUP_REMOVED lines=79> */
.L_x_5711:
        /* <DEDUP_REMOVED lines=21> */
.L_x_5712:
        /* <DEDUP_REMOVED lines=21> */
.L_x_5663:
[----:B------:R-:W-:Y:S05]  /*54a0*/  BSYNC B0 ;  /* 0x0000000000007941 */ /* 0x000fea0003800000 */
.L_x_5662:
        /* <DEDUP_REMOVED lines=20> */
.L_x_5675:
        /* <DEDUP_REMOVED lines=21> */
[C---:B------:R-:W-:Y:S01]  /*5740*/  IMAD.SHL.U32 R23, R201.reuse, 0x2, RZ ;  /* 0x00000002c9177824 */ /* 0x040fe200078e00ff */
        /* <DEDUP_REMOVED lines=21> */
.L_x_5713:
        /* <DEDUP_REMOVED lines=22> */
.L_x_5714:
        /* <DEDUP_REMOVED lines=21> */
.L_x_5668:
[----:B------:R-:W-:Y:S05]  /*5b50*/  BSYNC B0 ;  /* 0x0000000000007941 */ /* 0x000fea0003800000 */
.L_x_5667:
        /* <DEDUP_REMOVED lines=133> */
[----:B------:R3:W4:Y:S01]  /*63b0*/  LDSM.16.M88.4 R152, [R3+0x5800] ;  /* 0x005800000398783b */ /* 0x0007220000000200 */
[C---:B-1----:R-:W-:Y:S05]  /*63c0*/  HMMA.16816.F32 R4, R140.reuse, R144, R4 ;  /* 0x000000908c04723c */ /* 0x042fea0000001804 */
[----:B---3--:R-:W-:Y:S03]  /*63d0*/  @P4 IMAD.HI.U32 R3, R206, c[0x0][0x2c8], RZ ;  /* 0x0000b200ce034a27 */ /* 0x008fe600078e00ff */
[C---:B------:R-:W-:Y:S01]  /*63e0*/  HMMA.16816.F32 R8, R140.reuse, R146, R8 ;  /* 0x000000928c08723c */ /* 0x040fe20000001808 */
[----:B------:R-:W-:Y:S03]  /*63f0*/  LDSM.16.M88.4 R144, [R164+0x8000] ;  /* 0x00800000a490783b */ /* 0x000fe60000000200 */
[----:B------:R-:W-:Y:S04]  /*6400*/  @P4 SHF.R.U32.HI R0, RZ, c[0x0][0x2cc], R3 ;  /* 0x0000b300ff004a19 */ /* 0x000fe80000011603 */
[C---:B------:R-:W-:Y:S01]  /*6410*/  HMMA.16816.F32 R12, R140.reuse, R148, R12 ;  /* 0x000000948c0c723c */ /* 0x040fe2000000180c */
[----:B------:R-:W-:Y:S07]  /*6420*/  SHFL.IDX PT, R3, R0, 0x1, 0x1c1f ;  /* 0x003c1f0000037f89 */ /* 0x000fee00000e0000 */
[C---:B------:R-:W-:Y:S01]  /*6430*/  HMMA.16816.F32 R16, R140.reuse, R150, R16 ;  /* 0x000000968c10723c */ /* 0x040fe20000001810 */
[----:B------:R1:W3:Y:S07]  /*6440*/  LDSM.16.M88.4 R148, [R125+0x4000] ;  /* 0x004000007d94783b */ /* 0x0002ee0000000200 */
[C---:B--2---:R-:W-:Y:S01]  /*6450*/  HMMA.16816.F32 R20, R140.reuse, R136, R20 ;  /* 0x000000888c14723c */ /* 0x044fe20000001814 */
[----:B------:R2:W-:Y:S07]  /*6460*/  SHFL.IDX PT, R124, R0, RZ, 0x1c1f ;  /* 0x001c1fff007c7589 */ /* 0x0005ee00000e0000 */
[C---:B------:R-:W-:Y:S01]  /*6470*/  HMMA.16816.F32 R24, R140.reuse, R138, R24 ;  /* 0x0000008a8c18723c */ /* 0x040fe20000001818 */
[----:B------:R-:W5:Y:S07]  /*6480*/  LDSM.16.M88.4 R136, [R2+0x4800] ;  /* 0x004800000288783b */ /* 0x000f6e0000000200 */
[C---:B----4-:R-:W-:Y:S01]  /*6490*/  HMMA.16816.F32 R28, R140.reuse, R152, R28 ;  /* 0x000000988c1c723c */ /* 0x050fe2000000181c */
[----:B-1----:R-:W-:Y:S07]  /*64a0*/  MOV R125, c[0x0][0x2ac] ;  /* 0x0000ab00007d7a02 */ /* 0x002fee0000000f00 */
[----:B------:R-:W-:Y:S01]  /*64b0*/  HMMA.16816.F32 R32, R140, R154, R32 ;  /* 0x0000009a8c20723c */ /* 0x000fe20000001820 */
[----:B------:R-:W1:Y:S03]  /*64c0*/  LDSM.16.M88.4 R140, [R2+0x5000] ;  /* 0x00500000028c783b */ /* 0x000e660000000200 */
[----:B--2---:R-:W-:Y:S04]  /*64d0*/  IADD3 R0, -R222, 0x1, -R199 ;  /* 0x00000001de007810 */ /* 0x004fe80007ffe9c7 */
[C---:B---3--:R-:W-:Y:S05]  /*64e0*/  HMMA.16816.F32 R4, R144.reuse, R148, R4 ;  /* 0x000000949004723c */ /* 0x048fea0000001804 */
[----:B------:R-:W-:Y:S03]  /*64f0*/  IMAD R0, R125, c[0x0][0x1d0], R0 ;  /* 0x000074007d007a24 */ /* 0x000fe600078e0200 */
[C---:B------:R-:W-:Y:S01]  /*6500*/  HMMA.16816.F32 R8, R144.reuse, R150, R8 ;  /* 0x000000969008723c */ /* 0x040fe20000001808 */
[----:B------:R2:W3:Y:S01]  /*6510*/  LDSM.16.M88.4 R148, [R2+0x5800] ;  /* 0x005800000294783b */ /* 0x0004e20000000200 */
[----:B------:R-:W-:Y:S04]  /*6520*/  DEPBAR.LE SB0, 0x2 ;  /* 0x000080800000791a */ /* 0x000fe80000000000 */
[----:B------:R-:W-:Y:S02]  /*6530*/  IADD3 R0, R0, -c[0x0][0x168], RZ ;  /* 0x80005a0000007a10 */ /* 0x000fe40007ffe0ff */
[C---:B-----5:R-:W-:Y:S01]  /*6540*/  HMMA.16816.F32 R12, R144.reuse, R136, R12 ;  /* 0x00000088900c723c */ /* 0x060fe2000000180c */
[----:B------:R-:W-:Y:S07]  /*6550*/  BAR.SYNC.DEFER_BLOCKING 0x0 ;  /* 0x0000000000007b1d */ /* 0x000fee0000010000 */
[C---:B------:R-:W-:Y:S08]  /*6560*/  HMMA.16816.F32 R16, R144.reuse, R138, R16 ;  /* 0x0000008a9010723c */ /* 0x040ff00000001810 */
[C---:B-1----:R-:W-:Y:S04]  /*6570*/  HMMA.16816.F32 R20, R144.reuse, R140, R20 ;  /* 0x0000008c9014723c */ /* 0x042fe80000001814 */
[C---:B--2---:R-:W-:Y:S02]  /*6580*/  IADD3 R2, R0.reuse, R124, RZ ;  /* 0x0000007c00027210 */ /* 0x044fe40007ffe0ff */
[----:B------:R-:W-:Y:S02]  /*6590*/  IADD3 R0, R0, R3, RZ ;  /* 0x0000000300007210 */ /* 0x000fe40007ffe0ff */
[C---:B------:R-:W-:Y:S03]  /*65a0*/  HMMA.16816.F32 R24, R144.reuse, R142, R24 ;  /* 0x0000008e9018723c */ /* 0x040fe60000001818 */
[C---:B------:R-:W-:Y:S02]  /*65b0*/  ISETP.GT.AND P6, PT, R2.reuse, RZ, PT ;  /* 0x000000ff0200720c */ /* 0x040fe40003fc4270 */
[----:B------:R-:W-:Y:S02]  /*65c0*/  ISETP.GT.AND P5, PT, R2, 0x1, PT ;  /* 0x000000010200780c */ /* 0x000fe40003fa4270 */
[----:B------:R-:W-:Y:S01]  /*65d0*/  FSEL R4, R4, -INF , P6 ;  /* 0xff80000004047808 */ /* 0x000fe20003000000 */
[C---:B---3--:R-:W-:Y:S04]  /*65e0*/  HMMA.16816.F32 R28, R144.reuse, R148, R28 ;  /* 0x00000094901c723c */ /* 0x048fe8000000181c */
[----:B------:R-:W-:Y:S02]  /*65f0*/  FMNMX.FTZ R3, R4, R126, !PT ;  /* 0x0000007e04037209 */ /* 0x000fe40007810000 */
[----:B------:R-:W-:Y:S02]  /*6600*/  FSEL R5, R5, -INF , P5 ;  /* 0xff80000005057808 */ /* 0x000fe40002800000 */
[C---:B------:R-:W-:Y:S01]  /*6610*/  ISETP.GT.AND P6, PT, R2.reuse, 0x8, PT ;  /* 0x000000080200780c */ /* 0x040fe20003fc4270 */
[----:B------:R-:W-:Y:S03]  /*6620*/  HMMA.16816.F32 R32, R144, R150, R32 ;  /* 0x000000969020723c */ /* 0x000fe60000001820 */
[----:B------:R-:W-:Y:S02]  /*6630*/  ISETP.GT.AND P5, PT, R2, 0x9, PT ;  /* 0x000000090200780c */ /* 0x000fe40003fa4270 */
[----:B------:R-:W-:Y:S02]  /*6640*/  FSEL R8, R8, -INF , P6 ;  /* 0xff80000008087808 */ /* 0x000fe40003000000 */
[----:B------:R-:W-:Y:S02]  /*6650*/  FMNMX.FTZ R3, R5, R3, !PT ;  /* 0x0000000305037209 */ /* 0x000fe40007810000 */
[----:B------:R-:W-:Y:S02]  /*6660*/  FSEL R9, R9, -INF , P5 ;  /* 0xff80000009097808 */ /* 0x000fe40002800000 */
[----:B------:R-:W-:Y:S02]  /*6670*/  ISETP.GT.AND P6, PT, R2, 0x10, PT ;  /* 0x000000100200780c */ /* 0x000fe40003fc4270 */
[----:B------:R-:W-:Y:S02]  /*6680*/  FMNMX.FTZ R3, R8, R3, !PT ;  /* 0x0000000308037209 */ /* 0x000fe40007810000 */
[----:B------:R-:W-:Y:S02]  /*6690*/  ISETP.GT.AND P1, PT, R0, RZ, PT ;  /* 0x000000ff0000720c */ /* 0x000fe40003f24270 */
[----:B------:R-:W-:Y:S02]  /*66a0*/  FSEL R143, R12, -INF , P6 ;  /* 0xff8000000c8f7808 */ /* 0x000fe40003000000 */
[----:B------:R-:W-:Y:S02]  /*66b0*/  FMNMX.FTZ R3, R9, R3, !PT ;  /* 0x0000000309037209 */ /* 0x000fe40007810000 */
[----:B------:R-:W-:Y:S02]  /*66c0*/  FSEL R6, R6, -INF , P1 ;  /* 0xff80000006067808 */ /* 0x000fe40000800000 */
[----:B------:R-:W-:Y:S02]  /*66d0*/  ISETP.GT.AND P0, PT, R0, 0x1, PT ;  /* 0x000000010000780c */ /* 0x000fe40003f04270 */
[----:B------:R-:W-:Y:S02]  /*66e0*/  ISETP.GT.AND P5, PT, R2, 0x11, PT ;  /* 0x000000110200780c */ /* 0x000fe40003fa4270 */
[----:B------:R-:W-:Y:S02]  /*66f0*/  ISETP.GT.AND P1, PT, R0, 0x8, PT ;  /* 0x000000080000780c */ /* 0x000fe40003f24270 */
[----:B------:R-:W-:Y:S02]  /*6700*/  FSEL R7, R7, -INF , P0 ;  /* 0xff80000007077808 */ /* 0x000fe40000000000 */
[----:B------:R-:W-:Y:S02]  /*6710*/  FMNMX.FTZ R125, R143, R3, !PT ;  /* 0x000000038f7d7209 */ /* 0x000fe40007810000 */
[----:B------:R-:W-:Y:S02]  /*6720*/  FMNMX.FTZ R3, R6, R127, !PT ;  /* 0x0000007f06037209 */ /* 0x000fe40007810000 */
[----:B------:R-:W-:Y:S02]  /*6730*/  FSEL R152, R13, -INF , P5 ;  /* 0xff8000000d987808 */ /* 0x000fe40002800000 */
[----:B------:R-:W-:Y:S02]  /*6740*/  FSEL R10, R10, -INF , P1 ;  /* 0xff8000000a0a7808 */ /* 0x000fe40000800000 */
[C---:B------:R-:W-:Y:S02]  /*6750*/  ISETP.GT.AND P1, PT, R0.reuse, 0x10, PT ;  /* 0x000000100000780c */ /* 0x040fe40003f24270 */
[----:B------:R-:W-:Y:S02]  /*6760*/  ISETP.GT.AND P0, PT, R0, 0x9, PT ;  /* 0x000000090000780c */ /* 0x000fe40003f04270 */
[----:B------:R-:W-:Y:S02]  /*6770*/  ISETP.GT.AND P6, PT, R2, 0x18, PT ;  /* 0x000000180200780c */ /* 0x000fe40003fc4270 */
[----:B------:R-:W-:Y:S02]  /*6780*/  FMNMX.FTZ R3, R7, R3, !PT ;  /* 0x0000000307037209 */ /* 0x000fe40007810000 */
[----:B------:R-:W-:Y:S02]  /*6790*/  FSEL R153, R14, -INF , P1 ;  /* 0xff8000000e997808 */ /* 0x000fe40000800000 */
[----:B------:R-:W-:Y:S02]  /*67a0*/  FSEL R11, R11, -INF , P0 ;  /* 0xff8000000b0b7808 */ /* 0x000fe40000000000 */
[----:B------:R-:W-:Y:S02]  /*67b0*/  ISETP.GT.AND P0, PT, R0, 0x11, PT ;  /* 0x000000110000780c */ /* 0x000fe40003f04270 */
[----:B------:R-:W-:Y:S02]  /*67c0*/  FSEL R148, R16, -INF , P6 ;  /* 0xff80000010947808 */ /* 0x000fe40003000000 */
[----:B------:R-:W-:Y:S02]  /*67d0*/  ISETP.GT.AND P5, PT, R2, 0x19, PT ;  /* 0x000000190200780c */ /* 0x000fe40003fa4270 */
[----:B------:R-:W-:Y:S02]  /*67e0*/  ISETP.GT.AND P1, PT, R0, 0x18, PT ;  /* 0x000000180000780c */ /* 0x000fe40003f24270 */
[----:B------:R-:W-:Y:S02]  /*67f0*/  FMNMX.FTZ R125, R152, R125, !PT ;  /* 0x0000007d987d7209 */ /* 0x000fe40007810000 */
[----:B------:R-:W-:Y:S02]  /*6800*/  FMNMX.FTZ R3, R10, R3, !PT ;  /* 0x000000030a037209 */ /* 0x000fe40007810000 */
[----:B------:R-:W-:Y:S02]  /*6810*/  FSEL R154, R15, -INF , P0 ;  /* 0xff8000000f9a7808 */ /* 0x000fe40000000000 */
[----:B------:R-:W-:Y:S02]  /*6820*/  FSEL R149, R17, -INF , P5 ;  /* 0xff80000011957808 */ /* 0x000fe40002800000 */
[----:B------:R-:W-:Y:S02]  /*6830*/  FSEL R155, R18, -INF , P1 ;  /* 0xff800000129b7808 */ /* 0x000fe40000800000 */
[----:B------:R-:W-:Y:S02]  /*6840*/  ISETP.GT.AND P1, PT, R2, 0x20, PT ;  /* 0x000000200200780c */ /* 0x000fe40003f24270 */
[----:B------:R-:W-:Y:S02]  /*6850*/  ISETP.GT.AND P0, PT, R0, 0x19, PT ;  /* 0x000000190000780c */ /* 0x000fe40003f04270 */
[----:B------:R-:W-:Y:S02]  /*6860*/  FMNMX.FTZ R125, R148, R125, !PT ;  /* 0x0000007d947d7209 */ /* 0x000fe40007810000 */
[----:B------:R-:W-:Y:S02]  /*6870*/  FMNMX.FTZ R3, R11, R3, !PT ;  /* 0x000000030b037209 */ /* 0x000fe40007810000 */
[----:B------:R-:W-:Y:S02]  /*6880*/  FSEL R146, R20, -INF , P1 ;  /* 0xff80000014927808 */ /* 0x000fe40000800000 */
[----:B------:R-:W-:Y:S02]  /*6890*/  FSEL R156, R19, -INF , P0 ;  /* 0xff800000139c7808 */ /* 0x000fe40000000000 */
[----:B------:R-:W-:Y:S02]  /*68a0*/  ISETP.GT.AND P0, PT, R2, 0x21, PT ;  /* 0x000000210200780c */ /* 0x000fe40003f04270 */
[----:B------:R-:W-:Y:S02]  /*68b0*/  FMNMX.FTZ R125, R149, R125, !PT ;  /* 0x0000007d957d7209 */ /* 0x000fe40007810000 */
[----:B------:R-:W-:Y:S02]  /*68c0*/  ISETP.GT.AND P6, PT, R0, 0x20, PT ;  /* 0x000000200000780c */ /* 0x000fe40003fc4270 */
[C---:B------:R-:W-:Y:S02]  /*68d0*/  ISETP.GT.AND P1, PT, R2.reuse, 0x29, PT ;  /* 0x000000290200780c */ /* 0x040fe40003f24270 */
[----:B------:R-:W-:Y:S02]  /*68e0*/  ISETP.GT.AND P5, PT, R2, 0x28, PT ;  /* 0x000000280200780c */ /* 0x000fe40003fa4270 */
[----:B------:R-:W-:Y:S02]  /*68f0*/  FMNMX.FTZ R3, R153, R3, !PT ;  /* 0x0000000399037209 */ /* 0x000fe40007810000 */
[----:B------:R-:W-:Y:S02]  /*6900*/  FSEL R151, R21, -INF , P0 ;  /* 0xff80000015977808 */ /* 0x000fe40000000000 */
[----:B------:R-:W-:Y:S02]  /*6910*/  FMNMX.FTZ R125, R146, R125, !PT ;  /* 0x0000007d927d7209 */ /* 0x000fe40007810000 */
[----:B------:R-:W-:Y:S02]  /*6920*/  FSEL R147, R22, -INF , P6 ;  /* 0xff80000016937808 */ /* 0x000fe40003000000 */
[C---:B------:R-:W-:Y:S02]  /*6930*/  ISETP.GT.AND P0, PT, R2.reuse, 0x30, PT ;  /* 0x000000300200780c */ /* 0x040fe40003f04270 */
[C---:B------:R-:W-:Y:S02]  /*6940*/  ISETP.GT.AND P6, PT, R2.reuse, 0x31, PT ;  /* 0x000000310200780c */ /* 0x040fe40003fc4270 */
[----:B------:R-:W-:Y:S02]  /*6950*/  FSEL R150, R25, -INF , P1 ;  /* 0xff80000019967808 */ /* 0x000fe40000800000 */
[----:B------:R-:W-:Y:S02]  /*6960*/  ISETP.GT.AND P1, PT, R2, 0x39, PT ;  /* 0x000000390200780c */ /* 0x000fe40003f24270 */
[----:B------:R-:W-:Y:S02]  /*6970*/  FSEL R158, R24, -INF , P5 ;  /* 0xff800000189e7808 */ /* 0x000fe40002800000 */
[----:B------:R-:W-:Y:S02]  /*6980*/  ISETP.GT.AND P5, PT, R2, 0x38, PT ;  /* 0x000000380200780c */ /* 0x000fe40003fa4270 */
[----:B------:R-:W-:Y:S02]  /*6990*/  FMNMX.FTZ R2, R154, R3, !PT ;  /* 0x000000039a027209 */ /* 0x000fe40007810000 */
[----:B------:R-:W-:Y:S02]  /*69a0*/  FMNMX.FTZ R125, R151, R125, !PT ;  /* 0x0000007d977d7209 */ /* 0x000fe40007810000 */
[----:B------:R-:W-:Y:S02]  /*69b0*/  FMNMX.FTZ R2, R155, R2, !PT ;  /* 0x000000029b027209 */ /* 0x000fe40007810000 */
[----:B------:R-:W-:Y:S02]  /*69c0*/  FMNMX.FTZ R125, R158, R125, !PT ;  /* 0x0000007d9e7d7209 */ /* 0x000fe40007810000 */
[----:B------:R-:W-:Y:S02]  /*69d0*/  FSEL R186, R28, -INF , P0 ;  /* 0xff8000001cba7808 */ /* 0x000fe40000000000 */
[----:B------:R-:W-:Y:S02]  /*69e0*/  ISETP.GT.AND P0, PT, R0, 0x21, PT ;  /* 0x000000210000780c */ /* 0x000fe40003f04270 */
[----:B------:R-:W-:Y:S02]  /*69f0*/  FMNMX.FTZ R2, R156, R2, !PT ;  /* 0x000000029c027209 */ /* 0x000fe40007810000 */
[----:B------:R-:W-:Y:S02]  /*6a00*/  FMNMX.FTZ R125, R150, R125, !PT ;  /* 0x0000007d967d7209 */ /* 0x000fe40007810000 */
[----:B------:R-:W-:Y:S02]  /*6a10*/  FSEL R144, R23, -INF , P0 ;  /* 0xff80000017907808 */ /* 0x000fe40000000000 */
[----:B------:R-:W-:Y:S02]  /*6a20*/  ISETP.GT.AND P0, PT, R0, 0x28, PT ;  /* 0x000000280000780c */ /* 0x000fe40003f04270 */
[----:B------:R-:W-:Y:S02]  /*6a30*/  FMNMX.FTZ R2, R147, R2, !PT ;  /* 0x0000000293027209 */ /* 0x000fe40007810000 */
[----:B------:R-:W-:Y:S02]  /*6a40*/  FSEL R185, R29, -INF , P6 ;  /* 0xff8000001db97808 */ /* 0x000fe40003000000 */
[----:B------:R-:W-:Y:S02]  /*6a50*/  FMNMX.FTZ R125, R186, R125, !PT ;  /* 0x0000007dba7d7209 */ /* 0x000fe40007810000 */
[----:B------:R-:W-:Y:S02]  /*6a60*/  FSEL R181, R33, -INF , P1 ;  /* 0xff80000021b57808 */ /* 0x000fe40000800000 */
        /* <DEDUP_REMOVED lines=9> */
[----:B------:R-:W-:Y:S02]  /*6b00*/  FSEL R184, R30, -INF , P1 ;  /* 0xff8000001eb87808 */ /* 0x000fe40000800000 */
[C---:B------:R-:W-:Y:S02]  /*6b10*/  ISETP.GT.AND P0, PT, R0.reuse, 0x31, PT ;  /* 0x000000310000780c */ /* 0x040fe40003f04270 */
[----:B------:R-:W-:Y:S02]  /*6b20*/  FMNMX.FTZ R2, R157, R2, !PT ;  /* 0x000000029d027209 */ /* 0x000fe40007810000 */
[----:B------:R-:W-:Y:S02]  /*6b30*/  FMNMX.FTZ R125, R181, R125, !PT ;  /* 0x0000007db57d7209 */ /* 0x000fe40007810000 */
[----:B------:R-:W-:Y:S02]  /*6b40*/  FSEL R183, R31, -INF , P0 ;  /* 0xff8000001fb77808 */ /* 0x000fe40000000000 */
[----:B------:R-:W-:Y:S01]  /*6b50*/  ISETP.GT.AND P1, PT, R0, 0x38, PT ;  /* 0x000000380000780c */ /* 0x000fe20003f24270 */
[----:B------:R-:W1:Y:S01]  /*6b60*/  SHFL.BFLY PT, R3, R125, 0x2, 0x1f ;  /* 0x0c401f007d037f89 */ /* 0x000e6200000e0000 */
[----:B------:R-:W-:Y:S02]  /*6b70*/  FMNMX.FTZ R2, R184, R2, !PT ;  /* 0x00000002b8027209 */ /* 0x000fe40007810000 */
[----:B------:R-:W-:Y:S02]  /*6b80*/  FSEL R187, R34, -INF , P1 ;  /* 0xff80000022bb7808 */ /* 0x000fe40000800000 */
[----:B------:R-:W-:Y:S02]  /*6b90*/  ISETP.GT.AND P0, PT, R0, 0x39, PT ;  /* 0x000000390000780c */ /* 0x000fe40003f04270 */
[----:B------:R-:W-:Y:S02]  /*6ba0*/  FMNMX.FTZ R0, R183, R2, !PT ;  /* 0x00000002b7007209 */ /* 0x000fe40007810000 */
[----:B------:R-:W-:Y:S02]  /*6bb0*/  FSEL R191, R35, -INF , P0 ;  /* 0xff80000023bf7808 */ /* 0x000fe40000000000 */
[----:B------:R-:W-:Y:S04]  /*6bc0*/  FMNMX.FTZ R0, R187, R0, !PT ;  /* 0x00000000bb007209 */ /* 0x000fe80007810000 */
        /* <DEDUP_REMOVED lines=8> */
[----:B------:R-:W-:Y:S05]  /*6c50*/  FMUL.FTZ R141, R125, c[0x0][0x2d0] ;  /* 0x0000b4007d8d7a20 */ /* 0x000fea0000410000 */
[----:B------:R-:W-:Y:S05]  /*6c60*/  FSEL R141, R141, RZ, P1 ;  /* 0x000000ff8d8d7208 */ /* 0x000fea0000800000 */
[--C-:B------:R-:W-:Y:S04]  /*6c70*/  FFMA.FTZ R2, R4, c[0x0][0x2d0], -R141.reuse ;  /* 0x0000b40004027a23 */ /* 0x100fe8000001088d */
[----:B------:R1:W-:Y:S01]  /*6c80*/  MUFU.EX2 R190, R2 ;  /* 0x0000000200be7308 */ /* 0x0003e20000000800 */
[----:B--2---:R-:W-:Y:S01]  /*6c90*/  FMNMX.FTZ R124, R0, R124, !PT ;  /* 0x0000007c007c7209 */ /* 0x004fe20007810000 */
[--C-:B------:R-:W-:Y:S03]  /*6ca0*/  FFMA.FTZ R0, R8, c[0x0][0x2d0], -R141.reuse ;  /* 0x0000b40008007a23 */ /* 0x100fe6000001088d */
[C---:B------:R-:W-:Y:S01]  /*6cb0*/  FSETP.NEU.FTZ.AND P0, PT, R124.reuse, -INF , PT ;  /* 0xff8000007c00780b */ /* 0x040fe20003f1d000 */
[----:B------:R-:W-:Y:S04]  /*6cc0*/  FMUL.FTZ R142, R124, c[0x0][0x2d0] ;  /* 0x0000b4007c8e7a20 */ /* 0x000fe80000410000 */
[----:B------:R2:W-:Y:S01]  /*6cd0*/  MUFU.EX2 R197, R0 ;  /* 0x0000000000c57308 */ /* 0x0005e20000000800 */
[----:B------:R-:W-:Y:S05]  /*6ce0*/  FSEL R142, R142, RZ, P0 ;  /* 0x000000ff8e8e7208 */ /* 0x000fea0000000000 */
[----:B------:R-:W-:Y:S04]  /*6cf0*/  FFMA.FTZ R3, R11, c[0x0][0x2d0], -R142 ;  /* 0x0000b4000b037a23 */ /* 0x000fe8000001088e */
[----:B------:R3:W-:Y:S01]  /*6d00*/  MUFU.EX2 R193, R3 ;  /* 0x0000000300c17308 */ /* 0x0007e20000000800 */
[--C-:B-1----:R-:W-:Y:S09]  /*6d10*/  FFMA.FTZ R2, R5, c[0x0][0x2d0], -R141.reuse ;  /* 0x0000b40005027a23 */ /* 0x102ff2000001088d */
[----:B------:R1:W4:Y:S01]  /*6d20*/  MUFU.EX2 R189, R2 ;  /* 0x0000000200bd7308 */ /* 0x0003220000000800 */
[----:B--2---:R-:W-:Y:S09]  /*6d30*/  FFMA.FTZ R0, R9, c[0x0][0x2d0], -R141 ;  /* 0x0000b40009007a23 */ /* 0x004ff2000001088d */
[----:B------:R2:W5:Y:S01]  /*6d40*/  MUFU.EX2 R196, R0 ;  /* 0x0000000000c47308 */ /* 0x0005620000000800 */
[----:B---3--:R-:W-:Y:S05]  /*6d50*/  IADD3 R3, R171, R160, RZ ;  /* 0x000000a0ab037210 */ /* 0x008fea0007ffe0ff */
[----:B------:R-:W-:Y:S01]  /*6d60*/  LDSM.16.MT88.4 R28, [R3] ;  /* 0x00000000031c783b */ /* 0x000fe20000004200 */
[----:B-1----:R-:W-:Y:S02]  /*6d70*/  FSEL R2, R125, RZ, P1 ;  /* 0x000000ff7d027208 */ /* 0x002fe40000800000 */
[----:B----4-:R-:W-:Y:S02]  /*6d80*/  F2FP.PACK_AB R136, R189, R190 ;  /* 0x000000bebd88723e */ /* 0x010fe400000000ff */
[----:B------:R-:W-:Y:S01]  /*6d90*/  ISETP.GE.AND P1, PT, R198, 0x1, PT ;  /* 0x00000001c600780c */ /* 0x000fe20003f26270 */
[----:B------:R-:W-:Y:S01]  /*6da0*/  FADD.FTZ R2, -R2, R126 ;  /* 0x0000007e02027221 */ /* 0x000fe20000010100 */
[----:B------:R-:W-:Y:S03]  /*6db0*/  IADD3 R126, R170, R160, RZ ;  /* 0x000000a0aa7e7210 */ /* 0x000fe60007ffe0ff */
[----:B------:R-:W-:Y:S01]  /*6dc0*/  FMUL.FTZ R2, R2, c[0x0][0x2d0] ;  /* 0x0000b40002027a20 */ /* 0x000fe20000410000 */
[----:B------:R-:W-:Y:S01]  /*6dd0*/  IADD3 R140, R168, R126, RZ ;  /* 0x0000007ea88c7210 */ /* 0x000fe20007ffe0ff */
[--C-:B--2---:R-:W-:Y:S01]  /*6de0*/  FFMA.FTZ R0, R6, c[0x0][0x2d0], -R142.reuse ;  /* 0x0000b40006007a23 */ /* 0x104fe2000001088e */
[----:B------:R-:W1:Y:S01]  /*6df0*/  LDSM.16.MT88.4 R12, [R126] ;  /* 0x000000007e0c783b */ /* 0x000e620000004200 */
[----:B-----5:R-:W-:Y:S02]  /*6e00*/  F2FP.PACK_AB R138, R196, R197 ;  /* 0x000000c5c48a723e */ /* 0x020fe400000000ff */
[----:B------:R2:W-:Y:S05]  /*6e10*/  MUFU.EX2 R188, R0 ;  /* 0x0000000000bc7308 */ /* 0x0005ea0000000800 */
[----:B------:R-:W3:Y:S05]  /*6e20*/  LDSM.16.MT88.4 R20, [R140] ;  /* 0x000000008c14783b */ /* 0x000eea0000004200 */
[----:B------:R-:W4:Y:S01]  /*6e30*/  MUFU.EX2 R2, R2 ;  /* 0x0000000200027308 */ /* 0x000f220000000800 */
[--C-:B--2---:R-:W-:Y:S09]  /*6e40*/  FFMA.FTZ R0, R7, c[0x0][0x2d0], -R142.reuse ;  /* 0x0000b40007007a23 */ /* 0x104ff2000001088e */
[----:B------:R2:W5:Y:S01]  /*6e50*/  MUFU.EX2 R195, R0 ;  /* 0x0000000000c37308 */ /* 0x0005620000000800 */
        /* <DEDUP_REMOVED lines=9> */
[--C-:B--2---:R-:W-:Y:S01]  /*6ef0*/  FFMA.FTZ R0, R10, c[0x0][0x2d0], -R142.reuse ;  /* 0x0000b4000a007a23 */ /* 0x104fe2000001088e */
[----:B-----5:R-:W-:Y:S01]  /*6f00*/  F2FP.PACK_AB R137, R195, R188 ;  /* 0x000000bcc389723e */ /* 0x020fe200000000ff */
        /* <DEDUP_REMOVED lines=14> */
[----:B--2---:R-:W-:Y:S01]  /*6ff0*/  FSEL R0, R124, RZ, P0 ;  /* 0x000000ff7c007208 */ /* 0x004fe20000000000 */
        /* <DEDUP_REMOVED lines=26> */
[----:B------:R-:W-:Y:S01]  /*71a0*/  LDSM.16.MT88.4 R132, [R126+0x1800] ;  /* 0x001800007e84783b */ /* 0x000fe20000004200 */
[C---:B-1----:R-:W-:Y:S05]  /*71b0*/  HMMA.16816.F32 R4, R136.reuse, R12, R4 ;  /* 0x0000000c8804723c */ /* 0x042fea0000001804 */
[----:B------:R-:W-:Y:S02]  /*71c0*/  FMUL.FTZ R18, R0, R106 ;  /* 0x0000006a00127220 */ /* 0x000fe40000410000 */
[C---:B------:R-:W-:Y:S01]  /*71d0*/  FMUL.FTZ R12, R2.reuse, R100 ;  /* 0x00000064020c7220 */ /* 0x040fe20000410000 */
[C---:B------:R-:W-:Y:S04]  /*71e0*/  HMMA.16816.F32 R8, R136.reuse, R14, R8 ;  /* 0x0000000e8808723c */ /* 0x040fe80000001808 */
[----:B------:R-:W-:Y:S02]  /*71f0*/  FMUL.FTZ R13, R2, R101 ;  /* 0x00000065020d7220 */ /* 0x000fe40000410000 */
[C---:B------:R-:W-:Y:S02]  /*7200*/  FMUL.FTZ R19, R0.reuse, R107 ;  /* 0x0000006b00137220 */ /* 0x040fe40000410000 */
[C---:B------:R-:W-:Y:S01]  /*7210*/  FMUL.FTZ R14, R0.reuse, R102 ;  /* 0x00000066000e7220 */ /* 0x040fe20000410000 */
[----:B------:R-:W-:Y:S03]  /*7220*/  LDSM.16.MT88.4 R104, [R126+0x2000] ;  /* 0x002000007e68783b */ /* 0x000fe60000004200 */
[C---:B------:R-:W-:Y:S02]  /*7230*/  FMUL.FTZ R15, R0.reuse, R103 ;  /* 0x00000067000f7220 */ /* 0x040fe40000410000 */
[C---:B------:R-:W-:Y:S02]  /*7240*/  FMUL.FTZ R26, R0.reuse, R114 ;  /* 0x00000072001a7220 */ /* 0x040fe40000410000 */
[C---:B------:R-:W-:Y:S01]  /*7250*/  FMUL.FTZ R27, R0.reuse, R115 ;  /* 0x00000073001b7220 */ /* 0x040fe20000410000 */
[----:B------:R-:W1:Y:S01]  /*7260*/  LDSM.16.MT88.4 R100, [R127] ;  /* 0x000000007f64783b */ /* 0x000e620000004200 */
[C---:B------:R-:W-:Y:S01]  /*7270*/  FMUL.FTZ R34, R0.reuse, R122 ;  /* 0x0000007a00227220 */ /* 0x040fe20000410000 */
[C---:B---3--:R-:W-:Y:S03]  /*7280*/  HMMA.16816.F32 R12, R136.reuse, R20, R12 ;  /* 0x00000014880c723c */ /* 0x048fe6000000180c */
[C---:B------:R-:W-:Y:S02]  /*7290*/  FMUL.FTZ R35, R0.reuse, R123 ;  /* 0x0000007b00237220 */ /* 0x040fe40000410000 */
[----:B------:R-:W-:Y:S01]  /*72a0*/  FMUL.FTZ R38, R0, R38 ;  /* 0x0000002600267220 */ /* 0x000fe20000410000 */
[----:B------:R-:W-:Y:S01]  /*72b0*/  LDSM.16.MT88.4 R120, [R127+0x1800] ;  /* 0x001800007f78783b */ /* 0x000fe20000004200 */
        /* <DEDUP_REMOVED lines=29> */
[C---:B------:R-:W-:Y:S04]  /*7490*/  HMMA.16816.F32 R36, R136.reuse, R104, R36 ;  /* 0x000000688824723c */ /* 0x040fe80000001824 */
        /* <DEDUP_REMOVED lines=13> */
[----:B------:R-:W-:Y:S01]  /*7570*/  FMUL.FTZ R91, R0, R91 ;  /* 0x0000005b005b7220 */ /* 0x000fe20000410000 */
[C---:B-1----:R-:W-:Y:S03]  /*7580*/  HMMA.16816.F32 R44, R136.reuse, R100, R44 ;  /* 0x00000064882c723c */ /* 0x042fe6000000182c */
[--C-:B------:R-:W-:Y:S02]  /*7590*/  FFMA.FTZ R108, R143, c[0x0][0x2d0], -R141.reuse ;  /* 0x0000b4008f6c7a23 */ /* 0x100fe4000001088d */
[----:B------:R-:W-:Y:S02]  /*75a0*/  FMUL.FTZ R93, R2, R93 ;  /* 0x0000005d025d7220 */ /* 0x000fe40000410000 */
[----:B------:R1:W3:Y:S01]  /*75b0*/  MUFU.EX2 R180, R108 ;  /* 0x0000006c00b47308 */ /* 0x0002e20000000800 */
[C---:B------:R-:W-:Y:S01]  /*75c0*/  HMMA.16816.F32 R48, R136.reuse, R102, R48 ;  /* 0x000000668830723c */ /* 0x040fe20000001830 */
[----:B------:R-:W4:Y:S03]  /*75d0*/  LDSM.16.MT88.4 R100, [R127+0x2000] ;  /* 0x002000007f64783b */ /* 0x000f260000004200 */
[C---:B------:R-:W-:Y:S02]  /*75e0*/  FMUL.FTZ R94, R0.reuse, R94 ;  /* 0x0000005e005e7220 */ /* 0x040fe40000410000 */
[----:B------:R-:W-:Y:S02]  /*75f0*/  FMUL.FTZ R95, R0, R95 ;  /* 0x0000005f005f7220 */ /* 0x000fe40000410000 */
[C---:B--2---:R-:W-:Y:S04]  /*7600*/  HMMA.16816.F32 R52, R136.reuse, R104, R52 ;  /* 0x000000688834723c */ /* 0x044fe80000001834 */
[C---:B------:R-:W-:Y:S02]  /*7610*/  FMUL.FTZ R96, R2.reuse, R96 ;  /* 0x0000006002607220 */ /* 0x040fe40000410000 */
[----:B------:R-:W-:Y:S02]  /*7620*/  FMUL.FTZ R97, R2, R97 ;  /* 0x0000006102617220 */ /* 0x000fe40000410000 */
[C---:B------:R-:W-:Y:S01]  /*7630*/  HMMA.16816.F32 R56, R136.reuse, R106, R56 ;  /* 0x0000006a8838723c */ /* 0x040fe20000001838 */
[----:B------:R-:W2:Y:S03]  /*7640*/  LDSM.16.MT88.4 R104, [R126+0x4000] ;  /* 0x004000007e68783b */ /* 0x000ea60000004200 */
[C---:B------:R-:W-:Y:S02]  /*7650*/  FMUL.FTZ R98, R0.reuse, R98 ;  /* 0x0000006200627220 */ /* 0x040fe40000410000 */
[----:B------:R-:W-:Y:S02]  /*7660*/  FMUL.FTZ R99, R0, R99 ;  /* 0x0000006300637220 */ /* 0x000fe40000410000 */
[----:B-1----:R-:W-:Y:S04]  /*7670*/  FFMA.FTZ R108, R153, c[0x0][0x2d0], -R142 ;  /* 0x0000b400996c7a23 */ /* 0x002fe8000001088e */
[----:B------:R1:W5:Y:S01]  /*7680*/  MUFU.EX2 R178, R108 ;  /* 0x0000006c00b27308 */ /* 0x0003620000000800 */
[--C-:B------:R-:W-:Y:S02]  /*7690*/  FFMA.FTZ R112, R151, c[0x0][0x2d0], -R141.reuse ;  /* 0x0000b40097707a23 */ /* 0x100fe4000001088d */
[--C-:B------:R-:W-:Y:S02]  /*76a0*/  FFMA.FTZ R116, R185, c[0x0][0x2d0], -R141.reuse ;  /* 0x0000b400b9747a23 */ /* 0x100fe4000001088d */
[--C-:B------:R-:W-:Y:S02]  /*76b0*/  FFMA.FTZ R117, R182, c[0x0][0x2d0], -R141.reuse ;  /* 0x0000b400b6757a23 */ /* 0x100fe4000001088d */
[----:B------:R-:W-:Y:S02]  /*76c0*/  FFMA.FTZ R2, R2, R202, R190 ;  /* 0x000000ca02027223 */ /* 0x000fe400000100be */
[----:B------:R-:W-:Y:S01]  /*76d0*/  FFMA.FTZ R0, R0, R203, R188 ;  /* 0x000000cb00007223 */ /* 0x000fe200000100bc */
[----:B------:R3:W-:Y:S01]  /*76e0*/  MUFU.EX2 R153, R112 ;  /* 0x0000007000997308 */ /* 0x0007e20000000800 */
[----:B------:R-:W-:Y:S01]  /*76f0*/  FADD.FTZ R2, R189, R2 ;  /* 0x00000002bd027221 */ /* 0x000fe20000010000 */
[C---:B----4-:R-:W-:Y:S03]  /*7700*/  HMMA.16816.F32 R60, R136.reuse, R100, R60 ;  /* 0x00000064883c723c */ /* 0x050fe6000000183c */
[----:B------:R-:W-:Y:S02]  /*7710*/  FADD.FTZ R0, R195, R0 ;  /* 0x00000000c3007221 */ /* 0x000fe40000010000 */
[----:B------:R-:W-:Y:S02]  /*7720*/  FADD.FTZ R2, R197, R2 ;  /* 0x00000002c5027221 */ /* 0x000fe40000010000 */
[----:B------:R-:W-:Y:S01]  /*7730*/  FADD.FTZ R0, R194, R0 ;  /* 0x00000000c2007221 */ /* 0x000fe20000010000 */
[C---:B------:R-:W-:Y:S01]  /*7740*/  HMMA.16816.F32 R64, R136.reuse, R102, R64 ;  /* 0x000000668840723c */ /* 0x040fe20000001840 */
[----:B------:R-:W4:Y:S03]  /*7750*/  LDSM.16.MT88.4 R100, [R140+0x4000] ;  /* 0x004000008c64783b */ /* 0x000f260000004200 */
[----:B-1----:R-:W-:Y:S02]  /*7760*/  FFMA.FTZ R108, R154, c[0x0][0x2d0], -R142 ;  /* 0x0000b4009a6c7a23 */ /* 0x002fe4000001088e */
[----:B------:R-:W-:Y:S02]  /*7770*/  FADD.FTZ R2, R196, R2 ;  /* 0x00000002c4027221 */ /* 0x000fe40000010000 */
[C---:B--2---:R-:W-:Y:S01]  /*7780*/  HMMA.16816.F32 R68, R136.reuse, R104, R68 ;  /* 0x000000688844723c */ /* 0x044fe20000001844 */
[----:B------:R1:W2:Y:S03]  /*7790*/  MUFU.EX2 R177, R108 ;  /* 0x0000006c00b17308 */ /* 0x0002a60000000800 */
[----:B------:R-:W-:Y:S02]  /*77a0*/  FADD.FTZ R0, R193, R0 ;  /* 0x00000000c1007221 */ /* 0x000fe40000010000 */
[----:B---3--:R-:W-:Y:S02]  /*77b0*/  FFMA.FTZ R112, R147, c[0x0][0x2d0], -R142 ;  /* 0x0000b40093707a23 */ /* 0x008fe4000001088e */
[C---:B------:R-:W-:Y:S01]  /*77c0*/  HMMA.16816.F32 R72, R136.reuse, R106, R72 ;  /* 0x0000006a8848723c */ /* 0x040fe20000001848 */
[----:B------:R-:W3:Y:S02]  /*77d0*/  LDSM.16.MT88.4 R104, [R3+0x4000] ;  /* 0x004000000368783b */ /* 0x000ee40000004200 */
[----:B------:R4:W-:Y:S01]  /*77e0*/  MUFU.EX2 R151, R112 ;  /* 0x0000007000977308 */ /* 0x0009e20000000800 */
[----:B------:R-:W-:Y:S02]  /*77f0*/  FADD.FTZ R2, R180, R2 ;  /* 0x00000002b4027221 */ /* 0x000fe40000010000 */
[----:B-----5:R-:W-:Y:S07]  /*7800*/  FADD.FTZ R0, R178, R0 ;  /* 0x00000000b2007221 */ /* 0x020fee0000010000 */
[----:B------:R-:W-:Y:S01]  /*7810*/  MUFU.EX2 R147, R116 ;  /* 0x0000007400937308 */ /* 0x000fe20000000800 */
[----:B-1----:R-:W-:Y:S01]  /*7820*/  LDSM.16.MT88.4 R108, [R140+0x800] ;  /* 0x000800008c6c783b */ /* 0x002fe20000004200 */
[----:B--2---:R-:W-:Y:S01]  /*7830*/  FADD.FTZ R0, R177, R0 ;  /* 0x00000000b1007221 */ /* 0x004fe20000010000 */
[C---:B----4-:R-:W-:Y:S03]  /*7840*/  HMMA.16816.F32 R76, R136.reuse, R100, R76 ;  /* 0x00000064884c723c */ /* 0x050fe6000000184c */
[----:B------:R-:W-:Y:S04]  /*7850*/  FFMA.FTZ R112, R144, c[0x0][0x2d0], -R142 ;  /* 0x0000b40090707a23 */ /* 0x000fe8000001088e */
[--C-:B------:R-:W-:Y:S01]  /*7860*/  FFMA.FTZ R100, R152, c[0x0][0x2d0], -R141.reuse ;  /* 0x0000b40098647a23 */ /* 0x100fe2000001088d */
[C---:B------:R-:W-:Y:S01]  /*7870*/  HMMA.16816.F32 R80, R136.reuse, R102, R80 ;  /* 0x000000668850723c */ /* 0x040fe20000001850 */
[----:B------:R1:W-:Y:S07]  /*7880*/  MUFU.EX2 R152, R112 ;  /* 0x0000007000987308 */ /* 0x0003ee0000000800 */
[C---:B---3--:R-:W-:Y:S03]  /*7890*/  HMMA.16816.F32 R84, R136.reuse, R104, R84 ;  /* 0x000000688854723c */ /* 0x048fe60000001854 */
[----:B------:R2:W3:Y:S04]  /*78a0*/  MUFU.EX2 R179, R100 ;  /* 0x0000006400b37308 */ /* 0x0004e80000000800 */
[--C-:B------:R-:W-:Y:S01]  /*78b0*/  FFMA.FTZ R104, R148, c[0x0][0x2d0], -R141.reuse ;  /* 0x0000b40094687a23 */ /* 0x100fe2000001088d */
[C---:B------:R-:W-:Y:S05]  /*78c0*/  HMMA.16816.F32 R88, R136.reuse, R106, R88 ;  /* 0x0000006a8858723c */ /* 0x040fea0000001858 */
[----:B------:R4:W5:Y:S01]  /*78d0*/  MUFU.EX2 R175, R104 ;  /* 0x0000006800af7308 */ /* 0x0009620000000800 */
[--C-:B-1----:R-:W-:Y:S09]  /*78e0*/  FFMA.FTZ R112, R158, c[0x0][0x2d0], -R141.reuse ;  /* 0x0000b4009e707a23 */ /* 0x102ff2000001088d */
[----:B------:R1:W-:Y:S01]  /*78f0*/  MUFU.EX2 R154, R112 ;  /* 0x00000070009a7308 */ /* 0x0003e20000000800 */
[----:B--2---:R-:W2:Y:S01]  /*7900*/  LDSM.16.MT88.4 R100, [R127+0x4000] ;  /* 0x004000007f64783b */ /* 0x004ea20000004200 */
[----:B---3--:R-:W-:Y:S02]  /*7910*/  FADD.FTZ R2, R179, R2 ;  /* 0x00000002b3027221 */ /* 0x008fe40000010000 */
[--C-:B----4-:R-:W-:Y:S02]  /*7920*/  FFMA.FTZ R104, R149, c[0x0][0x2d0], -R141.reuse ;  /* 0x0000b40095687a23 */ /* 0x110fe4000001088d */
[----:B-----5:R-:W-:Y:S04]  /*7930*/  FADD.FTZ R2, R175, R2 ;  /* 0x00000002af027221 */ /* 0x020fe80000010000 */
[----:B------:R3:W4:Y:S01]  /*7940*/  MUFU.EX2 R174, R104 ;  /* 0x0000006800ae7308 */ /* 0x0007220000000800 */
[--C-:B-1----:R-:W-:Y:S01]  /*7950*/  FFMA.FTZ R112, R150, c[0x0][0x2d0], -R141.reuse ;  /* 0x0000b40096707a23 */ /* 0x102fe2000001088d */
[----:B---3--:R-:W1:Y:S01]  /*7960*/  LDSM.16.MT88.4 R104, [R126+0x800] ;  /* 0x000800007e68783b */ /* 0x008e620000004200 */
[C---:B----4-:R-:W-:Y:S01]  /*7970*/  FADD.FTZ R2, R174.reuse, R2 ;  /* 0x00000002ae027221 */ /* 0x050fe20000010000 */
[C---:B--2---:R-:W-:Y:S07]  /*7980*/  HMMA.16816.F32 R92, R136.reuse, R100, R92 ;  /* 0x00000064885c723c */ /* 0x044fee000000185c */
[--C-:B------:R-:W-:Y:S01]  /*7990*/  FFMA.FTZ R100, R155, c[0x0][0x2d0], -R142.reuse ;  /* 0x0000b4009b647a23 */ /* 0x100fe2000001088e */
[----:B------:R-:W-:Y:S01]  /*79a0*/  HMMA.16816.F32 R96, R136, R102, R96 ;  /* 0x000000668860723c */ /* 0x000fe20000001860 */
[----:B------:R2:W-:Y:S03]  /*79b0*/  MUFU.EX2 R155, R112 ;  /* 0x00000070009b7308 */ /* 0x0005e60000000800 */
[----:B------:R-:W-:Y:S03]  /*79c0*/  F2FP.PACK_AB R101, R177, R178 ;  /* 0x000000b2b165723e */ /* 0x000fe600000000ff */
[----:B------:R-:W-:Y:S04]  /*79d0*/  F2FP.PACK_AB R102, R174, R175 ;  /* 0x000000afae66723e */ /* 0x000fe800000000ff */
[----:B------:R3:W4:Y:S01]  /*79e0*/  MUFU.EX2 R160, R100 ;  /* 0x0000006400a07308 */ /* 0x0007220000000800 */
[--C-:B--2---:R-:W-:Y:S09]  /*79f0*/  FFMA.FTZ R112, R186, c[0x0][0x2d0], -R141.reuse ;  /* 0x0000b400ba707a23 */ /* 0x104ff2000001088d */
[----:B------:R2:W5:Y:S01]  /*7a00*/  MUFU.EX2 R144, R112 ;  /* 0x0000007000907308 */ /* 0x0005620000000800 */
[----:B---3--:R-:W-:Y:S02]  /*7a10*/  FFMA.FTZ R100, R156, c[0x0][0x2d0], -R142 ;  /* 0x0000b4009c647a23 */ /* 0x008fe4000001088e */
[----:B----4-:R-:W-:Y:S07]  /*7a20*/  FADD.FTZ R0, R160, R0 ;  /* 0x00000000a0007221 */ /* 0x010fee0000010000 */
[----:B------:R3:W4:Y:S01]  /*7a30*/  MUFU.EX2 R159, R100 ;  /* 0x00000064009f7308 */ /* 0x0007220000000800 */
[----:B--2---:R-:W-:Y:S01]  /*7a40*/  LDSM.16.MT88.4 R112, [R127+0x5000] ;  /* 0x005000007f70783b */ /* 0x004fe20000004200 */
[----:B-----5:R-:W-:Y:S02]  /*7a50*/  F2FP.PACK_AB R136, R147, R144 ;  /* 0x000000909388723e */ /* 0x020fe400000000ff */
[----:B---3--:R-:W-:Y:S01]  /*7a60*/  F2FP.PACK_AB R100, R179, R180 ;  /* 0x000000b4b364723e */ /* 0x008fe200000000ff */
[C---:B----4-:R-:W-:Y:S01]  /*7a70*/  FADD.FTZ R0, R159.reuse, R0 ;  /* 0x000000009f007221 */ /* 0x050fe20000010000 */
[----:B------:R-:W-:Y:S03]  /*7a80*/  F2FP.PACK_AB R103, R159, R160 ;  /* 0x000000a09f67723e */ /* 0x000fe600000000ff */
[----:B------:R-:W-:Y:S04]  /*7a90*/  FADD.FTZ R0, R151, R0 ;  /* 0x0000000097007221 */ /* 0x000fe80000010000 */
[C---:B-1----:R-:W-:Y:S05]  /*7aa0*/  HMMA.16816.F32 R4, R100.reuse, R104, R4 ;  /* 0x000000686404723c */ /* 0x042fea0000001804 */
[----:B------:R-:W-:Y:S03]  /*7ab0*/  FADD.FTZ R0, R152, R0 ;  /* 0x0000000098007221 */ /* 0x000fe60000010000 */
        /* <DEDUP_REMOVED lines=29> */
[----:B------:R-:W-:Y:S03]  /*7c90*/  MUFU.EX2 R146, R117 ;  /* 0x0000007500927308 */ /* 0x000fe60000000800 */
[----:B------:R-:W-:Y:S07]  /*7ca0*/  FFMA.FTZ R141, R181, c[0x0][0x2d0], -R141 ;  /* 0x0000b400b58d7a23 */ /* 0x000fee000001088d */
[----:B------:R2:W3:Y:S10]  /*7cb0*/  MUFU.EX2 R156, R108 ;  /* 0x0000006c009c7308 */ /* 0x0004f40000000800 */
[----:B------:R-:W4:Y:S01]  /*7cc0*/  MUFU.EX2 R148, R141 ;  /* 0x0000008d00947308 */ /* 0x000f220000000800 */
[C---:B-1----:R-:W-:Y:S07]  /*7cd0*/  HMMA.16816.F32 R84, R100.reuse, R104, R84 ;  /* 0x000000686454723c */ /* 0x042fee0000001854 */
[----:B------:R-:W-:Y:S01]  /*7ce0*/  FFMA.FTZ R104, R145, c[0x0][0x2d0], -R142 ;  /* 0x0000b40091687a23 */ /* 0x000fe2000001088e */
[C---:B------:R-:W-:Y:S01]  /*7cf0*/  HMMA.16816.F32 R88, R100.reuse, R106, R88 ;  /* 0x0000006a6458723c */ /* 0x040fe20000001858 */
[----:B--2---:R-:W1:Y:S02]  /*7d00*/  LDSM.16.MT88.4 R108, [R127+0x4800] ;  /* 0x004800007f6c783b */ /* 0x004e640000004200 */
[----:B------:R2:W5:Y:S01]  /*7d10*/  MUFU.EX2 R150, R104 ;  /* 0x0000006800967308 */ /* 0x0005620000000800 */
[----:B---3--:R-:W-:Y:S04]  /*7d20*/  FADD.FTZ R2, R156, R2 ;  /* 0x000000029c027221 */ /* 0x008fe80000010000 */
[----:B------:R-:W-:Y:S01]  /*7d30*/  FADD.FTZ R2, R153, R2 ;  /* 0x0000000299027221 */ /* 0x000fe20000010000 */
[----:B----4-:R-:W-:Y:S03]  /*7d40*/  F2FP.PACK_AB R138, R148, R146 ;  /* 0x00000092948a723e */ /* 0x010fe600000000ff */
[----:B------:R-:W-:Y:S04]  /*7d50*/  FADD.FTZ R2, R154, R2 ;  /* 0x000000029a027221 */ /* 0x000fe80000010000 */
[----:B------:R-:W-:Y:S01]  /*7d60*/  FADD.FTZ R2, R155, R2 ;  /* 0x000000029b027221 */ /* 0x000fe20000010000 */
[----:B--2---:R-:W2:Y:S01]  /*7d70*/  LDSM.16.MT88.4 R104, [R126+0x1000] ;  /* 0x001000007e68783b */ /* 0x004ea20000004200 */
[----:B-----5:R-:W-:Y:S01]  /*7d80*/  FADD.FTZ R0, R150, R0 ;  /* 0x0000000096007221 */ /* 0x020fe20000010000 */
[C---:B-1----:R-:W-:Y:S07]  /*7d90*/  HMMA.16816.F32 R92, R100.reuse, R108, R92 ;  /* 0x0000006c645c723c */ /* 0x042fee000000185c */
[--C-:B------:R-:W-:Y:S01]  /*7da0*/  FFMA.FTZ R108, R157, c[0x0][0x2d0], -R142.reuse ;  /* 0x0000b4009d6c7a23 */ /* 0x100fe2000001088e */
[----:B------:R-:W-:Y:S03]  /*7db0*/  HMMA.16816.F32 R96, R100, R110, R96 ;  /* 0x0000006e6460723c */ /* 0x000fe60000001860 */
[----:B------:R1:W3:Y:S04]  /*7dc0*/  MUFU.EX2 R149, R108 ;  /* 0x0000006c00957308 */ /* 0x0002e80000000800 */
[----:B------:R-:W-:Y:S02]  /*7dd0*/  F2FP.PACK_AB R100, R153, R156 ;  /* 0x0000009c9964723e */ /* 0x000fe400000000ff */
[----:B------:R-:W-:Y:S03]  /*7de0*/  F2FP.PACK_AB R101, R152, R151 ;  /* 0x000000979865723e */ /* 0x000fe600000000ff */
[----:B------:R-:W-:Y:S01]  /*7df0*/  F2FP.PACK_AB R102, R155, R154 ;  /* 0x0000009a9b66723e */ /* 0x000fe200000000ff */
[----:B-1----:R-:W1:Y:S01]  /*7e00*/  LDSM.16.MT88.4 R108, [R140+0x1000] ;  /* 0x001000008c6c783b */ /* 0x002e620000004200 */
[----:B---3--:R-:W-:Y:S07]  /*7e10*/  F2FP.PACK_AB R103, R149, R150 ;  /* 0x000000969567723e */ /* 0x008fee00000000ff */
        /* <DEDUP_REMOVED lines=32> */
[C---:B------:R-:W-:Y:S01]  /*8020*/  HMMA.16816.F32 R88, R100.reuse, R106, R88 ;  /* 0x0000006a6458723c */ /* 0x040fe20000001858 */
[----:B------:R-:W2:Y:S07]  /*8030*/  LDSM.16.MT88.4 R104, [R140+0x1800] ;  /* 0x001800008c68783b */ /* 0x000eae0000004200 */
[C---:B------:R-:W-:Y:S04]  /*8040*/  HMMA.16816.F32 R92, R100.reuse, R112, R92 ;  /* 0x00000070645c723c */ /* 0x040fe8000000185c */
[--C-:B-1----:R-:W-:Y:S04]  /*8050*/  FFMA.FTZ R108, R183, c[0x0][0x2d0], -R142.reuse ;  /* 0x0000b400b76c7a23 */ /* 0x102fe8000001088e */
[----:B------:R-:W-:Y:S01]  /*8060*/  HMMA.16816.F32 R96, R100, R114, R96 ;  /* 0x000000726460723c */ /* 0x000fe20000001860 */
[----:B------:R1:W3:Y:S01]  /*8070*/  MUFU.EX2 R145, R108 ;  /* 0x0000006c00917308 */ /* 0x0002e20000000800 */
[----:B------:R-:W4:Y:S02]  /*8080*/  LDSM.16.MT88.4 R112, [R3+0x1800] ;  /* 0x001800000370783b */ /* 0x000f240000004200 */
[--C-:B-1----:R-:W-:Y:S01]  /*8090*/  FFMA.FTZ R108, R187, c[0x0][0x2d0], -R142.reuse ;  /* 0x0000b400bb6c7a23 */ /* 0x102fe2000001088e */
[----:B---3--:R-:W-:Y:S01]  /*80a0*/  F2FP.PACK_AB R137, R145, R143 ;  /* 0x0000008f9189723e */ /* 0x008fe200000000ff */
[----:B------:R-:W-:Y:S05]  /*80b0*/  FFMA.FTZ R142, R191, c[0x0][0x2d0], -R142 ;  /* 0x0000b400bf8e7a23 */ /* 0x000fea000001088e */
[----:B------:R-:W-:Y:S10]  /*80c0*/  MUFU.EX2 R141, R108 ;  /* 0x0000006c008d7308 */ /* 0x000ff40000000800 */
[----:B------:R-:W1:Y:S02]  /*80d0*/  MUFU.EX2 R142, R142 ;  /* 0x0000008e008e7308 */ /* 0x000e640000000800 */
[----:B-1----:R-:W-:Y:S07]  /*80e0*/  F2FP.PACK_AB R139, R142, R141 ;  /* 0x0000008d8e8b723e */ /* 0x002fee00000000ff */
[C---:B------:R-:W-:Y:S01]  /*80f0*/  HMMA.16816.F32 R128, R136.reuse, R132, R4 ;  /* 0x000000848880723c */ /* 0x040fe20000001804 */
[----:B------:R-:W1:Y:S07]  /*8100*/  LDSM.16.MT88.4 R4, [R126+0x3800] ;  /* 0x003800007e04783b */ /* 0x000e6e0000004200 */
[C---:B------:R-:W-:Y:S01]  /*8110*/  HMMA.16816.F32 R132, R136.reuse, R134, R8 ;  /* 0x000000868884723c */ /* 0x040fe20000001808 */
[----:B------:R-:W3:Y:S07]  /*8120*/  LDSM.16.MT88.4 R8, [R140+0x3800] ;  /* 0x003800008c08783b */ /* 0x000eee0000004200 */
[C---:B--2---:R-:W-:Y:S01]  /*8130*/  HMMA.16816.F32 R100, R136.reuse, R104, R12 ;  /* 0x000000688864723c */ /* 0x044fe2000000180c */
[----:B------:R-:W2:Y:S07]  /*8140*/  LDSM.16.MT88.4 R12, [R3+0x3800] ;  /* 0x00380000030c783b */ /* 0x000eae0000004200 */
[C---:B------:R-:W-:Y:S01]  /*8150*/  HMMA.16816.F32 R104, R136.reuse, R106, R16 ;  /* 0x0000006a8868723c */ /* 0x040fe20000001810 */
[----:B------:R-:W5:Y:S07]  /*8160*/  LDSM.16.MT88.4 R16, [R127+0x3800] ;  /* 0x003800007f10783b */ /* 0x000f6e0000004200 */
[C---:B----4-:R-:W-:Y:S01]  /*8170*/  HMMA.16816.F32 R108, R136.reuse, R112, R20 ;  /* 0x00000070886c723c */ /* 0x050fe20000001814 */
[----:B------:R-:W-:Y:S07]  /*8180*/  LDSM.16.MT88.4 R20, [R140+0x5800] ;  /* 0x005800008c14783b */ /* 0x000fee0000004200 */
[C---:B------:R-:W-:Y:S08]  /*8190*/  HMMA.16816.F32 R112, R136.reuse, R114, R24 ;  /* 0x000000728870723c */ /* 0x040ff00000001818 */
[C---:B------:R-:W-:Y:S08]  /*81a0*/  HMMA.16816.F32 R116, R136.reuse, R120, R28 ;  /* 0x000000788874723c */ /* 0x040ff0000000181c */
[C---:B------:R-:W-:Y:S08]  /*81b0*/  HMMA.16816.F32 R120, R136.reuse, R122, R32 ;  /* 0x0000007a8878723c */ /* 0x040ff00000001820 */
[C---:B-1----:R-:W-:Y:S08]  /*81c0*/  HMMA.16816.F32 R36, R136.reuse, R4, R36 ;  /* 0x000000048824723c */ /* 0x042ff00000001824 */
[C---:B------:R-:W-:Y:S01]  /*81d0*/  HMMA.16816.F32 R40, R136.reuse, R6, R40 ;  /* 0x000000068828723c */ /* 0x040fe20000001828 */
[----:B------:R-:W1:Y:S07]  /*81e0*/  LDSM.16.MT88.4 R4, [R126+0x5800] ;  /* 0x005800007e04783b */ /* 0x000e6e0000004200 */
[C---:B---3--:R-:W-:Y:S08]  /*81f0*/  HMMA.16816.F32 R44, R136.reuse, R8, R44 ;  /* 0x00000008882c723c */ /* 0x048ff0000000182c */
[C---:B------:R-:W-:Y:S01]  /*8200*/  HMMA.16816.F32 R48, R136.reuse, R10, R48 ;  /* 0x0000000a8830723c */ /* 0x040fe20000001830 */
[----:B------:R3:W4:Y:S07]  /*8210*/  LDSM.16.MT88.4 R8, [R3+0x5800] ;  /* 0x005800000308783b */ /* 0x00072e0000004200 */
[C---:B--2---:R-:W-:Y:S08]  /*8220*/  HMMA.16816.F32 R52, R136.reuse, R12, R52 ;  /* 0x0000000c8834723c */ /* 0x044ff00000001834 */
[C---:B------:R-:W-:Y:S08]  /*8230*/  HMMA.16816.F32 R56, R136.reuse, R14, R56 ;  /* 0x0000000e8838723c */ /* 0x040ff00000001838 */
[C---:B-----5:R-:W-:Y:S04]  /*8240*/  HMMA.16816.F32 R60, R136.reuse, R16, R60 ;  /* 0x00000010883c723c */ /* 0x060fe8000000183c */
[----:B---3--:R-:W-:Y:S02]  /*8250*/  FADD.FTZ R3, R149, R0 ;  /* 0x0000000095037221 */ /* 0x008fe40000010000 */
        /* <DEDUP_REMOVED lines=16> */
[C---:B----4-:R-:W-:Y:S08]  /*8360*/  HMMA.16816.F32 R84, R136.reuse, R8, R84 ;  /* 0x000000088854723c */ /* 0x050ff00000001854 */
        /* <DEDUP_REMOVED lines=12> */
[C---:B------:R-:W-:Y:S01]  /*8430*/  IMAD.SHL.U32 R17, R201.reuse, 0x2, RZ ;  /* 0x00000002c9117824 */ /* 0x040fe200078e00ff */
        /* <DEDUP_REMOVED lines=31> */
.L_x_5715:
        /* <DEDUP_REMOVED lines=22> */
.L_x_5716:
        /* <DEDUP_REMOVED lines=21> */
.L_x_5672:
[----:B------:R-:W-:Y:S05]  /*88e0*/  BSYNC B0 ;  /* 0x0000000000007941 */ /* 0x000fea0003800000 */
.L_x_5671:
        /* <DEDUP_REMOVED lines=9> */
.L_x_5666:
[----:B------:R-:W-:Y:S01]  /*8980*/  ISETP.GE.AND P0, PT, R172, R204, PT ;  /* 0x000000ccac00720c */ /* 0x000fe20003f06270 */
[----:B------:R-:W-:Y:S01]  /*8990*/  IMAD.MOV.U32 R179, RZ, RZ, 0x1f ;  /* 0x0000001fffb37424 */ /* 0x000fe200078e00ff */
[----:B------:R-:W-:-:S11]  /*89a0*/  MOV R178, 0xffffffff ;  /* 0xffffffff00b27802 */ /* 0x000fd60000000f00 */
[----:B------:R-:W-:Y:S05]  /*89b0*/  @!P0 BRA `(.L_x_5676) ;  /* 0x00002ea000008947 */ /* 0x000fea0003800000 */
[----:B------:R-:W-:Y:S02]  /*89c0*/  MOV R126, R124 ;  /* 0x0000007c007e7202 */ /* 0x000fe40000000f00 */
[----:B------:R-:W-:Y:S02]  /*89d0*/  MOV R0, R125 ;  /* 0x0000007d00007202 */ /* 0x000fe40000000f00 */
.L_x_5686:
        /* <DEDUP_REMOVED lines=43> */
.L_x_5717:
        /* <DEDUP_REMOVED lines=22> */
.L_x_5718:
        /* <DEDUP_REMOVED lines=21> */
.L_x_5678:
[----:B------:R-:W-:Y:S05]  /*8f40*/  BSYNC B0 ;  /* 0x0000000000007941 */ /* 0x000fea0003800000 */
.L_x_5677:
        /* <DEDUP_REMOVED lines=117> */
[----:B------:R-:W3:Y:S07]  /*96a0*/  LDSM.16.M88.4 R144, [R152+0x5000] ;  /* 0x005000009890783b */ /* 0x000eee0000000200 */
        /* <DEDUP_REMOVED lines=71> */
.L_x_5719:
        /* <DEDUP_REMOVED lines=23> */
[--C-:B------:R-:W-:Y:S01]  /*9c90*/  FFMA.FTZ R21, R21, c[0x0][0x2d0], -R144.reuse ;  /* 0x0000b40015157a23 */ /* 0x100fe20000010890 */
[----:B-1----:R-:W-:Y:S02]  /*9ca0*/  FMNMX.FTZ R124, R124, R3, !PT ;  /* 0x000000037c7c7209 */ /* 0x002fe40007810000 */
[----:B------:R-:W1:Y:S01]  /*9cb0*/  MUFU.EX2 R158, R5 ;  /* 0x00000005009e7308 */ /* 0x000e620000000800 */
[-C--:B------:R-:W-:Y:S01]  /*9cc0*/  IADD3 R3, R171, R160.reuse, RZ ;  /* 0x000000a0ab037210 */ /* 0x080fe20007ffe0ff */
[----:B------:R-:W-:Y:S02]  /*9cd0*/  FFMA.FTZ R25, R25, c[0x0][0x2d0], -R144 ;  /* 0x0000b40019197a23 */ /* 0x000fe40000010890 */
[----:B--2---:R-:W-:Y:S01]  /*9ce0*/  FADD.FTZ R0, -R124, R126 ;  /* 0x0000007e7c007221 */ /* 0x004fe20000010100 */
[----:B------:R-:W-:Y:S01]  /*9cf0*/  IADD3 R126, R170, R160, RZ ;  /* 0x000000a0aa7e7210 */ /* 0x000fe20007ffe0ff */
[----:B------:R-:W-:Y:S01]  /*9d00*/  FMUL.FTZ R145, R124, c[0x0][0x2d0] ;  /* 0x0000b4007c917a20 */ /* 0x000fe20000410000 */
[----:B------:R-:W-:Y:S01]  /*9d10*/  IADD3 R127, R168, R3, RZ ;  /* 0x00000003a87f7210 */ /* 0x000fe20007ffe0ff */
[----:B------:R-:W-:Y:S02]  /*9d20*/  FMUL.FTZ R0, R0, c[0x0][0x2d0] ;  /* 0x0000b40000007a20 */ /* 0x000fe40000410000 */
[----:B------:R-:W2:Y:S01]  /*9d30*/  LDSM.16.MT88.4 R140, [R126] ;  /* 0x000000007e8c783b */ /* 0x000ea20000004200 */
[--C-:B------:R-:W-:Y:S01]  /*9d40*/  FFMA.FTZ R6, R6, c[0x0][0x2d0], -R145.reuse ;  /* 0x0000b40006067a23 */ /* 0x100fe20000010891 */
[----:B------:R4:W-:Y:S01]  /*9d50*/  MUFU.EX2 R159, R8 ;  /* 0x00000008009f7308 */ /* 0x0009e20000000800 */
[--C-:B------:R-:W-:Y:S02]  /*9d60*/  FFMA.FTZ R7, R7, c[0x0][0x2d0], -R145.reuse ;  /* 0x0000b40007077a23 */ /* 0x100fe40000010891 */
[--C-:B------:R-:W-:Y:S02]  /*9d70*/  FFMA.FTZ R10, R10, c[0x0][0x2d0], -R145.reuse ;  /* 0x0000b4000a0a7a23 */ /* 0x100fe40000010891 */
[--C-:B------:R-:W-:Y:S02]  /*9d80*/  FFMA.FTZ R11, R11, c[0x0][0x2d0], -R145.reuse ;  /* 0x0000b4000b0b7a23 */ /* 0x100fe40000010891 */
[C---:B---3--:R-:W-:Y:S02]  /*9d90*/  FMUL.FTZ R4, R2.reuse, R128 ;  /* 0x0000008002047220 */ /* 0x048fe40000410000 */
[C---:B------:R-:W-:Y:S01]  /*9da0*/  FMUL.FTZ R100, R2.reuse, R100 ;  /* 0x0000006402647220 */ /* 0x040fe20000410000 */
[----:B------:R-:W3:Y:S01]  /*9db0*/  MUFU.EX2 R177, R9 ;  /* 0x0000000900b17308 */ /* 0x000ee20000000800 */
[----:B------:R-:W-:Y:S01]  /*9dc0*/  FMUL.FTZ R101, R2, R101 ;  /* 0x0000006502657220 */ /* 0x000fe20000410000 */
[----:B-1----:R-:W-:Y:S01]  /*9dd0*/  F2FP.PACK_AB R136, R158, R149 ;  /* 0x000000959e88723e */ /* 0x002fe200000000ff */
[C---:B------:R-:W-:Y:S02]  /*9de0*/  FMUL.FTZ R5, R2.reuse, R129 ;  /* 0x0000008102057220 */ /* 0x040fe40000410000 */
[C---:B------:R-:W-:Y:S02]  /*9df0*/  FMUL.FTZ R104, R2.reuse, R104 ;  /* 0x0000006802687220 */ /* 0x040fe40000410000 */
[C---:B------:R-:W-:Y:S02]  /*9e00*/  FMUL.FTZ R105, R2.reuse, R105 ;  /* 0x0000006902697220 */ /* 0x040fe40000410000 */
[C---:B------:R-:W-:Y:S01]  /*9e10*/  FMUL.FTZ R108, R2.reuse, R108 ;  /* 0x0000006c026c7220 */ /* 0x040fe20000410000 */
[----:B------:R-:W1:Y:S01]  /*9e20*/  MUFU.EX2 R0, R0 ;  /* 0x0000000000007308 */ /* 0x000e620000000800 */
[C---:B------:R-:W-:Y:S02]  /*9e30*/  FMUL.FTZ R109, R2.reuse, R109 ;  /* 0x0000006d026d7220 */ /* 0x040fe40000410000 */
[C---:B------:R-:W-:Y:S02]  /*9e40*/  FMUL.FTZ R112, R2.reuse, R112 ;  /* 0x0000007002707220 */ /* 0x040fe40000410000 */
[C---:B----4-:R-:W-:Y:S02]  /*9e50*/  FMUL.FTZ R8, R2.reuse, R132 ;  /* 0x0000008402087220 */ /* 0x050fe40000410000 */
[C---:B------:R-:W-:Y:S02]  /*9e60*/  FMUL.FTZ R113, R2.reuse, R113 ;  /* 0x0000007102717220 */ /* 0x040fe40000410000 */
[C---:B------:R-:W-:Y:S01]  /*9e70*/  FMUL.FTZ R116, R2.reuse, R116 ;  /* 0x0000007402747220 */ /* 0x040fe20000410000 */
[----:B------:R4:W-:Y:S01]  /*9e80*/  MUFU.EX2 R148, R6 ;  /* 0x0000000600947308 */ /* 0x0009e20000000800 */
[C---:B------:R-:W-:Y:S02]  /*9e90*/  FMUL.FTZ R117, R2.reuse, R117 ;  /* 0x0000007502757220 */ /* 0x040fe40000410000 */
[C---:B------:R-:W-:Y:S01]  /*9ea0*/  FMUL.FTZ R120, R2.reuse, R120 ;  /* 0x0000007802787220 */ /* 0x040fe20000410000 */
[----:B---3--:R-:W-:Y:S01]  /*9eb0*/  F2FP.PACK_AB R138, R177, R159 ;  /* 0x0000009fb18a723e */ /* 0x008fe200000000ff */
        /* <DEDUP_REMOVED lines=8> */
[C---:B------:R-:W-:Y:S01]  /*9f40*/  FMUL.FTZ R106, R0.reuse, R106 ;  /* 0x0000006a006a7220 */ /* 0x040fe20000410000 */
[----:B------:R1:W-:Y:S01]  /*9f50*/  MUFU.EX2 R174, R10 ;  /* 0x0000000a00ae7308 */ /* 0x0003e20000000800 */
[C---:B------:R-:W-:Y:S02]  /*9f60*/  FMUL.FTZ R107, R0.reuse, R107 ;  /* 0x0000006b006b7220 */ /* 0x040fe40000410000 */
[C---:B------:R-:W-:Y:S02]  /*9f70*/  FMUL.FTZ R110, R0.reuse, R110 ;  /* 0x0000006e006e7220 */ /* 0x040fe40000410000 */
[C---:B----4-:R-:W-:Y:S02]  /*9f80*/  FMUL.FTZ R6, R0.reuse, R130 ;  /* 0x0000008200067220 */ /* 0x050fe40000410000 */
[C---:B------:R-:W-:Y:S02]  /*9f90*/  FMUL.FTZ R111, R0.reuse, R111 ;  /* 0x0000006f006f7220 */ /* 0x040fe40000410000 */
[C---:B------:R-:W-:Y:S01]  /*9fa0*/  FMUL.FTZ R114, R0.reuse, R114 ;  /* 0x0000007200727220 */ /* 0x040fe20000410000 */
[----:B------:R-:W4:Y:S01]  /*9fb0*/  MUFU.EX2 R175, R11 ;  /* 0x0000000b00af7308 */ /* 0x000f220000000800 */
        /* <DEDUP_REMOVED lines=9> */
[C---:B-1----:R-:W-:Y:S02]  /*a050*/  FMUL.FTZ R10, R0.reuse, R134 ;  /* 0x00000086000a7220 */ /* 0x042fe40000410000 */
[----:B------:R-:W-:Y:S02]  /*a060*/  FMUL.FTZ R39, R0, R39 ;  /* 0x0000002700277220 */ /* 0x000fe40000410000 */
[----:B------:R-:W-:Y:S01]  /*a070*/  FMUL.FTZ R41, R2, R41 ;  /* 0x0000002902297220 */ /* 0x000fe20000410000 */
[----:B------:R-:W-:Y:S01]  /*a080*/  MUFU.EX2 R155, R17 ;  /* 0x00000011009b7308 */ /* 0x000fe20000000800 */
[C---:B------:R-:W-:Y:S02]  /*a090*/  FMUL.FTZ R42, R0.reuse, R42 ;  /* 0x0000002a002a7220 */ /* 0x040fe40000410000 */
[C---:B------:R-:W-:Y:S01]  /*a0a0*/  FMUL.FTZ R43, R0.reuse, R43 ;  /* 0x0000002b002b7220 */ /* 0x040fe20000410000 */
[----:B----4-:R-:W-:Y:S01]  /*a0b0*/  F2FP.PACK_AB R139, R175, R174 ;  /* 0x000000aeaf8b723e */ /* 0x010fe200000000ff */
[----:B------:R-:W-:Y:S02]  /*a0c0*/  FMUL.FTZ R11, R0, R135 ;  /* 0x00000087000b7220 */ /* 0x000fe40000410000 */
[----:B------:R-:W-:Y:S01]  /*a0d0*/  LDSM.16.MT88.4 R132, [R126+0x1800] ;  /* 0x001800007e84783b */ /* 0x000fe20000004200 */
[--C-:B------:R-:W-:Y:S02]  /*a0e0*/  FFMA.FTZ R18, R18, c[0x0][0x2d0], -R145.reuse ;  /* 0x0000b40012127a23 */ /* 0x100fe40000010891 */
[--C-:B------:R-:W-:Y:S01]  /*a0f0*/  FFMA.FTZ R19, R19, c[0x0][0x2d0], -R145.reuse ;  /* 0x0000b40013137a23 */ /* 0x100fe20000010891 */
[C---:B--2---:R-:W-:Y:S01]  /*a100*/  HMMA.16816.F32 R4, R136.reuse, R140, R4 ;  /* 0x0000008c8804723c */ /* 0x044fe20000001804 */
[----:B------:R-:W-:Y:S04]  /*a110*/  MUFU.EX2 R150, R18 ;  /* 0x0000001200967308 */ /* 0x000fe80000000800 */
[--C-:B------:R-:W-:Y:S02]  /*a120*/  FFMA.FTZ R22, R22, c[0x0][0x2d0], -R145.reuse ;  /* 0x0000b40016167a23 */ /* 0x100fe40000010891 */
[----:B------:R-:W-:Y:S01]  /*a130*/  IADD3 R140, R168, R126, RZ ;  /* 0x0000007ea88c7210 */ /* 0x000fe20007ffe0ff */
[C---:B------:R-:W-:Y:S03]  /*a140*/  HMMA.16816.F32 R8, R136.reuse, R142, R8 ;  /* 0x0000008e8808723c */ /* 0x040fe60000001808 */
[----:B------:R1:W-:Y:S01]  /*a150*/  MUFU.EX2 R151, R19 ;  /* 0x0000001300977308 */ /* 0x0003e20000000800 */
[----:B------:R-:W2:Y:S01]  /*a160*/  LDSM.16.MT88.4 R128, [R140] ;  /* 0x000000008c80783b */ /* 0x000ea20000004200 */
[--C-:B------:R-:W-:Y:S02]  /*a170*/  FFMA.FTZ R23, R23, c[0x0][0x2d0], -R145.reuse ;  /* 0x0000b40017177a23 */ /* 0x100fe40000010891 */
[--C-:B------:R-:W-:Y:S02]  /*a180*/  FFMA.FTZ R26, R26, c[0x0][0x2d0], -R145.reuse ;  /* 0x0000b4001a1a7a23 */ /* 0x100fe40000010891 */
[----:B------:R-:W-:Y:S03]  /*a190*/  FFMA.FTZ R27, R27, c[0x0][0x2d0], -R145 ;  /* 0x0000b4001b1b7a23 */ /* 0x000fe60000010891 */
        /* <DEDUP_REMOVED lines=10> */
[----:B-1----:R-:W-:Y:S01]  /*a240*/  LDSM.16.MT88.4 R16, [R140+0x800] ;  /* 0x000800008c10783b */ /* 0x002fe20000004200 */
        /* <DEDUP_REMOVED lines=10> */
[C---:B--2---:R-:W-:Y:S03]  /*a2f0*/  HMMA.16816.F32 R100, R136.reuse, R128, R100 ;  /* 0x000000808864723c */ /* 0x044fe60000001864 */
[C---:B------:R-:W-:Y:S02]  /*a300*/  FMUL.FTZ R60, R2.reuse, R60 ;  /* 0x0000003c023c7220 */ /* 0x040fe40000410000 */
[----:B------:R-:W-:Y:S02]  /*a310*/  FMUL.FTZ R61, R2, R61 ;  /* 0x0000003d023d7220 */ /* 0x000fe40000410000 */
[C---:B------:R-:W-:Y:S01]  /*a320*/  FMUL.FTZ R62, R0.reuse, R62 ;  /* 0x0000003e003e7220 */ /* 0x040fe20000410000 */
[C---:B------:R-:W-:Y:S01]  /*a330*/  HMMA.16816.F32 R104, R136.reuse, R130, R104 ;  /* 0x000000828868723c */ /* 0x040fe20000001868 */
[----:B------:R-:W1:Y:S01]  /*a340*/  LDSM.16.MT88.4 R128, [R3] ;  /* 0x000000000380783b */ /* 0x000e620000004200 */
[----:B------:R-:W2:Y:S02]  /*a350*/  MUFU.EX2 R154, R13 ;  /* 0x0000000d009a7308 */ /* 0x000ea40000000800 */
        /* <DEDUP_REMOVED lines=11> */
[----:B--2---:R-:W-:Y:S01]  /*a410*/  F2FP.PACK_AB R12, R154, R147 ;  /* 0x000000939a0c723e */ /* 0x004fe200000000ff */
        /* <DEDUP_REMOVED lines=29> */
[--C-:B------:R-:W-:Y:S02]  /*a5f0*/  FFMA.FTZ R24, R24, c[0x0][0x2d0], -R144.reuse ;  /* 0x0000b40018187a23 */ /* 0x100fe40000010890 */
[----:B------:R-:W-:Y:S01]  /*a600*/  FFMA.FTZ R2, R2, R202, R149 ;  /* 0x000000ca02027223 */ /* 0x000fe20000010095 */
[C---:B-1----:R-:W-:Y:S01]  /*a610*/  HMMA.16816.F32 R116, R136.reuse, R128, R116 ;  /* 0x000000808874723c */ /* 0x042fe20000001874 */
[----:B------:R1:W-:Y:S02]  /*a620*/  MUFU.EX2 R146, R24 ;  /* 0x0000001800927308 */ /* 0x0003e40000000800 */
[--C-:B------:R-:W-:Y:S02]  /*a630*/  FFMA.FTZ R14, R14, c[0x0][0x2d0], -R145.reuse ;  /* 0x0000b4000e0e7a23 */ /* 0x100fe40000010891 */
[--C-:B------:R-:W-:Y:S02]  /*a640*/  FFMA.FTZ R15, R15, c[0x0][0x2d0], -R145.reuse ;  /* 0x0000b4000f0f7a23 */ /* 0x100fe40000010891 */
[--C-:B------:R-:W-:Y:S01]  /*a650*/  FFMA.FTZ R28, R28, c[0x0][0x2d0], -R144.reuse ;  /* 0x0000b4001c1c7a23 */ /* 0x100fe20000010890 */
[C---:B------:R-:W-:Y:S01]  /*a660*/  HMMA.16816.F32 R120, R136.reuse, R130, R120 ;  /* 0x000000828878723c */ /* 0x040fe20000001878 */
[----:B------:R-:W2:Y:S02]  /*a670*/  LDSM.16.MT88.4 R128, [R126+0x2000] ;  /* 0x002000007e80783b */ /* 0x000ea40000004200 */
[----:B------:R3:W4:Y:S01]  /*a680*/  MUFU.EX2 R153, R14 ;  /* 0x0000000e00997308 */ /* 0x0007220000000800 */
[--C-:B------:R-:W-:Y:S02]  /*a690*/  FFMA.FTZ R29, R29, c[0x0][0x2d0], -R144.reuse ;  /* 0x0000b4001d1d7a23 */ /* 0x100fe40000010890 */
[--C-:B------:R-:W-:Y:S02]  /*a6a0*/  FFMA.FTZ R32, R32, c[0x0][0x2d0], -R144.reuse ;  /* 0x0000b40020207a23 */ /* 0x100fe40000010890 */
[----:B------:R-:W-:Y:S04]  /*a6b0*/  FFMA.FTZ R33, R33, c[0x0][0x2d0], -R144 ;  /* 0x0000b40021217a23 */ /* 0x000fe80000010890 */
[--C-:B------:R-:W-:Y:S01]  /*a6c0*/  FFMA.FTZ R30, R30, c[0x0][0x2d0], -R145.reuse ;  /* 0x0000b4001e1e7a23 */ /* 0x100fe20000010891 */
[----:B------:R-:W5:Y:S01]  /*a6d0*/  MUFU.EX2 R152, R15 ;  /* 0x0000000f00987308 */ /* 0x000f620000000800 */
[--C-:B------:R-:W-:Y:S02]  /*a6e0*/  FFMA.FTZ R31, R31, c[0x0][0x2d0], -R145.reuse ;  /* 0x0000b4001f1f7a23 */ /* 0x100fe40000010891 */
[--C-:B------:R-:W-:Y:S02]  /*a6f0*/  FFMA.FTZ R34, R34, c[0x0][0x2d0], -R145.reuse ;  /* 0x0000b40022227a23 */ /* 0x100fe40000010891 */
[----:B-1----:R-:W-:Y:S02]  /*a700*/  FFMA.FTZ R24, R0, R203, R148 ;  /* 0x000000cb00187223 */ /* 0x002fe40000010094 */
[----:B------:R-:W-:Y:S02]  /*a710*/  FADD.FTZ R0, R158, R2 ;  /* 0x000000029e007221 */ /* 0x000fe40000010000 */
[----:B------:R-:W-:Y:S01]  /*a720*/  FADD.FTZ R2, R157, R24 ;  /* 0x000000189d027221 */ /* 0x000fe20000010000 */
[----:B------:R-:W-:Y:S01]  /*a730*/  MUFU.EX2 R28, R28 ;  /* 0x0000001c001c7308 */ /* 0x000fe20000000800 */
[----:B------:R-:W-:Y:S02]  /*a740*/  FFMA.FTZ R35, R35, c[0x0][0x2d0], -R145 ;  /* 0x0000b40023237a23 */ /* 0x000fe40000010891 */
[----:B------:R-:W-:Y:S01]  /*a750*/  FADD.FTZ R0, R159, R0 ;  /* 0x000000009f007221 */ /* 0x000fe20000010000 */
[----:B---3--:R-:W-:Y:S01]  /*a760*/  F2FP.PACK_AB R14, R155, R156 ;  /* 0x0000009c9b0e723e */ /* 0x008fe200000000ff */
[----:B------:R-:W-:Y:S02]  /*a770*/  FADD.FTZ R2, R174, R2 ;  /* 0x00000002ae027221 */ /* 0x000fe40000010000 */
[----:B------:R-:W-:Y:S02]  /*a780*/  FADD.FTZ R0, R177, R0 ;  /* 0x00000000b1007221 */ /* 0x000fe40000010000 */
[----:B------:R-:W-:Y:S01]  /*a790*/  FADD.FTZ R2, R175, R2 ;  /* 0x00000002af027221 */ /* 0x000fe20000010000 */
[----:B------:R-:W-:Y:S01]  /*a7a0*/  MUFU.EX2 R29, R29 ;  /* 0x0000001d001d7308 */ /* 0x000fe20000000800 */
[----:B------:R-:W-:Y:S02]  /*a7b0*/  FADD.FTZ R0, R147, R0 ;  /* 0x0000000093007221 */ /* 0x000fe40000010000 */
[----:B----4-:R-:W-:Y:S01]  /*a7c0*/  FADD.FTZ R2, R153, R2 ;  /* 0x0000000299027221 */ /* 0x010fe20000010000 */
[----:B-----5:R-:W-:Y:S01]  /*a7d0*/  F2FP.PACK_AB R13, R152, R153 ;  /* 0x00000099980d723e */ /* 0x020fe200000000ff */
[----:B------:R-:W-:Y:S01]  /*a7e0*/  FADD.FTZ R0, R154, R0 ;  /* 0x000000009a007221 */ /* 0x000fe20000010000 */
[----:B------:R-:W-:Y:S01]  /*a7f0*/  F2FP.PACK_AB R15, R151, R150 ;  /* 0x00000096970f723e */ /* 0x000fe200000000ff */
[----:B------:R-:W-:Y:S01]  /*a800*/  FADD.FTZ R2, R152, R2 ;  /* 0x0000000298027221 */ /* 0x000fe20000010000 */
[C---:B--2---:R-:W-:Y:S02]  /*a810*/  HMMA.16816.F32 R36, R136.reuse, R128, R36 ;  /* 0x000000808824723c */ /* 0x044fe40000001824 */
[----:B------:R-:W-:Y:S01]  /*a820*/  MUFU.EX2 R32, R32 ;  /* 0x0000002000207308 */ /* 0x000fe20000000800 */
[----:B------:R-:W-:Y:S02]  /*a830*/  FADD.FTZ R0, R156, R0 ;  /* 0x000000009c007221 */ /* 0x000fe40000010000 */
[----:B------:R-:W-:Y:S02]  /*a840*/  FADD.FTZ R2, R150, R2 ;  /* 0x0000000296027221 */ /* 0x000fe40000010000 */
[----:B------:R-:W-:Y:S01]  /*a850*/  FADD.FTZ R0, R155, R0 ;  /* 0x000000009b007221 */ /* 0x000fe20000010000 */
[C---:B------:R-:W-:Y:S01]  /*a860*/  HMMA.16816.F32 R40, R136.reuse, R130, R40 ;  /* 0x000000828828723c */ /* 0x040fe20000001828 */
[----:B------:R-:W1:Y:S03]  /*a870*/  LDSM.16.MT88.4 R128, [R140+0x2000] ;  /* 0x002000008c80783b */ /* 0x000e660000004200 */
[----:B------:R-:W-:Y:S01]  /*a880*/  MUFU.EX2 R33, R33 ;  /* 0x0000002100217308 */ /* 0x000fe20000000800 */
[----:B------:R-:W-:Y:S02]  /*a890*/  FADD.FTZ R2, R151, R2 ;  /* 0x0000000297027221 */ /* 0x000fe40000010000 */
[----:B------:R-:W-:Y:S05]  /*a8a0*/  FADD.FTZ R0, R142, R0 ;  /* 0x000000008e007221 */ /* 0x000fea0000010000 */
[----:B------:R-:W-:Y:S02]  /*a8b0*/  FADD.FTZ R0, R141, R0 ;  /* 0x000000008d007221 */ /* 0x000fe40000010000 */
[----:B------:R-:W-:Y:S02]  /*a8c0*/  MUFU.EX2 R30, R30 ;  /* 0x0000001e001e7308 */ /* 0x000fe40000000800 */
[----:B------:R-:W-:Y:S08]  /*a8d0*/  FADD.FTZ R0, R146, R0 ;  /* 0x0000000092007221 */ /* 0x000ff00000010000 */
[----:B------:R-:W-:Y:S10]  /*a8e0*/  MUFU.EX2 R31, R31 ;  /* 0x0000001f001f7308 */ /* 0x000ff40000000800 */
[----:B------:R-:W-:Y:S01]  /*a8f0*/  MUFU.EX2 R34, R34 ;  /* 0x0000002200227308 */ /* 0x000fe20000000800 */
[C---:B-1----:R-:W-:Y:S09]  /*a900*/  HMMA.16816.F32 R44, R136.reuse, R128, R44 ;  /* 0x00000080882c723c */ /* 0x042ff2000000182c */
[----:B------:R-:W-:Y:S01]  /*a910*/  MUFU.EX2 R35, R35 ;  /* 0x0000002300237308 */ /* 0x000fe20000000800 */
        /* <DEDUP_REMOVED lines=22> */
[----:B------:R-:W-:Y:S01]  /*aa80*/  MUFU.EX2 R136, R26 ;  /* 0x0000001a00887308 */ /* 0x000fe20000000800 */
[----:B--2---:R-:W-:Y:S09]  /*aa90*/  FADD.FTZ R2, R138, R2 ;  /* 0x000000028a027221 */ /* 0x004ff20000010000 */
[----:B------:R2:W5:Y:S01]  /*aaa0*/  MUFU.EX2 R137, R27 ;  /* 0x0000001b00897308 */ /* 0x0005620000000800 */
[----:B---3--:R-:W-:Y:S01]  /*aab0*/  LDSM.16.MT88.4 R20, [R140+0x1000] ;  /* 0x001000008c14783b */ /* 0x008fe20000004200 */
[----:B----4-:R-:W-:Y:S01]  /*aac0*/  FADD.FTZ R2, R139, R2 ;  /* 0x000000028b027221 */ /* 0x010fe20000010000 */
[C---:B-1----:R-:W-:Y:S08]  /*aad0*/  HMMA.16816.F32 R4, R12.reuse, R128, R4 ;  /* 0x000000800c04723c */ /* 0x042ff00000001804 */
[C---:B------:R-:W-:Y:S01]  /*aae0*/  HMMA.16816.F32 R8, R12.reuse, R130, R8 ;  /* 0x000000820c08723c */ /* 0x040fe20000001808 */
[----:B--2---:R-:W-:Y:S07]  /*aaf0*/  LDSM.16.MT88.4 R24, [R3+0x1800] ;  /* 0x001800000318783b */ /* 0x004fee0000004200 */
[C---:B------:R-:W-:Y:S08]  /*ab00*/  HMMA.16816.F32 R100, R12.reuse, R16, R100 ;  /* 0x000000100c64723c */ /* 0x040ff00000001864 */
        /* <DEDUP_REMOVED lines=33> */
[----:B------:R-:W-:Y:S03]  /*ad20*/  F2FP.PACK_AB R14, R143, R146 ;  /* 0x000000928f0e723e */ /* 0x000fe600000000ff */
[----:B------:R-:W-:Y:S02]  /*ad30*/  F2FP.PACK_AB R13, R139, R138 ;  /* 0x0000008a8b0d723e */ /* 0x000fe400000000ff */
[----:B-----5:R-:W-:Y:S07]  /*ad40*/  F2FP.PACK_AB R15, R137, R136 ;  /* 0x00000088890f723e */ /* 0x020fee00000000ff */
        /* <DEDUP_REMOVED lines=40> */
[C---:B------:R-:W-:Y:S01]  /*afd0*/  HMMA.16816.F32 R128, R12.reuse, R132, R4 ;  /* 0x000000840c80723c */ /* 0x040fe20000001804 */
[----:B------:R-:W2:Y:S07]  /*afe0*/  LDSM.16.MT88.4 R4, [R127+0x1800] ;  /* 0x001800007f04783b */ /* 0x000eae0000004200 */
[C---:B------:R-:W-:Y:S01]  /*aff0*/  HMMA.16816.F32 R132, R12.reuse, R134, R8 ;  /* 0x000000860c84723c */ /* 0x040fe20000001808 */
[----:B------:R-:W3:Y:S07]  /*b000*/  LDSM.16.MT88.4 R8, [R126+0x3800] ;  /* 0x003800007e08783b */ /* 0x000eee0000004200 */
[C---:B-1----:R-:W-:Y:S08]  /*b010*/  HMMA.16816.F32 R100, R12.reuse, R16, R100 ;  /* 0x000000100c64723c */ /* 0x042ff00000001864 */
[C---:B------:R-:W-:Y:S01]  /*b020*/  HMMA.16816.F32 R104, R12.reuse, R18, R104 ;  /* 0x000000120c68723c */ /* 0x040fe20000001868 */
[----:B------:R-:W1:Y:S07]  /*b030*/  LDSM.16.MT88.4 R16, [R140+0x3800] ;  /* 0x003800008c10783b */ /* 0x000e6e0000004200 */
[C---:B------:R-:W-:Y:S08]  /*b040*/  HMMA.16816.F32 R108, R12.reuse, R24, R108 ;  /* 0x000000180c6c723c */ /* 0x040ff0000000186c */
[C---:B------:R-:W-:Y:S01]  /*b050*/  HMMA.16816.F32 R112, R12.reuse, R26, R112 ;  /* 0x0000001a0c70723c */ /* 0x040fe20000001870 */
[----:B------:R4:W-:Y:S07]  /*b060*/  LDSM.16.MT88.4 R24, [R3+0x5800] ;  /* 0x005800000318783b */ /* 0x0009ee0000004200 */
[C---:B--2---:R-:W-:Y:S08]  /*b070*/  HMMA.16816.F32 R116, R12.reuse, R4, R116 ;  /* 0x000000040c74723c */ /* 0x044ff00000001874 */
[C---:B------:R-:W-:Y:S01]  /*b080*/  HMMA.16816.F32 R120, R12.reuse, R6, R120 ;  /* 0x000000060c78723c */ /* 0x040fe20000001878 */
[----:B------:R-:W2:Y:S07]  /*b090*/  LDSM.16.MT88.4 R4, [R127+0x3800] ;  /* 0x003800007f04783b */ /* 0x000eae0000004200 */
[C---:B---3--:R-:W-:Y:S04]  /*b0a0*/  HMMA.16816.F32 R36, R12.reuse, R8, R36 ;  /* 0x000000080c24723c */ /* 0x048fe80000001824 */
[----:B----4-:R-:W-:Y:S02]  /*b0b0*/  FADD.FTZ R3, R136, R2 ;  /* 0x0000000288037221 */ /* 0x010fe40000010000 */
[----:B------:R-:W-:Y:S02]  /*b0c0*/  FADD.FTZ R2, R143, R0 ;  /* 0x000000008f027221 */ /* 0x000fe40000010000 */
[C---:B------:R-:W-:Y:S01]  /*b0d0*/  HMMA.16816.F32 R40, R12.reuse, R10, R40 ;  /* 0x0000000a0c28723c */ /* 0x040fe20000001828 */
[----:B------:R-:W3:Y:S03]  /*b0e0*/  LDSM.16.MT88.4 R8, [R126+0x5800] ;  /* 0x005800007e08783b */ /* 0x000ee60000004200 */
[----:B------:R-:W-:Y:S01]  /*b0f0*/  FADD.FTZ R0, R137, R3 ;  /* 0x0000000389007221 */ /* 0x000fe20000010000 */
[----:B------:R-:W-:Y:S01]  /*b100*/  IADD3 R3, R172, -0x2, RZ ;  /* 0xfffffffeac037810 */ /* 0x000fe20007ffe0ff */
[----:B------:R-:W-:Y:S02]  /*b110*/  FADD.FTZ R2, R28, R2 ;  /* 0x000000021c027221 */ /* 0x000fe40000010000 */
[C---:B-1----:R-:W-:Y:S03]  /*b120*/  HMMA.16816.F32 R44, R12.reuse, R16, R44 ;  /* 0x000000100c2c723c */ /* 0x042fe6000000182c */
[----:B------:R-:W-:Y:S01]  /*b130*/  ISETP.GE.AND P0, PT, R3, R204, PT ;  /* 0x000000cc0300720c */ /* 0x000fe20003f06270 */
[----:B------:R-:W-:Y:S02]  /*b140*/  FADD.FTZ R0, R30, R0 ;  /* 0x000000001e007221 */ /* 0x000fe40000010000 */
[----:B------:R-:W-:Y:S02]  /*b150*/  FADD.FTZ R2, R29, R2 ;  /* 0x000000021d027221 */ /* 0x000fe40000010000 */
        /* <DEDUP_REMOVED lines=11> */
[C---:B------:R-:W-:Y:S08]  /*b210*/  HMMA.16816.F32 R64, R12.reuse, R6, R64 ;  /* 0x000000060c40723c */ /* 0x040ff00000001840 */
[C---:B---3--:R-:W-:Y:S08]  /*b220*/  HMMA.16816.F32 R68, R12.reuse, R8, R68 ;  /* 0x000000080c44723c */ /* 0x048ff00000001844 */
[C---:B------:R-:W-:Y:S08]  /*b230*/  HMMA.16816.F32 R72, R12.reuse, R10, R72 ;  /* 0x0000000a0c48723c */ /* 0x040ff00000001848 */
[C---:B-1----:R-:W-:Y:S08]  /*b240*/  HMMA.16816.F32 R76, R12.reuse, R16, R76 ;  /* 0x000000100c4c723c */ /* 0x042ff0000000184c */
[C---:B------:R-:W-:Y:S08]  /*b250*/  HMMA.16816.F32 R80, R12.reuse, R18, R80 ;  /* 0x000000120c50723c */ /* 0x040ff00000001850 */
[C---:B------:R-:W-:Y:S08]  /*b260*/  HMMA.16816.F32 R84, R12.reuse, R24, R84 ;  /* 0x000000180c54723c */ /* 0x040ff00000001854 */
[C---:B------:R-:W-:Y:S08]  /*b270*/  HMMA.16816.F32 R88, R12.reuse, R26, R88 ;  /* 0x0000001a0c58723c */ /* 0x040ff00000001858 */
[C---:B----4-:R-:W-:Y:S08]  /*b280*/  HMMA.16816.F32 R92, R12.reuse, R20, R92 ;  /* 0x000000140c5c723c */ /* 0x050ff0000000185c */
        /* <DEDUP_REMOVED lines=40> */
.L_x_5720:
        /* <DEDUP_REMOVED lines=21> */
.L_x_5721:
        /* <DEDUP_REMOVED lines=21> */
.L_x_5683:
[----:B------:R-:W-:Y:S05]  /*b7b0*/  BSYNC B0 ;  /* 0x0000000000007941 */ /* 0x000fea0003800000 */
.L_x_5682:
        /* <DEDUP_REMOVED lines=10> */
.L_x_5676:
[----:B------:R-:W-:Y:S05]  /*b860*/  BRA.DIV ~URZ, `(.L_x_5687) ;  /* 0x000039127f007947 */ /* 0x000fea000b800000 */
[----:B------:R1:W2:Y:S02]  /*b870*/  SHFL.BFLY PT, R0, R202, 0x2, 0x1f ;  /* 0x0c401f00ca007f89 */ /* 0x0002a400000e0000 */
.L_x_5722:
[----:B--2---:R-:W-:Y:S01]  /*b880*/  FADD.FTZ R0, R0, R202 ;  /* 0x000000ca00007221 */ /* 0x004fe20000010000 */
[----:B------:R-:W-:Y:S05]  /*b890*/  BRA.DIV ~URZ, `(.L_x_5688) ;  /* 0x000039427f007947 */ /* 0x000fea000b800000 */
[----:B------:R-:W2:Y:S04]  /*b8a0*/  SHFL.BFLY PT, R4, R203, 0x2, 0x1f ;  /* 0x0c401f00cb047f89 */ /* 0x000ea800000e0000 */
[----:B------:R-:W3:Y:S01]  /*b8b0*/  SHFL.BFLY PT, R2, R0, 0x1, 0x1f ;  /* 0x0c201f0000027f89 */ /* 0x000ee200000e0000 */
[----:B--2---:R-:W-:-:S02]  /*b8c0*/  FADD.FTZ R4, R4, R203 ;  /* 0x000000cb04047221 */ /* 0x004fc40000010000 */
[----:B---3--:R-:W-:-:S03]  /*b8d0*/  FADD.FTZ R0, R0, R2 ;  /* 0x0000000200007221 */ /* 0x008fc60000010000 */
[----:B------:R2:W3:Y:S04]  /*b8e0*/  SHFL.BFLY PT, R3, R4, 0x1, 0x1f ;  /* 0x0c201f0004037f89 */ /* 0x0004e800000e0000 */
.L_x_5723:
        /* <DEDUP_REMOVED lines=117> */
.L_x_5641:
        /* <DEDUP_REMOVED lines=17> */
.L_x_5690:
[----:B------:R-:W-:Y:S05]  /*c150*/  BSYNC B0 ;  /* 0x0000000000007941 */ /* 0x000fea0003800000 */
.L_x_5689:
        /* <DEDUP_REMOVED lines=15> */
[----:B-1---5:R-:W-:Y:S05]  /*c250*/  CALL.REL.NOINC `($__internal_95_$__cuda_sm70_shflsync_idx_p) ;  /* 0x0000314000007944 */ /* 0x022fea0003c00000 */
.L_x_5693:
        /* <DEDUP_REMOVED lines=14> */
[----:B------:R-:W4:Y:S03]  /*c340*/  S2R R21, SR_TID.X ;  /* 0x0000000000157919 */ /* 0x000f260000002100 */
        /* <DEDUP_REMOVED lines=11> */
[----:B----4-:R-:W-:Y:S01]  /*c400*/  SHF.R.S32.HI R19, RZ, 0x1f, R21 ;  /* 0x0000001fff137819 */ /* 0x010fe20000011415 */
        /* <DEDUP_REMOVED lines=79> */
[----:B------:R-:W2:Y:S01]  /*c900*/  SHFL.IDX PT, R5, R7, RZ, 0x1c1f ;  /* 0x001c1fff07057589 */ /* 0x000ea200000e0000 */
[----:B------:R-:W-:-:S03]  /*c910*/  IMAD.WIDE.U32 R2, R0, c[0x0][0x430], R2 ;  /* 0x00010c0000027a25 */ /* 0x000fc600078e0002 */
[----:B------:R-:W-:Y:S01]  /*c920*/  SHFL.IDX PT, R6, R6, 0x1, 0x1c1f ;  /* 0x003c1f0006067f89 */ /* 0x000fe200000e0000 */
[----:B---3--:R-:W-:-:S03]  /*c930*/  IMAD.IADD R0, R20, 0x1, R238 ;  /* 0x0000000114007824 */ /* 0x008fc600078e02ee */
        /* <DEDUP_REMOVED lines=10> */
[----:B--2---:R2:W-:Y:S01]  /*c9e0*/  @!P2 ST.E [R4.64], R17 ;  /* 0x000000110400a985 */ /* 0x0045e2000c101906 */
        /* <DEDUP_REMOVED lines=17> */
[----:B--234-:R-:W-:Y:S02]  /*cb00*/  @!P5 IMAD.WIDE R6, R222, 0x4, R2 ;  /* 0x00000004de06d825 */ /* 0x01cfe400078e0202 */
[----:B------:R-:W-:-:S03]  /*cb10*/  @!P1 LEA R4, P3, R143, R2, 0x2 ;  /* 0x000000028f049211 */ /* 0x000fc600078610ff */
[----:B------:R2:W-:Y:S01]  /*cb20*/  @!P5 ST.E.64 [R6.64], R128 ;  /* 0x000000800600d985 */ /* 0x0005e2000c101b06 */
[----:B------:R-:W-:Y:S02]  /*cb30*/  @!P1 LEA.HI.X R5, R143, R3, R144, 0x2, P3 ;  /* 0x000000038f059211 */ /* 0x000fe400018f1490 */
[----:B------:R-:W-:-:S03]  /*cb40*/  ISETP.GE.AND P5, PT, R137, c[0x0][0x3c8], PT ;  /* 0x0000f20089007a0c */ /* 0x000fc60003fa6270 */
[----:B------:R3:W-:Y:S01]  /*cb50*/  @!P1 ST.E.64 [R4.64], R132 ;  /* 0x0000008404009985 */ /* 0x0007e2000c101b06 */
[----:B------:R-:W-:Y:S02]  /*cb60*/  ISETP.GE.AND P1, PT, R127, c[0x0][0x3c8], PT ;  /* 0x0000f2007f007a0c */ /* 0x000fe40003f26270 */
[----:B--2---:R-:W-:-:S04]  /*cb70*/  @!P4 LEA R6, P3, R141, R2, 0x2 ;  /* 0x000000028d06c211 */ /* 0x004fc800078610ff */
[----:B------:R-:W-:Y:S02]  /*cb80*/  @!P4 LEA.HI.X R7, R141, R3, R142, 0x2, P3 ;  /* 0x000000038d07c211 */ /* 0x000fe400018f148e */
[----:B---3--:R-:W-:-:S03]  /*cb90*/  @!P2 LEA R4, P3, R139, R2, 0x2 ;  /* 0x000000028b04a211 */ /* 0x008fc600078610ff */
        /* <DEDUP_REMOVED lines=60> */
[----:B--2---:R-:W-:-:S04]  /*cf60*/  @!P3 LEA R6, P4, R246, R2, 0x2 ;  /* 0x00000002f606b211 */ /* 0x004fc800078810ff */
        /* <DEDUP_REMOVED lines=11> */
[----:B--2---:R-:W-:-:S04]  /*d020*/  @!P4 LEA R6, P1, R243, R2, 0x2 ;  /* 0x00000002f306c211 */ /* 0x004fc800078210ff */
        /* <DEDUP_REMOVED lines=8> */
.L_x_5695:
[----:B------:R-:W-:Y:S05]  /*d0b0*/  BSYNC B0 ;  /* 0x0000000000007941 */ /* 0x000fea0003800000 */
.L_x_5694:
[----:B----4-:R4:W1:Y:S04]  /*d0c0*/  SHFL.IDX PT, R3, R10, 0x1, 0x1c1f ;  /* 0x003c1f000a037f89 */ /* 0x01086800000e0000 */
[----:B---3--:R4:W3:Y:S01]  /*d0d0*/  SHFL.IDX PT, R2, R11, 0x1, 0x1c1f ;  /* 0x003c1f000b027f89 */ /* 0x0088e200000e0000 */
[----:B------:R-:W-:Y:S05]  /*d0e0*/  @P0 BRA `(.L_x_5696) ;  /* 0x0000089000000947 */ /* 0x000fea0003800000 */
[----:B------:R-:W-:Y:S02]  /*d0f0*/  ISETP.GE.AND P1, PT, R222, c[0x0][0x3c8], PT ;  /* 0x0000f200de007a0c */ /* 0x000fe40003f26270 */
[----:B------:R-:W-:Y:S02]  /*d100*/  ISETP.GE.AND P2, PT, R143, c[0x0][0x3c8], PT ;  /* 0x0000f2008f007a0c */ /* 0x000fe40003f46270 */
[----:B------:R-:W-:Y:S02]  /*d110*/  ISETP.GE.AND P3, PT, R141, c[0x0][0x3c8], PT ;  /* 0x0000f2008d007a0c */ /* 0x000fe40003f66270 */
[----:B------:R-:W-:-:S07]  /*d120*/  ISETP.GE.AND P0, PT, R139, c[0x0][0x3c8], PT ;  /* 0x0000f2008b007a0c */ /* 0x000fce0003f06270 */
[----:B-123--:R-:W-:Y:S02]  /*d130*/  @!P1 IMAD.WIDE R6, R222, 0x4, R2 ;  /* 0x00000004de069825 */ /* 0x00efe400078e0202 */
        /* <DEDUP_REMOVED lines=56> */
[----:B---3--:R-:W-:-:S03]  /*d4c0*/  @!P3 LEA R8, P2, R249, R2, 0x2 ;  /* 0x00000002f908b211 */ /* 0x008fc600078410ff */
        /* <DEDUP_REMOVED lines=35> */
.L_x_5692:
[----:B------:R-:W2:Y:S02]  /*d700*/  S2R R3, SR_TID.X ;  /* 0x0000000000037919 */ /* 0x000ea40000002100 */
[----:B--2---:R-:W-:-:S13]  /*d710*/  ISETP.GT.AND P0, PT, R3, 0x7f, PT ;  /* 0x0000007f0300780c */ /* 0x004fda0003f04270 */
        /* <DEDUP_REMOVED lines=38> */
.L_x_5696:
[----:B------:R-:W-:Y:S05]  /*d980*/  BSYNC B1 ;  /* 0x0000000000017941 */ /* 0x000fea0003800000 */
.L_x_5691:
[----:B--2---:R-:W2:Y:S02]  /*d990*/  LDL R0, [R1+0x8] ;  /* 0x0000080001007983 */ /* 0x004ea40000100800 */
[----:B--2---:R-:W-:-:S13]  /*d9a0*/  ISETP.NE.AND P0, PT, R0, RZ, PT ;  /* 0x000000ff0000720c */ /* 0x004fda0003f05270 */
[----:B------:R-:W-:Y:S01]  /*d9b0*/  @P0 WARPSYNC 0xffffffff ;  /* 0xffffffff00000948 */ /* 0x000fe20003800000 */
[----:B------:R-:W-:Y:S06]  /*d9c0*/  @P0 BAR.SYNC.DEFER_BLOCKING 0x5, 0x100 ;  /* 0x0144000000000b1d */ /* 0x000fec0000010000 */
[----:B------:R-:W2:Y:S04]  /*d9d0*/  @P0 LDS R240, [0x24100] ;  /* 0x02410000fff00984 */ /* 0x000ea80000000800 */
[----:B------:R-:W-:Y:S06]  /*d9e0*/  @P0 BAR.ARV 0x4, 0x100 ;  /* 0x0104000000000b1d */ /* 0x000fec0000002000 */
[----:B------:R-:W-:Y:S05]  /*d9f0*/  @P0 BRA `(.L_x_5697) ;  /* 0x0000007000000947 */ /* 0x000fea0003800000 */
[----:B------:R-:W-:Y:S05]  /*da00*/  BRA.DIV ~URZ, `(.L_x_5698) ;  /* 0x000018d27f007947 */ /* 0x000fea000b800000 */
[----:B------:R4:W3:Y:S02]  /*da10*/  SHFL.IDX PT, R0, R18, RZ, 0x1f ;  /* 0x00001fff12007589 */ /* 0x0008e400000e0000 */
.L_x_5724:
[----:B------:R-:W-:Y:S01]  /*da20*/  WARPSYNC 0xffffffff ;  /* 0xffffffff00007948 */ /* 0x000fe20003800000 */
[----:B------:R-:W-:Y:S01]  /*da30*/  BAR.SYNC.DEFER_BLOCKING 0x4, 0x100 ;  /* 0x0104000000007b1d */ /* 0x000fe20000010000 */
[----:B--23--:R-:W-:-:S05]  /*da40*/  MOV R240, R0 ;  /* 0x0000000000f07202 */ /* 0x00cfca0000000f00 */
[----:B------:R2:W-:Y:S04]  /*da50*/  @!P6 STS [0x24100], R18 ;  /* 0x02410012ff00e388 */ /* 0x0005e80000000800 */
[----:B------:R-:W-:Y:S06]  /*da60*/  BAR.ARV 0x5, 0x100 ;  /* 0x0144000000007b1d */ /* 0x000fec0000002000 */
.L_x_5697:
[----:B--2---:R-:W-:-:S13]  /*da70*/  ISETP.GE.AND P0, PT, R240, c[0x0][0x538], PT ;  /* 0x00014e00f0007a0c */ /* 0x004fda0003f06270 */
[----:B-1-345:R-:W-:Y:S01]  /*da80*/  @P0 CALL.REL.NOINC `(.L_x_5699) ;  /* 0x0000001000000944 */ /* 0x03afe20003c00000 */
[----:B------:R-:W-:Y:S05]  /*da90*/  BRA `(.L_x_5700) ;  /* 0xffff2ed000007947 */ /* 0x000fea000383ffff */
.L_x_5699:
[----:B------:R-:W-:Y:S05]  /*daa0*/  EXIT ;  /* 0x000000000000794d */ /* 0x000fea0003800000 */
.L_x_5642:
[----:B------:R-:W-:Y:S01]  /*dab0*/  IMAD.MOV.U32 R30, RZ, RZ, R9 ;  /* 0x000000ffff1e7224 */ /* 0x000fe200078e0009 */
[----:B------:R-:W-:Y:S01]  /*dac0*/  MOV R29, RZ ;  /* 0x000000ff001d7202 */ /* 0x000fe20000000f00 */
[----:B------:R-:W-:Y:S01]  /*dad0*/  IMAD.MOV.U32 R3, RZ, RZ, 0x181f ;  /* 0x0000181fff037424 */ /* 0x000fe200078e00ff */
[----:B------:R-:W-:Y:S02]  /*dae0*/  MOV R2, 0xdb00 ;  /* 0x0000db0000027802 */ /* 0x000fe40000000f00 */
[----:B-----5:R-:W-:Y:S05]  /*daf0*/  CALL.REL.NOINC `($__internal_95_$__cuda_sm70_shflsync_idx_p) ;  /* 0x000018a000007944 */ /* 0x020fea0003c00000 */
[----:B------:R-:W-:Y:S01]  /*db00*/  MOV R8, R29 ;  /* 0x0000001d00087202 */ /* 0x000fe20000000f00 */
[----:B------:R-:W-:Y:S05]  /*db10*/  BRA `(.L_x_5701) ;  /* 0xffff3ad000007947 */ /* 0x000fea000383ffff */
.L_x_5643:
[----:B------:R-:W-:Y:S01]  /*db20*/  IMAD.MOV.U32 R30, RZ, RZ, R11 ;  /* 0x000000ffff1e7224 */ /* 0x000fe200078e000b */
[----:B------:R-:W-:Y:S01]  /*db30*/  MOV R29, RZ ;  /* 0x000000ff001d7202 */ /* 0x000fe20000000f00 */
[----:B------:R-:W-:Y:S01]  /*db40*/  IMAD.MOV.U32 R3, RZ, RZ, 0x181f ;  /* 0x0000181fff037424 */ /* 0x000fe200078e00ff */
[----:B------:R-:W-:Y:S02]  /*db50*/  MOV R2, 0xdb70 ;  /* 0x0000db7000027802 */ /* 0x000fe40000000f00 */
[----:B-12--5:R-:W-:Y:S05]  /*db60*/  CALL.REL.NOINC `($__internal_95_$__cuda_sm70_shflsync_idx_p) ;  /* 0x0000183000007944 */ /* 0x026fea0003c00000 */
[----:B------:R-:W-:Y:S01]  /*db70*/  MOV R0, R29 ;  /* 0x0000001d00007202 */ /* 0x000fe20000000f00 */
[----:B------:R-:W-:Y:S05]  /*db80*/  BRA `(.L_x_5702) ;  /* 0xffff3a8000007947 */ /* 0x000fea000383ffff */
.L_x_5646:
[----:B------:R-:W-:Y:S01]  /*db90*/  IMAD.MOV.U32 R30, RZ, RZ, R9 ;  /* 0x000000ffff1e7224 */ /* 0x000fe200078e0009 */
[----:B------:R-:W-:Y:S01]  /*dba0*/  MOV R29, 0x1 ;  /* 0x00000001001d7802 */ /* 0x000fe20000000f00 */
[----:B--2---:R-:W-:Y:S01]  /*dbb0*/  IMAD.MOV.U32 R3, RZ, RZ, 0x181f ;  /* 0x0000181fff037424 */ /* 0x004fe200078e00ff */
[----:B------:R-:W-:-:S02]  /*dbc0*/  MOV R2, 0xdbe0 ;  /* 0x0000dbe000027802 */ /* 0x000fc40000000f00 */
[----:B-1-345:R-:W-:Y:S05]  /*dbd0*/  CALL.REL.NOINC `($__internal_95_$__cuda_sm70_shflsync_idx_p) ;  /* 0x000017c000007944 */ /* 0x03afea0003c00000 */
[----:B------:R-:W-:Y:S01]  /*dbe0*/  IMAD.MOV.U32 R8, RZ, RZ, R29 ;  /* 0x000000ffff087224 */ /* 0x000fe200078e001d */
[----:B------:R-:W-:Y:S01]  /*dbf0*/  MOV R29, 0x1 ;  /* 0x00000001001d7802 */ /* 0x000fe20000000f00 */
[----:B------:R-:W-:Y:S01]  /*dc00*/  IMAD.MOV.U32 R30, RZ, RZ, R11 ;  /* 0x000000ffff1e7224 */ /* 0x000fe200078e000b */
[----:B------:R-:W-:-:S02]  /*dc10*/  MOV R3, 0x181f ;  /* 0x0000181f00037802 */ /* 0x000fc40000000f00 */
[----:B------:R-:W-:Y:S02]  /*dc20*/  MOV R2, 0xdc40 ;  /* 0x0000dc4000027802 */ /* 0x000fe40000000f00 */
[----:B------:R-:W-:Y:S05]  /*dc30*/  CALL.REL.NOINC `($__internal_95_$__cuda_sm70_shflsync_idx_p) ;  /* 0x0000176000007944 */ /* 0x000fea0003c00000 */
[----:B------:R-:W-:Y:S01]  /*dc40*/  MOV R0, R29 ;  /* 0x0000001d00007202 */ /* 0x000fe20000000f00 */
[----:B------:R-:W-:Y:S05]  /*dc50*/  BRA `(.L_x_5703) ;  /* 0xffff3b4000007947 */ /* 0x000fea000383ffff */
.L_x_5649:
[----:B------:R-:W-:Y:S01]  /*dc60*/  IMAD.MOV.U32 R30, RZ, RZ, R9 ;  /* 0x000000ffff1e7224 */ /* 0x000fe200078e0009 */
[----:B------:R-:W-:Y:S01]  /*dc70*/  MOV R29, 0x2 ;  /* 0x00000002001d7802 */ /* 0x000fe20000000f00 */
[----:B-1----:R-:W-:Y:S01]  /*dc80*/  IMAD.MOV.U32 R3, RZ, RZ, 0x181f ;  /* 0x0000181fff037424 */ /* 0x002fe200078e00ff */
[----:B------:R-:W-:Y:S02]  /*dc90*/  MOV R2, 0xdcb0 ;  /* 0x0000dcb000027802 */ /* 0x000fe40000000f00 */
[----:B--2345:R-:W-:Y:S05]  /*dca0*/  CALL.REL.NOINC `($__internal_95_$__cuda_sm70_shflsync_idx_p) ;  /* 0x000016f000007944 */ /* 0x03cfea0003c00000 */
[----:B------:R-:W-:Y:S01]  /*dcb0*/  MOV R8, R29 ;  /* 0x0000001d00087202 */ /* 0x000fe20000000f00 */
[----:B------:R-:W-:Y:S05]  /*dcc0*/  BRA `(.L_x_5704) ;  /* 0xffff3c3000007947 */ /* 0x000fea000383ffff */
.L_x_5650:
[----:B------:R-:W-:Y:S01]  /*dcd0*/  IMAD.MOV.U32 R30, RZ, RZ, R11 ;  /* 0x000000ffff1e7224 */ /* 0x000fe200078e000b */
[----:B------:R-:W-:Y:S01]  /*dce0*/  MOV R29, 0x2 ;  /* 0x00000002001d7802 */ /* 0x000fe20000000f00 */
[----:B------:R-:W-:Y:S01]  /*dcf0*/  IMAD.MOV.U32 R3, RZ, RZ, 0x181f ;  /* 0x0000181fff037424 */ /* 0x000fe200078e00ff */
[----:B------:R-:W-:Y:S02]  /*dd00*/  MOV R2, 0xdd20 ;  /* 0x0000dd2000027802 */ /* 0x000fe40000000f00 */
[----:B-12345:R-:W-:Y:S05]  /*dd10*/  CALL.REL.NOINC `($__internal_95_$__cuda_sm70_shflsync_idx_p) ;  /* 0x0000168000007944 */ /* 0x03efea0003c00000 */
[----:B------:R-:W-:Y:S01]  /*dd20*/  MOV R0, R29 ;  /* 0x0000001d00007202 */ /* 0x000fe20000000f00 */
[----:B------:R-:W-:Y:S05]  /*dd30*/  BRA `(.L_x_5705) ;  /* 0xffff3be000007947 */ /* 0x000fea000383ffff */
.L_x_5653:
[----:B------:R-:W-:Y:S01]  /*dd40*/  IMAD.MOV.U32 R30, RZ, RZ, R9 ;  /* 0x000000ffff1e7224 */ /* 0x000fe200078e0009 */
[----:B------:R-:W-:Y:S01]  /*dd50*/  MOV R29, 0x3 ;  /* 0x00000003001d7802 */ /* 0x000fe20000000f00 */
[----:B-1----:R-:W-:Y:S01]  /*dd60*/  IMAD.MOV.U32 R3, RZ, RZ, 0x181f ;  /* 0x0000181fff037424 */ /* 0x002fe200078e00ff */
[----:B------:R-:W-:-:S02]  /*dd70*/  MOV R2, 0xdd90 ;  /* 0x0000dd9000027802 */ /* 0x000fc40000000f00 */
[----:B--2345:R-:W-:Y:S05]  /*dd80*/  CALL.REL.NOINC `($__internal_95_$__cuda_sm70_shflsync_idx_p) ;  /* 0x0000161000007944 */ /* 0x03cfea0003c00000 */
        /* <DEDUP_REMOVED lines=8> */
.L_x_5656:
[----:B------:R-:W-:Y:S01]  /*de10*/  IMAD.MOV.U32 R30, RZ, RZ, R9 ;  /* 0x000000ffff1e7224 */ /* 0x000fe200078e0009 */
[----:B------:R-:W-:Y:S01]  /*de20*/  MOV R29, RZ ;  /* 0x000000ff001d7202 */ /* 0x000fe20000000f00 */
[----:B------:R-:W-:Y:S01]  /*de30*/  IMAD.MOV.U32 R3, RZ, RZ, 0x181f ;  /* 0x0000181fff037424 */ /* 0x000fe200078e00ff */
[----:B------:R-:W-:Y:S02]  /*de40*/  MOV R2, 0xde60 ;  /* 0x0000de6000027802 */ /* 0x000fe40000000f00 */
[----:B------:R-:W-:Y:S05]  /*de50*/  CALL.REL.NOINC `($__internal_95_$__cuda_sm70_shflsync_idx_p) ;  /* 0x0000154000007944 */ /* 0x000fea0003c00000 */
[----:B------:R-:W-:Y:S01]  /*de60*/  MOV R8, R29 ;  /* 0x0000001d00087202 */ /* 0x000fe20000000f00 */
[----:B------:R-:W-:Y:S05]  /*de70*/  BRA `(.L_x_5707) ;  /* 0xffff474000007947 */ /* 0x000fea000383ffff */
.L_x_5657:
[----:B------:R-:W-:Y:S01]  /*de80*/  IMAD.MOV.U32 R30, RZ, RZ, R12 ;  /* 0x000000ffff1e7224 */ /* 0x000fe200078e000c */
[----:B------:R-:W-:Y:S01]  /*de90*/  MOV R29, RZ ;  /* 0x000000ff001d7202 */ /* 0x000fe20000000f00 */
[----:B------:R-:W-:Y:S01]  /*dea0*/  IMAD.MOV.U32 R3, RZ, RZ, 0x181f ;  /* 0x0000181fff037424 */ /* 0x000fe200078e00ff */
[----:B------:R-:W-:Y:S02]  /*deb0*/  MOV R2, 0xded0 ;  /* 0x0000ded000027802 */ /* 0x000fe40000000f00 */
[----:B-12---:R-:W-:Y:S05]  /*dec0*/  CALL.REL.NOINC `($__internal_95_$__cuda_sm70_shflsync_idx_p) ;  /* 0x000014d000007944 */ /* 0x006fea0003c00000 */
[C---:B------:R-:W-:Y:S01]  /*ded0*/  IADD3 R6, P6, R29.reuse, R17, RZ ;  /* 0x000000111d067210 */ /* 0x040fe20007fde0ff */
[----:B------:R-:W-:Y:S01]  /*dee0*/  IMAD.MOV.U32 R30, RZ, RZ, R9 ;  /* 0x000000ffff1e7224 */ /* 0x000fe200078e0009 */
[----:B------:R-:W-:-:S02]  /*def0*/  IADD3 R4, P5, R29, R18, RZ ;  /* 0x000000121d047210 */ /* 0x000fc40007fbe0ff */
[----:B------:R-:W-:Y:S01]  /*df00*/  IADD3 R2, P0, R29, R19, RZ ;  /* 0x000000131d027210 */ /* 0x000fe20007f1e0ff */
[----:B------:R-:W-:Y:S01]  /*df10*/  IMAD.X R7, R8, 0x1, R14, P6 ;  /* 0x0000000108077824 */ /* 0x000fe200030e060e */
        /* <DEDUP_REMOVED lines=17> */
[----:B-1----:R-:W-:Y:S05]  /*e030*/  CALL.REL.NOINC `($__internal_95_$__cuda_sm70_shflsync_idx_p) ;  /* 0x0000136000007944 */ /* 0x002fea0003c00000 */
        /* <DEDUP_REMOVED lines=8> */
.L_x_5660:
[----:B------:R-:W-:Y:S01]  /*e0c0*/  IMAD.MOV.U32 R30, RZ, RZ, R13 ;  /* 0x000000ffff1e7224 */ /* 0x000fe200078e000d */
[----:B------:R-:W-:Y:S01]  /*e0d0*/  MOV R29, RZ ;  /* 0x000000ff001d7202 */ /* 0x000fe20000000f00 */
[----:B------:R-:W-:Y:S01]  /*e0e0*/  IMAD.MOV.U32 R3, RZ, RZ, 0x181f ;  /* 0x0000181fff037424 */ /* 0x000fe200078e00ff */
[----:B------:R-:W-:Y:S02]  /*e0f0*/  MOV R2, 0xe110 ;  /* 0x0000e11000027802 */ /* 0x000fe40000000f00 */
[----:B-1234-:R-:W-:Y:S05]  /*e100*/  CALL.REL.NOINC `($__internal_95_$__cuda_sm70_shflsync_idx_p) ;  /* 0x0000129000007944 */ /* 0x01efea0003c00000 */
[----:B------:R-:W-:Y:S01]  /*e110*/  MOV R12, R29 ;  /* 0x0000001d000c7202 */ /* 0x000fe20000000f00 */
[----:B------:R-:W-:Y:S05]  /*e120*/  BRA `(.L_x_5709) ;  /* 0xffff4a0000007947 */ /* 0x000fea000383ffff */
.L_x_5661:
[----:B------:R-:W-:Y:S01]  /*e130*/  IMAD.MOV.U32 R30, RZ, RZ, R21 ;  /* 0x000000ffff1e7224 */ /* 0x000fe200078e0015 */
[----:B------:R-:W-:Y:S01]  /*e140*/  MOV R29, RZ ;  /* 0x000000ff001d7202 */ /* 0x000fe20000000f00 */
[----:B------:R-:W-:Y:S01]  /*e150*/  IMAD.MOV.U32 R3, RZ, RZ, 0x181f ;  /* 0x0000181fff037424 */ /* 0x000fe200078e00ff */
[----:B------:R-:W-:Y:S02]  /*e160*/  MOV R2, 0xe180 ;  /* 0x0000e18000027802 */ /* 0x000fe40000000f00 */
[----:B-1234-:R-:W-:Y:S05]  /*e170*/  CALL.REL.NOINC `($__internal_95_$__cuda_sm70_shflsync_idx_p) ;  /* 0x0000122000007944 */ /* 0x01efea0003c00000 */
        /* <DEDUP_REMOVED lines=31> */
.L_x_5664:
[----:B------:R-:W-:Y:S01]  /*e370*/  IMAD.MOV.U32 R30, RZ, RZ, R5 ;  /* 0x000000ffff1e7224 */ /* 0x000fe200078e0005 */
[----:B------:R-:W-:Y:S01]  /*e380*/  MOV R29, RZ ;  /* 0x000000ff001d7202 */ /* 0x000fe20000000f00 */
[----:B------:R-:W-:Y:S01]  /*e390*/  IMAD.MOV.U32 R3, RZ, RZ, 0x181f ;  /* 0x0000181fff037424 */ /* 0x000fe200078e00ff */
[----:B------:R-:W-:Y:S02]  /*e3a0*/  MOV R2, 0xe3c0 ;  /* 0x0000e3c000027802 */ /* 0x000fe40000000f00 */
[----:B------:R-:W-:Y:S05]  /*e3b0*/  CALL.REL.NOINC `($__internal_95_$__cuda_sm70_shflsync_idx_p) ;  /* 0x00000fe000007944 */ /* 0x000fea0003c00000 */
[----:B------:R-:W-:Y:S01]  /*e3c0*/  MOV R4, R29 ;  /* 0x0000001d00047202 */ /* 0x000fe20000000f00 */
[----:B------:R-:W-:Y:S05]  /*e3d0*/  BRA `(.L_x_5711) ;  /* 0xffff6e2000007947 */ /* 0x000fea000383ffff */
.L_x_5665:
[----:B------:R-:W-:Y:S01]  /*e3e0*/  IMAD.MOV.U32 R30, RZ, RZ, R12 ;  /* 0x000000ffff1e7224 */ /* 0x000fe200078e000c */
[----:B------:R-:W-:Y:S01]  /*e3f0*/  MOV R29, RZ ;  /* 0x000000ff001d7202 */ /* 0x000fe20000000f00 */
[----:B------:R-:W-:Y:S01]  /*e400*/  IMAD.MOV.U32 R3, RZ, RZ, 0x181f ;  /* 0x0000181fff037424 */ /* 0x000fe200078e00ff */
[----:B------:R-:W-:Y:S02]  /*e410*/  MOV R2, 0xe430 ;  /* 0x0000e43000027802 */ /* 0x000fe40000000f00 */
[----:B-12---:R-:W-:Y:S05]  /*e420*/  CALL.REL.NOINC `($__internal_95_$__cuda_sm70_shflsync_idx_p) ;  /* 0x00000f7000007944 */ /* 0x006fea0003c00000 */
        /* <DEDUP_REMOVED lines=22> */
[----:B-1----:R-:W-:Y:S05]  /*e590*/  CALL.REL.NOINC `($__internal_95_$__cuda_sm70_shflsync_idx_p) ;  /* 0x00000e0000007944 */ /* 0x002fea0003c00000 */
[----:B------:R-:W-:Y:S01]  /*e5a0*/  IMAD.MOV.U32 R4, RZ, RZ, R29 ;  /* 0x000000ffff047224 */ /* 0x000fe200078e001d */
[----:B------:R-:W-:Y:S01]  /*e5b0*/  MOV R29, 0x1 ;  /* 0x00000001001d7802 */ /* 0x000fe20000000f00 */
[----:B------:R-:W-:Y:S01]  /*e5c0*/  IMAD.MOV.U32 R30, RZ, RZ, R12 ;  /* 0x000000ffff1e7224 */ /* 0x000fe200078e000c */
[----:B------:R-:W-:Y:S02]  /*e5d0*/  MOV R3, 0x181f ;  /* 0x0000181f00037802 */ /* 0x000fe40000000f00 */
[----:B------:R-:W-:Y:S02]  /*e5e0*/  MOV R2, 0xe600 ;  /* 0x0000e60000027802 */ /* 0x000fe40000000f00 */
[----:B------:R-:W-:Y:S05]  /*e5f0*/  CALL.REL.NOINC `($__internal_95_$__cuda_sm70_shflsync_idx_p) ;  /* 0x00000da000007944 */ /* 0x000fea0003c00000 */
[----:B------:R-:W-:Y:S01]  /*e600*/  MOV R0, R29 ;  /* 0x0000001d00007202 */ /* 0x000fe20000000f00 */
[----:B------:R-:W-:Y:S05]  /*e610*/  BRA `(.L_x_5712) ;  /* 0xffff6d3000007947 */ /* 0x000fea000383ffff */
.L_x_5669:
[----:B------:R-:W-:Y:S01]  /*e620*/  MOV R29, RZ ;  /* 0x000000ff001d7202 */ /* 0x000fe20000000f00 */
[----:B------:R-:W-:Y:S01]  /*e630*/  IMAD.MOV.U32 R30, RZ, RZ, R12 ;  /* 0x000000ffff1e7224 */ /* 0x000fe200078e000c */
[----:B------:R-:W-:Y:S01]  /*e640*/  MOV R2, 0xe670 ;  /* 0x0000e67000027802 */ /* 0x000fe20000000f00 */
[----:B------:R-:W-:Y:S02]  /*e650*/  IMAD.MOV.U32 R3, RZ, RZ, 0x181f ;  /* 0x0000181fff037424 */ /* 0x000fe400078e00ff */
[----:B-1234-:R-:W-:Y:S05]  /*e660*/  CALL.REL.NOINC `($__internal_95_$__cuda_sm70_shflsync_idx_p) ;  /* 0x00000d3000007944 */ /* 0x01efea0003c00000 */
[----:B------:R-:W-:Y:S01]  /*e670*/  MOV R5, R29 ;  /* 0x0000001d00057202 */ /* 0x000fe20000000f00 */
[----:B------:R-:W-:-:S05]  /*e680*/  BRA `(.L_x_5713) ;  /* 0xffff721000007947 */ /* 0x000fca000383ffff */
.L_x_5670:
[----:B------:R-:W-:Y:S01]  /*e690*/  MOV R29, RZ ;  /* 0x000000ff001d7202 */ /* 0x000fe20000000f00 */
[----:B------:R-:W-:Y:S01]  /*e6a0*/  IMAD.MOV.U32 R30, RZ, RZ, R14 ;  /* 0x000000ffff1e7224 */ /* 0x000fe200078e000e */
[----:B------:R-:W-:Y:S01]  /*e6b0*/  MOV R2, 0xe6e0 ;  /* 0x0000e6e000027802 */ /* 0x000fe20000000f00 */
[----:B------:R-:W-:Y:S02]  /*e6c0*/  IMAD.MOV.U32 R3, RZ, RZ, 0x181f ;  /* 0x0000181fff037424 */ /* 0x000fe400078e00ff */
[----:B-1234-:R-:W-:Y:S05]  /*e6d0*/  CALL.REL.NOINC `($__internal_95_$__cuda_sm70_shflsync_idx_p) ;  /* 0x00000cc000007944 */ /* 0x01efea0003c00000 */
        /* <DEDUP_REMOVED lines=23> */
[----:B------:R-:W-:Y:S05]  /*e850*/  CALL.REL.NOINC `($__internal_95_$__cuda_sm70_shflsync_idx_p) ;  /* 0x00000b4000007944 */ /* 0x000fea0003c00000 */
[----:B------:R-:W-:Y:S01]  /*e860*/  MOV R3, 0x181f ;  /* 0x0000181f00037802 */ /* 0x000fe20000000f00 */
[----:B------:R-:W-:Y:S01]  /*e870*/  IMAD.MOV.U32 R5, RZ, RZ, R29 ;  /* 0x000000ffff057224 */ /* 0x000fe200078e001d */
[----:B------:R-:W-:Y:S01]  /*e880*/  MOV R29, 0x1 ;  /* 0x00000001001d7802 */ /* 0x000fe20000000f00 */
[----:B------:R-:W-:Y:S01]  /*e890*/  IMAD.MOV.U32 R30, RZ, RZ, R14 ;  /* 0x000000ffff1e7224 */ /* 0x000fe200078e000e */
[----:B------:R-:W-:Y:S02]  /*e8a0*/  MOV R2, 0xe8c0 ;  /* 0x0000e8c000027802 */ /* 0x000fe40000000f00 */
[----:B------:R-:W-:Y:S05]  /*e8b0*/  CALL.REL.NOINC `($__internal_95_$__cuda_sm70_shflsync_idx_p) ;  /* 0x00000ae000007944 */ /* 0x000fea0003c00000 */
[----:B------:R-:W-:Y:S01]  /*e8c0*/  MOV R2, R29 ;  /* 0x0000001d00027202 */ /* 0x000fe20000000f00 */
[----:B------:R-:W-:-:S05]  /*e8d0*/  BRA `(.L_x_5714) ;  /* 0xffff712000007947 */ /* 0x000fca000383ffff */
.L_x_5673:
[----:B------:R-:W-:Y:S01]  /*e8e0*/  MOV R29, RZ ;  /* 0x000000ff001d7202 */ /* 0x000fe20000000f00 */
[----:B------:R-:W-:Y:S01]  /*e8f0*/  IMAD.MOV.U32 R30, RZ, RZ, R5 ;  /* 0x000000ffff1e7224 */ /* 0x000fe200078e0005 */
[----:B------:R-:W-:Y:S01]  /*e900*/  MOV R2, 0xe930 ;  /* 0x0000e93000027802 */ /* 0x000fe20000000f00 */
[----:B------:R-:W-:Y:S02]  /*e910*/  IMAD.MOV.U32 R3, RZ, RZ, 0x181f ;  /* 0x0000181fff037424 */ /* 0x000fe400078e00ff */
[----:B------:R-:W-:Y:S05]  /*e920*/  CALL.REL.NOINC `($__internal_95_$__cuda_sm70_shflsync_idx_p) ;  /* 0x00000a7000007944 */ /* 0x000fea0003c00000 */
[----:B------:R-:W-:Y:S01]  /*e930*/  MOV R4, R29 ;  /* 0x0000001d00047202 */ /* 0x000fe20000000f00 */
[----:B------:R-:W-:-:S05]  /*e940*/  BRA `(.L_x_5715) ;  /* 0xffff9ce000007947 */ /* 0x000fca000383ffff */
.L_x_5674:
[----:B------:R-:W-:Y:S01]  /*e950*/  MOV R29, RZ ;  /* 0x000000ff001d7202 */ /* 0x000fe20000000f00 */
[----:B------:R-:W-:Y:S01]  /*e960*/  IMAD.MOV.U32 R30, RZ, RZ, R12 ;  /* 0x000000ffff1e7224 */ /* 0x000fe200078e000c */
[----:B------:R-:W-:Y:S01]  /*e970*/  MOV R2, 0xe9a0 ;  /* 0x0000e9a000027802 */ /* 0x000fe20000000f00 */
[----:B------:R-:W-:Y:S02]  /*e980*/  IMAD.MOV.U32 R3, RZ, RZ, 0x181f ;  /* 0x0000181fff037424 */ /* 0x000fe400078e00ff */
[----:B-12---:R-:W-:Y:S05]  /*e990*/  CALL.REL.NOINC `($__internal_95_$__cuda_sm70_shflsync_idx_p) ;  /* 0x00000a0000007944 */ /* 0x006fea0003c00000 */
        /* <DEDUP_REMOVED lines=23> */
[----:B--2---:R-:W-:Y:S05]  /*eb10*/  CALL.REL.NOINC `($__internal_95_$__cuda_sm70_shflsync_idx_p) ;  /* 0x0000088000007944 */ /* 0x004fea0003c00000 */
        /* <DEDUP_REMOVED lines=8> */
.L_x_5679:
[----:B------:R-:W-:Y:S01]  /*eba0*/  MOV R29, RZ ;  /* 0x000000ff001d7202 */ /* 0x000fe20000000f00 */
[----:B------:R-:W-:Y:S01]  /*ebb0*/  IMAD.MOV.U32 R30, RZ, RZ, R12 ;  /* 0x000000ffff1e7224 */ /* 0x000fe200078e000c */
[----:B------:R-:W-:Y:S01]  /*ebc0*/  MOV R2, 0xebf0 ;  /* 0x0000ebf000027802 */ /* 0x000fe20000000f00 */
[----:B------:R-:W-:Y:S02]  /*ebd0*/  IMAD.MOV.U32 R3, RZ, RZ, 0x181f ;  /* 0x0000181fff037424 */ /* 0x000fe400078e00ff */
[----:B-1234-:R-:W-:Y:S05]  /*ebe0*/  CALL.REL.NOINC `($__internal_95_$__cuda_sm70_shflsync_idx_p) ;  /* 0x000007b000007944 */ /* 0x01efea0003c00000 */
[----:B------:R-:W-:Y:S01]  /*ebf0*/  MOV R5, R29 ;  /* 0x0000001d00057202 */ /* 0x000fe20000000f00 */
[----:B------:R-:W-:-:S05]  /*ec00*/  BRA `(.L_x_5717) ;  /* 0xffffa08000007947 */ /* 0x000fca000383ffff */
.L_x_5680:
        /* <DEDUP_REMOVED lines=37> */
.L_x_5681:
[----:B------:R-:W-:Y:S01]  /*ee60*/  MOV R127, 0x2 ;  /* 0x00000002007f7802 */ /* 0x000fe20000000f00 */
[----:B------:R-:W-:Y:S01]  /*ee70*/  IMAD.MOV.U32 R2, RZ, RZ, R125 ;  /* 0x000000ffff027224 */ /* 0x000fe200078e007d */
[----:B------:R-:W-:Y:S02]  /*ee80*/  MOV R3, 0xeea0 ;  /* 0x0000eea000037802 */ /* 0x000fe40000000f00 */
[----:B------:R-:W-:Y:S05]  /*ee90*/  CALL.REL.NOINC `($__internal_94_$__cuda_sm70_shflsync_bfly_p) ;  /* 0x000004b000007944 */ /* 0x000fea0003c00000 */
[----:B------:R-:W-:Y:S01]  /*eea0*/  MOV R2, R127 ;  /* 0x0000007f00027202 */ /* 0x000fe20000000f00 */
[----:B------:R-:W-:-:S05]  /*eeb0*/  BRA `(.L_x_5719) ;  /* 0xffffac6000007947 */ /* 0x000fca000383ffff */
.L_x_5684:
[----:B------:R-:W-:Y:S01]  /*eec0*/  MOV R29, RZ ;  /* 0x000000ff001d7202 */ /* 0x000fe20000000f00 */
[----:B------:R-:W-:Y:S01]  /*eed0*/  IMAD.MOV.U32 R30, RZ, RZ, R5 ;  /* 0x000000ffff1e7224 */ /* 0x000fe200078e0005 */
[----:B------:R-:W-:Y:S01]  /*eee0*/  MOV R2, 0xef10 ;  /* 0x0000ef1000027802 */ /* 0x000fe20000000f00 */
[----:B------:R-:W-:Y:S02]  /*eef0*/  IMAD.MOV.U32 R3, RZ, RZ, 0x181f ;  /* 0x0000181fff037424 */ /* 0x000fe400078e00ff */
[----:B------:R-:W-:Y:S05]  /*ef00*/  CALL.REL.NOINC `($__internal_95_$__cuda_sm70_shflsync_idx_p) ;  /* 0x0000049000007944 */ /* 0x000fea0003c00000 */
[----:B------:R-:W-:Y:S01]  /*ef10*/  MOV R4, R29 ;  /* 0x0000001d00047202 */ /* 0x000fe20000000f00 */
[----:B------:R-:W-:-:S05]  /*ef20*/  BRA `(.L_x_5720) ;  /* 0xffffc5e000007947 */ /* 0x000fca000383ffff */
.L_x_5685:
        /* <DEDUP_REMOVED lines=37> */
.L_x_5687:
[----:B------:R-:W-:Y:S01]  /*f180*/  IMAD.MOV.U32 R2, RZ, RZ, R202 ;  /* 0x000000ffff027224 */ /* 0x000fe200078e00ca */
[----:B------:R-:W-:-:S02]  /*f190*/  MOV R127, 0x2 ;  /* 0x00000002007f7802 */ /* 0x000fc40000000f00 */
[----:B------:R-:W-:Y:S02]  /*f1a0*/  MOV R3, 0xf1c0 ;  /* 0x0000f1c000037802 */ /* 0x000fe40000000f00 */
[----:B------:R-:W-:Y:S05]  /*f1b0*/  CALL.REL.NOINC `($__internal_94_$__cuda_sm70_shflsync_bfly_p) ;  /* 0x0000019000007944 */ /* 0x000fea0003c00000 */
[----:B------:R-:W-:Y:S01]  /*f1c0*/  MOV R0, R127 ;  /* 0x0000007f00007202 */ /* 0x000fe20000000f00 */
[----:B------:R-:W-:Y:S05]  /*f1d0*/  BRA `(.L_x_5722) ;  /* 0xffffc6a000007947 */ /* 0x000fea000383ffff */
.L_x_5688:
[----:B------:R-:W-:Y:S01]  /*f1e0*/  IMAD.MOV.U32 R2, RZ, RZ, R0 ;  /* 0x000000ffff027224 */ /* 0x000fe200078e0000 */
[----:B------:R-:W-:Y:S02]  /*f1f0*/  MOV R127, 0x1 ;  /* 0x00000001007f7802 */ /* 0x000fe40000000f00 */
[----:B------:R-:W-:Y:S02]  /*f200*/  MOV R3, 0xf220 ;  /* 0x0000f22000037802 */ /* 0x000fe40000000f00 */
[----:B-1----:R-:W-:Y:S05]  /*f210*/  CALL.REL.NOINC `($__internal_94_$__cuda_sm70_shflsync_bfly_p) ;  /* 0x0000013000007944 */ /* 0x002fea0003c00000 */
[----:B------:R-:W-:Y:S01]  /*f220*/  FADD.FTZ R0, R0, R127 ;  /* 0x0000007f00007221 */ /* 0x000fe20000010000 */
[----:B------:R-:W-:Y:S02]  /*f230*/  MOV R2, R203 ;  /* 0x000000cb00027202 */ /* 0x000fe40000000f00 */
[----:B------:R-:W-:Y:S02]  /*f240*/  MOV R127, 0x2 ;  /* 0x00000002007f7802 */ /* 0x000fe40000000f00 */
[----:B------:R-:W-:Y:S02]  /*f250*/  MOV R3, 0xf270 ;  /* 0x0000f27000037802 */ /* 0x000fe40000000f00 */
[----:B------:R-:W-:Y:S05]  /*f260*/  CALL.REL.NOINC `($__internal_94_$__cuda_sm70_shflsync_bfly_p) ;  /* 0x000000e000007944 */ /* 0x000fea0003c00000 */
[----:B------:R-:W-:Y:S01]  /*f270*/  FADD.FTZ R4, R203, R127 ;  /* 0x0000007fcb047221 */ /* 0x000fe20000010000 */
[----:B------:R-:W-:-:S02]  /*f280*/  MOV R127, 0x1 ;  /* 0x00000001007f7802 */ /* 0x000fc40000000f00 */
[----:B------:R-:W-:Y:S02]  /*f290*/  MOV R3, 0xf2c0 ;  /* 0x0000f2c000037802 */ /* 0x000fe40000000f00 */
[----:B------:R-:W-:Y:S02]  /*f2a0*/  MOV R2, R4 ;  /* 0x0000000400027202 */ /* 0x000fe40000000f00 */
[----:B------:R-:W-:Y:S05]  /*f2b0*/  CALL.REL.NOINC `($__internal_94_$__cuda_sm70_shflsync_bfly_p) ;  /* 0x0000009000007944 */ /* 0x000fea0003c00000 */
[----:B------:R-:W-:Y:S01]  /*f2c0*/  MOV R3, R127 ;  /* 0x0000007f00037202 */ /* 0x000fe20000000f00 */
[----:B------:R-:W-:Y:S05]  /*f2d0*/  BRA `(.L_x_5723) ;  /* 0xffffc61000007947 */ /* 0x000fea000383ffff */
.L_x_5698:
[----:B------:R-:W-:Y:S01]  /*f2e0*/  IMAD.MOV.U32 R30, RZ, RZ, R18 ;  /* 0x000000ffff1e7224 */ /* 0x000fe200078e0012 */
[----:B------:R-:W-:Y:S01]  /*f2f0*/  MOV R29, RZ ;  /* 0x000000ff001d7202 */ /* 0x000fe20000000f00 */
[----:B-1----:R-:W-:Y:S01]  /*f300*/  IMAD.MOV.U32 R3, RZ, RZ, 0x1f ;  /* 0x0000001fff037424 */ /* 0x002fe200078e00ff */
[----:B---3--:R-:W-:Y:S02]  /*f310*/  MOV R2, 0xf330 ;  /* 0x0000f33000027802 */ /* 0x008fe40000000f00 */
[----:B--2-45:R-:W-:Y:S05]  /*f320*/  CALL.REL.NOINC `($__internal_95_$__cuda_sm70_shflsync_idx_p) ;  /* 0x0000007000007944 */ /* 0x034fea0003c00000 */
[----:B------:R-:W-:Y:S01]  /*f330*/  MOV R0, R29 ;  /* 0x0000001d00007202 */ /* 0x000fe20000000f00 */
[----:B------:R-:W-:Y:S05]  /*f340*/  BRA `(.L_x_5724) ;  /* 0xffffe6d000007947 */ /* 0x000fea000383ffff */
        .weak           $__internal_94_$__cuda_sm70_shflsync_bfly_p
        .type           $__internal_94_$__cuda_sm70_shflsync_bfly_p,@function
        .size           $__internal_94_$__cuda_sm70_shflsync_bfly_p,($__internal_95_$__cuda_sm70_shflsync_idx_p - $__internal_94_$__cuda_sm70_shflsync_bfly_p)
$__internal_94_$__cuda_sm70_shflsync_bfly_p:
[----:B------:R-:W-:Y:S04]  /*f350*/  WARPSYNC R178 ;  /* 0x000000b200007348 */ /* 0x000fe80003800000 */
[----:B------:R1:W2:Y:S02]  /*f360*/  SHFL.BFLY PT, R127, R2, R127, R179 ;  /* 0x0c00007f027f7389 */ /* 0x0002a400000e00b3 */
[----:B-1----:R-:W-:-:S02]  /*f370*/  MOV R2, R3 ;  /* 0x0000000300027202 */ /* 0x002fc40000000f00 */
[----:B------:R-:W-:-:S04]  /*f380*/  MOV R3, 0x0 ;  /* 0x0000000000037802 */ /* 0x000fc80000000f00 */
[----:B--2---:R-:W-:Y:S05]  /*f390*/  RET.REL.NODEC R2 `(_ZN7cutlass13device_kernelIN5flash19enable_sm80_to_sm89INS1_16FlashAttnFwdSm80INS1_25CollectiveMainloopFwdSm80ILi8ELi2ELb0EN4cute5tupleIJNS5_1CILi128EEENS7_ILi64EEENS7_ILi192EEEEEELi192ENS_6half_tEfNS_4arch4Sm80ELb1ELb0ELb0ELb0ELb1ELb0ELb1ELb1EEENS1_21CollectiveEpilogueFwdINS6_IJS8_SA_S9_EEENS6_IJNS7_ILi1EEESI_SI_EEESC_SE_Li256ELb0ELb1ELb1ELb0EEENS1_30DynamicPersistentTileSchedulerILi256ELi256ELb1ELb1ELb0EEEEEEEEEvNT_6ParamsE) ;  /* 0xffff0c6002007950 */ /* 0x004fea0003c3ffff */
        .weak           $__internal_95_$__cuda_sm70_shflsync_idx_p
        .type           $__internal_95_$__cuda_sm70_shflsync_idx_p,@function
        .size           $__internal_95_$__cuda_sm70_shflsync_idx_p,(.L_x_6297 - $__internal_95_$__cuda_sm70_shflsync_idx_p)
$__internal_95_$__cuda_sm70_shflsync_idx_p:
[----:B------:R-:W-:-:S04]  /*f3a0*/  MOV R31, 0xffffffff ;  /* 0xffffffff001f7802 */ /* 0x000fc80000000f00 */
[----:B------:R-:W-:Y:S04]  /*f3b0*/  WARPSYNC R31 ;  /* 0x0000001f00007348 */ /* 0x000fe80003800000 */
[----:B------:R1:W2:Y:S02]  /*f3c0*/  SHFL.IDX PT, R29, R30, R29, R3 ;  /* 0x0000001d1e1d7389 */ /* 0x0002a400000e0003 */
[----:B-1----:R-:W-:-:S04]  /*f3d0*/  MOV R3, 0x0 ;  /* 0x0000000000037802 */ /* 0x002fc80000000f00 */
[----:B--2---:R-:W-:Y:S05]  /*f3e0*/  RET.REL.NODEC R2 `(_ZN7cutlass13device_kernelIN5flash19enable_sm80_to_sm89INS1_16FlashAttnFwdSm80INS1_25CollectiveMainloopFwdSm80ILi8ELi2ELb0EN4cute5tupleIJNS5_1CILi128EEENS7_ILi64EEENS7_ILi192EEEEEELi192ENS_6half_tEfNS_4arch4Sm80ELb1ELb0ELb0ELb0ELb1ELb0ELb1ELb1EEENS1_21CollectiveEpilogueFwdINS6_IJS8_SA_S9_EEENS6_IJNS7_ILi1EEESI_SI_EEESC_SE_Li256ELb0ELb1ELb1ELb0EEENS1_30DynamicPersistentTileSchedulerILi256ELi256ELb1ELb1ELb0EEEEEEEEEvNT_6ParamsE) ;  /* 0xffff0c1002007950 */ /* 0x004fea0003c3ffff */
.L_x_5725:
        /* <DEDUP_REMOVED lines=9> */
.L_x_6297:


//--------------------- .text._ZN7cutlass13device_kernelIN5flash19enable_sm80_to_sm89INS1_16FlashAttnFwdSm80INS1_25CollectiveMainloopFwdSm80ILi8ELi2ELb0EN4cute5tupleIJNS5_1CILi128EEENS7_ILi64EEENS7_ILi192EEEEEELi192ENS_6half_tEfNS_4arch4Sm80ELb1ELb0ELb0ELb1ELb1ELb0ELb1ELb1EEENS1_21CollectiveEpilogueFwdINS6_IJS8_SA_S9_EEENS6_IJNS7_ILi1EEESI_SI_EEESC_SE_Li256ELb1ELb1ELb1ELb0EEENS1_36VarlenDynamicPersistentTileSchedulerILi128ELi64ELi256ELi256ELb1ELb1ELb0ELb1ELb1ELb1EEEEEEEEEvNT_6ParamsE --------------------------
	.section	.text._ZN7cutlass13device_kernelIN5flash19enable_sm80_to_sm89INS1_16FlashAttnFwdSm80INS1_25CollectiveMainloopFwdSm80ILi8ELi2ELb0EN4cute5tupleIJNS5_1CILi128EEENS7_ILi64EEENS7_ILi192EEEEEELi192ENS_6half_tEfNS_4arch4Sm80ELb1ELb0ELb0ELb1ELb1ELb0ELb1ELb1EEENS1_21CollectiveEpilogueFwdINS6_IJS8_SA_S9_EEENS6_IJNS7_ILi1EEESI_SI_EEESC_SE_Li256ELb1ELb1ELb1ELb0EEENS1_36VarlenDynamicPersistentTileSchedulerILi128ELi64ELi256ELi256ELb1ELb1ELb0ELb1ELb1ELb1EEEEEEEEEvNT_6ParamsE,"ax",@progbits
	.sectioninfo	@"SHI_REGISTERS=255"
	.align	128
.text._ZN7cutlass13device_kernelIN5flash19enable_sm80_to_sm89INS1_16FlashAttnFwdSm80INS1_25CollectiveMainloopFwdSm80ILi8ELi2ELb0EN4cute5tupleIJNS5_1CILi128EEENS7_ILi64EEENS7_ILi192EEEEEELi192ENS_6half_tEfNS_4arch4Sm80ELb1ELb0ELb0ELb1ELb1ELb0ELb1ELb1EEENS1_21CollectiveEpilogueFwdINS6_IJS8_SA_S9_EEENS6_IJNS7_ILi1EEESI_SI_EEESC_SE_Li256ELb1ELb1ELb1ELb0EEENS1_36VarlenDynamicPersistentTileSchedulerILi128ELi64ELi256ELi256ELb1ELb1ELb0ELb1ELb1ELb1EEEEEEEEEvNT_6ParamsE:
        .type           _ZN7cutlass13device_kernelIN5flash19enable_sm80_to_sm89INS1_16FlashAttnFwdSm80INS1_25CollectiveMainloopFwdSm80ILi8ELi2ELb0EN4cute5tupleIJNS5_1CILi128EEENS7_ILi64EEENS7_ILi192EEEEEELi192ENS_6half_tEfNS_4arch4Sm80ELb1ELb0ELb0ELb1ELb1ELb0ELb1ELb1EEENS1_21CollectiveEpilogueFwdINS6_IJS8_SA_S9_EEENS6_IJNS7_ILi1EEESI_SI_EEESC_SE_Li256ELb1ELb1ELb1ELb0EEENS1_36VarlenDynamicPersistentTileSchedulerILi128ELi64ELi256ELi256ELb1ELb1ELb0ELb1ELb1ELb1EEEEEEEEEvNT_6ParamsE,@function
        .size           _ZN7cutlass13device_kernelIN5flash19enable_sm80_to_sm89INS1_16FlashAttnFwdSm80INS1_25CollectiveMainloopFwdSm80ILi8ELi2ELb0EN4cute5tupleIJNS5_1CILi128EEENS7_ILi64EEENS7_ILi192EEEEEELi192ENS_6half_tEfNS_4arch4Sm80ELb1ELb0ELb0ELb1ELb1ELb0ELb1ELb1EEENS1_21CollectiveEpilogueFwdINS6_IJS8_SA_S9_EEENS6_IJNS7_ILi1EEESI_SI_EEESC_SE_Li256ELb1ELb1ELb1ELb0EEENS1_36VarlenDynamicPersistentTileSchedulerILi128ELi64ELi256ELi256ELb1ELb1ELb0ELb1ELb1ELb1EEEEEEEEEvNT_6ParamsE,(.L_x_6300 - _ZN7cutlass13device_kernelIN5flash19enable_sm80_to_sm89INS1_16FlashAttnFwdSm80INS1_25CollectiveMainloopFwdSm80ILi8ELi2ELb0EN4cute5tupleIJNS5_1CILi128EEENS7_ILi64EEENS7_ILi192EEEEEELi192ENS_6half_tEfNS_4arch4Sm80ELb1ELb0ELb0ELb1ELb1ELb0ELb1ELb1EEENS1_21CollectiveEpilogueFwdINS6_IJS8_SA_S9_EEENS6_IJNS7_ILi1EEESI_SI_EEESC_SE_Li256ELb1ELb1ELb1ELb0EEENS1_36VarlenDynamicPersistentTileSchedulerILi128ELi64ELi256ELi256ELb1ELb1ELb0ELb1ELb1ELb1EEEEEEEEEvNT_6ParamsE)
        .other          _ZN7cutlass13device_kernelIN5flash19enable_sm80_to_sm89INS1_16FlashAttnFwdSm80INS1_25CollectiveMainloopFwdSm80ILi8ELi2ELb0EN4cute5tupleIJNS5_1CILi128EEENS7_ILi64EEENS7_ILi192EEEEEELi192ENS_6half_tEfNS_4arch4Sm80ELb1ELb0ELb0ELb1ELb1ELb0ELb1ELb1EEENS1_21CollectiveEpilogueFwdINS6_IJS8_SA_S9_EEENS6_IJNS7_ILi1EEESI_SI_EEESC_SE_Li256ELb1ELb1ELb1ELb0EEENS1_36VarlenDynamicPersistentTileSchedulerILi128ELi64ELi256ELi256ELb1ELb1ELb0ELb1ELb1ELb1EEEEEEEEEvNT_6ParamsE,@"STO_CUDA_ENTRY STV_DEFAULT"
_ZN7cutlass13device_kernelIN5flash19enable_sm80_to_sm89INS1_16FlashAttnFwdSm80INS1_25CollectiveMainloopFwdSm80ILi8ELi2ELb0EN4cute5tupleIJNS5_1CILi128EEENS7_ILi64EEENS7_ILi192EEEEEELi192ENS_6half_tEfNS_4arch4Sm80ELb1ELb0ELb0ELb1ELb1ELb0ELb1ELb1EEENS1_21CollectiveEpilogueFwdINS6_IJS8_SA_S9_EEENS6_IJNS7_ILi1EEESI_SI_EEESC_SE_Li256ELb1ELb1ELb1ELb0EEENS1_36VarlenDynamicPersistentTileSchedulerILi128ELi64ELi256ELi256ELb1ELb1ELb0ELb1ELb1ELb1EEEEEEEEEvNT_6ParamsE:
        /* <DEDUP_REMOVED lines=52> */
.L_x_5731:
        /* <DEDUP_REMOVED lines=16> */
.L_x_5855:
        /* <DEDUP_REMOVED lines=16> */
.L_x_5856:
[----:B---3--:R-:W-:-:S05]  /*0540*/  IMAD R0, R0, c[0x0][0x538], RZ ;  /* 0x00014e0000007a24 */ /* 0x008fca00078e02ff */
[----:B------:R-:W-:-:S04]  /*0550*/  IADD3 R6, R0, R6, RZ ;  /* 0x0000000600067210 */ /* 0x000fc80007ffe0ff */
[----:B------:R-:W-:-:S13]  /*0560*/  ISETP.GT.AND P0, PT, R6, UR4, PT ;  /* 0x0000000406007c0c */ /* 0x000fda000bf04270 */
[----:B-12---:R-:W-:Y:S05]  /*0570*/  @!P0 BRA `(.L_x_5731) ;  /* 0xfffffdc000008947 */ /* 0x006fea000383ffff */
.L_x_5727:
[----:B------:R-:W-:-:S05]  /*0580*/  IADD3 R10, -R0, R6, RZ ;  /* 0x00000006000a7210 */ /* 0x000fca0007ffe1ff */
[----:B------:R-:W-:-:S05]  /*0590*/  IMAD R0, R4, c[0x0][0x538], R10 ;  /* 0x00014e0004007a24 */ /* 0x000fca00078e020a */
[----:B------:R-:W-:Y:S01]  /*05a0*/  ISETP.GT.AND P0, PT, R0, UR4, PT ;  /* 0x0000000400007c0c */ /* 0x000fe2000bf04270 */
[----:B------:R-:W-:-:S12]  /*05b0*/  BRA.DIV ~URZ, `(.L_x_5732) ;  /* 0x000114a27f007947 */ /* 0x000fd8000b800000 */
[----:B------:R-:W-:-:S04]  /*05c0*/  VOTE.ANY R6, PT, !P0 ;  /* 0x0000000000067806 */ /* 0x000fc800040e0100 */
.L_x_5857:
[----:B------:R-:W2:Y:S02]  /*05d0*/  POPC R0, R6 ;  /* 0x0000000600007309 */ /* 0x000ea40000000000 */
[----:B-12---:R-:W-:Y:S01]  /*05e0*/  IADD3 R227, R0, R7, RZ ;  /* 0x0000000700e37210 */ /* 0x006fe20007ffe0ff */
[----:B------:R-:W-:Y:S05]  /*05f0*/  BRA.DIV ~URZ, `(.L_x_5733) ;  /* 0x000114b27f007947 */ /* 0x000fea000b800000 */
[----:B------:R1:W2:Y:S01]  /*0600*/  SHFL.IDX PT, R225, R9, R0, 0x1f ;  /* 0x00001f0009e17589 */ /* 0x0002a200000e0000 */
[----:B------:R-:W-:-:S03]  /*0610*/  MOV R5, RZ ;  /* 0x000000ff00057202 */ /* 0x000fc60000000f00 */
[----:B------:R1:W3:Y:S04]  /*0620*/  SHFL.IDX PT, R9, R8, R0, 0x1f ;  /* 0x00001f0008097589 */ /* 0x0002e800000e0000 */
.L_x_5858:
[----:B------:R-:W-:Y:S01]  /*0630*/  ISETP.NE.AND P0, PT, R6, RZ, PT ;  /* 0x000000ff0600720c */ /* 0x000fe20003f05270 */
[----:B------:R-:W-:-:S12]  /*0640*/  BSSY B0, `(.L_x_5734) ;  /* 0x0000005000007945 */ /* 0x000fd80003800000 */
[----:B------:R-:W-:Y:S05]  /*0650*/  @!P0 BRA `(.L_x_5735) ;  /* 0x0000003000008947 */ /* 0x000fea0003800000 */
[----:B------:R-:W-:Y:S01]  /*0660*/  IADD3 R2, R0, -0x1, RZ ;  /* 0xffffffff00027810 */ /* 0x000fe20007ffe0ff */
[----:B------:R-:W-:Y:S05]  /*0670*/  BRA.DIV ~URZ, `(.L_x_5736) ;  /* 0x000115127f007947 */ /* 0x000fea000b800000 */
[----:B------:R4:W1:Y:S02]  /*0680*/  SHFL.IDX PT, R5, R4, R2, 0x1f ;  /* 0x00001f0204057589 */ /* 0x00086400000e0000 */
.L_x_5735:
[----:B------:R-:W-:Y:S05]  /*0690*/  BSYNC B0 ;  /* 0x0000000000007941 */ /* 0x000fea0003800000 */
.L_x_5734:
        /* <DEDUP_REMOVED lines=67> */
.L_x_5738:
        /* <DEDUP_REMOVED lines=68> */
.L_x_5739:
[----:B------:R-:W-:Y:S05]  /*0f10*/  BSYNC B0 ;  /* 0x0000000000007941 */ /* 0x000fea0003800000 */
.L_x_5737:
[----:B------:R-:W-:-:S04]  /*0f20*/  LOP3.LUT R0, RZ, R0, RZ, 0x33, !PT ;  /* 0x00000000ff007212 */ /* 0x000fc800078e33ff */
[----:B------:R-:W-:Y:S01]  /*0f30*/  IADD3 R225, R0, R225, RZ ;  /* 0x000000e100e17210 */ /* 0x000fe20007ffe0ff */
[----:B------:R-:W-:Y:S05]  /*0f40*/  BRA `(.L_x_5740) ;  /* 0x0000004000007947 */ /* 0x000fea0003800000 */
.L_x_5728:
[----:B-1----:R-:W-:Y:S01]  /*0f50*/  IMAD.MOV.U32 R225, RZ, RZ, RZ ;  /* 0x000000ffffe17224 */ /* 0x002fe200078e00ff */
[----:B------:R-:W-:Y:S01]  /*0f60*/  MOV R226, RZ ;  /* 0x000000ff00e27202 */ /* 0x000fe20000000f00 */
[----:B------:R-:W-:Y:S01]  /*0f70*/  IMAD.U32 R224, RZ, RZ, UR4 ;  /* 0x00000004ffe07e24 */ /* 0x000fe2000f8e00ff */
[----:B------:R-:W-:Y:S02]  /*0f80*/  MOV R227, c[0x0][0x53c] ;  /* 0x00014f0000e37a02 */ /* 0x000fe40000000f00 */
.L_x_5740:
[----:B------:R-:W-:Y:S01]  /*0f90*/  ISETP.NE.AND P0, PT, R12, RZ, PT ;  /* 0x000000ff0c00720c */ /* 0x000fe20003f05270 */
[----:B------:R-:W-:-:S12]  /*0fa0*/  WARPSYNC 0xffffffff ;  /* 0xffffffff00007948 */ /* 0x000fd80003800000 */
[----:B------:R1:W-:Y:S04]  /*0fb0*/  @!P0 STS.128 [0x24100], R224 ;  /* 0x024100e0ff008388 */ /* 0x0003e80000000c00 */
[----:B------:R-:W-:Y:S06]  /*0fc0*/  BAR.ARV 0x5, 0x100 ;  /* 0x0144000000007b1d */ /* 0x000fec0000002000 */
.L_x_5726:
        /* <DEDUP_REMOVED lines=70> */
[----:B------:R-:W-:Y:S01]  /*1430*/  STL [R1+0x18], R15 ;  /* 0x0000180f01007387 */ /* 0x000fe20000100800 */
        /* <DEDUP_REMOVED lines=9> */
[----:B------:R-:W-:Y:S02]  /*14d0*/  SHF.R.S32.HI R7, RZ, 0x1f, R192 ;  /* 0x0000001fff077819 */ /* 0x000fe400000114c0 */
[----:B------:R-:W-:Y:S01]  /*14e0*/  LEA.HI R2, R4, R4, RZ, 0x1d ;  /* 0x0000000404027211 */ /* 0x000fe200078fe8ff */
[----:B------:R-:W-:Y:S01]  /*14f0*/  IMAD.IADD R7, R16, 0x1, -R5 ;  /* 0x0000000110077824 */ /* 0x000fe200078e0a05 */
[----:B------:R-:W-:-:S02]  /*1500*/  LOP3.LUT R4, R9, 0xfffffe00, RZ, 0xc0, !PT ;  /* 0xfffffe0009047812 */ /* 0x000fc400078ec0ff */
[----:B------:R-:W-:Y:S01]  /*1510*/  IADD3 R200, R192, 0x40, RZ ;  /* 0x00000040c0c87810 */ /* 0x000fe20007ffe0ff */
[----:B------:R-:W-:Y:S01]  /*1520*/  IMAD.SHL.U32 R228, R7, 0x2, RZ ;  /* 0x0000000207e47824 */ /* 0x000fe200078e00ff */
[----:B------:R-:W-:Y:S01]  /*1530*/  LEA R169, R0, 0xc100, 0x1 ;  /* 0x0000c10000a97811 */ /* 0x000fe200078e08ff */
[----:B------:R-:W-:Y:S01]  /*1540*/  IMAD.IADD R9, R6, 0x1, R2 ;  /* 0x0000000106097824 */ /* 0x000fe200078e0202 */
[CC--:B------:R-:W-:Y:S01]  /*1550*/  IADD3 R2, R3.reuse, R4.reuse, R8 ;  /* 0x0000000403027210 */ /* 0x0c0fe20007ffe008 */
[----:B------:R-:W-:Y:S01]  /*1560*/  IMAD R7, R10, 0x8, R15 ;  /* 0x000000080a077824 */ /* 0x000fe200078e020f */
[----:B------:R-:W-:Y:S01]  /*1570*/  LOP3.LUT R3, R3, R4, RZ, 0xfc, !PT ;  /* 0x0000000403037212 */ /* 0x000fe200078efcff */
[----:B------:R-:W-:Y:S01]  /*1580*/  IMAD.MOV.U32 R8, RZ, RZ, 0x40 ;  /* 0x00000040ff087424 */ /* 0x000fe200078e00ff */
[C---:B------:R-:W-:Y:S01]  /*1590*/  IADD3 R19, R228.reuse, 0x18, RZ ;  /* 0x00000018e4137810 */ /* 0x040fe20007ffe0ff */
[----:B------:R-:W-:Y:S01]  /*15a0*/  IMAD.MOV.U32 R4, RZ, RZ, 0x20 ;  /* 0x00000020ff047424 */ /* 0x000fe200078e00ff */
[C---:B------:R-:W-:Y:S01]  /*15b0*/  IADD3 R20, R228.reuse, 0x10, RZ ;  /* 0x00000010e4147810 */ /* 0x040fe20007ffe0ff */
[----:B------:R1:W-:Y:S01]  /*15c0*/  STL [R1+0x14], R7 ;  /* 0x0000140701007387 */ /* 0x0003e20000100800 */
[----:B------:R-:W-:-:S02]  /*15d0*/  IADD3 R16, R228, 0x30, RZ ;  /* 0x00000030e4107810 */ /* 0x000fc40007ffe0ff */
[----:B------:R-:W-:Y:S02]  /*15e0*/  LEA R238, R9, 0x80, 0x1 ;  /* 0x0000008009ee7811 */ /* 0x000fe400078e08ff */
[C---:B------:R-:W-:Y:S02]  /*15f0*/  IADD3 R17, R228.reuse, 0x28, RZ ;  /* 0x00000028e4117810 */ /* 0x040fe40007ffe0ff */
[----:B------:R-:W-:Y:S02]  /*1600*/  IADD3 R13, R228, 0x48, RZ ;  /* 0x00000048e40d7810 */ /* 0x000fe40007ffe0ff */
[----:B------:R-:W-:Y:S02]  /*1610*/  SHF.R.S32.HI R6, RZ, 0x1f, R200 ;  /* 0x0000001fff067819 */ /* 0x000fe400000114c8 */
[C---:B------:R-:W-:Y:S02]  /*1620*/  SEL R5, R8.reuse, 0xffffffc0, !P2 ;  /* 0xffffffc008057807 */ /* 0x040fe40005000000 */
[----:B------:R-:W-:-:S02]  /*1630*/  SEL R0, R8, 0xffffffc0, !P4 ;  /* 0xffffffc008007807 */ /* 0x000fc40006000000 */
[----:B------:R-:W-:Y:S02]  /*1640*/  IADD3 R14, R228, 0x40, RZ ;  /* 0x00000040e40e7810 */ /* 0x000fe40007ffe0ff */
[C---:B------:R-:W-:Y:S02]  /*1650*/  SEL R6, R4.reuse, 0xffffffe0, !P1 ;  /* 0xffffffe004067807 */ /* 0x040fe40004800000 */
[----:B------:R-:W-:Y:S02]  /*1660*/  SEL R168, R4, 0xffffffe0, !P0 ;  /* 0xffffffe004a87807 */ /* 0x000fe40004000000 */
[----:B------:R-:W-:Y:S01]  /*1670*/  IADD3 R11, R228, 0x58, RZ ;  /* 0x00000058e40b7810 */ /* 0x000fe20007ffe0ff */
[----:B------:R-:W-:Y:S01]  /*1680*/  IMAD.IADD R241, R238, 0x1, R6 ;  /* 0x00000001eef17824 */ /* 0x000fe200078e0206 */
[C---:B------:R-:W-:Y:S02]  /*1690*/  IADD3 R252, R228.reuse, 0x68, RZ ;  /* 0x00000068e4fc7810 */ /* 0x040fe40007ffe0ff */
[----:B-1----:R-:W-:-:S02]  /*16a0*/  IADD3 R7, R228, 0x60, RZ ;  /* 0x00000060e4077810 */ /* 0x002fc40007ffe0ff */
[----:B------:R-:W-:Y:S02]  /*16b0*/  SHF.R.S32.HI R8, RZ, 0x1f, R19 ;  /* 0x0000001fff087819 */ /* 0x000fe40000011413 */
[C---:B------:R-:W-:Y:S02]  /*16c0*/  IADD3 R251, R228.reuse, 0x70, RZ ;  /* 0x00000070e4fb7810 */ /* 0x040fe40007ffe0ff */
[----:B------:R-:W-:Y:S02]  /*16d0*/  IADD3 R249, R228, 0x80, RZ ;  /* 0x00000080e4f97810 */ /* 0x000fe40007ffe0ff */
[----:B------:R-:W-:Y:S02]  /*16e0*/  SHF.R.S32.HI R4, RZ, 0x1f, R20 ;  /* 0x0000001fff047819 */ /* 0x000fe40000011414 */
[----:B------:R-:W-:Y:S02]  /*16f0*/  SHF.R.S32.HI R8, RZ, 0x1f, R16 ;  /* 0x0000001fff087819 */ /* 0x000fe40000011410 */
[----:B------:R-:W-:-:S02]  /*1700*/  IADD3 R239, R238, -0x10, RZ ;  /* 0xfffffff0eeef7810 */ /* 0x000fc40007ffe0ff */
[C---:B------:R-:W-:Y:S02]  /*1710*/  IADD3 R248, R228.reuse, 0x88, RZ ;  /* 0x00000088e4f87810 */ /* 0x040fe40007ffe0ff */
[----:B------:R-:W-:Y:S02]  /*1720*/  IADD3 R246, R228, 0x98, RZ ;  /* 0x00000098e4f67810 */ /* 0x000fe40007ffe0ff */
[----:B------:R-:W-:Y:S02]  /*1730*/  SHF.R.S32.HI R4, RZ, 0x1f, R17 ;  /* 0x0000001fff047819 */ /* 0x000fe40000011411 */
[----:B------:R-:W-:Y:S02]  /*1740*/  SHF.R.S32.HI R8, RZ, 0x1f, R13 ;  /* 0x0000001fff087819 */ /* 0x000fe4000001140d */
[----:B------:R-:W-:Y:S02]  /*1750*/  @P3 IADD3 R239, R238, 0x10, RZ ;  /* 0x00000010eeef3810 */ /* 0x000fe40007ffe0ff */
[----:B------:R-:W-:-:S02]  /*1760*/  LEA R162, R2, 0x18100, 0x1 ;  /* 0x0001810002a27811 */ /* 0x000fc400078e08ff */
[----:B------:R-:W-:Y:S01]  /*1770*/  IADD3 R245, R228, 0xa0, RZ ;  /* 0x000000a0e4f57810 */ /* 0x000fe20007ffe0ff */
[----:B------:R-:W-:Y:S01]  /*1780*/  IMAD.IADD R240, R6, 0x1, R239 ;  /* 0x0000000106f07824 */ /* 0x000fe200078e02ef */
[----:B------:R-:W-:Y:S01]  /*1790*/  IADD3 R244, R228, 0xa8, RZ ;  /* 0x000000a8e4f47810 */ /* 0x000fe20007ffe0ff */
[----:B------:R-:W-:Y:S01]  /*17a0*/  IMAD.IADD R163, R162, 0x1, R168 ;  /* 0x00000001a2a37824 */ /* 0x000fe200078e02a8 */
[----:B------:R-:W-:Y:S01]  /*17b0*/  SHF.R.S32.HI R4, RZ, 0x1f, R14 ;  /* 0x0000001fff047819 */ /* 0x000fe2000001140e */
[----:B------:R-:W-:Y:S01]  /*17c0*/  IMAD.IADD R2, R240, 0x1, R5 ;  /* 0x00000001f0027824 */ /* 0x000fe200078e0205 */
[----:B------:R-:W-:Y:S01]  /*17d0*/  SHF.R.S32.HI R8, RZ, 0x1f, R7 ;  /* 0x0000001fff087819 */ /* 0x000fe20000011407 */
[--C-:B------:R-:W-:Y:S01]  /*17e0*/  IMAD.IADD R165, R162, 0x1, R0.reuse ;  /* 0x00000001a2a57824 */ /* 0x100fe200078e0200 */
[----:B------:R-:W-:Y:S01]  /*17f0*/  LEA R170, R3, 0x100, 0x1 ;  /* 0x0000010003aa7811 */ /* 0x000fe200078e08ff */
[----:B------:R-:W-:Y:S01]  /*1800*/  IMAD.IADD R3, R5, 0x1, R239 ;  /* 0x0000000105037824 */ /* 0x000fe200078e02ef */
[----:B------:R-:W-:Y:S01]  /*1810*/  IADD3 R243, R228, 0xb0, RZ ;  /* 0x000000b0e4f37810 */ /* 0x000fe20007ffe0ff */
[----:B------:R-:W-:Y:S01]  /*1820*/  IMAD.IADD R164, R163, 0x1, R0 ;  /* 0x00000001a3a47824 */ /* 0x000fe200078e0200 */
[----:B------:R-:W-:Y:S01]  /*1830*/  SHF.R.S32.HI R4, RZ, 0x1f, R11 ;  /* 0x0000001fff047819 */ /* 0x000fe2000001140b */
[----:B------:R-:W-:Y:S01]  /*1840*/  IMAD.IADD R231, R168, 0x1, R170 ;  /* 0x00000001a8e77824 */ /* 0x000fe200078e02aa */
[----:B------:R-:W-:Y:S01]  /*1850*/  SHF.R.S32.HI R7, RZ, 0x1f, R252 ;  /* 0x0000001fff077819 */ /* 0x000fe200000114fc */
[C---:B------:R-:W-:Y:S01]  /*1860*/  IMAD.IADD R171, R0.reuse, 0x1, R170 ;  /* 0x0000000100ab7824 */ /* 0x040fe200078e02aa */
[----:B------:R-:W-:Y:S01]  /*1870*/  SHF.R.S32.HI R4, RZ, 0x1f, R251 ;  /* 0x0000001fff047819 */ /* 0x000fe200000114fb */
[----:B------:R-:W-:Y:S01]  /*1880*/  IMAD.IADD R0, R0, 0x1, R231 ;  /* 0x0000000100007824 */ /* 0x000fe200078e02e7 */
[----:B------:R-:W-:Y:S01]  /*1890*/  SHF.R.S32.HI R7, RZ, 0x1f, R249 ;  /* 0x0000001fff077819 */ /* 0x000fe200000114f9 */
[----:B------:R-:W-:Y:S01]  /*18a0*/  IMAD.IADD R234, R168, 0x1, R171 ;  /* 0x00000001a8ea7824 */ /* 0x000fe200078e02ab */
[----:B------:R-:W-:-:S02]  /*18b0*/  SHF.R.S32.HI R4, RZ, 0x1f, R248 ;  /* 0x0000001fff047819 */ /* 0x000fc400000114f8 */
[----:B------:R-:W-:Y:S02]  /*18c0*/  SHF.R.S32.HI R7, RZ, 0x1f, R246 ;  /* 0x0000001fff077819 */ /* 0x000fe400000114f6 */
[----:B------:R-:W-:Y:S02]  /*18d0*/  SHF.R.S32.HI R4, RZ, 0x1f, R245 ;  /* 0x0000001fff047819 */ /* 0x000fe400000114f5 */
[----:B------:R-:W-:Y:S01]  /*18e0*/  SHF.R.S32.HI R7, RZ, 0x1f, R244 ;  /* 0x0000001fff077819 */ /* 0x000fe200000114f4 */
[----:B------:R-:W-:Y:S01]  /*18f0*/  IMAD.IADD R7, R238, 0x1, R5 ;  /* 0x00000001ee077824 */ /* 0x000fe200078e0205 */
[----:B------:R-:W-:Y:S01]  /*1900*/  SHF.R.S32.HI R4, RZ, 0x1f, R243 ;  /* 0x0000001fff047819 */ /* 0x000fe200000114f3 */
[----:B------:R-:W-:Y:S01]  /*1910*/  IMAD.IADD R4, R241, 0x1, R5 ;  /* 0x00000001f1047824 */ /* 0x000fe200078e0205 */
[----:B------:R-:W-:Y:S02]  /*1920*/  IADD3 R201, R192, 0x80, RZ ;  /* 0x00000080c0c97810 */ /* 0x000fe40007ffe0ff */
[----:B------:R1:W-:Y:S01]  /*1930*/  STL [R1+0xc], R7 ;  /* 0x00000c0701007387 */ /* 0x0003e20000100800 */
[----:B------:R-:W-:-:S02]  /*1940*/  IADD3 R21, R228, 0x8, RZ ;  /* 0x00000008e4157810 */ /* 0x000fc40007ffe0ff */
[C---:B------:R-:W-:Y:S01]  /*1950*/  IADD3 R18, R228.reuse, 0x20, RZ ;  /* 0x00000020e4127810 */ /* 0x040fe20007ffe0ff */
[----:B------:R1:W-:Y:S01]  /*1960*/  STL [R1+0x8], R4 ;  /* 0x0000080401007387 */ /* 0x0003e20000100800 */
[C---:B------:R-:W-:Y:S02]  /*1970*/  IADD3 R250, R228.reuse, 0x78, RZ ;  /* 0x00000078e4fa7810 */ /* 0x040fe40007ffe0ff */
[----:B------:R-:W-:Y:S01]  /*1980*/  SHF.R.S32.HI R12, RZ, 0x1f, R201 ;  /* 0x0000001fff0c7819 */ /* 0x000fe200000114c9 */
[----:B------:R1:W-:Y:S01]  /*1990*/  STL [R1+0x4], R3 ;  /* 0x0000040301007387 */ /* 0x0003e20000100800 */
[C---:B------:R-:W-:Y:S02]  /*19a0*/  IADD3 R15, R228.reuse, 0x38, RZ ;  /* 0x00000038e40f7810 */ /* 0x040fe40007ffe0ff */
[C---:B------:R-:W-:Y:S01]  /*19b0*/  IADD3 R247, R228.reuse, 0x90, RZ ;  /* 0x00000090e4f77810 */ /* 0x040fe20007ffe0ff */
[----:B------:R1:W-:Y:S01]  /*19c0*/  STL [R1], R2 ;  /* 0x0000000201007387 */ /* 0x0003e20000100800 */
[----:B------:R-:W-:-:S02]  /*19d0*/  IADD3 R12, R228, 0x50, RZ ;  /* 0x00000050e40c7810 */ /* 0x000fc40007ffe0ff */
[----:B------:R-:W-:Y:S01]  /*19e0*/  IADD3 R242, R228, 0xb8, RZ ;  /* 0x000000b8e4f27810 */ /* 0x000fe20007ffe0ff */
[----:B------:R1:W-:Y:S01]  /*19f0*/  STL [R1+0x10], R0 ;  /* 0x0000100001007387 */ /* 0x0003e20000100800 */
        /* <DEDUP_REMOVED lines=9> */
.L_x_5854:
[----:B------:R-:W-:-:S04]  /*1a90*/  IMAD.MOV.U32 R8, RZ, RZ, 0x4 ;  /* 0x00000004ff087424 */ /* 0x000fc800078e00ff */
[----:B-1----:R-:W-:-:S05]  /*1aa0*/  IMAD.WIDE R2, R227, R8, c[0x0][0x588] ;  /* 0x00016200e3027625 */ /* 0x002fca00078e0208 */
        /* <DEDUP_REMOVED lines=28> */
.L_x_5741:
[----:B------:R-:W-:-:S04]  /*1c70*/  ISETP.NE.U32.AND P1, PT, RZ, c[0x0][0x368], PT ;  /* 0x0000da00ff007a0c */ /* 0x000fc80003f25070 */
[----:B------:R-:W-:-:S13]  /*1c80*/  ISETP.NE.AND.EX P1, PT, RZ, c[0x0][0x36c], PT, P1 ;  /* 0x0000db00ff007a0c */ /* 0x000fda0003f25310 */
[----:B------:R-:W-:Y:S05]  /*1c90*/  @!P1 BRA `(.L_x_5742) ;  /* 0x0000004000009947 */ /* 0x000fea0003800000 */
[----:B-1----:R-:W-:-:S04]  /*1ca0*/  IADD3 R2, P1, R232, c[0x0][0x368], RZ ;  /* 0x0000da00e8027a10 */ /* 0x002fc80007f3e0ff */
[----:B------:R-:W-:-:S05]  /*1cb0*/  IADD3.X R3, R233, c[0x0][0x36c], RZ, P1, !PT ;  /* 0x0000db00e9037a10 */ /* 0x000fca0000ffe4ff */
[----:B------:R1:W5:Y:S01]  /*1cc0*/  LDG.E R0, [R2.64] ;  /* 0x0000000802007981 */ /* 0x000362000c1e1900 */
[----:B------:R-:W-:Y:S05]  /*1cd0*/  BRA `(.L_x_5743) ;  /* 0x0000008000007947 */ /* 0x000fea0003800000 */
.L_x_5742:
        /* <DEDUP_REMOVED lines=8> */
.L_x_5743:
        /* <DEDUP_REMOVED lines=58> */
.L_x_5745:
[----:B------:R-:W-:Y:S05]  /*2100*/  BSYNC B0 ;  /* 0x0000000000007941 */ /* 0x000fea0003800000 */
.L_x_5744:
        /* <DEDUP_REMOVED lines=100> */
.L_x_5859:
[----:B------:R-:W-:Y:S05]  /*2750*/  BRA.DIV ~URZ, `(.L_x_5748) ;  /* 0x0000f5027f007947 */ /* 0x000fea000b800000 */
[----:B------:R3:W4:Y:S02]  /*2760*/  SHFL.IDX PT, R0, R12, RZ, 0x181f ;  /* 0x00181fff0c007589 */ /* 0x00072400000e0000 */
.L_x_5860:
        /* <DEDUP_REMOVED lines=20> */
.L_x_5750:
[----:B------:R-:W-:Y:S05]  /*28b0*/  BSYNC B0 ;  /* 0x0000000000007941 */ /* 0x000fea0003800000 */
.L_x_5749:
[----:B------:R-:W-:Y:S05]  /*28c0*/  BRA.DIV ~URZ, `(.L_x_5751) ;  /* 0x0000f4027f007947 */ /* 0x000fea000b800000 */
[----:B--2---:R2:W1:Y:S04]  /*28d0*/  SHFL.IDX PT, R8, R9, 0x1, 0x181f ;  /* 0x00381f0009087f89 */ /* 0x00446800000e0000 */
[----:B----4-:R2:W4:Y:S02]  /*28e0*/  SHFL.IDX PT, R0, R12, 0x1, 0x181f ;  /* 0x00381f000c007f89 */ /* 0x01052400000e0000 */
.L_x_5861:
        /* <DEDUP_REMOVED lines=19> */
.L_x_5753:
[----:B------:R-:W-:Y:S05]  /*2a20*/  BSYNC B0 ;  /* 0x0000000000007941 */ /* 0x000fea0003800000 */
.L_x_5752:
[----:B------:R-:W-:Y:S05]  /*2a30*/  BRA.DIV ~URZ, `(.L_x_5754) ;  /* 0x0000f3627f007947 */ /* 0x000fea000b800000 */
[----:B-1----:R1:W2:Y:S02]  /*2a40*/  SHFL.IDX PT, R8, R9, 0x2, 0x181f ;  /* 0x00581f0009087f89 */ /* 0x0022a400000e0000 */
.L_x_5862:
[----:B------:R-:W-:Y:S05]  /*2a50*/  BRA.DIV ~URZ, `(.L_x_5755) ;  /* 0x0000f3b27f007947 */ /* 0x000fea000b800000 */
[----:B----4-:R4:W1:Y:S02]  /*2a60*/  SHFL.IDX PT, R0, R12, 0x2, 0x181f ;  /* 0x00581f000c007f89 */ /* 0x01086400000e0000 */
.L_x_5863:
        /* <DEDUP_REMOVED lines=19> */
.L_x_5757:
[----:B------:R-:W-:Y:S05]  /*2ba0*/  BSYNC B0 ;  /* 0x0000000000007941 */ /* 0x000fea0003800000 */
.L_x_5756:
[----:B------:R-:W-:Y:S05]  /*2bb0*/  BRA.DIV ~URZ, `(.L_x_5758) ;  /* 0x0000f2c27f007947 */ /* 0x000fea000b800000 */
[----:B--2---:R2:W3:Y:S04]  /*2bc0*/  SHFL.IDX PT, R8, R9, 0x3, 0x181f ;  /* 0x00781f0009087f89 */ /* 0x0044e800000e0000 */
[----:B-1----:R2:W1:Y:S02]  /*2bd0*/  SHFL.IDX PT, R0, R12, 0x3, 0x181f ;  /* 0x00781f000c007f89 */ /* 0x00246400000e0000 */
.L_x_5864:
        /* <DEDUP_REMOVED lines=173> */
.L_x_5865:
        /* <DEDUP_REMOVED lines=20> */
.L_x_5866:
        /* <DEDUP_REMOVED lines=21> */
.L_x_5760:
[----:B------:R-:W-:Y:S05]  /*3940*/  BSYNC B0 ;  /* 0x0000000000007941 */ /* 0x000fea0003800000 */
.L_x_5759:
        /* <DEDUP_REMOVED lines=10> */
[----:B-1-3--:R1:W2:Y:S04]  /*39f0*/  LDSM.16.M88.4 R4, [R162] ;  /* 0x00000000a204783b */ /* 0x00a2a80000000200 */
        /* <DEDUP_REMOVED lines=34> */
.L_x_5867:
        /* <DEDUP_REMOVED lines=8> */
[C---:B---3--:R-:W-:Y:S01]  /*3ca0*/  IMAD.X R15, R12.reuse, 0x1, R22, P0 ;  /* 0x000000010c0f7824 */ /* 0x048fe200000e0616 */
        /* <DEDUP_REMOVED lines=10> */
[----:B------:R5:W2:Y:S02]  /*3d50*/  SHFL.IDX PT, R12, R13, 0x1, 0x181f ;  /* 0x00381f000d0c7f89 */ /* 0x000aa400000e0000 */
[----:B----45:R-:W-:-:S02]  /*3d60*/  SEL R13, RZ, 0x10, P0 ;  /* 0x00000010ff0d7807 */ /* 0x030fc40000000000 */
.L_x_5868:
[----:B---3--:R-:W-:Y:S02]  /*3d70*/  IADD3 R2, -R19, 0x10, RZ ;  /* 0x0000001013027810 */ /* 0x008fe40007ffe1ff */
[----:B------:R-:W-:-:S02]  /*3d80*/  IADD3 R3, -R18, 0x10, RZ ;  /* 0x0000001012037810 */ /* 0x000fc40007ffe1ff */
[----:B------:R-:W-:Y:S02]  /*3d90*/  LOP3.LUT R2, R2, 0xf, RZ, 0xc0, !PT ;  /* 0x0000000f02027812 */ /* 0x000fe400078ec0ff */
[----:B------:R-:W-:Y:S02]  /*3da0*/  IADD3 R14, -R13, 0x10, RZ ;  /* 0x000000100d0e7810 */ /* 0x000fe40007ffe1ff */
[----:B------:R-:W-:Y:S02]  /*3db0*/  LOP3.LUT R3, R3, 0xf, RZ, 0xc0, !PT ;  /* 0x0000000f03037812 */ /* 0x000fe400078ec0ff */
[-C--:B------:R-:W-:Y:S02]  /*3dc0*/  IADD3 R16, P1, P0, R2, R0.reuse, R25 ;  /* 0x0000000002107210 */ /* 0x080fe4000783e019 */
[----:B------:R-:W-:Y:S02]  /*3dd0*/  LOP3.LUT R2, R14, 0xf, RZ, 0xc0, !PT ;  /* 0x0000000f0e027812 */ /* 0x000fe400078ec0ff */
[----:B------:R-:W-:-:S02]  /*3de0*/  IADD3 R14, P6, P5, R3, R0, R26 ;  /* 0x00000000030e7210 */ /* 0x000fc40007dde01a */
[----:B--2---:R-:W-:Y:S02]  /*3df0*/  IADD3.X R17, RZ, R12, R22, P1, P0 ;  /* 0x0000000cff117210 */ /* 0x004fe40000fe0416 */
        /* <DEDUP_REMOVED lines=12> */
.L_x_5764:
[----:B------:R-:W-:Y:S05]  /*3ec0*/  BSYNC B0 ;  /* 0x0000000000007941 */ /* 0x000fea0003800000 */
.L_x_5763:
[----:B--2---:R-:W2:Y:S01]  /*3ed0*/  LDL R3, [R1+0x14] ;  /* 0x0000140001037983 */ /* 0x004ea20000100800 */
[----:B------:R-:W-:Y:S01]  /*3ee0*/  IMAD.MOV.U32 R0, RZ, RZ, 0x40 ;  /* 0x00000040ff007424 */ /* 0x000fe200078e00ff */
[----:B------:R-:W-:-:S02]  /*3ef0*/  LOP3.LUT P0, RZ, R206, 0x4, RZ, 0xc0, !PT ;  /* 0x00000004ceff7812 */ /* 0x000fc4000780c0ff */
[----:B------:R-:W0:Y:S01]  /*3f00*/  LDGDEPBAR ;  /* 0x00000000000079af */ /* 0x000e220000000000 */
[----:B------:R-:W-:Y:S01]  /*3f10*/  WARPSYNC 0xffffffff ;  /* 0xffffffff00007948 */ /* 0x000fe20003800000 */
[----:B------:R-:W-:Y:S01]  /*3f20*/  SEL R166, R0, 0xffffffc0, !P0 ;  /* 0xffffffc000a67807 */ /* 0x000fe20004000000 */
[----:B---3--:R-:W-:Y:S01]  /*3f30*/  HMMA.16816.F32 R16, R4, R32, RZ ;  /* 0x000000200410723c */ /* 0x008fe200000018ff */
[----:B------:R-:W-:Y:S02]  /*3f40*/  LDSM.16.M88.4 R92, [R169+0x3800] ;  /* 0x00380000a95c783b */ /* 0x000fe40000000200 */
[----:B------:R-:W-:Y:S01]  /*3f50*/  IADD3 R0, R166, R169, R167 ;  /* 0x000000a9a6007210 */ /* 0x000fe20007ffe0a7 */
[----:B------:R-:W-:-:S04]  /*3f60*/  IMAD.IADD R2, R169, 0x1, R166 ;  /* 0x00000001a9027824 */ /* 0x000fc800078e02a6 */
[C---:B------:R-:W-:Y:S01]  /*3f70*/  HMMA.16816.F32 R12, R4.reuse, R34, RZ ;  /* 0x00000022040c723c */ /* 0x040fe200000018ff */
[----:B------:R-:W-:Y:S04]  /*3f80*/  LDSM.16.M88.4 R56, [R2] ;  /* 0x000000000238783b */ /* 0x000fe80000000200 */
[----:B------:R-:W-:Y:S03]  /*3f90*/  LDSM.16.M88.4 R60, [R2+0x800] ;  /* 0x00080000023c783b */ /* 0x000fe60000000200 */
[C---:B----4-:R-:W-:Y:S01]  /*3fa0*/  HMMA.16816.F32 R28, R4.reuse, R36, RZ ;  /* 0x00000024041c723c */ /* 0x050fe200000018ff */
[----:B------:R-:W-:Y:S04]  /*3fb0*/  LDSM.16.M88.4 R68, [R2+0x1000] ;  /* 0x001000000244783b */ /* 0x000fe80000000200 */
[----:B------:R-:W-:Y:S03]  /*3fc0*/  LDSM.16.M88.4 R76, [R2+0x1800] ;  /* 0x00180000024c783b */ /* 0x000fe60000000200 */
[C---:B------:R-:W-:Y:S01]  /*3fd0*/  HMMA.16816.F32 R36, R4.reuse, R38, RZ ;  /* 0x000000260424723c */ /* 0x040fe200000018ff */
[----:B------:R-:W-:Y:S07]  /*3fe0*/  LDSM.16.M88.4 R84, [R0+0x1800] ;  /* 0x001800000054783b */ /* 0x000fee0000000200 */
        /* <DEDUP_REMOVED lines=8> */
[----:B------:R-:W3:Y:S07]  /*4070*/  LDSM.16.M88.4 R64, [R0] ;  /* 0x000000000040783b */ /* 0x000eee0000000200 */
[C---:B------:R-:W-:Y:S08]  /*4080*/  HMMA.16816.F32 R12, R8.reuse, R72, R28 ;  /* 0x00000048080c723c */ /* 0x040ff0000000181c */
[C---:B------:R-:W-:Y:S01]  /*4090*/  HMMA.16816.F32 R28, R8.reuse, R74, R36 ;  /* 0x0000004a081c723c */ /* 0x040fe20000001824 */
[----:B------:R-:W4:Y:S07]  /*40a0*/  LDSM.16.M88.4 R72, [R0+0x800] ;  /* 0x000800000048783b */ /* 0x000f2e0000000200 */
[C---:B------:R-:W-:Y:S08]  /*40b0*/  HMMA.16816.F32 R40, R8.reuse, R80, R40 ;  /* 0x000000500828723c */ /* 0x040ff00000001828 */
[C---:B------:R-:W-:Y:S01]  /*40c0*/  HMMA.16816.F32 R44, R8.reuse, R82, R44 ;  /* 0x00000052082c723c */ /* 0x040fe2000000182c */
[----:B------:R-:W5:Y:S07]  /*40d0*/  LDSM.16.M88.4 R80, [R0+0x1000] ;  /* 0x001000000050783b */ /* 0x000f6e0000000200 */
[C---:B------:R-:W-:Y:S08]  /*40e0*/  HMMA.16816.F32 R48, R8.reuse, R88, R48 ;  /* 0x000000580830723c */ /* 0x040ff00000001830 */
[----:B------:R-:W-:Y:S01]  /*40f0*/  HMMA.16816.F32 R52, R8, R90, R52 ;  /* 0x0000005a0834723c */ /* 0x000fe20000001834 */
[----:B------:R-:W-:Y:S07]  /*4100*/  LDSM.16.M88.4 R88, [R20+0x3800] ;  /* 0x003800001458783b */ /* 0x000fee0000000200 */
[C---:B-1----:R-:W-:Y:S08]  /*4110*/  HMMA.16816.F32 R36, R4.reuse, R56, R32 ;  /* 0x000000380424723c */ /* 0x042ff00000001820 */
[C---:B------:R-:W-:Y:S01]  /*4120*/  HMMA.16816.F32 R32, R4.reuse, R58, R24 ;  /* 0x0000003a0420723c */ /* 0x040fe20000001818 */
[----:B------:R-:W-:Y:S07]  /*4130*/  LDSM.16.M88.4 R56, [R169+0x2000] ;  /* 0x00200000a938783b */ /* 0x000fee0000000200 */
[C---:B------:R-:W-:Y:S01]  /*4140*/  HMMA.16816.F32 R24, R4.reuse, R60, R12 ;  /* 0x0000003c0418723c */ /* 0x040fe2000000180c */
[----:B------:R-:W1:Y:S07]  /*4150*/  LDSM.16.M88.4 R12, [R162+0x4000] ;  /* 0x00400000a20c783b */ /* 0x000e6e0000000200 */
[C---:B------:R-:W-:Y:S01]  /*4160*/  HMMA.16816.F32 R8, R4.reuse, R62, R28 ;  /* 0x0000003e0408723c */ /* 0x040fe2000000181c */
[----:B------:R-:W1:Y:S07]  /*4170*/  LDSM.16.M88.4 R60, [R169+0x2800] ;  /* 0x00280000a93c783b */ /* 0x000e6e0000000200 */
[C---:B------:R-:W-:Y:S08]  /*4180*/  HMMA.16816.F32 R28, R4.reuse, R68, R40 ;  /* 0x00000044041c723c */ /* 0x040ff00000001828 */
[C---:B------:R-:W-:Y:S01]  /*4190*/  HMMA.16816.F32 R44, R4.reuse, R70, R44 ;  /* 0x00000046042c723c */ /* 0x040fe2000000182c */
[----:B------:R-:W1:Y:S07]  /*41a0*/  LDSM.16.M88.4 R68, [R169+0x3000] ;  /* 0x00300000a944783b */ /* 0x000e6e0000000200 */
[C---:B------:R-:W-:Y:S08]  /*41b0*/  HMMA.16816.F32 R48, R4.reuse, R76, R48 ;  /* 0x0000004c0430723c */ /* 0x040ff00000001830 */
[----:B------:R-:W-:Y:S01]  /*41c0*/  HMMA.16816.F32 R52, R4, R78, R52 ;  /* 0x0000004e0434723c */ /* 0x000fe20000001834 */
[----:B------:R-:W-:Y:S07]  /*41d0*/  LDSM.16.M88.4 R76, [R2+0x3000] ;  /* 0x00300000024c783b */ /* 0x000fee0000000200 */
[C---:B---3--:R-:W-:Y:S08]  /*41e0*/  HMMA.16816.F32 R40, R16.reuse, R64, R36 ;  /* 0x000000401028723c */ /* 0x048ff00000001824 */
[C---:B------:R-:W-:Y:S01]  /*41f0*/  HMMA.16816.F32 R36, R16.reuse, R66, R32 ;  /* 0x000000421024723c */ /* 0x040fe20000001820 */
[----:B------:R-:W-:Y:S07]  /*4200*/  LDSM.16.M88.4 R64, [R20+0x2000] ;  /* 0x002000001440783b */ /* 0x000fee0000000200 */
[C---:B----4-:R-:W-:Y:S08]  /*4210*/  HMMA.16816.F32 R32, R16.reuse, R72, R24 ;  /* 0x000000481020723c */ /* 0x050ff00000001818 */
[C---:B------:R-:W-:Y:S01]  /*4220*/  HMMA.16816.F32 R24, R16.reuse, R74, R8 ;  /* 0x0000004a1018723c */ /* 0x040fe20000001808 */
[----:B------:R-:W3:Y:S04]  /*4230*/  LDSM.16.M88.4 R8, [R163+0x4000] ;  /* 0x00400000a308783b */ /* 0x000ee80000000200 */
[----:B------:R-:W4:Y:S03]  /*4240*/  LDSM.16.M88.4 R72, [R20+0x2800] ;  /* 0x002800001448783b */ /* 0x000f260000000200 */
[C---:B-----5:R-:W-:Y:S08]  /*4250*/  HMMA.16816.F32 R4, R16.reuse, R80, R28 ;  /* 0x000000501004723c */ /* 0x060ff0000000181c */
        /* <DEDUP_REMOVED lines=8> */
[C---:B------:R-:W-:Y:S08]  /*42e0*/  HMMA.16816.F32 R36, R12.reuse, R60, R32 ;  /* 0x0000003c0c24723c */ /* 0x040ff00000001820 */
[C---:B------:R-:W-:Y:S01]  /*42f0*/  HMMA.16816.F32 R32, R12.reuse, R62, R24 ;  /* 0x0000003e0c20723c */ /* 0x040fe20000001818 */
[----:B------:R-:W-:Y:S07]  /*4300*/  LDSM.16.M88.4 R60, [R2+0x2000] ;  /* 0x00200000023c783b */ /* 0x000fee0000000200 */
[----:B------:R-:W-:Y:S01]  /*4310*/  HMMA.16816.F32 R24, R12, R68, R4 ;  /* 0x000000440c18723c */ /* 0x000fe20000001804 */
[----:B------:R-:W1:Y:S01]  /*4320*/  LDSM.16.M88.4 R4, [R165+0x4000] ;  /* 0x00400000a504783b */ /* 0x000e620000000200 */
[----:B--2---:R-:W-:-:S06]  /*4330*/  IMAD.IADD R205, R3, 0x1, R225 ;  /* 0x0000000103cd7824 */ /* 0x004fcc00078e02e1 */
[C---:B------:R-:W-:Y:S01]  /*4340*/  HMMA.16816.F32 R16, R12.reuse, R70, R28 ;  /* 0x000000460c10723c */ /* 0x040fe2000000181c */
[----:B------:R-:W5:Y:S07]  /*4350*/  LDSM.16.M88.4 R68, [R2+0x2800] ;  /* 0x002800000244783b */ /* 0x000f6e0000000200 */
[C---:B------:R-:W-:Y:S01]  /*4360*/  HMMA.16816.F32 R28, R12.reuse, R92, R48 ;  /* 0x0000005c0c1c723c */ /* 0x040fe20000001830 */
[----:B------:R-:W2:Y:S07]  /*4370*/  LDL R92, [R1+0x10] ;  /* 0x00001000015c7983 */ /* 0x000eae0000100800 */
[----:B------:R-:W-:Y:S01]  /*4380*/  HMMA.16816.F32 R52, R12, R94, R52 ;  /* 0x0000005e0c34723c */ /* 0x000fe20000001834 */
[----:B------:R-:W1:Y:S07]  /*4390*/  LDSM.16.M88.4 R12, [R164+0x4000] ;  /* 0x00400000a40c783b */ /* 0x000e6e0000000200 */
[C---:B---3--:R-:W-:Y:S08]  /*43a0*/  HMMA.16816.F32 R48, R8.reuse, R64, R44 ;  /* 0x000000400830723c */ /* 0x048ff0000000182c */
        /* <DEDUP_REMOVED lines=8> */
[C---:B------:R-:W-:Y:S01]  /*4430*/  HMMA.16816.F32 R16, R8.reuse, R88, R28 ;  /* 0x000000580810723c */ /* 0x040fe2000000181c */
[----:B------:R-:W-:Y:S07]  /*4440*/  LDSM.16.M88.4 R28, [R0+0x3800] ;  /* 0x00380000001c783b */ /* 0x000fee0000000200 */
[----:B------:R-:W-:Y:S08]  /*4450*/  HMMA.16816.F32 R8, R8, R90, R52 ;  /* 0x0000005a0808723c */ /* 0x000ff00000001834 */
[C---:B-1----:R-:W-:Y:S08]  /*4460*/  HMMA.16816.F32 R52, R4.reuse, R60, R48 ;  /* 0x0000003c0434723c */ /* 0x042ff00000001830 */
[C---:B------:R-:W-:Y:S08]  /*4470*/  HMMA.16816.F32 R60, R4.reuse, R62, R44 ;  /* 0x0000003e043c723c */ /* 0x040ff0000000182c */
[C---:B------:R-:W-:Y:S01]  /*4480*/  HMMA.16816.F32 R44, R4.reuse, R70, R36 ;  /* 0x00000046042c723c */ /* 0x040fe20000001824 */
[----:B------:R-:W1:Y:S07]  /*4490*/  LDSM.16.M88.4 R36, [R0+0x3000] ;  /* 0x003000000024783b */ /* 0x000e6e0000000200 */
[C---:B------:R-:W-:Y:S01]  /*44a0*/  HMMA.16816.F32 R48, R4.reuse, R68, R40 ;  /* 0x000000440430723c */ /* 0x040fe20000001828 */
[----:B------:R-:W-:Y:S07]  /*44b0*/  LDSM.16.M88.4 R68, [R169+0x4800] ;  /* 0x00480000a944783b */ /* 0x000fee0000000200 */
[C---:B------:R-:W-:Y:S08]  /*44c0*/  HMMA.16816.F32 R40, R4.reuse, R76, R32 ;  /* 0x0000004c0428723c */ /* 0x040ff00000001820 */
[C---:B------:R-:W-:Y:S08]  /*44d0*/  HMMA.16816.F32 R32, R4.reuse, R78, R24 ;  /* 0x0000004e0420723c */ /* 0x040ff00000001818 */
[C---:B------:R-:W-:Y:S08]  /*44e0*/  HMMA.16816.F32 R24, R4.reuse, R84, R16 ;  /* 0x000000540418723c */ /* 0x040ff00000001810 */
[----:B------:R-:W-:Y:S01]  /*44f0*/  HMMA.16816.F32 R16, R4, R86, R8 ;  /* 0x000000560410723c */ /* 0x000fe20000001808 */
[----:B------:R-:W4:Y:S04]  /*4500*/  LDSM.16.M88.4 R4, [R162+0x8000] ;  /* 0x00800000a204783b */ /* 0x000f280000000200 */
[----:B------:R-:W5:Y:S03]  /*4510*/  LDSM.16.M88.4 R84, [R169+0x5000] ;  /* 0x00500000a954783b */ /* 0x000f660000000200 */
[C---:B------:R-:W-:Y:S08]  /*4520*/  HMMA.16816.F32 R8, R12.reuse, R56, R52 ;  /* 0x000000380c08723c */ /* 0x040ff00000001834 */
[C---:B------:R-:W-:Y:S08]  /*4530*/  HMMA.16816.F32 R60, R12.reuse, R58, R60 ;  /* 0x0000003a0c3c723c */ /* 0x040ff0000000183c */
[C---:B---3--:R-:W-:Y:S08]  /*4540*/  HMMA.16816.F32 R56, R12.reuse, R64, R48 ;  /* 0x000000400c38723c */ /* 0x048ff00000001830 */
[C---:B------:R-:W-:Y:S08]  /*4550*/  HMMA.16816.F32 R52, R12.reuse, R66, R44 ;  /* 0x000000420c34723c */ /* 0x040ff0000000182c */
[C---:B-1----:R-:W-:Y:S01]  /*4560*/  HMMA.16816.F32 R64, R12.reuse, R36, R40 ;  /* 0x000000240c40723c */ /* 0x042fe20000001828 */
[----:B------:R-:W-:Y:S07]  /*4570*/  LDSM.16.M88.4 R40, [R20+0x4000] ;  /* 0x004000001428783b */ /* 0x000fee0000000200 */
[C---:B------:R-:W-:Y:S01]  /*4580*/  HMMA.16816.F32 R76, R12.reuse, R38, R32 ;  /* 0x000000260c4c723c */ /* 0x040fe20000001820 */
[----:B------:R-:W-:Y:S07]  /*4590*/  LDSM.16.M88.4 R36, [R20+0x4800] ;  /* 0x004800001424783b */ /* 0x000fee0000000200 */
[C---:B------:R-:W-:Y:S08]  /*45a0*/  HMMA.16816.F32 R48, R12.reuse, R28, R24 ;  /* 0x0000001c0c30723c */ /* 0x040ff00000001818 */
[----:B------:R-:W-:Y:S01]  /*45b0*/  HMMA.16816.F32 R44, R12, R30, R16 ;  /* 0x0000001e0c2c723c */ /* 0x000fe20000001810 */
[----:B------:R-:W1:Y:S07]  /*45c0*/  LDSM.16.M88.4 R12, [R163+0x8000] ;  /* 0x00800000a30c783b */ /* 0x000e6e0000000200 */
[C---:B----4-:R-:W-:Y:S01]  /*45d0*/  HMMA.16816.F32 R32, R4.reuse, R72, R8 ;  /* 0x000000480420723c */ /* 0x050fe20000001808 */
[----:B------:R-:W-:Y:S07]  /*45e0*/  LDSM.16.M88.4 R8, [R165+0x8000] ;  /* 0x00800000a508783b */ /* 0x000fee0000000200 */
[C---:B------:R-:W-:Y:S01]  /*45f0*/  HMMA.16816.F32 R24, R4.reuse, R68, R56 ;  /* 0x000000440418723c */ /* 0x040fe20000001838 */
[----:B------:R-:W3:Y:S07]  /*4600*/  LDSM.16.M88.4 R56, [R20+0x5000] ;  /* 0x005000001438783b */ /* 0x000eee0000000200 */
[C---:B------:R-:W-:Y:S01]  /*4610*/  HMMA.16816.F32 R28, R4.reuse, R74, R60 ;  /* 0x0000004a041c723c */ /* 0x040fe2000000183c */
[----:B------:R4:W1:Y:S07]  /*4620*/  LDSM.16.M88.4 R72, [R20+0x5800] ;  /* 0x005800001448783b */ /* 0x00086e0000000200 */
[C---:B------:R-:W-:Y:S01]  /*4630*/  HMMA.16816.F32 R16, R4.reuse, R70, R52 ;  /* 0x000000460410723c */ /* 0x040fe20000001834 */
[----:B------:R-:W-:Y:S07]  /*4640*/  LDSM.16.M88.4 R68, [R2+0x5800] ;  /* 0x005800000244783b */ /* 0x000fee0000000200 */
[C---:B-----5:R-:W-:Y:S01]  /*4650*/  HMMA.16816.F32 R52, R4.reuse, R84, R64 ;  /* 0x000000540434723c */ /* 0x060fe20000001840 */
[----:B------:R-:W-:Y:S07]  /*4660*/  LDSM.16.M88.4 R64, [R2+0x4800] ;  /* 0x004800000240783b */ /* 0x000fee0000000200 */
[C---:B------:R-:W-:Y:S01]  /*4670*/  HMMA.16816.F32 R60, R4.reuse, R86, R76 ;  /* 0x00000056043c723c */ /* 0x040fe2000000184c */
[----:B------:R-:W5:Y:S04]  /*4680*/  LDSM.16.M88.4 R84, [R2+0x4000] ;  /* 0x004000000254783b */ /* 0x000f680000000200 */
[----:B------:R2:W2:Y:S03]  /*4690*/  LDSM.16.M88.4 R76, [R2+0x5000] ;  /* 0x00500000024c783b */ /* 0x0004a60000000200 */
[C---:B----4-:R-:W-:Y:S08]  /*46a0*/  HMMA.16816.F32 R20, R4.reuse, R80, R48 ;  /* 0x000000500414723c */ /* 0x050ff00000001830 */
[----:B------:R-:W-:Y:S01]  /*46b0*/  HMMA.16816.F32 R48, R4, R82, R44 ;  /* 0x000000520430723c */ /* 0x000fe2000000182c */
[----:B------:R-:W-:Y:S04]  /*46c0*/  LDSM.16.M88.4 R4, [R164+0x8000] ;  /* 0x00800000a404783b */ /* 0x000fe80000000200 */
[----:B------:R-:W4:Y:S03]  /*46d0*/  LDSM.16.M88.4 R80, [R0+0x4000] ;  /* 0x004000000050783b */ /* 0x000f260000000200 */
[C---:B-1----:R-:W-:Y:S08]  /*46e0*/  HMMA.16816.F32 R44, R12.reuse, R40, R32 ;  /* 0x000000280c2c723c */ /* 0x042ff00000001820 */
[C---:B------:R-:W-:Y:S08]  /*46f0*/  HMMA.16816.F32 R32, R12.reuse, R36, R24 ;  /* 0x000000240c20723c */ /* 0x040ff00000001818 */
[C---:B------:R-:W-:Y:S08]  /*4700*/  HMMA.16816.F32 R40, R12.reuse, R42, R28 ;  /* 0x0000002a0c28723c */ /* 0x040ff0000000181c */
[C---:B------:R-:W-:Y:S08]  /*4710*/  HMMA.16816.F32 R36, R12.reuse, R38, R16 ;  /* 0x000000260c24723c */ /* 0x040ff00000001810 */
[C---:B---3--:R-:W-:Y:S01]  /*4720*/  HMMA.16816.F32 R24, R12.reuse, R58, R60 ;  /* 0x0000003a0c18723c */ /* 0x048fe2000000183c */
[----:B------:R-:W1:Y:S07]  /*4730*/  LDSM.16.M88.4 R60, [R0+0x4800] ;  /* 0x00480000003c783b */ /* 0x000e6e0000000200 */
[C---:B------:R-:W-:Y:S01]  /*4740*/  HMMA.16816.F32 R28, R12.reuse, R56, R52 ;  /* 0x000000380c1c723c */ /* 0x040fe20000001834 */
[----:B--2---:R-:W-:Y:S01]  /*4750*/  @P4 IMAD.HI.U32 R2, R205, c[0x0][0x2c8], RZ ;  /* 0x0000b200cd024a27 */ /* 0x004fe200078e00ff */
[----:B------:R-:W-:Y:S06]  /*4760*/  LDSM.16.M88.4 R56, [R0+0x5000] ;  /* 0x005000000038783b */ /* 0x000fec0000000200 */
[C---:B------:R-:W-:Y:S08]  /*4770*/  HMMA.16816.F32 R20, R12.reuse, R72, R20 ;  /* 0x000000480c14723c */ /* 0x040ff00000001814 */
[----:B------:R-:W-:Y:S08]  /*4780*/  HMMA.16816.F32 R16, R12, R74, R48 ;  /* 0x0000004a0c10723c */ /* 0x000ff00000001830 */
[C---:B-----5:R-:W-:Y:S08]  /*4790*/  HMMA.16816.F32 R12, R8.reuse, R84, R44 ;  /* 0x00000054080c723c */ /* 0x060ff0000000182c */
[C---:B------:R-:W-:Y:S08]  /*47a0*/  HMMA.16816.F32 R44, R8.reuse, R64, R32 ;  /* 0x00000040082c723c */ /* 0x040ff00000001820 */
[C---:B------:R-:W-:Y:S08]  /*47b0*/  HMMA.16816.F32 R32, R8.reuse, R78, R24 ;  /* 0x0000004e0820723c */ /* 0x040ff00000001818 */
[----:B------:R-:W-:Y:S08]  /*47c0*/  HMMA.16816.F32 R24, R8, R70, R16 ;  /* 0x000000460818723c */ /* 0x000ff00000001810 */
[----:B----4-:R-:W-:Y:S01]  /*47d0*/  HMMA.16816.F32 R16, R4, R80, R12 ;  /* 0x000000500410723c */ /* 0x010fe2000000180c */
[----:B------:R2:W-:Y:S01]  /*47e0*/  LDSM.16.M88.4 R12, [R0+0x5800] ;  /* 0x00580000000c783b */ /* 0x0005e20000000200 */
[----:B------:R-:W-:Y:S01]  /*47f0*/  IMAD.IADD R3, R96, 0x1, -R228 ;  /* 0x0000000160037824 */ /* 0x000fe200078e0ae4 */
[----:B------:R-:W-:-:S05]  /*4800*/  DEPBAR.LE SB0, 0x2 ;  /* 0x000080800000791a */ /* 0x000fca0000000000 */
[C---:B------:R-:W-:Y:S08]  /*4810*/  HMMA.16816.F32 R40, R8.reuse, R86, R40 ;  /* 0x000000560828723c */ /* 0x040ff00000001828 */
[----:B------:R-:W-:Y:S01]  /*4820*/  HMMA.16816.F32 R52, R8, R76, R28 ;  /* 0x0000004c0834723c */ /* 0x000fe2000000181c */
[----:B--2---:R-:W-:Y:S01]  /*4830*/  IMAD.MOV.U32 R0, RZ, RZ, R205 ;  /* 0x000000ffff007224 */ /* 0x004fe200078e00cd */
[----:B------:R-:W-:-:S06]  /*4840*/  @P4 SHF.R.U32.HI R0, RZ, c[0x0][0x2cc], R2 ;  /* 0x0000b300ff004a19 */ /* 0x000fcc0000011602 */
[C---:B------:R-:W-:Y:S01]  /*4850*/  HMMA.16816.F32 R48, R8.reuse, R66, R36 ;  /* 0x000000420830723c */ /* 0x040fe20000001824 */
[----:B------:R-:W-:Y:S06]  /*4860*/  BAR.SYNC.DEFER_BLOCKING 0x0 ;  /* 0x0000000000007b1d */ /* 0x000fec0000010000 */
[----:B------:R-:W2:Y:S01]  /*4870*/  SHFL.IDX PT, R2, R0, RZ, 0x1c1f ;  /* 0x001c1fff00027589 */ /* 0x000ea200000e0000 */
[----:B------:R-:W-:Y:S03]  /*4880*/  HMMA.16816.F32 R28, R8, R68, R20 ;  /* 0x00000044081c723c */ /* 0x000fe60000001814 */
[----:B------:R3:W4:Y:S05]  /*4890*/  SHFL.IDX PT, R8, R0, 0x1, 0x1c1f ;  /* 0x003c1f0000087f89 */ /* 0x00072a00000e0000 */
[C---:B------:R-:W-:Y:S08]  /*48a0*/  HMMA.16816.F32 R20, R4.reuse, R82, R40 ;  /* 0x000000520414723c */ /* 0x040ff00000001828 */
[----:B-1----:R-:W-:Y:S01]  /*48b0*/  HMMA.16816.F32 R36, R4, R60, R44 ;  /* 0x0000003c0424723c */ /* 0x002fe2000000182c */
[----:B------:R-:W-:Y:S01]  /*48c0*/  LDSM.16.MT88.4 R64, [R234+0x800] ;  /* 0x00080000ea40783b */ /* 0x000fe20000004200 */
[----:B---3--:R-:W-:-:S04]  /*48d0*/  IMAD.MOV.U32 R0, RZ, RZ, 0x1 ;  /* 0x00000001ff007424 */ /* 0x008fc800078e00ff */
[----:B------:R-:W-:-:S05]  /*48e0*/  IMAD R0, R184, -0x40, R0 ;  /* 0xffffffc0b8007824 */ /* 0x000fca00078e0200 */
[----:B------:R-:W-:-:S05]  /*48f0*/  IADD3 R0, -R228, R0, R220 ;  /* 0x00000000e4007210 */ /* 0x000fca0007ffe1dc */
[----:B------:R-:W-:-:S04]  /*4900*/  IMAD.IADD R0, R0, 0x1, -R221 ;  /* 0x0000000100007824 */ /* 0x000fc800078e0add */
[C---:B--2---:R-:W-:Y:S02]  /*4910*/  IMAD.IADD R2, R0.reuse, 0x1, R2 ;  /* 0x0000000100027824 */ /* 0x044fe400078e0202 */
[----:B----4-:R-:W-:-:S03]  /*4920*/  IMAD.IADD R0, R0, 0x1, R8 ;  /* 0x0000000100007824 */ /* 0x010fc600078e0208 */
[C---:B------:R-:W-:Y:S02]  /*4930*/  IMNMX R2, R3.reuse, R2, PT ;  /* 0x0000000203027217 */ /* 0x040fe40003800200 */
[----:B------:R-:W-:Y:S01]  /*4940*/  IMNMX R0, R3, R0, PT ;  /* 0x0000000003007217 */ /* 0x000fe20003800200 */
[----:B------:R-:W-:Y:S01]  /*4950*/  HMMA.16816.F32 R40, R4, R62, R48 ;  /* 0x0000003e0428723c */ /* 0x000fe20000001830 */
[C---:B------:R-:W-:Y:S01]  /*4960*/  ISETP.GT.AND P5, PT, R2.reuse, RZ, PT ;  /* 0x000000ff0200720c */ /* 0x040fe20003fa4270 */
[----:B------:R-:W-:Y:S01]  /*4970*/  LDSM.16.MT88.4 R60, [R231+0x2000] ;  /* 0x00200000e73c783b */ /* 0x000fe20000004200 */
[----:B------:R-:W-:Y:S02]  /*4980*/  ISETP.GT.AND P6, PT, R2, 0x1, PT ;  /* 0x000000010200780c */ /* 0x000fe40003fc4270 */
[----:B------:R-:W-:-:S03]  /*4990*/  ISETP.GT.AND P0, PT, R0, 0x1, PT ;  /* 0x000000010000780c */ /* 0x000fc60003f04270 */
[----:B------:R-:W-:Y:S01]  /*49a0*/  HMMA.16816.F32 R52, R4, R56, R52 ;  /* 0x000000380434723c */ /* 0x000fe20000001834 */
[----:B------:R-:W-:Y:S02]  /*49b0*/  FSEL R8, R17, -INF , P6 ;  /* 0xff80000011087808 */ /* 0x000fe40003000000 */
[----:B------:R-:W-:-:S05]  /*49c0*/  FSEL R19, R19, -INF , P0 ;  /* 0xff80000013137808 */ /* 0x000fca0000000000 */
[----:B------:R-:W-:Y:S01]  /*49d0*/  HMMA.16816.F32 R56, R4, R58, R32 ;  /* 0x0000003a0438723c */ /* 0x000fe20000001820 */
[----:B------:R-:W-:Y:S02]  /*49e0*/  ISETP.GT.AND P0, PT, R2, 0x9, PT ;  /* 0x000000090200780c */ /* 0x000fe40003f04270 */
[----:B------:R-:W-:-:S05]  /*49f0*/  ISETP.GT.AND P1, PT, R0, RZ, PT ;  /* 0x000000ff0000720c */ /* 0x000fca0003f24270 */
[----:B------:R-:W-:Y:S01]  /*4a00*/  HMMA.16816.F32 R32, R4, R12, R28 ;  /* 0x0000000c0420723c */ /* 0x000fe2000000181c */
[----:B------:R-:W-:-:S07]  /*4a10*/  FSEL R9, R21, -INF , P0 ;  /* 0xff80000015097808 */ /* 0x000fce0000000000 */
[----:B------:R-:W-:Y:S01]  /*4a20*/  HMMA.16816.F32 R24, R4, R14, R24 ;  /* 0x0000000e0418723c */ /* 0x000fe20000001818 */
[----:B------:R-:W-:Y:S01]  /*4a30*/  FSEL R10, R18, -INF , P1 ;  /* 0xff800000120a7808 */ /* 0x000fe20000800000 */
[----:B------:R-:W-:Y:S05]  /*4a40*/  LDSM.16.MT88.4 R12, [R170] ;  /* 0x00000000aa0c783b */ /* 0x000fea0000004200 */
[----:B------:R-:W-:Y:S02]  /*4a50*/  FSEL R6, R16, -INF , P5 ;  /* 0xff80000010067808 */ /* 0x000fe40002800000 */
[----:B------:R-:W-:Y:S02]  /*4a60*/  ISETP.GT.AND P5, PT, R2, 0x8, PT ;  /* 0x000000080200780c */ /* 0x000fe40003fa4270 */
[----:B------:R-:W-:-:S02]  /*4a70*/  FMNMX.FTZ R3, R6, R8, !PT ;  /* 0x0000000806037209 */ /* 0x000fc40007810000 */
[----:B------:R-:W-:Y:S02]  /*4a80*/  FSEL R7, R20, -INF , P5 ;  /* 0xff80000014077808 */ /* 0x000fe40002800000 */
[----:B------:R-:W-:Y:S02]  /*4a90*/  ISETP.GT.AND P0, PT, R0, 0x8, PT ;  /* 0x000000080000780c */ /* 0x000fe40003f04270 */
[----:B------:R-:W-:Y:S02]  /*4aa0*/  ISETP.GT.AND P1, PT, R2, 0x10, PT ;  /* 0x000000100200780c */ /* 0x000fe40003f24270 */
[----:B------:R-:W-:Y:S02]  /*4ab0*/  FMNMX.FTZ R3, R7, R3, !PT ;  /* 0x0000000307037209 */ /* 0x000fe40007810000 */
[----:B------:R-:W-:Y:S02]  /*4ac0*/  FSEL R11, R22, -INF , P0 ;  /* 0xff800000160b7808 */ /* 0x000fe40000000000 */
[----:B------:R-:W-:-:S02]  /*4ad0*/  FSEL R17, R36, -INF , P1 ;  /* 0xff80000024117808 */ /* 0x000fc40000800000 */
[C---:B------:R-:W-:Y:S02]  /*4ae0*/  ISETP.GT.AND P5, PT, R0.reuse, 0x9, PT ;  /* 0x000000090000780c */ /* 0x040fe40003fa4270 */
[----:B------:R-:W-:Y:S02]  /*4af0*/  ISETP.GT.AND P0, PT, R0, 0x11, PT ;  /* 0x000000110000780c */ /* 0x000fe40003f04270 */
[----:B------:R-:W-:Y:S02]  /*4b00*/  ISETP.GT.AND P6, PT, R2, 0x11, PT ;  /* 0x000000110200780c */ /* 0x000fe40003fc4270 */
[----:B------:R-:W-:Y:S02]  /*4b10*/  ISETP.GT.AND P1, PT, R0, 0x10, PT ;  /* 0x000000100000780c */ /* 0x000fe40003f24270 */
[----:B------:R-:W-:Y:S02]  /*4b20*/  FMNMX.FTZ R3, R9, R3, !PT ;  /* 0x0000000309037209 */ /* 0x000fe40007810000 */
[----:B------:R-:W-:-:S02]  /*4b30*/  FSEL R16, R23, -INF , P5 ;  /* 0xff80000017107808 */ /* 0x000fc40002800000 */
[----:B------:R-:W-:Y:S02]  /*4b40*/  FSEL R28, R39, -INF , P0 ;  /* 0xff800000271c7808 */ /* 0x000fe40000000000 */
[----:B------:R-:W-:Y:S02]  /*4b50*/  FSEL R20, R37, -INF , P6 ;  /* 0xff80000025147808 */ /* 0x000fe40003000000 */
[----:B------:R-:W-:Y:S02]  /*4b60*/  FSEL R23, R38, -INF , P1 ;  /* 0xff80000026177808 */ /* 0x000fe40000800000 */
[----:B------:R-:W-:Y:S01]  /*4b70*/  ISETP.GT.AND P0, PT, R2, 0x18, PT ;  /* 0x000000180200780c */ /* 0x000fe20003f04270 */
[----:B------:R-:W-:Y:S01]  /*4b80*/  LDSM.16.MT88.4 R36, [R170+0x800] ;  /* 0x00080000aa24783b */ /* 0x000fe20000004200 */
[----:B------:R-:W-:Y:S02]  /*4b90*/  FMNMX.FTZ R3, R17, R3, !PT ;  /* 0x0000000311037209 */ /* 0x000fe40007810000 */
[----:B------:R-:W-:-:S02]  /*4ba0*/  ISETP.GT.AND P1, PT, R0, 0x18, PT ;  /* 0x000000180000780c */ /* 0x000fc40003f24270 */
[----:B------:R-:W-:Y:S02]  /*4bb0*/  FMNMX.FTZ R4, R10, R19, !PT ;  /* 0x000000130a047209 */ /* 0x000fe40007810000 */
[----:B------:R-:W-:Y:S02]  /*4bc0*/  ISETP.GT.AND P5, PT, R2, 0x19, PT ;  /* 0x000000190200780c */ /* 0x000fe40003fa4270 */
[----:B------:R-:W-:Y:S02]  /*4bd0*/  FSEL R22, R40, -INF , P0 ;  /* 0xff80000028167808 */ /* 0x000fe40000000000 */
[----:B------:R-:W-:Y:S02]  /*4be0*/  FMNMX.FTZ R3, R20, R3, !PT ;  /* 0x0000000314037209 */ /* 0x000fe40007810000 */
[----:B------:R-:W-:Y:S02]  /*4bf0*/  FSEL R48, R42, -INF , P1 ;  /* 0xff8000002a307808 */ /* 0x000fe40000800000 */
[----:B------:R-:W-:-:S02]  /*4c00*/  ISETP.GT.AND P1, PT, R2, 0x20, PT ;  /* 0x000000200200780c */ /* 0x000fc40003f24270 */
[----:B------:R-:W-:Y:S02]  /*4c10*/  FMNMX.FTZ R4, R11, R4, !PT ;  /* 0x000000040b047209 */ /* 0x000fe40007810000 */
[----:B------:R-:W-:Y:S02]  /*4c20*/  ISETP.GT.AND P0, PT, R0, 0x19, PT ;  /* 0x000000190000780c */ /* 0x000fe40003f04270 */
[----:B------:R-:W-:Y:S02]  /*4c30*/  FSEL R21, R41, -INF , P5 ;  /* 0xff80000029157808 */ /* 0x000fe40002800000 */
[----:B------:R-:W-:Y:S02]  /*4c40*/  FMNMX.FTZ R3, R22, R3, !PT ;  /* 0x0000000316037209 */ /* 0x000fe40007810000 */
[----:B------:R-:W-:Y:S02]  /*4c50*/  FSEL R85, R52, -INF , P1 ;  /* 0xff80000034557808 */ /* 0x000fe40000800000 */
[----:B------:R-:W-:-:S02]  /*4c60*/  FMNMX.FTZ R4, R16, R4, !PT ;  /* 0x0000000410047209 */ /* 0x000fc40007810000 */
[----:B------:R-:W-:Y:S02]  /*4c70*/  FSEL R49, R43, -INF , P0 ;  /* 0xff8000002b317808 */ /* 0x000fe40000000000 */
[C---:B------:R-:W-:Y:S02]  /*4c80*/  ISETP.GT.AND P1, PT, R2.reuse, 0x29, PT ;  /* 0x000000290200780c */ /* 0x040fe40003f24270 */
[----:B------:R-:W-:Y:S02]  /*4c90*/  ISETP.GT.AND P0, PT, R2, 0x21, PT ;  /* 0x000000210200780c */ /* 0x000fe40003f04270 */
[----:B------:R-:W-:Y:S02]  /*4ca0*/  FMNMX.FTZ R3, R21, R3, !PT ;  /* 0x0000000315037209 */ /* 0x000fe40007810000 */
[----:B------:R-:W-:Y:S02]  /*4cb0*/  FMNMX.FTZ R4, R23, R4, !PT ;  /* 0x0000000417047209 */ /* 0x000fe40007810000 */
[----:B------:R-:W-:-:S02]  /*4cc0*/  FSEL R81, R57, -INF , P1 ;  /* 0xff80000039517808 */ /* 0x000fc40000800000 */
[----:B------:R-:W-:Y:S02]  /*4cd0*/  ISETP.GT.AND P5, PT, R2, 0x28, PT ;  /* 0x000000280200780c */ /* 0x000fe40003fa4270 */
[----:B------:R-:W-:Y:S02]  /*4ce0*/  FSEL R84, R53, -INF , P0 ;  /* 0xff80000035547808 */ /* 0x000fe40000000000 */
[----:B------:R-:W-:Y:S02]  /*4cf0*/  FMNMX.FTZ R3, R85, R3, !PT ;  /* 0x0000000355037209 */ /* 0x000fe40007810000 */
[----:B------:R-:W-:Y:S02]  /*4d00*/  ISETP.GT.AND P1, PT, R0, 0x20, PT ;  /* 0x000000200000780c */ /* 0x000fe40003f24270 */
[----:B------:R-:W-:Y:S02]  /*4d10*/  FMNMX.FTZ R4, R28, R4, !PT ;  /* 0x000000041c047209 */ /* 0x000fe40007810000 */
[----:B------:R-:W-:-:S02]  /*4d20*/  ISETP.GT.AND P0, PT, R2, 0x30, PT ;  /* 0x000000300200780c */ /* 0x000fc40003f04270 */
[----:B------:R-:W-:Y:S02]  /*4d30*/  FSEL R82, R56, -INF , P5 ;  /* 0xff80000038527808 */ /* 0x000fe40002800000 */
[----:B------:R-:W-:Y:S02]  /*4d40*/  FMNMX.FTZ R3, R84, R3, !PT ;  /* 0x0000000354037209 */ /* 0x000fe40007810000 */
[----:B------:R-:W-:Y:S02]  /*4d50*/  FSEL R79, R54, -INF , P1 ;  /* 0xff800000364f7808 */ /* 0x000fe40000800000 */
[C---:B------:R-:W-:Y:S02]  /*4d60*/  ISETP.GT.AND P6, PT, R2.reuse, 0x31, PT ;  /* 0x000000310200780c */ /* 0x040fe40003fc4270 */
[C---:B------:R-:W-:Y:S02]  /*4d70*/  ISETP.GT.AND P5, PT, R2.reuse, 0x38, PT ;  /* 0x000000380200780c */ /* 0x040fe40003fa4270 */
[----:B------:R-:W-:-:S02]  /*4d80*/  ISETP.GT.AND P1, PT, R2, 0x39, PT ;  /* 0x000000390200780c */ /* 0x000fc40003f24270 */
[----:B------:R-:W-:Y:S02]  /*4d90*/  FMNMX.FTZ R2, R48, R4, !PT ;  /* 0x0000000430027209 */ /* 0x000fe40007810000 */
[----:B------:R-:W-:Y:S02]  /*4da0*/  FSEL R87, R32, -INF , P0 ;  /* 0xff80000020577808 */ /* 0x000fe40000000000 */
[----:B------:R-:W-:Y:S02]  /*4db0*/  FMNMX.FTZ R3, R82, R3, !PT ;  /* 0x0000000352037209 */ /* 0x000fe40007810000 */
[----:B------:R-:W-:Y:S02]  /*4dc0*/  ISETP.GT.AND P0, PT, R0, 0x21, PT ;  /* 0x000000210000780c */ /* 0x000fe40003f04270 */
[----:B------:R-:W-:Y:S02]  /*4dd0*/  FMNMX.FTZ R2, R49, R2, !PT ;  /* 0x0000000231027209 */ /* 0x000fe40007810000 */
        /* <DEDUP_REMOVED lines=13> */
[C---:B------:R-:W-:Y:S01]  /*4eb0*/  ISETP.GT.AND P1, PT, R0.reuse, 0x30, PT ;  /* 0x000000300000780c */ /* 0x040fe20003f24270 */
[----:B------:R-:W-:Y:S01]  /*4ec0*/  LDSM.16.MT88.4 R56, [R92] ;  /* 0x000000005c38783b */ /* 0x000fe20000004200 */
[----:B------:R-:W-:Y:S02]  /*4ed0*/  FMNMX.FTZ R2, R77, R2, !PT ;  /* 0x000000024d027209 */ /* 0x000fe40007810000 */
[----:B------:R-:W-:Y:S02]  /*4ee0*/  FMNMX.FTZ R3, R83, R3, !PT ;  /* 0x0000000353037209 */ /* 0x000fe40007810000 */
[----:B------:R-:W-:Y:S02]  /*4ef0*/  ISETP.GT.AND P0, PT, R0, 0x31, PT ;  /* 0x000000310000780c */ /* 0x000fe40003f04270 */
[----:B------:R-:W-:Y:S02]  /*4f00*/  FSEL R178, R34, -INF , P1 ;  /* 0xff80000022b27808 */ /* 0x000fe40000800000 */
[----:B------:R-:W-:-:S02]  /*4f10*/  FMNMX.FTZ R2, R76, R2, !PT ;  /* 0x000000024c027209 */ /* 0x000fc40007810000 */
[----:B------:R-:W-:Y:S02]  /*4f20*/  FMNMX.FTZ R3, R80, R3, !PT ;  /* 0x0000000350037209 */ /* 0x000fe40007810000 */
[----:B------:R-:W-:Y:S02]  /*4f30*/  FSEL R176, R35, -INF , P0 ;  /* 0xff80000023b07808 */ /* 0x000fe40000000000 */
[----:B------:R-:W-:Y:S02]  /*4f40*/  ISETP.GT.AND P1, PT, R0, 0x38, PT ;  /* 0x000000380000780c */ /* 0x000fe40003f24270 */
[----:B------:R-:W-:Y:S01]  /*4f50*/  FMNMX.FTZ R2, R178, R2, !PT ;  /* 0x00000002b2027209 */ /* 0x000fe20007810000 */
[----:B------:R-:W1:Y:S01]  /*4f60*/  SHFL.BFLY PT, R5, R3, 0x2, 0x1f ;  /* 0x0c401f0003057f89 */ /* 0x000e6200000e0000 */
[----:B------:R-:W-:Y:S02]  /*4f70*/  ISETP.GT.AND P0, PT, R0, 0x39, PT ;  /* 0x000000390000780c */ /* 0x000fe40003f04270 */
[----:B------:R-:W-:Y:S01]  /*4f80*/  FSEL R175, R26, -INF , P1 ;  /* 0xff8000001aaf7808 */ /* 0x000fe20000800000 */
[----:B------:R-:W-:Y:S01]  /*4f90*/  LDSM.16.MT88.4 R32, [R231+0x800] ;  /* 0x00080000e720783b */ /* 0x000fe20000004200 */
[----:B------:R-:W-:-:S02]  /*4fa0*/  FMNMX.FTZ R2, R176, R2, !PT ;  /* 0x00000002b0027209 */ /* 0x000fc40007810000 */
[----:B------:R-:W-:Y:S02]  /*4fb0*/  FSEL R174, R27, -INF , P0 ;  /* 0xff8000001bae7808 */ /* 0x000fe40000000000 */
        /* <DEDUP_REMOVED lines=17> */
[----:B-1----:R-:W-:Y:S02]  /*50d0*/  FFMA.FTZ R3, R7, c[0x0][0x2d0], -R0 ;  /* 0x0000b40007037a23 */ /* 0x002fe40000010800 */
[----:B------:R-:W1:Y:S05]  /*50e0*/  LDSM.16.MT88.4 R4, [R231] ;  /* 0x00000000e704783b */ /* 0x000e6a0000004200 */
[----:B------:R4:W-:Y:S01]  /*50f0*/  MUFU.EX2 R72, R3 ;  /* 0x0000000300487308 */ /* 0x0009e20000000800 */
[----:B--2---:R-:W-:-:S05]  /*5100*/  FMUL.FTZ R2, R100, c[0x0][0x2d0] ;  /* 0x0000b40064027a20 */ /* 0x004fca0000410000 */
[----:B------:R-:W-:Y:S01]  /*5110*/  FSEL R2, R2, RZ, P0 ;  /* 0x000000ff02027208 */ /* 0x000fe20000000000 */
[----:B----4-:R-:W-:-:S04]  /*5120*/  FFMA.FTZ R3, R9, c[0x0][0x2d0], -R0 ;  /* 0x0000b40009037a23 */ /* 0x010fc80000010800 */
[----:B------:R2:W4:Y:S02]  /*5130*/  MUFU.EX2 R75, R3 ;  /* 0x00000003004b7308 */ /* 0x0005240000000800 */
[----:B--2---:R-:W-:-:S06]  /*5140*/  FFMA.FTZ R3, R10, c[0x0][0x2d0], -R2 ;  /* 0x0000b4000a037a23 */ /* 0x004fcc0000010802 */
[----:B------:R2:W-:Y:S02]  /*5150*/  MUFU.EX2 R69, R3 ;  /* 0x0000000300457308 */ /* 0x0005e40000000800 */
[----:B--2---:R-:W-:-:S06]  /*5160*/  FFMA.FTZ R3, R19, c[0x0][0x2d0], -R2 ;  /* 0x0000b40013037a23 */ /* 0x004fcc0000010802 */
[----:B------:R2:W5:Y:S02]  /*5170*/  MUFU.EX2 R68, R3 ;  /* 0x0000000300447308 */ /* 0x0005640000000800 */
[----:B--2---:R-:W-:-:S06]  /*5180*/  FFMA.FTZ R3, R11, c[0x0][0x2d0], -R2 ;  /* 0x0000b4000b037a23 */ /* 0x004fcc0000010802 */
[----:B------:R2:W-:Y:S02]  /*5190*/  MUFU.EX2 R70, R3 ;  /* 0x0000000300467308 */ /* 0x0005e40000000800 */
[----:B--2---:R-:W-:-:S06]  /*51a0*/  FFMA.FTZ R3, R16, c[0x0][0x2d0], -R2 ;  /* 0x0000b40010037a23 */ /* 0x004fcc0000010802 */
[----:B------:R2:W1:Y:S02]  /*51b0*/  MUFU.EX2 R73, R3 ;  /* 0x0000000300497308 */ /* 0x0004640000000800 */
[--C-:B--2---:R-:W-:Y:S02]  /*51c0*/  FFMA.FTZ R3, R17, c[0x0][0x2d0], -R0.reuse ;  /* 0x0000b40011037a23 */ /* 0x104fe40000010800 */
[----:B------:R-:W2:Y:S04]  /*51d0*/  LDSM.16.MT88.4 R16, [R171] ;  /* 0x00000000ab10783b */ /* 0x000ea80000004200 */
[----:B------:R1:W-:Y:S02]  /*51e0*/  MUFU.EX2 R95, R3 ;  /* 0x00000003005f7308 */ /* 0x0003e40000000800 */
[----:B-1----:R-:W-:-:S06]  /*51f0*/  FFMA.FTZ R3, R20, c[0x0][0x2d0], -R0 ;  /* 0x0000b40014037a23 */ /* 0x002fcc0000010800 */
[----:B------:R1:W1:Y:S02]  /*5200*/  MUFU.EX2 R160, R3 ;  /* 0x0000000300a07308 */ /* 0x0002640000000800 */
[----:B-1----:R-:W-:-:S06]  /*5210*/  FFMA.FTZ R3, R22, c[0x0][0x2d0], -R0 ;  /* 0x0000b40016037a23 */ /* 0x002fcc0000010800 */
[----:B------:R1:W-:Y:S02]  /*5220*/  MUFU.EX2 R172, R3 ;  /* 0x0000000300ac7308 */ /* 0x0003e40000000800 */
[----:B-1----:R-:W-:-:S06]  /*5230*/  FFMA.FTZ R3, R21, c[0x0][0x2d0], -R0 ;  /* 0x0000b40015037a23 */ /* 0x002fcc0000010800 */
[----:B------:R1:W-:Y:S02]  /*5240*/  MUFU.EX2 R161, R3 ;  /* 0x0000000300a17308 */ /* 0x0003e40000000800 */
[----:B-1----:R-:W-:-:S06]  /*5250*/  FFMA.FTZ R3, R23, c[0x0][0x2d0], -R2 ;  /* 0x0000b40017037a23 */ /* 0x002fcc0000010802 */
[----:B------:R1:W-:Y:S02]  /*5260*/  MUFU.EX2 R93, R3 ;  /* 0x00000003005d7308 */ /* 0x0003e40000000800 */
[--C-:B-1----:R-:W-:Y:S02]  /*5270*/  FFMA.FTZ R3, R28, c[0x0][0x2d0], -R2.reuse ;  /* 0x0000b4001c037a23 */ /* 0x102fe40000010802 */
[----:B------:R-:W1:Y:S04]  /*5280*/  LDSM.16.MT88.4 R28, [R171+0x800] ;  /* 0x00080000ab1c783b */ /* 0x000e680000004200 */
        /* <DEDUP_REMOVED lines=14> */
[C---:B------:R-:W-:Y:S08]  /*5370*/  HMMA.16816.F32 R20, R8.reuse, R16, RZ ;  /* 0x000000100814723c */ /* 0x040ff000000018ff */
[----:B------:R-:W-:Y:S01]  /*5380*/  HMMA.16816.F32 R12, R8, R56, RZ ;  /* 0x00000038080c723c */ /* 0x000fe200000018ff */
[----:B------:R-:W-:-:S02]  /*5390*/  F2FP.PACK_AB R4, R160, R95 ;  /* 0x0000005fa004723e */ /* 0x000fc400000000ff */
[----:B-1----:R-:W-:Y:S02]  /*53a0*/  F2FP.PACK_AB R5, R139, R93 ;  /* 0x0000005d8b05723e */ /* 0x002fe400000000ff */
        /* <DEDUP_REMOVED lines=113> */
[----:B------:R-:W-:-:S02]  /*5ac0*/  FFMA.FTZ R13, R83, c[0x0][0x2d0], -R0 ;  /* 0x0000b400530d7a23 */ /* 0x000fc40000010800 */
[----:B------:R-:W-:Y:S01]  /*5ad0*/  FFMA.FTZ R0, R80, c[0x0][0x2d0], -R0 ;  /* 0x0000b40050007a23 */ /* 0x000fe20000010800 */
[----:B------:R-:W-:Y:S03]  /*5ae0*/  LDSM.16.MT88.4 R124, [R171+0x1800] ;  /* 0x00180000ab7c783b */ /* 0x000fe60000004200 */
[C---:B-1----:R-:W-:Y:S08]  /*5af0*/  HMMA.16816.F32 R144, R4.reuse, R8, R116 ;  /* 0x000000080490723c */ /* 0x042ff00000001874 */
[----:B------:R-:W-:Y:S01]  /*5b00*/  HMMA.16816.F32 R80, R4, R10, R108 ;  /* 0x0000000a0450723c */ /* 0x000fe2000000186c */
[----:B------:R-:W1:Y:S01]  /*5b10*/  LDSM.16.MT88.4 R8, [R170+0x5000] ;  /* 0x00500000aa08783b */ /* 0x000e620000004200 */
[----:B------:R2:W-:Y:S01]  /*5b20*/  MUFU.EX2 R17, R0 ;  /* 0x0000000000117308 */ /* 0x0005e20000000800 */
[----:B------:R-:W-:-:S02]  /*5b30*/  FADD.FTZ R3, R95, R12 ;  /* 0x0000000c5f037221 */ /* 0x000fc40000010000 */
[----:B------:R-:W-:Y:S04]  /*5b40*/  LDSM.16.MT88.4 R108, [R170+0x1800] ;  /* 0x00180000aa6c783b */ /* 0x000fe80000004200 */
[----:B------:R-:W-:Y:S01]  /*5b50*/  LDSM.16.MT88.4 R116, [R231+0x1800] ;  /* 0x00180000e774783b */ /* 0x000fe20000004200 */
[C---:B-1----:R-:W-:Y:S08]  /*5b60*/  HMMA.16816.F32 R76, R4.reuse, R8, R96 ;  /* 0x00000008044c723c */ /* 0x042ff00000001860 */
[C---:B------:R-:W-:Y:S01]  /*5b70*/  HMMA.16816.F32 R88, R4.reuse, R10, R88 ;  /* 0x0000000a0458723c */ /* 0x040fe20000001858 */
[----:B------:R-:W1:Y:S07]  /*5b80*/  LDSM.16.MT88.4 R8, [R231+0x5000] ;  /* 0x00500000e708783b */ /* 0x000e6e0000004200 */
[C---:B-1----:R-:W-:Y:S08]  /*5b90*/  HMMA.16816.F32 R156, R4.reuse, R8, R52 ;  /* 0x00000008049c723c */ /* 0x042ff00000001834 */
[C---:B------:R-:W-:Y:S01]  /*5ba0*/  HMMA.16816.F32 R148, R4.reuse, R10, R48 ;  /* 0x0000000a0494723c */ /* 0x040fe20000001830 */
[----:B------:R-:W1:Y:S01]  /*5bb0*/  LDSM.16.MT88.4 R8, [R171+0x5000] ;  /* 0x00500000ab08783b */ /* 0x000e620000004200 */
[--C-:B--2---:R-:W-:Y:S01]  /*5bc0*/  FFMA.FTZ R0, R178, c[0x0][0x2d0], -R2.reuse ;  /* 0x0000b400b2007a23 */ /* 0x104fe20000010802 */
[----:B------:R-:W-:Y:S02]  /*5bd0*/  MUFU.EX2 R15, R15 ;  /* 0x0000000f000f7308 */ /* 0x000fe40000000800 */
[----:B------:R-:W-:Y:S03]  /*5be0*/  LDSM.16.MT88.4 R48, [R231+0x3800] ;  /* 0x00380000e730783b */ /* 0x000fe60000004200 */
[C---:B-1----:R-:W-:Y:S08]  /*5bf0*/  HMMA.16816.F32 R84, R4.reuse, R8, R44 ;  /* 0x000000080454723c */ /* 0x042ff0000000182c */
[C---:B------:R-:W-:Y:S01]  /*5c00*/  HMMA.16816.F32 R140, R4.reuse, R10, R36 ;  /* 0x0000000a048c723c */ /* 0x040fe20000001824 */
[----:B------:R-:W1:Y:S01]  /*5c10*/  LDSM.16.MT88.4 R8, [R234+0x5000] ;  /* 0x00500000ea08783b */ /* 0x000e620000004200 */
[----:B------:R-:W2:Y:S08]  /*5c20*/  MUFU.EX2 R14, R14 ;  /* 0x0000000e000e7308 */ /* 0x000eb00000000800 */
[----:B------:R-:W3:Y:S01]  /*5c30*/  MUFU.EX2 R13, R13 ;  /* 0x0000000d000d7308 */ /* 0x000ee20000000800 */
[----:B--2---:R-:W-:Y:S01]  /*5c40*/  F2FP.PACK_AB R96, R14, R15 ;  /* 0x0000000f0e60723e */ /* 0x004fe200000000ff */
[C---:B-1----:R-:W-:Y:S06]  /*5c50*/  HMMA.16816.F32 R20, R4.reuse, R10, R20 ;  /* 0x0000000a0414723c */ /* 0x042fec0000001814 */
[----:B------:R1:W-:Y:S02]  /*5c60*/  MUFU.EX2 R10, R0 ;  /* 0x00000000000a7308 */ /* 0x0003e40000000800 */
[----:B------:R-:W-:Y:S07]  /*5c70*/  HMMA.16816.F32 R24, R4, R8, R24 ;  /* 0x000000080418723c */ /* 0x000fee0000001818 */
[----:B------:R-:W-:-:S02]  /*5c80*/  FFMA.FTZ R4, R175, c[0x0][0x2d0], -R2 ;  /* 0x0000b400af047a23 */ /* 0x000fc40000010802 */
[--C-:B-1----:R-:W-:Y:S02]  /*5c90*/  FFMA.FTZ R0, R176, c[0x0][0x2d0], -R2.reuse ;  /* 0x0000b400b0007a23 */ /* 0x102fe40000010802 */
[----:B------:R-:W-:Y:S01]  /*5ca0*/  FFMA.FTZ R2, R174, c[0x0][0x2d0], -R2 ;  /* 0x0000b400ae027a23 */ /* 0x000fe20000010802 */
[----:B------:R1:W-:Y:S08]  /*5cb0*/  MUFU.EX2 R8, R4 ;  /* 0x0000000400087308 */ /* 0x0003f00000000800 */
[----:B------:R-:W2:Y:S08]  /*5cc0*/  MUFU.EX2 R11, R0 ;  /* 0x00000000000b7308 */ /* 0x000eb00000000800 */
[----:B------:R-:W4:Y:S01]  /*5cd0*/  MUFU.EX2 R9, R2 ;  /* 0x0000000200097308 */ /* 0x000f220000000800 */
[----:B---3--:R-:W-:Y:S01]  /*5ce0*/  F2FP.PACK_AB R98, R17, R13 ;  /* 0x0000000d1162723e */ /* 0x008fe200000000ff */
[----:B------:R-:W-:Y:S01]  /*5cf0*/  FADD.FTZ R3, R160, R3 ;  /* 0x00000003a0037221 */ /* 0x000fe20000010000 */
[----:B-1----:R-:W-:Y:S01]  /*5d00*/  LDSM.16.MT88.4 R4, [R234+0x5800] ;  /* 0x00580000ea04783b */ /* 0x002fe20000004200 */
[----:B--2---:R-:W-:-:S02]  /*5d10*/  F2FP.PACK_AB R97, R11, R10 ;  /* 0x0000000a0b61723e */ /* 0x004fc400000000ff */
[----:B----4-:R-:W-:-:S07]  /*5d20*/  F2FP.PACK_AB R99, R9, R8 ;  /* 0x000000080963723e */ /* 0x010fce00000000ff */
        /* <DEDUP_REMOVED lines=17> */
[----:B------:R-:W-:Y:S07]  /*5e40*/  LDSM.16.MT88.4 R88, [R171+0x5800] ;  /* 0x00580000ab58783b */ /* 0x000fee0000004200 */
[C---:B-1----:R-:W-:Y:S08]  /*5e50*/  HMMA.16816.F32 R60, R96.reuse, R64, R144 ;  /* 0x00000040603c723c */ /* 0x042ff00000001890 */
[----:B------:R-:W-:Y:S01]  /*5e60*/  HMMA.16816.F32 R64, R96, R66, R80 ;  /* 0x000000426040723c */ /* 0x000fe20000001850 */
        /* <DEDUP_REMOVED lines=25> */
[C---:B--2---:R-:W-:Y:S08]  /*6000*/  HMMA.16816.F32 R52, R96.reuse, R56, R180 ;  /* 0x000000386034723c */ /* 0x044ff000000018b4 */
        /* <DEDUP_REMOVED lines=48> */
.L_x_5869:
        /* <DEDUP_REMOVED lines=21> */
.L_x_5870:
        /* <DEDUP_REMOVED lines=21> */
.L_x_5768:
[----:B------:R-:W-:Y:S05]  /*65b0*/  BSYNC B0 ;  /* 0x0000000000007941 */ /* 0x000fea0003800000 */
.L_x_5767:
        /* <DEDUP_REMOVED lines=18> */
.L_x_5780:
        /* <DEDUP_REMOVED lines=43> */
.L_x_5871:
        /* <DEDUP_REMOVED lines=22> */
.L_x_5872:
        /* <DEDUP_REMOVED lines=21> */
.L_x_5773:
[----:B------:R-:W-:Y:S05]  /*6c40*/  BSYNC B0 ;  /* 0x0000000000007941 */ /* 0x000fea0003800000 */
.L_x_5772:
        /* <DEDUP_REMOVED lines=142> */
[----:B------:R-:W1:Y:S07]  /*7530*/  LDSM.16.M88.4 R148, [R156+0x4000] ;  /* 0x004000009c94783b */ /* 0x000e6e0000000200 */
[C---:B--2---:R-:W-:Y:S01]  /*7540*/  HMMA.16816.F32 R20, R140.reuse, R136, R20 ;  /* 0x000000888c14723c */ /* 0x044fe20000001814 */
[----:B------:R2:W-:Y:S07]  /*7550*/  SHFL.IDX PT, R100, R0, RZ, 0x1c1f ;  /* 0x001c1fff00647589 */ /* 0x0005ee00000e0000 */
[C---:B------:R-:W-:Y:S01]  /*7560*/  HMMA.16816.F32 R24, R140.reuse, R138, R24 ;  /* 0x0000008a8c18723c */ /* 0x040fe20000001818 */
[----:B------:R-:W3:Y:S07]  /*7570*/  LDSM.16.M88.4 R136, [R2+0x4800] ;  /* 0x004800000288783b */ /* 0x000eee0000000200 */
[C---:B----4-:R-:W-:Y:S08]  /*7580*/  HMMA.16816.F32 R28, R140.reuse, R152, R28 ;  /* 0x000000988c1c723c */ /* 0x050ff0000000181c */
[----:B------:R-:W-:Y:S01]  /*7590*/  HMMA.16816.F32 R32, R140, R154, R32 ;  /* 0x0000009a8c20723c */ /* 0x000fe20000001820 */
[----:B------:R-:W4:Y:S03]  /*75a0*/  LDSM.16.M88.4 R140, [R2+0x5000] ;  /* 0x00500000028c783b */ /* 0x000f260000000200 */
[----:B--2---:R-:W-:Y:S04]  /*75b0*/  IADD3 R0, -R228, 0x1, -R199 ;  /* 0x00000001e4007810 */ /* 0x004fe80007ffe9c7 */
[----:B------:R-:W-:Y:S01]  /*75c0*/  IADD3 R0, -R221, R0, R220 ;  /* 0x00000000dd007210 */ /* 0x000fe20007ffe1dc */
[C---:B-1----:R-:W-:Y:S08]  /*75d0*/  HMMA.16816.F32 R4, R144.reuse, R148, R4 ;  /* 0x000000949004723c */ /* 0x042ff00000001804 */
[C---:B------:R-:W-:Y:S01]  /*75e0*/  HMMA.16816.F32 R8, R144.reuse, R150, R8 ;  /* 0x000000969008723c */ /* 0x040fe20000001808 */
[----:B------:R1:W2:Y:S01]  /*75f0*/  LDSM.16.M88.4 R148, [R2+0x5800] ;  /* 0x005800000294783b */ /* 0x0002a20000000200 */
[----:B------:R-:W-:Y:S06]  /*7600*/  DEPBAR.LE SB0, 0x2 ;  /* 0x000080800000791a */ /* 0x000fec0000000000 */
[C---:B---3--:R-:W-:Y:S01]  /*7610*/  HMMA.16816.F32 R12, R144.reuse, R136, R12 ;  /* 0x00000088900c723c */ /* 0x048fe2000000180c */
[----:B------:R-:W-:Y:S07]  /*7620*/  BAR.SYNC.DEFER_BLOCKING 0x0 ;  /* 0x0000000000007b1d */ /* 0x000fee0000010000 */
[C---:B------:R-:W-:Y:S08]  /*7630*/  HMMA.16816.F32 R16, R144.reuse, R138, R16 ;  /* 0x0000008a9010723c */ /* 0x040ff00000001810 */
[C---:B----4-:R-:W-:Y:S04]  /*7640*/  HMMA.16816.F32 R20, R144.reuse, R140, R20 ;  /* 0x0000008c9014723c */ /* 0x050fe80000001814 */
[C---:B-1----:R-:W-:Y:S02]  /*7650*/  IADD3 R2, R0.reuse, R100, RZ ;  /* 0x0000006400027210 */ /* 0x042fe40007ffe0ff */
[----:B------:R-:W-:Y:S02]  /*7660*/  IADD3 R0, R0, R3, RZ ;  /* 0x0000000300007210 */ /* 0x000fe40007ffe0ff */
[C---:B------:R-:W-:Y:S03]  /*7670*/  HMMA.16816.F32 R24, R144.reuse, R142, R24 ;  /* 0x0000008e9018723c */ /* 0x040fe60000001818 */
[C---:B------:R-:W-:Y:S02]  /*7680*/  ISETP.GT.AND P6, PT, R2.reuse, RZ, PT ;  /* 0x000000ff0200720c */ /* 0x040fe40003fc4270 */
[----:B------:R-:W-:Y:S02]  /*7690*/  ISETP.GT.AND P5, PT, R2, 0x1, PT ;  /* 0x000000010200780c */ /* 0x000fe40003fa4270 */
[----:B------:R-:W-:Y:S01]  /*76a0*/  FSEL R136, R4, -INF , P6 ;  /* 0xff80000004887808 */ /* 0x000fe20003000000 */
[C---:B--2---:R-:W-:Y:S04]  /*76b0*/  HMMA.16816.F32 R28, R144.reuse, R148, R28 ;  /* 0x00000094901c723c */ /* 0x044fe8000000181c */
[----:B------:R-:W-:Y:S02]  /*76c0*/  FMNMX.FTZ R3, R136, R102, !PT ;  /* 0x0000006688037209 */ /* 0x000fe40007810000 */
[----:B------:R-:W-:Y:S02]  /*76d0*/  FSEL R100, R5, -INF , P5 ;  /* 0xff80000005647808 */ /* 0x000fe40002800000 */
[C---:B------:R-:W-:Y:S01]  /*76e0*/  ISETP.GT.AND P6, PT, R2.reuse, 0x8, PT ;  /* 0x000000080200780c */ /* 0x040fe20003fc4270 */
[----:B------:R-:W-:Y:S03]  /*76f0*/  HMMA.16816.F32 R32, R144, R150, R32 ;  /* 0x000000969020723c */ /* 0x000fe60000001820 */
[----:B------:R-:W-:Y:S02]  /*7700*/  ISETP.GT.AND P5, PT, R2, 0x9, PT ;  /* 0x000000090200780c */ /* 0x000fe40003fa4270 */
[----:B------:R-:W-:Y:S02]  /*7710*/  FSEL R5, R8, -INF , P6 ;  /* 0xff80000008057808 */ /* 0x000fe40003000000 */
[----:B------:R-:W-:Y:S02]  /*7720*/  FMNMX.FTZ R3, R100, R3, !PT ;  /* 0x0000000364037209 */ /* 0x000fe40007810000 */
[----:B------:R-:W-:Y:S02]  /*7730*/  ISETP.GT.AND P1, PT, R0, RZ, PT ;  /* 0x000000ff0000720c */ /* 0x000fe40003f24270 */
[----:B------:R-:W-:Y:S02]  /*7740*/  ISETP.GT.AND P6, PT, R2, 0x10, PT ;  /* 0x000000100200780c */ /* 0x000fe40003fc4270 */
[----:B------:R-:W-:Y:S02]  /*7750*/  FMNMX.FTZ R3, R5, R3, !PT ;  /* 0x0000000305037209 */ /* 0x000fe40007810000 */
[----:B------:R-:W-:Y:S02]  /*7760*/  FSEL R138, R6, -INF , P1 ;  /* 0xff800000068a7808 */ /* 0x000fe40000800000 */
[----:B------:R-:W-:Y:S02]  /*7770*/  FSEL R6, R9, -INF , P5 ;  /* 0xff80000009067808 */ /* 0x000fe40002800000 */
[----:B------:R-:W-:Y:S02]  /*7780*/  FSEL R143, R12, -INF , P6 ;  /* 0xff8000000c8f7808 */ /* 0x000fe40003000000 */
[----:B------:R-:W-:Y:S02]  /*7790*/  ISETP.GT.AND P5, PT, R2, 0x11, PT ;  /* 0x000000110200780c */ /* 0x000fe40003fa4270 */
[----:B------:R-:W-:Y:S02]  /*77a0*/  FMNMX.FTZ R3, R6, R3, !PT ;  /* 0x0000000306037209 */ /* 0x000fe40007810000 */
[C---:B------:R-:W-:Y:S02]  /*77b0*/  ISETP.GT.AND P1, PT, R0.reuse, 0x8, PT ;  /* 0x000000080000780c */ /* 0x040fe40003f24270 */
[----:B------:R-:W-:Y:S02]  /*77c0*/  ISETP.GT.AND P0, PT, R0, 0x1, PT ;  /* 0x000000010000780c */ /* 0x000fe40003f04270 */
[----:B------:R-:W-:Y:S02]  /*77d0*/  FSEL R152, R13, -INF , P5 ;  /* 0xff8000000d987808 */ /* 0x000fe40002800000 */
        /* <DEDUP_REMOVED lines=9> */
[----:B------:R-:W-:Y:S02]  /*7870*/  ISETP.GT.AND P5, PT, R2, 0x19, PT ;  /* 0x000000190200780c */ /* 0x000fe40003fa4270 */
[----:B------:R-:W-:Y:S02]  /*7880*/  ISETP.GT.AND P1, PT, R0, 0x18, PT ;  /* 0x000000180000780c */ /* 0x000fe40003f24270 */
[----:B------:R-:W-:Y:S02]  /*7890*/  FSEL R148, R16, -INF , P6 ;  /* 0xff80000010947808 */ /* 0x000fe40003000000 */
[----:B------:R-:W-:Y:S02]  /*78a0*/  FMNMX.FTZ R3, R152, R3, !PT ;  /* 0x0000000398037209 */ /* 0x000fe40007810000 */
[----:B------:R-:W-:Y:S02]  /*78b0*/  FSEL R154, R15, -INF , P0 ;  /* 0xff8000000f9a7808 */ /* 0x000fe40000000000 */
[----:B------:R-:W-:Y:S02]  /*78c0*/  FSEL R149, R17, -INF , P5 ;  /* 0xff80000011957808 */ /* 0x000fe40002800000 */
[----:B------:R-:W-:Y:S02]  /*78d0*/  FSEL R155, R18, -INF , P1 ;  /* 0xff800000129b7808 */ /* 0x000fe40000800000 */
[----:B------:R-:W-:Y:S02]  /*78e0*/  ISETP.GT.AND P1, PT, R2, 0x20, PT ;  /* 0x000000200200780c */ /* 0x000fe40003f24270 */
[----:B------:R-:W-:Y:S02]  /*78f0*/  ISETP.GT.AND P0, PT, R0, 0x19, PT ;  /* 0x000000190000780c */ /* 0x000fe40003f04270 */
[----:B------:R-:W-:Y:S02]  /*7900*/  FMNMX.FTZ R3, R148, R3, !PT ;  /* 0x0000000394037209 */ /* 0x000fe40007810000 */
[----:B------:R-:W-:Y:S02]  /*7910*/  FSEL R146, R20, -INF , P1 ;  /* 0xff80000014927808 */ /* 0x000fe40000800000 */
[----:B------:R-:W-:Y:S02]  /*7920*/  FSEL R156, R19, -INF , P0 ;  /* 0xff800000139c7808 */ /* 0x000fe40000000000 */
[----:B------:R-:W-:Y:S02]  /*7930*/  ISETP.GT.AND P0, PT, R2, 0x21, PT ;  /* 0x000000210200780c */ /* 0x000fe40003f04270 */
[----:B------:R-:W-:Y:S02]  /*7940*/  FMNMX.FTZ R3, R149, R3, !PT ;  /* 0x0000000395037209 */ /* 0x000fe40007810000 */
[----:B------:R-:W-:Y:S02]  /*7950*/  FSEL R151, R21, -INF , P0 ;  /* 0xff80000015977808 */ /* 0x000fe40000000000 */
[----:B------:R-:W-:Y:S02]  /*7960*/  FMNMX.FTZ R3, R146, R3, !PT ;  /* 0x0000000392037209 */ /* 0x000fe40007810000 */
[C---:B------:R-:W-:Y:S02]  /*7970*/  ISETP.GT.AND P5, PT, R2.reuse, 0x28, PT ;  /* 0x000000280200780c */ /* 0x040fe40003fa4270 */
[----:B------:R-:W-:Y:S02]  /*7980*/  ISETP.GT.AND P1, PT, R2, 0x29, PT ;  /* 0x000000290200780c */ /* 0x000fe40003f24270 */
[----:B------:R-:W-:Y:S02]  /*7990*/  FSEL R158, R24, -INF , P5 ;  /* 0xff800000189e7808 */ /* 0x000fe40002800000 */
[----:B------:R-:W-:Y:S02]  /*79a0*/  FMNMX.FTZ R3, R151, R3, !PT ;  /* 0x0000000397037209 */ /* 0x000fe40007810000 */
[----:B------:R-:W-:Y:S02]  /*79b0*/  ISETP.GT.AND P6, PT, R0, 0x20, PT ;  /* 0x000000200000780c */ /* 0x000fe40003fc4270 */
[----:B------:R-:W-:Y:S02]  /*79c0*/  ISETP.GT.AND P0, PT, R2, 0x30, PT ;  /* 0x000000300200780c */ /* 0x000fe40003f04270 */
[----:B------:R-:W-:Y:S02]  /*79d0*/  FSEL R150, R25, -INF , P1 ;  /* 0xff80000019967808 */ /* 0x000fe40000800000 */
[----:B------:R-:W-:Y:S02]  /*79e0*/  FMNMX.FTZ R3, R158, R3, !PT ;  /* 0x000000039e037209 */ /* 0x000fe40007810000 */
[----:B------:R-:W-:Y:S02]  /*79f0*/  FMNMX.FTZ R4, R138, R103, !PT ;  /* 0x000000678a047209 */ /* 0x000fe40007810000 */
[----:B------:R-:W-:Y:S02]  /*7a00*/  FSEL R147, R22, -INF , P6 ;  /* 0xff80000016937808 */ /* 0x000fe40003000000 */
[----:B------:R-:W-:Y:S02]  /*7a10*/  FSEL R186, R28, -INF , P0 ;  /* 0xff8000001cba7808 */ /* 0x000fe40000000000 */
[----:B------:R-:W-:Y:S02]  /*7a20*/  ISETP.GT.AND P6, PT, R2, 0x31, PT ;  /* 0x000000310200780c */ /* 0x000fe40003fc4270 */
        /* <DEDUP_REMOVED lines=11> */
[----:B------:R-:W-:Y:S02]  /*7ae0*/  FMNMX.FTZ R3, R182, R3, !PT ;  /* 0x00000003b6037209 */ /* 0x000fe40007810000 */
[----:B------:R-:W-:Y:S02]  /*7af0*/  FMNMX.FTZ R4, R153, R4, !PT ;  /* 0x0000000499047209 */ /* 0x000fe40007810000 */
[----:B------:R-:W-:Y:S02]  /*7b00*/  FMNMX.FTZ R3, R181, R3, !PT ;  /* 0x00000003b5037209 */ /* 0x000fe40007810000 */
[----:B------:R-:W-:Y:S02]  /*7b10*/  FMNMX.FTZ R2, R154, R4, !PT ;  /* 0x000000049a027209 */ /* 0x000fe40007810000 */
[C---:B------:R-:W-:Y:S01]  /*7b20*/  ISETP.GT.AND P0, PT, R0.reuse, 0x21, PT ;  /* 0x000000210000780c */ /* 0x040fe20003f04270 */
[----:B------:R-:W1:Y:S01]  /*7b30*/  SHFL.BFLY PT, R4, R3, 0x2, 0x1f ;  /* 0x0c401f0003047f89 */ /* 0x000e6200000e0000 */
[C---:B------:R-:W-:Y:S02]  /*7b40*/  ISETP.GT.AND P1, PT, R0.reuse, 0x29, PT ;  /* 0x000000290000780c */ /* 0x040fe40003f24270 */
[----:B------:R-:W-:Y:S02]  /*7b50*/  FSEL R144, R23, -INF , P0 ;  /* 0xff80000017907808 */ /* 0x000fe40000000000 */
[----:B------:R-:W-:Y:S02]  /*7b60*/  ISETP.GT.AND P0, PT, R0, 0x28, PT ;  /* 0x000000280000780c */ /* 0x000fe40003f04270 */
[----:B------:R-:W-:Y:S02]  /*7b70*/  FSEL R157, R27, -INF , P1 ;  /* 0xff8000001b9d7808 */ /* 0x000fe40000800000 */
[----:B------:R-:W-:Y:S02]  /*7b80*/  FSEL R145, R26, -INF , P0 ;  /* 0xff8000001a917808 */ /* 0x000fe40000000000 */
[C---:B------:R-:W-:Y:S02]  /*7b90*/  ISETP.GT.AND P1, PT, R0.reuse, 0x30, PT ;  /* 0x000000300000780c */ /* 0x040fe40003f24270 */
[----:B------:R-:W-:Y:S02]  /*7ba0*/  ISETP.GT.AND P0, PT, R0, 0x31, PT ;  /* 0x000000310000780c */ /* 0x000fe40003f04270 */
[----:B------:R-:W-:Y:S02]  /*7bb0*/  FSEL R184, R30, -INF , P1 ;  /* 0xff8000001eb87808 */ /* 0x000fe40000800000 */
[----:B------:R-:W-:Y:S02]  /*7bc0*/  FSEL R183, R31, -INF , P0 ;  /* 0xff8000001fb77808 */ /* 0x000fe40000000000 */
[C---:B------:R-:W-:Y:S02]  /*7bd0*/  ISETP.GT.AND P1, PT, R0.reuse, 0x38, PT ;  /* 0x000000380000780c */ /* 0x040fe40003f24270 */
[----:B------:R-:W-:Y:S02]  /*7be0*/  ISETP.GT.AND P0, PT, R0, 0x39, PT ;  /* 0x000000390000780c */ /* 0x000fe40003f04270 */
[----:B------:R-:W-:Y:S02]  /*7bf0*/  FMNMX.FTZ R2, R155, R2, !PT ;  /* 0x000000029b027209 */ /* 0x000fe40007810000 */
[----:B-1----:R-:W-:Y:S02]  /*7c00*/  FMNMX.FTZ R0, R3, R4, !PT ;  /* 0x0000000403007209 */ /* 0x002fe40007810000 */
[----:B------:R-:W-:Y:S02]  /*7c10*/  FMNMX.FTZ R2, R156, R2, !PT ;  /* 0x000000029c027209 */ /* 0x000fe40007810000 */
[----:B------:R-:W-:Y:S01]  /*7c20*/  FSEL R187, R34, -INF , P1 ;  /* 0xff80000022bb7808 */ /* 0x000fe20000800000 */
[----:B------:R-:W1:Y:S01]  /*7c30*/  SHFL.BFLY PT, R4, R0, 0x1, 0x1f ;  /* 0x0c201f0000047f89 */ /* 0x000e6200000e0000 */
[----:B------:R-:W-:Y:S02]  /*7c40*/  FMNMX.FTZ R2, R147, R2, !PT ;  /* 0x0000000293027209 */ /* 0x000fe40007810000 */
[----:B------:R-:W-:Y:S02]  /*7c50*/  FSEL R191, R35, -INF , P0 ;  /* 0xff80000023bf7808 */ /* 0x000fe40000000000 */
        /* <DEDUP_REMOVED lines=10> */
[----:B------:R-:W-:Y:S01]  /*7d00*/  FSEL R141, R0, RZ, P1 ;  /* 0x000000ff008d7208 */ /* 0x000fe20000800000 */
[----:B------:R-:W1:Y:S04]  /*7d10*/  SHFL.BFLY PT, R3, R2, 0x2, 0x1f ;  /* 0x0c401f0002037f89 */ /* 0x000e6800000e0000 */
[--C-:B------:R-:W-:Y:S04]  /*7d20*/  FFMA.FTZ R0, R136, c[0x0][0x2d0], -R141.reuse ;  /* 0x0000b40088007a23 */ /* 0x100fe8000001088d */
[----:B------:R2:W-:Y:S01]  /*7d30*/  MUFU.EX2 R190, R0 ;  /* 0x0000000000be7308 */ /* 0x0005e20000000800 */
[----:B-1----:R-:W-:Y:S05]  /*7d40*/  FMNMX.FTZ R2, R2, R3, !PT ;  /* 0x0000000302027209 */ /* 0x002fea0007810000 */
[----:B------:R-:W1:Y:S01]  /*7d50*/  SHFL.BFLY PT, R3, R2, 0x1, 0x1f ;  /* 0x0c201f0002037f89 */ /* 0x000e6200000e0000 */
[--C-:B--2---:R-:W-:Y:S04]  /*7d60*/  FFMA.FTZ R0, R100, c[0x0][0x2d0], -R141.reuse ;  /* 0x0000b40064007a23 */ /* 0x104fe8000001088d */
[----:B------:R2:W3:Y:S01]  /*7d70*/  MUFU.EX2 R189, R0 ;  /* 0x0000000000bd7308 */ /* 0x0004e20000000800 */
[----:B-1----:R-:W-:Y:S01]  /*7d80*/  FMNMX.FTZ R100, R2, R3, !PT ;  /* 0x0000000302647209 */ /* 0x002fe20007810000 */
[--C-:B------:R-:W-:Y:S03]  /*7d90*/  FFMA.FTZ R2, R6, c[0x0][0x2d0], -R141.reuse ;  /* 0x0000b40006027a23 */ /* 0x100fe6000001088d */
[----:B------:R-:W-:Y:S05]  /*7da0*/  FSETP.NEU.FTZ.AND P0, PT, R100, -INF , PT ;  /* 0xff8000006400780b */ /* 0x000fea0003f1d000 */
[----:B------:R1:W-:Y:S01]  /*7db0*/  MUFU.EX2 R196, R2 ;  /* 0x0000000200c47308 */ /* 0x0003e20000000800 */
[----:B--2---:R-:W-:Y:S01]  /*7dc0*/  FFMA.FTZ R0, R5, c[0x0][0x2d0], -R141 ;  /* 0x0000b40005007a23 */ /* 0x004fe2000001088d */
[----:B---3--:R-:W-:Y:S08]  /*7dd0*/  F2FP.PACK_AB R136, R189, R190 ;  /* 0x000000bebd88723e */ /* 0x008ff000000000ff */
[----:B------:R2:W3:Y:S01]  /*7de0*/  MUFU.EX2 R197, R0 ;  /* 0x0000000000c57308 */ /* 0x0004e20000000800 */
[----:B-1----:R-:W-:Y:S02]  /*7df0*/  FSEL R2, R101, RZ, P1 ;  /* 0x000000ff65027208 */ /* 0x002fe40000800000 */
[----:B------:R-:W-:Y:S03]  /*7e00*/  ISETP.GE.AND P1, PT, R198, 0x1, PT ;  /* 0x00000001c600780c */ /* 0x000fe60003f26270 */
[----:B------:R-:W-:Y:S01]  /*7e10*/  FADD.FTZ R2, -R2, R102 ;  /* 0x0000006602027221 */ /* 0x000fe20000010100 */
[----:B------:R-:W-:Y:S03]  /*7e20*/  IADD3 R102, R170, R160, RZ ;  /* 0x000000a0aa667210 */ /* 0x000fe60007ffe0ff */
[----:B------:R-:W-:Y:S01]  /*7e30*/  FMUL.FTZ R2, R2, c[0x0][0x2d0] ;  /* 0x0000b40002027a20 */ /* 0x000fe20000410000 */
[----:B------:R-:W-:Y:S01]  /*7e40*/  IADD3 R140, R168, R102, RZ ;  /* 0x00000066a88c7210 */ /* 0x000fe20007ffe0ff */
[----:B--2---:R-:W-:Y:S01]  /*7e50*/  FMUL.FTZ R0, R100, c[0x0][0x2d0] ;  /* 0x0000b40064007a20 */ /* 0x004fe20000410000 */
[----:B------:R-:W1:Y:S03]  /*7e60*/  LDSM.16.MT88.4 R12, [R102] ;  /* 0x00000000660c783b */ /* 0x000e660000004200 */
[----:B------:R-:W2:Y:S01]  /*7e70*/  MUFU.EX2 R2, R2 ;  /* 0x0000000200027308 */ /* 0x000ea20000000800 */
[----:B------:R-:W-:Y:S04]  /*7e80*/  FSEL R142, R0, RZ, P0 ;  /* 0x000000ff008e7208 */ /* 0x000fe80000000000 */
[----:B------:R-:W4:Y:S01]  /*7e90*/  LDSM.16.MT88.4 R20, [R140] ;  /* 0x000000008c14783b */ /* 0x000f220000004200 */
[--C-:B------:R-:W-:Y:S02]  /*7ea0*/  FFMA.FTZ R0, R137, c[0x0][0x2d0], -R142.reuse ;  /* 0x0000b40089007a23 */ /* 0x100fe4000001088e */
[--C-:B------:R-:W-:Y:S01]  /*7eb0*/  FFMA.FTZ R3, R138, c[0x0][0x2d0], -R142.reuse ;  /* 0x0000b4008a037a23 */ /* 0x100fe2000001088e */
[----:B---3--:R-:W-:Y:S01]  /*7ec0*/  F2FP.PACK_AB R138, R196, R197 ;  /* 0x000000c5c48a723e */ /* 0x008fe200000000ff */
[----:B------:R3:W-:Y:S10]  /*7ed0*/  MUFU.EX2 R195, R0 ;  /* 0x0000000000c37308 */ /* 0x0007f40000000800 */
[----:B------:R-:W5:Y:S01]  /*7ee0*/  MUFU.EX2 R188, R3 ;  /* 0x0000000300bc7308 */ /* 0x000f620000000800 */
[C---:B--2---:R-:W-:Y:S02]  /*7ef0*/  FMUL.FTZ R4, R2.reuse, R104 ;  /* 0x0000006802047220 */ /* 0x044fe40000410000 */
[C---:B------:R-:W-:Y:S02]  /*7f00*/  FMUL.FTZ R5, R2.reuse, R105 ;  /* 0x0000006902057220 */ /* 0x040fe40000410000 */
[C---:B------:R-:W-:Y:S02]  /*7f10*/  FMUL.FTZ R8, R2.reuse, R108 ;  /* 0x0000006c02087220 */ /* 0x040fe40000410000 */
[C---:B------:R-:W-:Y:S02]  /*7f20*/  FMUL.FTZ R9, R2.reuse, R109 ;  /* 0x0000006d02097220 */ /* 0x040fe40000410000 */
[C---:B------:R-:W-:Y:S02]  /*7f30*/  FMUL.FTZ R17, R2.reuse, R117 ;  /* 0x0000007502117220 */ /* 0x040fe40000410000 */
[--C-:B---3--:R-:W-:Y:S02]  /*7f40*/  FFMA.FTZ R0, R7, c[0x0][0x2d0], -R142.reuse ;  /* 0x0000b40007007a23 */ /* 0x108fe4000001088e */
[C---:B------:R-:W-:Y:S02]  /*7f50*/  FMUL.FTZ R16, R2.reuse, R116 ;  /* 0x0000007402107220 */ /* 0x040fe40000410000 */
[----:B------:R2:W-:Y:S01]  /*7f60*/  MUFU.EX2 R194, R0 ;  /* 0x0000000000c27308 */ /* 0x0005e20000000800 */
[C---:B------:R-:W-:Y:S02]  /*7f70*/  FMUL.FTZ R24, R2.reuse, R124 ;  /* 0x0000007c02187220 */ /* 0x040fe40000410000 */
[C---:B------:R-:W-:Y:S02]  /*7f80*/  FMUL.FTZ R25, R2.reuse, R125 ;  /* 0x0000007d02197220 */ /* 0x040fe40000410000 */
[C---:B------:R-:W-:Y:S01]  /*7f90*/  FMUL.FTZ R32, R2.reuse, R132 ;  /* 0x0000008402207220 */ /* 0x040fe20000410000 */
[----:B-----5:R-:W-:Y:S01]  /*7fa0*/  F2FP.PACK_AB R137, R195, R188 ;  /* 0x000000bcc389723e */ /* 0x020fe200000000ff */
[----:B------:R-:W-:Y:S02]  /*7fb0*/  FFMA.FTZ R3, R11, c[0x0][0x2d0], -R142 ;  /* 0x0000b4000b037a23 */ /* 0x000fe4000001088e */
[C---:B------:R-:W-:Y:S02]  /*7fc0*/  FMUL.FTZ R33, R2.reuse, R133 ;  /* 0x0000008502217220 */ /* 0x040fe40000410000 */
[----:B------:R-:W3:Y:S01]  /*7fd0*/  MUFU.EX2 R193, R3 ;  /* 0x0000000300c17308 */ /* 0x000ee20000000800 */
[C---:B------:R-:W-:Y:S02]  /*7fe0*/  FMUL.FTZ R36, R2.reuse, R36 ;  /* 0x0000002402247220 */ /* 0x040fe40000410000 */
[C---:B------:R-:W-:Y:S02]  /*7ff0*/  FMUL.FTZ R37, R2.reuse, R37 ;  /* 0x0000002502257220 */ /* 0x040fe40000410000 */
[C---:B------:R-:W-:Y:S02]  /*8000*/  FMUL.FTZ R40, R2.reuse, R40 ;  /* 0x0000002802287220 */ /* 0x040fe40000410000 */
[C---:B------:R-:W-:Y:S02]  /*8010*/  FMUL.FTZ R41, R2.reuse, R41 ;  /* 0x0000002902297220 */ /* 0x040fe40000410000 */
[C---:B------:R-:W-:Y:S02]  /*8020*/  FMUL.FTZ R44, R2.reuse, R44 ;  /* 0x0000002c022c7220 */ /* 0x040fe40000410000 */
[----:B------:R-:W-:Y:S01]  /*8030*/  FMUL.FTZ R45, R2, R45 ;  /* 0x0000002d022d7220 */ /* 0x000fe20000410000 */
[----:B--2---:R-:W-:Y:S01]  /*8040*/  FSEL R0, R100, RZ, P0 ;  /* 0x000000ff64007208 */ /* 0x004fe20000000000 */
[C---:B------:R-:W-:Y:S02]  /*8050*/  FMUL.FTZ R48, R2.reuse, R48 ;  /* 0x0000003002307220 */ /* 0x040fe40000410000 */
[----:B------:R-:W-:Y:S02]  /*8060*/  FMUL.FTZ R49, R2, R49 ;  /* 0x0000003102317220 */ /* 0x000fe40000410000 */
[----:B------:R-:W-:Y:S02]  /*8070*/  FADD.FTZ R0, -R0, R103 ;  /* 0x0000006700007221 */ /* 0x000fe40000010100 */
[----:B------:R-:W-:Y:S02]  /*8080*/  FMUL.FTZ R52, R2, R52 ;  /* 0x0000003402347220 */ /* 0x000fe40000410000 */
[----:B------:R-:W-:Y:S01]  /*8090*/  FMUL.FTZ R0, R0, c[0x0][0x2d0] ;  /* 0x0000b40000007a20 */ /* 0x000fe20000410000 */
[----:B---3--:R-:W-:Y:S01]  /*80a0*/  F2FP.PACK_AB R139, R193, R194 ;  /* 0x000000c2c18b723e */ /* 0x008fe200000000ff */
[C---:B------:R-:W-:Y:S01]  /*80b0*/  FMUL.FTZ R53, R2.reuse, R53 ;  /* 0x0000003502357220 */ /* 0x040fe20000410000 */
[----:B------:R-:W-:Y:S01]  /*80c0*/  IADD3 R3, R171, R160, RZ ;  /* 0x000000a0ab037210 */ /* 0x000fe20007ffe0ff */
[C---:B------:R-:W-:Y:S02]  /*80d0*/  FMUL.FTZ R56, R2.reuse, R56 ;  /* 0x0000003802387220 */ /* 0x040fe40000410000 */
[----:B------:R-:W2:Y:S01]  /*80e0*/  MUFU.EX2 R0, R0 ;  /* 0x0000000000007308 */ /* 0x000ea20000000800 */
[----:B------:R-:W-:Y:S01]  /*80f0*/  FMUL.FTZ R57, R2, R57 ;  /* 0x0000003902397220 */ /* 0x000fe20000410000 */
[----:B------:R-:W-:Y:S01]  /*8100*/  IADD3 R103, R168, R3, RZ ;  /* 0x00000003a8677210 */ /* 0x000fe20007ffe0ff */
[----:B------:R-:W3:Y:S01]  /*8110*/  LDSM.16.MT88.4 R28, [R3] ;  /* 0x00000000031c783b */ /* 0x000ee20000004200 */
        /* <DEDUP_REMOVED lines=12> */
[----:B------:R-:W2:Y:S01]  /*81e0*/  LDSM.16.MT88.4 R104, [R103] ;  /* 0x000000006768783b */ /* 0x000ea20000004200 */
[C---:B------:R-:W-:Y:S02]  /*81f0*/  FMUL.FTZ R10, R0.reuse, R110 ;  /* 0x0000006e000a7220 */ /* 0x040fe40000410000 */
[C---:B------:R-:W-:Y:S02]  /*8200*/  FMUL.FTZ R11, R0.reuse, R111 ;  /* 0x0000006f000b7220 */ /* 0x040fe40000410000 */
[C---:B-1----:R-:W-:Y:S03]  /*8210*/  HMMA.16816.F32 R4, R136.reuse, R12, R4 ;  /* 0x0000000c8804723c */ /* 0x042fe60000001804 */
[----:B------:R-:W1:Y:S02]  /*8220*/  LDSM.16.MT88.4 R108, [R102+0x2000] ;  /* 0x00200000666c783b */ /* 0x000e640000004200 */
        /* <DEDUP_REMOVED lines=65> */
[C---:B-1----:R-:W-:Y:S04]  /*8640*/  HMMA.16816.F32 R52, R136.reuse, R108, R52 ;  /* 0x0000006c8834723c */ /* 0x042fe80000001834 */
[----:B------:R-:W-:Y:S02]  /*8650*/  FMUL.FTZ R87, R0, R87 ;  /* 0x0000005700577220 */ /* 0x000fe40000410000 */
[C---:B------:R-:W-:Y:S02]  /*8660*/  FMUL.FTZ R88, R2.reuse, R88 ;  /* 0x0000005802587220 */ /* 0x040fe40000410000 */
[C---:B------:R-:W-:Y:S01]  /*8670*/  HMMA.16816.F32 R56, R136.reuse, R110, R56 ;  /* 0x0000006e8838723c */ /* 0x040fe20000001838 */
[----:B------:R-:W1:Y:S03]  /*8680*/  LDSM.16.MT88.4 R108, [R102+0x4000] ;  /* 0x00400000666c783b */ /* 0x000e660000004200 */
[----:B------:R-:W-:Y:S02]  /*8690*/  FMUL.FTZ R89, R2, R89 ;  /* 0x0000005902597220 */ /* 0x000fe40000410000 */
[C---:B------:R-:W-:Y:S02]  /*86a0*/  FMUL.FTZ R90, R0.reuse, R90 ;  /* 0x0000005a005a7220 */ /* 0x040fe40000410000 */
[----:B------:R-:W-:Y:S04]  /*86b0*/  FMUL.FTZ R91, R0, R91 ;  /* 0x0000005b005b7220 */ /* 0x000fe80000410000 */
[--C-:B------:R-:W-:Y:S02]  /*86c0*/  FFMA.FTZ R112, R143, c[0x0][0x2d0], -R141.reuse ;  /* 0x0000b4008f707a23 */ /* 0x100fe4000001088d */
[C---:B------:R-:W-:Y:S02]  /*86d0*/  FMUL.FTZ R92, R2.reuse, R92 ;  /* 0x0000005c025c7220 */ /* 0x040fe40000410000 */
[----:B------:R3:W4:Y:S01]  /*86e0*/  MUFU.EX2 R180, R112 ;  /* 0x0000007000b47308 */ /* 0x0007220000000800 */
[----:B------:R-:W-:Y:S02]  /*86f0*/  FMUL.FTZ R93, R2, R93 ;  /* 0x0000005d025d7220 */ /* 0x000fe40000410000 */
[C---:B------:R-:W-:Y:S02]  /*8700*/  FMUL.FTZ R94, R0.reuse, R94 ;  /* 0x0000005e005e7220 */ /* 0x040fe40000410000 */
[----:B------:R-:W-:Y:S02]  /*8710*/  FMUL.FTZ R95, R0, R95 ;  /* 0x0000005f005f7220 */ /* 0x000fe40000410000 */
[C---:B------:R-:W-:Y:S01]  /*8720*/  FMUL.FTZ R96, R2.reuse, R96 ;  /* 0x0000006002607220 */ /* 0x040fe20000410000 */
[C---:B--2---:R-:W-:Y:S03]  /*8730*/  HMMA.16816.F32 R60, R136.reuse, R104, R60 ;  /* 0x00000068883c723c */ /* 0x044fe6000000183c */
[----:B------:R-:W-:Y:S02]  /*8740*/  FMUL.FTZ R97, R2, R97 ;  /* 0x0000006102617220 */ /* 0x000fe40000410000 */
[C---:B------:R-:W-:Y:S02]  /*8750*/  FMUL.FTZ R98, R0.reuse, R98 ;  /* 0x0000006200627220 */ /* 0x040fe40000410000 */
[----:B------:R-:W-:Y:S01]  /*8760*/  FMUL.FTZ R99, R0, R99 ;  /* 0x0000006300637220 */ /* 0x000fe20000410000 */
[C---:B------:R-:W-:Y:S01]  /*8770*/  HMMA.16816.F32 R64, R136.reuse, R106, R64 ;  /* 0x0000006a8840723c */ /* 0x040fe20000001840 */
[----:B------:R-:W2:Y:S03]  /*8780*/  LDSM.16.MT88.4 R104, [R140+0x4000] ;  /* 0x004000008c68783b */ /* 0x000ea60000004200 */
[--C-:B------:R-:W-:Y:S02]  /*8790*/  FFMA.FTZ R116, R151, c[0x0][0x2d0], -R141.reuse ;  /* 0x0000b40097747a23 */ /* 0x100fe4000001088d */
[----:B------:R-:W-:Y:S02]  /*87a0*/  FFMA.FTZ R2, R2, R203, R190 ;  /* 0x000000cb02027223 */ /* 0x000fe400000100be */
[C---:B-1----:R-:W-:Y:S04]  /*87b0*/  HMMA.16816.F32 R68, R136.reuse, R108, R68 ;  /* 0x0000006c8844723c */ /* 0x042fe80000001844 */
[----:B---3--:R-:W-:Y:S02]  /*87c0*/  FFMA.FTZ R112, R153, c[0x0][0x2d0], -R142 ;  /* 0x0000b40099707a23 */ /* 0x008fe4000001088e */
[----:B------:R1:W-:Y:S01]  /*87d0*/  MUFU.EX2 R153, R116 ;  /* 0x0000007400997308 */ /* 0x0003e20000000800 */
[----:B------:R-:W-:Y:S01]  /*87e0*/  FFMA.FTZ R0, R0, R202, R188 ;  /* 0x000000ca00007223 */ /* 0x000fe200000100bc */
[C---:B------:R-:W-:Y:S01]  /*87f0*/  HMMA.16816.F32 R72, R136.reuse, R110, R72 ;  /* 0x0000006e8848723c */ /* 0x040fe20000001848 */
[----:B------:R-:W3:Y:S03]  /*8800*/  LDSM.16.MT88.4 R108, [R3+0x4000] ;  /* 0x00400000036c783b */ /* 0x000ee60000004200 */
[----:B------:R-:W-:Y:S02]  /*8810*/  FADD.FTZ R2, R189, R2 ;  /* 0x00000002bd027221 */ /* 0x000fe40000010000 */
[----:B------:R-:W-:Y:S02]  /*8820*/  FADD.FTZ R0, R195, R0 ;  /* 0x00000000c3007221 */ /* 0x000fe40000010000 */
[----:B------:R5:W5:Y:S01]  /*8830*/  MUFU.EX2 R178, R112 ;  /* 0x0000007000b27308 */ /* 0x000b620000000800 */
[----:B------:R-:W-:Y:S03]  /*8840*/  FADD.FTZ R2, R197, R2 ;  /* 0x00000002c5027221 */ /* 0x000fe60000010000 */
[----:B------:R-:W-:Y:S02]  /*8850*/  FADD.FTZ R0, R194, R0 ;  /* 0x00000000c2007221 */ /* 0x000fe40000010000 */
[----:B------:R-:W-:Y:S02]  /*8860*/  FADD.FTZ R2, R196, R2 ;  /* 0x00000002c4027221 */ /* 0x000fe40000010000 */
[----:B------:R-:W-:Y:S02]  /*8870*/  FADD.FTZ R0, R193, R0 ;  /* 0x00000000c1007221 */ /* 0x000fe40000010000 */
[----:B----4-:R-:W-:Y:S02]  /*8880*/  FADD.FTZ R2, R180, R2 ;  /* 0x00000002b4027221 */ /* 0x010fe40000010000 */
[--C-:B-1----:R-:W-:Y:S02]  /*8890*/  FFMA.FTZ R116, R147, c[0x0][0x2d0], -R142.reuse ;  /* 0x0000b40093747a23 */ /* 0x102fe4000001088e */
[----:B------:R-:W-:Y:S01]  /*88a0*/  MUFU.EX2 R147, R120 ;  /* 0x0000007800937308 */ /* 0x000fe20000000800 */
[C---:B--2---:R-:W-:Y:S07]  /*88b0*/  HMMA.16816.F32 R76, R136.reuse, R104, R76 ;  /* 0x00000068884c723c */ /* 0x044fee000000184c */
[--C-:B------:R-:W-:Y:S01]  /*88c0*/  FFMA.FTZ R104, R152, c[0x0][0x2d0], -R141.reuse ;  /* 0x0000b40098687a23 */ /* 0x100fe2000001088d */
[C---:B------:R-:W-:Y:S01]  /*88d0*/  HMMA.16816.F32 R80, R136.reuse, R106, R80 ;  /* 0x0000006a8850723c */ /* 0x040fe20000001850 */
[----:B------:R1:W-:Y:S03]  /*88e0*/  MUFU.EX2 R151, R116 ;  /* 0x0000007400977308 */ /* 0x0003e60000000800 */
[----:B-----5:R-:W-:Y:S02]  /*88f0*/  FFMA.FTZ R112, R154, c[0x0][0x2d0], -R142 ;  /* 0x0000b4009a707a23 */ /* 0x020fe4000001088e */
[----:B------:R-:W-:Y:S02]  /*8900*/  FADD.FTZ R0, R178, R0 ;  /* 0x00000000b2007221 */ /* 0x000fe40000010000 */
[C---:B---3--:R-:W-:Y:S03]  /*8910*/  HMMA.16816.F32 R84, R136.reuse, R108, R84 ;  /* 0x0000006c8854723c */ /* 0x048fe60000001854 */
[----:B------:R2:W3:Y:S04]  /*8920*/  MUFU.EX2 R179, R104 ;  /* 0x0000006800b37308 */ /* 0x0004e80000000800 */
[--C-:B------:R-:W-:Y:S01]  /*8930*/  FFMA.FTZ R108, R148, c[0x0][0x2d0], -R141.reuse ;  /* 0x0000b400946c7a23 */ /* 0x100fe2000001088d */
[C---:B------:R-:W-:Y:S05]  /*8940*/  HMMA.16816.F32 R88, R136.reuse, R110, R88 ;  /* 0x0000006e8858723c */ /* 0x040fea0000001858 */
[----:B------:R4:W5:Y:S01]  /*8950*/  MUFU.EX2 R175, R108 ;  /* 0x0000006c00af7308 */ /* 0x0009620000000800 */
[----:B-1----:R-:W-:Y:S09]  /*8960*/  FFMA.FTZ R116, R144, c[0x0][0x2d0], -R142 ;  /* 0x0000b40090747a23 */ /* 0x002ff2000001088e */
[----:B------:R1:W1:Y:S01]  /*8970*/  MUFU.EX2 R176, R112 ;  /* 0x0000007000b07308 */ /* 0x0002620000000800 */
[----:B--2---:R-:W2:Y:S01]  /*8980*/  LDSM.16.MT88.4 R104, [R103+0x4000] ;  /* 0x004000006768783b */ /* 0x004ea20000004200 */
[----:B---3--:R-:W-:Y:S08]  /*8990*/  FADD.FTZ R2, R179, R2 ;  /* 0x00000002b3027221 */ /* 0x008ff00000010000 */
[----:B------:R3:W-:Y:S01]  /*89a0*/  MUFU.EX2 R152, R116 ;  /* 0x0000007400987308 */ /* 0x0007e20000000800 */
[--C-:B----4-:R-:W-:Y:S02]  /*89b0*/  FFMA.FTZ R108, R149, c[0x0][0x2d0], -R141.reuse ;  /* 0x0000b400956c7a23 */ /* 0x110fe4000001088d */
[----:B-----5:R-:W-:Y:S07]  /*89c0*/  FADD.FTZ R2, R175, R2 ;  /* 0x00000002af027221 */ /* 0x020fee0000010000 */
[----:B------:R4:W5:Y:S01]  /*89d0*/  MUFU.EX2 R174, R108 ;  /* 0x0000006c00ae7308 */ /* 0x0009620000000800 */
[----:B-1----:R-:W-:Y:S01]  /*89e0*/  LDSM.16.MT88.4 R112, [R140+0x800] ;  /* 0x000800008c70783b */ /* 0x002fe20000004200 */
[----:B------:R-:W-:Y:S02]  /*89f0*/  FADD.FTZ R0, R176, R0 ;  /* 0x00000000b0007221 */ /* 0x000fe40000010000 */
[--C-:B---3--:R-:W-:Y:S06]  /*8a00*/  FFMA.FTZ R116, R158, c[0x0][0x2d0], -R141.reuse ;  /* 0x0000b4009e747a23 */ /* 0x108fec000001088d */
[----:B------:R1:W-:Y:S01]  /*8a10*/  MUFU.EX2 R154, R116 ;  /* 0x00000074009a7308 */ /* 0x0003e20000000800 */
[C---:B--2---:R-:W-:Y:S01]  /*8a20*/  HMMA.16816.F32 R92, R136.reuse, R104, R92 ;  /* 0x00000068885c723c */ /* 0x044fe2000000185c */
[----:B----4-:R-:W2:Y:S02]  /*8a30*/  LDSM.16.MT88.4 R108, [R102+0x800] ;  /* 0x00080000666c783b */ /* 0x010ea40000004200 */
[----:B-----5:R-:W-:Y:S04]  /*8a40*/  FADD.FTZ R2, R174, R2 ;  /* 0x00000002ae027221 */ /* 0x020fe80000010000 */
[--C-:B------:R-:W-:Y:S01]  /*8a50*/  FFMA.FTZ R104, R155, c[0x0][0x2d0], -R142.reuse ;  /* 0x0000b4009b687a23 */ /* 0x100fe2000001088e */
[----:B------:R-:W-:Y:S03]  /*8a60*/  HMMA.16816.F32 R96, R136, R106, R96 ;  /* 0x0000006a8860723c */ /* 0x000fe60000001860 */
[----:B------:R3:W4:Y:S01]  /*8a70*/  MUFU.EX2 R160, R104 ;  /* 0x0000006800a07308 */ /* 0x0007220000000800 */
[----:B------:R-:W-:Y:S03]  /*8a80*/  F2FP.PACK_AB R105, R176, R178 ;  /* 0x000000b2b069723e */ /* 0x000fe600000000ff */
[----:B------:R-:W-:Y:S01]  /*8a90*/  F2FP.PACK_AB R106, R174, R175 ;  /* 0x000000afae6a723e */ /* 0x000fe200000000ff */
[--C-:B-1----:R-:W-:Y:S05]  /*8aa0*/  FFMA.FTZ R116, R150, c[0x0][0x2d0], -R141.reuse ;  /* 0x0000b40096747a23 */ /* 0x102fea000001088d */
[----:B------:R1:W-:Y:S01]  /*8ab0*/  MUFU.EX2 R155, R116 ;  /* 0x00000074009b7308 */ /* 0x0003e20000000800 */
[----:B---3--:R-:W-:Y:S02]  /*8ac0*/  FFMA.FTZ R104, R156, c[0x0][0x2d0], -R142 ;  /* 0x0000b4009c687a23 */ /* 0x008fe4000001088e */
[----:B----4-:R-:W-:Y:S07]  /*8ad0*/  FADD.FTZ R0, R160, R0 ;  /* 0x00000000a0007221 */ /* 0x010fee0000010000 */
[----:B------:R3:W4:Y:S01]  /*8ae0*/  MUFU.EX2 R159, R104 ;  /* 0x00000068009f7308 */ /* 0x0007220000000800 */
[--C-:B-1----:R-:W-:Y:S09]  /*8af0*/  FFMA.FTZ R116, R186, c[0x0][0x2d0], -R141.reuse ;  /* 0x0000b400ba747a23 */ /* 0x102ff2000001088d */
[----:B------:R1:W5:Y:S01]  /*8b00*/  MUFU.EX2 R144, R116 ;  /* 0x0000007400907308 */ /* 0x0003620000000800 */
[----:B---3--:R-:W-:Y:S01]  /*8b10*/  F2FP.PACK_AB R104, R179, R180 ;  /* 0x000000b4b368723e */ /* 0x008fe200000000ff */
[C---:B----4-:R-:W-:Y:S01]  /*8b20*/  FADD.FTZ R0, R159.reuse, R0 ;  /* 0x000000009f007221 */ /* 0x050fe20000010000 */
[----:B------:R-:W-:Y:S03]  /*8b30*/  F2FP.PACK_AB R107, R159, R160 ;  /* 0x000000a09f6b723e */ /* 0x000fe600000000ff */
[----:B------:R-:W-:Y:S04]  /*8b40*/  FADD.FTZ R0, R151, R0 ;  /* 0x0000000097007221 */ /* 0x000fe80000010000 */
[C---:B--2---:R-:W-:Y:S01]  /*8b50*/  HMMA.16816.F32 R4, R104.reuse, R108, R4 ;  /* 0x0000006c6804723c */ /* 0x044fe20000001804 */
[----:B-1----:R-:W-:Y:S04]  /*8b60*/  LDSM.16.MT88.4 R116, [R103+0x5000] ;  /* 0x005000006774783b */ /* 0x002fe80000004200 */
[----:B-----5:R-:W-:Y:S01]  /*8b70*/  F2FP.PACK_AB R136, R147, R144 ;  /* 0x000000909388723e */ /* 0x020fe200000000ff */
[----:B------:R-:W-:Y:S02]  /*8b80*/  FADD.FTZ R0, R152, R0 ;  /* 0x0000000098007221 */ /* 0x000fe40000010000 */
        /* <DEDUP_REMOVED lines=29> */
[----:B------:R2:W-:Y:S03]  /*8d60*/  MUFU.EX2 R146, R121 ;  /* 0x0000007900927308 */ /* 0x0005e60000000800 */
[----:B------:R-:W-:Y:S07]  /*8d70*/  FFMA.FTZ R141, R181, c[0x0][0x2d0], -R141 ;  /* 0x0000b400b58d7a23 */ /* 0x000fee000001088d */
[----:B------:R3:W4:Y:S10]  /*8d80*/  MUFU.EX2 R156, R112 ;  /* 0x00000070009c7308 */ /* 0x0007340000000800 */
[----:B------:R-:W5:Y:S01]  /*8d90*/  MUFU.EX2 R148, R141 ;  /* 0x0000008d00947308 */ /* 0x000f620000000800 */
[C---:B-1----:R-:W-:Y:S01]  /*8da0*/  HMMA.16816.F32 R84, R104.reuse, R108, R84 ;  /* 0x0000006c6854723c */ /* 0x042fe20000001854 */
[----:B--2---:R-:W-:Y:S06]  /*8db0*/  LDSM.16.MT88.4 R120, [R140+0x1800] ;  /* 0x001800008c78783b */ /* 0x004fec0000004200 */
[----:B------:R-:W-:Y:S01]  /*8dc0*/  FFMA.FTZ R108, R145, c[0x0][0x2d0], -R142 ;  /* 0x0000b400916c7a23 */ /* 0x000fe2000001088e */
[C---:B------:R-:W-:Y:S01]  /*8dd0*/  HMMA.16816.F32 R88, R104.reuse, R110, R88 ;  /* 0x0000006e6858723c */ /* 0x040fe20000001858 */
[----:B---3--:R-:W1:Y:S02]  /*8de0*/  LDSM.16.MT88.4 R112, [R103+0x4800] ;  /* 0x004800006770783b */ /* 0x008e640000004200 */
[----:B------:R2:W3:Y:S01]  /*8df0*/  MUFU.EX2 R150, R108 ;  /* 0x0000006c00967308 */ /* 0x0004e20000000800 */
[----:B----4-:R-:W-:Y:S04]  /*8e00*/  FADD.FTZ R2, R156, R2 ;  /* 0x000000029c027221 */ /* 0x010fe80000010000 */
[----:B------:R-:W-:Y:S01]  /*8e10*/  FADD.FTZ R2, R153, R2 ;  /* 0x0000000299027221 */ /* 0x000fe20000010000 */
[----:B-----5:R-:W-:Y:S03]  /*8e20*/  F2FP.PACK_AB R138, R148, R146 ;  /* 0x00000092948a723e */ /* 0x020fe600000000ff */
[----:B------:R-:W-:Y:S04]  /*8e30*/  FADD.FTZ R2, R154, R2 ;  /* 0x000000029a027221 */ /* 0x000fe80000010000 */
[----:B------:R-:W-:Y:S01]  /*8e40*/  FADD.FTZ R2, R155, R2 ;  /* 0x000000029b027221 */ /* 0x000fe20000010000 */
[----:B--2---:R-:W2:Y:S01]  /*8e50*/  LDSM.16.MT88.4 R108, [R102+0x1000] ;  /* 0x00100000666c783b */ /* 0x004ea20000004200 */
[----:B---3--:R-:W-:Y:S01]  /*8e60*/  FADD.FTZ R0, R150, R0 ;  /* 0x0000000096007221 */ /* 0x008fe20000010000 */
        /* <DEDUP_REMOVED lines=41> */
[C---:B------:R-:W-:Y:S08]  /*9100*/  HMMA.16816.F32 R88, R104.reuse, R110, R88 ;  /* 0x0000006e6858723c */ /* 0x040ff00000001858 */
[C---:B------:R-:W-:Y:S04]  /*9110*/  HMMA.16816.F32 R92, R104.reuse, R116, R92 ;  /* 0x00000074685c723c */ /* 0x040fe8000000185c */
[--C-:B-1----:R-:W-:Y:S04]  /*9120*/  FFMA.FTZ R112, R183, c[0x0][0x2d0], -R142.reuse ;  /* 0x0000b400b7707a23 */ /* 0x102fe8000001088e */
[----:B------:R-:W-:Y:S01]  /*9130*/  HMMA.16816.F32 R96, R104, R118, R96 ;  /* 0x000000766860723c */ /* 0x000fe20000001860 */
[----:B------:R1:W2:Y:S03]  /*9140*/  MUFU.EX2 R145, R112 ;  /* 0x0000007000917308 */ /* 0x0002a60000000800 */
[--C-:B-1----:R-:W-:Y:S01]  /*9150*/  FFMA.FTZ R112, R187, c[0x0][0x2d0], -R142.reuse ;  /* 0x0000b400bb707a23 */ /* 0x102fe2000001088e */
[----:B--2---:R-:W-:Y:S01]  /*9160*/  F2FP.PACK_AB R137, R145, R143 ;  /* 0x0000008f9189723e */ /* 0x004fe200000000ff */
[----:B------:R-:W-:Y:S05]  /*9170*/  FFMA.FTZ R142, R191, c[0x0][0x2d0], -R142 ;  /* 0x0000b400bf8e7a23 */ /* 0x000fea000001088e */
        /* <DEDUP_REMOVED lines=88> */
.L_x_5873:
        /* <DEDUP_REMOVED lines=22> */
.L_x_5874:
        /* <DEDUP_REMOVED lines=21> */
.L_x_5777:
[----:B------:R-:W-:Y:S05]  /*99b0*/  BSYNC B0 ;  /* 0x0000000000007941 */ /* 0x000fea0003800000 */
.L_x_5776:
        /* <DEDUP_REMOVED lines=9> */
.L_x_5771:
[----:B------:R-:W-:Y:S01]  /*9a50*/  ISETP.GE.AND P0, PT, R172, R204, PT ;  /* 0x000000ccac00720c */ /* 0x000fe20003f06270 */
[----:B------:R-:W-:Y:S01]  /*9a60*/  IMAD.MOV.U32 R182, RZ, RZ, 0x1f ;  /* 0x0000001fffb67424 */ /* 0x000fe200078e00ff */
[----:B------:R-:W-:-:S11]  /*9a70*/  MOV R181, 0xffffffff ;  /* 0xffffffff00b57802 */ /* 0x000fd60000000f00 */
[----:B------:R-:W-:Y:S05]  /*9a80*/  @!P0 BRA `(.L_x_5781) ;  /* 0x00002ea000008947 */ /* 0x000fea0003800000 */
[----:B------:R-:W-:Y:S02]  /*9a90*/  MOV R102, R100 ;  /* 0x0000006400667202 */ /* 0x000fe40000000f00 */
[----:B------:R-:W-:Y:S02]  /*9aa0*/  MOV R0, R101 ;  /* 0x0000006500007202 */ /* 0x000fe40000000f00 */
.L_x_5791:
        /* <DEDUP_REMOVED lines=43> */
.L_x_5875:
        /* <DEDUP_REMOVED lines=22> */
.L_x_5876:
        /* <DEDUP_REMOVED lines=21> */
.L_x_5783:
[----:B------:R-:W-:Y:S05]  /*a010*/  BSYNC B0 ;  /* 0x0000000000007941 */ /* 0x000fea0003800000 */
.L_x_5782:
        /* <DEDUP_REMOVED lines=39> */
[----:B------:R-:W2:Y:S07]  /*a290*/  LDSM.16.M88.4 R136, [R156+0x800] ;  /* 0x000800009c88783b */ /* 0x000eae0000000200 */
        /* <DEDUP_REMOVED lines=149> */
.L_x_5877:
        /* <DEDUP_REMOVED lines=21> */
[--C-:B-1----:R-:W-:Y:S02]  /*ad40*/  FFMA.FTZ R100, R9, c[0x0][0x2d0], -R3.reuse ;  /* 0x0000b40009647a23 */ /* 0x102fe40000010803 */
        /* <DEDUP_REMOVED lines=81> */
[----:B------:R-:W-:Y:S02]  /*b260*/  FFMA.FTZ R159, R31, c[0x0][0x2d0], -R3 ;  /* 0x0000b4001f9f7a23 */ /* 0x000fe40000010803 */
[----:B------:R-:W-:Y:S02]  /*b270*/  FADD.FTZ R3, R12, R4 ;  /* 0x000000040c037221 */ /* 0x000fe40000010000 */
[C---:B------:R-:W-:Y:S01]  /*b280*/  FMUL.FTZ R4, R2.reuse, R104 ;  /* 0x0000006802047220 */ /* 0x040fe20000410000 */
[----:B------:R3:W-:Y:S01]  /*b290*/  MUFU.EX2 R124, R10 ;  /* 0x0000000a007c7308 */ /* 0x0007e20000000800 */
[----:B------:R-:W-:Y:S02]  /*b2a0*/  FADD.FTZ R3, R5, R3 ;  /* 0x0000000305037221 */ /* 0x000fe40000010000 */
        /* <DEDUP_REMOVED lines=9> */
[----:B------:R-:W-:Y:S01]  /*b340*/  FMUL.FTZ R97, R2, R97 ;  /* 0x0000006102617220 */ /* 0x000fe20000410000 */
[----:B------:R-:W-:Y:S01]  /*b350*/  IADD3 R2, R170, R160, RZ ;  /* 0x000000a0aa027210 */ /* 0x000fe20007ffe0ff */
[----:B-1----:R-:W-:Y:S01]  /*b360*/  FFMA.FTZ R6, R0, R202, R14 ;  /* 0x000000ca00067223 */ /* 0x002fe2000001000e */
[----:B------:R-:W-:Y:S01]  /*b370*/  MUFU.EX2 R109, R149 ;  /* 0x00000095006d7308 */ /* 0x000fe20000000800 */
[----:B------:R-:W-:Y:S01]  /*b380*/  FADD.FTZ R3, R137, R3 ;  /* 0x0000000389037221 */ /* 0x000fe20000010000 */
[----:B------:R-:W-:Y:S01]  /*b390*/  IADD3 R102, R168, R2, RZ ;  /* 0x00000002a8667210 */ /* 0x000fe20007ffe0ff */
[----:B------:R-:W1:Y:S01]  /*b3a0*/  LDSM.16.MT88.4 R140, [R2] ;  /* 0x00000000028c783b */ /* 0x000e620000004200 */
[C---:B--2---:R-:W-:Y:S01]  /*b3b0*/  FADD.FTZ R120, R7.reuse, R6 ;  /* 0x0000000607787221 */ /* 0x044fe20000010000 */
[----:B------:R-:W-:Y:S01]  /*b3c0*/  F2FP.PACK_AB R137, R7, R14 ;  /* 0x0000000e0789723e */ /* 0x000fe200000000ff */
[C---:B------:R-:W-:Y:S02]  /*b3d0*/  FMUL.FTZ R6, R0.reuse, R106 ;  /* 0x0000006a00067220 */ /* 0x040fe40000410000 */
[C---:B------:R-:W-:Y:S02]  /*b3e0*/  FMUL.FTZ R7, R0.reuse, R107 ;  /* 0x0000006b00077220 */ /* 0x040fe40000410000 */
[C---:B---3--:R-:W-:Y:S01]  /*b3f0*/  FMUL.FTZ R10, R0.reuse, R110 ;  /* 0x0000006e000a7220 */ /* 0x048fe20000410000 */
[----:B------:R-:W2:Y:S01]  /*b400*/  LDSM.16.MT88.4 R104, [R102] ;  /* 0x000000006668783b */ /* 0x000ea20000004200 */
[----:B----4-:R-:W-:Y:S01]  /*b410*/  F2FP.PACK_AB R139, R125, R124 ;  /* 0x0000007c7d8b723e */ /* 0x010fe200000000ff */
[C---:B------:R-:W-:Y:S01]  /*b420*/  FMUL.FTZ R14, R0.reuse, R114 ;  /* 0x00000072000e7220 */ /* 0x040fe20000410000 */
[----:B------:R-:W-:Y:S01]  /*b430*/  MUFU.EX2 R110, R148 ;  /* 0x00000094006e7308 */ /* 0x000fe20000000800 */
[C---:B------:R-:W-:Y:S02]  /*b440*/  FMUL.FTZ R15, R0.reuse, R115 ;  /* 0x00000073000f7220 */ /* 0x040fe40000410000 */
[C---:B------:R-:W-:Y:S02]  /*b450*/  FMUL.FTZ R26, R0.reuse, R126 ;  /* 0x0000007e001a7220 */ /* 0x040fe40000410000 */
[C---:B------:R-:W-:Y:S02]  /*b460*/  FMUL.FTZ R27, R0.reuse, R127 ;  /* 0x0000007f001b7220 */ /* 0x040fe40000410000 */
[C---:B------:R-:W-:Y:S02]  /*b470*/  FMUL.FTZ R34, R0.reuse, R134 ;  /* 0x0000008600227220 */ /* 0x040fe40000410000 */
[----:B------:R-:W-:Y:S01]  /*b480*/  FMUL.FTZ R35, R0, R135 ;  /* 0x0000008700237220 */ /* 0x000fe20000410000 */
        /* <DEDUP_REMOVED lines=11> */
[C---:B-1----:R-:W-:Y:S02]  /*b540*/  HMMA.16816.F32 R4, R136.reuse, R140, R4 ;  /* 0x0000008c8804723c */ /* 0x042fe40000001804 */
[----:B------:R-:W-:Y:S03]  /*b550*/  MUFU.EX2 R118, R179 ;  /* 0x000000b300767308 */ /* 0x000fe60000000800 */
[C---:B------:R-:W-:Y:S02]  /*b560*/  FMUL.FTZ R39, R0.reuse, R39 ;  /* 0x0000002700277220 */ /* 0x040fe40000410000 */
[C---:B------:R-:W-:Y:S01]  /*b570*/  FMUL.FTZ R42, R0.reuse, R42 ;  /* 0x0000002a002a7220 */ /* 0x040fe20000410000 */
[C---:B------:R-:W-:Y:S04]  /*b580*/  HMMA.16816.F32 R8, R136.reuse, R142, R8 ;  /* 0x0000008e8808723c */ /* 0x040fe80000001808 */
[----:B------:R-:W-:Y:S01]  /*b590*/  MUFU.EX2 R123, R144 ;  /* 0x00000090007b7308 */ /* 0x000fe20000000800 */
[C---:B------:R-:W-:Y:S02]  /*b5a0*/  FMUL.FTZ R43, R0.reuse, R43 ;  /* 0x0000002b002b7220 */ /* 0x040fe40000410000 */
[C---:B------:R-:W-:Y:S01]  /*b5b0*/  FMUL.FTZ R46, R0.reuse, R46 ;  /* 0x0000002e002e7220 */ /* 0x040fe20000410000 */
[C---:B--2---:R-:W-:Y:S04]  /*b5c0*/  HMMA.16816.F32 R12, R136.reuse, R104, R12 ;  /* 0x00000068880c723c */ /* 0x044fe8000000180c */
[C---:B------:R-:W-:Y:S02]  /*b5d0*/  FMUL.FTZ R47, R0.reuse, R47 ;  /* 0x0000002f002f7220 */ /* 0x040fe40000410000 */
[----:B------:R-:W-:Y:S01]  /*b5e0*/  MUFU.EX2 R122, R146 ;  /* 0x00000092007a7308 */ /* 0x000fe20000000800 */
[C---:B------:R-:W-:Y:S01]  /*b5f0*/  FMUL.FTZ R50, R0.reuse, R50 ;  /* 0x0000003200327220 */ /* 0x040fe20000410000 */
[C---:B------:R-:W-:Y:S04]  /*b600*/  HMMA.16816.F32 R16, R136.reuse, R106, R16 ;  /* 0x0000006a8810723c */ /* 0x040fe80000001810 */
[C---:B------:R-:W-:Y:S02]  /*b610*/  FMUL.FTZ R51, R0.reuse, R51 ;  /* 0x0000003300337220 */ /* 0x040fe40000410000 */
[C---:B------:R-:W-:Y:S02]  /*b620*/  FMUL.FTZ R54, R0.reuse, R54 ;  /* 0x0000003600367220 */ /* 0x040fe40000410000 */
[----:B------:R-:W1:Y:S01]  /*b630*/  MUFU.EX2 R148, R147 ;  /* 0x0000009300947308 */ /* 0x000e620000000800 */
        /* <DEDUP_REMOVED lines=37> */
[----:B------:R-:W-:Y:S01]  /*b890*/  LDSM.16.MT88.4 R132, [R3+0x1800] ;  /* 0x001800000384783b */ /* 0x000fe20000004200 */
[----:B------:R-:W-:Y:S01]  /*b8a0*/  F2FP.PACK_AB R109, R123, R121 ;  /* 0x000000797b6d723e */ /* 0x000fe200000000ff */
[----:B------:R-:W-:Y:S07]  /*b8b0*/  FADD.FTZ R103, R113, R103 ;  /* 0x0000006771677221 */ /* 0x000fee0000010000 */
[----:B------:R-:W3:Y:S10]  /*b8c0*/  MUFU.EX2 R142, R159 ;  /* 0x0000009f008e7308 */ /* 0x000ef40000000800 */
[----:B------:R-:W-:Y:S01]  /*b8d0*/  MUFU.EX2 R141, R175 ;  /* 0x000000af008d7308 */ /* 0x000fe20000000800 */
[----:B--2---:R-:W-:Y:S04]  /*b8e0*/  FADD.FTZ R103, R112, R103 ;  /* 0x0000006770677221 */ /* 0x004fe80000010000 */
[----:B------:R-:W-:Y:S05]  /*b8f0*/  FADD.FTZ R103, R117, R103 ;  /* 0x0000006775677221 */ /* 0x000fea0000010000 */
[----:B------:R-:W2:Y:S01]  /*b900*/  MUFU.EX2 R140, R180 ;  /* 0x000000b4008c7308 */ /* 0x000ea20000000800 */
        /* <DEDUP_REMOVED lines=33> */
[----:B--2---:R-:W-:Y:S01]  /*bb20*/  F2FP.PACK_AB R139, R140, R141 ;  /* 0x0000008d8c8b723e */ /* 0x004fe200000000ff */
        /* <DEDUP_REMOVED lines=171> */
.L_x_5878:
        /* <DEDUP_REMOVED lines=21> */
.L_x_5879:
        /* <DEDUP_REMOVED lines=21> */
.L_x_5788:
[----:B------:R-:W-:Y:S05]  /*c880*/  BSYNC B0 ;  /* 0x0000000000007941 */ /* 0x000fea0003800000 */
.L_x_5787:
        /* <DEDUP_REMOVED lines=10> */
.L_x_5781:
[----:B------:R-:W-:Y:S05]  /*c930*/  BRA.DIV ~URZ, `(.L_x_5792) ;  /* 0x000069827f007947 */ /* 0x000fea000b800000 */
[----:B------:R1:W2:Y:S02]  /*c940*/  SHFL.BFLY PT, R0, R203, 0x2, 0x1f ;  /* 0x0c401f00cb007f89 */ /* 0x0002a400000e0000 */
.L_x_5880:
[----:B--2---:R-:W-:Y:S01]  /*c950*/  FADD.FTZ R0, R0, R203 ;  /* 0x000000cb00007221 */ /* 0x004fe20000010000 */
[----:B------:R-:W-:Y:S05]  /*c960*/  BRA.DIV ~URZ, `(.L_x_5793) ;  /* 0x000069b27f007947 */ /* 0x000fea000b800000 */
[----:B------:R-:W2:Y:S04]  /*c970*/  SHFL.BFLY PT, R2, R202, 0x2, 0x1f ;  /* 0x0c401f00ca027f89 */ /* 0x000ea800000e0000 */
[----:B------:R-:W3:Y:S01]  /*c980*/  SHFL.BFLY PT, R5, R0, 0x1, 0x1f ;  /* 0x0c201f0000057f89 */ /* 0x000ee200000e0000 */
[----:B--2---:R-:W-:-:S02]  /*c990*/  FADD.FTZ R4, R2, R202 ;  /* 0x000000ca02047221 */ /* 0x004fc40000010000 */
[----:B---3--:R-:W-:-:S03]  /*c9a0*/  FADD.FTZ R0, R0, R5 ;  /* 0x0000000500007221 */ /* 0x008fc60000010000 */
[----:B------:R2:W3:Y:S04]  /*c9b0*/  SHFL.BFLY PT, R3, R4, 0x1, 0x1f ;  /* 0x0c201f0004037f89 */ /* 0x0004e800000e0000 */
.L_x_5881:
        /* <DEDUP_REMOVED lines=117> */
.L_x_5746:
        /* <DEDUP_REMOVED lines=17> */
.L_x_5795:
[----:B------:R-:W-:Y:S05]  /*d220*/  BSYNC B0 ;  /* 0x0000000000007941 */ /* 0x000fea0003800000 */
.L_x_5794:
        /* <DEDUP_REMOVED lines=127> */
.L_x_5798:
        /* <DEDUP_REMOVED lines=113> */
.L_x_5882:
[----:B------:R-:W-:Y:S05]  /*e130*/  BRA.DIV ~URZ, `(.L_x_5801) ;  /* 0x000053527f007947 */ /* 0x000fea000b800000 */
[----:B------:R4:W2:Y:S02]  /*e140*/  SHFL.IDX PT, R0, R11, RZ, 0x181f ;  /* 0x00181fff0b007589 */ /* 0x0008a400000e0000 */
.L_x_5883:
        /* <DEDUP_REMOVED lines=19> */
.L_x_5803:
[----:B------:R-:W-:Y:S05]  /*e280*/  BSYNC B0 ;  /* 0x0000000000007941 */ /* 0x000fea0003800000 */
.L_x_5802:
[----:B------:R-:W-:Y:S05]  /*e290*/  BRA.DIV ~URZ, `(.L_x_5804) ;  /* 0x000052627f007947 */ /* 0x000fea000b800000 */
[----:B---3--:R3:W4:Y:S04]  /*e2a0*/  SHFL.IDX PT, R8, R9, 0x1, 0x181f ;  /* 0x00381f0009087f89 */ /* 0x00872800000e0000 */
[----:B--2---:R3:W2:Y:S02]  /*e2b0*/  SHFL.IDX PT, R0, R11, 0x1, 0x181f ;  /* 0x00381f000b007f89 */ /* 0x0046a400000e0000 */
.L_x_5884:
        /* <DEDUP_REMOVED lines=19> */
.L_x_5806:
[----:B------:R-:W-:Y:S05]  /*e3f0*/  BSYNC B0 ;  /* 0x0000000000007941 */ /* 0x000fea0003800000 */
.L_x_5805:
[----:B------:R-:W-:Y:S05]  /*e400*/  BRA.DIV ~URZ, `(.L_x_5807) ;  /* 0x000051c27f007947 */ /* 0x000fea000b800000 */
[----:B----4-:R4:W3:Y:S02]  /*e410*/  SHFL.IDX PT, R8, R9, 0x2, 0x181f ;  /* 0x00581f0009087f89 */ /* 0x0108e400000e0000 */
.L_x_5885:
[----:B------:R-:W-:Y:S05]  /*e420*/  BRA.DIV ~URZ, `(.L_x_5808) ;  /* 0x000052127f007947 */ /* 0x000fea000b800000 */
[----:B--2---:R2:W4:Y:S02]  /*e430*/  SHFL.IDX PT, R0, R11, 0x2, 0x181f ;  /* 0x00581f000b007f89 */ /* 0x00452400000e0000 */
.L_x_5886:
        /* <DEDUP_REMOVED lines=19> */
.L_x_5810:
[----:B------:R-:W-:Y:S05]  /*e570*/  BSYNC B0 ;  /* 0x0000000000007941 */ /* 0x000fea0003800000 */
.L_x_5809:
[----:B------:R-:W-:Y:S05]  /*e580*/  BRA.DIV ~URZ, `(.L_x_5811) ;  /* 0x000051227f007947 */ /* 0x000fea000b800000 */
[----:B---3--:R3:W2:Y:S04]  /*e590*/  SHFL.IDX PT, R6, R9, 0x3, 0x181f ;  /* 0x00781f0009067f89 */ /* 0x0086a800000e0000 */
[----:B----4-:R3:W4:Y:S02]  /*e5a0*/  SHFL.IDX PT, R0, R11, 0x3, 0x181f ;  /* 0x00781f000b007f89 */ /* 0x01072400000e0000 */
.L_x_5887:
        /* <DEDUP_REMOVED lines=20> */
.L_x_5799:
        /* <DEDUP_REMOVED lines=32> */
.L_x_5888:
[----:B------:R-:W-:Y:S05]  /*e8f0*/  BRA.DIV ~URZ, `(.L_x_5814) ;  /* 0x00004ef27f007947 */ /* 0x000fea000b800000 */
[----:B------:R3:W4:Y:S02]  /*e900*/  SHFL.IDX PT, R0, R12, RZ, 0x1c1f ;  /* 0x001c1fff0c007589 */ /* 0x00072400000e0000 */
.L_x_5889:
        /* <DEDUP_REMOVED lines=13> */
[C---:B------:R-:W-:Y:S02]  /*e9e0*/  @!P2 LEA R2, P3, R9.reuse, R0, 0x2 ;  /* 0x000000000902a211 */ /* 0x040fe400078610ff */
        /* <DEDUP_REMOVED lines=9> */
[----:B------:R-:W-:Y:S02]  /*ea80*/  SHF.R.S32.HI R14, RZ, 0x1f, R14 ;  /* 0x0000001fff0e7819 */ /* 0x000fe4000001140e */
[----:B------:R-:W-:-:S02]  /*ea90*/  ISETP.GE.AND P2, PT, R9, c[0x0][0x3c8], PT ;  /* 0x0000f20009007a0c */ /* 0x000fc40003f46270 */
[----:B------:R-:W-:Y:S02]  /*eaa0*/  SHF.R.S32.HI R10, RZ, 0x1f, R10 ;  /* 0x0000001fff0a7819 */ /* 0x000fe4000001140a */
[----:B------:R-:W-:-:S04]  /*eab0*/  IADD3 R15, R228, 0x40, RZ ;  /* 0x00000040e40f7810 */ /* 0x000fc80007ffe0ff */
[----:B------:R-:W-:Y:S02]  /*eac0*/  SHF.R.S32.HI R15, RZ, 0x1f, R15 ;  /* 0x0000001fff0f7819 */ /* 0x000fe4000001140f */
[CC--:B--2---:R-:W-:Y:S02]  /*ead0*/  @!P5 LEA R6, P4, R11.reuse, R0.reuse, 0x2 ;  /* 0x000000000b06d211 */ /* 0x0c4fe400078810ff */
[----:B----4-:R-:W-:Y:S02]  /*eae0*/  @!P1 LEA R2, P3, R8, R0, 0x2 ;  /* 0x0000000008029211 */ /* 0x010fe400078610ff */
[-C--:B------:R-:W-:Y:S02]  /*eaf0*/  @!P5 LEA.HI.X R7, R11, R4.reuse, R14, 0x2, P4 ;  /* 0x000000040b07d211 */ /* 0x080fe400020f140e */
[----:B------:R-:W-:Y:S02]  /*eb00*/  IADD3 R11, R228, 0x30, RZ ;  /* 0x00000030e40b7810 */ /* 0x000fe40007ffe0ff */
[----:B------:R-:W-:Y:S01]  /*eb10*/  @!P1 LEA.HI.X R3, R8, R4, R10, 0x2, P3 ;  /* 0x0000000408039211 */ /* 0x000fe200018f140a */
[----:B------:R2:W-:Y:S01]  /*eb20*/  @!P5 ST.E.64 [R6.64], R34 ;  /* 0x000000220600d985 */ /* 0x0005e2000c101b08 */
[----:B------:R-:W-:-:S02]  /*eb30*/  IADD3 R14, R228, 0x20, RZ ;  /* 0x00000020e40e7810 */ /* 0x000fc40007ffe0ff */
[C---:B------:R-:W-:Y:S01]  /*eb40*/  IADD3 R8, R228.reuse, 0x38, RZ ;  /* 0x00000038e4087810 */ /* 0x040fe20007ffe0ff */
[----:B------:R4:W-:Y:S01]  /*eb50*/  @!P1 ST.E.64 [R2.64], R102 ;  /* 0x0000006602009985 */ /* 0x0009e2000c101b08 */
[----:B------:R-:W-:Y:S02]  /*eb60*/  ISETP.GE.AND P5, PT, R11, c[0x0][0x3c8], PT ;  /* 0x0000f2000b007a0c */ /* 0x000fe40003fa6270 */
[----:B------:R-:W-:Y:S02]  /*eb70*/  IADD3 R10, R228, 0x28, RZ ;  /* 0x00000028e40a7810 */ /* 0x000fe40007ffe0ff */
[----:B------:R-:W-:Y:S02]  /*eb80*/  SHF.R.S32.HI R14, RZ, 0x1f, R14 ;  /* 0x0000001fff0e7819 */ /* 0x000fe4000001140e */
[----:B------:R-:W-:Y:S02]  /*eb90*/  ISETP.GE.AND P1, PT, R8, c[0x0][0x3c8], PT ;  /* 0x0000f20008007a0c */ /* 0x000fe40003f26270 */
[----:B------:R-:W-:-:S02]  /*eba0*/  SHF.R.S32.HI R10, RZ, 0x1f, R10 ;  /* 0x0000001fff0a7819 */ /* 0x000fc4000001140a */
[-C--:B--2---:R-:W-:Y:S02]  /*ebb0*/  @!P6 LEA R6, P4, R13, R0.reuse, 0x2 ;  /* 0x000000000d06e211 */ /* 0x084fe400078810ff */
[----:B----4-:R-:W-:Y:S02]  /*ebc0*/  @!P2 LEA R2, P3, R9, R0, 0x2 ;  /* 0x000000000902a211 */ /* 0x010fe400078610ff */
[-C--:B------:R-:W-:Y:S02]  /*ebd0*/  @!P6 LEA.HI.X R7, R13, R4.reuse, R14, 0x2, P4 ;  /* 0x000000040d07e211 */ /* 0x080fe400020f140e */
[C---:B------:R-:W-:Y:S02]  /*ebe0*/  IADD3 R14, R228.reuse, 0x40, RZ ;  /* 0x00000040e40e7810 */ /* 0x040fe40007ffe0ff */
[----:B------:R-:W-:Y:S01]  /*ebf0*/  @!P2 LEA.HI.X R3, R9, R4, R10, 0x2, P3 ;  /* 0x000000040903a211 */ /* 0x000fe200018f140a */
[----:B------:R2:W-:Y:S01]  /*ec00*/  @!P6 ST.E.64 [R6.64], R104 ;  /* 0x000000680600e985 */ /* 0x0005e2000c101b08 */
[----:B------:R-:W-:-:S02]  /*ec10*/  IADD3 R13, R228, 0x30, RZ ;  /* 0x00000030e40d7810 */ /* 0x000fc40007ffe0ff */
[----:B------:R-:W-:Y:S01]  /*ec20*/  IADD3 R10, R228, 0x48, RZ ;  /* 0x00000048e40a7810 */ /* 0x000fe20007ffe0ff */
[----:B------:R4:W-:Y:S01]  /*ec30*/  @!P2 ST.E.64 [R2.64], R108 ;  /* 0x0000006c0200a985 */ /* 0x0009e2000c101b08 */
[----:B------:R-:W-:Y:S02]  /*ec40*/  ISETP.GE.AND P6, PT, R14, c[0x0][0x3c8], PT ;  /* 0x0000f2000e007a0c */ /* 0x000fe40003fc6270 */
[----:B------:R-:W-:Y:S02]  /*ec50*/  IADD3 R9, R228, 0x38, RZ ;  /* 0x00000038e4097810 */ /* 0x000fe40007ffe0ff */
[----:B------:R-:W-:Y:S02]  /*ec60*/  SHF.R.S32.HI R13, RZ, 0x1f, R13 ;  /* 0x0000001fff0d7819 */ /* 0x000fe4000001140d */
[----:B------:R-:W-:Y:S02]  /*ec70*/  ISETP.GE.AND P2, PT, R10, c[0x0][0x3c8], PT ;  /* 0x0000f2000a007a0c */ /* 0x000fe40003f46270 */
[----:B------:R-:W-:-:S02]  /*ec80*/  SHF.R.S32.HI R9, RZ, 0x1f, R9 ;  /* 0x0000001fff097819 */ /* 0x000fc40000011409 */
[CC--:B--2---:R-:W-:Y:S02]  /*ec90*/  @!P5 LEA R6, P4, R11.reuse, R0.reuse, 0x2 ;  /* 0x000000000b06d211 */ /* 0x0c4fe400078810ff */
[----:B----4-:R-:W-:Y:S02]  /*eca0*/  @!P1 LEA R2, P3, R8, R0, 0x2 ;  /* 0x0000000008029211 */ /* 0x010fe400078610ff */
[-C--:B------:R-:W-:Y:S02]  /*ecb0*/  @!P5 LEA.HI.X R7, R11, R4.reuse, R13, 0x2, P4 ;  /* 0x000000040b07d211 */ /* 0x080fe400020f140d */
[----:B------:R-:W-:Y:S02]  /*ecc0*/  IADD3 R11, R228, 0x50, RZ ;  /* 0x00000050e40b7810 */ /* 0x000fe40007ffe0ff */
[----:B------:R-:W-:Y:S01]  /*ecd0*/  @!P1 LEA.HI.X R3, R8, R4, R9, 0x2, P3 ;  /* 0x0000000408039211 */ /* 0x000fe200018f1409 */
[----:B------:R2:W-:Y:S01]  /*ece0*/  @!P5 ST.E.64 [R6.64], R112 ;  /* 0x000000700600d985 */ /* 0x0005e2000c101b08 */
[----:B------:R-:W-:-:S02]  /*ecf0*/  IADD3 R8, R228, 0x58, RZ ;  /* 0x00000058e4087810 */ /* 0x000fc40007ffe0ff */
[----:B------:R-:W-:Y:S01]  /*ed00*/  ISETP.GE.AND P5, PT, R11, c[0x0][0x3c8], PT ;  /* 0x0000f2000b007a0c */ /* 0x000fe20003fa6270 */
[----:B------:R4:W-:Y:S01]  /*ed10*/  @!P1 ST.E.64 [R2.64], R116 ;  /* 0x0000007402009985 */ /* 0x0009e2000c101b08 */
[----:B------:R-:W-:Y:S02]  /*ed20*/  IADD3 R13, R228, 0x48, RZ ;  /* 0x00000048e40d7810 */ /* 0x000fe40007ffe0ff */
[----:B------:R-:W-:Y:S02]  /*ed30*/  ISETP.GE.AND P1, PT, R8, c[0x0][0x3c8], PT ;  /* 0x0000f20008007a0c */ /* 0x000fe40003f26270 */
[----:B------:R-:W-:Y:S02]  /*ed40*/  SHF.R.S32.HI R13, RZ, 0x1f, R13 ;  /* 0x0000001fff0d7819 */ /* 0x000fe4000001140d */
[----:B------:R-:W-:Y:S02]  /*ed50*/  IADD3 R9, R228, 0x60, RZ ;  /* 0x00000060e4097810 */ /* 0x000fe40007ffe0ff */
[----:B--2---:R-:W-:-:S02]  /*ed60*/  @!P6 LEA R6, P4, R14, R0, 0x2 ;  /* 0x000000000e06e211 */ /* 0x004fc400078810ff */
[----:B----4-:R-:W-:Y:S02]  /*ed70*/  @!P2 LEA R2, P3, R10, R0, 0x2 ;  /* 0x000000000a02a211 */ /* 0x010fe400078610ff */
[-C--:B------:R-:W-:Y:S02]  /*ed80*/  @!P6 LEA.HI.X R7, R14, R4.reuse, R15, 0x2, P4 ;  /* 0x000000040e07e211 */ /* 0x080fe400020f140f */
[----:B------:R-:W-:Y:S02]  /*ed90*/  @!P2 LEA.HI.X R3, R10, R4, R13, 0x2, P3 ;  /* 0x000000040a03a211 */ /* 0x000fe400018f140d */
[C---:B------:R-:W-:Y:S01]  /*eda0*/  IADD3 R13, R228.reuse, 0x50, RZ ;  /* 0x00000050e40d7810 */ /* 0x040fe20007ffe0ff */
[----:B------:R2:W-:Y:S01]  /*edb0*/  @!P6 ST.E.64 [R6.64], R36 ;  /* 0x000000240600e985 */ /* 0x0005e2000c101b08 */
[----:B------:R-:W-:Y:S02]  /*edc0*/  ISETP.GE.AND P6, PT, R9, c[0x0][0x3c8], PT ;  /* 0x0000f20009007a0c */ /* 0x000fe40003fc6270 */
[----:B------:R-:W-:Y:S01]  /*edd0*/  IADD3 R10, R228, 0x58, RZ ;  /* 0x00000058e40a7810 */ /* 0x000fe20007ffe0ff */
[----:B------:R4:W-:Y:S01]  /*ede0*/  @!P2 ST.E.64 [R2.64], R40 ;  /* 0x000000280200a985 */ /* 0x0009e2000c101b08 */
[----:B------:R-:W-:-:S02]  /*edf0*/  SHF.R.S32.HI R13, RZ, 0x1f, R13 ;  /* 0x0000001fff0d7819 */ /* 0x000fc4000001140d */
[----:B------:R-:W-:Y:S02]  /*ee00*/  SHF.R.S32.HI R10, RZ, 0x1f, R10 ;  /* 0x0000001fff0a7819 */ /* 0x000fe4000001140a */
[----:B------:R-:W-:Y:S02]  /*ee10*/  ISETP.GE.AND P2, PT, R252, c[0x0][0x3c8], PT ;  /* 0x0000f200fc007a0c */ /* 0x000fe40003f46270 */
[----:B------:R-:W-:Y:S02]  /*ee20*/  SHF.R.S32.HI R15, RZ, 0x1f, R244 ;  /* 0x0000001fff0f7819 */ /* 0x000fe400000114f4 */
[----:B------:R-:W-:Y:S02]  /*ee30*/  SHF.R.S32.HI R14, RZ, 0x1f, R243 ;  /* 0x0000001fff0e7819 */ /* 0x000fe400000114f3 */
[-C--:B--2---:R-:W-:Y:S02]  /*ee40*/  @!P5 LEA R6, P4, R11, R0.reuse, 0x2 ;  /* 0x000000000b06d211 */ /* 0x084fe400078810ff */
[----:B----4-:R-:W-:-:S02]  /*ee50*/  @!P1 LEA R2, P3, R8, R0, 0x2 ;  /* 0x0000000008029211 */ /* 0x010fc400078610ff */
[-C--:B------:R-:W-:Y:S02]  /*ee60*/  @!P5 LEA.HI.X R7, R11, R4.reuse, R13, 0x2, P4 ;  /* 0x000000040b07d211 */ /* 0x080fe400020f140d */
[----:B------:R-:W-:Y:S02]  /*ee70*/  @!P1 LEA.HI.X R3, R8, R4, R10, 0x2, P3 ;  /* 0x0000000408039211 */ /* 0x000fe400018f140a */
[----:B------:R-:W-:Y:S01]  /*ee80*/  IADD3 R10, R228, 0x60, RZ ;  /* 0x00000060e40a7810 */ /* 0x000fe20007ffe0ff */
[----:B------:R2:W-:Y:S01]  /*ee90*/  @!P5 ST.E.64 [R6.64], R44 ;  /* 0x0000002c0600d985 */ /* 0x0005e2000c101b08 */
[----:B------:R-:W-:Y:S02]  /*eea0*/  ISETP.GE.AND P5, PT, R251, c[0x0][0x3c8], PT ;  /* 0x0000f200fb007a0c */ /* 0x000fe40003fa6270 */
[----:B------:R-:W-:Y:S01]  /*eeb0*/  SHF.R.S32.HI R10, RZ, 0x1f, R10 ;  /* 0x0000001fff0a7819 */ /* 0x000fe2000001140a */
[----:B------:R4:W-:Y:S01]  /*eec0*/  @!P1 ST.E.64 [R2.64], R48 ;  /* 0x0000003002009985 */ /* 0x0009e2000c101b08 */
        /* <DEDUP_REMOVED lines=11> */
[----:B------:R-:W-:Y:S01]  /*ef80*/  ISETP.GE.AND P4, PT, R248, c[0x0][0x3c8], PT ;  /* 0x0000f200f8007a0c */ /* 0x000fe20003f86270 */
[----:B------:R4:W-:Y:S01]  /*ef90*/  @!P2 ST.E.64 [R2.64], R56 ;  /* 0x000000380200a985 */ /* 0x0009e2000c101b08 */
[----:B------:R-:W-:Y:S02]  /*efa0*/  SHF.R.S32.HI R8, RZ, 0x1f, R250 ;  /* 0x0000001fff087819 */ /* 0x000fe400000114fa */
[----:B------:R-:W-:-:S02]  /*efb0*/  SHF.R.S32.HI R10, RZ, 0x1f, R249 ;  /* 0x0000001fff0a7819 */ /* 0x000fc400000114f9 */
[CC--:B--2---:R-:W-:Y:S02]  /*efc0*/  @!P5 LEA R6, P3, R251.reuse, R0.reuse, 0x2 ;  /* 0x00000000fb06d211 */ /* 0x0c4fe400078610ff */
[C---:B----4-:R-:W-:Y:S02]  /*efd0*/  @!P1 LEA R2, P2, R250.reuse, R0, 0x2 ;  /* 0x00000000fa029211 */ /* 0x050fe400078410ff */
        /* <DEDUP_REMOVED lines=37> */
.L_x_5816:
[----:B------:R-:W-:Y:S05]  /*f230*/  BSYNC B0 ;  /* 0x0000000000007941 */ /* 0x000fea0003800000 */
.L_x_5815:
[----:B------:R-:W-:Y:S05]  /*f240*/  BRA.DIV ~URZ, `(.L_x_5817) ;  /* 0x000046127f007947 */ /* 0x000fea000b800000 */
[----:B--2---:R2:W1:Y:S04]  /*f250*/  SHFL.IDX PT, R4, R5, 0x1, 0x1c1f ;  /* 0x003c1f0005047f89 */ /* 0x00446800000e0000 */
[----:B----4-:R2:W4:Y:S02]  /*f260*/  SHFL.IDX PT, R0, R12, 0x1, 0x1c1f ;  /* 0x003c1f000c007f89 */ /* 0x01052400000e0000 */
.L_x_5890:
[----:B------:R-:W-:Y:S05]  /*f270*/  @P0 BRA `(.L_x_5812) ;  /* 0x000015a000000947 */ /* 0x000fea0003800000 */
[C---:B-12---:R-:W-:Y:S02]  /*f280*/  IADD3 R5, R228.reuse, 0x8, RZ ;  /* 0x00000008e4057810 */ /* 0x046fe40007ffe0ff */
[C---:B---3--:R-:W-:Y:S02]  /*f290*/  IADD3 R12, R228.reuse, 0x10, RZ ;  /* 0x00000010e40c7810 */ /* 0x048fe40007ffe0ff */
[----:B------:R-:W-:Y:S02]  /*f2a0*/  ISETP.GE.AND P3, PT, R5, c[0x0][0x3c8], PT ;  /* 0x0000f20005007a0c */ /* 0x000fe40003f66270 */
[----:B------:R-:W-:-:S02]  /*f2b0*/  ISETP.GE.AND P4, PT, R228, c[0x0][0x3c8], PT ;  /* 0x0000f200e4007a0c */ /* 0x000fc40003f86270 */
[----:B------:R-:W-:Y:S02]  /*f2c0*/  ISETP.GE.AND P2, PT, R12, c[0x0][0x3c8], PT ;  /* 0x0000f2000c007a0c */ /* 0x000fe40003f46270 */
[C---:B------:R-:W-:Y:S02]  /*f2d0*/  IADD3 R8, R228.reuse, 0x8, RZ ;  /* 0x00000008e4087810 */ /* 0x040fe40007ffe0ff */
[C---:B------:R-:W-:Y:S02]  /*f2e0*/  IADD3 R13, R228.reuse, 0x18, RZ ;  /* 0x00000018e40d7810 */ /* 0x040fe40007ffe0ff */
[----:B------:R-:W-:Y:S02]  /*f2f0*/  SHF.R.S32.HI R8, RZ, 0x1f, R8 ;  /* 0x0000001fff087819 */ /* 0x000fe40000011408 */
[----:B------:R-:W-:Y:S02]  /*f300*/  ISETP.GE.AND P1, PT, R13, c[0x0][0x3c8], PT ;  /* 0x0000f2000d007a0c */ /* 0x000fe40003f26270 */
[----:B----4-:R-:W-:Y:S01]  /*f310*/  @!P3 LEA R2, P5, R5, R0, 0x2 ;  /* 0x000000000502b211 */ /* 0x010fe200078a10ff */
[----:B------:R-:W-:Y:S01]  /*f320*/  @!P4 IMAD.MOV.U32 R6, RZ, RZ, R0 ;  /* 0x000000ffff06c224 */ /* 0x000fe200078e0000 */
[C---:B------:R-:W-:Y:S01]  /*f330*/  IADD3 R15, R228.reuse, 0x10, RZ ;  /* 0x00000010e40f7810 */ /* 0x040fe20007ffe0ff */
[----:B------:R-:W-:Y:S01]  /*f340*/  @!P4 IMAD.MOV.U32 R7, RZ, RZ, R4 ;  /* 0x000000ffff07c224 */ /* 0x000fe200078e0004 */
[----:B------:R-:W-:-:S02]  /*f350*/  IADD3 R11, R228, 0x20, RZ ;  /* 0x00000020e40b7810 */ /* 0x000fc40007ffe0ff */
        /* <DEDUP_REMOVED lines=20> */
[----:B--2---:R-:W-:Y:S02]  /*f4a0*/  @!P0 LEA R2, P6, R11, R0, 0x2 ;  /* 0x000000000b028211 */ /* 0x004fe400078c10ff */
        /* <DEDUP_REMOVED lines=15> */
[----:B------:R-:W-:Y:S02]  /*f5a0*/  IADD3 R11, R228, 0x50, RZ ;  /* 0x00000050e40b7810 */ /* 0x000fe40007ffe0ff */
[----:B------:R-:W-:Y:S02]  /*f5b0*/  SHF.R.S32.HI R10, RZ, 0x1f, R10 ;  /* 0x0000001fff0a7819 */ /* 0x000fe4000001140a */
[----:B------:R-:W-:Y:S02]  /*f5c0*/  ISETP.GE.AND P1, PT, R13, c[0x0][0x3c8], PT ;  /* 0x0000f2000d007a0c */ /* 0x000fe40003f26270 */
[----:B-1----:R-:W-:-:S04]  /*f5d0*/  @!P4 LEA R6, P0, R14, R0, 0x2 ;  /* 0x000000000e06c211 */ /* 0x002fc800078010ff */
[----:B------:R-:W-:Y:S02]  /*f5e0*/  @!P4 LEA.HI.X R7, R14, R4, R15, 0x2, P0 ;  /* 0x000000040e07c211 */ /* 0x000fe400000f140f */
[----:B------:R-:W-:Y:S02]  /*f5f0*/  IADD3 R14, R228, 0x40, RZ ;  /* 0x00000040e40e7810 */ /* 0x000fe40007ffe0ff */
[----:B--2---:R-:W-:Y:S01]  /*f600*/  @!P3 LEA R2, P6, R5, R0, 0x2 ;  /* 0x000000000502b211 */ /* 0x004fe200078c10ff */
[----:B------:R1:W-:Y:S01]  /*f610*/  @!P4 ST.E.64 [R6.64], R110 ;  /* 0x0000006e0600c985 */ /* 0x0003e2000c101b08 */
[----:B------:R-:W-:Y:S02]  /*f620*/  ISETP.GE.AND P0, PT, R11, c[0x0][0x3c8], PT ;  /* 0x0000f2000b007a0c */ /* 0x000fe40003f06270 */
[----:B------:R-:W-:Y:S02]  /*f630*/  @!P3 LEA.HI.X R3, R5, R4, R10, 0x2, P6 ;  /* 0x000000040503b211 */ /* 0x000fe400030f140a */
[----:B------:R-:W-:-:S02]  /*f640*/  SHF.R.S32.HI R14, RZ, 0x1f, R14 ;  /* 0x0000001fff0e7819 */ /* 0x000fc4000001140e */
[----:B---3--:R-:W-:Y:S01]  /*f650*/  @!P2 LEA R8, P6, R12, R0, 0x2 ;  /* 0x000000000c08a211 */ /* 0x008fe200078c10ff */
[----:B------:R2:W-:Y:S01]  /*f660*/  @!P3 ST.E.64 [R2.64], R92 ;  /* 0x0000005c0200b985 */ /* 0x0005e2000c101b08 */
[----:B------:R-:W-:Y:S02]  /*f670*/  IADD3 R10, R228, 0x60, RZ ;  /* 0x00000060e40a7810 */ /* 0x000fe40007ffe0ff */
        /* <DEDUP_REMOVED lines=9> */
[----:B------:R-:W-:Y:S02]  /*f710*/  ISETP.GE.AND P2, PT, R251, c[0x0][0x3c8], PT ;  /* 0x0000f200fb007a0c */ /* 0x000fe40003f46270 */
[----:B-1----:R-:W-:-:S04]  /*f720*/  @!P1 LEA R6, P3, R13, R0, 0x2 ;  /* 0x000000000d069211 */ /* 0x002fc800078610ff */
[----:B------:R-:W-:Y:S02]  /*f730*/  @!P1 LEA.HI.X R7, R13, R4, R14, 0x2, P3 ;  /* 0x000000040d079211 */ /* 0x000fe400018f140e */
[----:B------:R-:W-:Y:S02]  /*f740*/  ISETP.GE.AND P3, PT, R252, c[0x0][0x3c8], PT ;  /* 0x0000f200fc007a0c */ /* 0x000fe40003f66270 */
[C---:B--2---:R-:W-:Y:S01]  /*f750*/  @!P0 LEA R2, P6, R11.reuse, R0, 0x2 ;  /* 0x000000000b028211 */ /* 0x044fe200078c10ff */
[----:B------:R1:W-:Y:S01]  /*f760*/  @!P1 ST.E.64 [R6.64], R114 ;  /* 0x0000007206009985 */ /* 0x0003e2000c101b08 */
[----:B------:R-:W-:Y:S02]  /*f770*/  ISETP.GE.AND P1, PT, R250, c[0x0][0x3c8], PT ;  /* 0x0000f200fa007a0c */ /* 0x000fe40003f26270 */
[----:B------:R-:W-:Y:S02]  /*f780*/  @!P0 LEA.HI.X R3, R11, R4, R12, 0x2, P6 ;  /* 0x000000040b038211 */ /* 0x000fe400030f140c */
[----:B------:R-:W-:-:S02]  /*f790*/  IADD3 R11, R228, 0x60, RZ ;  /* 0x00000060e40b7810 */ /* 0x000fc40007ffe0ff */
[----:B------:R-:W-:Y:S01]  /*f7a0*/  IADD3 R12, R228, 0x58, RZ ;  /* 0x00000058e40c7810 */ /* 0x000fe20007ffe0ff */
[----:B------:R2:W-:Y:S01]  /*f7b0*/  @!P0 ST.E.64 [R2.64], R46 ;  /* 0x0000002e02008985 */ /* 0x0005e2000c101b08 */
[----:B------:R-:W-:Y:S02]  /*f7c0*/  SHF.R.S32.HI R11, RZ, 0x1f, R11 ;  /* 0x0000001fff0b7819 */ /* 0x000fe4000001140b */
[C---:B---3--:R-:W-:Y:S02]  /*f7d0*/  @!P5 LEA R8, P6, R5.reuse, R0, 0x2 ;  /* 0x000000000508d211 */ /* 0x048fe400078c10ff */
[----:B------:R-:W-:Y:S02]  /*f7e0*/  SHF.R.S32.HI R12, RZ, 0x1f, R12 ;  /* 0x0000001fff0c7819 */ /* 0x000fe4000001140c */
[----:B------:R-:W-:Y:S02]  /*f7f0*/  SHF.R.S32.HI R13, RZ, 0x1f, R245 ;  /* 0x0000001fff0d7819 */ /* 0x000fe400000114f5 */
[----:B------:R-:W-:-:S02]  /*f800*/  @!P5 LEA.HI.X R9, R5, R4, R12, 0x2, P6 ;  /* 0x000000040509d211 */ /* 0x000fc400030f140c */
[----:B------:R-:W-:Y:S02]  /*f810*/  SHF.R.S32.HI R5, RZ, 0x1f, R252 ;  /* 0x0000001fff057819 */ /* 0x000fe400000114fc */
[----:B------:R-:W-:Y:S01]  /*f820*/  SHF.R.S32.HI R12, RZ, 0x1f, R244 ;  /* 0x0000001fff0c7819 */ /* 0x000fe200000114f4 */
        /* <DEDUP_REMOVED lines=11> */
[----:B------:R-:W-:Y:S02]  /*f8e0*/  SHF.R.S32.HI R5, RZ, 0x1f, R249 ;  /* 0x0000001fff057819 */ /* 0x000fe400000114f9 */
[----:B---3--:R-:W-:-:S04]  /*f8f0*/  @!P2 LEA R8, P5, R251, R0, 0x2 ;  /* 0x00000000fb08a211 */ /* 0x008fc800078a10ff */
        /* <DEDUP_REMOVED lines=42> */
.L_x_5797:
        /* <DEDUP_REMOVED lines=19> */
.L_x_5818:
        /* <DEDUP_REMOVED lines=55> */
.L_x_5820:
[----:B------:R-:W-:Y:S05]  /*10040*/  BSYNC B0 ;  /* 0x0000000000007941 */ /* 0x000fea0003800000 */
.L_x_5819:
        /* <DEDUP_REMOVED lines=34> */
.L_x_5891:
[----:B------:R-:W-:Y:S05]  /*10270*/  BRA.DIV ~URZ, `(.L_x_5822) ;  /* 0x000037227f007947 */ /* 0x000fea000b800000 */
[----:B------:R3:W4:Y:S02]  /*10280*/  SHFL.IDX PT, R0, R12, RZ, 0x181f ;  /* 0x00181fff0c007589 */ /* 0x00072400000e0000 */
.L_x_5892:
        /* <DEDUP_REMOVED lines=20> */
.L_x_5824:
[----:B------:R-:W-:Y:S05]  /*103d0*/  BSYNC B0 ;  /* 0x0000000000007941 */ /* 0x000fea0003800000 */
.L_x_5823:
[----:B------:R-:W-:Y:S05]  /*103e0*/  BRA.DIV ~URZ, `(.L_x_5825) ;  /* 0x000036227f007947 */ /* 0x000fea000b800000 */
[----:B--2---:R2:W1:Y:S04]  /*103f0*/  SHFL.IDX PT, R8, R9, 0x1, 0x181f ;  /* 0x00381f0009087f89 */ /* 0x00446800000e0000 */
[----:B----4-:R2:W4:Y:S02]  /*10400*/  SHFL.IDX PT, R0, R12, 0x1, 0x181f ;  /* 0x00381f000c007f89 */ /* 0x01052400000e0000 */
.L_x_5893:
        /* <DEDUP_REMOVED lines=19> */
.L_x_5827:
[----:B------:R-:W-:Y:S05]  /*10540*/  BSYNC B0 ;  /* 0x0000000000007941 */ /* 0x000fea0003800000 */
.L_x_5826:
[----:B------:R-:W-:Y:S05]  /*10550*/  BRA.DIV ~URZ, `(.L_x_5828) ;  /* 0x000035827f007947 */ /* 0x000fea000b800000 */
[----:B-1----:R1:W2:Y:S02]  /*10560*/  SHFL.IDX PT, R8, R9, 0x2, 0x181f ;  /* 0x00581f0009087f89 */ /* 0x0022a400000e0000 */
.L_x_5894:
[----:B------:R-:W-:Y:S05]  /*10570*/  BRA.DIV ~URZ, `(.L_x_5829) ;  /* 0x000035d27f007947 */ /* 0x000fea000b800000 */
[----:B----4-:R4:W1:Y:S02]  /*10580*/  SHFL.IDX PT, R0, R12, 0x2, 0x181f ;  /* 0x00581f000c007f89 */ /* 0x01086400000e0000 */
.L_x_5895:
        /* <DEDUP_REMOVED lines=19> */
.L_x_5831:
[----:B------:R-:W-:Y:S05]  /*106c0*/  BSYNC B0 ;  /* 0x0000000000007941 */ /* 0x000fea0003800000 */
.L_x_5830:
[----:B------:R-:W-:Y:S05]  /*106d0*/  BRA.DIV ~URZ, `(.L_x_5832) ;  /* 0x000034e27f007947 */ /* 0x000fea000b800000 */
[----:B--2---:R2:W3:Y:S04]  /*106e0*/  SHFL.IDX PT, R8, R9, 0x3, 0x181f ;  /* 0x00781f0009087f89 */ /* 0x0044e800000e0000 */
[----:B-1----:R2:W1:Y:S02]  /*106f0*/  SHFL.IDX PT, R0, R12, 0x3, 0x181f ;  /* 0x00781f000c007f89 */ /* 0x00246400000e0000 */
.L_x_5896:
        /* <DEDUP_REMOVED lines=18> */
.L_x_5812:
[----:B------:R-:W-:Y:S05]  /*10820*/  BSYNC B1 ;  /* 0x0000000000017941 */ /* 0x000fea0003800000 */
.L_x_5796:
        /* <DEDUP_REMOVED lines=12> */
.L_x_5897:
[----:B------:R-:W-:Y:S05]  /*108f0*/  BRA.DIV ~URZ, `(.L_x_5835) ;  /* 0x000034027f007947 */ /* 0x000fea000b800000 */
[----:B------:R3:W4:Y:S02]  /*10900*/  SHFL.IDX PT, R8, R28, 0x1, 0x1f ;  /* 0x00201f001c087f89 */ /* 0x00072400000e0000 */
.L_x_5898:
        /* <DEDUP_REMOVED lines=18> */
.L_x_5899:
        /* <DEDUP_REMOVED lines=16> */
.L_x_5900:
[----:B---3--:R-:W-:Y:S01]  /*10b30*/  IMAD R0, R0, c[0x0][0x538], RZ ;  /* 0x00014e0000007a24 */ /* 0x008fe200078e02ff */
[----:B------:R-:W-:Y:S04]  /*10b40*/  BSSY B1, `(.L_x_5838) ;  /* 0x00000c6000017945 */ /* 0x000fe80003800000 */
[----:B----4-:R-:W-:-:S04]  /*10b50*/  IADD3 R8, R0, R8, RZ ;  /* 0x0000000800087210 */ /* 0x010fc80007ffe0ff */
[----:B--2---:R-:W-:-:S13]  /*10b60*/  ISETP.GT.AND P6, PT, R8, R9, PT ;  /* 0x000000090800720c */ /* 0x004fda0003fc4270 */
[----:B------:R-:W-:Y:S05]  /*10b70*/  @P6 BRA `(.L_x_5839) ;  /* 0x0000024000006947 */ /* 0x000fea0003800000 */
.L_x_5843:
        /* <DEDUP_REMOVED lines=16> */
.L_x_5901:
        /* <DEDUP_REMOVED lines=16> */
.L_x_5902:
[----:B--2---:R-:W-:-:S05]  /*10d80*/  IMAD R0, R0, c[0x0][0x538], RZ ;  /* 0x00014e0000007a24 */ /* 0x004fca00078e02ff */
[----:B------:R-:W-:-:S04]  /*10d90*/  IADD3 R8, R0, R8, RZ ;  /* 0x0000000800087210 */ /* 0x000fc80007ffe0ff */
[----:B------:R-:W-:-:S13]  /*10da0*/  ISETP.GT.AND P6, PT, R8, R9, PT ;  /* 0x000000090800720c */ /* 0x000fda0003fc4270 */
[----:B-1----:R-:W-:Y:S05]  /*10db0*/  @!P6 BRA `(.L_x_5843) ;  /* 0xfffffdc00000e947 */ /* 0x002fea000383ffff */
.L_x_5839:
[----:B------:R-:W-:-:S05]  /*10dc0*/  IADD3 R8, -R0, R8, RZ ;  /* 0x0000000800087210 */ /* 0x000fca0007ffe1ff */
[----:B------:R-:W-:-:S05]  /*10dd0*/  IMAD R0, R4, c[0x0][0x538], R8 ;  /* 0x00014e0004007a24 */ /* 0x000fca00078e0208 */
[----:B------:R-:W-:Y:S01]  /*10de0*/  ISETP.GT.AND P0, PT, R0, R9, PT ;  /* 0x000000090000720c */ /* 0x000fe20003f04270 */
[----:B------:R-:W-:-:S12]  /*10df0*/  BRA.DIV ~URZ, `(.L_x_5844) ;  /* 0x000033627f007947 */ /* 0x000fd8000b800000 */
[----:B------:R-:W-:-:S04]  /*10e00*/  VOTE.ANY R5, PT, !P0 ;  /* 0x0000000000057806 */ /* 0x000fc800040e0100 */
.L_x_5903:
[----:B------:R-:W2:Y:S02]  /*10e10*/  POPC R0, R5 ;  /* 0x0000000500007309 */ /* 0x000ea40000000000 */
[----:B--2---:R-:W-:Y:S01]  /*10e20*/  IADD3 R227, R0, R227, RZ ;  /* 0x000000e300e37210 */ /* 0x004fe20007ffe0ff */
[----:B------:R-:W-:Y:S05]  /*10e30*/  BRA.DIV ~URZ, `(.L_x_5845) ;  /* 0x000033727f007947 */ /* 0x000fea000b800000 */
[----:B------:R2:W3:Y:S04]  /*10e40*/  SHFL.IDX PT, R11, R6, R0, 0x1f ;  /* 0x00001f00060b7589 */ /* 0x0004e800000e0000 */
[----:B------:R2:W4:Y:S02]  /*10e50*/  SHFL.IDX PT, R7, R7, R0, 0x1f ;  /* 0x00001f0007077589 */ /* 0x00052400000e0000 */
.L_x_5904:
[----:B------:R-:W-:Y:S01]  /*10e60*/  ISETP.NE.AND P0, PT, R5, RZ, PT ;  /* 0x000000ff0500720c */ /* 0x000fe20003f05270 */
[----:B------:R-:W-:-:S12]  /*10e70*/  BSSY B0, `(.L_x_5846) ;  /* 0x0000005000007945 */ /* 0x000fd80003800000 */
[----:B------:R-:W-:Y:S05]  /*10e80*/  @!P0 BRA `(.L_x_5847) ;  /* 0x0000003000008947 */ /* 0x000fea0003800000 */
[----:B--2---:R-:W-:Y:S01]  /*10e90*/  IADD3 R0, R0, -0x1, RZ ;  /* 0xffffffff00007810 */ /* 0x004fe20007ffe0ff */
[----:B------:R-:W-:Y:S05]  /*10ea0*/  BRA.DIV ~URZ, `(.L_x_5848) ;  /* 0x000033d27f007947 */ /* 0x000fea000b800000 */
[----:B------:R2:W1:Y:S02]  /*10eb0*/  SHFL.IDX PT, R10, R4, R0, 0x1f ;  /* 0x00001f00040a7589 */ /* 0x00046400000e0000 */
.L_x_5847:
[----:B------:R-:W-:Y:S05]  /*10ec0*/  BSYNC B0 ;  /* 0x0000000000007941 */ /* 0x000fea0003800000 */
.L_x_5846:
        /* <DEDUP_REMOVED lines=67> */
.L_x_5850:
        /* <DEDUP_REMOVED lines=66> */
.L_x_5851:
[----:B------:R-:W-:Y:S05]  /*11720*/  BSYNC B0 ;  /* 0x0000000000007941 */ /* 0x000fea0003800000 */
.L_x_5849:
[----:B------:R-:W-:-:S04]  /*11730*/  LOP3.LUT R0, RZ, R0, RZ, 0x33, !PT ;  /* 0x00000000ff007212 */ /* 0x000fc800078e33ff */
[----:B------:R-:W-:Y:S01]  /*11740*/  IADD3 R225, R0, R11, RZ ;  /* 0x0000000b00e17210 */ /* 0x000fe20007ffe0ff */
[----:B------:R-:W-:Y:S05]  /*11750*/  BRA `(.L_x_5852) ;  /* 0x0000004000007947 */ /* 0x000fea0003800000 */
.L_x_5840:
[----:B------:R-:W-:Y:S01]  /*11760*/  IMAD.MOV.U32 R224, RZ, RZ, R9 ;  /* 0x000000ffffe07224 */ /* 0x000fe200078e0009 */
[----:B------:R-:W-:Y:S01]  /*11770*/  MOV R226, RZ ;  /* 0x000000ff00e27202 */ /* 0x000fe20000000f00 */
[----:B------:R-:W-:Y:S01]  /*11780*/  IMAD.MOV.U32 R225, RZ, RZ, RZ ;  /* 0x000000ffffe17224 */ /* 0x000fe200078e00ff */
[----:B------:R-:W-:Y:S02]  /*11790*/  MOV R227, c[0x0][0x53c] ;  /* 0x00014f0000e37a02 */ /* 0x000fe40000000f00 */
.L_x_5852:
[----:B------:R-:W-:Y:S05]  /*117a0*/  BSYNC B1 ;  /* 0x0000000000017941 */ /* 0x000fea0003800000 */
.L_x_5838:
[----:B------:R-:W-:Y:S01]  /*117b0*/  WARPSYNC 0xffffffff ;  /* 0xffffffff00007948 */ /* 0x000fe20003800000 */
[----:B------:R-:W-:Y:S01]  /*117c0*/  BAR.SYNC.DEFER_BLOCKING 0x4, 0x100 ;  /* 0x0104000000007b1d */ /* 0x000fe20000010000 */
[----:B------:R-:W-:-:S13]  /*117d0*/  ISETP.NE.AND P0, PT, R13, RZ, PT ;  /* 0x000000ff0d00720c */ /* 0x000fda0003f05270 */
[----:B------:R2:W-:Y:S04]  /*117e0*/  @!P0 STS.128 [0x24100], R224 ;  /* 0x024100e0ff008388 */ /* 0x0005e80000000c00 */
[----:B------:R-:W-:Y:S06]  /*117f0*/  BAR.ARV 0x5, 0x100 ;  /* 0x0144000000007b1d */ /* 0x000fec0000002000 */
.L_x_5833:
[----:B----4-:R-:W-:-:S13]  /*11800*/  ISETP.GE.AND P0, PT, R227, c[0x0][0x53c], PT ;  /* 0x00014f00e3007a0c */ /* 0x010fda0003f06270 */
[----:B-123--:R-:W-:Y:S01]  /*11810*/  @P0 CALL.REL.NOINC `(.L_x_5853) ;  /* 0x0000001000000944 */ /* 0x00efe20003c00000 */
[----:B------:R-:W-:Y:S05]  /*11820*/  BRA `(.L_x_5854) ;  /* 0xffff026000007947 */ /* 0x000fea000383ffff */
.L_x_5853:
[----:B------:R-:W-:Y:S05]  /*11830*/  EXIT ;  /* 0x000000000000794d */ /* 0x000fea0003800000 */
.L_x_5729:
[----:B------:R-:W-:Y:S01]  /*11840*/  IMAD.MOV.U32 R0, RZ, RZ, R5 ;  /* 0x000000ffff007224 */ /* 0x000fe200078e0005 */
[----:B------:R-:W-:Y:S02]  /*11850*/  MOV R2, 0x1 ;  /* 0x0000000100027802 */ /* 0x000fe40000000f00 */
[----:B------:R-:W-:Y:S02]  /*11860*/  MOV R3, 0x11880 ;  /* 0x0001188000037802 */ /* 0x000fe40000000f00 */
[----:B-1----:R-:W-:Y:S05]  /*11870*/  CALL.REL.NOINC `($__internal_98_$__cuda_sm70_shflsync_up_p) ;  /* 0x00002b2000007944 */ /* 0x002fea0003c00000 */
[----:B------:R-:W-:Y:S01]  /*11880*/  MOV R0, R4 ;  /* 0x0000000400007202 */ /* 0x000fe20000000f00 */
[----:B------:R-:W-:Y:S05]  /*11890*/  BRA `(.L_x_5855) ;  /* 0xfffeeba000007947 */ /* 0x000fea000383ffff */
.L_x_5730:
[----:B------:R-:W-:Y:S01]  /*118a0*/  IMAD.MOV.U32 R0, RZ, RZ, R5 ;  /* 0x000000ffff007224 */ /* 0x000fe200078e0005 */
[----:B------:R-:W-:Y:S02]  /*118b0*/  MOV R2, 0x2 ;  /* 0x0000000200027802 */ /* 0x000fe40000000f00 */
[----:B------:R-:W-:Y:S02]  /*118c0*/  MOV R3, 0x118e0 ;  /* 0x000118e000037802 */ /* 0x000fe40000000f00 */
[----:B-1----:R-:W-:Y:S05]  /*118d0*/  CALL.REL.NOINC `($__internal_98_$__cuda_sm70_shflsync_up_p) ;  /* 0x00002ac000007944 */ /* 0x002fea0003c00000 */
[----:B------:R-:W-:Y:S01]  /*118e0*/  SEL R0, R4, RZ, P4 ;  /* 0x000000ff04007207 */ /* 0x000fe20002000000 */
[----:B------:R-:W-:Y:S01]  /*118f0*/  IMAD.MOV.U32 R2, RZ, RZ, 0x4 ;  /* 0x00000004ff027424 */ /* 0x000fe200078e00ff */
[----:B------:R-:W-:-:S03]  /*11900*/  MOV R3, 0x11930 ;  /* 0x0001193000037802 */ /* 0x000fc60000000f00 */
[----:B------:R-:W-:Y:S02]  /*11910*/  IMAD.IADD R0, R5, 0x1, R0 ;  /* 0x0000000105007824 */ /* 0x000fe400078e0200 */
[----:B------:R-:W-:Y:S05]  /*11920*/  CALL.REL.NOINC `($__internal_98_$__cuda_sm70_shflsync_up_p) ;  /* 0x00002a7000007944 */ /* 0x000fea0003c00000 */
        /* <DEDUP_REMOVED lines=12> */
[----:B------:R-:W-:Y:S02]  /*119f0*/  MOV R29, 0x1f ;  /* 0x0000001f001d7802 */ /* 0x000fe40000000f00 */
[----:B------:R-:W-:Y:S01]  /*11a00*/  MOV R3, 0x11a40 ;  /* 0x00011a4000037802 */ /* 0x000fe20000000f00 */
[----:B------:R-:W-:-:S04]  /*11a10*/  IMAD.IADD R4, R0, 0x1, R4 ;  /* 0x0000000100047824 */ /* 0x000fc800078e0204 */
[----:B------:R-:W-:Y:S02]  /*11a20*/  IMAD.MOV.U32 R30, RZ, RZ, R4 ;  /* 0x000000ffff1e7224 */ /* 0x000fe400078e0004 */
[----:B------:R-:W-:Y:S05]  /*11a30*/  CALL.REL.NOINC `($__internal_97_$__cuda_sm70_shflsync_idx_p) ;  /* 0x0000290000007944 */ /* 0x000fea0003c00000 */
[----:B------:R-:W-:Y:S01]  /*11a40*/  MOV R0, R29 ;  /* 0x0000001d00007202 */ /* 0x000fe20000000f00 */
[----:B------:R-:W-:Y:S05]  /*11a50*/  BRA `(.L_x_5856) ;  /* 0xfffeeae000007947 */ /* 0x000fea000383ffff */
.L_x_5732:
[----:B------:R-:W-:Y:S02]  /*11a60*/  SEL R0, RZ, 0x1, P0 ;  /* 0x00000001ff007807 */ /* 0x000fe40000000000 */
[----:B------:R-:W-:Y:S02]  /*11a70*/  MOV R2, 0x11a90 ;  /* 0x00011a9000027802 */ /* 0x000fe40000000f00 */
[----:B-1----:R-:W-:Y:S05]  /*11a80*/  CALL.REL.NOINC `($__internal_99_$__cuda_sm70_votesync_ballot) ;  /* 0x0000298000007944 */ /* 0x002fea0003c00000 */
[----:B------:R-:W-:Y:S01]  /*11a90*/  MOV R6, R0 ;  /* 0x0000000000067202 */ /* 0x000fe20000000f00 */
[----:B------:R-:W-:Y:S05]  /*11aa0*/  BRA `(.L_x_5857) ;  /* 0xfffeeb2000007947 */ /* 0x000fea000383ffff */
.L_x_5733:
[----:B------:R-:W-:Y:S01]  /*11ab0*/  IMAD.MOV.U32 R30, RZ, RZ, R9 ;  /* 0x000000ffff1e7224 */ /* 0x000fe200078e0009 */
[----:B------:R-:W-:Y:S01]  /*11ac0*/  MOV R2, R0 ;  /* 0x0000000000027202 */ /* 0x000fe20000000f00 */
[----:B------:R-:W-:Y:S01]  /*11ad0*/  IMAD.MOV.U32 R29, RZ, RZ, 0x1f ;  /* 0x0000001fff1d7424 */ /* 0x000fe200078e00ff */
[----:B------:R-:W-:Y:S02]  /*11ae0*/  MOV R3, 0x11b00 ;  /* 0x00011b0000037802 */ /* 0x000fe40000000f00 */
[----:B------:R-:W-:Y:S05]  /*11af0*/  CALL.REL.NOINC `($__internal_97_$__cuda_sm70_shflsync_idx_p) ;  /* 0x0000284000007944 */ /* 0x000fea0003c00000 */
[----:B------:R-:W-:Y:S01]  /*11b00*/  IMAD.MOV.U32 R225, RZ, RZ, R29 ;  /* 0x000000ffffe17224 */ /* 0x000fe200078e001d */
[----:B------:R-:W-:Y:S01]  /*11b10*/  MOV R30, R8 ;  /* 0x00000008001e7202 */ /* 0x000fe20000000f00 */
[----:B------:R-:W-:Y:S01]  /*11b20*/  IMAD.MOV.U32 R5, RZ, RZ, RZ ;  /* 0x000000ffff057224 */ /* 0x000fe200078e00ff */
[----:B------:R-:W-:Y:S01]  /*11b30*/  MOV R2, R0 ;  /* 0x0000000000027202 */ /* 0x000fe20000000f00 */
[----:B------:R-:W-:Y:S01]  /*11b40*/  IMAD.MOV.U32 R29, RZ, RZ, 0x1f ;  /* 0x0000001fff1d7424 */ /* 0x000fe200078e00ff */
[----:B------:R-:W-:-:S02]  /*11b50*/  MOV R3, 0x11b70 ;  /* 0x00011b7000037802 */ /* 0x000fc40000000f00 */
[----:B------:R-:W-:Y:S05]  /*11b60*/  CALL.REL.NOINC `($__internal_97_$__cuda_sm70_shflsync_idx_p) ;  /* 0x000027d000007944 */ /* 0x000fea0003c00000 */
[----:B------:R-:W-:Y:S01]  /*11b70*/  MOV R9, R29 ;  /* 0x0000001d00097202 */ /* 0x000fe20000000f00 */
[----:B------:R-:W-:Y:S05]  /*11b80*/  BRA `(.L_x_5858) ;  /* 0xfffeeaa000007947 */ /* 0x000fea000383ffff */
.L_x_5736:
[----:B------:R-:W-:Y:S01]  /*11b90*/  IMAD.MOV.U32 R30, RZ, RZ, R4 ;  /* 0x000000ffff1e7224 */ /* 0x000fe200078e0004 */
[----:B------:R-:W-:-:S02]  /*11ba0*/  MOV R29, 0x1f ;  /* 0x0000001f001d7802 */ /* 0x000fc40000000f00 */
[----:B------:R-:W-:Y:S02]  /*11bb0*/  MOV R3, 0x11bd0 ;  /* 0x00011bd000037802 */ /* 0x000fe40000000f00 */
[----:B-123--:R-:W-:Y:S05]  /*11bc0*/  CALL.REL.NOINC `($__internal_97_$__cuda_sm70_shflsync_idx_p) ;  /* 0x0000277000007944 */ /* 0x00efea0003c00000 */
[----:B------:R-:W-:Y:S01]  /*11bd0*/  MOV R5, R29 ;  /* 0x0000001d00057202 */ /* 0x000fe20000000f00 */
[----:B------:R-:W-:Y:S05]  /*11be0*/  BRA `(.L_x_5735) ;  /* 0xfffeeaa000007947 */ /* 0x000fea000383ffff */
.L_x_5747:
[----:B------:R-:W-:Y:S01]  /*11bf0*/  IMAD.MOV.U32 R30, RZ, RZ, R9 ;  /* 0x000000ffff1e7224 */ /* 0x000fe200078e0009 */
[----:B------:R-:W-:Y:S01]  /*11c00*/  MOV R2, RZ ;  /* 0x000000ff00027202 */ /* 0x000fe20000000f00 */
[----:B------:R-:W-:Y:S01]  /*11c10*/  IMAD.MOV.U32 R29, RZ, RZ, 0x181f ;  /* 0x0000181fff1d7424 */ /* 0x000fe200078e00ff */
[----:B------:R-:W-:Y:S02]  /*11c20*/  MOV R3, 0x11c40 ;  /* 0x00011c4000037802 */ /* 0x000fe40000000f00 */
[----:B-----5:R-:W-:Y:S05]  /*11c30*/  CALL.REL.NOINC `($__internal_97_$__cuda_sm70_shflsync_idx_p) ;  /* 0x0000270000007944 */ /* 0x020fea0003c00000 */
[----:B------:R-:W-:Y:S01]  /*11c40*/  MOV R8, R29 ;  /* 0x0000001d00087202 */ /* 0x000fe20000000f00 */
[----:B------:R-:W-:Y:S05]  /*11c50*/  BRA `(.L_x_5859) ;  /* 0xffff0af000007947 */ /* 0x000fea000383ffff */
.L_x_5748:
[----:B------:R-:W-:Y:S01]  /*11c60*/  IMAD.MOV.U32 R30, RZ, RZ, R12 ;  /* 0x000000ffff1e7224 */ /* 0x000fe200078e000c */
[----:B------:R-:W-:Y:S01]  /*11c70*/  MOV R2, RZ ;  /* 0x000000ff00027202 */ /* 0x000fe20000000f00 */
[----:B------:R-:W-:Y:S01]  /*11c80*/  IMAD.MOV.U32 R29, RZ, RZ, 0x181f ;  /* 0x0000181fff1d7424 */ /* 0x000fe200078e00ff */
[----:B------:R-:W-:Y:S02]  /*11c90*/  MOV R3, 0x11cb0 ;  /* 0x00011cb000037802 */ /* 0x000fe40000000f00 */
[----:B-12--5:R-:W-:Y:S05]  /*11ca0*/  CALL.REL.NOINC `($__internal_97_$__cuda_sm70_shflsync_idx_p) ;  /* 0x0000269000007944 */ /* 0x026fea0003c00000 */
[----:B------:R-:W-:Y:S01]  /*11cb0*/  MOV R0, R29 ;  /* 0x0000001d00007202 */ /* 0x000fe20000000f00 */
[----:B------:R-:W-:Y:S05]  /*11cc0*/  BRA `(.L_x_5860) ;  /* 0xffff0aa000007947 */ /* 0x000fea000383ffff */
.L_x_5751:
[----:B------:R-:W-:Y:S01]  /*11cd0*/  IMAD.MOV.U32 R30, RZ, RZ, R9 ;  /* 0x000000ffff1e7224 */ /* 0x000fe200078e0009 */
[----:B--2---:R-:W-:Y:S01]  /*11ce0*/  MOV R2, 0x1 ;  /* 0x0000000100027802 */ /* 0x004fe20000000f00 */
[----:B------:R-:W-:Y:S01]  /*11cf0*/  IMAD.MOV.U32 R29, RZ, RZ, 0x181f ;  /* 0x0000181fff1d7424 */ /* 0x000fe200078e00ff */
[----:B------:R-:W-:-:S02]  /*11d00*/  MOV R3, 0x11d20 ;  /* 0x00011d2000037802 */ /* 0x000fc40000000f00 */
[----:B-1-345:R-:W-:Y:S05]  /*11d10*/  CALL.REL.NOINC `($__internal_97_$__cuda_sm70_shflsync_idx_p) ;  /* 0x0000262000007944 */ /* 0x03afea0003c00000 */
[----:B------:R-:W-:Y:S01]  /*11d20*/  IMAD.MOV.U32 R8, RZ, RZ, R29 ;  /* 0x000000ffff087224 */ /* 0x000fe200078e001d */
[----:B------:R-:W-:Y:S01]  /*11d30*/  MOV R2, 0x1 ;  /* 0x0000000100027802 */ /* 0x000fe20000000f00 */
[----:B------:R-:W-:Y:S01]  /*11d40*/  IMAD.MOV.U32 R30, RZ, RZ, R12 ;  /* 0x000000ffff1e7224 */ /* 0x000fe200078e000c */
[----:B------:R-:W-:-:S02]  /*11d50*/  MOV R29, 0x181f ;  /* 0x0000181f001d7802 */ /* 0x000fc40000000f00 */
[----:B------:R-:W-:Y:S02]  /*11d60*/  MOV R3, 0x11d80 ;  /* 0x00011d8000037802 */ /* 0x000fe40000000f00 */
[----:B------:R-:W-:Y:S05]  /*11d70*/  CALL.REL.NOINC `($__internal_97_$__cuda_sm70_shflsync_idx_p) ;  /* 0x000025c000007944 */ /* 0x000fea0003c00000 */
[----:B------:R-:W-:Y:S01]  /*11d80*/  MOV R0, R29 ;  /* 0x0000001d00007202 */ /* 0x000fe20000000f00 */
[----:B------:R-:W-:Y:S05]  /*11d90*/  BRA `(.L_x_5861) ;  /* 0xffff0b5000007947 */ /* 0x000fea000383ffff */
.L_x_5754:
[----:B------:R-:W-:Y:S01]  /*11da0*/  IMAD.MOV.U32 R30, RZ, RZ, R9 ;  /* 0x000000ffff1e7224 */ /* 0x000fe200078e0009 */
[----:B-1----:R-:W-:Y:S01]  /*11db0*/  MOV R2, 0x2 ;  /* 0x0000000200027802 */ /* 0x002fe20000000f00 */
[----:B------:R-:W-:Y:S01]  /*11dc0*/  IMAD.MOV.U32 R29, RZ, RZ, 0x181f ;  /* 0x0000181fff1d7424 */ /* 0x000fe200078e00ff */
[----:B------:R-:W-:Y:S02]  /*11dd0*/  MOV R3, 0x11df0 ;  /* 0x00011df000037802 */ /* 0x000fe40000000f00 */
[----:B--2345:R-:W-:Y:S05]  /*11de0*/  CALL.REL.NOINC `($__internal_97_$__cuda_sm70_shflsync_idx_p) ;  /* 0x0000255000007944 */ /* 0x03cfea0003c00000 */
[----:B------:R-:W-:Y:S01]  /*11df0*/  MOV R8, R29 ;  /* 0x0000001d00087202 */ /* 0x000fe20000000f00 */
[----:B------:R-:W-:Y:S05]  /*11e00*/  BRA `(.L_x_5862) ;  /* 0xffff0c4000007947 */ /* 0x000fea000383ffff */
.L_x_5755:
[----:B------:R-:W-:Y:S01]  /*11e10*/  IMAD.MOV.U32 R30, RZ, RZ, R12 ;  /* 0x000000ffff1e7224 */ /* 0x000fe200078e000c */
[----:B------:R-:W-:Y:S01]  /*11e20*/  MOV R2, 0x2 ;  /* 0x0000000200027802 */ /* 0x000fe20000000f00 */
[----:B------:R-:W-:Y:S01]  /*11e30*/  IMAD.MOV.U32 R29, RZ, RZ, 0x181f ;  /* 0x0000181fff1d7424 */ /* 0x000fe200078e00ff */
[----:B------:R-:W-:Y:S02]  /*11e40*/  MOV R3, 0x11e60 ;  /* 0x00011e6000037802 */ /* 0x000fe40000000f00 */
[----:B-12345:R-:W-:Y:S05]  /*11e50*/  CALL.REL.NOINC `($__internal_97_$__cuda_sm70_shflsync_idx_p) ;  /* 0x000024e000007944 */ /* 0x03efea0003c00000 */
[----:B------:R-:W-:Y:S01]  /*11e60*/  MOV R0, R29 ;  /* 0x0000001d00007202 */ /* 0x000fe20000000f00 */
[----:B------:R-:W-:Y:S05]  /*11e70*/  BRA `(.L_x_5863) ;  /* 0xffff0bf000007947 */ /* 0x000fea000383ffff */
.L_x_5758:
[----:B------:R-:W-:Y:S01]  /*11e80*/  IMAD.MOV.U32 R30, RZ, RZ, R9 ;  /* 0x000000ffff1e7224 */ /* 0x000fe200078e0009 */
[----:B-1----:R-:W-:Y:S01]  /*11e90*/  MOV R2, 0x3 ;  /* 0x0000000300027802 */ /* 0x002fe20000000f00 */
[----:B------:R-:W-:Y:S01]  /*11ea0*/  IMAD.MOV.U32 R29, RZ, RZ, 0x181f ;  /* 0x0000181fff1d7424 */ /* 0x000fe200078e00ff */
[----:B------:R-:W-:-:S02]  /*11eb0*/  MOV R3, 0x11ed0 ;  /* 0x00011ed000037802 */ /* 0x000fc40000000f00 */
[----:B--2345:R-:W-:Y:S05]  /*11ec0*/  CALL.REL.NOINC `($__internal_97_$__cuda_sm70_shflsync_idx_p) ;  /* 0x0000247000007944 */ /* 0x03cfea0003c00000 */
        /* <DEDUP_REMOVED lines=8> */
.L_x_5761:
[----:B------:R-:W-:Y:S01]  /*11f50*/  IMAD.MOV.U32 R30, RZ, RZ, R9 ;  /* 0x000000ffff1e7224 */ /* 0x000fe200078e0009 */
[----:B------:R-:W-:Y:S01]  /*11f60*/  MOV R2, RZ ;  /* 0x000000ff00027202 */ /* 0x000fe20000000f00 */
[----:B------:R-:W-:Y:S01]  /*11f70*/  IMAD.MOV.U32 R29, RZ, RZ, 0x181f ;  /* 0x0000181fff1d7424 */ /* 0x000fe200078e00ff */
[----:B------:R-:W-:Y:S02]  /*11f80*/  MOV R3, 0x11fa0 ;  /* 0x00011fa000037802 */ /* 0x000fe40000000f00 */
[----:B------:R-:W-:Y:S05]  /*11f90*/  CALL.REL.NOINC `($__internal_97_$__cuda_sm70_shflsync_idx_p) ;  /* 0x000023a000007944 */ /* 0x000fea0003c00000 */
[----:B------:R-:W-:Y:S01]  /*11fa0*/  MOV R8, R29 ;  /* 0x0000001d00087202 */ /* 0x000fe20000000f00 */
[----:B------:R-:W-:Y:S05]  /*11fb0*/  BRA `(.L_x_5865) ;  /* 0xffff16f000007947 */ /* 0x000fea000383ffff */
.L_x_5762:
[----:B------:R-:W-:Y:S01]  /*11fc0*/  IMAD.MOV.U32 R30, RZ, RZ, R12 ;  /* 0x000000ffff1e7224 */ /* 0x000fe200078e000c */
[----:B------:R-:W-:Y:S01]  /*11fd0*/  MOV R2, RZ ;  /* 0x000000ff00027202 */ /* 0x000fe20000000f00 */
[----:B------:R-:W-:Y:S01]  /*11fe0*/  IMAD.MOV.U32 R29, RZ, RZ, 0x181f ;  /* 0x0000181fff1d7424 */ /* 0x000fe200078e00ff */
[----:B------:R-:W-:Y:S02]  /*11ff0*/  MOV R3, 0x12010 ;  /* 0x0001201000037802 */ /* 0x000fe40000000f00 */
[----:B-12---:R-:W-:Y:S05]  /*12000*/  CALL.REL.NOINC `($__internal_97_$__cuda_sm70_shflsync_idx_p) ;  /* 0x0000233000007944 */ /* 0x006fea0003c00000 */
[C---:B------:R-:W-:Y:S01]  /*12010*/  IADD3 R6, P6, R29.reuse, R17, RZ ;  /* 0x000000111d067210 */ /* 0x040fe20007fde0ff */
[----:B------:R-:W-:Y:S01]  /*12020*/  IMAD.MOV.U32 R30, RZ, RZ, R9 ;  /* 0x000000ffff1e7224 */ /* 0x000fe200078e0009 */
[----:B------:R-:W-:-:S02]  /*12030*/  IADD3 R4, P5, R29, R18, RZ ;  /* 0x000000121d047210 */ /* 0x000fc40007fbe0ff */
[----:B------:R-:W-:Y:S01]  /*12040*/  IADD3 R2, P0, R29, R19, RZ ;  /* 0x000000131d027210 */ /* 0x000fe20007f1e0ff */
[----:B------:R-:W-:Y:S01]  /*12050*/  IMAD.X R7, R8, 0x1, R14, P6 ;  /* 0x0000000108077824 */ /* 0x000fe200030e060e */
        /* <DEDUP_REMOVED lines=17> */
[----:B-1----:R-:W-:Y:S05]  /*12170*/  CALL.REL.NOINC `($__internal_97_$__cuda_sm70_shflsync_idx_p) ;  /* 0x000021c000007944 */ /* 0x002fea0003c00000 */
        /* <DEDUP_REMOVED lines=8> */
.L_x_5765:
[----:B------:R-:W-:Y:S01]  /*12200*/  IMAD.MOV.U32 R30, RZ, RZ, R13 ;  /* 0x000000ffff1e7224 */ /* 0x000fe200078e000d */
[----:B------:R-:W-:Y:S01]  /*12210*/  MOV R2, RZ ;  /* 0x000000ff00027202 */ /* 0x000fe20000000f00 */
[----:B------:R-:W-:Y:S01]  /*12220*/  IMAD.MOV.U32 R29, RZ, RZ, 0x181f ;  /* 0x0000181fff1d7424 */ /* 0x000fe200078e00ff */
[----:B------:R-:W-:Y:S02]  /*12230*/  MOV R3, 0x12250 ;  /* 0x0001225000037802 */ /* 0x000fe40000000f00 */
[----:B-1234-:R-:W-:Y:S05]  /*12240*/  CALL.REL.NOINC `($__internal_97_$__cuda_sm70_shflsync_idx_p) ;  /* 0x000020f000007944 */ /* 0x01efea0003c00000 */
[----:B------:R-:W-:Y:S01]  /*12250*/  MOV R12, R29 ;  /* 0x0000001d000c7202 */ /* 0x000fe20000000f00 */
[----:B------:R-:W-:Y:S05]  /*12260*/  BRA `(.L_x_5867) ;  /* 0xffff19b000007947 */ /* 0x000fea000383ffff */
.L_x_5766:
[----:B------:R-:W-:Y:S01]  /*12270*/  IMAD.MOV.U32 R30, RZ, RZ, R21 ;  /* 0x000000ffff1e7224 */ /* 0x000fe200078e0015 */
[----:B------:R-:W-:Y:S01]  /*12280*/  MOV R2, RZ ;  /* 0x000000ff00027202 */ /* 0x000fe20000000f00 */
[----:B------:R-:W-:Y:S01]  /*12290*/  IMAD.MOV.U32 R29, RZ, RZ, 0x181f ;  /* 0x0000181fff1d7424 */ /* 0x000fe200078e00ff */
[----:B------:R-:W-:Y:S02]  /*122a0*/  MOV R3, 0x122c0 ;  /* 0x000122c000037802 */ /* 0x000fe40000000f00 */
[----:B-1234-:R-:W-:Y:S05]  /*122b0*/  CALL.REL.NOINC `($__internal_97_$__cuda_sm70_shflsync_idx_p) ;  /* 0x0000208000007944 */ /* 0x01efea0003c00000 */
        /* <DEDUP_REMOVED lines=31> */
.L_x_5769:
[----:B------:R-:W-:Y:S01]  /*124b0*/  IMAD.MOV.U32 R30, RZ, RZ, R5 ;  /* 0x000000ffff1e7224 */ /* 0x000fe200078e0005 */
[----:B------:R-:W-:Y:S01]  /*124c0*/  MOV R2, RZ ;  /* 0x000000ff00027202 */ /* 0x000fe20000000f00 */
[----:B------:R-:W-:Y:S01]  /*124d0*/  IMAD.MOV.U32 R29, RZ, RZ, 0x181f ;  /* 0x0000181fff1d7424 */ /* 0x000fe200078e00ff */
[----:B------:R-:W-:Y:S02]  /*124e0*/  MOV R3, 0x12500 ;  /* 0x0001250000037802 */ /* 0x000fe40000000f00 */
[----:B------:R-:W-:Y:S05]  /*124f0*/  CALL.REL.NOINC `($__internal_97_$__cuda_sm70_shflsync_idx_p) ;  /* 0x00001e4000007944 */ /* 0x000fea0003c00000 */
[----:B------:R-:W-:Y:S01]  /*12500*/  MOV R4, R29 ;  /* 0x0000001d00047202 */ /* 0x000fe20000000f00 */
[----:B------:R-:W-:Y:S05]  /*12510*/  BRA `(.L_x_5869) ;  /* 0xffff3df000007947 */ /* 0x000fea000383ffff */
.L_x_5770:
[----:B------:R-:W-:Y:S01]  /*12520*/  IMAD.MOV.U32 R30, RZ, RZ, R12 ;  /* 0x000000ffff1e7224 */ /* 0x000fe200078e000c */
[----:B------:R-:W-:Y:S01]  /*12530*/  MOV R2, RZ ;  /* 0x000000ff00027202 */ /* 0x000fe20000000f00 */
[----:B------:R-:W-:Y:S01]  /*12540*/  IMAD.MOV.U32 R29, RZ, RZ, 0x181f ;  /* 0x0000181fff1d7424 */ /* 0x000fe200078e00ff */
[----:B------:R-:W-:Y:S02]  /*12550*/  MOV R3, 0x12570 ;  /* 0x0001257000037802 */ /* 0x000fe40000000f00 */
[----:B-12---:R-:W-:Y:S05]  /*12560*/  CALL.REL.NOINC `($__internal_97_$__cuda_sm70_shflsync_idx_p) ;  /* 0x00001dd000007944 */ /* 0x006fea0003c00000 */
        /* <DEDUP_REMOVED lines=22> */
[----:B-1----:R-:W-:Y:S05]  /*126d0*/  CALL.REL.NOINC `($__internal_97_$__cuda_sm70_shflsync_idx_p) ;  /* 0x00001c6000007944 */ /* 0x002fea0003c00000 */
[----:B------:R-:W-:Y:S01]  /*126e0*/  IMAD.MOV.U32 R4, RZ, RZ, R29 ;  /* 0x000000ffff047224 */ /* 0x000fe200078e001d */
[----:B------:R-:W-:Y:S01]  /*126f0*/  MOV R2, 0x1 ;  /* 0x0000000100027802 */ /* 0x000fe20000000f00 */
[----:B------:R-:W-:Y:S01]  /*12700*/  IMAD.MOV.U32 R30, RZ, RZ, R12 ;  /* 0x000000ffff1e7224 */ /* 0x000fe200078e000c */
[----:B------:R-:W-:Y:S02]  /*12710*/  MOV R29, 0x181f ;  /* 0x0000181f001d7802 */ /* 0x000fe40000000f00 */
[----:B------:R-:W-:Y:S02]  /*12720*/  MOV R3, 0x12740 ;  /* 0x0001274000037802 */ /* 0x000fe40000000f00 */
[----:B------:R-:W-:Y:S05]  /*12730*/  CALL.REL.NOINC `($__internal_97_$__cuda_sm70_shflsync_idx_p) ;  /* 0x00001c0000007944 */ /* 0x000fea0003c00000 */
[----:B------:R-:W-:Y:S01]  /*12740*/  MOV R0, R29 ;  /* 0x0000001d00007202 */ /* 0x000fe20000000f00 */
[----:B------:R-:W-:Y:S05]  /*12750*/  BRA `(.L_x_5870) ;  /* 0xffff3d0000007947 */ /* 0x000fea000383ffff */
.L_x_5774:
[----:B------:R-:W-:Y:S01]  /*12760*/  MOV R2, RZ ;  /* 0x000000ff00027202 */ /* 0x000fe20000000f00 */
[----:B------:R-:W-:Y:S01]  /*12770*/  IMAD.MOV.U32 R30, RZ, RZ, R12 ;  /* 0x000000ffff1e7224 */ /* 0x000fe200078e000c */
[----:B------:R-:W-:Y:S01]  /*12780*/  MOV R3, 0x127b0 ;  /* 0x000127b000037802 */ /* 0x000fe20000000f00 */
[----:B------:R-:W-:Y:S02]  /*12790*/  IMAD.MOV.U32 R29, RZ, RZ, 0x181f ;  /* 0x0000181fff1d7424 */ /* 0x000fe400078e00ff */
[----:B-1234-:R-:W-:Y:S05]  /*127a0*/  CALL.REL.NOINC `($__internal_97_$__cuda_sm70_shflsync_idx_p) ;  /* 0x00001b9000007944 */ /* 0x01efea0003c00000 */
[----:B------:R-:W-:Y:S01]  /*127b0*/  MOV R5, R29 ;  /* 0x0000001d00057202 */ /* 0x000fe20000000f00 */
[----:B------:R-:W-:-:S05]  /*127c0*/  BRA `(.L_x_5871) ;  /* 0xffff41c000007947 */ /* 0x000fca000383ffff */
.L_x_5775:
[----:B------:R-:W-:Y:S01]  /*127d0*/  MOV R2, RZ ;  /* 0x000000ff00027202 */ /* 0x000fe20000000f00 */
[----:B------:R-:W-:Y:S01]  /*127e0*/  IMAD.MOV.U32 R30, RZ, RZ, R14 ;  /* 0x000000ffff1e7224 */ /* 0x000fe200078e000e */
[----:B------:R-:W-:Y:S01]  /*127f0*/  MOV R3, 0x12820 ;  /* 0x0001282000037802 */ /* 0x000fe20000000f00 */
[----:B------:R-:W-:Y:S02]  /*12800*/  IMAD.MOV.U32 R29, RZ, RZ, 0x181f ;  /* 0x0000181fff1d7424 */ /* 0x000fe400078e00ff */
[----:B-1234-:R-:W-:Y:S05]  /*12810*/  CALL.REL.NOINC `($__internal_97_$__cuda_sm70_shflsync_idx_p) ;  /* 0x00001b2000007944 */ /* 0x01efea0003c00000 */
        /* <DEDUP_REMOVED lines=23> */
[----:B------:R-:W-:Y:S05]  /*12990*/  CALL.REL.NOINC `($__internal_97_$__cuda_sm70_shflsync_idx_p) ;  /* 0x000019a000007944 */ /* 0x000fea0003c00000 */
[----:B------:R-:W-:Y:S01]  /*129a0*/  MOV R2, 0x1 ;  /* 0x0000000100027802 */ /* 0x000fe20000000f00 */
[----:B------:R-:W-:Y:S01]  /*129b0*/  IMAD.MOV.U32 R5, RZ, RZ, R29 ;  /* 0x000000ffff057224 */ /* 0x000fe200078e001d */
[----:B------:R-:W-:Y:S01]  /*129c0*/  MOV R29, 0x181f ;  /* 0x0000181f001d7802 */ /* 0x000fe20000000f00 */
[----:B------:R-:W-:Y:S01]  /*129d0*/  IMAD.MOV.U32 R30, RZ, RZ, R14 ;  /* 0x000000ffff1e7224 */ /* 0x000fe200078e000e */
[----:B------:R-:W-:Y:S02]  /*129e0*/  MOV R3, 0x12a00 ;  /* 0x00012a0000037802 */ /* 0x000fe40000000f00 */
[----:B------:R-:W-:Y:S05]  /*129f0*/  CALL.REL.NOINC `($__internal_97_$__cuda_sm70_shflsync_idx_p) ;  /* 0x0000194000007944 */ /* 0x000fea0003c00000 */
[----:B------:R-:W-:Y:S01]  /*12a00*/  MOV R2, R29 ;  /* 0x0000001d00027202 */ /* 0x000fe20000000f00 */
[----:B------:R-:W-:-:S05]  /*12a10*/  BRA `(.L_x_5872) ;  /* 0xffff40d000007947 */ /* 0x000fca000383ffff */
.L_x_5778:
[----:B------:R-:W-:Y:S01]  /*12a20*/  MOV R2, RZ ;  /* 0x000000ff00027202 */ /* 0x000fe20000000f00 */
[----:B------:R-:W-:Y:S01]  /*12a30*/  IMAD.MOV.U32 R30, RZ, RZ, R5 ;  /* 0x000000ffff1e7224 */ /* 0x000fe200078e0005 */
[----:B------:R-:W-:Y:S01]  /*12a40*/  MOV R3, 0x12a70 ;  /* 0x00012a7000037802 */ /* 0x000fe20000000f00 */
[----:B------:R-:W-:Y:S02]  /*12a50*/  IMAD.MOV.U32 R29, RZ, RZ, 0x181f ;  /* 0x0000181fff1d7424 */ /* 0x000fe400078e00ff */
[----:B------:R-:W-:Y:S05]  /*12a60*/  CALL.REL.NOINC `($__internal_97_$__cuda_sm70_shflsync_idx_p) ;  /* 0x000018d000007944 */ /* 0x000fea0003c00000 */
[----:B------:R-:W-:Y:S01]  /*12a70*/  MOV R4, R29 ;  /* 0x0000001d00047202 */ /* 0x000fe20000000f00 */
[----:B------:R-:W-:-:S05]  /*12a80*/  BRA `(.L_x_5873) ;  /* 0xffff6c7000007947 */ /* 0x000fca000383ffff */
.L_x_5779:
[----:B------:R-:W-:Y:S01]  /*12a90*/  MOV R2, RZ ;  /* 0x000000ff00027202 */ /* 0x000fe20000000f00 */
[----:B------:R-:W-:Y:S01]  /*12aa0*/  IMAD.MOV.U32 R30, RZ, RZ, R12 ;  /* 0x000000ffff1e7224 */ /* 0x000fe200078e000c */
[----:B------:R-:W-:Y:S01]  /*12ab0*/  MOV R3, 0x12ae0 ;  /* 0x00012ae000037802 */ /* 0x000fe20000000f00 */
[----:B------:R-:W-:Y:S02]  /*12ac0*/  IMAD.MOV.U32 R29, RZ, RZ, 0x181f ;  /* 0x0000181fff1d7424 */ /* 0x000fe400078e00ff */
[----:B-12---:R-:W-:Y:S05]  /*12ad0*/  CALL.REL.NOINC `($__internal_97_$__cuda_sm70_shflsync_idx_p) ;  /* 0x0000186000007944 */ /* 0x006fea0003c00000 */
        /* <DEDUP_REMOVED lines=23> */
[----:B--2---:R-:W-:Y:S05]  /*12c50*/  CALL.REL.NOINC `($__internal_97_$__cuda_sm70_shflsync_idx_p) ;  /* 0x000016e000007944 */ /* 0x004fea0003c00000 */
        /* <DEDUP_REMOVED lines=8> */
.L_x_5784:
[----:B------:R-:W-:Y:S01]  /*12ce0*/  MOV R2, RZ ;  /* 0x000000ff00027202 */ /* 0x000fe20000000f00 */
[----:B------:R-:W-:Y:S01]  /*12cf0*/  IMAD.MOV.U32 R30, RZ, RZ, R12 ;  /* 0x000000ffff1e7224 */ /* 0x000fe200078e000c */
[----:B------:R-:W-:Y:S01]  /*12d00*/  MOV R3, 0x12d30 ;  /* 0x00012d3000037802 */ /* 0x000fe20000000f00 */
[----:B------:R-:W-:Y:S02]  /*12d10*/  IMAD.MOV.U32 R29, RZ, RZ, 0x181f ;  /* 0x0000181fff1d7424 */ /* 0x000fe400078e00ff */
[----:B-1234-:R-:W-:Y:S05]  /*12d20*/  CALL.REL.NOINC `($__internal_97_$__cuda_sm70_shflsync_idx_p) ;  /* 0x0000161000007944 */ /* 0x01efea0003c00000 */
[----:B------:R-:W-:Y:S01]  /*12d30*/  MOV R5, R29 ;  /* 0x0000001d00057202 */ /* 0x000fe20000000f00 */
[----:B------:R-:W-:-:S05]  /*12d40*/  BRA `(.L_x_5875) ;  /* 0xffff701000007947 */ /* 0x000fca000383ffff */
.L_x_5785:
        /* <DEDUP_REMOVED lines=37> */
.L_x_5786:
[----:B------:R-:W-:Y:S01]  /*12fa0*/  MOV R136, 0x2 ;  /* 0x0000000200887802 */ /* 0x000fe20000000f00 */
[----:B------:R-:W-:Y:S01]  /*12fb0*/  IMAD.MOV.U32 R2, RZ, RZ, R100 ;  /* 0x000000ffff027224 */ /* 0x000fe200078e0064 */
[----:B------:R-:W-:Y:S02]  /*12fc0*/  MOV R3, 0x12fe0 ;  /* 0x00012fe000037802 */ /* 0x000fe40000000f00 */
[----:B------:R-:W-:Y:S05]  /*12fd0*/  CALL.REL.NOINC `($__internal_96_$__cuda_sm70_shflsync_bfly_p) ;  /* 0x0000131000007944 */ /* 0x000fea0003c00000 */
[----:B------:R-:W-:Y:S01]  /*12fe0*/  MOV R2, R136 ;  /* 0x0000008800027202 */ /* 0x000fe20000000f00 */
[----:B------:R-:W-:-:S05]  /*12ff0*/  BRA `(.L_x_5877) ;  /* 0xffff7bf000007947 */ /* 0x000fca000383ffff */
.L_x_5789:
[----:B------:R-:W-:Y:S01]  /*13000*/  MOV R2, RZ ;  /* 0x000000ff00027202 */ /* 0x000fe20000000f00 */
[----:B------:R-:W-:Y:S01]  /*13010*/  IMAD.MOV.U32 R30, RZ, RZ, R5 ;  /* 0x000000ffff1e7224 */ /* 0x000fe200078e0005 */
[----:B------:R-:W-:Y:S01]  /*13020*/  MOV R3, 0x13050 ;  /* 0x0001305000037802 */ /* 0x000fe20000000f00 */
[----:B------:R-:W-:Y:S02]  /*13030*/  IMAD.MOV.U32 R29, RZ, RZ, 0x181f ;  /* 0x0000181fff1d7424 */ /* 0x000fe400078e00ff */
[----:B------:R-:W-:Y:S05]  /*13040*/  CALL.REL.NOINC `($__internal_97_$__cuda_sm70_shflsync_idx_p) ;  /* 0x000012f000007944 */ /* 0x000fea0003c00000 */
[----:B------:R-:W-:Y:S01]  /*13050*/  MOV R4, R29 ;  /* 0x0000001d00047202 */ /* 0x000fe20000000f00 */
[----:B------:R-:W-:-:S05]  /*13060*/  BRA `(.L_x_5878) ;  /* 0xffff957000007947 */ /* 0x000fca000383ffff */
.L_x_5790:
        /* <DEDUP_REMOVED lines=37> */
.L_x_5792:
[----:B------:R-:W-:Y:S01]  /*132c0*/  IMAD.MOV.U32 R2, RZ, RZ, R203 ;  /* 0x000000ffff027224 */ /* 0x000fe200078e00cb */
[----:B------:R-:W-:-:S02]  /*132d0*/  MOV R136, 0x2 ;  /* 0x0000000200887802 */ /* 0x000fc40000000f00 */
[----:B------:R-:W-:Y:S02]  /*132e0*/  MOV R3, 0x13300 ;  /* 0x0001330000037802 */ /* 0x000fe40000000f00 */
[----:B------:R-:W-:Y:S05]  /*132f0*/  CALL.REL.NOINC `($__internal_96_$__cuda_sm70_shflsync_bfly_p) ;  /* 0x00000ff000007944 */ /* 0x000fea0003c00000 */
[----:B------:R-:W-:Y:S01]  /*13300*/  MOV R0, R136 ;  /* 0x0000008800007202 */ /* 0x000fe20000000f00 */
[----:B------:R-:W-:Y:S05]  /*13310*/  BRA `(.L_x_5880) ;  /* 0xffff963000007947 */ /* 0x000fea000383ffff */
.L_x_5793:
[----:B------:R-:W-:Y:S01]  /*13320*/  IMAD.MOV.U32 R2, RZ, RZ, R0 ;  /* 0x000000ffff027224 */ /* 0x000fe200078e0000 */
[----:B------:R-:W-:Y:S02]  /*13330*/  MOV R136, 0x1 ;  /* 0x0000000100887802 */ /* 0x000fe40000000f00 */
[----:B------:R-:W-:Y:S02]  /*13340*/  MOV R3, 0x13360 ;  /* 0x0001336000037802 */ /* 0x000fe40000000f00 */
[----:B-1----:R-:W-:Y:S05]  /*13350*/  CALL.REL.NOINC `($__internal_96_$__cuda_sm70_shflsync_bfly_p) ;  /* 0x00000f9000007944 */ /* 0x002fea0003c00000 */
[----:B------:R-:W-:Y:S01]  /*13360*/  FADD.FTZ R0, R0, R136 ;  /* 0x0000008800007221 */ /* 0x000fe20000010000 */
[----:B------:R-:W-:Y:S02]  /*13370*/  MOV R2, R202 ;  /* 0x000000ca00027202 */ /* 0x000fe40000000f00 */
[----:B------:R-:W-:Y:S02]  /*13380*/  MOV R136, 0x2 ;  /* 0x0000000200887802 */ /* 0x000fe40000000f00 */
[----:B------:R-:W-:Y:S02]  /*13390*/  MOV R3, 0x133b0 ;  /* 0x000133b000037802 */ /* 0x000fe40000000f00 */
[----:B------:R-:W-:Y:S05]  /*133a0*/  CALL.REL.NOINC `($__internal_96_$__cuda_sm70_shflsync_bfly_p) ;  /* 0x00000f4000007944 */ /* 0x000fea0003c00000 */
[----:B------:R-:W-:Y:S01]  /*133b0*/  FADD.FTZ R4, R202, R136 ;  /* 0x00000088ca047221 */ /* 0x000fe20000010000 */
[----:B------:R-:W-:-:S02]  /*133c0*/  MOV R136, 0x1 ;  /* 0x0000000100887802 */ /* 0x000fc40000000f00 */
[----:B------:R-:W-:Y:S02]  /*133d0*/  MOV R3, 0x13400 ;  /* 0x0001340000037802 */ /* 0x000fe40000000f00 */
[----:B------:R-:W-:Y:S02]  /*133e0*/  MOV R2, R4 ;  /* 0x0000000400027202 */ /* 0x000fe40000000f00 */
[----:B------:R-:W-:Y:S05]  /*133f0*/  CALL.REL.NOINC `($__internal_96_$__cuda_sm70_shflsync_bfly_p) ;  /* 0x00000ef000007944 */ /* 0x000fea0003c00000 */
[----:B------:R-:W-:Y:S01]  /*13400*/  MOV R3, R136 ;  /* 0x0000008800037202 */ /* 0x000fe20000000f00 */
[----:B------:R-:W-:Y:S05]  /*13410*/  BRA `(.L_x_5881) ;  /* 0xffff95a000007947 */ /* 0x000fea000383ffff */
.L_x_5800:
[----:B--234-:R-:W-:Y:S01]  /*13420*/  IMAD.MOV.U32 R30, RZ, RZ, R9 ;  /* 0x000000ffff1e7224 */ /* 0x01cfe200078e0009 */
[----:B------:R-:W-:Y:S01]  /*13430*/  MOV R2, RZ ;  /* 0x000000ff00027202 */ /* 0x000fe20000000f00 */
[----:B------:R-:W-:Y:S01]  /*13440*/  IMAD.MOV.U32 R29, RZ, RZ, 0x181f ;  /* 0x0000181fff1d7424 */ /* 0x000fe200078e00ff */
[----:B------:R-:W-:Y:S02]  /*13450*/  MOV R3, 0x13470 ;  /* 0x0001347000037802 */ /* 0x000fe40000000f00 */
[----:B-1----:R-:W-:Y:S05]  /*13460*/  CALL.REL.NOINC `($__internal_97_$__cuda_sm70_shflsync_idx_p) ;  /* 0x00000ed000007944 */ /* 0x002fea0003c00000 */
[----:B------:R-:W-:Y:S01]  /*13470*/  MOV R8, R29 ;  /* 0x0000001d00087202 */ /* 0x000fe20000000f00 */
[----:B------:R-:W-:Y:S05]  /*13480*/  BRA `(.L_x_5882) ;  /* 0xffffaca000007947 */ /* 0x000fea000383ffff */
.L_x_5801:
[----:B------:R-:W-:Y:S01]  /*13490*/  IMAD.MOV.U32 R30, RZ, RZ, R11 ;  /* 0x000000ffff1e7224 */ /* 0x000fe200078e000b */
[----:B------:R-:W-:Y:S01]  /*134a0*/  MOV R2, RZ ;  /* 0x000000ff00027202 */ /* 0x000fe20000000f00 */
[----:B------:R-:W-:Y:S01]  /*134b0*/  IMAD.MOV.U32 R29, RZ, RZ, 0x181f ;  /* 0x0000181fff1d7424 */ /* 0x000fe200078e00ff */
[----:B------:R-:W-:-:S02]  /*134c0*/  MOV R3, 0x134e0 ;  /* 0x000134e000037802 */ /* 0x000fc40000000f00 */
[----:B-123--:R-:W-:Y:S05]  /*134d0*/  CALL.REL.NOINC `($__internal_97_$__cuda_sm70_shflsync_idx_p) ;  /* 0x00000e6000007944 */ /* 0x00efea0003c00000 */
[----:B------:R-:W-:Y:S01]  /*134e0*/  MOV R0, R29 ;  /* 0x0000001d00007202 */ /* 0x000fe20000000f00 */
[----:B------:R-:W-:Y:S05]  /*134f0*/  BRA `(.L_x_5883) ;  /* 0xffffac5000007947 */ /* 0x000fea000383ffff */
.L_x_5804:
[----:B------:R-:W-:Y:S01]  /*13500*/  IMAD.MOV.U32 R30, RZ, RZ, R9 ;  /* 0x000000ffff1e7224 */ /* 0x000fe200078e0009 */
[----:B--2---:R-:W-:Y:S01]  /*13510*/  MOV R2, 0x1 ;  /* 0x0000000100027802 */ /* 0x004fe20000000f00 */
[----:B------:R-:W-:Y:S01]  /*13520*/  IMAD.MOV.U32 R29, RZ, RZ, 0x181f ;  /* 0x0000181fff1d7424 */ /* 0x000fe200078e00ff */
[----:B------:R-:W-:-:S02]  /*13530*/  MOV R3, 0x13550 ;  /* 0x0001355000037802 */ /* 0x000fc40000000f00 */
[----:B-1-34-:R-:W-:Y:S05]  /*13540*/  CALL.REL.NOINC `($__internal_97_$__cuda_sm70_shflsync_idx_p) ;  /* 0x00000df000007944 */ /* 0x01afea0003c00000 */
        /* <DEDUP_REMOVED lines=8> */
.L_x_5807:
[----:B------:R-:W-:Y:S01]  /*135d0*/  IMAD.MOV.U32 R30, RZ, RZ, R9 ;  /* 0x000000ffff1e7224 */ /* 0x000fe200078e0009 */
[----:B--2---:R-:W-:Y:S01]  /*135e0*/  MOV R2, 0x2 ;  /* 0x0000000200027802 */ /* 0x004fe20000000f00 */
[----:B------:R-:W-:Y:S01]  /*135f0*/  IMAD.MOV.U32 R29, RZ, RZ, 0x181f ;  /* 0x0000181fff1d7424 */ /* 0x000fe200078e00ff */
[----:B------:R-:W-:Y:S02]  /*13600*/  MOV R3, 0x13620 ;  /* 0x0001362000037802 */ /* 0x000fe40000000f00 */
[----:B-1-34-:R-:W-:Y:S05]  /*13610*/  CALL.REL.NOINC `($__internal_97_$__cuda_sm70_shflsync_idx_p) ;  /* 0x00000d2000007944 */ /* 0x01afea0003c00000 */
[----:B------:R-:W-:Y:S01]  /*13620*/  MOV R8, R29 ;  /* 0x0000001d00087202 */ /* 0x000fe20000000f00 */
[----:B------:R-:W-:Y:S05]  /*13630*/  BRA `(.L_x_5885) ;  /* 0xffffade000007947 */ /* 0x000fea000383ffff */
.L_x_5808:
[----:B------:R-:W-:Y:S01]  /*13640*/  IMAD.MOV.U32 R30, RZ, RZ, R11 ;  /* 0x000000ffff1e7224 */ /* 0x000fe200078e000b */
[----:B--2---:R-:W-:Y:S01]  /*13650*/  MOV R2, 0x2 ;  /* 0x0000000200027802 */ /* 0x004fe20000000f00 */
[----:B------:R-:W-:Y:S01]  /*13660*/  IMAD.MOV.U32 R29, RZ, RZ, 0x181f ;  /* 0x0000181fff1d7424 */ /* 0x000fe200078e00ff */
[----:B------:R-:W-:Y:S02]  /*13670*/  MOV R3, 0x13690 ;  /* 0x0001369000037802 */ /* 0x000fe40000000f00 */
[----:B-1-34-:R-:W-:Y:S05]  /*13680*/  CALL.REL.NOINC `($__internal_97_$__cuda_sm70_shflsync_idx_p) ;  /* 0x00000cb000007944 */ /* 0x01afea0003c00000 */
[----:B------:R-:W-:Y:S01]  /*13690*/  MOV R0, R29 ;  /* 0x0000001d00007202 */ /* 0x000fe20000000f00 */
[----:B------:R-:W-:Y:S05]  /*136a0*/  BRA `(.L_x_5886) ;  /* 0xffffad9000007947 */ /* 0x000fea000383ffff */
.L_x_5811:
[----:B------:R-:W-:Y:S01]  /*136b0*/  IMAD.MOV.U32 R30, RZ, RZ, R9 ;  /* 0x000000ffff1e7224 */ /* 0x000fe200078e0009 */
[----:B---3--:R-:W-:Y:S01]  /*136c0*/  MOV R2, 0x3 ;  /* 0x0000000300027802 */ /* 0x008fe20000000f00 */
        /* <DEDUP_REMOVED lines=11> */
.L_x_5813:
[----:B------:R-:W-:Y:S01]  /*13780*/  IMAD.MOV.U32 R30, RZ, RZ, R5 ;  /* 0x000000ffff1e7224 */ /* 0x000fe200078e0005 */
[----:B------:R-:W-:Y:S01]  /*13790*/  MOV R2, RZ ;  /* 0x000000ff00027202 */ /* 0x000fe20000000f00 */
[----:B------:R-:W-:Y:S01]  /*137a0*/  IMAD.MOV.U32 R29, RZ, RZ, 0x1c1f ;  /* 0x00001c1fff1d7424 */ /* 0x000fe200078e00ff */
[----:B------:R-:W-:Y:S02]  /*137b0*/  MOV R3, 0x137d0 ;  /* 0x000137d000037802 */ /* 0x000fe40000000f00 */
[----:B------:R-:W-:Y:S05]  /*137c0*/  CALL.REL.NOINC `($__internal_97_$__cuda_sm70_shflsync_idx_p) ;  /* 0x00000b7000007944 */ /* 0x000fea0003c00000 */
[----:B------:R-:W-:Y:S01]  /*137d0*/  MOV R4, R29 ;  /* 0x0000001d00047202 */ /* 0x000fe20000000f00 */
[----:B------:R-:W-:Y:S05]  /*137e0*/  BRA `(.L_x_5888) ;  /* 0xffffb10000007947 */ /* 0x000fea000383ffff */
.L_x_5814:
[----:B------:R-:W-:Y:S01]  /*137f0*/  IMAD.MOV.U32 R30, RZ, RZ, R12 ;  /* 0x000000ffff1e7224 */ /* 0x000fe200078e000c */
[----:B------:R-:W-:Y:S01]  /*13800*/  MOV R2, RZ ;  /* 0x000000ff00027202 */ /* 0x000fe20000000f00 */
[----:B------:R-:W-:Y:S01]  /*13810*/  IMAD.MOV.U32 R29, RZ, RZ, 0x1c1f ;  /* 0x00001c1fff1d7424 */ /* 0x000fe200078e00ff */
[----:B------:R-:W-:Y:S02]  /*13820*/  MOV R3, 0x13840 ;  /* 0x0001384000037802 */ /* 0x000fe40000000f00 */
[----:B-12---:R-:W-:Y:S05]  /*13830*/  CALL.REL.NOINC `($__internal_97_$__cuda_sm70_shflsync_idx_p) ;  /* 0x00000b0000007944 */ /* 0x006fea0003c00000 */
[----:B------:R-:W-:Y:S01]  /*13840*/  MOV R0, R29 ;  /* 0x0000001d00007202 */ /* 0x000fe20000000f00 */
[----:B------:R-:W-:Y:S05]  /*13850*/  BRA `(.L_x_5889) ;  /* 0xffffb0b000007947 */ /* 0x000fea000383ffff */
.L_x_5817:
[----:B------:R-:W-:Y:S01]  /*13860*/  IMAD.MOV.U32 R30, RZ, RZ, R5 ;  /* 0x000000ffff1e7224 */ /* 0x000fe200078e0005 */
[----:B----4-:R-:W-:Y:S01]  /*13870*/  MOV R2, 0x1 ;  /* 0x0000000100027802 */ /* 0x010fe20000000f00 */
[----:B------:R-:W-:Y:S01]  /*13880*/  IMAD.MOV.U32 R29, RZ, RZ, 0x1c1f ;  /* 0x00001c1fff1d7424 */ /* 0x000fe200078e00ff */
[----:B------:R-:W-:-:S02]  /*13890*/  MOV R3, 0x138b0 ;  /* 0x000138b000037802 */ /* 0x000fc40000000f00 */
[----:B-123--:R-:W-:Y:S05]  /*138a0*/  CALL.REL.NOINC `($__internal_97_$__cuda_sm70_shflsync_idx_p) ;  /* 0x00000a9000007944 */ /* 0x00efea0003c00000 */
        /* <DEDUP_REMOVED lines=8> */
.L_x_5821:
[----:B------:R-:W-:Y:S01]  /*13930*/  IMAD.MOV.U32 R30, RZ, RZ, R9 ;  /* 0x000000ffff1e7224 */ /* 0x000fe200078e0009 */
[----:B------:R-:W-:Y:S01]  /*13940*/  MOV R2, RZ ;  /* 0x000000ff00027202 */ /* 0x000fe20000000f00 */
[----:B------:R-:W-:Y:S01]  /*13950*/  IMAD.MOV.U32 R29, RZ, RZ, 0x181f ;  /* 0x0000181fff1d7424 */ /* 0x000fe200078e00ff */
[----:B------:R-:W-:Y:S02]  /*13960*/  MOV R3, 0x13980 ;  /* 0x0001398000037802 */ /* 0x000fe40000000f00 */
[----:B------:R-:W-:Y:S05]  /*13970*/  CALL.REL.NOINC `($__internal_97_$__cuda_sm70_shflsync_idx_p) ;  /* 0x000009c000007944 */ /* 0x000fea0003c00000 */
[----:B------:R-:W-:Y:S01]  /*13980*/  MOV R8, R29 ;  /* 0x0000001d00087202 */ /* 0x000fe20000000f00 */
[----:B------:R-:W-:Y:S05]  /*13990*/  BRA `(.L_x_5891) ;  /* 0xffffc8d000007947 */ /* 0x000fea000383ffff */
.L_x_5822:
[----:B------:R-:W-:Y:S01]  /*139a0*/  IMAD.MOV.U32 R30, RZ, RZ, R12 ;  /* 0x000000ffff1e7224 */ /* 0x000fe200078e000c */
[----:B------:R-:W-:Y:S01]  /*139b0*/  MOV R2, RZ ;  /* 0x000000ff00027202 */ /* 0x000fe20000000f00 */
[----:B------:R-:W-:Y:S01]  /*139c0*/  IMAD.MOV.U32 R29, RZ, RZ, 0x181f ;  /* 0x0000181fff1d7424 */ /* 0x000fe200078e00ff */
[----:B------:R-:W-:Y:S02]  /*139d0*/  MOV R3, 0x139f0 ;  /* 0x000139f000037802 */ /* 0x000fe40000000f00 */
[----:B-12---:R-:W-:Y:S05]  /*139e0*/  CALL.REL.NOINC `($__internal_97_$__cuda_sm70_shflsync_idx_p) ;  /* 0x0000095000007944 */ /* 0x006fea0003c00000 */
[----:B------:R-:W-:Y:S01]  /*139f0*/  MOV R0, R29 ;  /* 0x0000001d00007202 */ /* 0x000fe20000000f00 */
[----:B------:R-:W-:Y:S05]  /*13a00*/  BRA `(.L_x_5892) ;  /* 0xffffc88000007947 */ /* 0x000fea000383ffff */
.L_x_5825:
        /* <DEDUP_REMOVED lines=13> */
.L_x_5828:
[----:B------:R-:W-:Y:S01]  /*13ae0*/  IMAD.MOV.U32 R30, RZ, RZ, R9 ;  /* 0x000000ffff1e7224 */ /* 0x000fe200078e0009 */
[----:B-1----:R-:W-:Y:S01]  /*13af0*/  MOV R2, 0x2 ;  /* 0x0000000200027802 */ /* 0x002fe20000000f00 */
[----:B------:R-:W-:Y:S01]  /*13b00*/  IMAD.MOV.U32 R29, RZ, RZ, 0x181f ;  /* 0x0000181fff1d7424 */ /* 0x000fe200078e00ff */
[----:B------:R-:W-:Y:S02]  /*13b10*/  MOV R3, 0x13b30 ;  /* 0x00013b3000037802 */ /* 0x000fe40000000f00 */
[----:B--234-:R-:W-:Y:S05]  /*13b20*/  CALL.REL.NOINC `($__internal_97_$__cuda_sm70_shflsync_idx_p) ;  /* 0x0000081000007944 */ /* 0x01cfea0003c00000 */
[----:B------:R-:W-:Y:S01]  /*13b30*/  MOV R8, R29 ;  /* 0x0000001d00087202 */ /* 0x000fe20000000f00 */
[----:B------:R-:W-:Y:S05]  /*13b40*/  BRA `(.L_x_5894) ;  /* 0xffffca2000007947 */ /* 0x000fea000383ffff */
.L_x_5829:
[----:B------:R-:W-:Y:S01]  /*13b50*/  IMAD.MOV.U32 R30, RZ, RZ, R12 ;  /* 0x000000ffff1e7224 */ /* 0x000fe200078e000c */
[----:B------:R-:W-:Y:S01]  /*13b60*/  MOV R2, 0x2 ;  /* 0x0000000200027802 */ /* 0x000fe20000000f00 */
[----:B------:R-:W-:Y:S01]  /*13b70*/  IMAD.MOV.U32 R29, RZ, RZ, 0x181f ;  /* 0x0000181fff1d7424 */ /* 0x000fe200078e00ff */
[----:B------:R-:W-:Y:S02]  /*13b80*/  MOV R3, 0x13ba0 ;  /* 0x00013ba000037802 */ /* 0x000fe40000000f00 */
[----:B-1234-:R-:W-:Y:S05]  /*13b90*/  CALL.REL.NOINC `($__internal_97_$__cuda_sm70_shflsync_idx_p) ;  /* 0x000007a000007944 */ /* 0x01efea0003c00000 */
[----:B------:R-:W-:Y:S01]  /*13ba0*/  MOV R0, R29 ;  /* 0x0000001d00007202 */ /* 0x000fe20000000f00 */
[----:B------:R-:W-:Y:S05]  /*13bb0*/  BRA `(.L_x_5895) ;  /* 0xffffc9d000007947 */ /* 0x000fea000383ffff */
.L_x_5832:
[----:B------:R-:W-:Y:S01]  /*13bc0*/  IMAD.MOV.U32 R30, RZ, RZ, R9 ;  /* 0x000000ffff1e7224 */ /* 0x000fe200078e0009 */
[----:B-1----:R-:W-:Y:S01]  /*13bd0*/  MOV R2, 0x3 ;  /* 0x0000000300027802 */ /* 0x002fe20000000f00 */
[----:B------:R-:W-:Y:S01]  /*13be0*/  IMAD.MOV.U32 R29, RZ, RZ, 0x181f ;  /* 0x0000181fff1d7424 */ /* 0x000fe200078e00ff */
[----:B------:R-:W-:-:S02]  /*13bf0*/  MOV R3, 0x13c10 ;  /* 0x00013c1000037802 */ /* 0x000fc40000000f00 */
[----:B--234-:R-:W-:Y:S05]  /*13c00*/  CALL.REL.NOINC `($__internal_97_$__cuda_sm70_shflsync_idx_p) ;  /* 0x0000073000007944 */ /* 0x01cfea0003c00000 */
        /* <DEDUP_REMOVED lines=8> */
.L_x_5834:
[----:B------:R-:W-:Y:S01]  /*13c90*/  IMAD.MOV.U32 R30, RZ, RZ, R28 ;  /* 0x000000ffff1e7224 */ /* 0x000fe200078e001c */
[----:B------:R-:W-:Y:S01]  /*13ca0*/  MOV R2, RZ ;  /* 0x000000ff00027202 */ /* 0x000fe20000000f00 */
[----:B------:R-:W-:Y:S01]  /*13cb0*/  IMAD.MOV.U32 R29, RZ, RZ, 0x1f ;  /* 0x0000001fff1d7424 */ /* 0x000fe200078e00ff */
[----:B------:R-:W-:Y:S02]  /*13cc0*/  MOV R3, 0x13ce0 ;  /* 0x00013ce000037802 */ /* 0x000fe40000000f00 */
[----:B--2---:R-:W-:Y:S05]  /*13cd0*/  CALL.REL.NOINC `($__internal_97_$__cuda_sm70_shflsync_idx_p) ;  /* 0x0000066000007944 */ /* 0x004fea0003c00000 */
[----:B------:R-:W-:Y:S01]  /*13ce0*/  MOV R9, R29 ;  /* 0x0000001d00097202 */ /* 0x000fe20000000f00 */
[----:B------:R-:W-:Y:S05]  /*13cf0*/  BRA `(.L_x_5897) ;  /* 0xffffcbf000007947 */ /* 0x000fea000383ffff */
.L_x_5835:
[----:B------:R-:W-:Y:S01]  /*13d00*/  IMAD.MOV.U32 R30, RZ, RZ, R28 ;  /* 0x000000ffff1e7224 */ /* 0x000fe200078e001c */
[----:B------:R-:W-:Y:S01]  /*13d10*/  MOV R2, 0x1 ;  /* 0x0000000100027802 */ /* 0x000fe20000000f00 */
[----:B------:R-:W-:Y:S01]  /*13d20*/  IMAD.MOV.U32 R29, RZ, RZ, 0x1f ;  /* 0x0000001fff1d7424 */ /* 0x000fe200078e00ff */
[----:B------:R-:W-:Y:S02]  /*13d30*/  MOV R3, 0x13d50 ;  /* 0x00013d5000037802 */ /* 0x000fe40000000f00 */
[----:B-12---:R-:W-:Y:S05]  /*13d40*/  CALL.REL.NOINC `($__internal_97_$__cuda_sm70_shflsync_idx_p) ;  /* 0x000005f000007944 */ /* 0x006fea0003c00000 */
[----:B------:R-:W-:Y:S01]  /*13d50*/  MOV R8, R29 ;  /* 0x0000001d00087202 */ /* 0x000fe20000000f00 */
[----:B------:R-:W-:Y:S05]  /*13d60*/  BRA `(.L_x_5898) ;  /* 0xffffcba000007947 */ /* 0x000fea000383ffff */
.L_x_5836:
[----:B------:R-:W-:Y:S02]  /*13d70*/  MOV R2, 0x1 ;  /* 0x0000000100027802 */ /* 0x000fe40000000f00 */
[----:B------:R-:W-:-:S02]  /*13d80*/  MOV R3, 0x13da0 ;  /* 0x00013da000037802 */ /* 0x000fc40000000f00 */
[----:B-1234-:R-:W-:Y:S05]  /*13d90*/  CALL.REL.NOINC `($__internal_98_$__cuda_sm70_shflsync_up_p) ;  /* 0x0000060000007944 */ /* 0x01efea0003c00000 */
[----:B------:R-:W-:Y:S05]  /*13da0*/  BRA `(.L_x_5899) ;  /* 0xffffcc8000007947 */ /* 0x000fea000383ffff */
.L_x_5837:
[----:B------:R-:W-:Y:S02]  /*13db0*/  MOV R2, 0x2 ;  /* 0x0000000200027802 */ /* 0x000fe40000000f00 */
[----:B------:R-:W-:-:S02]  /*13dc0*/  MOV R3, 0x13de0 ;  /* 0x00013de000037802 */ /* 0x000fc40000000f00 */
[----:B--2-4-:R-:W-:Y:S05]  /*13dd0*/  CALL.REL.NOINC `($__internal_98_$__cuda_sm70_shflsync_up_p) ;  /* 0x000005c000007944 */ /* 0x014fea0003c00000 */
        /* <DEDUP_REMOVED lines=24> */
.L_x_5841:
[----:B------:R-:W-:Y:S02]  /*13f60*/  MOV R2, 0x1 ;  /* 0x0000000100027802 */ /* 0x000fe40000000f00 */
[----:B------:R-:W-:Y:S02]  /*13f70*/  MOV R3, 0x13f90 ;  /* 0x00013f9000037802 */ /* 0x000fe40000000f00 */
[----:B------:R-:W-:Y:S05]  /*13f80*/  CALL.REL.NOINC `($__internal_98_$__cuda_sm70_shflsync_up_p) ;  /* 0x0000041000007944 */ /* 0x000fea0003c00000 */
[----:B------:R-:W-:Y:S01]  /*13f90*/  MOV R2, R4 ;  /* 0x0000000400027202 */ /* 0x000fe20000000f00 */
[----:B------:R-:W-:Y:S05]  /*13fa0*/  BRA `(.L_x_5901) ;  /* 0xffffccd000007947 */ /* 0x000fea000383ffff */
.L_x_5842:
[----:B------:R-:W-:Y:S02]  /*13fb0*/  MOV R2, 0x2 ;  /* 0x0000000200027802 */ /* 0x000fe40000000f00 */
[----:B------:R-:W-:Y:S02]  /*13fc0*/  MOV R3, 0x13fe0 ;  /* 0x00013fe000037802 */ /* 0x000fe40000000f00 */
        /* <DEDUP_REMOVED lines=25> */
.L_x_5844:
[----:B------:R-:W-:Y:S02]  /*14160*/  SEL R0, RZ, 0x1, P0 ;  /* 0x00000001ff007807 */ /* 0x000fe40000000000 */
[----:B------:R-:W-:Y:S02]  /*14170*/  MOV R2, 0x14190 ;  /* 0x0001419000027802 */ /* 0x000fe40000000f00 */
[----:B-1----:R-:W-:Y:S05]  /*14180*/  CALL.REL.NOINC `($__internal_99_$__cuda_sm70_votesync_ballot) ;  /* 0x0000028000007944 */ /* 0x002fea0003c00000 */
[----:B------:R-:W-:Y:S01]  /*14190*/  MOV R5, R0 ;  /* 0x0000000000057202 */ /* 0x000fe20000000f00 */
[----:B------:R-:W-:Y:S05]  /*141a0*/  BRA `(.L_x_5903) ;  /* 0xffffcc6000007947 */ /* 0x000fea000383ffff */
.L_x_5845:
[----:B------:R-:W-:Y:S01]  /*141b0*/  IMAD.MOV.U32 R30, RZ, RZ, R6 ;  /* 0x000000ffff1e7224 */ /* 0x000fe200078e0006 */
[----:B------:R-:W-:Y:S01]  /*141c0*/  MOV R2, R0 ;  /* 0x0000000000027202 */ /* 0x000fe20000000f00 */
[----:B------:R-:W-:Y:S01]  /*141d0*/  IMAD.MOV.U32 R29, RZ, RZ, 0x1f ;  /* 0x0000001fff1d7424 */ /* 0x000fe200078e00ff */
[----:B------:R-:W-:Y:S02]  /*141e0*/  MOV R3, 0x14200 ;  /* 0x0001420000037802 */ /* 0x000fe40000000f00 */
[----:B-1----:R-:W-:Y:S05]  /*141f0*/  CALL.REL.NOINC `($__internal_97_$__cuda_sm70_shflsync_idx_p) ;  /* 0x0000014000007944 */ /* 0x002fea0003c00000 */
[----:B------:R-:W-:Y:S01]  /*14200*/  IMAD.MOV.U32 R11, RZ, RZ, R29 ;  /* 0x000000ffff0b7224 */ /* 0x000fe200078e001d */
[----:B------:R-:W-:Y:S01]  /*14210*/  MOV R2, R0 ;  /* 0x0000000000027202 */ /* 0x000fe20000000f00 */
[----:B------:R-:W-:Y:S01]  /*14220*/  IMAD.MOV.U32 R30, RZ, RZ, R7 ;  /* 0x000000ffff1e7224 */ /* 0x000fe200078e0007 */
[----:B------:R-:W-:-:S02]  /*14230*/  MOV R29, 0x1f ;  /* 0x0000001f001d7802 */ /* 0x000fc40000000f00 */
[----:B------:R-:W-:Y:S02]  /*14240*/  MOV R3, 0x14260 ;  /* 0x0001426000037802 */ /* 0x000fe40000000f00 */
[----:B------:R-:W-:Y:S05]  /*14250*/  CALL.REL.NOINC `($__internal_97_$__cuda_sm70_shflsync_idx_p) ;  /* 0x000000e000007944 */ /* 0x000fea0003c00000 */
[----:B------:R-:W-:Y:S01]  /*14260*/  MOV R7, R29 ;  /* 0x0000001d00077202 */ /* 0x000fe20000000f00 */
[----:B------:R-:W-:Y:S05]  /*14270*/  BRA `(.L_x_5904) ;  /* 0xffffcbe000007947 */ /* 0x000fea000383ffff */
.L_x_5848:
[----:B------:R-:W-:Y:S01]  /*14280*/  IMAD.MOV.U32 R30, RZ, RZ, R4 ;  /* 0x000000ffff1e7224 */ /* 0x000fe200078e0004 */
[----:B------:R-:W-:Y:S01]  /*14290*/  MOV R2, R0 ;  /* 0x0000000000027202 */ /* 0x000fe20000000f00 */
[----:B------:R-:W-:Y:S01]  /*142a0*/  IMAD.MOV.U32 R29, RZ, RZ, 0x1f ;  /* 0x0000001fff1d7424 */ /* 0x000fe200078e00ff */
[----:B------:R-:W-:Y:S02]  /*142b0*/  MOV R3, 0x142d0 ;  /* 0x000142d000037802 */ /* 0x000fe40000000f00 */
[----:B-1-34-:R-:W-:Y:S05]  /*142c0*/  CALL.REL.NOINC `($__internal_97_$__cuda_sm70_shflsync_idx_p) ;  /* 0x0000007000007944 */ /* 0x01afea0003c00000 */
[----:B------:R-:W-:Y:S01]  /*142d0*/  MOV R10, R29 ;  /* 0x0000001d000a7202 */ /* 0x000fe20000000f00 */
[----:B------:R-:W-:Y:S05]  /*142e0*/  BRA `(.L_x_5847) ;  /* 0xffffcbd000007947 */ /* 0x000fea000383ffff */
        .weak           $__internal_96_$__cuda_sm70_shflsync_bfly_p
        .type           $__internal_96_$__cuda_sm70_shflsync_bfly_p,@function
        .size           $__internal_96_$__cuda_sm70_shflsync_bfly_p,($__internal_97_$__cuda_sm70_shflsync_idx_p - $__internal_96_$__cuda_sm70_shflsync_bfly_p)
$__internal_96_$__cuda_sm70_shflsync_bfly_p:
[----:B------:R-:W-:Y:S04]  /*142f0*/  WARPSYNC R181 ;  /* 0x000000b500007348 */ /* 0x000fe80003800000 */
[----:B------:R1:W2:Y:S02]  /*14300*/  SHFL.BFLY PT, R136, R2, R136, R182 ;  /* 0x0c00008802887389 */ /* 0x0002a400000e00b6 */
[----:B-1----:R-:W-:-:S02]  /*14310*/  MOV R2, R3 ;  /* 0x0000000300027202 */ /* 0x002fc40000000f00 */
[----:B------:R-:W-:-:S04]  /*14320*/  MOV R3, 0x0 ;  /* 0x0000000000037802 */ /* 0x000fc80000000f00 */
[----:B--2---:R-:W-:Y:S05]  /*14330*/  RET.REL.NODEC R2 `(_ZN7cutlass13device_kernelIN5flash19enable_sm80_to_sm89INS1_16FlashAttnFwdSm80INS1_25CollectiveMainloopFwdSm80ILi8ELi2ELb0EN4cute5tupleIJNS5_1CILi128EEENS7_ILi64EEENS7_ILi192EEEEEELi192ENS_6half_tEfNS_4arch4Sm80ELb1ELb0ELb0ELb1ELb1ELb0ELb1ELb1EEENS1_21CollectiveEpilogueFwdINS6_IJS8_SA_S9_EEENS6_IJNS7_ILi1EEESI_SI_EEESC_SE_Li256ELb1ELb1ELb1ELb0EEENS1_36VarlenDynamicPersistentTileSchedulerILi128ELi64ELi256ELi256ELb1ELb1ELb0ELb1ELb1ELb1EEEEEEEEEvNT_6ParamsE) ;  /* 0xfffebcc002007950 */ /* 0x004fea0003c3ffff */
        .weak           $__internal_97_$__cuda_sm70_shflsync_idx_p
        .type           $__internal_97_$__cuda_sm70_shflsync_idx_p,@function
        .size           $__internal_97_$__cuda_sm70_shflsync_idx_p,($__internal_98_$__cuda_sm70_shflsync_up_p - $__internal_97_$__cuda_sm70_shflsync_idx_p)
$__internal_97_$__cuda_sm70_shflsync_idx_p:
[----:B------:R-:W-:-:S04]  /*14340*/  MOV R31, 0xffffffff ;  /* 0xffffffff001f7802 */ /* 0x000fc80000000f00 */
[----:B------:R-:W-:Y:S04]  /*14350*/  WARPSYNC R31 ;  /* 0x0000001f00007348 */ /* 0x000fe80003800000 */
[----:B------:R1:W2:Y:S02]  /*14360*/  SHFL.IDX PT, R29, R30, R2, R29 ;  /* 0x000000021e1d7389 */ /* 0x0002a400000e001d */
[----:B-1----:R-:W-:Y:S02]  /*14370*/  MOV R2, R3 ;  /* 0x0000000300027202 */ /* 0x002fe40000000f00 */
[----:B------:R-:W-:-:S04]  /*14380*/  MOV R3, 0x0 ;  /* 0x0000000000037802 */ /* 0x000fc80000000f00 */
[----:B--2---:R-:W-:Y:S05]  /*14390*/  RET.REL.NODEC R2 `(_ZN7cutlass13device_kernelIN5flash19enable_sm80_to_sm89INS1_16FlashAttnFwdSm80INS1_25CollectiveMainloopFwdSm80ILi8ELi2ELb0EN4cute5tupleIJNS5_1CILi128EEENS7_ILi64EEENS7_ILi192EEEEEELi192ENS_6half_tEfNS_4arch4Sm80ELb1ELb0ELb0ELb1ELb1ELb0ELb1ELb1EEENS1_21CollectiveEpilogueFwdINS6_IJS8_SA_S9_EEENS6_IJNS7_ILi1EEESI_SI_EEESC_SE_Li256ELb1ELb1ELb1ELb0EEENS1_36VarlenDynamicPersistentTileSchedulerILi128ELi64ELi256ELi256ELb1ELb1ELb0ELb1ELb1ELb1EEEEEEEEEvNT_6ParamsE) ;  /* 0xfffebc6002007950 */ /* 0x004fea0003c3ffff */
        .weak           $__internal_98_$__cuda_sm70_shflsync_up_p
        .type           $__internal_98_$__cuda_sm70_shflsync_up_p,@function
        .size           $__internal_98_$__cuda_sm70_shflsync_up_p,($__internal_99_$__cuda_sm70_votesync_ballot - $__internal_98_$__cuda_sm70_shflsync_up_p)
$__internal_98_$__cuda_sm70_shflsync_up_p:
[----:B------:R-:W-:Y:S02]  /*143a0*/  IMAD.MOV.U32 R4, RZ, RZ, RZ ;  /* 0x000000ffff047224 */ /* 0x000fe400078e00ff */
[----:B------:R-:W-:-:S04]  /*143b0*/  IMAD.MOV.U32 R11, RZ, RZ, -0x1 ;  /* 0xffffffffff0b7424 */ /* 0x000fc800078e00ff */
[----:B------:R-:W-:Y:S04]  /*143c0*/  WARPSYNC R11 ;  /* 0x0000000b00007348 */ /* 0x000fe80003800000 */
[----:B------:R1:W2:Y:S02]  /*143d0*/  SHFL.UP PT, R4, R0, R2, R4 ;  /* 0x0400000200047389 */ /* 0x0002a400000e0004 */
[----:B-1----:R-:W-:Y:S02]  /*143e0*/  MOV R2, R3 ;  /* 0x0000000300027202 */ /* 0x002fe40000000f00 */
[----:B------:R-:W-:-:S04]  /*143f0*/  MOV R3, 0x0 ;  /* 0x0000000000037802 */ /* 0x000fc80000000f00 */
[----:B--2---:R-:W-:Y:S05]  /*14400*/  RET.REL.NODEC R2 `(_ZN7cutlass13device_kernelIN5flash19enable_sm80_to_sm89INS1_16FlashAttnFwdSm80INS1_25CollectiveMainloopFwdSm80ILi8ELi2ELb0EN4cute5tupleIJNS5_1CILi128EEENS7_ILi64EEENS7_ILi192EEEEEELi192ENS_6half_tEfNS_4arch4Sm80ELb1ELb0ELb0ELb1ELb1ELb0ELb1ELb1EEENS1_21CollectiveEpilogueFwdINS6_IJS8_SA_S9_EEENS6_IJNS7_ILi1EEESI_SI_EEESC_SE_Li256ELb1ELb1ELb1ELb0EEENS1_36VarlenDynamicPersistentTileSchedulerILi128ELi64ELi256ELi256ELb1ELb1ELb0ELb1ELb1ELb1EEEEEEEEEvNT_6ParamsE) ;  /* 0xfffebbf002007950 */ /* 0x004fea0003c3ffff */
        .weak           $__internal_99_$__cuda_sm70_votesync_ballot
        .type           $__internal_99_$__cuda_sm70_votesync_ballot,@function
        .size           $__internal_99_$__cuda_sm70_votesync_ballot,(.L_x_6300 - $__internal_99_$__cuda_sm70_votesync_ballot)
$__internal_99_$__cuda_sm70_votesync_ballot:
[----:B------:R-:W-:Y:S01]  /*14410*/  ISETP.NE.U32.AND P0, PT, R0, 0x1, PT ;  /* 0x000000010000780c */ /* 0x000fe20003f05070 */
[----:B------:R-:W-:-:S04]  /*14420*/  IMAD.MOV.U32 R3, RZ, RZ, -0x1 ;  /* 0xffffffffff037424 */ /* 0x000fc800078e00ff */
[----:B------:R-:W-:Y:S08]  /*14430*/  WARPSYNC R3 ;  /* 0x0000000300007348 */ /* 0x000ff00003800000 */
[----:B------:R-:W-:-:S04]  /*14440*/  VOTE.ANY R0, PT, !P0 ;  /* 0x0000000000007806 */ /* 0x000fc800040e0100 */
[----:B------:R-:W-:Y:S01]  /*14450*/  LOP3.LUT R0, R0, R3, RZ, 0xc0, !PT ;  /* 0x0000000300007212 */ /* 0x000fe200078ec0ff */
[----:B------:R-:W-:-:S04]  /*14460*/  IMAD.MOV.U32 R3, RZ, RZ, 0x0 ;  /* 0x00000000ff037424 */ /* 0x000fc800078e00ff */
[----:B------:R-:W-:Y:S05]  /*14470*/  RET.REL.NODEC R2 `(_ZN7cutlass13device_kernelIN5flash19enable_sm80_to_sm89INS1_16FlashAttnFwdSm80INS1_25CollectiveMainloopFwdSm80ILi8ELi2ELb0EN4cute5tupleIJNS5_1CILi128EEENS7_ILi64EEENS7_ILi192EEEEEELi192ENS_6half_tEfNS_4arch4Sm80ELb1ELb0ELb0ELb1ELb1ELb0ELb1ELb1EEENS1_21CollectiveEpilogueFwdINS6_IJS8_SA_S9_EEENS6_IJNS7_ILi1EEESI_SI_EEESC_SE_Li256ELb1ELb1ELb1ELb0EEENS1_36VarlenDynamicPersistentTileSchedulerILi128ELi64ELi256ELi256ELb1ELb1ELb0ELb1ELb1ELb1EEEEEEEEEvNT_6ParamsE) ;  /* 0xfffebb8002007950 */ /* 0x000fea0003c3ffff */
.L_x_5905:
        /* <DEDUP_REMOVED lines=16> */
.L_x_6300:


//--------------------- .text._ZN7cutlass13device_kernelIN5flash19enable_sm80_to_sm89INS1_16FlashAttnFwdSm80INS1_25CollectiveMainloopFwdSm80ILi8ELi2ELb0EN4cute5tupleIJNS5_1CILi128EEENS7_ILi64EEENS7_ILi192EEEEEELi192ENS_6half_tEfNS_4arch4Sm80ELb1ELb0ELb0ELb1ELb1ELb1ELb1ELb1EEENS1_21CollectiveEpilogueFwdINS6_IJS8_SA_S9_EEENS6_IJNS7_ILi1EEESI_SI_EEESC_SE_Li256ELb1ELb1ELb1ELb0EEENS1_36VarlenDynamicPersistentTileSchedulerILi128ELi64ELi256ELi256ELb1ELb1ELb0ELb1ELb1ELb1EEEEEEEEEvNT_6ParamsE --------------------------
	.section	.text._ZN7cutlass13device_kernelIN5flash19enable_sm80_to_sm89INS1_16FlashAttnFwdSm80INS1_25CollectiveMainloopFwdSm80ILi8ELi2ELb0EN4cute5tupleIJNS5_1CILi128EEENS7_ILi64EEENS7_ILi192EEEEEELi192ENS_6half_tEfNS_4arch4Sm80ELb1ELb0ELb0ELb1ELb1ELb1ELb1ELb1EEENS1_21CollectiveEpilogueFwdINS6_IJS8_SA_S9_EEENS6_IJNS7_ILi1EEESI_SI_EEESC_SE_Li256ELb1ELb1ELb1ELb0EEENS1_36VarlenDynamicPersistentTileSchedulerILi128ELi64ELi256ELi256ELb1ELb1ELb0ELb1ELb1ELb1EEEEEEEEEvNT_6ParamsE,"ax",@progbits
	.sectioninfo	@"SHI_REGISTERS=255"
	.align	128
.text._ZN7cutlass13device_kernelIN5flash19enable_sm80_to_sm89INS1_16FlashAttnFwdSm80INS1_25CollectiveMainloopFwdSm80ILi8ELi2ELb0EN4cute5tupleIJNS5_1CILi128EEENS7_ILi64EEENS7_ILi192EEEEEELi192ENS_6half_tEfNS_4arch4Sm80ELb1ELb0ELb0ELb1ELb1ELb1ELb1ELb1EEENS1_21CollectiveEpilogueFwdINS6_IJS8_SA_S9_EEENS6_IJNS7_ILi1EEESI_SI_EEESC_SE_Li256ELb1ELb1ELb1ELb0EEENS1_36VarlenDynamicPersistentTileSchedulerILi128ELi64ELi256ELi256ELb1ELb1ELb0ELb1ELb1ELb1EEEEEEEEEvNT_6ParamsE:
        .type           _ZN7cutlass13device_kernelIN5flash19enable_sm80_to_sm89INS1_16FlashAttnFwdSm80INS1_25CollectiveMainloopFwdSm80ILi8ELi2ELb0EN4cute5tupleIJNS5_1CILi128EEENS7_ILi64EEENS7_ILi192EEEEEELi192ENS_6half_tEfNS_4arch4Sm80ELb1ELb0ELb0ELb1ELb1ELb1ELb1ELb1EEENS1_21CollectiveEpilogueFwdINS6_IJS8_SA_S9_EEENS6_IJNS7_ILi1EEESI_SI_EEESC_SE_Li256ELb1ELb1ELb1ELb0EEENS1_36VarlenDynamicPersistentTileSchedulerILi128ELi64ELi256ELi256ELb1ELb1ELb0ELb1ELb1ELb1EEEEEEEEEvNT_6ParamsE,@function
        .size           _ZN7cutlass13device_kernelIN5flash19enable_sm80_to_sm89INS1_16FlashAttnFwdSm80INS1_25CollectiveMainloopFwdSm80ILi8ELi2ELb0EN4cute5tupleIJNS5_1CILi128EEENS7_ILi64EEENS7_ILi192EEEEEELi192ENS_6half_tEfNS_4arch4Sm80ELb1ELb0ELb0ELb1ELb1ELb1ELb1ELb1EEENS1_21CollectiveEpilogueFwdINS6_IJS8_SA_S9_EEENS6_IJNS7_ILi1EEESI_SI_EEESC_SE_Li256ELb1ELb1ELb1ELb0EEENS1_36VarlenDynamicPersistentTileSchedulerILi128ELi64ELi256ELi256ELb1ELb1ELb0ELb1ELb1ELb1EEEEEEEEEvNT_6ParamsE,(.L_x_6305 - _ZN7cutlass13device_kernelIN5flash19enable_sm80_to_sm89INS1_16FlashAttnFwdSm80INS1_25CollectiveMainloopFwdSm80ILi8ELi2ELb0EN4cute5tupleIJNS5_1CILi128EEENS7_ILi64EEENS7_ILi192EEEEEELi192ENS_6half_tEfNS_4arch4Sm80ELb1ELb0ELb0ELb1ELb1ELb1ELb1ELb1EEENS1_21CollectiveEpilogueFwdINS6_IJS8_SA_S9_EEENS6_IJNS7_ILi1EEESI_SI_EEESC_SE_Li256ELb1ELb1ELb1ELb0EEENS1_36VarlenDynamicPersistentTileSchedulerILi128ELi64ELi256ELi256ELb1ELb1ELb0ELb1ELb1ELb1EEEEEEEEEvNT_6ParamsE)
        .other          _ZN7cutlass13device_kernelIN5flash19enable_sm80_to_sm89INS1_16FlashAttnFwdSm80INS1_25CollectiveMainloopFwdSm80ILi8ELi2ELb0EN4cute5tupleIJNS5_1CILi128EEENS7_ILi64EEENS7_ILi192EEEEEELi192ENS_6half_tEfNS_4arch4Sm80ELb1ELb0ELb0ELb1ELb1ELb1ELb1ELb1EEENS1_21CollectiveEpilogueFwdINS6_IJS8_SA_S9_EEENS6_IJNS7_ILi1EEESI_SI_EEESC_SE_Li256ELb1ELb1ELb1ELb0EEENS1_36VarlenDynamicPersistentTileSchedulerILi128ELi64ELi256ELi256ELb1ELb1ELb0ELb1ELb1ELb1EEEEEEEEEvNT_6ParamsE,@"STO_CUDA_ENTRY STV_DEFAULT"
_ZN7cutlass13device_kernelIN5flash19enable_sm80_to_sm89INS1_16FlashAttnFwdSm80INS1_25CollectiveMainloopFwdSm80ILi8ELi2ELb0EN4cute5tupleIJNS5_1CILi128EEENS7_ILi64EEENS7_ILi192EEEEEELi192ENS_6half_tEfNS_4arch4Sm80ELb1ELb0ELb0ELb1ELb1ELb1ELb1ELb1EEENS1_21CollectiveEpilogueFwdINS6_IJS8_SA_S9_EEENS6_IJNS7_ILi1EEESI_SI_EEESC_SE_Li256ELb1ELb1ELb1ELb0EEENS1_36VarlenDynamicPersistentTileSchedulerILi128ELi64ELi256ELi256ELb1ELb1ELb0ELb1ELb1ELb1EEEEEEEEEvNT_6ParamsE:
        /* <DEDUP_REMOVED lines=54> */
.L_x_5911:
        /* <DEDUP_REMOVED lines=16> */
.L_x_6113:
        /* <DEDUP_REMOVED lines=16> */
.L_x_6114:
[----:B--2---:R-:W-:-:S05]  /*0560*/  IMAD R0, R0, c[0x0][0x538], RZ ;  /* 0x00014e0000007a24 */ /* 0x004fca00078e02ff */
[----:B------:R-:W-:-:S04]  /*0570*/  IADD3 R6, R0, R6, RZ ;  /* 0x0000000600067210 */ /* 0x000fc80007ffe0ff */
[----:B------:R-:W-:-:S13]  /*0580*/  ISETP.GT.AND P0, PT, R6, UR4, PT ;  /* 0x0000000406007c0c */ /* 0x000fda000bf04270 */
[----:B-1----:R-:W-:Y:S05]  /*0590*/  @!P0 BRA `(.L_x_5911) ;  /* 0xfffffdc000008947 */ /* 0x002fea000383ffff */
.L_x_5907:
[----:B------:R-:W-:-:S05]  /*05a0*/  IADD3 R10, -R0, R6, RZ ;  /* 0x00000006000a7210 */ /* 0x000fca0007ffe1ff */
[----:B------:R-:W-:-:S05]  /*05b0*/  IMAD R0, R4, c[0x0][0x538], R10 ;  /* 0x00014e0004007a24 */ /* 0x000fca00078e020a */
[----:B------:R-:W-:Y:S01]  /*05c0*/  ISETP.GT.AND P0, PT, R0, UR4, PT ;  /* 0x0000000400007c0c */ /* 0x000fe2000bf04270 */
[----:B------:R-:W-:-:S12]  /*05d0*/  BRA.DIV ~URZ, `(.L_x_5912) ;  /* 0x0001e5e27f007947 */ /* 0x000fd8000b800000 */
[----:B------:R-:W-:-:S04]  /*05e0*/  VOTE.ANY R6, PT, !P0 ;  /* 0x0000000000067806 */ /* 0x000fc800040e0100 */
.L_x_6115:
[----:B------:R-:W1:Y:S02]  /*05f0*/  POPC R0, R6 ;  /* 0x0000000600007309 */ /* 0x000e640000000000 */
[----:B-1----:R-:W-:-:S05]  /*0600*/  IADD3 R2, R0, R7, RZ ;  /* 0x0000000700027210 */ /* 0x002fca0007ffe0ff */
[----:B------:R1:W-:Y:S01]  /*0610*/  STL [R1+0xc], R2 ;  /* 0x00000c0201007387 */ /* 0x0003e20000100800 */
[----:B------:R-:W-:Y:S05]  /*0620*/  BRA.DIV ~URZ, `(.L_x_5913) ;  /* 0x0001e5e27f007947 */ /* 0x000fea000b800000 */
[----:B------:R2:W3:Y:S01]  /*0630*/  SHFL.IDX PT, R12, R9, R0, 0x1f ;  /* 0x00001f00090c7589 */ /* 0x0004e200000e0000 */
[----:B------:R-:W-:-:S03]  /*0640*/  MOV R5, RZ ;  /* 0x000000ff00057202 */ /* 0x000fc60000000f00 */
[----:B------:R2:W4:Y:S04]  /*0650*/  SHFL.IDX PT, R9, R8, R0, 0x1f ;  /* 0x00001f0008097589 */ /* 0x00052800000e0000 */
.L_x_6116:
[----:B------:R-:W-:Y:S01]  /*0660*/  ISETP.NE.AND P0, PT, R6, RZ, PT ;  /* 0x000000ff0600720c */ /* 0x000fe20003f05270 */
[----:B------:R-:W-:-:S12]  /*0670*/  BSSY B0, `(.L_x_5914) ;  /* 0x0000005000007945 */ /* 0x000fd80003800000 */
[----:B------:R-:W-:Y:S05]  /*0680*/  @!P0 BRA `(.L_x_5915) ;  /* 0x0000003000008947 */ /* 0x000fea0003800000 */
[----:B-1----:R-:W-:Y:S01]  /*0690*/  IADD3 R2, R0, -0x1, RZ ;  /* 0xffffffff00027810 */ /* 0x002fe20007ffe0ff */
[----:B------:R-:W-:Y:S05]  /*06a0*/  BRA.DIV ~URZ, `(.L_x_5916) ;  /* 0x0001e6427f007947 */ /* 0x000fea000b800000 */
[----:B------:R1:W2:Y:S02]  /*06b0*/  SHFL.IDX PT, R5, R4, R2, 0x1f ;  /* 0x00001f0204057589 */ /* 0x0002a400000e0000 */
.L_x_5915:
[----:B------:R-:W-:Y:S05]  /*06c0*/  BSYNC B0 ;  /* 0x0000000000007941 */ /* 0x000fea0003800000 */
.L_x_5914:
        /* <DEDUP_REMOVED lines=69> */
.L_x_5918:
        /* <DEDUP_REMOVED lines=70> */
.L_x_5919:
[----:B------:R-:W-:Y:S05]  /*0f80*/  BSYNC B0 ;  /* 0x0000000000007941 */ /* 0x000fea0003800000 */
.L_x_5917:
[----:B------:R-:W-:-:S04]  /*0f90*/  LOP3.LUT R0, RZ, R0, RZ, 0x33, !PT ;  /* 0x00000000ff007212 */ /* 0x000fc800078e33ff */
[----:B------:R-:W-:-:S05]  /*0fa0*/  IADD3 R0, R0, R12, RZ ;  /* 0x0000000c00007210 */ /* 0x000fca0007ffe0ff */
[----:B------:R2:W-:Y:S01]  /*0fb0*/  STL [R1+0x4], R0 ;  /* 0x0000040001007387 */ /* 0x0005e20000100800 */
[----:B------:R-:W-:Y:S05]  /*0fc0*/  BRA `(.L_x_5920) ;  /* 0x0000006000007947 */ /* 0x000fea0003800000 */
.L_x_5908:
[----:B------:R-:W-:Y:S01]  /*0fd0*/  MOV R0, UR4 ;  /* 0x0000000400007c02 */ /* 0x000fe20008000f00 */
[----:B------:R-:W-:Y:S04]  /*0fe0*/  STL [R1+0x4], RZ ;  /* 0x000004ff01007387 */ /* 0x000fe80000100800 */
[----:B------:R1:W-:Y:S04]  /*0ff0*/  STL [R1], R0 ;  /* 0x0000000001007387 */ /* 0x0003e80000100800 */
[----:B------:R2:W-:Y:S01]  /*1000*/  STL [R1+0x8], RZ ;  /* 0x000008ff01007387 */ /* 0x0005e20000100800 */
[----:B-1----:R-:W-:-:S05]  /*1010*/  MOV R0, c[0x0][0x53c] ;  /* 0x00014f0000007a02 */ /* 0x002fca0000000f00 */
[----:B------:R2:W-:Y:S02]  /*1020*/  STL [R1+0xc], R0 ;  /* 0x00000c0001007387 */ /* 0x0005e40000100800 */
.L_x_5920:
        /* <DEDUP_REMOVED lines=8> */
.L_x_5906:
        /* <DEDUP_REMOVED lines=20> */
[C---:B------:R-:W-:Y:S01]  /*11f0*/  IMAD.SHL.U32 R216, R21.reuse, 0x8, RZ ;  /* 0x0000000815d87824 */ /* 0x040fe200078e00ff */
        /* <DEDUP_REMOVED lines=42> */
[----:B------:R-:W-:Y:S01]  /*14a0*/  IMAD.SHL.U32 R110, R252, 0x4, RZ ;  /* 0x00000004fc6e7824 */ /* 0x000fe200078e00ff */
        /* <DEDUP_REMOVED lines=46> */
[----:B------:R-:W-:Y:S02]  /*1790*/  IADD3 R13, R5, R2, R151 ;  /* 0x00000002050d7210 */ /* 0x000fe40007ffe097 */
        /* <DEDUP_REMOVED lines=92> */
[C---:B------:R-:W-:Y:S01]  /*1d60*/  IADD3 R9, R251.reuse, 0xa0, RZ ;  /* 0x000000a0fb097810 */ /* 0x040fe20007ffe0ff */
        /* <DEDUP_REMOVED lines=23> */
.L_x_6112:
        /* <DEDUP_REMOVED lines=47> */
.L_x_5921:
[----:B------:R-:W-:-:S04]  /*21d0*/  ISETP.NE.U32.AND P0, PT, RZ, c[0x0][0x368], PT ;  /* 0x0000da00ff007a0c */ /* 0x000fc80003f05070 */
[----:B------:R-:W-:-:S13]  /*21e0*/  ISETP.NE.AND.EX P0, PT, RZ, c[0x0][0x36c], PT, P0 ;  /* 0x0000db00ff007a0c */ /* 0x000fda0003f05300 */
[----:B------:R-:W-:Y:S05]  /*21f0*/  @!P0 BRA `(.L_x_5922) ;  /* 0x0000004000008947 */ /* 0x000fea0003800000 */
[----:B-1----:R-:W-:-:S04]  /*2200*/  IADD3 R4, P0, R22, c[0x0][0x368], RZ ;  /* 0x0000da0016047a10 */ /* 0x002fc80007f1e0ff */
[----:B------:R-:W-:-:S05]  /*2210*/  IADD3.X R5, R16, c[0x0][0x36c], RZ, P0, !PT ;  /* 0x0000db0010057a10 */ /* 0x000fca00007fe4ff */
[----:B------:R1:W5:Y:S01]  /*2220*/  LDG.E R15, [R4.64] ;  /* 0x00000008040f7981 */ /* 0x000362000c1e1900 */
[----:B------:R-:W-:Y:S05]  /*2230*/  BRA `(.L_x_5923) ;  /* 0x0000005000007947 */ /* 0x000fea0003800000 */
.L_x_5922:
[----:B------:R-:W-:Y:S01]  /*2240*/  MOV R15, UR6 ;  /* 0x00000006000f7c02 */ /* 0x000fe20008000f00 */
[----:B------:R-:W-:Y:S05]  /*2250*/  @!P5 BRA `(.L_x_5923) ;  /* 0x000000300000d947 */ /* 0x000fea0003800000 */
[----:B-1----:R-:W2:Y:S04]  /*2260*/  LDG.E R6, [R4.64] ;  /* 0x0000000804067981 */ /* 0x002ea8000c1e1900 */
[----:B------:R-:W2:Y:S02]  /*2270*/  LDG.E R0, [R4.64+0x4] ;  /* 0x0000040804007981 */ /* 0x000ea4000c1e1900 */
[----:B--2---:R-:W-:Y:S02]  /*2280*/  IADD3 R15, -R6, R0, RZ ;  /* 0x00000000060f7210 */ /* 0x004fe40007ffe1ff */
.L_x_5923:
        /* <DEDUP_REMOVED lines=75> */
.L_x_5925:
[----:B------:R-:W-:Y:S05]  /*2740*/  BSYNC B0 ;  /* 0x0000000000007941 */ /* 0x000fea0003800000 */
.L_x_5924:
        /* <DEDUP_REMOVED lines=17> */
[----:B------:R-:W-:Y:S01]  /*2860*/  IADD3 R0, P0, R250, R13, RZ ;  /* 0x0000000dfa007210 */ /* 0x000fe20007f1e0ff */
        /* <DEDUP_REMOVED lines=84> */
[----:B------:R-:W2:Y:S01]  /*2db0*/  LDL R24, [R1+0x10] ;  /* 0x0000100001187983 */ /* 0x000ea20000100800 */
[----:B------:R-:W-:Y:S01]  /*2dc0*/  IMAD R0, R133, R18, RZ ;  /* 0x0000001285007224 */ /* 0x000fe200078e02ff */
[----:B------:R-:W-:Y:S01]  /*2dd0*/  ISETP.GE.AND P3, PT, R109, c[0x0][0x27c], PT ;  /* 0x00009f006d007a0c */ /* 0x000fe20003f66270 */
[----:B------:R-:W-:Y:S01]  /*2de0*/  IMAD.MOV.U32 R2, RZ, RZ, R86 ;  /* 0x000000ffff027224 */ /* 0x000fe200078e0056 */
[----:B------:R-:W-:Y:S01]  /*2df0*/  LOP3.LUT R231, R231, 0xfffffffd, RZ, 0xc0, !PT ;  /* 0xfffffffde7e77812 */ /* 0x000fe200078ec0ff */
[----:B------:R-:W-:Y:S01]  /*2e00*/  IMAD.MOV.U32 R3, RZ, RZ, R83 ;  /* 0x000000ffff037224 */ /* 0x000fe200078e0053 */
[----:B------:R-:W-:Y:S01]  /*2e10*/  ULDC.U8 UR5, c[0x0][0x298] ;  /* 0x0000a60000057ab9 */ /* 0x000fe20000000000 */
[----:B------:R-:W-:-:S02]  /*2e20*/  IMAD R0, R19, R141, R0 ;  /* 0x0000008d13007224 */ /* 0x000fc400078e0200 */
[----:B------:R-:W-:-:S04]  /*2e30*/  IMAD.WIDE.U32 R2, R18, R141, R2 ;  /* 0x0000008d12027225 */ /* 0x000fc800078e0002 */
[----:B------:R-:W-:Y:S01]  /*2e40*/  IMAD.IADD R0, R3, 0x1, R0 ;  /* 0x0000000103007824 */ /* 0x000fe200078e0200 */
[C---:B------:R-:W-:Y:S01]  /*2e50*/  @P2 LEA R6, P0, R2.reuse, c[0x0][0x250], 0x1 ;  /* 0x0000940002062a11 */ /* 0x040fe200078008ff */
[----:B------:R-:W-:Y:S02]  /*2e60*/  IMAD.IADD R123, R15, 0x1, R20 ;  /* 0x000000010f7b7824 */ /* 0x000fe400078e0214 */
[----:B------:R-:W-:Y:S01]  /*2e70*/  IMAD.MOV.U32 R152, RZ, RZ, 0x1 ;  /* 0x00000001ff987424 */ /* 0x000fe200078e00ff */
[----:B------:R-:W-:Y:S01]  /*2e80*/  @P2 LEA.HI.X R7, R2, c[0x0][0x254], R0, 0x1, P0 ;  /* 0x0000950002072a11 */ /* 0x000fe200000f0c00 */
[----:B------:R-:W-:Y:S01]  /*2e90*/  BAR.SYNC.DEFER_BLOCKING 0x0 ;  /* 0x0000000000007b1d */ /* 0x000fe20000010000 */
[----:B------:R-:W-:Y:S01]  /*2ea0*/  @P1 IADD3 R2, P0, R142, R2, RZ ;  /* 0x000000028e021210 */ /* 0x000fe20007f1e0ff */
[----:B------:R-:W-:-:S04]  /*2eb0*/  IMAD.WIDE.U32 R100, R16, c[0x0][0x2b0], RZ ;  /* 0x0000ac0010647a25 */ /* 0x000fc800078e00ff */
[----:B------:R-:W-:Y:S01]  /*2ec0*/  @P1 IMAD.X R0, R0, 0x1, R132, P0 ;  /* 0x0000000100001824 */ /* 0x000fe200000e0684 */
[C---:B------:R-:W-:Y:S01]  /*2ed0*/  @P1 LEA R4, P0, R2.reuse, c[0x0][0x250], 0x1 ;  /* 0x0000940002041a11 */ /* 0x040fe200078008ff */
[----:B------:R-:W-:Y:S02]  /*2ee0*/  IMAD.MOV.U32 R140, RZ, RZ, c[0x0][0x290] ;  /* 0x0000a400ff8c7624 */ /* 0x000fe400078e00ff */
[----:B------:R-:W-:Y:S01]  /*2ef0*/  IMAD.MOV.U32 R137, RZ, RZ, c[0x0][0x280] ;  /* 0x0000a000ff897624 */ /* 0x000fe200078e00ff */
[----:B------:R-:W-:Y:S01]  /*2f00*/  @P1 LEA.HI.X R5, R2, c[0x0][0x254], R0, 0x1, P0 ;  /* 0x0000950002051a11 */ /* 0x000fe200000f0c00 */
[----:B------:R-:W-:Y:S01]  /*2f10*/  IMAD.WIDE.U32 R98, R23, c[0x0][0x210], RZ ;  /* 0x0000840017627a25 */ /* 0x000fe200078e00ff */
[----:B------:R-:W-:Y:S02]  /*2f20*/  ISETP.GT.AND P0, PT, R28, R33, PT ;  /* 0x000000211c00720c */ /* 0x000fe40003f04270 */
[-C--:B------:R-:W-:Y:S01]  /*2f30*/  SHF.L.U64.HI R129, R140, R130.reuse, c[0x0][0x294] ;  /* 0x0000a5008c817619 */ /* 0x080fe20000010282 */
[----:B------:R-:W-:Y:S01]  /*2f40*/  IMAD R143, R252, 0x40, R226 ;  /* 0x00000040fc8f7824 */ /* 0x000fe200078e02e2 */
[----:B------:R-:W-:Y:S01]  /*2f50*/  SHF.L.U64.HI R130, R137, R130, c[0x0][0x284] ;  /* 0x0000a10089827619 */ /* 0x000fe20000010282 */
[----:B------:R-:W-:-:S02]  /*2f60*/  IMAD.MOV.U32 R34, RZ, RZ, RZ ;  /* 0x000000ffff227224 */ /* 0x000fc400078e00ff */
[----:B------:R-:W-:Y:S02]  /*2f70*/  IMAD.MOV.U32 R38, RZ, RZ, 0x1 ;  /* 0x00000001ff267424 */ /* 0x000fe400078e00ff */
[----:B------:R-:W-:Y:S01]  /*2f80*/  IMAD.SHL.U32 R140, R140, 0x40, RZ ;  /* 0x000000408c8c7824 */ /* 0x000fe200078e00ff */
[----:B------:R-:W-:Y:S01]  /*2f90*/  @!PT LDS RZ, [RZ] ;  /* 0x00000000fffff984 */ /* 0x000fe20000000800 */
[----:B------:R-:W-:Y:S01]  /*2fa0*/  @!PT LDS RZ, [RZ] ;  /* 0x00000000fffff984 */ /* 0x000fe20000000800 */
[----:B------:R-:W-:Y:S01]  /*2fb0*/  @!PT LDS RZ, [RZ] ;  /* 0x00000000fffff984 */ /* 0x000fe20000000800 */
[----:B------:R1:W-:Y:S01]  /*2fc0*/  @P2 LDGSTS.E.BYPASS.LTC128B.128 [R144+0x100], [R6.64], !P6 ;  /* 0x0010000006902fae */ /* 0x0003e2000f101d48 */
[----:B------:R-:W-:Y:S02]  /*2fd0*/  IMAD.SHL.U32 R137, R137, 0x40, RZ ;  /* 0x0000004089897824 */ /* 0x000fe400078e00ff */
[----:B------:R-:W-:Y:S01]  /*2fe0*/  @P0 IADD3 R0, R8, -0x2, RZ ;  /* 0xfffffffe08000810 */ /* 0x000fe20007ffe0ff */
[----:B------:R-:W-:Y:S01]  /*2ff0*/  IMAD R119, R23, c[0x0][0x214], R99 ;  /* 0x0000850017777a24 */ /* 0x000fe200078e0263 */
[----:B------:R1:W-:Y:S02]  /*3000*/  @P2 LDGSTS.E.BYPASS.LTC128B.128 [R144+0x2100], [R6.64+0x80], !P5 ;  /* 0x0210008006902fae */ /* 0x0003e4000e901d48 */
[----:B------:R-:W-:Y:S01]  /*3010*/  @P0 SHF.R.S32.HI R3, RZ, 0x1f, R0 ;  /* 0x0000001fff030819 */ /* 0x000fe20000011400 */
[----:B------:R-:W-:Y:S01]  /*3020*/  @P0 IMAD R2, R134, R0, RZ ;  /* 0x0000000086020224 */ /* 0x000fe200078e02ff */
[----:B------:R1:W-:Y:S01]  /*3030*/  @P2 LDGSTS.E.BYPASS.LTC128B.128 [R144+0x4100], [R6.64+0x100], !P4 ;  /* 0x0410010006902fae */ /* 0x0003e2000e101d48 */
[----:B------:R-:W-:-:S03]  /*3040*/  @P0 IMAD.WIDE.U32 R8, R0, R135, R84 ;  /* 0x0000008700080225 */ /* 0x000fc600078e0054 */
[----:B------:R3:W-:Y:S01]  /*3050*/  @P1 LDGSTS.E.BYPASS.LTC128B.128 [R144+0x1100], [R4.64], !P6 ;  /* 0x0110000004901fae */ /* 0x0007e2000f101d48 */
[----:B------:R-:W-:Y:S01]  /*3060*/  @P0 IMAD R3, R3, R135, R2 ;  /* 0x0000008703030224 */ /* 0x000fe200078e0202 */
[----:B------:R-:W-:Y:S01]  /*3070*/  @P0 LEA R2, P2, R8, c[0x0][0x220], 0x1 ;  /* 0x0000880008020a11 */ /* 0x000fe200078408ff */
[----:B------:R-:W-:Y:S01]  /*3080*/  IMAD R0, R12, c[0x0][0x290], RZ ;  /* 0x0000a4000c007a24 */ /* 0x000fe200078e02ff */
[----:B------:R3:W-:Y:S01]  /*3090*/  @P1 LDGSTS.E.BYPASS.LTC128B.128 [R144+0x3100], [R4.64+0x80], !P5 ;  /* 0x0310008004901fae */ /* 0x0007e2000e901d48 */
[----:B------:R-:W-:Y:S02]  /*30a0*/  @P0 IMAD.IADD R3, R9, 0x1, R3 ;  /* 0x0000000109030824 */ /* 0x000fe400078e0203 */
[----:B------:R-:W-:Y:S01]  /*30b0*/  IMAD R0, R226, c[0x0][0x294], R0 ;  /* 0x0000a500e2007a24 */ /* 0x000fe200078e0200 */
[----:B------:R3:W-:Y:S02]  /*30c0*/  @P1 LDGSTS.E.BYPASS.LTC128B.128 [R144+0x5100], [R4.64+0x100], !P4 ;  /* 0x0510010004901fae */ /* 0x0007e4000e101d48 */
[----:B------:R-:W-:-:S02]  /*30d0*/  @P0 LEA.HI.X R3, R8, c[0x0][0x224], R3, 0x1, P2 ;  /* 0x0000890008030a11 */ /* 0x000fc400010f0c03 */
[----:B------:R-:W-:Y:S01]  /*30e0*/  ISETP.GE.AND P2, PT, R104, c[0x0][0x27c], PT ;  /* 0x00009f0068007a0c */ /* 0x000fe20003f46270 */
[----:B------:R-:W0:Y:S04]  /*30f0*/  LDGDEPBAR ;  /* 0x00000000000079af */ /* 0x000e280000000000 */
[----:B------:R4:W-:Y:S04]  /*3100*/  @P0 LDGSTS.E.BYPASS.LTC128B.128 [R144+0x12100], [R2.64], !P6 ;  /* 0x1210000002900fae */ /* 0x0009e8000f101d48 */
[----:B------:R4:W-:Y:S01]  /*3110*/  @P0 LDGSTS.E.BYPASS.LTC128B.128 [R144+0x14100], [R2.64+0x80], !P5 ;  /* 0x1410008002900fae */ /* 0x0009e2000e901d48 */
[----:B-1----:R-:W-:-:S03]  /*3120*/  IMAD.WIDE.U32 R6, R226, c[0x0][0x290], R104 ;  /* 0x0000a400e2067a25 */ /* 0x002fc600078e0068 */
[----:B------:R4:W-:Y:S01]  /*3130*/  @P0 LDGSTS.E.BYPASS.LTC128B.128 [R144+0x16100], [R2.64+0x100], !P4 ;  /* 0x1610010002900fae */ /* 0x0009e2000e101d48 */
[----:B------:R-:W-:Y:S01]  /*3140*/  @P2 LOP3.LUT R231, R231, 0x2, RZ, 0xfc, !PT ;  /* 0x00000002e7e72812 */ /* 0x000fe200078efcff */
[----:B------:R-:W-:Y:S02]  /*3150*/  IMAD.MOV.U32 R8, RZ, RZ, R6 ;  /* 0x000000ffff087224 */ /* 0x000fe400078e0006 */
[----:B------:R-:W-:Y:S01]  /*3160*/  IMAD R6, R12, c[0x0][0x280], RZ ;  /* 0x0000a0000c067a24 */ /* 0x000fe200078e02ff */
[----:B------:R-:W-:Y:S01]  /*3170*/  SEL R12, RZ, c[0x0][0x27c], !P3 ;  /* 0x00009f00ff0c7a07 */ /* 0x000fe20005800000 */
[----:B------:R-:W-:Y:S01]  /*3180*/  IMAD.IADD R9, R7, 0x1, R0 ;  /* 0x0000000107097824 */ /* 0x000fe200078e0200 */
[----:B------:R-:W-:Y:S01]  /*3190*/  LOP3.LUT R231, R231, 0xfffffffe, RZ, 0xc0, !PT ;  /* 0xfffffffee7e77812 */ /* 0x000fe200078ec0ff */
[----:B------:R-:W-:Y:S01]  /*31a0*/  IMAD R15, R226, c[0x0][0x284], R6 ;  /* 0x0000a100e20f7a24 */ /* 0x000fe200078e0206 */
[----:B------:R-:W-:Y:S01]  /*31b0*/  SEL R6, RZ, c[0x0][0x27c], !P2 ;  /* 0x00009f00ff067a07 */ /* 0x000fe20005000000 */
[----:B------:R-:W-:Y:S01]  /*31c0*/  IMAD.IADD R12, R109, 0x1, R12 ;  /* 0x000000016d0c7824 */ /* 0x000fe200078e020c */
[----:B---3--:R-:W-:Y:S01]  /*31d0*/  @P0 LEA R4, P1, R136, R2, 0x1 ;  /* 0x0000000288040211 */ /* 0x008fe200078208ff */
[----:B-----5:R-:W-:Y:S01]  /*31e0*/  IMAD.WIDE.U32 R96, R138, c[0x0][0x290], R8 ;  /* 0x0000a4008a607a25 */ /* 0x020fe200078e0008 */
[----:B------:R-:W-:-:S02]  /*31f0*/  @P3 LOP3.LUT R231, R231, 0x1, RZ, 0xfc, !PT ;  /* 0x00000001e7e73812 */ /* 0x000fc400078efcff */
[----:B------:R-:W-:Y:S02]  /*3200*/  @P0 LEA.HI.X R5, R136, R3, R131, 0x1, P1 ;  /* 0x0000000388050211 */ /* 0x000fe400008f0c83 */
[----:B------:R-:W-:Y:S02]  /*3210*/  SHF.R.S32.HI R18, RZ, 0x1f, R12 ;  /* 0x0000001fff127819 */ /* 0x000fe4000001140c */
[----:B------:R-:W-:Y:S01]  /*3220*/  LOP3.LUT R231, R231, 0xfffffffb, RZ, 0xc0, !PT ;  /* 0xfffffffbe7e77812 */ /* 0x000fe200078ec0ff */
[----:B------:R1:W-:Y:S01]  /*3230*/  @P0 LDGSTS.E.BYPASS.LTC128B.128 [R144+0x13100], [R4.64], !P6 ;  /* 0x1310000004900fae */ /* 0x0003e2000f101d48 */
[CC--:B------:R-:W-:Y:S02]  /*3240*/  LEA.HI R13, R18.reuse, R12.reuse, RZ, 0x3 ;  /* 0x0000000c120d7211 */ /* 0x0c0fe400078f18ff */
[----:B------:R-:W-:Y:S01]  /*3250*/  LEA.HI R18, R18, R12, RZ, 0x6 ;  /* 0x0000000c12127211 */ /* 0x000fe200078f30ff */
[----:B------:R1:W-:Y:S01]  /*3260*/  @P0 LDGSTS.E.BYPASS.LTC128B.128 [R144+0x15100], [R4.64+0x80], !P5 ;  /* 0x1510008004900fae */ /* 0x0003e2000e901d48 */
[----:B------:R-:W-:Y:S01]  /*3270*/  ISETP.NE.AND P1, PT, R152, c[0x0][0x2b8], PT ;  /* 0x0000ae0098007a0c */ /* 0x000fe20003f25270 */
[----:B----4-:R-:W-:-:S02]  /*3280*/  IMAD.WIDE.U32 R2, R226, c[0x0][0x280], R104 ;  /* 0x0000a000e2027a25 */ /* 0x010fc400078e0068 */
[----:B------:R1:W-:Y:S01]  /*3290*/  @P0 LDGSTS.E.BYPASS.LTC128B.128 [R144+0x17100], [R4.64+0x100], !P4 ;  /* 0x1710010004900fae */ /* 0x0003e2000e101d48 */
[----:B------:R-:W-:Y:S01]  /*32a0*/  ISETP.GE.AND P0, PT, R108, c[0x0][0x27c], PT ;  /* 0x00009f006c007a0c */ /* 0x000fe20003f06270 */
[----:B------:R-:W-:Y:S02]  /*32b0*/  IMAD.IADD R7, R3, 0x1, R15 ;  /* 0x0000000103077824 */ /* 0x000fe400078e020f */
[----:B------:R-:W0:Y:S01]  /*32c0*/  LDGDEPBAR ;  /* 0x00000000000079af */ /* 0x000e220000000000 */
[----:B------:R-:W-:Y:S01]  /*32d0*/  IMAD.IADD R3, R104, 0x1, R6 ;  /* 0x0000000168037824 */ /* 0x000fe200078e0206 */
[----:B------:R-:W-:Y:S01]  /*32e0*/  LOP3.LUT R80, R13, 0xfffffff8, RZ, 0xc0, !PT ;  /* 0xfffffff80d507812 */ /* 0x000fe200078ec0ff */
[----:B------:R-:W-:Y:S01]  /*32f0*/  IMAD.MOV.U32 R6, RZ, RZ, R2 ;  /* 0x000000ffff067224 */ /* 0x000fe200078e0002 */
[----:B------:R-:W-:Y:S01]  /*3300*/  SHF.R.S32.HI R116, RZ, 0x3, R13 ;  /* 0x00000003ff747819 */ /* 0x000fe2000001140d */
[----:B------:R-:W-:Y:S01]  /*3310*/  IMAD.SHL.U32 R18, R18, 0x40, RZ ;  /* 0x0000004012127824 */ /* 0x000fe200078e00ff */
[----:B------:R-:W-:Y:S01]  /*3320*/  SHF.R.S32.HI R2, RZ, 0x1f, R3 ;  /* 0x0000001fff027819 */ /* 0x000fe20000011403 */
[----:B------:R-:W-:Y:S01]  /*3330*/  IMAD.WIDE.U32 R94, R138, c[0x0][0x280], R6 ;  /* 0x0000a0008a5e7a25 */ /* 0x000fe200078e0006 */
[----:B------:R-:W-:-:S02]  /*3340*/  SHF.R.S32.HI R106, RZ, 0x1f, R80 ;  /* 0x0000001fff6a7819 */ /* 0x000fc40000011450 */
[CC--:B------:R-:W-:Y:S02]  /*3350*/  LEA.HI R19, R2.reuse, R3.reuse, RZ, 0x6 ;  /* 0x0000000302137211 */ /* 0x0c0fe400078f30ff */
[----:B------:R-:W-:Y:S01]  /*3360*/  LEA.HI R14, R2, R3, RZ, 0x3 ;  /* 0x00000003020e7211 */ /* 0x000fe200078f18ff */
[----:B------:R-:W-:Y:S01]  /*3370*/  IMAD.WIDE.U32 R2, R226, c[0x0][0x280], R110 ;  /* 0x0000a000e2027a25 */ /* 0x000fe200078e006e */
[----:B------:R-:W-:Y:S02]  /*3380*/  @P0 LOP3.LUT R231, R231, 0x4, RZ, 0xfc, !PT ;  /* 0x00000004e7e70812 */ /* 0x000fe400078efcff */
[----:B------:R-:W-:Y:S01]  /*3390*/  LOP3.LUT R18, R18, 0xfffff000, RZ, 0xc0, !PT ;  /* 0xfffff00012127812 */ /* 0x000fe200078ec0ff */
[----:B------:R-:W-:Y:S01]  /*33a0*/  IMAD.SHL.U32 R19, R19, 0x40, RZ ;  /* 0x0000004013137824 */ /* 0x000fe200078e00ff */
[----:B------:R-:W-:Y:S01]  /*33b0*/  LOP3.LUT R231, R231, 0xfffffff7, RZ, 0xc0, !PT ;  /* 0xfffffff7e7e77812 */ /* 0x000fe200078ec0ff */
[----:B------:R-:W-:Y:S01]  /*33c0*/  IMAD.IADD R3, R15, 0x1, R3 ;  /* 0x000000010f037824 */ /* 0x000fe200078e0203 */
[----:B------:R-:W-:-:S02]  /*33d0*/  LOP3.LUT R15, R232, 0x38, R13, 0xf8, !PT ;  /* 0x00000038e80f7812 */ /* 0x000fc400078ef80d */
[----:B------:R-:W-:Y:S01]  /*33e0*/  LOP3.LUT R21, R19, 0xfffff000, RZ, 0xc0, !PT ;  /* 0xfffff00013157812 */ /* 0x000fe200078ec0ff */
[----:B-1----:R-:W-:Y:S01]  /*33f0*/  IMAD.WIDE.U32 R4, R226, c[0x0][0x290], R110 ;  /* 0x0000a400e2047a25 */ /* 0x002fe200078e006e */
[----:B------:R-:W-:Y:S02]  /*3400*/  LOP3.LUT R81, R14, 0xfffffff8, RZ, 0xc0, !PT ;  /* 0xfffffff80e517812 */ /* 0x000fe400078ec0ff */
[----:B------:R-:W-:Y:S01]  /*3410*/  SHF.R.S32.HI R117, RZ, 0x3, R14 ;  /* 0x00000003ff757819 */ /* 0x000fe2000001140e */
[----:B------:R-:W-:Y:S01]  /*3420*/  IMAD.IADD R5, R0, 0x1, R5 ;  /* 0x0000000100057824 */ /* 0x000fe200078e0205 */
[----:B------:R-:W-:Y:S01]  /*3430*/  SEL R0, RZ, c[0x0][0x27c], !P0 ;  /* 0x00009f00ff007a07 */ /* 0x000fe20004000000 */
[----:B------:R-:W-:Y:S01]  /*3440*/  IMAD.WIDE.U32 R90, R138, c[0x0][0x280], R2 ;  /* 0x0000a0008a5a7a25 */ /* 0x000fe200078e0002 */
[----:B------:R-:W-:-:S03]  /*3450*/  SHF.R.S32.HI R107, RZ, 0x1f, R81 ;  /* 0x0000001fff6b7819 */ /* 0x000fc60000011451 */
[----:B------:R-:W-:Y:S02]  /*3460*/  IMAD.IADD R0, R108, 0x1, R0 ;  /* 0x000000016c007824 */ /* 0x000fe400078e0200 */
[----:B------:R-:W-:-:S03]  /*3470*/  IMAD.WIDE.U32 R92, R138, c[0x0][0x290], R4 ;  /* 0x0000a4008a5c7a25 */ /* 0x000fc600078e0004 */
[----:B------:R-:W-:-:S04]  /*3480*/  SHF.R.S32.HI R17, RZ, 0x1f, R0 ;  /* 0x0000001fff117819 */ /* 0x000fc80000011400 */
[CC--:B------:R-:W-:Y:S02]  /*3490*/  LEA.HI R12, R17.reuse, R0.reuse, RZ, 0x3 ;  /* 0x00000000110c7211 */ /* 0x0c0fe400078f18ff */
[----:B------:R-:W-:Y:S02]  /*34a0*/  LEA.HI R0, R17, R0, RZ, 0x6 ;  /* 0x0000000011007211 */ /* 0x000fe400078f30ff */
[C---:B------:R-:W-:Y:S02]  /*34b0*/  LOP3.LUT R17, R232.reuse, 0x38, R14, 0xf8, !PT ;  /* 0x00000038e8117812 */ /* 0x040fe400078ef80e */
[----:B------:R-:W-:Y:S01]  /*34c0*/  LOP3.LUT R20, R232, 0x38, R12, 0xf8, !PT ;  /* 0x00000038e8147812 */ /* 0x000fe200078ef80c */
[----:B------:R-:W-:Y:S01]  /*34d0*/  IMAD.SHL.U32 R0, R0, 0x40, RZ ;  /* 0x0000004000007824 */ /* 0x000fe200078e00ff */
[-C--:B------:R-:W-:Y:S02]  /*34e0*/  LOP3.LUT R19, R17, R150.reuse, RZ, 0x3c, !PT ;  /* 0x0000009611137212 */ /* 0x080fe400078e3cff */
[----:B------:R-:W-:-:S02]  /*34f0*/  LOP3.LUT R17, R15, R150, RZ, 0x3c, !PT ;  /* 0x000000960f117212 */ /* 0x000fc400078e3cff */
[----:B------:R-:W-:Y:S02]  /*3500*/  LOP3.LUT R15, R0, 0xfffff000, RZ, 0xc0, !PT ;  /* 0xfffff000000f7812 */ /* 0x000fe400078ec0ff */
[----:B------:R-:W-:Y:S02]  /*3510*/  LOP3.LUT R0, R20, R150, RZ, 0x3c, !PT ;  /* 0x0000009614007212 */ /* 0x000fe400078e3cff */
[--C-:B------:R-:W-:Y:S02]  /*3520*/  IADD3 R121, R17, R18, R151.reuse ;  /* 0x0000001211797210 */ /* 0x100fe40007ffe097 */
[--C-:B------:R-:W-:Y:S01]  /*3530*/  IADD3 R120, R0, R15, R151.reuse ;  /* 0x0000000f00787210 */ /* 0x100fe20007ffe097 */
[----:B------:R-:W-:Y:S01]  /*3540*/  IMAD R0, R22, c[0x0][0x2b0], RZ ;  /* 0x0000ac0016007a24 */ /* 0x000fe200078e02ff */
[----:B------:R-:W-:Y:S02]  /*3550*/  SHF.R.S32.HI R15, RZ, 0x1f, R138 ;  /* 0x0000001fff0f7819 */ /* 0x000fe4000001148a */
[----:B------:R-:W-:Y:S01]  /*3560*/  LOP3.LUT R77, R12, 0xfffffff8, RZ, 0xc0, !PT ;  /* 0xfffffff80c4d7812 */ /* 0x000fe200078ec0ff */
[----:B------:R-:W-:Y:S01]  /*3570*/  IMAD R17, R16, c[0x0][0x2b4], R0 ;  /* 0x0000ad0010117a24 */ /* 0x000fe200078e0200 */
[----:B------:R-:W-:Y:S01]  /*3580*/  LOP3.LUT R0, R232, 0x18, R104, 0xf8, !PT ;  /* 0x00000018e8007812 */ /* 0x000fe200078ef868 */
[----:B------:R-:W-:Y:S01]  /*3590*/  IMAD R16, R15, c[0x0][0x290], RZ ;  /* 0x0000a4000f107a24 */ /* 0x000fe200078e02ff */
[----:B------:R-:W-:Y:S01]  /*35a0*/  IADD3 R122, R19, R21, R151 ;  /* 0x00000015137a7210 */ /* 0x000fe20007ffe097 */
[----:B------:R-:W-:Y:S01]  /*35b0*/  IMAD R15, R15, c[0x0][0x280], RZ ;  /* 0x0000a0000f0f7a24 */ /* 0x000fe200078e02ff */
[----:B------:R-:W-:Y:S01]  /*35c0*/  LOP3.LUT R0, R151, R0, R150, 0xf6, !PT ;  /* 0x0000000097007212 */ /* 0x000fe200078ef696 */
[C---:B------:R-:W-:Y:S01]  /*35d0*/  IMAD R16, R138.reuse, c[0x0][0x294], R16 ;  /* 0x0000a5008a107a24 */ /* 0x040fe200078e0210 */
        /* <DEDUP_REMOVED lines=15> */
.L_x_5951:
        /* <DEDUP_REMOVED lines=116> */
.L_x_5931:
[----:B------:R-:W-:Y:S05]  /*3e10*/  BSYNC B0 ;  /* 0x0000000000007941 */ /* 0x000fea0003800000 */
.L_x_5930:
        /* <DEDUP_REMOVED lines=93> */
.L_x_5934:
[----:B------:R-:W-:Y:S05]  /*43f0*/  BSYNC B0 ;  /* 0x0000000000007941 */ /* 0x000fea0003800000 */
.L_x_5933:
        /* <DEDUP_REMOVED lines=59> */
.L_x_5936:
[----:B------:R-:W-:Y:S05]  /*47b0*/  BSYNC B0 ;  /* 0x0000000000007941 */ /* 0x000fea0003800000 */
.L_x_5935:
        /* <DEDUP_REMOVED lines=61> */
.L_x_5938:
[----:B------:R-:W-:Y:S05]  /*4b90*/  BSYNC B0 ;  /* 0x0000000000007941 */ /* 0x000fea0003800000 */
.L_x_5937:
        /* <DEDUP_REMOVED lines=58> */
.L_x_5940:
[----:B------:R-:W-:Y:S05]  /*4f40*/  BSYNC B0 ;  /* 0x0000000000007941 */ /* 0x000fea0003800000 */
.L_x_5939:
        /* <DEDUP_REMOVED lines=58> */
.L_x_5942:
[----:B------:R-:W-:Y:S05]  /*52f0*/  BSYNC B0 ;  /* 0x0000000000007941 */ /* 0x000fea0003800000 */
.L_x_5941:
        /* <DEDUP_REMOVED lines=58> */
.L_x_5929:
        /* <DEDUP_REMOVED lines=47> */
.L_x_5944:
[----:B------:R-:W-:Y:S05]  /*5990*/  BSYNC B0 ;  /* 0x0000000000007941 */ /* 0x000fea0003800000 */
.L_x_5943:
        /* <DEDUP_REMOVED lines=162> */
.L_x_5946:
[----:B------:R-:W-:Y:S05]  /*63c0*/  BSYNC B0 ;  /* 0x0000000000007941 */ /* 0x000fea0003800000 */
.L_x_5945:
        /* <DEDUP_REMOVED lines=126> */
.L_x_5948:
[----:B------:R-:W-:Y:S05]  /*6bb0*/  BSYNC B0 ;  /* 0x0000000000007941 */ /* 0x000fea0003800000 */
.L_x_5947:
        /* <DEDUP_REMOVED lines=129> */
.L_x_5928:
        /* <DEDUP_REMOVED lines=21> */
[C---:B------:R-:W-:Y:S02]  /*7520*/  ISETP.GE.AND P3, PT, R223.reuse, c[0x0][0x1d4], PT ;  /* 0x00007500df007a0c */ /* 0x040fe40003f66270 */
[----:B------:R-:W-:Y:S09]  /*7530*/  ISETP.GE.AND P2, PT, R222, c[0x0][0x1d4], PT ;  /* 0x00007500de007a0c */ /* 0x000ff20003f46270 */
        /* <DEDUP_REMOVED lines=29> */
.L_x_5932:
[----:B-1-3--:R-:W-:Y:S05]  /*7710*/  BSYNC B1 ;  /* 0x0000000000017941 */ /* 0x00afea0003800000 */
.L_x_5927:
        /* <DEDUP_REMOVED lines=77> */
.L_x_5950:
[----:B-123--:R-:W-:Y:S05]  /*7bf0*/  BSYNC B0 ;  /* 0x0000000000007941 */ /* 0x00efea0003800000 */
.L_x_5949:
        /* <DEDUP_REMOVED lines=33> */
.L_x_5926:
        /* <DEDUP_REMOVED lines=43> */
.L_x_5953:
[----:B------:R-:W-:Y:S05]  /*80c0*/  BSYNC B0 ;  /* 0x0000000000007941 */ /* 0x000fea0003800000 */
.L_x_5952:
        /* <DEDUP_REMOVED lines=86> */
[C---:B------:R-:W-:Y:S01]  /*8630*/  IMAD.WIDE.U32 R2, R15.reuse, c[0x0][0x1b8], R2 ;  /* 0x00006e000f027a25 */ /* 0x040fe200078e0002 */
        /* <DEDUP_REMOVED lines=22> */
.L_x_6117:
[----:B------:R-:W-:Y:S05]  /*87a0*/  BRA.DIV ~URZ, `(.L_x_5956) ;  /* 0x000166127f007947 */ /* 0x000fea000b800000 */
[----:B------:R3:W4:Y:S02]  /*87b0*/  SHFL.IDX PT, R0, R13, RZ, 0x181f ;  /* 0x00181fff0d007589 */ /* 0x00072400000e0000 */
.L_x_6118:
        /* <DEDUP_REMOVED lines=16> */
.L_x_5958:
[----:B------:R-:W-:Y:S05]  /*88c0*/  BSYNC B0 ;  /* 0x0000000000007941 */ /* 0x000fea0003800000 */
.L_x_5957:
[----:B------:R-:W-:Y:S05]  /*88d0*/  BRA.DIV ~URZ, `(.L_x_5959) ;  /* 0x000165527f007947 */ /* 0x000fea000b800000 */
[----:B--2---:R2:W1:Y:S04]  /*88e0*/  SHFL.IDX PT, R4, R12, 0x1, 0x181f ;  /* 0x00381f000c047f89 */ /* 0x00446800000e0000 */
[----:B----4-:R2:W4:Y:S02]  /*88f0*/  SHFL.IDX PT, R0, R13, 0x1, 0x181f ;  /* 0x00381f000d007f89 */ /* 0x01052400000e0000 */
.L_x_6119:
        /* <DEDUP_REMOVED lines=16> */
.L_x_5961:
[----:B------:R-:W-:Y:S05]  /*8a00*/  BSYNC B0 ;  /* 0x0000000000007941 */ /* 0x000fea0003800000 */
.L_x_5960:
[----:B------:R-:W-:Y:S05]  /*8a10*/  BRA.DIV ~URZ, `(.L_x_5962) ;  /* 0x000164e27f007947 */ /* 0x000fea000b800000 */
[----:B-1----:R1:W2:Y:S02]  /*8a20*/  SHFL.IDX PT, R4, R12, 0x2, 0x181f ;  /* 0x00581f000c047f89 */ /* 0x0022a400000e0000 */
.L_x_6120:
[----:B------:R-:W-:Y:S05]  /*8a30*/  BRA.DIV ~URZ, `(.L_x_5963) ;  /* 0x000165327f007947 */ /* 0x000fea000b800000 */
[----:B----4-:R4:W1:Y:S02]  /*8a40*/  SHFL.IDX PT, R0, R13, 0x2, 0x181f ;  /* 0x00581f000d007f89 */ /* 0x01086400000e0000 */
.L_x_6121:
        /* <DEDUP_REMOVED lines=16> */
.L_x_5965:
[----:B------:R-:W-:Y:S05]  /*8b50*/  BSYNC B0 ;  /* 0x0000000000007941 */ /* 0x000fea0003800000 */
.L_x_5964:
[----:B------:R-:W-:Y:S05]  /*8b60*/  BRA.DIV ~URZ, `(.L_x_5966) ;  /* 0x000164727f007947 */ /* 0x000fea000b800000 */
[----:B--2---:R2:W3:Y:S04]  /*8b70*/  SHFL.IDX PT, R4, R12, 0x3, 0x181f ;  /* 0x00781f000c047f89 */ /* 0x0044e800000e0000 */
[----:B-1----:R2:W1:Y:S02]  /*8b80*/  SHFL.IDX PT, R0, R13, 0x3, 0x181f ;  /* 0x00781f000d007f89 */ /* 0x00246400000e0000 */
.L_x_6122:
[----:B------:R-:W-:Y:S01]  /*8b90*/  IADD3 R2, R5, 0x60, RZ ;  /* 0x0000006005027810 */ /* 0x000fe20007ffe0ff */
[----:B-----5:R-:W-:-:S03]  /*8ba0*/  IMAD.WIDE.U32 R238, R14, c[0x0][0x2b0], RZ ;  /* 0x0000ac000eee7a25 */ /* 0x020fc600078e00ff */
[----:B------:R-:W-:-:S13]  /*8bb0*/  ISETP.GE.AND P0, PT, R2, R48, PT ;  /* 0x000000300200720c */ /* 0x000fda0003f06270 */
        /* <DEDUP_REMOVED lines=84> */
[----:B-1----:R-:W-:Y:S02]  /*9100*/  @P1 LEA R4, P3, R218, R0, 0x1 ;  /* 0x00000000da041211 */ /* 0x002fe400078608ff */
        /* <DEDUP_REMOVED lines=8> */
[C---:B------:R-:W-:Y:S02]  /*9190*/  @P0 ISETP.GE.AND P4, PT, R216.reuse, c[0x0][0x1d4], PT ;  /* 0x00007500d8000a0c */ /* 0x040fe40003f86270 */
[C---:B------:R-:W-:Y:S01]  /*91a0*/  @P0 ISETP.GE.AND P3, PT, R215.reuse, c[0x0][0x1d4], PT ;  /* 0x00007500d7000a0c */ /* 0x040fe20003f66270 */
        /* <DEDUP_REMOVED lines=8> */
[----:B------:R-:W-:Y:S01]  /*9230*/  @P0 LEA R2, P1, R218, R9, 0x1 ;  /* 0x00000009da020211 */ /* 0x000fe200078208ff */
[----:B----4-:R-:W-:Y:S02]  /*9240*/  IMAD.SHL.U32 R15, R216, 0x2, RZ ;  /* 0x00000002d80f7824 */ /* 0x010fe400078e00ff */
        /* <DEDUP_REMOVED lines=65> */
.L_x_6123:
        /* <DEDUP_REMOVED lines=20> */
.L_x_6124:
        /* <DEDUP_REMOVED lines=21> */
.L_x_5968:
[----:B------:R-:W-:Y:S05]  /*98f0*/  BSYNC B0 ;  /* 0x0000000000007941 */ /* 0x000fea0003800000 */
.L_x_5967:
[----:B------:R-:W-:Y:S01]  /*9900*/  ISETP.LT.AND P0, PT, RZ, c[0x0][0x27c], PT ;  /* 0x00009f00ff007a0c */ /* 0x000fe20003f01270 */
[----:B------:R-:W0:Y:S01]  /*9910*/  LDGDEPBAR ;  /* 0x00000000000079af */ /* 0x000e220000000000 */
[----:B------:R-:W-:Y:S11]  /*9920*/  BSSY B2, `(.L_x_5971) ;  /* 0x00006b3000027945 */ /* 0x000ff60003800000 */
[----:B------:R-:W-:Y:S05]  /*9930*/  @P0 BRA `(.L_x_5972) ;  /* 0x0000002000000947 */ /* 0x000fea0003800000 */
[----:B------:R-:W-:-:S04]  /*9940*/  DEPBAR.LE SB0, 0x3 ;  /* 0x000080c00000791a */ /* 0x000fc80000000000 */
[----:B------:R-:W-:Y:S05]  /*9950*/  BRA `(.L_x_5973) ;  /* 0x00006af000007947 */ /* 0x000fea0003800000 */
.L_x_5972:
[----:B-1-3--:R-:W2:Y:S01]  /*9960*/  LDL R2, [R1+0x4] ;  /* 0x0000040001027983 */ /* 0x00aea20000100800 */
[----:B------:R-:W-:Y:S01]  /*9970*/  ULDC.U8 UR4, c[0x0][0x298] ;  /* 0x0000a60000047ab9 */ /* 0x000fe20000000000 */
[----:B------:R-:W-:Y:S01]  /*9980*/  SHF.R.S32.HI R0, RZ, 0x1f, R138 ;  /* 0x0000001fff007819 */ /* 0x000fe2000001148a */
[----:B------:R-:W-:Y:S01]  /*9990*/  IMAD.WIDE.U32 R4, R138, c[0x0][0x280], RZ ;  /* 0x0000a0008a047a25 */ /* 0x000fe200078e00ff */
[----:B------:R-:W-:Y:S02]  /*99a0*/  ISETP.NE.AND P0, PT, RZ, UR4, PT ;  /* 0x00000004ff007c0c */ /* 0x000fe4000bf05270 */
[----:B--2---:R-:W-:Y:S01]  /*99b0*/  IADD3 R35, R226, R2, RZ ;  /* 0x00000002e2237210 */ /* 0x004fe20007ffe0ff */
        /* <DEDUP_REMOVED lines=31> */
.L_x_6125:
[----:B------:R-:W-:Y:S05]  /*9bb0*/  BRA.DIV ~URZ, `(.L_x_5976) ;  /* 0x000158127f007947 */ /* 0x000fea000b800000 */
[----:B------:R3:W4:Y:S04]  /*9bc0*/  SHFL.IDX PT, R4, R43, RZ, 0x1c1f ;  /* 0x001c1fff2b047589 */ /* 0x00072800000e0000 */
[----:B------:R3:W1:Y:S04]  /*9bd0*/  SHFL.IDX PT, R12, R13, RZ, 0x1c1f ;  /* 0x001c1fff0d0c7589 */ /* 0x00066800000e0000 */
[----:B------:R3:W2:Y:S02]  /*9be0*/  SHFL.IDX PT, R0, R44, RZ, 0x1c1f ;  /* 0x001c1fff2c007589 */ /* 0x0006a400000e0000 */
.L_x_6126:
        /* <DEDUP_REMOVED lines=87> */
.L_x_5978:
[----:B------:R-:W-:Y:S05]  /*a160*/  BSYNC B0 ;  /* 0x0000000000007941 */ /* 0x000fea0003800000 */
.L_x_5977:
        /* <DEDUP_REMOVED lines=45> */
.L_x_6127:
        /* <DEDUP_REMOVED lines=86> */
.L_x_5981:
[----:B------:R-:W-:Y:S05]  /*a9a0*/  BSYNC B0 ;  /* 0x0000000000007941 */ /* 0x000fea0003800000 */
.L_x_5980:
        /* <DEDUP_REMOVED lines=102> */
.L_x_5985:
[----:B------:R-:W-:Y:S05]  /*b010*/  BSYNC B0 ;  /* 0x0000000000007941 */ /* 0x000fea0003800000 */
.L_x_5984:
        /* <DEDUP_REMOVED lines=45> */
.L_x_5987:
[----:B------:R-:W-:Y:S05]  /*b2f0*/  BSYNC B0 ;  /* 0x0000000000007941 */ /* 0x000fea0003800000 */
.L_x_5986:
        /* <DEDUP_REMOVED lines=45> */
.L_x_5989:
[----:B------:R-:W-:Y:S05]  /*b5d0*/  BSYNC B0 ;  /* 0x0000000000007941 */ /* 0x000fea0003800000 */
.L_x_5988:
        /* <DEDUP_REMOVED lines=45> */
.L_x_5991:
[----:B------:R-:W-:Y:S05]  /*b8b0*/  BSYNC B0 ;  /* 0x0000000000007941 */ /* 0x000fea0003800000 */
.L_x_5990:
        /* <DEDUP_REMOVED lines=45> */
.L_x_5993:
[----:B------:R-:W-:Y:S05]  /*bb90*/  BSYNC B0 ;  /* 0x0000000000007941 */ /* 0x000fea0003800000 */
.L_x_5992:
        /* <DEDUP_REMOVED lines=44> */
.L_x_5983:
[----:B------:R-:W-:Y:S05]  /*be60*/  BSYNC B1 ;  /* 0x0000000000017941 */ /* 0x000fea0003800000 */
.L_x_5982:
        /* <DEDUP_REMOVED lines=48> */
.L_x_5995:
[----:B------:R-:W-:Y:S05]  /*c170*/  BSYNC B0 ;  /* 0x0000000000007941 */ /* 0x000fea0003800000 */
.L_x_5994:
        /* <DEDUP_REMOVED lines=45> */
.L_x_5997:
[----:B------:R-:W-:Y:S05]  /*c450*/  BSYNC B0 ;  /* 0x0000000000007941 */ /* 0x000fea0003800000 */
.L_x_5996:
        /* <DEDUP_REMOVED lines=45> */
.L_x_5999:
[----:B------:R-:W-:Y:S05]  /*c730*/  BSYNC B0 ;  /* 0x0000000000007941 */ /* 0x000fea0003800000 */
.L_x_5998:
        /* <DEDUP_REMOVED lines=45> */
.L_x_6001:
[----:B------:R-:W-:Y:S05]  /*ca10*/  BSYNC B0 ;  /* 0x0000000000007941 */ /* 0x000fea0003800000 */
.L_x_6000:
        /* <DEDUP_REMOVED lines=45> */
.L_x_6003:
[----:B------:R-:W-:Y:S05]  /*ccf0*/  BSYNC B0 ;  /* 0x0000000000007941 */ /* 0x000fea0003800000 */
.L_x_6002:
        /* <DEDUP_REMOVED lines=45> */
.L_x_5974:
        /* <DEDUP_REMOVED lines=22> */
.L_x_6128:
[----:B------:R-:W-:Y:S05]  /*d130*/  BRA.DIV ~URZ, `(.L_x_6005) ;  /* 0x000125c27f007947 */ /* 0x000fea000b800000 */
[----:B------:R3:W4:Y:S01]  /*d140*/  SHFL.IDX PT, R8, R23, RZ, 0x1c1f ;  /* 0x001c1fff17087589 */ /* 0x00072200000e0000 */
[----:B--2---:R-:W-:-:S03]  /*d150*/  MOV R9, R0 ;  /* 0x0000000000097202 */ /* 0x004fc60000000f00 */
[----:B------:R3:W2:Y:S04]  /*d160*/  SHFL.IDX PT, R20, R21, RZ, 0x1c1f ;  /* 0x001c1fff15147589 */ /* 0x0006a800000e0000 */
[----:B------:R3:W1:Y:S02]  /*d170*/  SHFL.IDX PT, R3, R24, RZ, 0x1c1f ;  /* 0x001c1fff18037589 */ /* 0x00066400000e0000 */
.L_x_6129:
        /* <DEDUP_REMOVED lines=51> */
.L_x_6007:
[----:B------:R-:W-:Y:S05]  /*d4b0*/  BSYNC B0 ;  /* 0x0000000000007941 */ /* 0x000fea0003800000 */
.L_x_6006:
        /* <DEDUP_REMOVED lines=47> */
.L_x_6130:
        /* <DEDUP_REMOVED lines=49> */
.L_x_6010:
[----:B------:R-:W-:Y:S05]  /*dac0*/  BSYNC B0 ;  /* 0x0000000000007941 */ /* 0x000fea0003800000 */
.L_x_6009:
        /* <DEDUP_REMOVED lines=155> */
.L_x_6014:
[----:B------:R-:W-:Y:S05]  /*e480*/  BSYNC B0 ;  /* 0x0000000000007941 */ /* 0x000fea0003800000 */
.L_x_6013:
        /* <DEDUP_REMOVED lines=99> */
.L_x_6016:
[----:B------:R-:W-:Y:S05]  /*eac0*/  BSYNC B0 ;  /* 0x0000000000007941 */ /* 0x000fea0003800000 */
.L_x_6015:
        /* <DEDUP_REMOVED lines=98> */
.L_x_6012:
[----:B------:R-:W-:Y:S05]  /*f0f0*/  BSYNC B1 ;  /* 0x0000000000017941 */ /* 0x000fea0003800000 */
.L_x_6011:
        /* <DEDUP_REMOVED lines=14> */
[----:B------:R-:W4:Y:S01]  /*f1e0*/  LDL R44, [R1+0x60] ;  /* 0x00006000012c7983 */ /* 0x000f220000100800 */
        /* <DEDUP_REMOVED lines=95> */
.L_x_6018:
[----:B------:R-:W-:Y:S05]  /*f7e0*/  BSYNC B0 ;  /* 0x0000000000007941 */ /* 0x000fea0003800000 */
.L_x_6017:
        /* <DEDUP_REMOVED lines=99> */
.L_x_6020:
[----:B------:R-:W-:Y:S05]  /*fe20*/  BSYNC B0 ;  /* 0x0000000000007941 */ /* 0x000fea0003800000 */
.L_x_6019:
        /* <DEDUP_REMOVED lines=98> */
.L_x_5973:
[----:B------:R-:W-:Y:S05]  /*10450*/  BSYNC B2 ;  /* 0x0000000000027941 */ /* 0x000fea0003800000 */
.L_x_5971:
[----:B-1-3--:R-:W1:Y:S01]  /*10460*/  S2R R2, SR_TID.X ;  /* 0x0000000000027919 */ /* 0x00ae620000002100 */
[----:B------:R-:W-:-:S04]  /*10470*/  DEPBAR.LE SB0, 0x2 ;  /* 0x000080800000791a */ /* 0x000fc80000000000 */
[----:B------:R-:W-:Y:S01]  /*10480*/  WARPSYNC 0xffffffff ;  /* 0xffffffff00007948 */ /* 0x000fe20003800000 */
[----:B------:R-:W-:Y:S06]  /*10490*/  BAR.SYNC.DEFER_BLOCKING 0x0 ;  /* 0x0000000000007b1d */ /* 0x000fec0000010000 */
[----:B------:R-:W-:Y:S01]  /*104a0*/  BSSY B0, `(.L_x_6021) ;  /* 0x0000053000007945 */ /* 0x000fe20003800000 */
[----:B-1----:R-:W-:-:S04]  /*104b0*/  SHF.R.S32.HI R0, RZ, 0x1f, R2 ;  /* 0x0000001fff007819 */ /* 0x002fc80000011402 */
[----:B------:R-:W-:Y:S01]  /*104c0*/  LEA.HI R0, R0, R2, RZ, 0x3 ;  /* 0x0000000200007211 */ /* 0x000fe200078f18ff */
[----:B------:R1:W3:Y:S03]  /*104d0*/  LDSM.16.M88.4 R4, [R180] ;  /* 0x00000000b404783b */ /* 0x0002e60000000200 */
[----:B------:R-:W-:Y:S01]  /*104e0*/  LOP3.LUT R0, R0, 0xfffffff8, RZ, 0xc0, !PT ;  /* 0xfffffff800007812 */ /* 0x000fe200078ec0ff */
[----:B------:R1:W4:Y:S04]  /*104f0*/  LDSM.16.M88.4 R36, [R185] ;  /* 0x00000000b924783b */ /* 0x0003280000000200 */
[----:B------:R-:W-:Y:S01]  /*10500*/  IMAD.IADD R0, R2, 0x1, -R0 ;  /* 0x0000000102007824 */ /* 0x000fe200078e0a00 */
[----:B------:R1:W2:Y:S04]  /*10510*/  LDSM.16.M88.4 R40, [R185+0x800] ;  /* 0x00080000b928783b */ /* 0x0002a80000000200 */
[----:B------:R-:W-:Y:S01]  /*10520*/  LOP3.LUT P0, RZ, R0, 0x2, RZ, 0xc0, !PT ;  /* 0x0000000200ff7812 */ /* 0x000fe2000780c0ff */
[----:B------:R-:W-:Y:S01]  /*10530*/  IMAD.MOV.U32 R0, RZ, RZ, 0x20 ;  /* 0x00000020ff007424 */ /* 0x000fe200078e00ff */
[----:B-----5:R1:W1:Y:S04]  /*10540*/  LDSM.16.M88.4 R44, [R185+0x1000] ;  /* 0x00100000b92c783b */ /* 0x0202680000000200 */
        /* <DEDUP_REMOVED lines=9> */
[----:B---3--:R-:W-:Y:S01]  /*105e0*/  SHF.R.S32.HI R0, RZ, 0x1f, R197 ;  /* 0x0000001fff007819 */ /* 0x008fe200000114c5 */
[----:B------:R-:W-:Y:S01]  /*105f0*/  IMAD.WIDE.U32 R2, R197, c[0x0][0x208], RZ ;  /* 0x00008200c5027a25 */ /* 0x000fe200078e00ff */
[----:B------:R-:W-:-:S02]  /*10600*/  SHF.R.S32.HI R9, RZ, 0x1f, R191 ;  /* 0x0000001fff097819 */ /* 0x000fc400000114bf */
        /* <DEDUP_REMOVED lines=15> */
[----:B--2---:R-:W-:Y:S01]  /*10700*/  LEA.HI.X R20, R0, c[0x0][0x1fc], R2, 0x1, P0 ;  /* 0x00007f0000147a11 */ /* 0x004fe200000f0c02 */
[----:B------:R-:W-:Y:S06]  /*10710*/  BRA.DIV ~URZ, `(.L_x_6023) ;  /* 0x0000f2c27f007947 */ /* 0x000fec000b800000 */
[----:B------:R2:W3:Y:S02]  /*10720*/  SHFL.IDX PT, R9, R20, RZ, 0x181f ;  /* 0x00181fff14097589 */ /* 0x0004e400000e0000 */
.L_x_6131:
        /* <DEDUP_REMOVED lines=19> */
[----:B------:R5:W4:Y:S02]  /*10860*/  SHFL.IDX PT, R9, R20, 0x1, 0x181f ;  /* 0x00381f0014097f89 */ /* 0x000b2400000e0000 */
[----:B--2--5:R-:W-:-:S02]  /*10870*/  SEL R20, RZ, 0x10, P0 ;  /* 0x00000010ff147807 */ /* 0x024fc40000000000 */
.L_x_6132:
        /* <DEDUP_REMOVED lines=8> */
[-C--:B----4-:R-:W-:Y:S02]  /*10900*/  IADD3.X R19, RZ, R9.reuse, R26, P1, P0 ;  /* 0x00000009ff137210 */ /* 0x090fe40000fe041a */
        /* <DEDUP_REMOVED lines=12> */
.L_x_6022:
[----:B---3--:R-:W-:Y:S05]  /*109d0*/  BSYNC B0 ;  /* 0x0000000000007941 */ /* 0x008fea0003800000 */
.L_x_6021:
[----:B--2---:R-:W2:Y:S04]  /*109e0*/  S2R R2, SR_TID.X ;  /* 0x0000000000027919 */ /* 0x004ea80000002100 */
[----:B------:R-:W3:Y:S04]  /*109f0*/  LDL R9, [R1+0x4] ;  /* 0x0000040001097983 */ /* 0x000ee80000100800 */
[----:B------:R-:W3:Y:S04]  /*10a00*/  LDL R3, [R1+0x64] ;  /* 0x0000640001037983 */ /* 0x000ee80000100800 */
[----:B------:R-:W0:Y:S01]  /*10a10*/  LDGDEPBAR ;  /* 0x00000000000079af */ /* 0x000e220000000000 */
[----:B------:R-:W-:Y:S01]  /*10a20*/  WARPSYNC 0xffffffff ;  /* 0xffffffff00007948 */ /* 0x000fe20003800000 */
[C---:B----4-:R-:W-:Y:S02]  /*10a30*/  HMMA.16816.F32 R20, R4.reuse, R36, RZ ;  /* 0x000000240414723c */ /* 0x050fe400000018ff */
[----:B------:R-:W-:Y:S04]  /*10a40*/  LDSM.16.M88.4 R92, [R185+0x3800] ;  /* 0x00380000b95c783b */ /* 0x000fe80000000200 */
[----:B------:R-:W4:Y:S02]  /*10a50*/  LDL R176, [R1+0x20] ;  /* 0x0000200001b07983 */ /* 0x000f240000100800 */
[----:B------:R-:W-:Y:S01]  /*10a60*/  HMMA.16816.F32 R16, R4, R38, RZ ;  /* 0x000000260410723c */ /* 0x000fe200000018ff */
[----:B--2---:R-:W-:Y:S01]  /*10a70*/  SHF.R.S32.HI R0, RZ, 0x1f, R2 ;  /* 0x0000001fff007819 */ /* 0x004fe20000011402 */
[----:B------:R-:W2:Y:S03]  /*10a80*/  LDL R103, [R1+0x4c] ;  /* 0x00004c0001677983 */ /* 0x000ea60000100800 */
[----:B------:R-:W-:Y:S01]  /*10a90*/  LEA.HI R0, R0, R2, RZ, 0x3 ;  /* 0x0000000200007211 */ /* 0x000fe200078f18ff */
[----:B------:R-:W-:-:S02]  /*10aa0*/  IMAD.MOV.U32 R96, RZ, RZ, c[0x0][0x2c4] ;  /* 0x0000b100ff607624 */ /* 0x000fc400078e00ff */
[----:B------:R-:W-:Y:S01]  /*10ab0*/  HMMA.16816.F32 R28, R4, R40, RZ ;  /* 0x00000028041c723c */ /* 0x000fe200000018ff */
[----:B------:R-:W5:Y:S01]  /*10ac0*/  LDL R107, [R1+0x24] ;  /* 0x00002400016b7983 */ /* 0x000f620000100800 */
[----:B------:R-:W-:-:S05]  /*10ad0*/  LOP3.LUT R0, R0, 0xfffffff8, RZ, 0xc0, !PT ;  /* 0xfffffff800007812 */ /* 0x000fca00078ec0ff */
[----:B------:R-:W-:Y:S01]  /*10ae0*/  IMAD.IADD R0, R2, 0x1, -R0 ;  /* 0x0000000102007824 */ /* 0x000fe200078e0a00 */
[----:B------:R-:W-:Y:S04]  /*10af0*/  HMMA.16816.F32 R36, R4, R42, RZ ;  /* 0x0000002a0424723c */ /* 0x000fe800000018ff */
[----:B------:R-:W-:Y:S01]  /*10b00*/  LOP3.LUT P0, RZ, R0, 0x4, RZ, 0xc0, !PT ;  /* 0x0000000400ff7812 */ /* 0x000fe2000780c0ff */
[----:B------:R-:W-:-:S03]  /*10b10*/  IMAD.MOV.U32 R0, RZ, RZ, 0x40 ;  /* 0x00000040ff007424 */ /* 0x000fc600078e00ff */
[----:B-1----:R-:W-:Y:S02]  /*10b20*/  HMMA.16816.F32 R40, R4, R44, RZ ;  /* 0x0000002c0428723c */ /* 0x002fe400000018ff */
[----:B------:R-:W-:-:S05]  /*10b30*/  SEL R178, R0, 0xffffffc0, !P0 ;  /* 0xffffffc000b27807 */ /* 0x000fca0004000000 */
[----:B------:R-:W-:Y:S01]  /*10b40*/  IMAD.IADD R2, R185, 0x1, R178 ;  /* 0x00000001b9027824 */ /* 0x000fe200078e02b2 */
[C---:B------:R-:W-:Y:S04]  /*10b50*/  HMMA.16816.F32 R48, R4.reuse, R52, RZ ;  /* 0x000000340430723c */ /* 0x040fe800000018ff */
[----:B------:R-:W-:Y:S04]  /*10b60*/  LDSM.16.M88.4 R56, [R2] ;  /* 0x000000000238783b */ /* 0x000fe80000000200 */
[C---:B------:R-:W-:Y:S01]  /*10b70*/  HMMA.16816.F32 R44, R4.reuse, R46, RZ ;  /* 0x0000002e042c723c */ /* 0x040fe200000018ff */
[----:B------:R-:W-:Y:S04]  /*10b80*/  LDSM.16.M88.4 R60, [R2+0x800] ;  /* 0x00080000023c783b */ /* 0x000fe80000000200 */
[----:B------:R-:W-:Y:S03]  /*10b90*/  LDSM.16.M88.4 R68, [R2+0x1000] ;  /* 0x001000000244783b */ /* 0x000fe60000000200 */
[----:B------:R-:W-:Y:S01]  /*10ba0*/  HMMA.16816.F32 R52, R4, R54, RZ ;  /* 0x000000360434723c */ /* 0x000fe200000018ff */
[----:B------:R-:W1:Y:S01]  /*10bb0*/  LDSM.16.M88.4 R4, [R183] ;  /* 0x00000000b704783b */ /* 0x000e620000000200 */
[----:B------:R-:W-:-:S03]  /*10bc0*/  IADD3 R0, R178, R185, R179 ;  /* 0x000000b9b2007210 */ /* 0x000fc60007ffe0b3 */
[----:B------:R-:W1:Y:S03]  /*10bd0*/  LDSM.16.M88.4 R76, [R2+0x1800] ;  /* 0x00180000024c783b */ /* 0x000e660000000200 */
[C---:B------:R-:W-:Y:S01]  /*10be0*/  HMMA.16816.F32 R32, R12.reuse, R64, R20 ;  /* 0x000000400c20723c */ /* 0x040fe20000001814 */
[----:B------:R-:W-:Y:S04]  /*10bf0*/  LDSM.16.M88.4 R20, [R182] ;  /* 0x00000000b614783b */ /* 0x000fe80000000200 */
[----:B------:R-:W-:Y:S03]  /*10c00*/  LDSM.16.M88.4 R84, [R0+0x1800] ;  /* 0x001800000054783b */ /* 0x000fe60000000200 */
[C---:B------:R-:W-:Y:S01]  /*10c10*/  HMMA.16816.F32 R24, R12.reuse, R66, R16 ;  /* 0x000000420c18723c */ /* 0x040fe20000001810 */
[----:B------:R-:W1:Y:S07]  /*10c20*/  LDSM.16.M88.4 R64, [R0] ;  /* 0x000000000040783b */ /* 0x000e6e0000000200 */
[C---:B------:R-:W-:Y:S08]  /*10c30*/  HMMA.16816.F32 R16, R12.reuse, R72, R28 ;  /* 0x000000480c10723c */ /* 0x040ff0000000181c */
        /* <DEDUP_REMOVED lines=21> */
[C---:B------:R-:W-:Y:S08]  /*10d90*/  HMMA.16816.F32 R40, R20.reuse, R64, R36 ;  /* 0x000000401428723c */ /* 0x040ff00000001824 */
[C---:B------:R-:W-:Y:S01]  /*10da0*/  HMMA.16816.F32 R36, R20.reuse, R66, R32 ;  /* 0x000000421424723c */ /* 0x040fe20000001820 */
[----:B------:R-:W-:Y:S07]  /*10db0*/  LDSM.16.M88.4 R64, [R8+0x2000] ;  /* 0x002000000840783b */ /* 0x000fee0000000200 */
[C---:B------:R-:W-:Y:S08]  /*10dc0*/  HMMA.16816.F32 R32, R20.reuse, R72, R24 ;  /* 0x000000481420723c */ /* 0x040ff00000001818 */
[C---:B------:R-:W-:Y:S01]  /*10dd0*/  HMMA.16816.F32 R24, R20.reuse, R74, R12 ;  /* 0x0000004a1418723c */ /* 0x040fe2000000180c */
[----:B------:R-:W2:Y:S04]  /*10de0*/  LDSM.16.M88.4 R12, [R181+0x4000] ;  /* 0x00400000b50c783b */ /* 0x000ea80000000200 */
[----:B------:R-:W2:Y:S03]  /*10df0*/  LDSM.16.M88.4 R72, [R8+0x2800] ;  /* 0x002800000848783b */ /* 0x000ea60000000200 */
[C---:B------:R-:W-:Y:S08]  /*10e00*/  HMMA.16816.F32 R4, R20.reuse, R80, R28 ;  /* 0x000000501404723c */ /* 0x040ff0000000181c */
[C---:B------:R-:W-:Y:S01]  /*10e10*/  HMMA.16816.F32 R28, R20.reuse, R82, R44 ;  /* 0x00000052141c723c */ /* 0x040fe2000000182c */
[----:B------:R-:W2:Y:S07]  /*10e20*/  LDSM.16.M88.4 R80, [R8+0x3000] ;  /* 0x003000000850783b */ /* 0x000eae0000000200 */
        /* <DEDUP_REMOVED lines=9> */
[C---:B------:R-:W-:Y:S01]  /*10ec0*/  HMMA.16816.F32 R24, R16.reuse, R68, R4 ;  /* 0x000000441018723c */ /* 0x040fe20000001804 */
[----:B------:R-:W1:Y:S07]  /*10ed0*/  LDSM.16.M88.4 R4, [R183+0x4000] ;  /* 0x00400000b704783b */ /* 0x000e6e0000000200 */
[C---:B------:R-:W-:Y:S01]  /*10ee0*/  HMMA.16816.F32 R20, R16.reuse, R70, R28 ;  /* 0x000000461014723c */ /* 0x040fe2000000181c */
[----:B------:R-:W1:Y:S07]  /*10ef0*/  LDSM.16.M88.4 R68, [R2+0x2800] ;  /* 0x002800000244783b */ /* 0x000e6e0000000200 */
[C---:B------:R-:W-:Y:S08]  /*10f00*/  HMMA.16816.F32 R28, R16.reuse, R92, R48 ;  /* 0x0000005c101c723c */ /* 0x040ff00000001830 */
[----:B------:R-:W-:Y:S01]  /*10f10*/  HMMA.16816.F32 R52, R16, R94, R52 ;  /* 0x0000005e1034723c */ /* 0x000fe20000001834 */
[----:B------:R-:W1:Y:S04]  /*10f20*/  LDSM.16.M88.4 R16, [R182+0x4000] ;  /* 0x00400000b610783b */ /* 0x000e680000000200 */
[----:B------:R-:W-:Y:S03]  /*10f30*/  LDSM.16.M88.4 R92, [R0+0x4000] ;  /* 0x00400000005c783b */ /* 0x000fe60000000200 */
        /* <DEDUP_REMOVED lines=11> */
[----:B------:R-:W-:Y:S01]  /*10ff0*/  HMMA.16816.F32 R12, R12, R90, R52 ;  /* 0x0000005a0c0c723c */ /* 0x000fe20000001834 */
[----:B------:R-:W-:Y:S07]  /*11000*/  LDSM.16.M88.4 R88, [R2+0x4000] ;  /* 0x004000000258783b */ /* 0x000fee0000000200 */
        /* <DEDUP_REMOVED lines=10> */
[----:B------:R-:W3:Y:S04]  /*110b0*/  LDSM.16.M88.4 R4, [R180+0x8000] ;  /* 0x00800000b404783b */ /* 0x000ee80000000200 */
[----:B------:R-:W3:Y:S03]  /*110c0*/  LDSM.16.M88.4 R84, [R185+0x5000] ;  /* 0x00500000b954783b */ /* 0x000ee60000000200 */
[C---:B------:R-:W-:Y:S08]  /*110d0*/  HMMA.16816.F32 R12, R16.reuse, R56, R52 ;  /* 0x00000038100c723c */ /* 0x040ff00000001834 */
[C---:B------:R-:W-:Y:S08]  /*110e0*/  HMMA.16816.F32 R60, R16.reuse, R58, R60 ;  /* 0x0000003a103c723c */ /* 0x040ff0000000183c */
[C---:B--2---:R-:W-:Y:S08]  /*110f0*/  HMMA.16816.F32 R56, R16.reuse, R64, R48 ;  /* 0x000000401038723c */ /* 0x044ff00000001830 */
        /* <DEDUP_REMOVED lines=8> */
[C---:B---3--:R-:W-:Y:S01]  /*11180*/  HMMA.16816.F32 R28, R4.reuse, R74, R60 ;  /* 0x0000004a041c723c */ /* 0x048fe2000000183c */
[----:B------:R-:W2:Y:S07]  /*11190*/  LDSM.16.M88.4 R60, [R8+0x5000] ;  /* 0x00500000083c783b */ /* 0x000eae0000000200 */
[C---:B------:R-:W-:Y:S08]  /*111a0*/  HMMA.16816.F32 R24, R4.reuse, R68, R56 ;  /* 0x000000440418723c */ /* 0x040ff00000001838 */
[C---:B------:R-:W-:Y:S08]  /*111b0*/  HMMA.16816.F32 R20, R4.reuse, R70, R52 ;  /* 0x000000460414723c */ /* 0x040ff00000001834 */
[C---:B------:R-:W-:Y:S08]  /*111c0*/  HMMA.16816.F32 R56, R4.reuse, R84, R64 ;  /* 0x000000540438723c */ /* 0x040ff00000001840 */
[C---:B------:R-:W-:Y:S01]  /*111d0*/  HMMA.16816.F32 R68, R4.reuse, R86, R76 ;  /* 0x000000560444723c */ /* 0x040fe2000000184c */
[----:B------:R-:W3:Y:S04]  /*111e0*/  LDSM.16.M88.4 R84, [R8+0x5800] ;  /* 0x005800000854783b */ /* 0x000ee80000000200 */
[----:B------:R-:W-:Y:S03]  /*111f0*/  LDSM.16.M88.4 R76, [R2+0x5800] ;  /* 0x00580000024c783b */ /* 0x000fe60000000200 */
[C---:B------:R-:W-:Y:S01]  /*11200*/  HMMA.16816.F32 R32, R4.reuse, R72, R12 ;  /* 0x000000480420723c */ /* 0x040fe2000000180c */
[----:B------:R-:W2:Y:S04]  /*11210*/  LDSM.16.M88.4 R12, [R183+0x8000] ;  /* 0x00800000b70c783b */ /* 0x000ea80000000200 */
[----:B------:R-:W2:Y:S03]  /*11220*/  LDSM.16.M88.4 R72, [R2+0x4800] ;  /* 0x004800000248783b */ /* 0x000ea60000000200 */
[C---:B------:R-:W-:Y:S08]  /*11230*/  HMMA.16816.F32 R64, R4.reuse, R80, R48 ;  /* 0x000000500440723c */ /* 0x040ff00000001830 */
[----:B------:R-:W-:Y:S01]  /*11240*/  HMMA.16816.F32 R52, R4, R82, R44 ;  /* 0x000000520434723c */ /* 0x000fe2000000182c */
[----:B------:R2:W3:Y:S04]  /*11250*/  LDSM.16.M88.4 R80, [R2+0x5000] ;  /* 0x005000000250783b */ /* 0x0004e80000000200 */
[----:B------:R-:W3:Y:S03]  /*11260*/  LDSM.16.M88.4 R4, [R182+0x8000] ;  /* 0x00800000b604783b */ /* 0x000ee60000000200 */
[C---:B-1----:R-:W-:Y:S08]  /*11270*/  HMMA.16816.F32 R48, R16.reuse, R40, R32 ;  /* 0x000000281030723c */ /* 0x042ff00000001820 */
[C---:B------:R-:W-:Y:S08]  /*11280*/  HMMA.16816.F32 R44, R16.reuse, R42, R28 ;  /* 0x0000002a102c723c */ /* 0x040ff0000000181c */
[C---:B------:R-:W-:Y:S08]  /*11290*/  HMMA.16816.F32 R40, R16.reuse, R36, R24 ;  /* 0x000000241028723c */ /* 0x040ff00000001818 */
[C---:B------:R-:W-:Y:S08]  /*112a0*/  HMMA.16816.F32 R36, R16.reuse, R38, R20 ;  /* 0x000000261024723c */ /* 0x040ff00000001814 */
[C---:B--2---:R-:W-:Y:S01]  /*112b0*/  HMMA.16816.F32 R32, R16.reuse, R60, R56 ;  /* 0x0000003c1020723c */ /* 0x044fe20000001838 */
[----:B------:R-:W-:Y:S01]  /*112c0*/  ISETP.NE.AND P1, PT, R96, 0x1, PT ;  /* 0x000000016000780c */ /* 0x000fe20003f25270 */
[----:B------:R-:W1:Y:S06]  /*112d0*/  LDSM.16.M88.4 R56, [R0+0x4800] ;  /* 0x004800000038783b */ /* 0x000e6c0000000200 */
[C---:B------:R-:W-:Y:S08]  /*112e0*/  HMMA.16816.F32 R28, R16.reuse, R62, R68 ;  /* 0x0000003e101c723c */ /* 0x040ff00000001844 */
[C---:B---3--:R-:W-:Y:S08]  /*112f0*/  HMMA.16816.F32 R24, R16.reuse, R84, R64 ;  /* 0x000000541018723c */ /* 0x048ff00000001840 */
[----:B------:R-:W-:Y:S01]  /*11300*/  HMMA.16816.F32 R20, R16, R86, R52 ;  /* 0x000000561014723c */ /* 0x000fe20000001834 */
[----:B------:R-:W-:-:S04]  /*11310*/  IMAD.IADD R224, R3, 0x1, R9 ;  /* 0x0000000103e07824 */ /* 0x000fc800078e0209 */
[----:B------:R-:W-:-:S03]  /*11320*/  @P1 IMAD.HI.U32 R2, R224, c[0x0][0x2c8], RZ ;  /* 0x0000b200e0021a27 */ /* 0x000fc600078e00ff */
[C---:B------:R-:W-:Y:S01]  /*11330*/  HMMA.16816.F32 R16, R12.reuse, R88, R48 ;  /* 0x000000580c10723c */ /* 0x040fe20000001830 */
[----:B------:R-:W-:Y:S07]  /*11340*/  LDSM.16.M88.4 R48, [R0+0x5000] ;  /* 0x005000000030783b */ /* 0x000fee0000000200 */
[C---:B------:R-:W-:Y:S08]  /*11350*/  HMMA.16816.F32 R52, R12.reuse, R74, R36 ;  /* 0x0000004a0c34723c */ /* 0x040ff00000001824 */
[C---:B------:R-:W-:Y:S08]  /*11360*/  HMMA.16816.F32 R36, R12.reuse, R80, R32 ;  /* 0x000000500c24723c */ /* 0x040ff00000001820 */
[C---:B------:R-:W-:Y:S08]  /*11370*/  HMMA.16816.F32 R32, R12.reuse, R82, R28 ;  /* 0x000000520c20723c */ /* 0x040ff0000000181c */
[C---:B------:R-:W-:Y:S08]  /*11380*/  HMMA.16816.F32 R44, R12.reuse, R90, R44 ;  /* 0x0000005a0c2c723c */ /* 0x040ff0000000182c */
[C---:B------:R-:W-:Y:S08]  /*11390*/  HMMA.16816.F32 R40, R12.reuse, R72, R40 ;  /* 0x000000480c28723c */ /* 0x040ff00000001828 */
[C---:B------:R-:W-:Y:S08]  /*113a0*/  HMMA.16816.F32 R28, R12.reuse, R76, R24 ;  /* 0x0000004c0c1c723c */ /* 0x040ff00000001818 */
[----:B------:R-:W-:Y:S01]  /*113b0*/  HMMA.16816.F32 R20, R12, R78, R20 ;  /* 0x0000004e0c14723c */ /* 0x000fe20000001814 */
[----:B------:R2:W-:Y:S01]  /*113c0*/  LDSM.16.M88.4 R12, [R0+0x5800] ;  /* 0x00580000000c783b */ /* 0x0005e20000000200 */
[----:B------:R-:W-:Y:S01]  /*113d0*/  IMAD.IADD R3, R99, 0x1, -R251 ;  /* 0x0000000163037824 */ /* 0x000fe200078e0afb */
[----:B------:R-:W-:-:S04]  /*113e0*/  DEPBAR.LE SB0, 0x2 ;  /* 0x000080800000791a */ /* 0x000fc80000000000 */
[----:B------:R-:W-:Y:S01]  /*113f0*/  BAR.SYNC.DEFER_BLOCKING 0x0 ;  /* 0x0000000000007b1d */ /* 0x000fe20000010000 */
[----:B--2---:R-:W-:Y:S01]  /*11400*/  IMAD.MOV.U32 R0, RZ, RZ, R224 ;  /* 0x000000ffff007224 */ /* 0x004fe200078e00e0 */
[----:B------:R-:W-:-:S05]  /*11410*/  @P1 SHF.R.U32.HI R0, RZ, c[0x0][0x2cc], R2 ;  /* 0x0000b300ff001a19 */ /* 0x000fca0000011602 */
[----:B------:R-:W2:Y:S04]  /*11420*/  SHFL.IDX PT, R2, R0, RZ, 0x1c1f ;  /* 0x001c1fff00027589 */ /* 0x000ea800000e0000 */
[----:B------:R3:W1:Y:S01]  /*11430*/  SHFL.IDX PT, R8, R0, 0x1, 0x1c1f ;  /* 0x003c1f0000087f89 */ /* 0x00066200000e0000 */
[C---:B------:R-:W-:Y:S03]  /*11440*/  HMMA.16816.F32 R16, R4.reuse, R92, R16 ;  /* 0x0000005c0410723c */ /* 0x040fe60000001810 */
[----:B------:R-:W-:Y:S04]  /*11450*/  LDSM.16.MT88.4 R60, [R186+0x2000] ;  /* 0x00200000ba3c783b */ /* 0x000fe80000004200 */
[----:B------:R-:W-:Y:S01]  /*11460*/  LDSM.16.MT88.4 R72, [R186+0x2800] ;  /* 0x00280000ba48783b */ /* 0x000fe20000004200 */
[----:B------:R-:W-:Y:S01]  /*11470*/  HMMA.16816.F32 R24, R4, R94, R44 ;  /* 0x0000005e0418723c */ /* 0x000fe2000000182c */
[----:B---3--:R-:W-:-:S04]  /*11480*/  IMAD.MOV.U32 R0, RZ, RZ, 0x1 ;  /* 0x00000001ff007424 */ /* 0x008fc800078e00ff */
[----:B------:R-:W-:-:S05]  /*11490*/  IMAD R0, R106, -0x40, R0 ;  /* 0xffffffc06a007824 */ /* 0x000fca00078e0200 */
[----:B------:R-:W-:-:S05]  /*114a0*/  IADD3 R0, -R251, R0, R248 ;  /* 0x00000000fb007210 */ /* 0x000fca0007ffe1f8 */
[----:B------:R-:W-:Y:S01]  /*114b0*/  IMAD.IADD R0, R0, 0x1, -R249 ;  /* 0x0000000100007824 */ /* 0x000fe200078e0af9 */
[----:B-1----:R-:W-:Y:S03]  /*114c0*/  HMMA.16816.F32 R40, R4, R56, R40 ;  /* 0x000000380428723c */ /* 0x002fe60000001828 */
[C---:B--2---:R-:W-:Y:S02]  /*114d0*/  IMAD.IADD R2, R0.reuse, 0x1, R2 ;  /* 0x0000000100027824 */ /* 0x044fe400078e0202 */
[----:B------:R-:W-:-:S03]  /*114e0*/  IMAD.IADD R0, R0, 0x1, R8 ;  /* 0x0000000100007824 */ /* 0x000fc600078e0208 */
[C---:B------:R-:W-:Y:S01]  /*114f0*/  IMNMX R2, R3.reuse, R2, PT ;  /* 0x0000000203027217 */ /* 0x040fe20003800200 */
[----:B------:R-:W-:Y:S01]  /*11500*/  HMMA.16816.F32 R36, R4, R48, R36 ;  /* 0x000000300424723c */ /* 0x000fe20000001824 */
[----:B------:R-:W-:Y:S02]  /*11510*/  IMNMX R0, R3, R0, PT ;  /* 0x0000000003007217 */ /* 0x000fe40003800200 */
[C---:B------:R-:W-:Y:S02]  /*11520*/  ISETP.GT.AND P3, PT, R2.reuse, RZ, PT ;  /* 0x000000ff0200720c */ /* 0x040fe40003f64270 */
[----:B------:R-:W-:-:S03]  /*11530*/  ISETP.GT.AND P2, PT, R2, 0x1, PT ;  /* 0x000000010200780c */ /* 0x000fc60003f44270 */
[C---:B------:R-:W-:Y:S01]  /*11540*/  HMMA.16816.F32 R52, R4.reuse, R58, R52 ;  /* 0x0000003a0434723c */ /* 0x040fe20000001834 */
[C---:B------:R-:W-:Y:S01]  /*11550*/  ISETP.GT.AND P1, PT, R0.reuse, RZ, PT ;  /* 0x000000ff0000720c */ /* 0x040fe20003f24270 */
[----:B------:R-:W-:Y:S06]  /*11560*/  LDSM.16.MT88.4 R56, [R187+0x800] ;  /* 0x00080000bb38783b */ /* 0x000fec0000004200 */
[C---:B------:R-:W-:Y:S08]  /*11570*/  HMMA.16816.F32 R48, R4.reuse, R50, R32 ;  /* 0x000000320430723c */ /* 0x040ff00000001820 */
[----:B------:R-:W-:Y:S01]  /*11580*/  HMMA.16816.F32 R32, R4, R12, R28 ;  /* 0x0000000c0420723c */ /* 0x000fe2000000181c */
[----:B------:R-:W-:-:S07]  /*11590*/  ISETP.GT.AND P0, PT, R0, 0x1, PT ;  /* 0x000000010000780c */ /* 0x000fce0003f04270 */
[----:B------:R-:W-:Y:S07]  /*115a0*/  HMMA.16816.F32 R28, R4, R14, R20 ;  /* 0x0000000e041c723c */ /* 0x000fee0000001814 */
[----:B------:R-:W-:Y:S02]  /*115b0*/  FSEL R5, R16, -INF , P3 ;  /* 0xff80000010057808 */ /* 0x000fe40001800000 */
[----:B------:R-:W-:Y:S02]  /*115c0*/  ISETP.GT.AND P3, PT, R2, 0x8, PT ;  /* 0x000000080200780c */ /* 0x000fe40003f64270 */
[----:B------:R-:W-:-:S02]  /*115d0*/  FSEL R6, R17, -INF , P2 ;  /* 0xff80000011067808 */ /* 0x000fc40001000000 */
[----:B------:R-:W-:Y:S02]  /*115e0*/  ISETP.GT.AND P2, PT, R2, 0x9, PT ;  /* 0x000000090200780c */ /* 0x000fe40003f44270 */
[----:B------:R-:W-:Y:S02]  /*115f0*/  FSEL R7, R24, -INF , P3 ;  /* 0xff80000018077808 */ /* 0x000fe40001800000 */
[----:B------:R-:W-:Y:S02]  /*11600*/  FMNMX.FTZ R3, R5, R6, !PT ;  /* 0x0000000605037209 */ /* 0x000fe40007810000 */
[----:B------:R-:W-:Y:S02]  /*11610*/  FSEL R14, R18, -INF , P1 ;  /* 0xff800000120e7808 */ /* 0x000fe40000800000 */
[----:B------:R-:W-:Y:S02]  /*11620*/  ISETP.GT.AND P1, PT, R0, 0x8, PT ;  /* 0x000000080000780c */ /* 0x000fe40003f24270 */
[----:B------:R-:W-:-:S02]  /*11630*/  FSEL R12, R25, -INF , P2 ;  /* 0xff800000190c7808 */ /* 0x000fc40001000000 */
[----:B------:R-:W-:Y:S02]  /*11640*/  ISETP.GT.AND P3, PT, R2, 0x10, PT ;  /* 0x000000100200780c */ /* 0x000fe40003f64270 */
[----:B------:R-:W-:Y:S02]  /*11650*/  FMNMX.FTZ R3, R7, R3, !PT ;  /* 0x0000000307037209 */ /* 0x000fe40007810000 */
[----:B------:R-:W-:Y:S02]  /*11660*/  FSEL R19, R19, -INF , P0 ;  /* 0xff80000013137808 */ /* 0x000fe40000000000 */
[----:B------:R-:W-:Y:S02]  /*11670*/  ISETP.GT.AND P0, PT, R0, 0x9, PT ;  /* 0x000000090000780c */ /* 0x000fe40003f04270 */
[----:B------:R-:W-:Y:S02]  /*11680*/  FSEL R16, R26, -INF , P1 ;  /* 0xff8000001a107808 */ /* 0x000fe40000800000 */
[----:B------:R-:W-:-:S02]  /*11690*/  ISETP.GT.AND P1, PT, R0, 0x10, PT ;  /* 0x000000100000780c */ /* 0x000fc40003f24270 */
[----:B------:R-:W-:Y:S02]  /*116a0*/  ISETP.GT.AND P2, PT, R2, 0x11, PT ;  /* 0x000000110200780c */ /* 0x000fe40003f44270 */
[----:B------:R-:W-:Y:S02]  /*116b0*/  FSEL R13, R40, -INF , P3 ;  /* 0xff800000280d7808 */ /* 0x000fe40001800000 */
[----:B------:R-:W-:Y:S02]  /*116c0*/  FMNMX.FTZ R3, R12, R3, !PT ;  /* 0x000000030c037209 */ /* 0x000fe40007810000 */
[----:B------:R-:W-:Y:S02]  /*116d0*/  FSEL R17, R27, -INF , P0 ;  /* 0xff8000001b117808 */ /* 0x000fe40000000000 */
[----:B------:R-:W-:Y:S02]  /*116e0*/  ISETP.GT.AND P0, PT, R0, 0x11, PT ;  /* 0x000000110000780c */ /* 0x000fe40003f04270 */
[----:B------:R-:W-:-:S02]  /*116f0*/  FSEL R22, R42, -INF , P1 ;  /* 0xff8000002a167808 */ /* 0x000fc40000800000 */
[----:B------:R-:W-:Y:S02]  /*11700*/  FSEL R20, R41, -INF , P2 ;  /* 0xff80000029147808 */ /* 0x000fe40001000000 */
[C---:B------:R-:W-:Y:S02]  /*11710*/  ISETP.GT.AND P1, PT, R2.reuse, 0x18, PT ;  /* 0x000000180200780c */ /* 0x040fe40003f24270 */
[----:B------:R-:W-:Y:S02]  /*11720*/  FMNMX.FTZ R3, R13, R3, !PT ;  /* 0x000000030d037209 */ /* 0x000fe40007810000 */
[----:B------:R-:W-:Y:S02]  /*11730*/  FSEL R23, R43, -INF , P0 ;  /* 0xff8000002b177808 */ /* 0x000fe40000000000 */
[----:B------:R-:W-:Y:S01]  /*11740*/  ISETP.GT.AND P0, PT, R2, 0x19, PT ;  /* 0x000000190200780c */ /* 0x000fe20003f04270 */
[----:B------:R-:W-:Y:S01]  /*11750*/  LDSM.16.MT88.4 R40, [R103] ;  /* 0x000000006728783b */ /* 0x000fe20000004200 */
[----:B------:R-:W-:-:S02]  /*11760*/  FSEL R18, R52, -INF , P1 ;  /* 0xff80000034127808 */ /* 0x000fc40000800000 */
[----:B------:R-:W-:Y:S02]  /*11770*/  FMNMX.FTZ R3, R20, R3, !PT ;  /* 0x0000000314037209 */ /* 0x000fe40007810000 */
[----:B------:R-:W-:Y:S02]  /*11780*/  ISETP.GT.AND P4, PT, R2, 0x20, PT ;  /* 0x000000200200780c */ /* 0x000fe40003f84270 */
[----:B------:R-:W-:Y:S02]  /*11790*/  FSEL R21, R53, -INF , P0 ;  /* 0xff80000035157808 */ /* 0x000fe40000000000 */
        /* <DEDUP_REMOVED lines=13> */
[C---:B------:R-:W-:Y:S02]  /*11870*/  ISETP.GT.AND P0, PT, R2.reuse, 0x30, PT ;  /* 0x000000300200780c */ /* 0x040fe40003f04270 */
[----:B------:R-:W-:-:S02]  /*11880*/  ISETP.GT.AND P3, PT, R2, 0x31, PT ;  /* 0x000000310200780c */ /* 0x000fc40003f64270 */
[----:B------:R-:W-:Y:S02]  /*11890*/  FSEL R88, R49, -INF , P1 ;  /* 0xff80000031587808 */ /* 0x000fe40000800000 */
[C---:B------:R-:W-:Y:S02]  /*118a0*/  ISETP.GT.AND P4, PT, R2.reuse, 0x38, PT ;  /* 0x000000380200780c */ /* 0x040fe40003f84270 */
[----:B------:R-:W-:Y:S02]  /*118b0*/  ISETP.GT.AND P2, PT, R2, 0x39, PT ;  /* 0x000000390200780c */ /* 0x000fe40003f44270 */
[----:B------:R-:W-:Y:S02]  /*118c0*/  FMNMX.FTZ R3, R89, R3, !PT ;  /* 0x0000000359037209 */ /* 0x000fe40007810000 */
        /* <DEDUP_REMOVED lines=20> */
[----:B------:R-:W-:Y:S01]  /*11a10*/  ISETP.GT.AND P1, PT, R0, 0x28, PT ;  /* 0x000000280000780c */ /* 0x000fe20003f24270 */
[----:B------:R-:W-:Y:S01]  /*11a20*/  LDSM.16.MT88.4 R36, [R186+0x800] ;  /* 0x00080000ba24783b */ /* 0x000fe20000004200 */
[----:B------:R-:W-:Y:S02]  /*11a30*/  FMNMX.FTZ R2, R98, R2, !PT ;  /* 0x0000000262027209 */ /* 0x000fe40007810000 */
[----:B------:R-:W-:Y:S02]  /*11a40*/  FMNMX.FTZ R3, R84, R3, !PT ;  /* 0x0000000354037209 */ /* 0x000fe40007810000 */
[----:B------:R-:W-:Y:S02]  /*11a50*/  ISETP.GT.AND P0, PT, R0, 0x29, PT ;  /* 0x000000290000780c */ /* 0x000fe40003f04270 */
[----:B------:R-:W-:Y:S02]  /*11a60*/  FSEL R94, R50, -INF , P1 ;  /* 0xff800000325e7808 */ /* 0x000fe40000800000 */
[----:B------:R-:W-:Y:S01]  /*11a70*/  FMNMX.FTZ R2, R99, R2, !PT ;  /* 0x0000000263027209 */ /* 0x000fe20007810000 */
[----:B------:R-:W1:Y:S01]  /*11a80*/  SHFL.BFLY PT, R4, R3, 0x2, 0x1f ;  /* 0x0c401f0003047f89 */ /* 0x000e6200000e0000 */
[----:B------:R-:W-:-:S02]  /*11a90*/  FSEL R97, R51, -INF , P0 ;  /* 0xff80000033617808 */ /* 0x000fc40000000000 */
[----:B------:R-:W-:Y:S01]  /*11aa0*/  ISETP.GT.AND P1, PT, R0, 0x30, PT ;  /* 0x000000300000780c */ /* 0x000fe20003f24270 */
[----:B------:R-:W-:Y:S01]  /*11ab0*/  LDSM.16.MT88.4 R48, [R187] ;  /* 0x00000000bb30783b */ /* 0x000fe20000004200 */
[----:B------:R-:W-:Y:S02]  /*11ac0*/  FMNMX.FTZ R2, R94, R2, !PT ;  /* 0x000000025e027209 */ /* 0x000fe40007810000 */
[----:B------:R-:W-:Y:S02]  /*11ad0*/  ISETP.GT.AND P0, PT, R0, 0x31, PT ;  /* 0x000000310000780c */ /* 0x000fe40003f04270 */
[----:B------:R-:W-:Y:S02]  /*11ae0*/  FSEL R96, R34, -INF , P1 ;  /* 0xff80000022607808 */ /* 0x000fe40000800000 */
[----:B------:R-:W-:Y:S02]  /*11af0*/  FMNMX.FTZ R2, R97, R2, !PT ;  /* 0x0000000261027209 */ /* 0x000fe40007810000 */
[----:B------:R-:W-:-:S02]  /*11b00*/  FSEL R95, R35, -INF , P0 ;  /* 0xff800000235f7808 */ /* 0x000fc40000000000 */
[----:B------:R-:W-:Y:S01]  /*11b10*/  ISETP.GT.AND P1, PT, R0, 0x38, PT ;  /* 0x000000380000780c */ /* 0x000fe20003f24270 */
[----:B----4-:R-:W-:Y:S01]  /*11b20*/  LDSM.16.MT88.4 R32, [R176+0x800] ;  /* 0x00080000b020783b */ /* 0x010fe20000004200 */
[----:B------:R-:W-:Y:S02]  /*11b30*/  FMNMX.FTZ R2, R96, R2, !PT ;  /* 0x0000000260027209 */ /* 0x000fe40007810000 */
[----:B------:R-:W-:Y:S02]  /*11b40*/  ISETP.GT.AND P0, PT, R0, 0x39, PT ;  /* 0x000000390000780c */ /* 0x000fe40003f04270 */
[----:B------:R-:W-:Y:S02]  /*11b50*/  FSEL R93, R30, -INF , P1 ;  /* 0xff8000001e5d7808 */ /* 0x000fe40000800000 */
[----:B------:R-:W-:Y:S02]  /*11b60*/  FMNMX.FTZ R2, R95, R2, !PT ;  /* 0x000000025f027209 */ /* 0x000fe40007810000 */
[----:B------:R-:W-:-:S02]  /*11b70*/  FSEL R92, R31, -INF , P0 ;  /* 0xff8000001f5c7808 */ /* 0x000fc40000000000 */
        /* <DEDUP_REMOVED lines=19> */
[----:B------:R1:W-:Y:S01]  /*11cb0*/  MUFU.EX2 R77, R3 ;  /* 0x00000003004d7308 */ /* 0x0003e20000000800 */
[----:B------:R-:W3:Y:S07]  /*11cc0*/  LDSM.16.MT88.4 R4, [R176] ;  /* 0x00000000b004783b */ /* 0x000eee0000004200 */
[----:B------:R4:W2:Y:S01]  /*11cd0*/  MUFU.EX2 R70, R0 ;  /* 0x0000000000467308 */ /* 0x0008a20000000800 */
[----:B-1----:R-:W-:Y:S02]  /*11ce0*/  FFMA.FTZ R3, R13, c[0x0][0x2d0], -R2 ;  /* 0x0000b4000d037a23 */ /* 0x002fe40000010802 */
[----:B----4-:R-:W-:-:S05]  /*11cf0*/  FMUL.FTZ R0, R8, c[0x0][0x2d0] ;  /* 0x0000b40008007a20 */ /* 0x010fca0000410000 */
[----:B------:R1:W-:Y:S01]  /*11d00*/  MUFU.EX2 R78, R3 ;  /* 0x00000003004e7308 */ /* 0x0003e20000000800 */
[----:B------:R-:W-:-:S05]  /*11d10*/  FSEL R0, R0, RZ, P0 ;  /* 0x000000ff00007208 */ /* 0x000fca0000000000 */
[--C-:B-1----:R-:W-:Y:S02]  /*11d20*/  FFMA.FTZ R3, R14, c[0x0][0x2d0], -R0.reuse ;  /* 0x0000b4000e037a23 */ /* 0x102fe40000010800 */
[----:B------:R-:W1:Y:S02]  /*11d30*/  LDSM.16.MT88.4 R12, [R186] ;  /* 0x00000000ba0c783b */ /* 0x000e640000004200 */
[----:B------:R4:W-:Y:S02]  /*11d40*/  MUFU.EX2 R65, R3 ;  /* 0x0000000300417308 */ /* 0x0009e40000000800 */
[----:B----4-:R-:W-:-:S06]  /*11d50*/  FFMA.FTZ R3, R19, c[0x0][0x2d0], -R0 ;  /* 0x0000b40013037a23 */ /* 0x010fcc0000010800 */
[----:B------:R4:W1:Y:S02]  /*11d60*/  MUFU.EX2 R64, R3 ;  /* 0x0000000300407308 */ /* 0x0008640000000800 */
[----:B----4-:R-:W-:-:S06]  /*11d70*/  FFMA.FTZ R3, R16, c[0x0][0x2d0], -R0 ;  /* 0x0000b40010037a23 */ /* 0x010fcc0000010800 */
[----:B------:R4:W-:Y:S02]  /*11d80*/  MUFU.EX2 R69, R3 ;  /* 0x0000000300457308 */ /* 0x0009e40000000800 */
[----:B----4-:R-:W-:-:S06]  /*11d90*/  FFMA.FTZ R3, R17, c[0x0][0x2d0], -R0 ;  /* 0x0000b40011037a23 */ /* 0x010fcc0000010800 */
[----:B------:R4:W1:Y:S02]  /*11da0*/  MUFU.EX2 R71, R3 ;  /* 0x0000000300477308 */ /* 0x0008640000000800 */
[----:B----4-:R-:W-:-:S06]  /*11db0*/  FFMA.FTZ R3, R20, c[0x0][0x2d0], -R2 ;  /* 0x0000b40014037a23 */ /* 0x010fcc0000010802 */
[----:B------:R4:W1:Y:S02]  /*11dc0*/  MUFU.EX2 R79, R3 ;  /* 0x00000003004f7308 */ /* 0x0008640000000800 */
[----:B----4-:R-:W-:-:S06]  /*11dd0*/  FFMA.FTZ R3, R18, c[0x0][0x2d0], -R2 ;  /* 0x0000b40012037a23 */ /* 0x010fcc0000010802 */
[----:B------:R4:W-:Y:S02]  /*11de0*/  MUFU.EX2 R82, R3 ;  /* 0x0000000300527308 */ /* 0x0009e40000000800 */
[----:B----4-:R-:W-:-:S06]  /*11df0*/  FFMA.FTZ R3, R21, c[0x0][0x2d0], -R2 ;  /* 0x0000b40015037a23 */ /* 0x010fcc0000010802 */
[----:B------:R4:W-:Y:S01]  /*11e00*/  MUFU.EX2 R83, R3 ;  /* 0x0000000300537308 */ /* 0x0009e20000000800 */
[----:B--2---:R-:W-:Y:S02]  /*11e10*/  F2FP.PACK_AB R16, R66, R67 ;  /* 0x000000434210723e */ /* 0x004fe400000000ff */
[----:B------:R-:W-:Y:S02]  /*11e20*/  F2FP.PACK_AB R18, R77, R70 ;  /* 0x000000464d12723e */ /* 0x000fe400000000ff */
[----:B-1----:R-:W-:Y:S01]  /*11e30*/  F2FP.PACK_AB R17, R64, R65 ;  /* 0x000000414011723e */ /* 0x002fe200000000ff */
[----:B----4-:R-:W-:-:S04]  /*11e40*/  FFMA.FTZ R3, R22, c[0x0][0x2d0], -R0 ;  /* 0x0000b40016037a23 */ /* 0x010fc80000010800 */
[----:B------:R1:W-:Y:S01]  /*11e50*/  MUFU.EX2 R68, R3 ;  /* 0x0000000300447308 */ /* 0x0003e20000000800 */
[----:B------:R-:W-:Y:S01]  /*11e60*/  F2FP.PACK_AB R19, R71, R69 ;  /* 0x000000454713723e */ /* 0x000fe200000000ff */
[----:B-1----:R-:W-:-:S06]  /*11e70*/  FFMA.FTZ R3, R23, c[0x0][0x2d0], -R0 ;  /* 0x0000b40017037a23 */ /* 0x002fcc0000010800 */
[----:B------:R1:W2:Y:S01]  /*11e80*/  MUFU.EX2 R76, R3 ;  /* 0x00000003004c7308 */ /* 0x0002a20000000800 */
[----:B---3--:R-:W-:Y:S01]  /*11e90*/  HMMA.16816.F32 R24, R16, R4, RZ ;  /* 0x000000041018723c */ /* 0x008fe200000018ff */
[----:B-1----:R-:W-:-:S06]  /*11ea0*/  FFMA.FTZ R3, R52, c[0x0][0x2d0], -R0 ;  /* 0x0000b40034037a23 */ /* 0x002fcc0000010800 */
[----:B------:R1:W-:Y:S01]  /*11eb0*/  MUFU.EX2 R81, R3 ;  /* 0x0000000300517308 */ /* 0x0003e20000000800 */
[----:B------:R-:W-:Y:S01]  /*11ec0*/  HMMA.16816.F32 R20, R16, R6, RZ ;  /* 0x000000061014723c */ /* 0x000fe200000018ff */
[----:B-1----:R-:W-:-:S07]  /*11ed0*/  FFMA.FTZ R3, R53, c[0x0][0x2d0], -R0 ;  /* 0x0000b40035037a23 */ /* 0x002fce0000010800 */
[C---:B------:R-:W-:Y:S01]  /*11ee0*/  HMMA.16816.F32 R44, R16.reuse, R12, RZ ;  /* 0x0000000c102c723c */ /* 0x040fe200000018ff */
[----:B-----5:R-:W1:Y:S01]  /*11ef0*/  LDSM.16.MT88.4 R52, [R107+0x800] ;  /* 0x000800006b34783b */ /* 0x020e620000004200 */
[----:B------:R-:W3:Y:S05]  /*11f00*/  MUFU.EX2 R80, R3 ;  /* 0x0000000300507308 */ /* 0x000eea0000000800 */
[----:B------:R-:W-:Y:S01]  /*11f10*/  F2FP.PACK_AB R12, R79, R78 ;  /* 0x0000004e4f0c723e */ /* 0x000fe200000000ff */
[----:B------:R-:W-:Y:S01]  /*11f20*/  HMMA.16816.F32 R28, R16, R14, RZ ;  /* 0x0000000e101c723c */ /* 0x000fe200000018ff */
[----:B--2---:R-:W-:-:S06]  /*11f30*/  F2FP.PACK_AB R13, R76, R68 ;  /* 0x000000444c0d723e */ /* 0x004fcc00000000ff */
[----:B------:R-:W-:Y:S02]  /*11f40*/  F2FP.PACK_AB R14, R83, R82 ;  /* 0x00000052530e723e */ /* 0x000fe400000000ff */
[----:B---3--:R-:W-:-:S07]  /*11f50*/  F2FP.PACK_AB R15, R80, R81 ;  /* 0x00000051500f723e */ /* 0x008fce00000000ff */
[C---:B------:R-:W-:Y:S08]  /*11f60*/  HMMA.16816.F32 R192, R12.reuse, R32, R24 ;  /* 0x000000200cc0723c */ /* 0x040ff00000001818 */
[----:B------:R-:W-:Y:S01]  /*11f70*/  HMMA.16816.F32 R128, R12, R34, R20 ;  /* 0x000000220c80723c */ /* 0x000fe20000001814 */
[----:B------:R-:W-:Y:S07]  /*11f80*/  LDSM.16.MT88.4 R32, [R176+0x2800] ;  /* 0x00280000b020783b */ /* 0x000fee0000004200 */
[C---:B------:R-:W-:Y:S08]  /*11f90*/  HMMA.16816.F32 R24, R16.reuse, R40, RZ ;  /* 0x000000281018723c */ /* 0x040ff000000018ff */
[C---:B------:R-:W-:Y:S01]  /*11fa0*/  HMMA.16816.F32 R20, R16.reuse, R42, RZ ;  /* 0x0000002a1014723c */ /* 0x040fe200000018ff */
[----:B------:R-:W2:Y:S07]  /*11fb0*/  LDSM.16.MT88.4 R40, [R176+0x2000] ;  /* 0x00200000b028783b */ /* 0x000eae0000004200 */
[----:B------:R-:W-:Y:S08]  /*11fc0*/  HMMA.16816.F32 R4, R16, R48, RZ ;  /* 0x000000301004723c */ /* 0x000ff000000018ff */
        /* <DEDUP_REMOVED lines=15> */
[C---:B------:R-:W-:Y:S01]  /*120c0*/  HMMA.16816.F32 R56, R12.reuse, R32, R24 ;  /* 0x000000200c38723c */ /* 0x040fe20000001818 */
[----:B------:R-:W2:Y:S07]  /*120d0*/  LDSM.16.MT88.4 R24, [R107+0x2800] ;  /* 0x002800006b18783b */ /* 0x000eae0000004200 */
[----:B----4-:R-:W-:Y:S08]  /*120e0*/  HMMA.16816.F32 R156, R12, R36, R4 ;  /* 0x000000240c9c723c */ /* 0x010ff00000001804 */
[C---:B-1----:R-:W-:Y:S08]  /*120f0*/  HMMA.16816.F32 R4, R16.reuse, R40, RZ ;  /* 0x000000281004723c */ /* 0x042ff000000018ff */
[----:B------:R-:W-:Y:S11]  /*12100*/  HMMA.16816.F32 R28, R16, R62, RZ ;  /* 0x0000003e101c723c */ /* 0x000ff600000018ff */
[----:B------:R-:W-:Y:S05]  /*12110*/  @!UPT UIADD3 URZ, URZ, URZ, URZ ;  /* 0x0000003f3f3ff290 */ /* 0x000fea000fffe03f */
[C---:B--2---:R-:W-:Y:S08]  /*12120*/  HMMA.16816.F32 R140, R12.reuse, R24, R4 ;  /* 0x000000180c8c723c */ /* 0x044ff00000001804 */
[----:B------:R-:W-:Y:S01]  /*12130*/  HMMA.16816.F32 R48, R12, R74, R28 ;  /* 0x0000004a0c30723c */ /* 0x000fe2000000181c */
[----:B------:R-:W1:Y:S07]  /*12140*/  LDSM.16.MT88.4 R28, [R186+0x4000] ;  /* 0x00400000ba1c783b */ /* 0x000e6e0000004200 */
        /* <DEDUP_REMOVED lines=22> */
[----:B------:R-:W-:Y:S01]  /*122b0*/  FADD.FTZ R3, R68, R3 ;  /* 0x0000000344037221 */ /* 0x000fe20000010000 */
[----:B-1----:R-:W-:Y:S01]  /*122c0*/  HMMA.16816.F32 R4, R16, R20, RZ ;  /* 0x000000141004723c */ /* 0x002fe200000018ff */
[--C-:B------:R-:W-:Y:S02]  /*122d0*/  FFMA.FTZ R28, R91, c[0x0][0x2d0], -R2.reuse ;  /* 0x0000b4005b1c7a23 */ /* 0x100fe40000010802 */
[--C-:B------:R-:W-:Y:S11]  /*122e0*/  FFMA.FTZ R30, R90, c[0x0][0x2d0], -R2.reuse ;  /* 0x0000b4005a1e7a23 */ /* 0x100ff60000010802 */
[----:B------:R-:W-:Y:S10]  /*122f0*/  @!UPT UIADD3 URZ, URZ, URZ, URZ ;  /* 0x0000003f3f3ff290 */ /* 0x000ff4000fffe03f */
[----:B------:R-:W-:Y:S08]  /*12300*/  HMMA.16816.F32 R68, R12, R24, R4 ;  /* 0x000000180c44723c */ /* 0x000ff00000001804 */
[----:B------:R-:W-:Y:S01]  /*12310*/  HMMA.16816.F32 R4, R16, R22, RZ ;  /* 0x000000161004723c */ /* 0x000fe200000018ff */
[----:B------:R-:W-:Y:S02]  /*12320*/  FADD.FTZ R31, R76, R3 ;  /* 0x000000034c1f7221 */ /* 0x000fe40000010000 */
[--C-:B------:R-:W-:Y:S01]  /*12330*/  FFMA.FTZ R32, R89, c[0x0][0x2d0], -R2.reuse ;  /* 0x0000b40059207a23 */ /* 0x100fe20000010802 */
[----:B------:R-:W1:Y:S01]  /*12340*/  MUFU.EX2 R3, R28 ;  /* 0x0000001c00037308 */ /* 0x000e620000000800 */
[----:B------:R-:W-:-:S02]  /*12350*/  FFMA.FTZ R33, R88, c[0x0][0x2d0], -R2 ;  /* 0x0000b40058217a23 */ /* 0x000fc40000010802 */
[--C-:B------:R-:W-:Y:S02]  /*12360*/  FFMA.FTZ R40, R87, c[0x0][0x2d0], -R2.reuse ;  /* 0x0000b40057287a23 */ /* 0x100fe40000010802 */
[--C-:B------:R-:W-:Y:S02]  /*12370*/  FFMA.FTZ R41, R86, c[0x0][0x2d0], -R2.reuse ;  /* 0x0000b40056297a23 */ /* 0x100fe40000010802 */
[--C-:B------:R-:W-:Y:S02]  /*12380*/  FFMA.FTZ R42, R85, c[0x0][0x2d0], -R2.reuse ;  /* 0x0000b400552a7a23 */ /* 0x100fe40000010802 */
[----:B------:R-:W-:Y:S02]  /*12390*/  FFMA.FTZ R43, R84, c[0x0][0x2d0], -R2 ;  /* 0x0000b400542b7a23 */ /* 0x000fe40000010802 */
[----:B------:R2:W-:Y:S01]  /*123a0*/  MUFU.EX2 R2, R30 ;  /* 0x0000001e00027308 */ /* 0x0005e20000000800 */
[----:B------:R-:W-:Y:S01]  /*123b0*/  FFMA.FTZ R35, R94, c[0x0][0x2d0], -R0 ;  /* 0x0000b4005e237a23 */ /* 0x000fe20000010800 */
[----:B------:R-:W-:Y:S07]  /*123c0*/  LDSM.16.MT88.4 R84, [R176+0x5800] ;  /* 0x00580000b054783b */ /* 0x000fee0000004200 */
        /* <DEDUP_REMOVED lines=10> */
[----:B------:R-:W-:-:S07]  /*12470*/  FADD.FTZ R4, R83, R4 ;  /* 0x0000000453047221 */ /* 0x000fce0000010000 */
[----:B------:R-:W4:Y:S08]  /*12480*/  MUFU.EX2 R5, R5 ;  /* 0x0000000500057308 */ /* 0x000f300000000800 */
[----:B------:R4:W5:Y:S01]  /*12490*/  MUFU.EX2 R7, R33 ;  /* 0x0000002100077308 */ /* 0x0009620000000800 */
[----:B-1----:R-:W-:Y:S02]  /*124a0*/  FADD.FTZ R4, R3, R4 ;  /* 0x0000000403047221 */ /* 0x002fe40000010000 */
[----:B------:R-:W-:-:S02]  /*124b0*/  FFMA.FTZ R34, R97, c[0x0][0x2d0], -R0 ;  /* 0x0000b40061227a23 */ /* 0x000fc40000010800 */
[--C-:B------:R-:W-:Y:S02]  /*124c0*/  FFMA.FTZ R37, R96, c[0x0][0x2d0], -R0.reuse ;  /* 0x0000b40060257a23 */ /* 0x100fe40000010800 */
[--C-:B------:R-:W-:Y:S02]  /*124d0*/  FFMA.FTZ R36, R95, c[0x0][0x2d0], -R0.reuse ;  /* 0x0000b4005f247a23 */ /* 0x100fe40000010800 */
[--C-:B------:R-:W-:Y:S02]  /*124e0*/  FFMA.FTZ R39, R93, c[0x0][0x2d0], -R0.reuse ;  /* 0x0000b4005d277a23 */ /* 0x100fe40000010800 */
[----:B------:R-:W-:Y:S02]  /*124f0*/  FFMA.FTZ R38, R92, c[0x0][0x2d0], -R0 ;  /* 0x0000b4005c267a23 */ /* 0x000fe40000010800 */
[----:B---3--:R-:W-:Y:S02]  /*12500*/  FADD.FTZ R0, R6, R22 ;  /* 0x0000001606007221 */ /* 0x008fe40000010000 */
[C---:B------:R-:W-:Y:S01]  /*12510*/  FADD.FTZ R21, R2.reuse, R4 ;  /* 0x0000000402157221 */ /* 0x040fe20000010000 */
[----:B------:R-:W-:Y:S01]  /*12520*/  F2FP.PACK_AB R4, R2, R3 ;  /* 0x000000030204723e */ /* 0x000fe200000000ff */
[C---:B----4-:R-:W-:Y:S01]  /*12530*/  FADD.FTZ R33, R5.reuse, R0 ;  /* 0x0000000005217221 */ /* 0x050fe20000010000 */
[----:B------:R-:W-:Y:S01]  /*12540*/  F2FP.PACK_AB R5, R5, R6 ;  /* 0x000000060505723e */ /* 0x000fe200000000ff */
[----:B------:R-:W-:Y:S01]  /*12550*/  FADD.FTZ R2, R20, R21 ;  /* 0x0000001514027221 */ /* 0x000fe20000010000 */
[----:B-----5:R-:W-:-:S02]  /*12560*/  F2FP.PACK_AB R6, R7, R20 ;  /* 0x000000140706723e */ /* 0x020fc400000000ff */
[C---:B--2---:R-:W-:Y:S01]  /*12570*/  HMMA.16816.F32 R20, R16.reuse, R28, RZ ;  /* 0x0000001c1014723c */ /* 0x044fe200000018ff */
        /* <DEDUP_REMOVED lines=129> */
[C---:B------:R-:W-:Y:S01]  /*12d90*/  SHF.L.U64.HI R16, R215.reuse, 0x1, R229 ;  /* 0x00000001d7107819 */ /* 0x040fe200000102e5 */
        /* <DEDUP_REMOVED lines=18> */
.L_x_6133:
        /* <DEDUP_REMOVED lines=21> */
.L_x_6134:
        /* <DEDUP_REMOVED lines=21> */
.L_x_6026:
[----:B------:R-:W-:Y:S05]  /*13160*/  BSYNC B0 ;  /* 0x0000000000007941 */ /* 0x000fea0003800000 */
.L_x_6025:
        /* <DEDUP_REMOVED lines=20> */
.L_x_6038:
        /* <DEDUP_REMOVED lines=40> */
.L_x_6135:
        /* <DEDUP_REMOVED lines=22> */
.L_x_6136:
        /* <DEDUP_REMOVED lines=21> */
.L_x_6031:
[----:B------:R-:W-:Y:S05]  /*137e0*/  BSYNC B0 ;  /* 0x0000000000007941 */ /* 0x000fea0003800000 */
.L_x_6030:
        /* <DEDUP_REMOVED lines=179> */
[----:B------:R-:W-:Y:S02]  /*14320*/  FSEL R159, R16, -INF , P3 ;  /* 0xff800000109f7808 */ /* 0x000fe40001800000 */
[----:B------:R-:W-:Y:S02]  /*14330*/  ISETP.GT.AND P2, PT, R2, 0x11, PT ;  /* 0x000000110200780c */ /* 0x000fe40003f44270 */
[----:B------:R-:W-:Y:S02]  /*14340*/  FMNMX.FTZ R3, R4, R3, !PT ;  /* 0x0000000304037209 */ /* 0x000fe40007810000 */
[----:B------:R-:W-:Y:S02]  /*14350*/  ISETP.GT.AND P1, PT, R0, RZ, PT ;  /* 0x000000ff0000720c */ /* 0x000fe40003f24270 */
[----:B------:R-:W-:Y:S02]  /*14360*/  FSEL R168, R17, -INF , P2 ;  /* 0xff80000011a87808 */ /* 0x000fe40001000000 */
[----:B------:R-:W-:Y:S02]  /*14370*/  FSEL R154, R6, -INF , P1 ;  /* 0xff800000069a7808 */ /* 0x000fe40000800000 */
[----:B------:R-:W-:Y:S02]  /*14380*/  ISETP.GT.AND P1, PT, R0, 0x8, PT ;  /* 0x000000080000780c */ /* 0x000fe40003f24270 */
[----:B------:R-:W-:Y:S02]  /*14390*/  ISETP.GT.AND P3, PT, R2, 0x18, PT ;  /* 0x000000180200780c */ /* 0x000fe40003f64270 */
[----:B------:R-:W-:Y:S02]  /*143a0*/  ISETP.GT.AND P0, PT, R0, 0x1, PT ;  /* 0x000000010000780c */ /* 0x000fe40003f04270 */
[----:B------:R-:W-:Y:S02]  /*143b0*/  FMNMX.FTZ R3, R159, R3, !PT ;  /* 0x000000039f037209 */ /* 0x000fe40007810000 */
[----:B------:R-:W-:Y:S02]  /*143c0*/  FSEL R153, R7, -INF , P0 ;  /* 0xff80000007997808 */ /* 0x000fe40000000000 */
[----:B------:R-:W-:Y:S02]  /*143d0*/  FSEL R7, R14, -INF , P1 ;  /* 0xff8000000e077808 */ /* 0x000fe40000800000 */
[----:B------:R-:W-:Y:S02]  /*143e0*/  ISETP.GT.AND P1, PT, R0, 0x10, PT ;  /* 0x000000100000780c */ /* 0x000fe40003f24270 */
[----:B------:R-:W-:Y:S02]  /*143f0*/  ISETP.GT.AND P2, PT, R2, 0x19, PT ;  /* 0x000000190200780c */ /* 0x000fe40003f44270 */
[----:B------:R-:W-:Y:S02]  /*14400*/  FSEL R164, R20, -INF , P3 ;  /* 0xff80000014a47808 */ /* 0x000fe40001800000 */
[----:B------:R-:W-:Y:S02]  /*14410*/  FMNMX.FTZ R3, R168, R3, !PT ;  /* 0x00000003a8037209 */ /* 0x000fe40007810000 */
        /* <DEDUP_REMOVED lines=22> */
[----:B------:R-:W-:Y:S02]  /*14580*/  ISETP.GT.AND P0, PT, R0, 0x9, PT ;  /* 0x000000090000780c */ /* 0x000fe40003f04270 */
[----:B------:R-:W-:Y:S02]  /*14590*/  FMNMX.FTZ R6, R153, R6, !PT ;  /* 0x0000000699067209 */ /* 0x000fe40007810000 */
[----:B------:R-:W-:Y:S02]  /*145a0*/  FSEL R201, R33, -INF , P2 ;  /* 0xff80000021c97808 */ /* 0x000fe40001000000 */
[----:B------:R-:W-:Y:S02]  /*145b0*/  ISETP.GT.AND P1, PT, R2, 0x38, PT ;  /* 0x000000380200780c */ /* 0x000fe40003f24270 */
[----:B------:R-:W-:Y:S02]  /*145c0*/  FMNMX.FTZ R3, R202, R3, !PT ;  /* 0x00000003ca037209 */ /* 0x000fe40007810000 */
[----:B------:R-:W-:Y:S02]  /*145d0*/  FSEL R15, R15, -INF , P0 ;  /* 0xff8000000f0f7808 */ /* 0x000fe40000000000 */
[----:B------:R-:W-:Y:S02]  /*145e0*/  FMNMX.FTZ R6, R7, R6, !PT ;  /* 0x0000000607067209 */ /* 0x000fe40007810000 */
[----:B------:R-:W-:Y:S02]  /*145f0*/  FSEL R198, R36, -INF , P1 ;  /* 0xff80000024c67808 */ /* 0x000fe40000800000 */
        /* <DEDUP_REMOVED lines=27> */
[----:B-1----:R-:W-:Y:S02]  /*147b0*/  FMNMX.FTZ R0, R3, R6, !PT ;  /* 0x0000000603007209 */ /* 0x002fe40007810000 */
[----:B------:R-:W-:Y:S02]  /*147c0*/  FSEL R203, R38, -INF , P1 ;  /* 0xff80000026cb7808 */ /* 0x000fe40000800000 */
        /* <DEDUP_REMOVED lines=18> */
[--C-:B------:R-:W-:Y:S02]  /*148f0*/  FFMA.FTZ R0, R152, c[0x0][0x2d0], -R157.reuse ;  /* 0x0000b40098007a23 */ /* 0x100fe4000001089d */
[----:B------:R-:W1:Y:S02]  /*14900*/  SHFL.BFLY PT, R3, R2, 0x2, 0x1f ;  /* 0x0c401f0002037f89 */ /* 0x000e6400000e0000 */
[----:B------:R2:W-:Y:S01]  /*14910*/  MUFU.EX2 R206, R0 ;  /* 0x0000000000ce7308 */ /* 0x0005e20000000800 */
[----:B-1----:R-:W-:Y:S01]  /*14920*/  FMNMX.FTZ R2, R2, R3, !PT ;  /* 0x0000000302027209 */ /* 0x002fe20007810000 */
[--C-:B--2---:R-:W-:Y:S04]  /*14930*/  FFMA.FTZ R0, R8, c[0x0][0x2d0], -R157.reuse ;  /* 0x0000b40008007a23 */ /* 0x104fe8000001089d */
[----:B------:R-:W1:Y:S04]  /*14940*/  SHFL.BFLY PT, R3, R2, 0x1, 0x1f ;  /* 0x0c201f0002037f89 */ /* 0x000e6800000e0000 */
[----:B------:R2:W3:Y:S01]  /*14950*/  MUFU.EX2 R205, R0 ;  /* 0x0000000000cd7308 */ /* 0x0004e20000000800 */
[----:B-1----:R-:W-:Y:S01]  /*14960*/  FMNMX.FTZ R8, R2, R3, !PT ;  /* 0x0000000302087209 */ /* 0x002fe20007810000 */
[--C-:B--2---:R-:W-:Y:S01]  /*14970*/  FFMA.FTZ R0, R5, c[0x0][0x2d0], -R157.reuse ;  /* 0x0000b40005007a23 */ /* 0x104fe2000001089d */
[----:B---3--:R-:W-:Y:S02]  /*14980*/  F2FP.PACK_AB R152, R205, R206 ;  /* 0x000000cecd98723e */ /* 0x008fe400000000ff */
[C---:B------:R-:W-:Y:S05]  /*14990*/  FSETP.NEU.FTZ.AND P0, PT, R8.reuse, -INF , PT ;  /* 0xff8000000800780b */ /* 0x040fea0003f1d000 */
[----:B------:R1:W-:Y:S01]  /*149a0*/  MUFU.EX2 R212, R0 ;  /* 0x0000000000d47308 */ /* 0x0003e20000000800 */
[----:B------:R-:W-:Y:S05]  /*149b0*/  FMUL.FTZ R2, R8, c[0x0][0x2d0] ;  /* 0x0000b40008027a20 */ /* 0x000fea0000410000 */
[----:B------:R-:W-:Y:S02]  /*149c0*/  FSEL R158, R2, RZ, P0 ;  /* 0x000000ff029e7208 */ /* 0x000fe40000000000 */
[----:B------:R-:W-:Y:S02]  /*149d0*/  FSEL R2, R9, RZ, P1 ;  /* 0x000000ff09027208 */ /* 0x000fe40000800000 */
[----:B------:R-:W-:Y:S01]  /*149e0*/  ISETP.GE.AND P1, PT, R213, 0x1, PT ;  /* 0x00000001d500780c */ /* 0x000fe20003f26270 */
[----:B------:R-:W-:Y:S02]  /*149f0*/  FFMA.FTZ R3, R15, c[0x0][0x2d0], -R158 ;  /* 0x0000b4000f037a23 */ /* 0x000fe4000001089e */
[----:B------:R-:W-:Y:S02]  /*14a00*/  FADD.FTZ R2, -R2, R106 ;  /* 0x0000006a02027221 */ /* 0x000fe40000010100 */
[----:B------:R2:W-:Y:S02]  /*14a10*/  MUFU.EX2 R208, R3 ;  /* 0x0000000300d07308 */ /* 0x0005e40000000800 */
[----:B------:R-:W-:Y:S02]  /*14a20*/  FMUL.FTZ R2, R2, c[0x0][0x2d0] ;  /* 0x0000b40002027a20 */ /* 0x000fe40000410000 */
[--C-:B-1----:R-:W-:Y:S06]  /*14a30*/  FFMA.FTZ R0, R4, c[0x0][0x2d0], -R157.reuse ;  /* 0x0000b40004007a23 */ /* 0x102fec000001089d */
[----:B------:R-:W1:Y:S10]  /*14a40*/  MUFU.EX2 R2, R2 ;  /* 0x0000000200027308 */ /* 0x000e740000000800 */
[----:B------:R3:W4:Y:S01]  /*14a50*/  MUFU.EX2 R211, R0 ;  /* 0x0000000000d37308 */ /* 0x0007220000000800 */
[----:B--2---:R-:W-:Y:S04]  /*14a60*/  IADD3 R3, R186, R176, RZ ;  /* 0x000000b0ba037210 */ /* 0x004fe80007ffe0ff */
[----:B------:R-:W-:Y:S01]  /*14a70*/  IADD3 R106, R184, R3, RZ ;  /* 0x00000003b86a7210 */ /* 0x000fe20007ffe0ff */
[----:B------:R-:W2:Y:S01]  /*14a80*/  LDSM.16.MT88.4 R16, [R3] ;  /* 0x000000000310783b */ /* 0x000ea20000004200 */
[C---:B-1----:R-:W-:Y:S02]  /*14a90*/  FMUL.FTZ R4, R2.reuse, R112 ;  /* 0x0000007002047220 */ /* 0x042fe40000410000 */
[C---:B------:R-:W-:Y:S05]  /*14aa0*/  FMUL.FTZ R5, R2.reuse, R113 ;  /* 0x0000007102057220 */ /* 0x040fea0000410000 */
[----:B------:R-:W1:Y:S01]  /*14ab0*/  LDSM.16.MT88.4 R24, [R106] ;  /* 0x000000006a18783b */ /* 0x000e620000004200 */
[C---:B------:R-:W-:Y:S02]  /*14ac0*/  FMUL.FTZ R12, R2.reuse, R116 ;  /* 0x00000074020c7220 */ /* 0x040fe40000410000 */
[C---:B------:R-:W-:Y:S02]  /*14ad0*/  FMUL.FTZ R13, R2.reuse, R117 ;  /* 0x00000075020d7220 */ /* 0x040fe40000410000 */
[----:B------:R-:W-:Y:S02]  /*14ae0*/  FMUL.FTZ R21, R2, R125 ;  /* 0x0000007d02157220 */ /* 0x000fe40000410000 */
[--C-:B---3--:R-:W-:Y:S01]  /*14af0*/  FFMA.FTZ R0, R154, c[0x0][0x2d0], -R158.reuse ;  /* 0x0000b4009a007a23 */ /* 0x108fe2000001089e */
[----:B----4-:R-:W-:Y:S01]  /*14b00*/  F2FP.PACK_AB R154, R211, R212 ;  /* 0x000000d4d39a723e */ /* 0x010fe200000000ff */
        /* <DEDUP_REMOVED lines=30> */
[----:B------:R-:W-:Y:S02]  /*14cf0*/  FFMA.FTZ R0, R7, c[0x0][0x2d0], -R158 ;  /* 0x0000b40007007a23 */ /* 0x000fe4000001089e */
        /* <DEDUP_REMOVED lines=13> */
[----:B---3--:R-:W-:Y:S02]  /*14dd0*/  FSEL R0, R8, RZ, P0 ;  /* 0x000000ff08007208 */ /* 0x008fe40000000000 */
[----:B----4-:R-:W-:Y:S03]  /*14de0*/  F2FP.PACK_AB R155, R208, R209 ;  /* 0x000000d1d09b723e */ /* 0x010fe600000000ff */
[----:B------:R-:W-:Y:S01]  /*14df0*/  FADD.FTZ R0, -R0, R107 ;  /* 0x0000006b00007221 */ /* 0x000fe20000010100 */
[----:B------:R-:W-:Y:S03]  /*14e00*/  IADD3 R107, R184, R156, RZ ;  /* 0x0000009cb86b7210 */ /* 0x000fe60007ffe0ff */
[----:B------:R-:W-:Y:S06]  /*14e10*/  FMUL.FTZ R0, R0, c[0x0][0x2d0] ;  /* 0x0000b40000007a20 */ /* 0x000fec0000410000 */
[----:B------:R-:W3:Y:S02]  /*14e20*/  MUFU.EX2 R0, R0 ;  /* 0x0000000000007308 */ /* 0x000ee40000000800 */
        /* <DEDUP_REMOVED lines=71> */
[--C-:B------:R-:W-:Y:S02]  /*152a0*/  FFMA.FTZ R120, R159, c[0x0][0x2d0], -R157.reuse ;  /* 0x0000b4009f787a23 */ /* 0x100fe4000001089d */
        /* <DEDUP_REMOVED lines=13> */
[----:B------:R2:W-:Y:S01]  /*15380*/  MUFU.EX2 R169, R124 ;  /* 0x0000007c00a97308 */ /* 0x0005e20000000800 */
[----:B------:R-:W-:Y:S02]  /*15390*/  FADD.FTZ R2, R212, R2 ;  /* 0x00000002d4027221 */ /* 0x000fe40000010000 */
[----:B------:R-:W-:Y:S01]  /*153a0*/  FADD.FTZ R0, R209, R0 ;  /* 0x00000000d1007221 */ /* 0x000fe20000010000 */
[C---:B-1----:R-:W-:Y:S03]  /*153b0*/  HMMA.16816.F32 R64, R152.reuse, R112, R64 ;  /* 0x000000709840723c */ /* 0x042fe60000001840 */
[----:B------:R-:W-:Y:S03]  /*153c0*/  FADD.FTZ R2, R211, R2 ;  /* 0x00000002d3027221 */ /* 0x000fe60000010000 */
[----:B------:R1:W5:Y:S01]  /*153d0*/  MUFU.EX2 R193, R120 ;  /* 0x0000007800c17308 */ /* 0x0003620000000800 */
[----:B------:R-:W-:Y:S01]  /*153e0*/  FADD.FTZ R0, R208, R0 ;  /* 0x00000000d0007221 */ /* 0x000fe20000010000 */
[C---:B------:R-:W-:Y:S01]  /*153f0*/  HMMA.16816.F32 R68, R152.reuse, R114, R68 ;  /* 0x000000729844723c */ /* 0x040fe20000001844 */
[----:B------:R-:W5:Y:S03]  /*15400*/  LDSM.16.MT88.4 R112, [R106+0x4000] ;  /* 0x004000006a70783b */ /* 0x000f660000004200 */
[----:B---3--:R-:W-:Y:S04]  /*15410*/  FADD.FTZ R2, R195, R2 ;  /* 0x00000002c3027221 */ /* 0x008fe80000010000 */
[C---:B----4-:R-:W-:Y:S04]  /*15420*/  HMMA.16816.F32 R72, R152.reuse, R116, R72 ;  /* 0x000000749848723c */ /* 0x050fe80000001848 */
[--C-:B--2---:R-:W-:Y:S02]  /*15430*/  FFMA.FTZ R124, R163, c[0x0][0x2d0], -R158.reuse ;  /* 0x0000b400a37c7a23 */ /* 0x104fe4000001089e */
[----:B------:R-:W-:Y:S02]  /*15440*/  MUFU.EX2 R163, R128 ;  /* 0x0000008000a37308 */ /* 0x000fe40000000800 */
[C---:B------:R-:W-:Y:S01]  /*15450*/  HMMA.16816.F32 R76, R152.reuse, R118, R76 ;  /* 0x00000076984c723c */ /* 0x040fe2000000184c */
[----:B------:R-:W2:Y:S03]  /*15460*/  LDSM.16.MT88.4 R116, [R156+0x4000] ;  /* 0x004000009c74783b */ /* 0x000ea60000004200 */
[----:B-1----:R-:W-:Y:S02]  /*15470*/  FFMA.FTZ R120, R170, c[0x0][0x2d0], -R158 ;  /* 0x0000b400aa787a23 */ /* 0x002fe4000001089e */
[----:B-----5:R-:W-:Y:S02]  /*15480*/  FADD.FTZ R0, R193, R0 ;  /* 0x00000000c1007221 */ /* 0x020fe40000010000 */
[----:B------:R1:W-:Y:S10]  /*15490*/  MUFU.EX2 R167, R124 ;  /* 0x0000007c00a77308 */ /* 0x0003f40000000800 */
[----:B------:R3:W4:Y:S01]  /*154a0*/  MUFU.EX2 R192, R120 ;  /* 0x0000007800c07308 */ /* 0x0007220000000800 */
[C---:B------:R-:W-:Y:S07]  /*154b0*/  HMMA.16816.F32 R80, R152.reuse, R112, R80 ;  /* 0x000000709850723c */ /* 0x040fee0000001850 */
[--C-:B------:R-:W-:Y:S01]  /*154c0*/  FFMA.FTZ R112, R168, c[0x0][0x2d0], -R157.reuse ;  /* 0x0000b400a8707a23 */ /* 0x100fe2000001089d */
[C---:B------:R-:W-:Y:S03]  /*154d0*/  HMMA.16816.F32 R84, R152.reuse, R114, R84 ;  /* 0x000000729854723c */ /* 0x040fe60000001854 */
[----:B------:R5:W5:Y:S01]  /*154e0*/  MUFU.EX2 R194, R112 ;  /* 0x0000007000c27308 */ /* 0x000b620000000800 */
[----:B-1----:R-:W-:Y:S04]  /*154f0*/  FFMA.FTZ R124, R160, c[0x0][0x2d0], -R158 ;  /* 0x0000b400a07c7a23 */ /* 0x002fe8000001089e */
[C---:B--2---:R-:W-:Y:S01]  /*15500*/  HMMA.16816.F32 R88, R152.reuse, R116, R88 ;  /* 0x000000749858723c */ /* 0x044fe20000001858 */
[----:B---3--:R-:W-:Y:S03]  /*15510*/  LDSM.16.MT88.4 R120, [R106+0x800] ;  /* 0x000800006a78783b */ /* 0x008fe60000004200 */
[----:B----4-:R-:W-:Y:S01]  /*15520*/  FADD.FTZ R0, R192, R0 ;  /* 0x00000000c0007221 */ /* 0x010fe20000010000 */
[----:B------:R1:W-:Y:S02]  /*15530*/  MUFU.EX2 R168, R124 ;  /* 0x0000007c00a87308 */ /* 0x0003e40000000800 */
[--C-:B------:R-:W-:Y:S01]  /*15540*/  FFMA.FTZ R116, R164, c[0x0][0x2d0], -R157.reuse ;  /* 0x0000b400a4747a23 */ /* 0x100fe2000001089d */
[C---:B------:R-:W-:Y:S07]  /*15550*/  HMMA.16816.F32 R92, R152.reuse, R118, R92 ;  /* 0x00000076985c723c */ /* 0x040fee000000185c */
[----:B------:R2:W3:Y:S01]  /*15560*/  MUFU.EX2 R190, R116 ;  /* 0x0000007400be7308 */ /* 0x0004e20000000800 */
[----:B-----5:R-:W4:Y:S01]  /*15570*/  LDSM.16.MT88.4 R112, [R107+0x4000] ;  /* 0x004000006b70783b */ /* 0x020f220000004200 */
[----:B------:R-:W-:Y:S03]  /*15580*/  FADD.FTZ R2, R194, R2 ;  /* 0x00000002c2027221 */ /* 0x000fe60000010000 */
[--C-:B-1----:R-:W-:Y:S05]  /*15590*/  FFMA.FTZ R124, R174, c[0x0][0x2d0], -R157.reuse ;  /* 0x0000b400ae7c7a23 */ /* 0x102fea000001089d */
[----:B------:R1:W-:Y:S01]  /*155a0*/  MUFU.EX2 R170, R124 ;  /* 0x0000007c00aa7308 */ /* 0x0003e20000000800 */
[--C-:B--2---:R-:W-:Y:S02]  /*155b0*/  FFMA.FTZ R116, R165, c[0x0][0x2d0], -R157.reuse ;  /* 0x0000b400a5747a23 */ /* 0x104fe4000001089d */
[----:B---3--:R-:W-:Y:S07]  /*155c0*/  FADD.FTZ R2, R190, R2 ;  /* 0x00000002be027221 */ /* 0x008fee0000010000 */
[----:B------:R2:W3:Y:S01]  /*155d0*/  MUFU.EX2 R189, R116 ;  /* 0x0000007400bd7308 */ /* 0x0004e20000000800 */
[--C-:B-1----:R-:W-:Y:S01]  /*155e0*/  FFMA.FTZ R124, R166, c[0x0][0x2d0], -R157.reuse ;  /* 0x0000b400a67c7a23 */ /* 0x102fe2000001089d */
[C---:B----4-:R-:W-:Y:S07]  /*155f0*/  HMMA.16816.F32 R96, R152.reuse, R112, R96 ;  /* 0x000000709860723c */ /* 0x050fee0000001860 */
[----:B------:R-:W-:Y:S01]  /*15600*/  FFMA.FTZ R112, R171, c[0x0][0x2d0], -R158 ;  /* 0x0000b400ab707a23 */ /* 0x000fe2000001089e */
[----:B------:R-:W-:Y:S01]  /*15610*/  HMMA.16816.F32 R100, R152, R114, R100 ;  /* 0x000000729864723c */ /* 0x000fe20000001864 */
[----:B--2---:R-:W1:Y:S01]  /*15620*/  LDSM.16.MT88.4 R116, [R3+0x800] ;  /* 0x000800000374783b */ /* 0x004e620000004200 */
[----:B------:R2:W-:Y:S02]  /*15630*/  MUFU.EX2 R171, R124 ;  /* 0x0000007c00ab7308 */ /* 0x0005e40000000800 */
[----:B------:R-:W-:Y:S01]  /*15640*/  F2FP.PACK_AB R113, R192, R193 ;  /* 0x000000c1c071723e */ /* 0x000fe200000000ff */
[C---:B---3--:R-:W-:Y:S02]  /*15650*/  FADD.FTZ R2, R189.reuse, R2 ;  /* 0x00000002bd027221 */ /* 0x048fe40000010000 */
[----:B------:R-:W-:Y:S05]  /*15660*/  F2FP.PACK_AB R114, R189, R190 ;  /* 0x000000bebd72723e */ /* 0x000fea00000000ff */
        /* <DEDUP_REMOVED lines=166> */
[C---:B------:R-:W-:Y:S01]  /*160d0*/  IMAD.SHL.U32 R17, R215.reuse, 0x2, RZ ;  /* 0x00000002d7117824 */ /* 0x040fe200078e00ff */
[----:B------:R-:W-:Y:S01]  /*160e0*/  IADD3 R2, R2, -0x80, RZ ;  /* 0xffffff8002027810 */ /* 0x000fe20007ffe0ff */
[C---:B------:R-:W-:Y:S01]  /*160f0*/  IMAD.SHL.U32 R15, R216.reuse, 0x2, RZ ;  /* 0x00000002d80f7824 */ /* 0x040fe200078e00ff */
        /* <DEDUP_REMOVED lines=27> */
.L_x_6137:
        /* <DEDUP_REMOVED lines=22> */
.L_x_6138:
        /* <DEDUP_REMOVED lines=21> */
.L_x_6035:
[----:B------:R-:W-:Y:S05]  /*16560*/  BSYNC B0 ;  /* 0x0000000000007941 */ /* 0x000fea0003800000 */
.L_x_6034:
        /* <DEDUP_REMOVED lines=9> */
.L_x_6029:
[----:B------:R-:W-:Y:S01]  /*16600*/  ISETP.GE.AND P0, PT, R188, R225, PT ;  /* 0x000000e1bc00720c */ /* 0x000fe20003f06270 */
[----:B------:R-:W-:Y:S01]  /*16610*/  IMAD.MOV.U32 R198, RZ, RZ, 0x1f ;  /* 0x0000001fffc67424 */ /* 0x000fe200078e00ff */
[----:B------:R-:W-:-:S11]  /*16620*/  MOV R196, 0xffffffff ;  /* 0xffffffff00c47802 */ /* 0x000fd60000000f00 */
[----:B------:R-:W-:Y:S05]  /*16630*/  @!P0 BRA `(.L_x_6039) ;  /* 0x00002e6000008947 */ /* 0x000fea0003800000 */
[----:B------:R-:W-:Y:S02]  /*16640*/  MOV R106, R8 ;  /* 0x00000008006a7202 */ /* 0x000fe40000000f00 */
[----:B------:R-:W-:Y:S02]  /*16650*/  MOV R0, R9 ;  /* 0x0000000900007202 */ /* 0x000fe40000000f00 */
.L_x_6049:
        /* <DEDUP_REMOVED lines=40> */
.L_x_6139:
        /* <DEDUP_REMOVED lines=22> */
.L_x_6140:
        /* <DEDUP_REMOVED lines=21> */
.L_x_6041:
[----:B------:R-:W-:Y:S05]  /*16b90*/  BSYNC B0 ;  /* 0x0000000000007941 */ /* 0x000fea0003800000 */
.L_x_6040:
        /* <DEDUP_REMOVED lines=189> */
.L_x_6141:
        /* <DEDUP_REMOVED lines=81> */
[----:B------:R-:W-:Y:S02]  /*17c80*/  FMUL.FTZ R89, R2, R89 ;  /* 0x0000005902597220 */ /* 0x000fe40000410000 */
[C---:B------:R-:W-:Y:S01]  /*17c90*/  FADD.FTZ R0, -R8.reuse, R106 ;  /* 0x0000006a08007221 */ /* 0x040fe20000010100 */
[----:B------:R-:W-:Y:S01]  /*17ca0*/  IADD3 R106, R187, R176, RZ ;  /* 0x000000b0bb6a7210 */ /* 0x000fe20007ffe0ff */
        /* <DEDUP_REMOVED lines=20> */
[----:B------:R-:W-:Y:S02]  /*17df0*/  FFMA.FTZ R175, R35, c[0x0][0x2d0], -R3 ;  /* 0x0000b40023af7a23 */ /* 0x000fe40000010803 */
[----:B------:R-:W-:Y:S02]  /*17e00*/  FADD.FTZ R3, R16, R4 ;  /* 0x0000000410037221 */ /* 0x000fe40000010000 */
[C---:B------:R-:W-:Y:S01]  /*17e10*/  FMUL.FTZ R4, R2.reuse, R112 ;  /* 0x0000007002047220 */ /* 0x040fe20000410000 */
[----:B------:R-:W-:Y:S01]  /*17e20*/  MUFU.EX2 R132, R14 ;  /* 0x0000000e00847308 */ /* 0x000fe20000000800 */
[----:B------:R-:W-:Y:S02]  /*17e30*/  FADD.FTZ R3, R5, R3 ;  /* 0x0000000305037221 */ /* 0x000fe40000010000 */
[C---:B------:R-:W-:Y:S02]  /*17e40*/  FMUL.FTZ R5, R2.reuse, R113 ;  /* 0x0000007102057220 */ /* 0x040fe40000410000 */
[C---:B--2---:R-:W-:Y:S01]  /*17e50*/  FMUL.FTZ R12, R2.reuse, R116 ;  /* 0x00000074020c7220 */ /* 0x044fe20000410000 */
[----:B---3--:R-:W-:Y:S01]  /*17e60*/  F2FP.PACK_AB R116, R107, R153 ;  /* 0x000000996b74723e */ /* 0x008fe200000000ff */
[C---:B------:R-:W-:Y:S02]  /*17e70*/  FMUL.FTZ R16, R2.reuse, R120 ;  /* 0x0000007802107220 */ /* 0x040fe40000410000 */
[C---:B------:R-:W-:Y:S01]  /*17e80*/  FMUL.FTZ R92, R2.reuse, R92 ;  /* 0x0000005c025c7220 */ /* 0x040fe20000410000 */
[----:B------:R-:W2:Y:S01]  /*17e90*/  MUFU.EX2 R133, R15 ;  /* 0x0000000f00857308 */ /* 0x000ea20000000800 */
[C---:B------:R-:W-:Y:S02]  /*17ea0*/  FMUL.FTZ R93, R2.reuse, R93 ;  /* 0x0000005d025d7220 */ /* 0x040fe40000410000 */
[C---:B------:R-:W-:Y:S02]  /*17eb0*/  FMUL.FTZ R96, R2.reuse, R96 ;  /* 0x0000006002607220 */ /* 0x040fe40000410000 */
[C---:B------:R-:W-:Y:S02]  /*17ec0*/  FMUL.FTZ R97, R2.reuse, R97 ;  /* 0x0000006102617220 */ /* 0x040fe40000410000 */
[C---:B------:R-:W-:Y:S02]  /*17ed0*/  FMUL.FTZ R100, R2.reuse, R100 ;  /* 0x0000006402647220 */ /* 0x040fe40000410000 */
[----:B------:R-:W-:Y:S01]  /*17ee0*/  FMUL.FTZ R101, R2, R101 ;  /* 0x0000006502657220 */ /* 0x000fe20000410000 */
[----:B------:R-:W-:Y:S01]  /*17ef0*/  IADD3 R2, R186, R176, RZ ;  /* 0x000000b0ba027210 */ /* 0x000fe20007ffe0ff */
[----:B------:R-:W-:Y:S01]  /*17f00*/  FADD.FTZ R3, R153, R3 ;  /* 0x0000000399037221 */ /* 0x000fe20000010000 */
[----:B-1----:R-:W-:Y:S01]  /*17f10*/  F2FP.PACK_AB R153, R7, R18 ;  /* 0x000000120799723e */ /* 0x002fe200000000ff */
[----:B------:R-:W-:Y:S01]  /*17f20*/  FFMA.FTZ R6, R0, R219, R18 ;  /* 0x000000db00067223 */ /* 0x000fe20000010012 */
[----:B------:R-:W-:Y:S01]  /*17f30*/  MUFU.EX2 R129, R161 ;  /* 0x000000a100817308 */ /* 0x000fe20000000800 */
[----:B------:R-:W1:Y:S01]  /*17f40*/  LDSM.16.MT88.4 R156, [R2] ;  /* 0x00000000029c783b */ /* 0x000e620000004200 */
[----:B------:R-:W-:Y:S01]  /*17f50*/  FADD.FTZ R120, R107, R3 ;  /* 0x000000036b787221 */ /* 0x000fe20000010000 */
[----:B------:R-:W-:Y:S01]  /*17f60*/  IADD3 R3, R184, R2, RZ ;  /* 0x00000002b8037210 */ /* 0x000fe20007ffe0ff */
[----:B------:R-:W-:Y:S02]  /*17f70*/  FADD.FTZ R128, R7, R6 ;  /* 0x0000000607807221 */ /* 0x000fe40000010000 */
[C---:B------:R-:W-:Y:S02]  /*17f80*/  FMUL.FTZ R6, R0.reuse, R114 ;  /* 0x0000007200067220 */ /* 0x040fe40000410000 */
[C---:B------:R-:W-:Y:S02]  /*17f90*/  FMUL.FTZ R7, R0.reuse, R115 ;  /* 0x0000007300077220 */ /* 0x040fe40000410000 */
[----:B------:R-:W3:Y:S01]  /*17fa0*/  LDSM.16.MT88.4 R112, [R3] ;  /* 0x000000000370783b */ /* 0x000ee20000004200 */
[----:B--2---:R-:W-:Y:S01]  /*17fb0*/  F2FP.PACK_AB R155, R133, R132 ;  /* 0x00000084859b723e */ /* 0x004fe200000000ff */
[C---:B------:R-:W-:Y:S01]  /*17fc0*/  FMUL.FTZ R18, R0.reuse, R122 ;  /* 0x0000007a00127220 */ /* 0x040fe20000410000 */
[----:B------:R-:W-:Y:S01]  /*17fd0*/  MUFU.EX2 R161, R169 ;  /* 0x000000a900a17308 */ /* 0x000fe20000000800 */
[C---:B------:R-:W-:Y:S02]  /*17fe0*/  FMUL.FTZ R19, R0.reuse, R123 ;  /* 0x0000007b00137220 */ /* 0x040fe40000410000 */
[C---:B------:R-:W-:Y:S02]  /*17ff0*/  FMUL.FTZ R30, R0.reuse, R134 ;  /* 0x00000086001e7220 */ /* 0x040fe40000410000 */
[C---:B------:R-:W-:Y:S02]  /*18000*/  FMUL.FTZ R31, R0.reuse, R135 ;  /* 0x00000087001f7220 */ /* 0x040fe40000410000 */
        /* <DEDUP_REMOVED lines=12> */
[C---:B------:R-:W-:Y:S01]  /*180d0*/  FMUL.FTZ R35, R0.reuse, R139 ;  /* 0x0000008b00237220 */ /* 0x040fe20000410000 */
[C---:B-1----:R-:W-:Y:S05]  /*180e0*/  HMMA.16816.F32 R4, R152.reuse, R156, R4 ;  /* 0x0000009c9804723c */ /* 0x042fea0000001804 */
[C---:B------:R-:W-:Y:S02]  /*180f0*/  FMUL.FTZ R42, R0.reuse, R42 ;  /* 0x0000002a002a7220 */ /* 0x040fe40000410000 */
[C---:B------:R-:W-:Y:S01]  /*18100*/  FMUL.FTZ R43, R0.reuse, R43 ;  /* 0x0000002b002b7220 */ /* 0x040fe20000410000 */
[C---:B------:R-:W-:Y:S01]  /*18110*/  HMMA.16816.F32 R12, R152.reuse, R158, R12 ;  /* 0x0000009e980c723c */ /* 0x040fe2000000180c */
[----:B------:R-:W-:Y:S03]  /*18120*/  MUFU.EX2 R126, R194 ;  /* 0x000000c2007e7308 */ /* 0x000fe60000000800 */
[C---:B------:R-:W-:Y:S02]  /*18130*/  FMUL.FTZ R46, R0.reuse, R46 ;  /* 0x0000002e002e7220 */ /* 0x040fe40000410000 */
[C---:B------:R-:W-:Y:S02]  /*18140*/  FMUL.FTZ R47, R0.reuse, R47 ;  /* 0x0000002f002f7220 */ /* 0x040fe40000410000 */
[C---:B---3--:R-:W-:Y:S03]  /*18150*/  HMMA.16816.F32 R16, R152.reuse, R112, R16 ;  /* 0x000000709810723c */ /* 0x048fe60000001810 */
[----:B------:R-:W-:Y:S01]  /*18160*/  MUFU.EX2 R131, R160 ;  /* 0x000000a000837308 */ /* 0x000fe20000000800 */
[C---:B------:R-:W-:Y:S02]  /*18170*/  FMUL.FTZ R50, R0.reuse, R50 ;  /* 0x0000003200327220 */ /* 0x040fe40000410000 */
[C---:B------:R-:W-:Y:S02]  /*18180*/  FMUL.FTZ R51, R0.reuse, R51 ;  /* 0x0000003300337220 */ /* 0x040fe40000410000 */
[C---:B------:R-:W-:Y:S01]  /*18190*/  HMMA.16816.F32 R20, R152.reuse, R114, R20 ;  /* 0x000000729814723c */ /* 0x040fe20000001814 */
[----:B------:R-:W1:Y:S03]  /*181a0*/  LDSM.16.MT88.4 R112, [R106] ;  /* 0x000000006a70783b */ /* 0x000e660000004200 */
[C---:B------:R-:W-:Y:S01]  /*181b0*/  FMUL.FTZ R54, R0.reuse, R54 ;  /* 0x0000003600367220 */ /* 0x040fe20000410000 */
[----:B------:R-:W-:Y:S01]  /*181c0*/  MUFU.EX2 R130, R162 ;  /* 0x000000a200827308 */ /* 0x000fe20000000800 */
[C---:B------:R-:W-:Y:S02]  /*181d0*/  FMUL.FTZ R55, R0.reuse, R55 ;  /* 0x0000003700377220 */ /* 0x040fe40000410000 */
[C---:B------:R-:W-:Y:S04]  /*181e0*/  FMUL.FTZ R58, R0.reuse, R58 ;  /* 0x0000003a003a7220 */ /* 0x040fe80000410000 */
        /* <DEDUP_REMOVED lines=18> */
[C---:B------:R-:W-:Y:S01]  /*18310*/  FMUL.FTZ R87, R0.reuse, R87 ;  /* 0x0000005700577220 */ /* 0x040fe20000410000 */
[C---:B-1----:R-:W-:Y:S03]  /*18320*/  HMMA.16816.F32 R24, R152.reuse, R112, R24 ;  /* 0x000000709818723c */ /* 0x042fe60000001818 */
        /* <DEDUP_REMOVED lines=19> */
[----:B------:R-:W2:Y:S01]  /*18460*/  MUFU.EX2 R120, R172 ;  /* 0x000000ac00787308 */ /* 0x000ea20000000800 */
[----:B------:R-:W-:Y:S09]  /*18470*/  LDSM.16.MT88.4 R140, [R0+0x1800] ;  /* 0x00180000008c783b */ /* 0x000ff20000004200 */
        /* <DEDUP_REMOVED lines=204> */
.L_x_6142:
        /* <DEDUP_REMOVED lines=22> */
.L_x_6143:
        /* <DEDUP_REMOVED lines=21> */
.L_x_6046:
[----:B------:R-:W-:Y:S05]  /*193f0*/  BSYNC B0 ;  /* 0x0000000000007941 */ /* 0x000fea0003800000 */
.L_x_6045:
        /* <DEDUP_REMOVED lines=10> */
.L_x_6039:
[----:B------:R-:W-:Y:S05]  /*194a0*/  BRA.DIV ~URZ, `(.L_x_6050) ;  /* 0x000075f27f007947 */ /* 0x000fea000b800000 */
[----:B------:R1:W2:Y:S02]  /*194b0*/  SHFL.BFLY PT, R0, R220, 0x2, 0x1f ;  /* 0x0c401f00dc007f89 */ /* 0x0002a400000e0000 */
.L_x_6144:
[----:B--2---:R-:W-:Y:S01]  /*194c0*/  FADD.FTZ R0, R0, R220 ;  /* 0x000000dc00007221 */ /* 0x004fe20000010000 */
[----:B------:R-:W-:Y:S05]  /*194d0*/  BRA.DIV ~URZ, `(.L_x_6051) ;  /* 0x000076227f007947 */ /* 0x000fea000b800000 */
[----:B------:R-:W2:Y:S04]  /*194e0*/  SHFL.BFLY PT, R2, R219, 0x2, 0x1f ;  /* 0x0c401f00db027f89 */ /* 0x000ea800000e0000 */
[----:B------:R-:W3:Y:S01]  /*194f0*/  SHFL.BFLY PT, R5, R0, 0x1, 0x1f ;  /* 0x0c201f0000057f89 */ /* 0x000ee200000e0000 */
[----:B--2---:R-:W-:-:S02]  /*19500*/  FADD.FTZ R4, R2, R219 ;  /* 0x000000db02047221 */ /* 0x004fc40000010000 */
[----:B---3--:R-:W-:-:S03]  /*19510*/  FADD.FTZ R0, R0, R5 ;  /* 0x0000000500007221 */ /* 0x008fc60000010000 */
[----:B------:R2:W3:Y:S04]  /*19520*/  SHFL.BFLY PT, R3, R4, 0x1, 0x1f ;  /* 0x0c201f0004037f89 */ /* 0x0004e800000e0000 */
.L_x_6145:
        /* <DEDUP_REMOVED lines=117> */
.L_x_5954:
        /* <DEDUP_REMOVED lines=19> */
.L_x_6053:
[----:B--2---:R-:W-:Y:S05]  /*19db0*/  BSYNC B0 ;  /* 0x0000000000007941 */ /* 0x004fea0003800000 */
.L_x_6052:
[----:B------:R-:W-:Y:S01]  /*19dc0*/  PRMT R0, R0, 0x9910, RZ ;  /* 0x0000991000007816 */ /* 0x000fe200000000ff */
[----:B------:R-:W-:Y:S01]  /*19dd0*/  BSSY B1, `(.L_x_6054) ;  /* 0x00003a9000017945 */ /* 0x000fe20003800000 */
[----:B-----5:R-:W-:Y:S02]  /*19de0*/  IMAD.MOV.U32 R35, RZ, RZ, R7 ;  /* 0x000000ffff237224 */ /* 0x020fe400078e0007 */
[----:B------:R-:W-:-:S13]  /*19df0*/  ISETP.NE.AND P0, PT, R0, RZ, PT ;  /* 0x000000ff0000720c */ /* 0x000fda0003f05270 */
[----:B------:R-:W-:Y:S05]  /*19e00*/  @!P0 BRA `(.L_x_6055) ;  /* 0x00002e0000008947 */ /* 0x000fea0003800000 */
[----:B------:R-:W2:Y:S01]  /*19e10*/  LDL R4, [R1+0x10] ;  /* 0x0000100001047983 */ /* 0x000ea20000100800 */
[----:B------:R-:W-:-:S03]  /*19e20*/  SHF.R.S32.HI R2, RZ, 0x1f, R6 ;  /* 0x0000001fff027819 */ /* 0x000fc60000011406 */
[----:B------:R-:W3:Y:S01]  /*19e30*/  LDL.LU R15, [R1+0x14] ;  /* 0x00001400010f7983 */ /* 0x000ee20000300800 */
[----:B------:R-:W-:-:S03]  /*19e40*/  LEA.HI R2, R2, R6, RZ, 0x5 ;  /* 0x0000000602027211 */ /* 0x000fc600078f28ff */
[----:B------:R-:W4:Y:S01]  /*19e50*/  LDL.LU R14, [R1+0x18] ;  /* 0x00001800010e7983 */ /* 0x000f220000300800 */
[----:B------:R-:W-:Y:S01]  /*19e60*/  SHF.R.S32.HI R2, RZ, 0x5, R2 ;  /* 0x00000005ff027819 */ /* 0x000fe20000011402 */
[----:B------:R-:W-:Y:S01]  /*19e70*/  WARPSYNC 0xffffffff ;  /* 0xffffffff00007948 */ /* 0x000fe20003800000 */
[----:B------:R-:W-:Y:S01]  /*19e80*/  LOP3.LUT R0, R150, R232, RZ, 0xfc, !PT ;  /* 0x000000e896007212 */ /* 0x000fe200078efcff */
[----:B------:R-:W-:Y:S01]  /*19e90*/  IMAD.MOV.U32 R7, RZ, RZ, 0x20 ;  /* 0x00000020ff077424 */ /* 0x000fe200078e00ff */
[----:B------:R-:W-:Y:S01]  /*19ea0*/  F2FP.PACK_AB R6, R27, R26 ;  /* 0x0000001a1b06723e */ /* 0x000fe200000000ff */
[----:B------:R-:W-:Y:S01]  /*19eb0*/  IMAD.SHL.U32 R2, R2, 0x400, RZ ;  /* 0x0000040002027824 */ /* 0x000fe200078e00ff */
[----:B------:R-:W-:Y:S01]  /*19ec0*/  F2FP.PACK_AB R5, R89, R88 ;  /* 0x000000585905723e */ /* 0x000fe200000000ff */
[----:B------:R-:W-:Y:S01]  /*19ed0*/  IMAD.MOV.U32 R9, RZ, RZ, 0x40 ;  /* 0x00000040ff097424 */ /* 0x000fe200078e00ff */
[----:B------:R-:W-:Y:S01]  /*19ee0*/  F2FP.PACK_AB R8, R115, R114 ;  /* 0x000000727308723e */ /* 0x000fe200000000ff */
[----:B------:R-:W-:Y:S01]  /*19ef0*/  IMAD R3, R252, 0x2, R2 ;  /* 0x00000002fc037824 */ /* 0x000fe200078e0202 */
[----:B------:R-:W3:Y:S03]  /*19f00*/  LDL.LU R13, [R1+0x2c] ;  /* 0x00002c00010d7983 */ /* 0x000ee60000300800 */
[----:B------:R-:W-:-:S04]  /*19f10*/  IMAD.IADD R0, R3, 0x1, R0 ;  /* 0x0000000103007824 */ /* 0x000fc800078e0200 */
[----:B------:R-:W-:-:S05]  /*19f20*/  IMAD.SHL.U32 R0, R0, 0x2, RZ ;  /* 0x0000000200007824 */ /* 0x000fca00078e00ff */
[----:B------:R-:W-:Y:S01]  /*19f30*/  IADD3 R3, R0, 0x80, RZ ;  /* 0x0000008000037810 */ /* 0x000fe20007ffe0ff */
        /* <DEDUP_REMOVED lines=127> */
.L_x_6056:
        /* <DEDUP_REMOVED lines=78> */
[----:B------:R-:W-:Y:S01]  /*1ac10*/  IMAD.WIDE.U32 R6, R2, c[0x0][0x3a0], RZ ;  /* 0x0000e80002067a25 */ /* 0x000fe200078e00ff */
        /* <DEDUP_REMOVED lines=42> */
.L_x_6146:
[----:B------:R-:W-:Y:S05]  /*1aec0*/  BRA.DIV ~URZ, `(.L_x_6059) ;  /* 0x00005da27f007947 */ /* 0x000fea000b800000 */
[----:B------:R4:W2:Y:S02]  /*1aed0*/  SHFL.IDX PT, R0, R14, RZ, 0x181f ;  /* 0x00181fff0e007589 */ /* 0x0008a400000e0000 */
.L_x_6147:
        /* <DEDUP_REMOVED lines=15> */
.L_x_6061:
[----:B------:R-:W-:Y:S05]  /*1afd0*/  BSYNC B0 ;  /* 0x0000000000007941 */ /* 0x000fea0003800000 */
.L_x_6060:
[----:B------:R-:W-:Y:S05]  /*1afe0*/  BRA.DIV ~URZ, `(.L_x_6062) ;  /* 0x00005cf27f007947 */ /* 0x000fea000b800000 */
[----:B---3--:R3:W4:Y:S04]  /*1aff0*/  SHFL.IDX PT, R5, R13, 0x1, 0x181f ;  /* 0x00381f000d057f89 */ /* 0x00872800000e0000 */
[----:B--2---:R3:W2:Y:S02]  /*1b000*/  SHFL.IDX PT, R0, R14, 0x1, 0x181f ;  /* 0x00381f000e007f89 */ /* 0x0046a400000e0000 */
.L_x_6148:
        /* <DEDUP_REMOVED lines=16> */
.L_x_6064:
[----:B------:R-:W-:Y:S05]  /*1b110*/  BSYNC B0 ;  /* 0x0000000000007941 */ /* 0x000fea0003800000 */
.L_x_6063:
[----:B------:R-:W-:Y:S05]  /*1b120*/  BRA.DIV ~URZ, `(.L_x_6065) ;  /* 0x00005c827f007947 */ /* 0x000fea000b800000 */
[----:B----4-:R4:W3:Y:S02]  /*1b130*/  SHFL.IDX PT, R5, R13, 0x2, 0x181f ;  /* 0x00581f000d057f89 */ /* 0x0108e400000e0000 */
.L_x_6149:
[----:B------:R-:W-:Y:S05]  /*1b140*/  BRA.DIV ~URZ, `(.L_x_6066) ;  /* 0x00005cd27f007947 */ /* 0x000fea000b800000 */
[----:B--2---:R2:W4:Y:S02]  /*1b150*/  SHFL.IDX PT, R0, R14, 0x2, 0x181f ;  /* 0x00581f000e007f89 */ /* 0x00452400000e0000 */
.L_x_6150:
        /* <DEDUP_REMOVED lines=16> */
.L_x_6068:
[----:B------:R-:W-:Y:S05]  /*1b260*/  BSYNC B0 ;  /* 0x0000000000007941 */ /* 0x000fea0003800000 */
.L_x_6067:
[----:B------:R-:W-:Y:S05]  /*1b270*/  BRA.DIV ~URZ, `(.L_x_6069) ;  /* 0x00005c127f007947 */ /* 0x000fea000b800000 */
[----:B---3--:R3:W2:Y:S04]  /*1b280*/  SHFL.IDX PT, R6, R13, 0x3, 0x181f ;  /* 0x00781f000d067f89 */ /* 0x0086a800000e0000 */
[----:B----4-:R3:W4:Y:S02]  /*1b290*/  SHFL.IDX PT, R0, R14, 0x3, 0x181f ;  /* 0x00781f000e007f89 */ /* 0x01072400000e0000 */
.L_x_6151:
        /* <DEDUP_REMOVED lines=17> */
.L_x_6057:
        /* <DEDUP_REMOVED lines=34> */
.L_x_6152:
[----:B------:R-:W-:Y:S05]  /*1b5d0*/  BRA.DIV ~URZ, `(.L_x_6072) ;  /* 0x000059f27f007947 */ /* 0x000fea000b800000 */
[----:B------:R4:W1:Y:S02]  /*1b5e0*/  SHFL.IDX PT, R0, R14, RZ, 0x1c1f ;  /* 0x001c1fff0e007589 */ /* 0x00086400000e0000 */
.L_x_6153:
        /* <DEDUP_REMOVED lines=168> */
.L_x_6074:
[----:B------:R-:W-:Y:S05]  /*1c070*/  BSYNC B0 ;  /* 0x0000000000007941 */ /* 0x000fea0003800000 */
.L_x_6073:
[----:B------:R-:W-:Y:S05]  /*1c080*/  BRA.DIV ~URZ, `(.L_x_6075) ;  /* 0x00004fb27f007947 */ /* 0x000fea000b800000 */
[----:B---3--:R3:W2:Y:S04]  /*1c090*/  SHFL.IDX PT, R4, R5, 0x1, 0x1c1f ;  /* 0x003c1f0005047f89 */ /* 0x0086a800000e0000 */
[----:B-1----:R3:W1:Y:S02]  /*1c0a0*/  SHFL.IDX PT, R0, R14, 0x1, 0x1c1f ;  /* 0x003c1f000e007f89 */ /* 0x00266400000e0000 */
.L_x_6154:
        /* <DEDUP_REMOVED lines=182> */
.L_x_6055:
        /* <DEDUP_REMOVED lines=22> */
.L_x_6076:
        /* <DEDUP_REMOVED lines=60> */
.L_x_6078:
[----:B------:R-:W-:Y:S05]  /*1d130*/  BSYNC B0 ;  /* 0x0000000000007941 */ /* 0x000fea0003800000 */
.L_x_6077:
        /* <DEDUP_REMOVED lines=36> */
.L_x_6155:
[----:B------:R-:W-:Y:S05]  /*1d380*/  BRA.DIV ~URZ, `(.L_x_6080) ;  /* 0x00003df27f007947 */ /* 0x000fea000b800000 */
[----:B------:R3:W4:Y:S02]  /*1d390*/  SHFL.IDX PT, R0, R14, RZ, 0x181f ;  /* 0x00181fff0e007589 */ /* 0x00072400000e0000 */
.L_x_6156:
        /* <DEDUP_REMOVED lines=16> */
.L_x_6082:
[----:B------:R-:W-:Y:S05]  /*1d4a0*/  BSYNC B0 ;  /* 0x0000000000007941 */ /* 0x000fea0003800000 */
.L_x_6081:
[----:B------:R-:W-:Y:S05]  /*1d4b0*/  BRA.DIV ~URZ, `(.L_x_6083) ;  /* 0x00003d327f007947 */ /* 0x000fea000b800000 */
[----:B--2---:R2:W1:Y:S04]  /*1d4c0*/  SHFL.IDX PT, R4, R5, 0x1, 0x181f ;  /* 0x00381f0005047f89 */ /* 0x00446800000e0000 */
[----:B----4-:R2:W4:Y:S02]  /*1d4d0*/  SHFL.IDX PT, R0, R14, 0x1, 0x181f ;  /* 0x00381f000e007f89 */ /* 0x01052400000e0000 */
.L_x_6157:
        /* <DEDUP_REMOVED lines=16> */
.L_x_6085:
[----:B------:R-:W-:Y:S05]  /*1d5e0*/  BSYNC B0 ;  /* 0x0000000000007941 */ /* 0x000fea0003800000 */
.L_x_6084:
[----:B------:R-:W-:Y:S05]  /*1d5f0*/  BRA.DIV ~URZ, `(.L_x_6086) ;  /* 0x00003cc27f007947 */ /* 0x000fea000b800000 */
[----:B-1----:R1:W2:Y:S02]  /*1d600*/  SHFL.IDX PT, R4, R5, 0x2, 0x181f ;  /* 0x00581f0005047f89 */ /* 0x0022a400000e0000 */
.L_x_6158:
[----:B------:R-:W-:Y:S05]  /*1d610*/  BRA.DIV ~URZ, `(.L_x_6087) ;  /* 0x00003d127f007947 */ /* 0x000fea000b800000 */
[----:B----4-:R4:W1:Y:S02]  /*1d620*/  SHFL.IDX PT, R0, R14, 0x2, 0x181f ;  /* 0x00581f000e007f89 */ /* 0x01086400000e0000 */
.L_x_6159:
        /* <DEDUP_REMOVED lines=16> */
.L_x_6089:
[----:B------:R-:W-:Y:S05]  /*1d730*/  BSYNC B0 ;  /* 0x0000000000007941 */ /* 0x000fea0003800000 */
.L_x_6088:
[----:B------:R-:W-:Y:S05]  /*1d740*/  BRA.DIV ~URZ, `(.L_x_6090) ;  /* 0x00003c527f007947 */ /* 0x000fea000b800000 */
[----:B--2---:R2:W3:Y:S04]  /*1d750*/  SHFL.IDX PT, R4, R5, 0x3, 0x181f ;  /* 0x00781f0005047f89 */ /* 0x0044e800000e0000 */
[----:B-1----:R2:W1:Y:S02]  /*1d760*/  SHFL.IDX PT, R0, R14, 0x3, 0x181f ;  /* 0x00781f000e007f89 */ /* 0x00246400000e0000 */
.L_x_6160:
        /* <DEDUP_REMOVED lines=15> */
.L_x_6070:
[----:B------:R-:W-:Y:S05]  /*1d860*/  BSYNC B1 ;  /* 0x0000000000017941 */ /* 0x000fea0003800000 */
.L_x_6054:
        /* <DEDUP_REMOVED lines=15> */
.L_x_6161:
[----:B------:R-:W-:Y:S05]  /*1d960*/  BRA.DIV ~URZ, `(.L_x_6093) ;  /* 0x00003b727f007947 */ /* 0x000fea000b800000 */
[----:B-1----:R1:W4:Y:S02]  /*1d970*/  SHFL.IDX PT, R6, R35, 0x1, 0x1f ;  /* 0x00201f0023067f89 */ /* 0x00232400000e0000 */
.L_x_6162:
        /* <DEDUP_REMOVED lines=19> */
.L_x_6163:
        /* <DEDUP_REMOVED lines=16> */
.L_x_6164:
[----:B--2---:R-:W-:Y:S01]  /*1dbb0*/  IMAD R0, R0, c[0x0][0x538], RZ ;  /* 0x00014e0000007a24 */ /* 0x004fe200078e02ff */
[----:B------:R-:W-:Y:S04]  /*1dbc0*/  BSSY B1, `(.L_x_6096) ;  /* 0x00000cf000017945 */ /* 0x000fe80003800000 */
[----:B----4-:R-:W-:-:S04]  /*1dbd0*/  IADD3 R6, R0, R6, RZ ;  /* 0x0000000600067210 */ /* 0x010fc80007ffe0ff */
[----:B---3--:R-:W-:-:S13]  /*1dbe0*/  ISETP.GT.AND P0, PT, R6, R9, PT ;  /* 0x000000090600720c */ /* 0x008fda0003f04270 */
[----:B------:R-:W-:Y:S05]  /*1dbf0*/  @P0 BRA `(.L_x_6097) ;  /* 0x0000026000000947 */ /* 0x000fea0003800000 */
.L_x_6101:
        /* <DEDUP_REMOVED lines=18> */
.L_x_6165:
        /* <DEDUP_REMOVED lines=16> */
.L_x_6166:
[----:B--2---:R-:W-:-:S05]  /*1de20*/  IMAD R0, R0, c[0x0][0x538], RZ ;  /* 0x00014e0000007a24 */ /* 0x004fca00078e02ff */
[----:B------:R-:W-:-:S04]  /*1de30*/  IADD3 R6, R0, R6, RZ ;  /* 0x0000000600067210 */ /* 0x000fc80007ffe0ff */
[----:B------:R-:W-:-:S13]  /*1de40*/  ISETP.GT.AND P0, PT, R6, R9, PT ;  /* 0x000000090600720c */ /* 0x000fda0003f04270 */
[----:B-1----:R-:W-:Y:S05]  /*1de50*/  @!P0 BRA `(.L_x_6101) ;  /* 0xfffffda000008947 */ /* 0x002fea000383ffff */
.L_x_6097:
[----:B------:R-:W-:-:S05]  /*1de60*/  IADD3 R13, -R0, R6, RZ ;  /* 0x00000006000d7210 */ /* 0x000fca0007ffe1ff */
[----:B------:R-:W-:-:S05]  /*1de70*/  IMAD R0, R4, c[0x0][0x538], R13 ;  /* 0x00014e0004007a24 */ /* 0x000fca00078e020d */
[----:B------:R-:W-:Y:S01]  /*1de80*/  ISETP.GT.AND P0, PT, R0, R9, PT ;  /* 0x000000090000720c */ /* 0x000fe20003f04270 */
[----:B------:R-:W-:-:S12]  /*1de90*/  BRA.DIV ~URZ, `(.L_x_6102) ;  /* 0x00003aa27f007947 */ /* 0x000fd8000b800000 */
[----:B------:R-:W-:-:S03]  /*1dea0*/  VOTE.ANY R6, PT, !P0 ;  /* 0x0000000000067806 */ /* 0x000fc600040e0100 */
.L_x_6167:
[----:B------:R-:W2:Y:S01]  /*1deb0*/  LDL.LU R2, [R1+0xc] ;  /* 0x00000c0001027983 */ /* 0x000ea20000300800 */
[----:B------:R-:W2:Y:S02]  /*1dec0*/  POPC R0, R6 ;  /* 0x0000000600007309 */ /* 0x000ea40000000000 */
[----:B--2---:R-:W-:-:S05]  /*1ded0*/  IADD3 R2, R0, R2, RZ ;  /* 0x0000000200027210 */ /* 0x004fca0007ffe0ff */
[----:B------:R2:W-:Y:S01]  /*1dee0*/  STL [R1+0xc], R2 ;  /* 0x00000c0201007387 */ /* 0x0005e20000100800 */
[----:B------:R-:W-:Y:S05]  /*1def0*/  BRA.DIV ~URZ, `(.L_x_6103) ;  /* 0x00003a927f007947 */ /* 0x000fea000b800000 */
[----:B------:R3:W4:Y:S04]  /*1df00*/  SHFL.IDX PT, R12, R7, R0, 0x1f ;  /* 0x00001f00070c7589 */ /* 0x00072800000e0000 */
[----:B------:R3:W1:Y:S02]  /*1df10*/  SHFL.IDX PT, R5, R8, R0, 0x1f ;  /* 0x00001f0008057589 */ /* 0x00066400000e0000 */
.L_x_6168:
[----:B------:R-:W-:Y:S01]  /*1df20*/  ISETP.NE.AND P0, PT, R6, RZ, PT ;  /* 0x000000ff0600720c */ /* 0x000fe20003f05270 */
[----:B------:R-:W-:-:S12]  /*1df30*/  BSSY B0, `(.L_x_6104) ;  /* 0x0000005000007945 */ /* 0x000fd80003800000 */
[----:B------:R-:W-:Y:S05]  /*1df40*/  @!P0 BRA `(.L_x_6105) ;  /* 0x0000003000008947 */ /* 0x000fea0003800000 */
[----:B---3--:R-:W-:Y:S01]  /*1df50*/  IADD3 R0, R0, -0x1, RZ ;  /* 0xffffffff00007810 */ /* 0x008fe20007ffe0ff */
[----:B------:R-:W-:Y:S05]  /*1df60*/  BRA.DIV ~URZ, `(.L_x_6106) ;  /* 0x00003af27f007947 */ /* 0x000fea000b800000 */
[----:B------:R3:W2:Y:S02]  /*1df70*/  SHFL.IDX PT, R14, R4, R0, 0x1f ;  /* 0x00001f00040e7589 */ /* 0x0006a400000e0000 */
.L_x_6105:
[----:B------:R-:W-:Y:S05]  /*1df80*/  BSYNC B0 ;  /* 0x0000000000007941 */ /* 0x000fea0003800000 */
.L_x_6104:
        /* <DEDUP_REMOVED lines=68> */
.L_x_6108:
        /* <DEDUP_REMOVED lines=68> */
.L_x_6109:
[----:B------:R-:W-:Y:S05]  /*1e810*/  BSYNC B0 ;  /* 0x0000000000007941 */ /* 0x000fea0003800000 */
.L_x_6107:
[----:B------:R-:W-:-:S04]  /*1e820*/  LOP3.LUT R2, RZ, R2, RZ, 0x33, !PT ;  /* 0x00000002ff027212 */ /* 0x000fc800078e33ff */
[----:B-1----:R-:W-:-:S05]  /*1e830*/  IADD3 R0, R2, R12, RZ ;  /* 0x0000000c02007210 */ /* 0x002fca0007ffe0ff */
[----:B------:R1:W-:Y:S01]  /*1e840*/  STL [R1+0x4], R0 ;  /* 0x0000040001007387 */ /* 0x0003e20000100800 */
[----:B------:R-:W-:Y:S05]  /*1e850*/  BRA `(.L_x_6110) ;  /* 0x0000005000007947 */ /* 0x000fea0003800000 */
.L_x_6098:
[----:B------:R-:W-:Y:S01]  /*1e860*/  MOV R0, c[0x0][0x53c] ;  /* 0x00014f0000007a02 */ /* 0x000fe20000000f00 */
[----:B------:R2:W-:Y:S04]  /*1e870*/  STL [R1], R9 ;  /* 0x0000000901007387 */ /* 0x0005e80000100800 */
[----:B------:R2:W-:Y:S04]  /*1e880*/  STL [R1+0x4], RZ ;  /* 0x000004ff01007387 */ /* 0x0005e80000100800 */
[----:B------:R2:W-:Y:S04]  /*1e890*/  STL [R1+0x8], RZ ;  /* 0x000008ff01007387 */ /* 0x0005e80000100800 */
[----:B------:R2:W-:Y:S02]  /*1e8a0*/  STL [R1+0xc], R0 ;  /* 0x00000c0001007387 */ /* 0x0005e40000100800 */
.L_x_6110:
[----:B------:R-:W-:Y:S05]  /*1e8b0*/  BSYNC B1 ;  /* 0x0000000000017941 */ /* 0x000fea0003800000 */
.L_x_6096:
        /* <DEDUP_REMOVED lines=9> */
.L_x_6091:
[----:B--2---:R-:W2:Y:S02]  /*1e950*/  LDL R0, [R1+0xc] ;  /* 0x00000c0001007983 */ /* 0x004ea40000100800 */
[----:B--2---:R-:W-:-:S13]  /*1e960*/  ISETP.GE.AND P0, PT, R0, c[0x0][0x53c], PT ;  /* 0x00014f0000007a0c */ /* 0x004fda0003f06270 */
[----:B-1----:R-:W-:Y:S01]  /*1e970*/  @P0 CALL.REL.NOINC `(.L_x_6111) ;  /* 0x0000001000000944 */ /* 0x002fe20003c00000 */
[----:B------:R-:W-:Y:S05]  /*1e980*/  BRA `(.L_x_6112) ;  /* 0xfffe355000007947 */ /* 0x000fea000383ffff */
.L_x_6111:
[----:B------:R-:W-:Y:S05]  /*1e990*/  EXIT ;  /* 0x000000000000794d */ /* 0x000fea0003800000 */
.L_x_5909:
[----:B------:R-:W-:Y:S01]  /*1e9a0*/  IMAD.MOV.U32 R0, RZ, RZ, R5 ;  /* 0x000000ffff007224 */ /* 0x000fe200078e0005 */
[----:B------:R-:W-:Y:S02]  /*1e9b0*/  MOV R3, 0x1 ;  /* 0x0000000100037802 */ /* 0x000fe40000000f00 */
[----:B------:R-:W-:Y:S02]  /*1e9c0*/  MOV R2, 0x1e9e0 ;  /* 0x0001e9e000027802 */ /* 0x000fe40000000f00 */
[----:B------:R-:W-:Y:S05]  /*1e9d0*/  CALL.REL.NOINC `($__internal_102_$__cuda_sm70_shflsync_up_p) ;  /* 0x000031a000007944 */ /* 0x000fea0003c00000 */
[----:B------:R-:W-:Y:S01]  /*1e9e0*/  MOV R0, R4 ;  /* 0x0000000400007202 */ /* 0x000fe20000000f00 */
[----:B------:R-:W-:Y:S05]  /*1e9f0*/  BRA `(.L_x_6113) ;  /* 0xfffe1a6000007947 */ /* 0x000fea000383ffff */
.L_x_5910:
[----:B------:R-:W-:Y:S01]  /*1ea00*/  IMAD.MOV.U32 R0, RZ, RZ, R5 ;  /* 0x000000ffff007224 */ /* 0x000fe200078e0005 */
[----:B------:R-:W-:Y:S02]  /*1ea10*/  MOV R3, 0x2 ;  /* 0x0000000200037802 */ /* 0x000fe40000000f00 */
[----:B------:R-:W-:Y:S02]  /*1ea20*/  MOV R2, 0x1ea40 ;  /* 0x0001ea4000027802 */ /* 0x000fe40000000f00 */
[----:B------:R-:W-:Y:S05]  /*1ea30*/  CALL.REL.NOINC `($__internal_102_$__cuda_sm70_shflsync_up_p) ;  /* 0x0000314000007944 */ /* 0x000fea0003c00000 */
[----:B------:R-:W-:Y:S01]  /*1ea40*/  SEL R4, R4, RZ, P4 ;  /* 0x000000ff04047207 */ /* 0x000fe20002000000 */
[----:B------:R-:W-:Y:S01]  /*1ea50*/  IMAD.MOV.U32 R3, RZ, RZ, 0x4 ;  /* 0x00000004ff037424 */ /* 0x000fe200078e00ff */
[----:B------:R-:W-:-:S03]  /*1ea60*/  MOV R2, 0x1ea90 ;  /* 0x0001ea9000027802 */ /* 0x000fc60000000f00 */
[----:B------:R-:W-:Y:S02]  /*1ea70*/  IMAD.IADD R0, R5, 0x1, R4 ;  /* 0x0000000105007824 */ /* 0x000fe400078e0204 */
        /* <DEDUP_REMOVED lines=13> */
[----:B------:R-:W-:Y:S02]  /*1eb50*/  MOV R32, 0x1f ;  /* 0x0000001f00207802 */ /* 0x000fe40000000f00 */
[----:B------:R-:W-:Y:S01]  /*1eb60*/  MOV R3, 0x1eba0 ;  /* 0x0001eba000037802 */ /* 0x000fe20000000f00 */
[----:B------:R-:W-:-:S04]  /*1eb70*/  IMAD.IADD R4, R0, 0x1, R4 ;  /* 0x0000000100047824 */ /* 0x000fc800078e0204 */
[----:B------:R-:W-:Y:S02]  /*1eb80*/  IMAD.MOV.U32 R33, RZ, RZ, R4 ;  /* 0x000000ffff217224 */ /* 0x000fe400078e0004 */
[----:B------:R-:W-:Y:S05]  /*1eb90*/  CALL.REL.NOINC `($__internal_101_$__cuda_sm70_shflsync_idx_p) ;  /* 0x00002f8000007944 */ /* 0x000fea0003c00000 */
[----:B------:R-:W-:Y:S01]  /*1eba0*/  MOV R0, R34 ;  /* 0x0000002200007202 */ /* 0x000fe20000000f00 */
[----:B------:R-:W-:Y:S05]  /*1ebb0*/  BRA `(.L_x_6114) ;  /* 0xfffe19a000007947 */ /* 0x000fea000383ffff */
.L_x_5912:
[----:B------:R-:W-:Y:S02]  /*1ebc0*/  SEL R0, RZ, 0x1, P0 ;  /* 0x00000001ff007807 */ /* 0x000fe40000000000 */
[----:B------:R-:W-:Y:S02]  /*1ebd0*/  MOV R2, 0x1ebf0 ;  /* 0x0001ebf000027802 */ /* 0x000fe40000000f00 */
[----:B------:R-:W-:Y:S05]  /*1ebe0*/  CALL.REL.NOINC `($__internal_103_$__cuda_sm70_votesync_ballot) ;  /* 0x00002ff000007944 */ /* 0x000fea0003c00000 */
[----:B------:R-:W-:Y:S01]  /*1ebf0*/  MOV R6, R0 ;  /* 0x0000000000067202 */ /* 0x000fe20000000f00 */
[----:B------:R-:W-:Y:S05]  /*1ec00*/  BRA `(.L_x_6115) ;  /* 0xfffe19e000007947 */ /* 0x000fea000383ffff */
.L_x_5913:
[----:B------:R-:W-:Y:S01]  /*1ec10*/  IMAD.MOV.U32 R33, RZ, RZ, R9 ;  /* 0x000000ffff217224 */ /* 0x000fe200078e0009 */
[----:B-1----:R-:W-:Y:S01]  /*1ec20*/  MOV R2, R0 ;  /* 0x0000000000027202 */ /* 0x002fe20000000f00 */
[----:B------:R-:W-:Y:S01]  /*1ec30*/  IMAD.MOV.U32 R32, RZ, RZ, 0x1f ;  /* 0x0000001fff207424 */ /* 0x000fe200078e00ff */
[----:B------:R-:W-:Y:S02]  /*1ec40*/  MOV R3, 0x1ec60 ;  /* 0x0001ec6000037802 */ /* 0x000fe40000000f00 */
[----:B------:R-:W-:Y:S05]  /*1ec50*/  CALL.REL.NOINC `($__internal_101_$__cuda_sm70_shflsync_idx_p) ;  /* 0x00002ec000007944 */ /* 0x000fea0003c00000 */
[----:B------:R-:W-:Y:S01]  /*1ec60*/  IMAD.MOV.U32 R12, RZ, RZ, R34 ;  /* 0x000000ffff0c7224 */ /* 0x000fe200078e0022 */
[----:B------:R-:W-:Y:S01]  /*1ec70*/  MOV R33, R8 ;  /* 0x0000000800217202 */ /* 0x000fe20000000f00 */
[----:B------:R-:W-:Y:S01]  /*1ec80*/  IMAD.MOV.U32 R5, RZ, RZ, RZ ;  /* 0x000000ffff057224 */ /* 0x000fe200078e00ff */
[----:B------:R-:W-:Y:S01]  /*1ec90*/  MOV R2, R0 ;  /* 0x0000000000027202 */ /* 0x000fe20000000f00 */
[----:B------:R-:W-:Y:S01]  /*1eca0*/  IMAD.MOV.U32 R32, RZ, RZ, 0x1f ;  /* 0x0000001fff207424 */ /* 0x000fe200078e00ff */
[----:B------:R-:W-:-:S02]  /*1ecb0*/  MOV R3, 0x1ecd0 ;  /* 0x0001ecd000037802 */ /* 0x000fc40000000f00 */
[----:B------:R-:W-:Y:S05]  /*1ecc0*/  CALL.REL.NOINC `($__internal_101_$__cuda_sm70_shflsync_idx_p) ;  /* 0x00002e5000007944 */ /* 0x000fea0003c00000 */
[----:B------:R-:W-:Y:S01]  /*1ecd0*/  MOV R9, R34 ;  /* 0x0000002200097202 */ /* 0x000fe20000000f00 */
[----:B------:R-:W-:Y:S05]  /*1ece0*/  BRA `(.L_x_6116) ;  /* 0xfffe197000007947 */ /* 0x000fea000383ffff */
.L_x_5916:
[----:B------:R-:W-:Y:S01]  /*1ecf0*/  IMAD.MOV.U32 R33, RZ, RZ, R4 ;  /* 0x000000ffff217224 */ /* 0x000fe200078e0004 */
[----:B------:R-:W-:-:S02]  /*1ed00*/  MOV R32, 0x1f ;  /* 0x0000001f00207802 */ /* 0x000fc40000000f00 */
[----:B------:R-:W-:Y:S02]  /*1ed10*/  MOV R3, 0x1ed30 ;  /* 0x0001ed3000037802 */ /* 0x000fe40000000f00 */
[----:B--234-:R-:W-:Y:S05]  /*1ed20*/  CALL.REL.NOINC `($__internal_101_$__cuda_sm70_shflsync_idx_p) ;  /* 0x00002df000007944 */ /* 0x01cfea0003c00000 */
[----:B------:R-:W-:Y:S01]  /*1ed30*/  MOV R5, R34 ;  /* 0x0000002200057202 */ /* 0x000fe20000000f00 */
[----:B------:R-:W-:Y:S05]  /*1ed40*/  BRA `(.L_x_5915) ;  /* 0xfffe197000007947 */ /* 0x000fea000383ffff */
.L_x_5955:
[----:B------:R-:W-:Y:S01]  /*1ed50*/  IMAD.MOV.U32 R33, RZ, RZ, R12 ;  /* 0x000000ffff217224 */ /* 0x000fe200078e000c */
[----:B------:R-:W-:Y:S01]  /*1ed60*/  MOV R2, RZ ;  /* 0x000000ff00027202 */ /* 0x000fe20000000f00 */
[----:B------:R-:W-:Y:S01]  /*1ed70*/  IMAD.MOV.U32 R32, RZ, RZ, 0x181f ;  /* 0x0000181fff207424 */ /* 0x000fe200078e00ff */
[----:B------:R-:W-:Y:S02]  /*1ed80*/  MOV R3, 0x1eda0 ;  /* 0x0001eda000037802 */ /* 0x000fe40000000f00 */
[----:B-----5:R-:W-:Y:S05]  /*1ed90*/  CALL.REL.NOINC `($__internal_101_$__cuda_sm70_shflsync_idx_p) ;  /* 0x00002d8000007944 */ /* 0x020fea0003c00000 */
[----:B------:R-:W-:Y:S01]  /*1eda0*/  MOV R4, R34 ;  /* 0x0000002200047202 */ /* 0x000fe20000000f00 */
[----:B------:R-:W-:Y:S05]  /*1edb0*/  BRA `(.L_x_6117) ;  /* 0xfffe99e000007947 */ /* 0x000fea000383ffff */
.L_x_5956:
[----:B------:R-:W-:Y:S01]  /*1edc0*/  IMAD.MOV.U32 R33, RZ, RZ, R13 ;  /* 0x000000ffff217224 */ /* 0x000fe200078e000d */
[----:B------:R-:W-:Y:S01]  /*1edd0*/  MOV R2, RZ ;  /* 0x000000ff00027202 */ /* 0x000fe20000000f00 */
[----:B------:R-:W-:Y:S01]  /*1ede0*/  IMAD.MOV.U32 R32, RZ, RZ, 0x181f ;  /* 0x0000181fff207424 */ /* 0x000fe200078e00ff */
[----:B------:R-:W-:Y:S02]  /*1edf0*/  MOV R3, 0x1ee10 ;  /* 0x0001ee1000037802 */ /* 0x000fe40000000f00 */
[----:B-12--5:R-:W-:Y:S05]  /*1ee00*/  CALL.REL.NOINC `($__internal_101_$__cuda_sm70_shflsync_idx_p) ;  /* 0x00002d1000007944 */ /* 0x026fea0003c00000 */
[----:B------:R-:W-:Y:S01]  /*1ee10*/  MOV R0, R34 ;  /* 0x0000002200007202 */ /* 0x000fe20000000f00 */
[----:B------:R-:W-:Y:S05]  /*1ee20*/  BRA `(.L_x_6118) ;  /* 0xfffe999000007947 */ /* 0x000fea000383ffff */
.L_x_5959:
[----:B------:R-:W-:Y:S01]  /*1ee30*/  IMAD.MOV.U32 R33, RZ, RZ, R12 ;  /* 0x000000ffff217224 */ /* 0x000fe200078e000c */
[----:B--2---:R-:W-:Y:S01]  /*1ee40*/  MOV R2, 0x1 ;  /* 0x0000000100027802 */ /* 0x004fe20000000f00 */
[----:B------:R-:W-:Y:S01]  /*1ee50*/  IMAD.MOV.U32 R32, RZ, RZ, 0x181f ;  /* 0x0000181fff207424 */ /* 0x000fe200078e00ff */
[----:B------:R-:W-:-:S02]  /*1ee60*/  MOV R3, 0x1ee80 ;  /* 0x0001ee8000037802 */ /* 0x000fc40000000f00 */
[----:B-1-345:R-:W-:Y:S05]  /*1ee70*/  CALL.REL.NOINC `($__internal_101_$__cuda_sm70_shflsync_idx_p) ;  /* 0x00002ca000007944 */ /* 0x03afea0003c00000 */
[----:B------:R-:W-:Y:S01]  /*1ee80*/  IMAD.MOV.U32 R4, RZ, RZ, R34 ;  /* 0x000000ffff047224 */ /* 0x000fe200078e0022 */
[----:B------:R-:W-:Y:S01]  /*1ee90*/  MOV R2, 0x1 ;  /* 0x0000000100027802 */ /* 0x000fe20000000f00 */
[----:B------:R-:W-:Y:S01]  /*1eea0*/  IMAD.MOV.U32 R33, RZ, RZ, R13 ;  /* 0x000000ffff217224 */ /* 0x000fe200078e000d */
[----:B------:R-:W-:-:S02]  /*1eeb0*/  MOV R32, 0x181f ;  /* 0x0000181f00207802 */ /* 0x000fc40000000f00 */
[----:B------:R-:W-:Y:S02]  /*1eec0*/  MOV R3, 0x1eee0 ;  /* 0x0001eee000037802 */ /* 0x000fe40000000f00 */
[----:B------:R-:W-:Y:S05]  /*1eed0*/  CALL.REL.NOINC `($__internal_101_$__cuda_sm70_shflsync_idx_p) ;  /* 0x00002c4000007944 */ /* 0x000fea0003c00000 */
[----:B------:R-:W-:Y:S01]  /*1eee0*/  MOV R0, R34 ;  /* 0x0000002200007202 */ /* 0x000fe20000000f00 */
[----:B------:R-:W-:Y:S05]  /*1eef0*/  BRA `(.L_x_6119) ;  /* 0xfffe9a0000007947 */ /* 0x000fea000383ffff */
.L_x_5962:
[----:B------:R-:W-:Y:S01]  /*1ef00*/  IMAD.MOV.U32 R33, RZ, RZ, R12 ;  /* 0x000000ffff217224 */ /* 0x000fe200078e000c */
[----:B-1----:R-:W-:Y:S01]  /*1ef10*/  MOV R2, 0x2 ;  /* 0x0000000200027802 */ /* 0x002fe20000000f00 */
[----:B------:R-:W-:Y:S01]  /*1ef20*/  IMAD.MOV.U32 R32, RZ, RZ, 0x181f ;  /* 0x0000181fff207424 */ /* 0x000fe200078e00ff */
[----:B------:R-:W-:Y:S02]  /*1ef30*/  MOV R3, 0x1ef50 ;  /* 0x0001ef5000037802 */ /* 0x000fe40000000f00 */
[----:B--2345:R-:W-:Y:S05]  /*1ef40*/  CALL.REL.NOINC `($__internal_101_$__cuda_sm70_shflsync_idx_p) ;  /* 0x00002bd000007944 */ /* 0x03cfea0003c00000 */
[----:B------:R-:W-:Y:S01]  /*1ef50*/  MOV R4, R34 ;  /* 0x0000002200047202 */ /* 0x000fe20000000f00 */
[----:B------:R-:W-:Y:S05]  /*1ef60*/  BRA `(.L_x_6120) ;  /* 0xfffe9ac000007947 */ /* 0x000fea000383ffff */
.L_x_5963:
[----:B------:R-:W-:Y:S01]  /*1ef70*/  IMAD.MOV.U32 R33, RZ, RZ, R13 ;  /* 0x000000ffff217224 */ /* 0x000fe200078e000d */
[----:B------:R-:W-:Y:S01]  /*1ef80*/  MOV R2, 0x2 ;  /* 0x0000000200027802 */ /* 0x000fe20000000f00 */
[----:B------:R-:W-:Y:S01]  /*1ef90*/  IMAD.MOV.U32 R32, RZ, RZ, 0x181f ;  /* 0x0000181fff207424 */ /* 0x000fe200078e00ff */
[----:B------:R-:W-:Y:S02]  /*1efa0*/  MOV R3, 0x1efc0 ;  /* 0x0001efc000037802 */ /* 0x000fe40000000f00 */
[----:B-12345:R-:W-:Y:S05]  /*1efb0*/  CALL.REL.NOINC `($__internal_101_$__cuda_sm70_shflsync_idx_p) ;  /* 0x00002b6000007944 */ /* 0x03efea0003c00000 */
[----:B------:R-:W-:Y:S01]  /*1efc0*/  MOV R0, R34 ;  /* 0x0000002200007202 */ /* 0x000fe20000000f00 */
[----:B------:R-:W-:Y:S05]  /*1efd0*/  BRA `(.L_x_6121) ;  /* 0xfffe9a7000007947 */ /* 0x000fea000383ffff */
.L_x_5966:
[----:B------:R-:W-:Y:S01]  /*1efe0*/  IMAD.MOV.U32 R33, RZ, RZ, R12 ;  /* 0x000000ffff217224 */ /* 0x000fe200078e000c */
[----:B-1----:R-:W-:Y:S01]  /*1eff0*/  MOV R2, 0x3 ;  /* 0x0000000300027802 */ /* 0x002fe20000000f00 */
[----:B------:R-:W-:Y:S01]  /*1f000*/  IMAD.MOV.U32 R32, RZ, RZ, 0x181f ;  /* 0x0000181fff207424 */ /* 0x000fe200078e00ff */
[----:B------:R-:W-:-:S02]  /*1f010*/  MOV R3, 0x1f030 ;  /* 0x0001f03000037802 */ /* 0x000fc40000000f00 */
[----:B--2345:R-:W-:Y:S05]  /*1f020*/  CALL.REL.NOINC `($__internal_101_$__cuda_sm70_shflsync_idx_p) ;  /* 0x00002af000007944 */ /* 0x03cfea0003c00000 */
        /* <DEDUP_REMOVED lines=8> */
.L_x_5969:
[----:B------:R-:W-:Y:S01]  /*1f0b0*/  IMAD.MOV.U32 R33, RZ, RZ, R5 ;  /* 0x000000ffff217224 */ /* 0x000fe200078e0005 */
[----:B------:R-:W-:Y:S01]  /*1f0c0*/  MOV R2, RZ ;  /* 0x000000ff00027202 */ /* 0x000fe20000000f00 */
[----:B------:R-:W-:Y:S01]  /*1f0d0*/  IMAD.MOV.U32 R32, RZ, RZ, 0x181f ;  /* 0x0000181fff207424 */ /* 0x000fe200078e00ff */
[----:B------:R-:W-:Y:S02]  /*1f0e0*/  MOV R3, 0x1f100 ;  /* 0x0001f10000037802 */ /* 0x000fe40000000f00 */
[----:B------:R-:W-:Y:S05]  /*1f0f0*/  CALL.REL.NOINC `($__internal_101_$__cuda_sm70_shflsync_idx_p) ;  /* 0x00002a2000007944 */ /* 0x000fea0003c00000 */
[----:B------:R-:W-:Y:S01]  /*1f100*/  MOV R4, R34 ;  /* 0x0000002200047202 */ /* 0x000fe20000000f00 */
[----:B------:R-:W-:Y:S05]  /*1f110*/  BRA `(.L_x_6123) ;  /* 0xfffea54000007947 */ /* 0x000fea000383ffff */
.L_x_5970:
[----:B------:R-:W-:Y:S01]  /*1f120*/  IMAD.MOV.U32 R33, RZ, RZ, R14 ;  /* 0x000000ffff217224 */ /* 0x000fe200078e000e */
[----:B------:R-:W-:Y:S01]  /*1f130*/  MOV R2, RZ ;  /* 0x000000ff00027202 */ /* 0x000fe20000000f00 */
[----:B------:R-:W-:Y:S01]  /*1f140*/  IMAD.MOV.U32 R32, RZ, RZ, 0x181f ;  /* 0x0000181fff207424 */ /* 0x000fe200078e00ff */
[----:B------:R-:W-:Y:S02]  /*1f150*/  MOV R3, 0x1f170 ;  /* 0x0001f17000037802 */ /* 0x000fe40000000f00 */
[----:B-12---:R-:W-:Y:S05]  /*1f160*/  CALL.REL.NOINC `($__internal_101_$__cuda_sm70_shflsync_idx_p) ;  /* 0x000029b000007944 */ /* 0x006fea0003c00000 */
[C---:B------:R-:W-:Y:S01]  /*1f170*/  IADD3 R6, P1, R34.reuse, R17, RZ ;  /* 0x0000001122067210 */ /* 0x040fe20007f3e0ff */
[----:B------:R-:W-:Y:S01]  /*1f180*/  IMAD.MOV.U32 R33, RZ, RZ, R5 ;  /* 0x000000ffff217224 */ /* 0x000fe200078e0005 */
[----:B------:R-:W-:Y:S01]  /*1f190*/  IADD3 R8, P0, R34, R15, RZ ;  /* 0x0000000f22087210 */ /* 0x000fe20007f1e0ff */
[----:B------:R-:W-:Y:S01]  /*1f1a0*/  IMAD.MOV.U32 R32, RZ, RZ, 0x181f ;  /* 0x0000181fff207424 */ /* 0x000fe200078e00ff */
[----:B------:R-:W-:Y:S01]  /*1f1b0*/  ISETP.GE.AND P2, PT, R216, c[0x0][0x1d4], PT ;  /* 0x00007500d8007a0c */ /* 0x000fe20003f46270 */
[C---:B------:R-:W-:Y:S01]  /*1f1c0*/  IMAD.X R7, R4.reuse, 0x1, R20, P1 ;  /* 0x0000000104077824 */ /* 0x040fe200008e0614 */
        /* <DEDUP_REMOVED lines=16> */
[----:B-1----:R-:W-:Y:S05]  /*1f2d0*/  CALL.REL.NOINC `($__internal_101_$__cuda_sm70_shflsync_idx_p) ;  /* 0x0000284000007944 */ /* 0x002fea0003c00000 */
        /* <DEDUP_REMOVED lines=8> */
.L_x_5975:
[----:B------:R-:W-:Y:S01]  /*1f360*/  IMAD.MOV.U32 R33, RZ, RZ, R42 ;  /* 0x000000ffff217224 */ /* 0x000fe200078e002a */
[----:B------:R-:W-:Y:S01]  /*1f370*/  MOV R2, RZ ;  /* 0x000000ff00027202 */ /* 0x000fe20000000f00 */
[----:B------:R-:W-:Y:S01]  /*1f380*/  IMAD.MOV.U32 R32, RZ, RZ, 0x1c1f ;  /* 0x00001c1fff207424 */ /* 0x000fe200078e00ff */
[----:B------:R-:W-:Y:S02]  /*1f390*/  MOV R3, 0x1f3b0 ;  /* 0x0001f3b000037802 */ /* 0x000fe40000000f00 */
[----:B------:R-:W-:Y:S05]  /*1f3a0*/  CALL.REL.NOINC `($__internal_101_$__cuda_sm70_shflsync_idx_p) ;  /* 0x0000277000007944 */ /* 0x000fea0003c00000 */
[----:B------:R-:W-:Y:S01]  /*1f3b0*/  MOV R5, R34 ;  /* 0x0000002200057202 */ /* 0x000fe20000000f00 */
[----:B------:R-:W-:Y:S05]  /*1f3c0*/  BRA `(.L_x_6125) ;  /* 0xfffea7e000007947 */ /* 0x000fea000383ffff */
.L_x_5976:
[----:B------:R-:W-:Y:S01]  /*1f3d0*/  IMAD.MOV.U32 R33, RZ, RZ, R43 ;  /* 0x000000ffff217224 */ /* 0x000fe200078e002b */
[----:B------:R-:W-:Y:S01]  /*1f3e0*/  MOV R2, RZ ;  /* 0x000000ff00027202 */ /* 0x000fe20000000f00 */
[----:B------:R-:W-:Y:S01]  /*1f3f0*/  IMAD.MOV.U32 R32, RZ, RZ, 0x1c1f ;  /* 0x00001c1fff207424 */ /* 0x000fe200078e00ff */
[----:B------:R-:W-:Y:S02]  /*1f400*/  MOV R3, 0x1f420 ;  /* 0x0001f42000037802 */ /* 0x000fe40000000f00 */
[----:B-12---:R-:W-:Y:S05]  /*1f410*/  CALL.REL.NOINC `($__internal_101_$__cuda_sm70_shflsync_idx_p) ;  /* 0x0000270000007944 */ /* 0x006fea0003c00000 */
[----:B------:R-:W-:Y:S01]  /*1f420*/  IMAD.MOV.U32 R33, RZ, RZ, R13 ;  /* 0x000000ffff217224 */ /* 0x000fe200078e000d */
[----:B------:R-:W-:Y:S01]  /*1f430*/  MOV R32, 0x1c1f ;  /* 0x00001c1f00207802 */ /* 0x000fe20000000f00 */
[----:B------:R-:W-:Y:S01]  /*1f440*/  IMAD.MOV.U32 R2, RZ, RZ, RZ ;  /* 0x000000ffff027224 */ /* 0x000fe200078e00ff */
[----:B------:R-:W-:-:S02]  /*1f450*/  MOV R4, R34 ;  /* 0x0000002200047202 */ /* 0x000fc40000000f00 */
[----:B------:R-:W-:Y:S02]  /*1f460*/  MOV R3, 0x1f480 ;  /* 0x0001f48000037802 */ /* 0x000fe40000000f00 */
[----:B------:R-:W-:Y:S05]  /*1f470*/  CALL.REL.NOINC `($__internal_101_$__cuda_sm70_shflsync_idx_p) ;  /* 0x000026a000007944 */ /* 0x000fea0003c00000 */
[----:B------:R-:W-:Y:S01]  /*1f480*/  IMAD.MOV.U32 R12, RZ, RZ, R34 ;  /* 0x000000ffff0c7224 */ /* 0x000fe200078e0022 */
[----:B------:R-:W-:Y:S01]  /*1f490*/  MOV R2, RZ ;  /* 0x000000ff00027202 */ /* 0x000fe20000000f00 */
[----:B------:R-:W-:Y:S01]  /*1f4a0*/  IMAD.MOV.U32 R33, RZ, RZ, R44 ;  /* 0x000000ffff217224 */ /* 0x000fe200078e002c */
[----:B------:R-:W-:Y:S02]  /*1f4b0*/  MOV R32, 0x1c1f ;  /* 0x00001c1f00207802 */ /* 0x000fe40000000f00 */
[----:B------:R-:W-:Y:S02]  /*1f4c0*/  MOV R3, 0x1f4e0 ;  /* 0x0001f4e000037802 */ /* 0x000fe40000000f00 */
[----:B------:R-:W-:Y:S05]  /*1f4d0*/  CALL.REL.NOINC `($__internal_101_$__cuda_sm70_shflsync_idx_p) ;  /* 0x0000264000007944 */ /* 0x000fea0003c00000 */
[----:B------:R-:W-:Y:S01]  /*1f4e0*/  MOV R0, R34 ;  /* 0x0000002200007202 */ /* 0x000fe20000000f00 */
[----:B------:R-:W-:Y:S05]  /*1f4f0*/  BRA `(.L_x_6126) ;  /* 0xfffea6f000007947 */ /* 0x000fea000383ffff */
.L_x_5979:
[----:B------:R-:W-:Y:S01]  /*1f500*/  IMAD.MOV.U32 R33, RZ, RZ, R42 ;  /* 0x000000ffff217224 */ /* 0x000fe200078e002a */
[----:B------:R-:W-:Y:S01]  /*1f510*/  MOV R2, 0x1 ;  /* 0x0000000100027802 */ /* 0x000fe20000000f00 */
[----:B------:R-:W-:Y:S01]  /*1f520*/  IMAD.MOV.U32 R32, RZ, RZ, 0x1c1f ;  /* 0x00001c1fff207424 */ /* 0x000fe200078e00ff */
[----:B------:R-:W-:Y:S02]  /*1f530*/  MOV R3, 0x1f550 ;  /* 0x0001f55000037802 */ /* 0x000fe40000000f00 */
[----:B---3--:R-:W-:Y:S05]  /*1f540*/  CALL.REL.NOINC `($__internal_101_$__cuda_sm70_shflsync_idx_p) ;  /* 0x000025d000007944 */ /* 0x008fea0003c00000 */
[----:B------:R-:W-:Y:S01]  /*1f550*/  IMAD.MOV.U32 R5, RZ, RZ, R34 ;  /* 0x000000ffff057224 */ /* 0x000fe200078e0022 */
[----:B------:R-:W-:Y:S01]  /*1f560*/  MOV R2, 0x1 ;  /* 0x0000000100027802 */ /* 0x000fe20000000f00 */
[----:B------:R-:W-:Y:S01]  /*1f570*/  IMAD.MOV.U32 R33, RZ, RZ, R43 ;  /* 0x000000ffff217224 */ /* 0x000fe200078e002b */
[----:B------:R-:W-:-:S02]  /*1f580*/  MOV R32, 0x1c1f ;  /* 0x00001c1f00207802 */ /* 0x000fc40000000f00 */
[----:B------:R-:W-:Y:S02]  /*1f590*/  MOV R3, 0x1f5b0 ;  /* 0x0001f5b000037802 */ /* 0x000fe40000000f00 */
[----:B------:R-:W-:Y:S05]  /*1f5a0*/  CALL.REL.NOINC `($__internal_101_$__cuda_sm70_shflsync_idx_p) ;  /* 0x0000257000007944 */ /* 0x000fea0003c00000 */
[----:B------:R-:W-:Y:S01]  /*1f5b0*/  IMAD.MOV.U32 R33, RZ, RZ, R13 ;  /* 0x000000ffff217224 */ /* 0x000fe200078e000d */
[----:B------:R-:W-:Y:S01]  /*1f5c0*/  MOV R32, 0x1c1f ;  /* 0x00001c1f00207802 */ /* 0x000fe20000000f00 */
[----:B------:R-:W-:Y:S01]  /*1f5d0*/  IMAD.MOV.U32 R2, RZ, RZ, 0x1 ;  /* 0x00000001ff027424 */ /* 0x000fe200078e00ff */
[----:B------:R-:W-:Y:S02]  /*1f5e0*/  MOV R4, R34 ;  /* 0x0000002200047202 */ /* 0x000fe40000000f00 */
[----:B------:R-:W-:Y:S02]  /*1f5f0*/  MOV R3, 0x1f610 ;  /* 0x0001f61000037802 */ /* 0x000fe40000000f00 */
[----:B------:R-:W-:Y:S05]  /*1f600*/  CALL.REL.NOINC `($__internal_101_$__cuda_sm70_shflsync_idx_p) ;  /* 0x0000251000007944 */ /* 0x000fea0003c00000 */
[----:B------:R-:W-:Y:S01]  /*1f610*/  IMAD.MOV.U32 R12, RZ, RZ, R34 ;  /* 0x000000ffff0c7224 */ /* 0x000fe200078e0022 */
[----:B------:R-:W-:Y:S01]  /*1f620*/  MOV R2, 0x1 ;  /* 0x0000000100027802 */ /* 0x000fe20000000f00 */
[----:B------:R-:W-:Y:S01]  /*1f630*/  IMAD.MOV.U32 R33, RZ, RZ, R44 ;  /* 0x000000ffff217224 */ /* 0x000fe200078e002c */
[----:B------:R-:W-:Y:S02]  /*1f640*/  MOV R32, 0x1c1f ;  /* 0x00001c1f00207802 */ /* 0x000fe40000000f00 */
[----:B------:R-:W-:-:S02]  /*1f650*/  MOV R3, 0x1f670 ;  /* 0x0001f67000037802 */ /* 0x000fc40000000f00 */
[----:B------:R-:W-:Y:S05]  /*1f660*/  CALL.REL.NOINC `($__internal_101_$__cuda_sm70_shflsync_idx_p) ;  /* 0x000024b000007944 */ /* 0x000fea0003c00000 */
[----:B------:R-:W-:Y:S01]  /*1f670*/  MOV R0, R34 ;  /* 0x0000002200007202 */ /* 0x000fe20000000f00 */
[----:B------:R-:W-:Y:S05]  /*1f680*/  BRA `(.L_x_6127) ;  /* 0xfffeadb000007947 */ /* 0x000fea000383ffff */
.L_x_6004:
[----:B------:R-:W-:Y:S01]  /*1f690*/  IMAD.MOV.U32 R33, RZ, RZ, R22 ;  /* 0x000000ffff217224 */ /* 0x000fe200078e0016 */
[----:B------:R-:W-:Y:S01]  /*1f6a0*/  MOV R2, RZ ;  /* 0x000000ff00027202 */ /* 0x000fe20000000f00 */
[----:B------:R-:W-:Y:S01]  /*1f6b0*/  IMAD.MOV.U32 R32, RZ, RZ, 0x1c1f ;  /* 0x00001c1fff207424 */ /* 0x000fe200078e00ff */
[----:B------:R-:W-:-:S02]  /*1f6c0*/  MOV R3, 0x1f6e0 ;  /* 0x0001f6e000037802 */ /* 0x000fc40000000f00 */
[----:B------:R-:W-:Y:S05]  /*1f6d0*/  CALL.REL.NOINC `($__internal_101_$__cuda_sm70_shflsync_idx_p) ;  /* 0x0000244000007944 */ /* 0x000fea0003c00000 */
[----:B------:R-:W-:Y:S01]  /*1f6e0*/  MOV R0, R34 ;  /* 0x0000002200007202 */ /* 0x000fe20000000f00 */
[----:B------:R-:W-:Y:S05]  /*1f6f0*/  BRA `(.L_x_6128) ;  /* 0xfffeda3000007947 */ /* 0x000fea000383ffff */
.L_x_6005:
[----:B------:R-:W-:Y:S01]  /*1f700*/  IMAD.MOV.U32 R33, RZ, RZ, R23 ;  /* 0x000000ffff217224 */ /* 0x000fe200078e0017 */
[----:B------:R-:W-:Y:S01]  /*1f710*/  MOV R2, RZ ;  /* 0x000000ff00027202 */ /* 0x000fe20000000f00 */
[----:B------:R-:W-:Y:S01]  /*1f720*/  IMAD.MOV.U32 R32, RZ, RZ, 0x1c1f ;  /* 0x00001c1fff207424 */ /* 0x000fe200078e00ff */
[----:B------:R-:W-:-:S02]  /*1f730*/  MOV R3, 0x1f750 ;  /* 0x0001f75000037802 */ /* 0x000fc40000000f00 */
[----:B-12---:R-:W-:Y:S05]  /*1f740*/  CALL.REL.NOINC `($__internal_101_$__cuda_sm70_shflsync_idx_p) ;  /* 0x000023d000007944 */ /* 0x006fea0003c00000 */
[----:B------:R-:W-:Y:S01]  /*1f750*/  IMAD.MOV.U32 R33, RZ, RZ, R21 ;  /* 0x000000ffff217224 */ /* 0x000fe200078e0015 */
[----:B------:R-:W-:Y:S01]  /*1f760*/  MOV R2, RZ ;  /* 0x000000ff00027202 */ /* 0x000fe20000000f00 */
[----:B------:R-:W-:Y:S01]  /*1f770*/  IMAD.MOV.U32 R32, RZ, RZ, 0x1c1f ;  /* 0x00001c1fff207424 */ /* 0x000fe200078e00ff */
[----:B------:R-:W-:Y:S01]  /*1f780*/  MOV R8, R34 ;  /* 0x0000002200087202 */ /* 0x000fe20000000f00 */
[----:B------:R-:W-:Y:S01]  /*1f790*/  IMAD.MOV.U32 R9, RZ, RZ, R0 ;  /* 0x000000ffff097224 */ /* 0x000fe200078e0000 */
[----:B------:R-:W-:-:S02]  /*1f7a0*/  MOV R3, 0x1f7c0 ;  /* 0x0001f7c000037802 */ /* 0x000fc40000000f00 */
[----:B------:R-:W-:Y:S05]  /*1f7b0*/  CALL.REL.NOINC `($__internal_101_$__cuda_sm70_shflsync_idx_p) ;  /* 0x0000236000007944 */ /* 0x000fea0003c00000 */
[----:B------:R-:W-:Y:S01]  /*1f7c0*/  IMAD.MOV.U32 R20, RZ, RZ, R34 ;  /* 0x000000ffff147224 */ /* 0x000fe200078e0022 */
[----:B------:R-:W-:Y:S01]  /*1f7d0*/  MOV R2, RZ ;  /* 0x000000ff00027202 */ /* 0x000fe20000000f00 */
[----:B------:R-:W-:Y:S01]  /*1f7e0*/  IMAD.MOV.U32 R33, RZ, RZ, R24 ;  /* 0x000000ffff217224 */ /* 0x000fe200078e0018 */
[----:B------:R-:W-:-:S02]  /*1f7f0*/  MOV R32, 0x1c1f ;  /* 0x00001c1f00207802 */ /* 0x000fc40000000f00 */
[----:B------:R-:W-:Y:S02]  /*1f800*/  MOV R3, 0x1f820 ;  /* 0x0001f82000037802 */ /* 0x000fe40000000f00 */
[----:B------:R-:W-:Y:S05]  /*1f810*/  CALL.REL.NOINC `($__internal_101_$__cuda_sm70_shflsync_idx_p) ;  /* 0x0000230000007944 */ /* 0x000fea0003c00000 */
[----:B------:R-:W-:Y:S01]  /*1f820*/  MOV R3, R34 ;  /* 0x0000002200037202 */ /* 0x000fe20000000f00 */
[----:B------:R-:W-:Y:S05]  /*1f830*/  BRA `(.L_x_6129) ;  /* 0xfffed94000007947 */ /* 0x000fea000383ffff */
.L_x_6008:
[----:B------:R-:W-:Y:S01]  /*1f840*/  IMAD.MOV.U32 R33, RZ, RZ, R22 ;  /* 0x000000ffff217224 */ /* 0x000fe200078e0016 */
[----:B------:R-:W-:Y:S01]  /*1f850*/  MOV R2, 0x1 ;  /* 0x0000000100027802 */ /* 0x000fe20000000f00 */
[----:B------:R-:W-:Y:S01]  /*1f860*/  IMAD.MOV.U32 R32, RZ, RZ, 0x1c1f ;  /* 0x00001c1fff207424 */ /* 0x000fe200078e00ff */
[----:B------:R-:W-:Y:S02]  /*1f870*/  MOV R3, 0x1f890 ;  /* 0x0001f89000037802 */ /* 0x000fe40000000f00 */
[----:B--2---:R-:W-:Y:S05]  /*1f880*/  CALL.REL.NOINC `($__internal_101_$__cuda_sm70_shflsync_idx_p) ;  /* 0x0000229000007944 */ /* 0x004fea0003c00000 */
[----:B------:R-:W-:Y:S01]  /*1f890*/  IMAD.MOV.U32 R0, RZ, RZ, R34 ;  /* 0x000000ffff007224 */ /* 0x000fe200078e0022 */
[----:B------:R-:W-:Y:S01]  /*1f8a0*/  MOV R2, 0x1 ;  /* 0x0000000100027802 */ /* 0x000fe20000000f00 */
[----:B------:R-:W-:Y:S01]  /*1f8b0*/  IMAD.MOV.U32 R33, RZ, RZ, R23 ;  /* 0x000000ffff217224 */ /* 0x000fe200078e0017 */
[----:B------:R-:W-:Y:S02]  /*1f8c0*/  MOV R32, 0x1c1f ;  /* 0x00001c1f00207802 */ /* 0x000fe40000000f00 */
[----:B------:R-:W-:Y:S02]  /*1f8d0*/  MOV R3, 0x1f8f0 ;  /* 0x0001f8f000037802 */ /* 0x000fe40000000f00 */
[----:B------:R-:W-:Y:S05]  /*1f8e0*/  CALL.REL.NOINC `($__internal_101_$__cuda_sm70_shflsync_idx_p) ;  /* 0x0000223000007944 */ /* 0x000fea0003c00000 */
[----:B------:R-:W-:Y:S01]  /*1f8f0*/  IMAD.MOV.U32 R33, RZ, RZ, R21 ;  /* 0x000000ffff217224 */ /* 0x000fe200078e0015 */
[----:B------:R-:W-:Y:S01]  /*1f900*/  MOV R2, 0x1 ;  /* 0x0000000100027802 */ /* 0x000fe20000000f00 */
[----:B------:R-:W-:Y:S01]  /*1f910*/  IMAD.MOV.U32 R32, RZ, RZ, 0x1c1f ;  /* 0x00001c1fff207424 */ /* 0x000fe200078e00ff */
[----:B------:R-:W-:Y:S01]  /*1f920*/  MOV R8, R34 ;  /* 0x0000002200087202 */ /* 0x000fe20000000f00 */
[----:B------:R-:W-:Y:S01]  /*1f930*/  IMAD.MOV.U32 R9, RZ, RZ, R0 ;  /* 0x000000ffff097224 */ /* 0x000fe200078e0000 */
[----:B------:R-:W-:-:S02]  /*1f940*/  MOV R3, 0x1f960 ;  /* 0x0001f96000037802 */ /* 0x000fc40000000f00 */
[----:B------:R-:W-:Y:S05]  /*1f950*/  CALL.REL.NOINC `($__internal_101_$__cuda_sm70_shflsync_idx_p) ;  /* 0x000021c000007944 */ /* 0x000fea0003c00000 */
        /* <DEDUP_REMOVED lines=8> */
.L_x_6023:
[----:B------:R-:W-:Y:S01]  /*1f9e0*/  IMAD.MOV.U32 R33, RZ, RZ, R20 ;  /* 0x000000ffff217224 */ /* 0x000fe200078e0014 */
[----:B------:R-:W-:Y:S01]  /*1f9f0*/  MOV R2, RZ ;  /* 0x000000ff00027202 */ /* 0x000fe20000000f00 */
[----:B------:R-:W-:Y:S01]  /*1fa00*/  IMAD.MOV.U32 R32, RZ, RZ, 0x181f ;  /* 0x0000181fff207424 */ /* 0x000fe200078e00ff */
[----:B------:R-:W-:Y:S02]  /*1fa10*/  MOV R3, 0x1fa30 ;  /* 0x0001fa3000037802 */ /* 0x000fe40000000f00 */
[----:B-1--4-:R-:W-:Y:S05]  /*1fa20*/  CALL.REL.NOINC `($__internal_101_$__cuda_sm70_shflsync_idx_p) ;  /* 0x000020f000007944 */ /* 0x012fea0003c00000 */
[----:B------:R-:W-:Y:S01]  /*1fa30*/  MOV R9, R34 ;  /* 0x0000002200097202 */ /* 0x000fe20000000f00 */
[----:B------:R-:W-:Y:S05]  /*1fa40*/  BRA `(.L_x_6131) ;  /* 0xffff0ce000007947 */ /* 0x000fea000383ffff */
.L_x_6024:
[----:B------:R-:W-:Y:S01]  /*1fa50*/  IMAD.MOV.U32 R33, RZ, RZ, R23 ;  /* 0x000000ffff217224 */ /* 0x000fe200078e0017 */
[----:B------:R-:W-:Y:S01]  /*1fa60*/  MOV R2, RZ ;  /* 0x000000ff00027202 */ /* 0x000fe20000000f00 */
[----:B------:R-:W-:Y:S01]  /*1fa70*/  IMAD.MOV.U32 R32, RZ, RZ, 0x181f ;  /* 0x0000181fff207424 */ /* 0x000fe200078e00ff */
[----:B------:R-:W-:Y:S02]  /*1fa80*/  MOV R3, 0x1faa0 ;  /* 0x0001faa000037802 */ /* 0x000fe40000000f00 */
[----:B-1234-:R-:W-:Y:S05]  /*1fa90*/  CALL.REL.NOINC `($__internal_101_$__cuda_sm70_shflsync_idx_p) ;  /* 0x0000208000007944 */ /* 0x01efea0003c00000 */
[----:B------:R-:W-:Y:S01]  /*1faa0*/  ISETP.GE.AND P2, PT, R216, c[0x0][0x1d4], PT ;  /* 0x00007500d8007a0c */ /* 0x000fe20003f46270 */
[----:B------:R-:W-:Y:S01]  /*1fab0*/  IMAD.MOV.U32 R33, RZ, RZ, R20 ;  /* 0x000000ffff217224 */ /* 0x000fe200078e0014 */
[C---:B------:R-:W-:Y:S01]  /*1fac0*/  IADD3 R2, P0, R34.reuse, R24, RZ ;  /* 0x0000001822027210 */ /* 0x040fe20007f1e0ff */
[----:B------:R-:W-:Y:S01]  /*1fad0*/  IMAD.MOV.U32 R32, RZ, RZ, 0x181f ;  /* 0x0000181fff207424 */ /* 0x000fe200078e00ff */
[----:B------:R-:W-:-:S02]  /*1fae0*/  IADD3 R16, P3, R34, R25, RZ ;  /* 0x0000001922107210 */ /* 0x000fc40007f7e0ff */
[----:B------:R-:W-:Y:S01]  /*1faf0*/  ISETP.GE.AND P1, PT, R215, c[0x0][0x1d4], PT ;  /* 0x00007500d7007a0c */ /* 0x000fe20003f26270 */
[C---:B------:R-:W-:Y:S01]  /*1fb00*/  IMAD.X R3, R9.reuse, 0x1, R26, P0 ;  /* 0x0000000109037824 */ /* 0x040fe200000e061a */
        /* <DEDUP_REMOVED lines=22> */
[----:B------:R-:W-:Y:S01]  /*1fc70*/  MOV R0, R34 ;  /* 0x0000002200007202 */ /* 0x000fe20000000f00 */
[----:B------:R-:W-:Y:S05]  /*1fc80*/  BRA `(.L_x_6132) ;  /* 0xffff0bf000007947 */ /* 0x000fea000383ffff */
.L_x_6027:
[----:B------:R-:W-:Y:S01]  /*1fc90*/  IMAD.MOV.U32 R33, RZ, RZ, R5 ;  /* 0x000000ffff217224 */ /* 0x000fe200078e0005 */
[----:B------:R-:W-:Y:S01]  /*1fca0*/  MOV R2, RZ ;  /* 0x000000ff00027202 */ /* 0x000fe20000000f00 */
[----:B------:R-:W-:Y:S01]  /*1fcb0*/  IMAD.MOV.U32 R32, RZ, RZ, 0x181f ;  /* 0x0000181fff207424 */ /* 0x000fe200078e00ff */
[----:B------:R-:W-:-:S02]  /*1fcc0*/  MOV R3, 0x1fce0 ;  /* 0x0001fce000037802 */ /* 0x000fc40000000f00 */
[----:B------:R-:W-:Y:S05]  /*1fcd0*/  CALL.REL.NOINC `($__internal_101_$__cuda_sm70_shflsync_idx_p) ;  /* 0x00001e4000007944 */ /* 0x000fea0003c00000 */
[----:B------:R-:W-:Y:S01]  /*1fce0*/  MOV R4, R34 ;  /* 0x0000002200047202 */ /* 0x000fe20000000f00 */
[----:B------:R-:W-:Y:S05]  /*1fcf0*/  BRA `(.L_x_6133) ;  /* 0xffff31c000007947 */ /* 0x000fea000383ffff */
.L_x_6028:
[----:B------:R-:W-:Y:S01]  /*1fd00*/  IMAD.MOV.U32 R33, RZ, RZ, R12 ;  /* 0x000000ffff217224 */ /* 0x000fe200078e000c */
[----:B------:R-:W-:Y:S01]  /*1fd10*/  MOV R2, RZ ;  /* 0x000000ff00027202 */ /* 0x000fe20000000f00 */
[----:B------:R-:W-:Y:S01]  /*1fd20*/  IMAD.MOV.U32 R32, RZ, RZ, 0x181f ;  /* 0x0000181fff207424 */ /* 0x000fe200078e00ff */
[----:B------:R-:W-:-:S02]  /*1fd30*/  MOV R3, 0x1fd50 ;  /* 0x0001fd5000037802 */ /* 0x000fc40000000f00 */
[----:B-12---:R-:W-:Y:S05]  /*1fd40*/  CALL.REL.NOINC `($__internal_101_$__cuda_sm70_shflsync_idx_p) ;  /* 0x00001dd000007944 */ /* 0x006fea0003c00000 */
        /* <DEDUP_REMOVED lines=22> */
[----:B------:R-:W-:Y:S05]  /*1feb0*/  CALL.REL.NOINC `($__internal_101_$__cuda_sm70_shflsync_idx_p) ;  /* 0x00001c6000007944 */ /* 0x000fea0003c00000 */
        /* <DEDUP_REMOVED lines=8> */
.L_x_6032:
[----:B------:R-:W-:Y:S01]  /*1ff40*/  MOV R2, RZ ;  /* 0x000000ff00027202 */ /* 0x000fe20000000f00 */
[----:B------:R-:W-:Y:S01]  /*1ff50*/  IMAD.MOV.U32 R33, RZ, RZ, R8 ;  /* 0x000000ffff217224 */ /* 0x000fe200078e0008 */
[----:B------:R-:W-:Y:S01]  /*1ff60*/  MOV R3, 0x1ff90 ;  /* 0x0001ff9000037802 */ /* 0x000fe20000000f00 */
[----:B------:R-:W-:Y:S02]  /*1ff70*/  IMAD.MOV.U32 R32, RZ, RZ, 0x181f ;  /* 0x0000181fff207424 */ /* 0x000fe400078e00ff */
[----:B-1234-:R-:W-:Y:S05]  /*1ff80*/  CALL.REL.NOINC `($__internal_101_$__cuda_sm70_shflsync_idx_p) ;  /* 0x00001b9000007944 */ /* 0x01efea0003c00000 */
[----:B------:R-:W-:Y:S01]  /*1ff90*/  MOV R5, R34 ;  /* 0x0000002200057202 */ /* 0x000fe20000000f00 */
[----:B------:R-:W-:-:S05]  /*1ffa0*/  BRA `(.L_x_6135) ;  /* 0xffff358000007947 */ /* 0x000fca000383ffff */
.L_x_6033:
[----:B------:R-:W-:Y:S01]  /*1ffb0*/  MOV R2, RZ ;  /* 0x000000ff00027202 */ /* 0x000fe20000000f00 */
[----:B------:R-:W-:Y:S01]  /*1ffc0*/  IMAD.MOV.U32 R33, RZ, RZ, R17 ;  /* 0x000000ffff217224 */ /* 0x000fe200078e0011 */
[----:B------:R-:W-:Y:S01]  /*1ffd0*/  MOV R3, 0x20000 ;  /* 0x0002000000037802 */ /* 0x000fe20000000f00 */
[----:B------:R-:W-:Y:S02]  /*1ffe0*/  IMAD.MOV.U32 R32, RZ, RZ, 0x181f ;  /* 0x0000181fff207424 */ /* 0x000fe400078e00ff */
[----:B-1234-:R-:W-:Y:S05]  /*1fff0*/  CALL.REL.NOINC `($__internal_101_$__cuda_sm70_shflsync_idx_p) ;  /* 0x00001b2000007944 */ /* 0x01efea0003c00000 */
[----:B------:R-:W-:Y:S01]  /*20000*/  ISETP.GE.AND P2, PT, R216, c[0x0][0x1d4], PT ;  /* 0x00007500d8007a0c */ /* 0x000fe20003f46270 */
[----:B------:R-:W-:Y:S01]  /*20010*/  IMAD R4, R213, 0x6000, R10 ;  /* 0x00006000d5047824 */ /* 0x000fe200078e020a */
[C---:B------:R-:W-:Y:S01]  /*20020*/  IADD3 R2, P0, R34.reuse, R18, RZ ;  /* 0x0000001222027210 */ /* 0x040fe20007f1e0ff */
[----:B------:R-:W-:Y:S01]  /*20030*/  IMAD.MOV.U32 R33, RZ, RZ, R8 ;  /* 0x000000ffff217224 */ /* 0x000fe200078e0008 */
[----:B------:R-:W-:Y:S01]  /*20040*/  ISETP.GE.AND P1, PT, R215, c[0x0][0x1d4], PT ;  /* 0x00007500d7007a0c */ /* 0x000fe20003f26270 */
[----:B------:R-:W-:Y:S01]  /*20050*/  IMAD.MOV.U32 R32, RZ, RZ, 0x181f ;  /* 0x0000181fff207424 */ /* 0x000fe200078e00ff */
        /* <DEDUP_REMOVED lines=17> */
[----:B------:R-:W-:Y:S05]  /*20170*/  CALL.REL.NOINC `($__internal_101_$__cuda_sm70_shflsync_idx_p) ;  /* 0x000019a000007944 */ /* 0x000fea0003c00000 */
[----:B------:R-:W-:Y:S01]  /*20180*/  MOV R2, 0x1 ;  /* 0x0000000100027802 */ /* 0x000fe20000000f00 */
[----:B------:R-:W-:Y:S01]  /*20190*/  IMAD.MOV.U32 R5, RZ, RZ, R34 ;  /* 0x000000ffff057224 */ /* 0x000fe200078e0022 */
[----:B------:R-:W-:Y:S01]  /*201a0*/  MOV R32, 0x181f ;  /* 0x0000181f00207802 */ /* 0x000fe20000000f00 */
[----:B------:R-:W-:Y:S01]  /*201b0*/  IMAD.MOV.U32 R33, RZ, RZ, R17 ;  /* 0x000000ffff217224 */ /* 0x000fe200078e0011 */
[----:B------:R-:W-:Y:S02]  /*201c0*/  MOV R3, 0x201e0 ;  /* 0x000201e000037802 */ /* 0x000fe40000000f00 */
[----:B------:R-:W-:Y:S05]  /*201d0*/  CALL.REL.NOINC `($__internal_101_$__cuda_sm70_shflsync_idx_p) ;  /* 0x0000194000007944 */ /* 0x000fea0003c00000 */
[----:B------:R-:W-:Y:S01]  /*201e0*/  MOV R2, R34 ;  /* 0x0000002200027202 */ /* 0x000fe20000000f00 */
[----:B------:R-:W-:-:S05]  /*201f0*/  BRA `(.L_x_6136) ;  /* 0xffff349000007947 */ /* 0x000fca000383ffff */
.L_x_6036:
[----:B------:R-:W-:Y:S01]  /*20200*/  MOV R2, RZ ;  /* 0x000000ff00027202 */ /* 0x000fe20000000f00 */
[----:B------:R-:W-:Y:S01]  /*20210*/  IMAD.MOV.U32 R33, RZ, RZ, R5 ;  /* 0x000000ffff217224 */ /* 0x000fe200078e0005 */
[----:B------:R-:W-:Y:S01]  /*20220*/  MOV R3, 0x20250 ;  /* 0x0002025000037802 */ /* 0x000fe20000000f00 */
[----:B------:R-:W-:Y:S02]  /*20230*/  IMAD.MOV.U32 R32, RZ, RZ, 0x181f ;  /* 0x0000181fff207424 */ /* 0x000fe400078e00ff */
[----:B------:R-:W-:Y:S05]  /*20240*/  CALL.REL.NOINC `($__internal_101_$__cuda_sm70_shflsync_idx_p) ;  /* 0x000018d000007944 */ /* 0x000fea0003c00000 */
[----:B------:R-:W-:Y:S01]  /*20250*/  MOV R4, R34 ;  /* 0x0000002200047202 */ /* 0x000fe20000000f00 */
[----:B------:R-:W-:-:S05]  /*20260*/  BRA `(.L_x_6137) ;  /* 0xffff604000007947 */ /* 0x000fca000383ffff */
.L_x_6037:
[----:B------:R-:W-:Y:S01]  /*20270*/  MOV R2, RZ ;  /* 0x000000ff00027202 */ /* 0x000fe20000000f00 */
[----:B------:R-:W-:Y:S01]  /*20280*/  IMAD.MOV.U32 R33, RZ, RZ, R14 ;  /* 0x000000ffff217224 */ /* 0x000fe200078e000e */
[----:B------:R-:W-:Y:S01]  /*20290*/  MOV R3, 0x202c0 ;  /* 0x000202c000037802 */ /* 0x000fe20000000f00 */
[----:B------:R-:W-:Y:S02]  /*202a0*/  IMAD.MOV.U32 R32, RZ, RZ, 0x181f ;  /* 0x0000181fff207424 */ /* 0x000fe400078e00ff */
[----:B-12---:R-:W-:Y:S05]  /*202b0*/  CALL.REL.NOINC `($__internal_101_$__cuda_sm70_shflsync_idx_p) ;  /* 0x0000186000007944 */ /* 0x006fea0003c00000 */
[----:B------:R-:W-:Y:S01]  /*202c0*/  ISETP.GE.AND P2, PT, R216, c[0x0][0x1d4], PT ;  /* 0x00007500d8007a0c */ /* 0x000fe20003f46270 */
[----:B------:R-:W-:Y:S01]  /*202d0*/  IMAD R0, R213, 0x6000, R11 ;  /* 0x00006000d5007824 */ /* 0x000fe200078e020b */
[C---:B------:R-:W-:Y:S01]  /*202e0*/  IADD3 R2, P0, R34.reuse, R15, RZ ;  /* 0x0000000f22027210 */ /* 0x040fe20007f1e0ff */
[----:B------:R-:W-:Y:S01]  /*202f0*/  IMAD.MOV.U32 R33, RZ, RZ, R5 ;  /* 0x000000ffff217224 */ /* 0x000fe200078e0005 */
[----:B------:R-:W-:Y:S01]  /*20300*/  ISETP.GE.AND P1, PT, R215, c[0x0][0x1d4], PT ;  /* 0x00007500d7007a0c */ /* 0x000fe20003f26270 */
[----:B------:R-:W-:Y:S01]  /*20310*/  IMAD.MOV.U32 R32, RZ, RZ, 0x181f ;  /* 0x0000181fff207424 */ /* 0x000fe200078e00ff */
        /* <DEDUP_REMOVED lines=17> */
[----:B--2---:R-:W-:Y:S05]  /*20430*/  CALL.REL.NOINC `($__internal_101_$__cuda_sm70_shflsync_idx_p) ;  /* 0x000016e000007944 */ /* 0x004fea0003c00000 */
        /* <DEDUP_REMOVED lines=8> */
.L_x_6042:
[----:B------:R-:W-:Y:S01]  /*204c0*/  MOV R2, RZ ;  /* 0x000000ff00027202 */ /* 0x000fe20000000f00 */
[----:B------:R-:W-:Y:S01]  /*204d0*/  IMAD.MOV.U32 R33, RZ, RZ, R9 ;  /* 0x000000ffff217224 */ /* 0x000fe200078e0009 */
[----:B------:R-:W-:Y:S01]  /*204e0*/  MOV R3, 0x20510 ;  /* 0x0002051000037802 */ /* 0x000fe20000000f00 */
[----:B------:R-:W-:Y:S02]  /*204f0*/  IMAD.MOV.U32 R32, RZ, RZ, 0x181f ;  /* 0x0000181fff207424 */ /* 0x000fe400078e00ff */
[----:B-1234-:R-:W-:Y:S05]  /*20500*/  CALL.REL.NOINC `($__internal_101_$__cuda_sm70_shflsync_idx_p) ;  /* 0x0000161000007944 */ /* 0x01efea0003c00000 */
[----:B------:R-:W-:Y:S01]  /*20510*/  MOV R5, R34 ;  /* 0x0000002200057202 */ /* 0x000fe20000000f00 */
[----:B------:R-:W-:-:S05]  /*20520*/  BRA `(.L_x_6139) ;  /* 0xffff63b000007947 */ /* 0x000fca000383ffff */
.L_x_6043:
        /* <DEDUP_REMOVED lines=37> */
.L_x_6044:
[----:B------:R-:W-:Y:S01]  /*20780*/  MOV R152, 0x2 ;  /* 0x0000000200987802 */ /* 0x000fe20000000f00 */
[----:B------:R-:W-:Y:S01]  /*20790*/  IMAD.MOV.U32 R2, RZ, RZ, R8 ;  /* 0x000000ffff027224 */ /* 0x000fe200078e0008 */
[----:B------:R-:W-:Y:S02]  /*207a0*/  MOV R3, 0x207c0 ;  /* 0x000207c000037802 */ /* 0x000fe40000000f00 */
[----:B------:R-:W-:Y:S05]  /*207b0*/  CALL.REL.NOINC `($__internal_100_$__cuda_sm70_shflsync_bfly_p) ;  /* 0x0000131000007944 */ /* 0x000fea0003c00000 */
[----:B------:R-:W-:Y:S01]  /*207c0*/  MOV R2, R152 ;  /* 0x0000009800027202 */ /* 0x000fe20000000f00 */
[----:B------:R-:W-:-:S05]  /*207d0*/  BRA `(.L_x_6141) ;  /* 0xffff6f9000007947 */ /* 0x000fca000383ffff */
.L_x_6047:
[----:B------:R-:W-:Y:S01]  /*207e0*/  MOV R2, RZ ;  /* 0x000000ff00027202 */ /* 0x000fe20000000f00 */
[----:B------:R-:W-:Y:S01]  /*207f0*/  IMAD.MOV.U32 R33, RZ, RZ, R5 ;  /* 0x000000ffff217224 */ /* 0x000fe200078e0005 */
[----:B------:R-:W-:Y:S01]  /*20800*/  MOV R3, 0x20830 ;  /* 0x0002083000037802 */ /* 0x000fe20000000f00 */
[----:B------:R-:W-:Y:S02]  /*20810*/  IMAD.MOV.U32 R32, RZ, RZ, 0x181f ;  /* 0x0000181fff207424 */ /* 0x000fe400078e00ff */
[----:B------:R-:W-:Y:S05]  /*20820*/  CALL.REL.NOINC `($__internal_101_$__cuda_sm70_shflsync_idx_p) ;  /* 0x000012f000007944 */ /* 0x000fea0003c00000 */
[----:B------:R-:W-:Y:S01]  /*20830*/  MOV R4, R34 ;  /* 0x0000002200047202 */ /* 0x000fe20000000f00 */
[----:B------:R-:W-:-:S05]  /*20840*/  BRA `(.L_x_6142) ;  /* 0xffff88f000007947 */ /* 0x000fca000383ffff */
.L_x_6048:
        /* <DEDUP_REMOVED lines=37> */
.L_x_6050:
[----:B------:R-:W-:Y:S01]  /*20aa0*/  IMAD.MOV.U32 R2, RZ, RZ, R220 ;  /* 0x000000ffff027224 */ /* 0x000fe200078e00dc */
[----:B------:R-:W-:-:S02]  /*20ab0*/  MOV R152, 0x2 ;  /* 0x0000000200987802 */ /* 0x000fc40000000f00 */
[----:B------:R-:W-:Y:S02]  /*20ac0*/  MOV R3, 0x20ae0 ;  /* 0x00020ae000037802 */ /* 0x000fe40000000f00 */
[----:B------:R-:W-:Y:S05]  /*20ad0*/  CALL.REL.NOINC `($__internal_100_$__cuda_sm70_shflsync_bfly_p) ;  /* 0x00000ff000007944 */ /* 0x000fea0003c00000 */
[----:B------:R-:W-:Y:S01]  /*20ae0*/  MOV R0, R152 ;  /* 0x0000009800007202 */ /* 0x000fe20000000f00 */
[----:B------:R-:W-:Y:S05]  /*20af0*/  BRA `(.L_x_6144) ;  /* 0xffff89c000007947 */ /* 0x000fea000383ffff */
.L_x_6051:
[----:B------:R-:W-:Y:S01]  /*20b00*/  IMAD.MOV.U32 R2, RZ, RZ, R0 ;  /* 0x000000ffff027224 */ /* 0x000fe200078e0000 */
[----:B------:R-:W-:Y:S02]  /*20b10*/  MOV R152, 0x1 ;  /* 0x0000000100987802 */ /* 0x000fe40000000f00 */
[----:B------:R-:W-:Y:S02]  /*20b20*/  MOV R3, 0x20b40 ;  /* 0x00020b4000037802 */ /* 0x000fe40000000f00 */
[----:B-1----:R-:W-:Y:S05]  /*20b30*/  CALL.REL.NOINC `($__internal_100_$__cuda_sm70_shflsync_bfly_p) ;  /* 0x00000f9000007944 */ /* 0x002fea0003c00000 */
[----:B------:R-:W-:Y:S01]  /*20b40*/  FADD.FTZ R0, R0, R152 ;  /* 0x0000009800007221 */ /* 0x000fe20000010000 */
[----:B------:R-:W-:Y:S02]  /*20b50*/  MOV R2, R219 ;  /* 0x000000db00027202 */ /* 0x000fe40000000f00 */
[----:B------:R-:W-:Y:S02]  /*20b60*/  MOV R152, 0x2 ;  /* 0x0000000200987802 */ /* 0x000fe40000000f00 */
[----:B------:R-:W-:Y:S02]  /*20b70*/  MOV R3, 0x20b90 ;  /* 0x00020b9000037802 */ /* 0x000fe40000000f00 */
[----:B------:R-:W-:Y:S05]  /*20b80*/  CALL.REL.NOINC `($__internal_100_$__cuda_sm70_shflsync_bfly_p) ;  /* 0x00000f4000007944 */ /* 0x000fea0003c00000 */
[----:B------:R-:W-:Y:S01]  /*20b90*/  FADD.FTZ R4, R219, R152 ;  /* 0x00000098db047221 */ /* 0x000fe20000010000 */
[----:B------:R-:W-:-:S02]  /*20ba0*/  MOV R152, 0x1 ;  /* 0x0000000100987802 */ /* 0x000fc40000000f00 */
[----:B------:R-:W-:Y:S02]  /*20bb0*/  MOV R3, 0x20be0 ;  /* 0x00020be000037802 */ /* 0x000fe40000000f00 */
[----:B------:R-:W-:Y:S02]  /*20bc0*/  MOV R2, R4 ;  /* 0x0000000400027202 */ /* 0x000fe40000000f00 */
[----:B------:R-:W-:Y:S05]  /*20bd0*/  CALL.REL.NOINC `($__internal_100_$__cuda_sm70_shflsync_bfly_p) ;  /* 0x00000ef000007944 */ /* 0x000fea0003c00000 */
[----:B------:R-:W-:Y:S01]  /*20be0*/  MOV R3, R152 ;  /* 0x0000009800037202 */ /* 0x000fe20000000f00 */
[----:B------:R-:W-:Y:S05]  /*20bf0*/  BRA `(.L_x_6145) ;  /* 0xffff893000007947 */ /* 0x000fea000383ffff */
.L_x_6058:
[----:B--234-:R-:W-:Y:S01]  /*20c00*/  IMAD.MOV.U32 R33, RZ, RZ, R13 ;  /* 0x000000ffff217224 */ /* 0x01cfe200078e000d */
[----:B------:R-:W-:Y:S01]  /*20c10*/  MOV R2, RZ ;  /* 0x000000ff00027202 */ /* 0x000fe20000000f00 */
[----:B------:R-:W-:Y:S01]  /*20c20*/  IMAD.MOV.U32 R32, RZ, RZ, 0x181f ;  /* 0x0000181fff207424 */ /* 0x000fe200078e00ff */
[----:B------:R-:W-:Y:S02]  /*20c30*/  MOV R3, 0x20c50 ;  /* 0x00020c5000037802 */ /* 0x000fe40000000f00 */
[----:B-1----:R-:W-:Y:S05]  /*20c40*/  CALL.REL.NOINC `($__internal_101_$__cuda_sm70_shflsync_idx_p) ;  /* 0x00000ed000007944 */ /* 0x002fea0003c00000 */
[----:B------:R-:W-:Y:S01]  /*20c50*/  MOV R5, R34 ;  /* 0x0000002200057202 */ /* 0x000fe20000000f00 */
[----:B------:R-:W-:Y:S05]  /*20c60*/  BRA `(.L_x_6146) ;  /* 0xffffa25000007947 */ /* 0x000fea000383ffff */
.L_x_6059:
[----:B------:R-:W-:Y:S01]  /*20c70*/  IMAD.MOV.U32 R33, RZ, RZ, R14 ;  /* 0x000000ffff217224 */ /* 0x000fe200078e000e */
[----:B------:R-:W-:Y:S01]  /*20c80*/  MOV R2, RZ ;  /* 0x000000ff00027202 */ /* 0x000fe20000000f00 */
[----:B------:R-:W-:Y:S01]  /*20c90*/  IMAD.MOV.U32 R32, RZ, RZ, 0x181f ;  /* 0x0000181fff207424 */ /* 0x000fe200078e00ff */
[----:B------:R-:W-:-:S02]  /*20ca0*/  MOV R3, 0x20cc0 ;  /* 0x00020cc000037802 */ /* 0x000fc40000000f00 */
[----:B-123--:R-:W-:Y:S05]  /*20cb0*/  CALL.REL.NOINC `($__internal_101_$__cuda_sm70_shflsync_idx_p) ;  /* 0x00000e6000007944 */ /* 0x00efea0003c00000 */
[----:B------:R-:W-:Y:S01]  /*20cc0*/  MOV R0, R34 ;  /* 0x0000002200007202 */ /* 0x000fe20000000f00 */
[----:B------:R-:W-:Y:S05]  /*20cd0*/  BRA `(.L_x_6147) ;  /* 0xffffa20000007947 */ /* 0x000fea000383ffff */
.L_x_6062:
[----:B------:R-:W-:Y:S01]  /*20ce0*/  IMAD.MOV.U32 R33, RZ, RZ, R13 ;  /* 0x000000ffff217224 */ /* 0x000fe200078e000d */
[----:B--2---:R-:W-:Y:S01]  /*20cf0*/  MOV R2, 0x1 ;  /* 0x0000000100027802 */ /* 0x004fe20000000f00 */
[----:B------:R-:W-:Y:S01]  /*20d00*/  IMAD.MOV.U32 R32, RZ, RZ, 0x181f ;  /* 0x0000181fff207424 */ /* 0x000fe200078e00ff */
[----:B------:R-:W-:-:S02]  /*20d10*/  MOV R3, 0x20d30 ;  /* 0x00020d3000037802 */ /* 0x000fc40000000f00 */
[----:B-1-34-:R-:W-:Y:S05]  /*20d20*/  CALL.REL.NOINC `($__internal_101_$__cuda_sm70_shflsync_idx_p) ;  /* 0x00000df000007944 */ /* 0x01afea0003c00000 */
        /* <DEDUP_REMOVED lines=8> */
.L_x_6065:
[----:B------:R-:W-:Y:S01]  /*20db0*/  IMAD.MOV.U32 R33, RZ, RZ, R13 ;  /* 0x000000ffff217224 */ /* 0x000fe200078e000d */
[----:B--2---:R-:W-:Y:S01]  /*20dc0*/  MOV R2, 0x2 ;  /* 0x0000000200027802 */ /* 0x004fe20000000f00 */
[----:B------:R-:W-:Y:S01]  /*20dd0*/  IMAD.MOV.U32 R32, RZ, RZ, 0x181f ;  /* 0x0000181fff207424 */ /* 0x000fe200078e00ff */
[----:B------:R-:W-:Y:S02]  /*20de0*/  MOV R3, 0x20e00 ;  /* 0x00020e0000037802 */ /* 0x000fe40000000f00 */
[----:B-1-34-:R-:W-:Y:S05]  /*20df0*/  CALL.REL.NOINC `($__internal_101_$__cuda_sm70_shflsync_idx_p) ;  /* 0x00000d2000007944 */ /* 0x01afea0003c00000 */
[----:B------:R-:W-:Y:S01]  /*20e00*/  MOV R5, R34 ;  /* 0x0000002200057202 */ /* 0x000fe20000000f00 */
[----:B------:R-:W-:Y:S05]  /*20e10*/  BRA `(.L_x_6149) ;  /* 0xffffa32000007947 */ /* 0x000fea000383ffff */
.L_x_6066:
[----:B------:R-:W-:Y:S01]  /*20e20*/  IMAD.MOV.U32 R33, RZ, RZ, R14 ;  /* 0x000000ffff217224 */ /* 0x000fe200078e000e */
[----:B--2---:R-:W-:Y:S01]  /*20e30*/  MOV R2, 0x2 ;  /* 0x0000000200027802 */ /* 0x004fe20000000f00 */
[----:B------:R-:W-:Y:S01]  /*20e40*/  IMAD.MOV.U32 R32, RZ, RZ, 0x181f ;  /* 0x0000181fff207424 */ /* 0x000fe200078e00ff */
[----:B------:R-:W-:Y:S02]  /*20e50*/  MOV R3, 0x20e70 ;  /* 0x00020e7000037802 */ /* 0x000fe40000000f00 */
[----:B-1-34-:R-:W-:Y:S05]  /*20e60*/  CALL.REL.NOINC `($__internal_101_$__cuda_sm70_shflsync_idx_p) ;  /* 0x00000cb000007944 */ /* 0x01afea0003c00000 */
[----:B------:R-:W-:Y:S01]  /*20e70*/  MOV R0, R34 ;  /* 0x0000002200007202 */ /* 0x000fe20000000f00 */
[----:B------:R-:W-:Y:S05]  /*20e80*/  BRA `(.L_x_6150) ;  /* 0xffffa2d000007947 */ /* 0x000fea000383ffff */
.L_x_6069:
[----:B------:R-:W-:Y:S01]  /*20e90*/  IMAD.MOV.U32 R33, RZ, RZ, R13 ;  /* 0x000000ffff217224 */ /* 0x000fe200078e000d */
[----:B---3--:R-:W-:Y:S01]  /*20ea0*/  MOV R2, 0x3 ;  /* 0x0000000300027802 */ /* 0x008fe20000000f00 */
        /* <DEDUP_REMOVED lines=11> */
.L_x_6071:
[----:B------:R-:W-:Y:S01]  /*20f60*/  IMAD.MOV.U32 R33, RZ, RZ, R5 ;  /* 0x000000ffff217224 */ /* 0x000fe200078e0005 */
[----:B------:R-:W-:Y:S01]  /*20f70*/  MOV R2, RZ ;  /* 0x000000ff00027202 */ /* 0x000fe20000000f00 */
[----:B------:R-:W-:Y:S01]  /*20f80*/  IMAD.MOV.U32 R32, RZ, RZ, 0x1c1f ;  /* 0x00001c1fff207424 */ /* 0x000fe200078e00ff */
[----:B------:R-:W-:Y:S02]  /*20f90*/  MOV R3, 0x20fb0 ;  /* 0x00020fb000037802 */ /* 0x000fe40000000f00 */
[----:B--2---:R-:W-:Y:S05]  /*20fa0*/  CALL.REL.NOINC `($__internal_101_$__cuda_sm70_shflsync_idx_p) ;  /* 0x00000b7000007944 */ /* 0x004fea0003c00000 */
[----:B------:R-:W-:Y:S01]  /*20fb0*/  MOV R4, R34 ;  /* 0x0000002200047202 */ /* 0x000fe20000000f00 */
[----:B------:R-:W-:Y:S05]  /*20fc0*/  BRA `(.L_x_6152) ;  /* 0xffffa60000007947 */ /* 0x000fea000383ffff */
.L_x_6072:
[----:B------:R-:W-:Y:S01]  /*20fd0*/  IMAD.MOV.U32 R33, RZ, RZ, R14 ;  /* 0x000000ffff217224 */ /* 0x000fe200078e000e */
[----:B------:R-:W-:Y:S01]  /*20fe0*/  MOV R2, RZ ;  /* 0x000000ff00027202 */ /* 0x000fe20000000f00 */
[----:B------:R-:W-:Y:S01]  /*20ff0*/  IMAD.MOV.U32 R32, RZ, RZ, 0x1c1f ;  /* 0x00001c1fff207424 */ /* 0x000fe200078e00ff */
[----:B------:R-:W-:Y:S02]  /*21000*/  MOV R3, 0x21020 ;  /* 0x0002102000037802 */ /* 0x000fe40000000f00 */
[----:B-123--:R-:W-:Y:S05]  /*21010*/  CALL.REL.NOINC `($__internal_101_$__cuda_sm70_shflsync_idx_p) ;  /* 0x00000b0000007944 */ /* 0x00efea0003c00000 */
[----:B------:R-:W-:Y:S01]  /*21020*/  MOV R0, R34 ;  /* 0x0000002200007202 */ /* 0x000fe20000000f00 */
[----:B------:R-:W-:Y:S05]  /*21030*/  BRA `(.L_x_6153) ;  /* 0xffffa5b000007947 */ /* 0x000fea000383ffff */
.L_x_6075:
        /* <DEDUP_REMOVED lines=13> */
.L_x_6079:
[----:B------:R-:W-:Y:S01]  /*21110*/  IMAD.MOV.U32 R33, RZ, RZ, R5 ;  /* 0x000000ffff217224 */ /* 0x000fe200078e0005 */
[----:B------:R-:W-:Y:S01]  /*21120*/  MOV R2, RZ ;  /* 0x000000ff00027202 */ /* 0x000fe20000000f00 */
[----:B------:R-:W-:Y:S01]  /*21130*/  IMAD.MOV.U32 R32, RZ, RZ, 0x181f ;  /* 0x0000181fff207424 */ /* 0x000fe200078e00ff */
[----:B------:R-:W-:Y:S02]  /*21140*/  MOV R3, 0x21160 ;  /* 0x0002116000037802 */ /* 0x000fe40000000f00 */
[----:B------:R-:W-:Y:S05]  /*21150*/  CALL.REL.NOINC `($__internal_101_$__cuda_sm70_shflsync_idx_p) ;  /* 0x000009c000007944 */ /* 0x000fea0003c00000 */
[----:B------:R-:W-:Y:S01]  /*21160*/  MOV R4, R34 ;  /* 0x0000002200047202 */ /* 0x000fe20000000f00 */
[----:B------:R-:W-:Y:S05]  /*21170*/  BRA `(.L_x_6155) ;  /* 0xffffc20000007947 */ /* 0x000fea000383ffff */
.L_x_6080:
[----:B------:R-:W-:Y:S01]  /*21180*/  IMAD.MOV.U32 R33, RZ, RZ, R14 ;  /* 0x000000ffff217224 */ /* 0x000fe200078e000e */
[----:B------:R-:W-:Y:S01]  /*21190*/  MOV R2, RZ ;  /* 0x000000ff00027202 */ /* 0x000fe20000000f00 */
[----:B------:R-:W-:Y:S01]  /*211a0*/  IMAD.MOV.U32 R32, RZ, RZ, 0x181f ;  /* 0x0000181fff207424 */ /* 0x000fe200078e00ff */
[----:B------:R-:W-:Y:S02]  /*211b0*/  MOV R3, 0x211d0 ;  /* 0x000211d000037802 */ /* 0x000fe40000000f00 */
[----:B-12---:R-:W-:Y:S05]  /*211c0*/  CALL.REL.NOINC `($__internal_101_$__cuda_sm70_shflsync_idx_p) ;  /* 0x0000095000007944 */ /* 0x006fea0003c00000 */
[----:B------:R-:W-:Y:S01]  /*211d0*/  MOV R0, R34 ;  /* 0x0000002200007202 */ /* 0x000fe20000000f00 */
[----:B------:R-:W-:Y:S05]  /*211e0*/  BRA `(.L_x_6156) ;  /* 0xffffc1b000007947 */ /* 0x000fea000383ffff */
.L_x_6083:
        /* <DEDUP_REMOVED lines=13> */
.L_x_6086:
[----:B------:R-:W-:Y:S01]  /*212c0*/  IMAD.MOV.U32 R33, RZ, RZ, R5 ;  /* 0x000000ffff217224 */ /* 0x000fe200078e0005 */
[----:B-1----:R-:W-:Y:S01]  /*212d0*/  MOV R2, 0x2 ;  /* 0x0000000200027802 */ /* 0x002fe20000000f00 */
[----:B------:R-:W-:Y:S01]  /*212e0*/  IMAD.MOV.U32 R32, RZ, RZ, 0x181f ;  /* 0x0000181fff207424 */ /* 0x000fe200078e00ff */
[----:B------:R-:W-:Y:S02]  /*212f0*/  MOV R3, 0x21310 ;  /* 0x0002131000037802 */ /* 0x000fe40000000f00 */
[----:B--234-:R-:W-:Y:S05]  /*21300*/  CALL.REL.NOINC `($__internal_101_$__cuda_sm70_shflsync_idx_p) ;  /* 0x0000081000007944 */ /* 0x01cfea0003c00000 */
[----:B------:R-:W-:Y:S01]  /*21310*/  MOV R4, R34 ;  /* 0x0000002200047202 */ /* 0x000fe20000000f00 */
[----:B------:R-:W-:Y:S05]  /*21320*/  BRA `(.L_x_6158) ;  /* 0xffffc2e000007947 */ /* 0x000fea000383ffff */
.L_x_6087:
[----:B------:R-:W-:Y:S01]  /*21330*/  IMAD.MOV.U32 R33, RZ, RZ, R14 ;  /* 0x000000ffff217224 */ /* 0x000fe200078e000e */
[----:B------:R-:W-:Y:S01]  /*21340*/  MOV R2, 0x2 ;  /* 0x0000000200027802 */ /* 0x000fe20000000f00 */
[----:B------:R-:W-:Y:S01]  /*21350*/  IMAD.MOV.U32 R32, RZ, RZ, 0x181f ;  /* 0x0000181fff207424 */ /* 0x000fe200078e00ff */
[----:B------:R-:W-:Y:S02]  /*21360*/  MOV R3, 0x21380 ;  /* 0x0002138000037802 */ /* 0x000fe40000000f00 */
[----:B-1234-:R-:W-:Y:S05]  /*21370*/  CALL.REL.NOINC `($__internal_101_$__cuda_sm70_shflsync_idx_p) ;  /* 0x000007a000007944 */ /* 0x01efea0003c00000 */
[----:B------:R-:W-:Y:S01]  /*21380*/  MOV R0, R34 ;  /* 0x0000002200007202 */ /* 0x000fe20000000f00 */
[----:B------:R-:W-:Y:S05]  /*21390*/  BRA `(.L_x_6159) ;  /* 0xffffc29000007947 */ /* 0x000fea000383ffff */
.L_x_6090:
[----:B------:R-:W-:Y:S01]  /*213a0*/  IMAD.MOV.U32 R33, RZ, RZ, R5 ;  /* 0x000000ffff217224 */ /* 0x000fe200078e0005 */
[----:B-1----:R-:W-:Y:S01]  /*213b0*/  MOV R2, 0x3 ;  /* 0x0000000300027802 */ /* 0x002fe20000000f00 */
[----:B------:R-:W-:Y:S01]  /*213c0*/  IMAD.MOV.U32 R32, RZ, RZ, 0x181f ;  /* 0x0000181fff207424 */ /* 0x000fe200078e00ff */
[----:B------:R-:W-:-:S02]  /*213d0*/  MOV R3, 0x213f0 ;  /* 0x000213f000037802 */ /* 0x000fc40000000f00 */
[----:B--234-:R-:W-:Y:S05]  /*213e0*/  CALL.REL.NOINC `($__internal_101_$__cuda_sm70_shflsync_idx_p) ;  /* 0x0000073000007944 */ /* 0x01cfea0003c00000 */
        /* <DEDUP_REMOVED lines=8> */
.L_x_6092:
[----:B------:R-:W-:Y:S01]  /*21470*/  IMAD.MOV.U32 R33, RZ, RZ, R35 ;  /* 0x000000ffff217224 */ /* 0x000fe200078e0023 */
[----:B------:R-:W-:Y:S01]  /*21480*/  MOV R2, RZ ;  /* 0x000000ff00027202 */ /* 0x000fe20000000f00 */
[----:B------:R-:W-:Y:S01]  /*21490*/  IMAD.MOV.U32 R32, RZ, RZ, 0x1f ;  /* 0x0000001fff207424 */ /* 0x000fe200078e00ff */
[----:B------:R-:W-:Y:S02]  /*214a0*/  MOV R3, 0x214c0 ;  /* 0x000214c000037802 */ /* 0x000fe40000000f00 */
[----:B-1----:R-:W-:Y:S05]  /*214b0*/  CALL.REL.NOINC `($__internal_101_$__cuda_sm70_shflsync_idx_p) ;  /* 0x0000066000007944 */ /* 0x002fea0003c00000 */
[----:B------:R-:W-:Y:S01]  /*214c0*/  MOV R9, R34 ;  /* 0x0000002200097202 */ /* 0x000fe20000000f00 */
[----:B------:R-:W-:Y:S05]  /*214d0*/  BRA `(.L_x_6161) ;  /* 0xffffc48000007947 */ /* 0x000fea000383ffff */
.L_x_6093:
[----:B------:R-:W-:Y:S01]  /*214e0*/  IMAD.MOV.U32 R33, RZ, RZ, R35 ;  /* 0x000000ffff217224 */ /* 0x000fe200078e0023 */
[----:B------:R-:W-:Y:S01]  /*214f0*/  MOV R2, 0x1 ;  /* 0x0000000100027802 */ /* 0x000fe20000000f00 */
[----:B------:R-:W-:Y:S01]  /*21500*/  IMAD.MOV.U32 R32, RZ, RZ, 0x1f ;  /* 0x0000001fff207424 */ /* 0x000fe200078e00ff */
[----:B------:R-:W-:Y:S02]  /*21510*/  MOV R3, 0x21530 ;  /* 0x0002153000037802 */ /* 0x000fe40000000f00 */
[----:B-123--:R-:W-:Y:S05]  /*21520*/  CALL.REL.NOINC `($__internal_101_$__cuda_sm70_shflsync_idx_p) ;  /* 0x000005f000007944 */ /* 0x00efea0003c00000 */
[----:B------:R-:W-:Y:S01]  /*21530*/  MOV R6, R34 ;  /* 0x0000002200067202 */ /* 0x000fe20000000f00 */
[----:B------:R-:W-:Y:S05]  /*21540*/  BRA `(.L_x_6162) ;  /* 0xffffc43000007947 */ /* 0x000fea000383ffff */
.L_x_6094:
[----:B------:R-:W-:Y:S02]  /*21550*/  MOV R3, 0x1 ;  /* 0x0000000100037802 */ /* 0x000fe40000000f00 */
[----:B------:R-:W-:-:S02]  /*21560*/  MOV R2, 0x21580 ;  /* 0x0002158000027802 */ /* 0x000fc40000000f00 */
[----:B-1234-:R-:W-:Y:S05]  /*21570*/  CALL.REL.NOINC `($__internal_102_$__cuda_sm70_shflsync_up_p) ;  /* 0x0000060000007944 */ /* 0x01efea0003c00000 */
[----:B------:R-:W-:Y:S05]  /*21580*/  BRA `(.L_x_6163) ;  /* 0xffffc52000007947 */ /* 0x000fea000383ffff */
.L_x_6095:
[----:B------:R-:W-:Y:S02]  /*21590*/  MOV R3, 0x2 ;  /* 0x0000000200037802 */ /* 0x000fe40000000f00 */
[----:B------:R-:W-:-:S02]  /*215a0*/  MOV R2, 0x215c0 ;  /* 0x000215c000027802 */ /* 0x000fc40000000f00 */
[----:B---34-:R-:W-:Y:S05]  /*215b0*/  CALL.REL.NOINC `($__internal_102_$__cuda_sm70_shflsync_up_p) ;  /* 0x000005c000007944 */ /* 0x018fea0003c00000 */
        /* <DEDUP_REMOVED lines=24> */
.L_x_6099:
[----:B------:R-:W-:Y:S02]  /*21740*/  MOV R3, 0x1 ;  /* 0x0000000100037802 */ /* 0x000fe40000000f00 */
[----:B------:R-:W-:Y:S02]  /*21750*/  MOV R2, 0x21770 ;  /* 0x0002177000027802 */ /* 0x000fe40000000f00 */
[----:B------:R-:W-:Y:S05]  /*21760*/  CALL.REL.NOINC `($__internal_102_$__cuda_sm70_shflsync_up_p) ;  /* 0x0000041000007944 */ /* 0x000fea0003c00000 */
[----:B------:R-:W-:Y:S01]  /*21770*/  MOV R2, R4 ;  /* 0x0000000400027202 */ /* 0x000fe20000000f00 */
[----:B------:R-:W-:Y:S05]  /*21780*/  BRA `(.L_x_6165) ;  /* 0xffffc59000007947 */ /* 0x000fea000383ffff */
.L_x_6100:
        /* <DEDUP_REMOVED lines=27> */
.L_x_6102:
[----:B------:R-:W-:Y:S02]  /*21940*/  SEL R0, RZ, 0x1, P0 ;  /* 0x00000001ff007807 */ /* 0x000fe40000000000 */
[----:B------:R-:W-:Y:S02]  /*21950*/  MOV R2, 0x21970 ;  /* 0x0002197000027802 */ /* 0x000fe40000000f00 */
[----:B-1----:R-:W-:Y:S05]  /*21960*/  CALL.REL.NOINC `($__internal_103_$__cuda_sm70_votesync_ballot) ;  /* 0x0000027000007944 */ /* 0x002fea0003c00000 */
[----:B------:R-:W-:Y:S01]  /*21970*/  MOV R6, R0 ;  /* 0x0000000000067202 */ /* 0x000fe20000000f00 */
[----:B------:R-:W-:Y:S05]  /*21980*/  BRA `(.L_x_6167) ;  /* 0xffffc52000007947 */ /* 0x000fea000383ffff */
.L_x_6103:
[----:B------:R-:W-:Y:S01]  /*21990*/  IMAD.MOV.U32 R33, RZ, RZ, R7 ;  /* 0x000000ffff217224 */ /* 0x000fe200078e0007 */
[----:B--2---:R-:W-:Y:S01]  /*219a0*/  MOV R2, R0 ;  /* 0x0000000000027202 */ /* 0x004fe20000000f00 */
[----:B------:R-:W-:Y:S01]  /*219b0*/  IMAD.MOV.U32 R32, RZ, RZ, 0x1f ;  /* 0x0000001fff207424 */ /* 0x000fe200078e00ff */
[----:B------:R-:W-:Y:S02]  /*219c0*/  MOV R3, 0x219e0 ;  /* 0x000219e000037802 */ /* 0x000fe40000000f00 */
[----:B-1----:R-:W-:Y:S05]  /*219d0*/  CALL.REL.NOINC `($__internal_101_$__cuda_sm70_shflsync_idx_p) ;  /* 0x0000014000007944 */ /* 0x002fea0003c00000 */
[----:B------:R-:W-:Y:S01]  /*219e0*/  IMAD.MOV.U32 R12, RZ, RZ, R34 ;  /* 0x000000ffff0c7224 */ /* 0x000fe200078e0022 */
[----:B------:R-:W-:Y:S01]  /*219f0*/  MOV R2, R0 ;  /* 0x0000000000027202 */ /* 0x000fe20000000f00 */
[----:B------:R-:W-:Y:S01]  /*21a00*/  IMAD.MOV.U32 R33, RZ, RZ, R8 ;  /* 0x000000ffff217224 */ /* 0x000fe200078e0008 */
[----:B------:R-:W-:-:S02]  /*21a10*/  MOV R32, 0x1f ;  /* 0x0000001f00207802 */ /* 0x000fc40000000f00 */
[----:B------:R-:W-:Y:S02]  /*21a20*/  MOV R3, 0x21a40 ;  /* 0x00021a4000037802 */ /* 0x000fe40000000f00 */
[----:B------:R-:W-:Y:S05]  /*21a30*/  CALL.REL.NOINC `($__internal_101_$__cuda_sm70_shflsync_idx_p) ;  /* 0x000000e000007944 */ /* 0x000fea0003c00000 */
[----:B------:R-:W-:Y:S01]  /*21a40*/  MOV R5, R34 ;  /* 0x0000002200057202 */ /* 0x000fe20000000f00 */
[----:B------:R-:W-:Y:S05]  /*21a50*/  BRA `(.L_x_6168) ;  /* 0xffffc4c000007947 */ /* 0x000fea000383ffff */
.L_x_6106:
[----:B------:R-:W-:Y:S01]  /*21a60*/  IMAD.MOV.U32 R33, RZ, RZ, R4 ;  /* 0x000000ffff217224 */ /* 0x000fe200078e0004 */
[----:B--2---:R-:W-:Y:S01]  /*21a70*/  MOV R2, R0 ;  /* 0x0000000000027202 */ /* 0x004fe20000000f00 */
[----:B------:R-:W-:Y:S01]  /*21a80*/  IMAD.MOV.U32 R32, RZ, RZ, 0x1f ;  /* 0x0000001fff207424 */ /* 0x000fe200078e00ff */
[----:B------:R-:W-:Y:S02]  /*21a90*/  MOV R3, 0x21ab0 ;  /* 0x00021ab000037802 */ /* 0x000fe40000000f00 */
[----:B-1--4-:R-:W-:Y:S05]  /*21aa0*/  CALL.REL.NOINC `($__internal_101_$__cuda_sm70_shflsync_idx_p) ;  /* 0x0000007000007944 */ /* 0x012fea0003c00000 */
[----:B------:R-:W-:Y:S01]  /*21ab0*/  MOV R14, R34 ;  /* 0x00000022000e7202 */ /* 0x000fe20000000f00 */
[----:B------:R-:W-:Y:S05]  /*21ac0*/  BRA `(.L_x_6105) ;  /* 0xffffc4b000007947 */ /* 0x000fea000383ffff */
        .weak           $__internal_100_$__cuda_sm70_shflsync_bfly_p
        .type           $__internal_100_$__cuda_sm70_shflsync_bfly_p,@function
        .size           $__internal_100_$__cuda_sm70_shflsync_bfly_p,($__internal_101_$__cuda_sm70_shflsync_idx_p - $__internal_100_$__cuda_sm70_shflsync_bfly_p)
$__internal_100_$__cuda_sm70_shflsync_bfly_p:
[----:B------:R-:W-:Y:S04]  /*21ad0*/  WARPSYNC R196 ;  /* 0x000000c400007348 */ /* 0x000fe80003800000 */
[----:B------:R1:W2:Y:S02]  /*21ae0*/  SHFL.BFLY PT, R152, R2, R152, R198 ;  /* 0x0c00009802987389 */ /* 0x0002a400000e00c6 */
[----:B-1----:R-:W-:-:S02]  /*21af0*/  MOV R2, R3 ;  /* 0x0000000300027202 */ /* 0x002fc40000000f00 */
[----:B------:R-:W-:-:S04]  /*21b00*/  MOV R3, 0x0 ;  /* 0x0000000000037802 */ /* 0x000fc80000000f00 */
[----:B--2---:R-:W-:Y:S05]  /*21b10*/  RET.REL.NODEC R2 `(_ZN7cutlass13device_kernelIN5flash19enable_sm80_to_sm89INS1_16FlashAttnFwdSm80INS1_25CollectiveMainloopFwdSm80ILi8ELi2ELb0EN4cute5tupleIJNS5_1CILi128EEENS7_ILi64EEENS7_ILi192EEEEEELi192ENS_6half_tEfNS_4arch4Sm80ELb1ELb0ELb0ELb1ELb1ELb1ELb1ELb1EEENS1_21CollectiveEpilogueFwdINS6_IJS8_SA_S9_EEENS6_IJNS7_ILi1EEESI_SI_EEESC_SE_Li256ELb1ELb1ELb1ELb0EEENS1_36VarlenDynamicPersistentTileSchedulerILi128ELi64ELi256ELi256ELb1ELb1ELb0ELb1ELb1ELb1EEEEEEEEEvNT_6ParamsE) ;  /* 0xfffde4e002007950 */ /* 0x004fea0003c3ffff */
        .weak           $__internal_101_$__cuda_sm70_shflsync_idx_p
        .type           $__internal_101_$__cuda_sm70_shflsync_idx_p,@function
        .size           $__internal_101_$__cuda_sm70_shflsync_idx_p,($__internal_102_$__cuda_sm70_shflsync_up_p - $__internal_101_$__cuda_sm70_shflsync_idx_p)
$__internal_101_$__cuda_sm70_shflsync_idx_p:
[----:B------:R-:W-:-:S04]  /*21b20*/  MOV R34, 0xffffffff ;  /* 0xffffffff00227802 */ /* 0x000fc80000000f00 */
[----:B------:R-:W-:Y:S04]  /*21b30*/  WARPSYNC R34 ;  /* 0x0000002200007348 */ /* 0x000fe80003800000 */
[----:B------:R1:W2:Y:S02]  /*21b40*/  SHFL.IDX PT, R34, R33, R2, R32 ;  /* 0x0000000221227389 */ /* 0x0002a400000e0020 */
[----:B-1----:R-:W-:Y:S02]  /*21b50*/  MOV R2, R3 ;  /* 0x0000000300027202 */ /* 0x002fe40000000f00 */
[----:B------:R-:W-:-:S04]  /*21b60*/  MOV R3, 0x0 ;  /* 0x0000000000037802 */ /* 0x000fc80000000f00 */
[----:B--2---:R-:W-:Y:S05]  /*21b70*/  RET.REL.NODEC R2 `(_ZN7cutlass13device_kernelIN5flash19enable_sm80_to_sm89INS1_16FlashAttnFwdSm80INS1_25CollectiveMainloopFwdSm80ILi8ELi2ELb0EN4cute5tupleIJNS5_1CILi128EEENS7_ILi64EEENS7_ILi192EEEEEELi192ENS_6half_tEfNS_4arch4Sm80ELb1ELb0ELb0ELb1ELb1ELb1ELb1ELb1EEENS1_21CollectiveEpilogueFwdINS6_IJS8_SA_S9_EEENS6_IJNS7_ILi1EEESI_SI_EEESC_SE_Li256ELb1ELb1ELb1ELb0EEENS1_36VarlenDynamicPersistentTileSchedulerILi128ELi64ELi256ELi256ELb1ELb1ELb0ELb1ELb1ELb1EEEEEEEEEvNT_6ParamsE) ;  /* 0xfffde48002007950 */ /* 0x004fea0003c3ffff */
        .weak           $__internal_102_$__cuda_sm70_shflsync_up_p
        .type           $__internal_102_$__cuda_sm70_shflsync_up_p,@function
        .size           $__internal_102_$__cuda_sm70_shflsync_up_p,($__internal_103_$__cuda_sm70_votesync_ballot - $__internal_102_$__cuda_sm70_shflsync_up_p)
$__internal_102_$__cuda_sm70_shflsync_up_p:
[----:B------:R-:W-:Y:S02]  /*21b80*/  MOV R4, RZ ;  /* 0x000000ff00047202 */ /* 0x000fe40000000f00 */
[----:B------:R-:W-:-:S04]  /*21b90*/  MOV R12, 0xffffffff ;  /* 0xffffffff000c7802 */ /* 0x000fc80000000f00 */
[----:B------:R-:W-:Y:S04]  /*21ba0*/  WARPSYNC R12 ;  /* 0x0000000c00007348 */ /* 0x000fe80003800000 */
[----:B------:R1:W2:Y:S02]  /*21bb0*/  SHFL.UP PT, R4, R0, R3, R4 ;  /* 0x0400000300047389 */ /* 0x0002a400000e0004 */
[----:B-1----:R-:W-:-:S04]  /*21bc0*/  MOV R3, 0x0 ;  /* 0x0000000000037802 */ /* 0x002fc80000000f00 */
[----:B--2---:R-:W-:Y:S05]  /*21bd0*/  RET.REL.NODEC R2 `(_ZN7cutlass13device_kernelIN5flash19enable_sm80_to_sm89INS1_16FlashAttnFwdSm80INS1_25CollectiveMainloopFwdSm80ILi8ELi2ELb0EN4cute5tupleIJNS5_1CILi128EEENS7_ILi64EEENS7_ILi192EEEEEELi192ENS_6half_tEfNS_4arch4Sm80ELb1ELb0ELb0ELb1ELb1ELb1ELb1ELb1EEENS1_21CollectiveEpilogueFwdINS6_IJS8_SA_S9_EEENS6_IJNS7_ILi1EEESI_SI_EEESC_SE_Li256ELb1ELb1ELb1ELb0EEENS1_36VarlenDynamicPersistentTileSchedulerILi128ELi64ELi256ELi256ELb1ELb1ELb0ELb1ELb1ELb1EEEEEEEEEvNT_6ParamsE) ;  /* 0xfffde42002007950 */ /* 0x004fea0003c3ffff */
        .weak           $__internal_103_$__cuda_sm70_votesync_ballot
        .type           $__internal_103_$__cuda_sm70_votesync_ballot,@function
        .size           $__internal_103_$__cuda_sm70_votesync_ballot,(.L_x_6305 - $__internal_103_$__cuda_sm70_votesync_ballot)
$__internal_103_$__cuda_sm70_votesync_ballot:
[----:B------:R-:W-:Y:S01]  /*21be0*/  ISETP.NE.U32.AND P0, PT, R0, 0x1, PT ;  /* 0x000000010000780c */ /* 0x000fe20003f05070 */
[----:B------:R-:W-:-:S04]  /*21bf0*/  IMAD.MOV.U32 R3, RZ, RZ, -0x1 ;  /* 0xffffffffff037424 */ /* 0x000fc800078e00ff */
[----:B------:R-:W-:Y:S08]  /*21c00*/  WARPSYNC R3 ;  /* 0x0000000300007348 */ /* 0x000ff00003800000 */
[----:B------:R-:W-:-:S04]  /*21c10*/  VOTE.ANY R0, PT, !P0 ;  /* 0x0000000000007806 */ /* 0x000fc800040e0100 */
[----:B------:R-:W-:Y:S01]  /*21c20*/  LOP3.LUT R0, R0, R3, RZ, 0xc0, !PT ;  /* 0x0000000300007212 */ /* 0x000fe200078ec0ff */
[----:B------:R-:W-:-:S04]  /*21c30*/  IMAD.MOV.U32 R3, RZ, RZ, 0x0 ;  /* 0x00000000ff037424 */ /* 0x000fc800078e00ff */
[----:B------:R-:W-:Y:S05]  /*21c40*/  RET.REL.NODEC R2 `(_ZN7cutlass13device_kernelIN5flash19enable_sm80_to_sm89INS1_16FlashAttnFwdSm80INS1_25CollectiveMainloopFwdSm80ILi8ELi2ELb0EN4cute5tupleIJNS5_1CILi128EEENS7_ILi64EEENS7_ILi192EEEEEELi192ENS_6half_tEfNS_4arch4Sm80ELb1ELb0ELb0ELb1ELb1ELb1ELb1ELb1EEENS1_21CollectiveEpilogueFwdINS6_IJS8_SA_S9_EEENS6_IJNS7_ILi1EEESI_SI_EEESC_SE_Li256ELb1ELb1ELb1ELb0EEENS1_36VarlenDynamicPersistentTileSchedulerILi128ELi64ELi256ELi256ELb1ELb1ELb0ELb1ELb1ELb1EEEEEEEEEvNT_6ParamsE) ;  /* 0xfffde3b002007950 */ /* 0x000fea0003c3ffff */
.L_x_6169:
        /* <DEDUP_REMOVED lines=11> */
.L_x_6305:


//--------------------- .nv.shared._ZN7cutlass13device_kernelIN5flash19enable_sm80_to_sm89INS1_16FlashAttnFwdSm80INS1_25CollectiveMainloopFwdSm80ILi8ELi1ELb0EN4cute5tupleIJNS5_1CILi128EEENS7_ILi64EEENS7_ILi192EEEEEELi192ENS_6half_tEfNS_4arch4Sm80ELb0ELb0ELb1ELb0ELb1ELb0ELb1ELb1EEENS1_21CollectiveEpilogueFwdINS6_IJS8_SA_S9_EEENS6_IJNS7_ILi1EEESI_SI_EEESC_SE_Li256ELb0ELb1ELb1ELb0EEENS1_19SingleTileSchedulerILb0ELb1ELb1ELi128EEEEEEEEEvNT_6ParamsE --------------------------
	.section	.nv.shared._ZN7cutlass13device_kernelIN5flash19enable_sm80_to_sm89INS1_16FlashAttnFwdSm80INS1_25CollectiveMainloopFwdSm80ILi8ELi1ELb0EN4cute5tupleIJNS5_1CILi128EEENS7_ILi64EEENS7_ILi192EEEEEELi192ENS_6half_tEfNS_4arch4Sm80ELb0ELb0ELb1ELb0ELb1ELb0ELb1ELb1EEENS1_21CollectiveEpilogueFwdINS6_IJS8_SA_S9_EEENS6_IJNS7_ILi1EEESI_SI_EEESC_SE_Li256ELb0ELb1ELb1ELb0EEENS1_19SingleTileSchedulerILb0ELb1ELb1ELi128EEEEEEEEEvNT_6ParamsE,"aw",@nobits
	.sectionflags	@""
	.align	16


//--------------------- .nv.global                --------------------------
	.section	.nv.global,"aw",@nobits
.nv.global:
	.type		_ZN89_INTERNAL_2c70e413_53_flash_fwd_hdim192_fp16_paged_split_softcapall_sm80_cu_59c7631c_29734cute1_E,@object
	.size		_ZN89_INTERNAL_2c70e413_53_flash_fwd_hdim192_fp16_paged_split_softcapall_sm80_cu_59c7631c_29734cute1_E,(_ZN89_INTERNAL_2c70e413_53_flash_fwd_hdim192_fp16_paged_split_softcapall_sm80_cu_59c7631c_29734cuda3std3__45__cpo6cbeginE - _ZN89_INTERNAL_2c70e413_53_flash_fwd_hdim192_fp16_paged_split_softcapall_sm80_cu_59c7631c_29734cute1_E)
_ZN89_INTERNAL_2c70e413_53_flash_fwd_hdim192_fp16_paged_split_softcapall_sm80_cu_59c7631c_29734cute1_E:
	.zero		1
	.type		_ZN89_INTERNAL_2c70e413_53_flash_fwd_hdim192_fp16_paged_split_softcapall_sm80_cu_59c7631c_29734cuda3std3__45__cpo6cbeginE,@object
	.size		_ZN89_INTERNAL_2c70e413_53_flash_fwd_hdim192_fp16_paged_split_softcapall_sm80_cu_59c7631c_29734cuda3std3__45__cpo6cbeginE,(_ZN89_INTERNAL_2c70e413_53_flash_fwd_hdim192_fp16_paged_split_softcapall_sm80_cu_59c7631c_29734cuda3std3__48in_placeE - _ZN89_INTERNAL_2c70e413_53_flash_fwd_hdim192_fp16_paged_split_softcapall_sm80_cu_59c7631c_29734cuda3std3__45__cpo6cbeginE)
_ZN89_INTERNAL_2c70e413_53_flash_fwd_hdim192_fp16_paged_split_softcapall_sm80_cu_59c7631c_29734cuda3std3__45__cpo6cbeginE:
	.zero		1
	.type		_ZN89_INTERNAL_2c70e413_53_flash_fwd_hdim192_fp16_paged_split_softcapall_sm80_cu_59c7631c_29734cuda3std3__48in_placeE,@object
	.size		_ZN89_INTERNAL_2c70e413_53_flash_fwd_hdim192_fp16_paged_split_softcapall_sm80_cu_59c7631c_29734cuda3std3__48in_placeE,(_ZN89_INTERNAL_2c70e413_53_flash_fwd_hdim192_fp16_paged_split_softcapall_sm80_cu_59c7631c_29734cuda3std6ranges3__45__cpo9iter_moveE - _ZN89_INTERNAL_2c70e413_53_flash_fwd_hdim192_fp16_paged_split_softcapall_sm80_cu_59c7631c_29734cuda3std3__48in_placeE)
_ZN89_INTERNAL_2c70e413_53_flash_fwd_hdim192_fp16_paged_split_softcapall_sm80_cu_59c7631c_29734cuda3std3__48in_placeE:
	.zero		1
	.type		_ZN89_INTERNAL_2c70e413_53_flash_fwd_hdim192_fp16_paged_split_softcapall_sm80_cu_59c7631c_29734cuda3std6ranges3__45__cpo9iter_moveE,@object
	.size		_ZN89_INTERNAL_2c70e413_53_flash_fwd_hdim192_fp16_paged_split_softcapall_sm80_cu_59c7631c_29734cuda3std6ranges3__45__cpo9iter_moveE,(_ZN89_INTERNAL_2c70e413_53_flash_fwd_hdim192_fp16_paged_split_softcapall_sm80_cu_59c7631c_29734cuda3std3__45__cpo5beginE - _ZN89_INTERNAL_2c70e413_53_flash_fwd_hdim192_fp16_paged_split_softcapall_sm80_cu_59c7631c_29734cuda3std6ranges3__45__cpo9iter_moveE)
_ZN89_INTERNAL_2c70e413_53_flash_fwd_hdim192_fp16_paged_split_softcapall_sm80_cu_59c7631c_29734cuda3std6ranges3__45__cpo9iter_moveE:
	.zero		1
	.type		_ZN89_INTERNAL_2c70e413_53_flash_fwd_hdim192_fp16_paged_split_softcapall_sm80_cu_59c7631c_29734cuda3std3__45__cpo5beginE,@object
	.size		_ZN89_INTERNAL_2c70e413_53_flash_fwd_hdim192_fp16_paged_split_softcapall_sm80_cu_59c7631c_29734cuda3std3__45__cpo5beginE,(_ZN89_INTERNAL_2c70e413_53_flash_fwd_hdim192_fp16_paged_split_softcapall_sm80_cu_59c7631c_29734cuda3std3__491_GLOBAL__N__2c70e413_53_flash_fwd_hdim192_fp16_paged_split_softcapall_sm80_cu_59c7631c_29736ignoreE - _ZN89_INTERNAL_2c70e413_53_flash_fwd_hdim192_fp16_paged_split_softcapall_sm80_cu_59c7631c_29734cuda3std3__45__cpo5beginE)
_ZN89_INTERNAL_2c70e413_53_flash_fwd_hdim192_fp16_paged_split_softcapall_sm80_cu_59c7631c_29734cuda3std3__45__cpo5beginE:
	.zero		1
	.type		_ZN89_INTERNAL_2c70e413_53_flash_fwd_hdim192_fp16_paged_split_softcapall_sm80_cu_59c7631c_29734cuda3std3__491_GLOBAL__N__2c70e413_53_flash_fwd_hdim192_fp16_paged_split_softcapall_sm80_cu_59c7631c_29736ignoreE,@object
	.size		_ZN89_INTERNAL_2c70e413_53_flash_fwd_hdim192_fp16_paged_split_softcapall_sm80_cu_59c7631c_29734cuda3std3__491_GLOBAL__N__2c70e413_53_flash_fwd_hdim192_fp16_paged_split_softcapall_sm80_cu_59c7631c_29736ignoreE,(_ZN89_INTERNAL_2c70e413_53_flash_fwd_hdim192_fp16_paged_split_softcapall_sm80_cu_59c7631c_29734cute7productE - _ZN89_INTERNAL_2c70e413_53_flash_fwd_hdim192_fp16_paged_split_softcapall_sm80_cu_59c7631c_29734cuda3std3__491_GLOBAL__N__2c70e413_53_flash_fwd_hdim192_fp16_paged_split_softcapall_sm80_cu_59c7631c_29736ignoreE)
_ZN89_INTERNAL_2c70e413_53_flash_fwd_hdim192_fp16_paged_split_softcapall_sm80_cu_59c7631c_29734cuda3std3__491_GLOBAL__N__2c70e413_53_flash_fwd_hdim192_fp16_paged_split_softcapall_sm80_cu_59c7631c_29736ignoreE:
	.zero		1
	.type		_ZN89_INTERNAL_2c70e413_53_flash_fwd_hdim192_fp16_paged_split_softcapall_sm80_cu_59c7631c_29734cute7productE,@object
	.size		_ZN89_INTERNAL_2c70e413_53_flash_fwd_hdim192_fp16_paged_split_softcapall_sm80_cu_59c7631c_29734cute7productE,(_ZN89_INTERNAL_2c70e413_53_flash_fwd_hdim192_fp16_paged_split_softcapall_sm80_cu_59c7631c_29734cuda3std3__45__cpo3endE - _ZN89_INTERNAL_2c70e413_53_flash_fwd_hdim192_fp16_paged_split_softcapall_sm80_cu_59c7631c_29734cute7productE)
_ZN89_INTERNAL_2c70e413_53_flash_fwd_hdim192_fp16_paged_split_softcapall_sm80_cu_59c7631c_29734cute7productE:
	.zero		1
	.type		_ZN89_INTERNAL_2c70e413_53_flash_fwd_hdim192_fp16_paged_split_softcapall_sm80_cu_59c7631c_29734cuda3std3__45__cpo3endE,@object
	.size		_ZN89_INTERNAL_2c70e413_53_flash_fwd_hdim192_fp16_paged_split_softcapall_sm80_cu_59c7631c_29734cuda3std3__45__cpo3endE,(_ZN89_INTERNAL_2c70e413_53_flash_fwd_hdim192_fp16_paged_split_softcapall_sm80_cu_59c7631c_29734cuda3std3__419piecewise_constructE - _ZN89_INTERNAL_2c70e413_53_flash_fwd_hdim192_fp16_paged_split_softcapall_sm80_cu_59c7631c_29734cuda3std3__45__cpo3endE)
_ZN89_INTERNAL_2c70e413_53_flash_fwd_hdim192_fp16_paged_split_softcapall_sm80_cu_59c7631c_29734cuda3std3__45__cpo3endE:
	.zero		1
	.type		_ZN89_INTERNAL_2c70e413_53_flash_fwd_hdim192_fp16_paged_split_softcapall_sm80_cu_59c7631c_29734cuda3std3__419piecewise_constructE,@object
	.size		_ZN89_INTERNAL_2c70e413_53_flash_fwd_hdim192_fp16_paged_split_softcapall_sm80_cu_59c7631c_29734cuda3std3__419piecewise_constructE,(_ZN89_INTERNAL_2c70e413_53_flash_fwd_hdim192_fp16_paged_split_softcapall_sm80_cu_59c7631c_29734cuda3std3__45__cpo4cendE - _ZN89_INTERNAL_2c70e413_53_flash_fwd_hdim192_fp16_paged_split_softcapall_sm80_cu_59c7631c_29734cuda3std3__419piecewise_constructE)
_ZN89_INTERNAL_2c70e413_53_flash_fwd_hdim192_fp16_paged_split_softcapall_sm80_cu_59c7631c_29734cuda3std3__419piecewise_constructE:
	.zero		1
	.type		_ZN89_INTERNAL_2c70e413_53_flash_fwd_hdim192_fp16_paged_split_softcapall_sm80_cu_59c7631c_29734cuda3std3__45__cpo4cendE,@object
	.size		_ZN89_INTERNAL_2c70e413_53_flash_fwd_hdim192_fp16_paged_split_softcapall_sm80_cu_59c7631c_29734cuda3std3__45__cpo4cendE,(_ZN89_INTERNAL_2c70e413_53_flash_fwd_hdim192_fp16_paged_split_softcapall_sm80_cu_59c7631c_29734cuda3std6ranges3__45__cpo4swapE - _ZN89_INTERNAL_2c70e413_53_flash_fwd_hdim192_fp16_paged_split_softcapall_sm80_cu_59c7631c_29734cuda3std3__45__cpo4cendE)
_ZN89_INTERNAL_2c70e413_53_flash_fwd_hdim192_fp16_paged_split_softcapall_sm80_cu_59c7631c_29734cuda3std3__45__cpo4cendE:
	.zero		1
	.type		_ZN89_INTERNAL_2c70e413_53_flash_fwd_hdim192_fp16_paged_split_softcapall_sm80_cu_59c7631c_29734cuda3std6ranges3__45__cpo4swapE,@object
	.size		_ZN89_INTERNAL_2c70e413_53_flash_fwd_hdim192_fp16_paged_split_softcapall_sm80_cu_59c7631c_29734cuda3std6ranges3__45__cpo4swapE,(.L_7 - _ZN89_INTERNAL_2c70e413_53_flash_fwd_hdim192_fp16_paged_split_softcapall_sm80_cu_59c7631c_29734cuda3std6ranges3__45__cpo4swapE)
_ZN89_INTERNAL_2c70e413_53_flash_fwd_hdim192_fp16_paged_split_softcapall_sm80_cu_59c7631c_29734cuda3std6ranges3__45__cpo4swapE:
	.zero		1
.L_7:


//--------------------- .nv.shared._ZN7cutlass13device_kernelIN5flash19enable_sm80_to_sm89INS1_16FlashAttnFwdSm80INS1_25CollectiveMainloopFwdSm80ILi8ELi1ELb0EN4cute5tupleIJNS5_1CILi128EEENS7_ILi64EEENS7_ILi192EEEEEELi192ENS_6half_tEfNS_4arch4Sm80ELb0ELb0ELb1ELb1ELb1ELb0ELb1ELb1EEENS1_21CollectiveEpilogueFwdINS6_IJS8_SA_S9_EEENS6_IJNS7_ILi1EEESI_SI_EEESC_SE_Li256ELb1ELb1ELb1ELb0EEENS1_36VarlenDynamicPersistentTileSchedulerILi128ELi64ELi256ELi256ELb1ELb1ELb0ELb0ELb1ELb1EEEEEEEEEvNT_6ParamsE --------------------------
	.section	.nv.shared._ZN7cutlass13device_kernelIN5flash19enable_sm80_to_sm89INS1_16FlashAttnFwdSm80INS1_25CollectiveMainloopFwdSm80ILi8ELi1ELb0EN4cute5tupleIJNS5_1CILi128EEENS7_ILi64EEENS7_ILi192EEEEEELi192ENS_6half_tEfNS_4arch4Sm80ELb0ELb0ELb1ELb1ELb1ELb0ELb1ELb1EEENS1_21CollectiveEpilogueFwdINS6_IJS8_SA_S9_EEENS6_IJNS7_ILi1EEESI_SI_EEESC_SE_Li256ELb1ELb1ELb1ELb0EEENS1_36VarlenDynamicPersistentTileSchedulerILi128ELi64ELi256ELi256ELb1ELb1ELb0ELb0ELb1ELb1EEEEEEEEEvNT_6ParamsE,"aw",@nobits
	.sectionflags	@""
	.align	16


//--------------------- .nv.shared._ZN7cutlass13device_kernelIN5flash19enable_sm80_to_sm89INS1_16FlashAttnFwdSm80INS1_25CollectiveMainloopFwdSm80ILi8ELi1ELb0EN4cute5tupleIJNS5_1CILi128EEENS7_ILi64EEENS7_ILi192EEEEEELi192ENS_6half_tEfNS_4arch4Sm80ELb0ELb0ELb1ELb1ELb1ELb1ELb1ELb1EEENS1_21CollectiveEpilogueFwdINS6_IJS8_SA_S9_EEENS6_IJNS7_ILi1EEESI_SI_EEESC_SE_Li256ELb1ELb1ELb1ELb0EEENS1_36VarlenDynamicPersistentTileSchedulerILi128ELi64ELi256ELi256ELb1ELb1ELb0ELb0ELb1ELb1EEEEEEEEEvNT_6ParamsE --------------------------
	.section	.nv.shared._ZN7cutlass13device_kernelIN5flash19enable_sm80_to_sm89INS1_16FlashAttnFwdSm80INS1_25CollectiveMainloopFwdSm80ILi8ELi1ELb0EN4cute5tupleIJNS5_1CILi128EEENS7_ILi64EEENS7_ILi192EEEEEELi192ENS_6half_tEfNS_4arch4Sm80ELb0ELb0ELb1ELb1ELb1ELb1ELb1ELb1EEENS1_21CollectiveEpilogueFwdINS6_IJS8_SA_S9_EEENS6_IJNS7_ILi1EEESI_SI_EEESC_SE_Li256ELb1ELb1ELb1ELb0EEENS1_36VarlenDynamicPersistentTileSchedulerILi128ELi64ELi256ELi256ELb1ELb1ELb0ELb0ELb1ELb1EEEEEEEEEvNT_6ParamsE,"aw",@nobits
	.sectionflags	@""
	.align	16


//--------------------- .nv.shared._ZN7cutlass13device_kernelIN5flash19enable_sm80_to_sm89INS1_16FlashAttnFwdSm80INS1_25CollectiveMainloopFwdSm80ILi8ELi1ELb0EN4cute5tupleIJNS5_1CILi128EEENS7_ILi64EEENS7_ILi192EEEEEELi192ENS_6half_tEfNS_4arch4Sm80ELb0ELb1ELb1ELb0ELb1ELb0ELb1ELb1EEENS1_21CollectiveEpilogueFwdINS6_IJS8_SA_S9_EEENS6_IJNS7_ILi1EEESI_SI_EEESC_SE_Li256ELb0ELb1ELb1ELb0EEENS1_19SingleTileSchedulerILb0ELb1ELb1ELi128EEEEEEEEEvNT_6ParamsE --------------------------
	.section	.nv.shared._ZN7cutlass13device_kernelIN5flash19enable_sm80_to_sm89INS1_16FlashAttnFwdSm80INS1_25CollectiveMainloopFwdSm80ILi8ELi1ELb0EN4cute5tupleIJNS5_1CILi128EEENS7_ILi64EEENS7_ILi192EEEEEELi192ENS_6half_tEfNS_4arch4Sm80ELb0ELb1ELb1ELb0ELb1ELb0ELb1ELb1EEENS1_21CollectiveEpilogueFwdINS6_IJS8_SA_S9_EEENS6_IJNS7_ILi1EEESI_SI_EEESC_SE_Li256ELb0ELb1ELb1ELb0EEENS1_19SingleTileSchedulerILb0ELb1ELb1ELi128EEEEEEEEEvNT_6ParamsE,"aw",@nobits
	.sectionflags	@""
	.align	16


//--------------------- .nv.shared._ZN7cutlass13device_kernelIN5flash19enable_sm80_to_sm89INS1_16FlashAttnFwdSm80INS1_25CollectiveMainloopFwdSm80ILi8ELi1ELb0EN4cute5tupleIJNS5_1CILi128EEENS7_ILi64EEENS7_ILi192EEEEEELi192ENS_6half_tEfNS_4arch4Sm80ELb0ELb1ELb1ELb1ELb1ELb0ELb1ELb1EEENS1_21CollectiveEpilogueFwdINS6_IJS8_SA_S9_EEENS6_IJNS7_ILi1EEESI_SI_EEESC_SE_Li256ELb1ELb1ELb1ELb0EEENS1_36VarlenDynamicPersistentTileSchedulerILi128ELi64ELi256ELi256ELb1ELb1ELb0ELb1ELb0ELb1EEEEEEEEEvNT_6ParamsE --------------------------
	.section	.nv.shared._ZN7cutlass13device_kernelIN5flash19enable_sm80_to_sm89INS1_16FlashAttnFwdSm80INS1_25CollectiveMainloopFwdSm80ILi8ELi1ELb0EN4cute5tupleIJNS5_1CILi128EEENS7_ILi64EEENS7_ILi192EEEEEELi192ENS_6half_tEfNS_4arch4Sm80ELb0ELb1ELb1ELb1ELb1ELb0ELb1ELb1EEENS1_21CollectiveEpilogueFwdINS6_IJS8_SA_S9_EEENS6_IJNS7_ILi1EEESI_SI_EEESC_SE_Li256ELb1ELb1ELb1ELb0EEENS1_36VarlenDynamicPersistentTileSchedulerILi128ELi64ELi256ELi256ELb1ELb1ELb0ELb1ELb0ELb1EEEEEEEEEvNT_6ParamsE,"aw",@nobits
	.sectionflags	@""
	.align	16


//--------------------- .nv.shared._ZN7cutlass13device_kernelIN5flash19enable_sm80_to_sm89INS1_16FlashAttnFwdSm80INS1_25CollectiveMainloopFwdSm80ILi8ELi1ELb0EN4cute5tupleIJNS5_1CILi128EEENS7_ILi64EEENS7_ILi192EEEEEELi192ENS_6half_tEfNS_4arch4Sm80ELb0ELb1ELb1ELb1ELb1ELb1ELb1ELb1EEENS1_21CollectiveEpilogueFwdINS6_IJS8_SA_S9_EEENS6_IJNS7_ILi1EEESI_SI_EEESC_SE_Li256ELb1ELb1ELb1ELb0EEENS1_36VarlenDynamicPersistentTileSchedulerILi128ELi64ELi256ELi256ELb1ELb1ELb0ELb1ELb0ELb1EEEEEEEEEvNT_6ParamsE --------------------------
	.section	.nv.shared._ZN7cutlass13device_kernelIN5flash19enable_sm80_to_sm89INS1_16FlashAttnFwdSm80INS1_25CollectiveMainloopFwdSm80ILi8ELi1ELb0EN4cute5tupleIJNS5_1CILi128EEENS7_ILi64EEENS7_ILi192EEEEEELi192ENS_6half_tEfNS_4arch4Sm80ELb0ELb1ELb1ELb1ELb1ELb1ELb1ELb1EEENS1_21CollectiveEpilogueFwdINS6_IJS8_SA_S9_EEENS6_IJNS7_ILi1EEESI_SI_EEESC_SE_Li256ELb1ELb1ELb1ELb0EEENS1_36VarlenDynamicPersistentTileSchedulerILi128ELi64ELi256ELi256ELb1ELb1ELb0ELb1ELb0ELb1EEEEEEEEEvNT_6ParamsE,"aw",@nobits
	.sectionflags	@""
	.align	16


//--------------------- .nv.shared._ZN7cutlass13device_kernelIN5flash19enable_sm80_to_sm89INS1_16FlashAttnFwdSm80INS1_25CollectiveMainloopFwdSm80ILi8ELi1ELb0EN4cute5tupleIJNS5_1CILi128EEENS7_ILi64EEENS7_ILi192EEEEEELi192ENS_6half_tEfNS_4arch4Sm80ELb1ELb0ELb1ELb0ELb1ELb0ELb1ELb1EEENS1_21CollectiveEpilogueFwdINS6_IJS8_SA_S9_EEENS6_IJNS7_ILi1EEESI_SI_EEESC_SE_Li256ELb0ELb1ELb1ELb0EEENS1_30DynamicPersistentTileSchedulerILi256ELi256ELb1ELb1ELb0EEEEEEEEEvNT_6ParamsE --------------------------
	.section	.nv.shared._ZN7cutlass13device_kernelIN5flash19enable_sm80_to_sm89INS1_16FlashAttnFwdSm80INS1_25CollectiveMainloopFwdSm80ILi8ELi1ELb0EN4cute5tupleIJNS5_1CILi128EEENS7_ILi64EEENS7_ILi192EEEEEELi192ENS_6half_tEfNS_4arch4Sm80ELb1ELb0ELb1ELb0ELb1ELb0ELb1ELb1EEENS1_21CollectiveEpilogueFwdINS6_IJS8_SA_S9_EEENS6_IJNS7_ILi1EEESI_SI_EEESC_SE_Li256ELb0ELb1ELb1ELb0EEENS1_30DynamicPersistentTileSchedulerILi256ELi256ELb1ELb1ELb0EEEEEEEEEvNT_6ParamsE,"aw",@nobits
	.sectionflags	@""
	.align	16


//--------------------- .nv.shared._ZN7cutlass13device_kernelIN5flash19enable_sm80_to_sm89INS1_16FlashAttnFwdSm80INS1_25CollectiveMainloopFwdSm80ILi8ELi1ELb0EN4cute5tupleIJNS5_1CILi128EEENS7_ILi64EEENS7_ILi192EEEEEELi192ENS_6half_tEfNS_4arch4Sm80ELb1ELb0ELb1ELb1ELb1ELb0ELb1ELb1EEENS1_21CollectiveEpilogueFwdINS6_IJS8_SA_S9_EEENS6_IJNS7_ILi1EEESI_SI_EEESC_SE_Li256ELb1ELb1ELb1ELb0EEENS1_36VarlenDynamicPersistentTileSchedulerILi128ELi64ELi256ELi256ELb1ELb1ELb0ELb1ELb1ELb1EEEEEEEEEvNT_6ParamsE --------------------------
	.section	.nv.shared._ZN7cutlass13device_kernelIN5flash19enable_sm80_to_sm89INS1_16FlashAttnFwdSm80INS1_25CollectiveMainloopFwdSm80ILi8ELi1ELb0EN4cute5tupleIJNS5_1CILi128EEENS7_ILi64EEENS7_ILi192EEEEEELi192ENS_6half_tEfNS_4arch4Sm80ELb1ELb0ELb1ELb1ELb1ELb0ELb1ELb1EEENS1_21CollectiveEpilogueFwdINS6_IJS8_SA_S9_EEENS6_IJNS7_ILi1EEESI_SI_EEESC_SE_Li256ELb1ELb1ELb1ELb0EEENS1_36VarlenDynamicPersistentTileSchedulerILi128ELi64ELi256ELi256ELb1ELb1ELb0ELb1ELb1ELb1EEEEEEEEEvNT_6ParamsE,"aw",@nobits
	.sectionflags	@""
	.align	16


//--------------------- .nv.shared._ZN7cutlass13device_kernelIN5flash19enable_sm80_to_sm89INS1_16FlashAttnFwdSm80INS1_25CollectiveMainloopFwdSm80ILi8ELi1ELb0EN4cute5tupleIJNS5_1CILi128EEENS7_ILi64EEENS7_ILi192EEEEEELi192ENS_6half_tEfNS_4arch4Sm80ELb1ELb0ELb1ELb1ELb1ELb1ELb1ELb1EEENS1_21CollectiveEpilogueFwdINS6_IJS8_SA_S9_EEENS6_IJNS7_ILi1EEESI_SI_EEESC_SE_Li256ELb1ELb1ELb1ELb0EEENS1_36VarlenDynamicPersistentTileSchedulerILi128ELi64ELi256ELi256ELb1ELb1ELb0ELb1ELb1ELb1EEEEEEEEEvNT_6ParamsE --------------------------
	.section	.nv.shared._ZN7cutlass13device_kernelIN5flash19enable_sm80_to_sm89INS1_16FlashAttnFwdSm80INS1_25CollectiveMainloopFwdSm80ILi8ELi1ELb0EN4cute5tupleIJNS5_1CILi128EEENS7_ILi64EEENS7_ILi192EEEEEELi192ENS_6half_tEfNS_4arch4Sm80ELb1ELb0ELb1ELb1ELb1ELb1ELb1ELb1EEENS1_21CollectiveEpilogueFwdINS6_IJS8_SA_S9_EEENS6_IJNS7_ILi1EEESI_SI_EEESC_SE_Li256ELb1ELb1ELb1ELb0EEENS1_36VarlenDynamicPersistentTileSchedulerILi128ELi64ELi256ELi256ELb1ELb1ELb0ELb1ELb1ELb1EEEEEEEEEvNT_6ParamsE,"aw",@nobits
	.sectionflags	@""
	.align	16


//--------------------- .nv.shared._ZN7cutlass13device_kernelIN5flash19enable_sm80_to_sm89INS1_16FlashAttnFwdSm80INS1_25CollectiveMainloopFwdSm80ILi8ELi2ELb0EN4cute5tupleIJNS5_1CILi128EEENS7_ILi64EEENS7_ILi192EEEEEELi192ENS_6half_tEfNS_4arch4Sm80ELb0ELb0ELb1ELb0ELb1ELb0ELb1ELb1EEENS1_21CollectiveEpilogueFwdINS6_IJS8_SA_S9_EEENS6_IJNS7_ILi1EEESI_SI_EEESC_SE_Li256ELb0ELb1ELb1ELb0EEENS1_19SingleTileSchedulerILb0ELb1ELb1ELi128EEEEEEEEEvNT_6ParamsE --------------------------
	.section	.nv.shared._ZN7cutlass13device_kernelIN5flash19enable_sm80_to_sm89INS1_16FlashAttnFwdSm80INS1_25CollectiveMainloopFwdSm80ILi8ELi2ELb0EN4cute5tupleIJNS5_1CILi128EEENS7_ILi64EEENS7_ILi192EEEEEELi192ENS_6half_tEfNS_4arch4Sm80ELb0ELb0ELb1ELb0ELb1ELb0ELb1ELb1EEENS1_21CollectiveEpilogueFwdINS6_IJS8_SA_S9_EEENS6_IJNS7_ILi1EEESI_SI_EEESC_SE_Li256ELb0ELb1ELb1ELb0EEENS1_19SingleTileSchedulerILb0ELb1ELb1ELi128EEEEEEEEEvNT_6ParamsE,"aw",@nobits
	.sectionflags	@""
	.align	16


//--------------------- .nv.shared._ZN7cutlass13device_kernelIN5flash19enable_sm80_to_sm89INS1_16FlashAttnFwdSm80INS1_25CollectiveMainloopFwdSm80ILi8ELi2ELb0EN4cute5tupleIJNS5_1CILi128EEENS7_ILi64EEENS7_ILi192EEEEEELi192ENS_6half_tEfNS_4arch4Sm80ELb0ELb0ELb1ELb1ELb1ELb0ELb1ELb1EEENS1_21CollectiveEpilogueFwdINS6_IJS8_SA_S9_EEENS6_IJNS7_ILi1EEESI_SI_EEESC_SE_Li256ELb1ELb1ELb1ELb0EEENS1_36VarlenDynamicPersistentTileSchedulerILi128ELi64ELi256ELi256ELb1ELb1ELb0ELb0ELb1ELb1EEEEEEEEEvNT_6ParamsE --------------------------
	.section	.nv.shared._ZN7cutlass13device_kernelIN5flash19enable_sm80_to_sm89INS1_16FlashAttnFwdSm80INS1_25CollectiveMainloopFwdSm80ILi8ELi2ELb0EN4cute5tupleIJNS5_1CILi128EEENS7_ILi64EEENS7_ILi192EEEEEELi192ENS_6half_tEfNS_4arch4Sm80ELb0ELb0ELb1ELb1ELb1ELb0ELb1ELb1EEENS1_21CollectiveEpilogueFwdINS6_IJS8_SA_S9_EEENS6_IJNS7_ILi1EEESI_SI_EEESC_SE_Li256ELb1ELb1ELb1ELb0EEENS1_36VarlenDynamicPersistentTileSchedulerILi128ELi64ELi256ELi256ELb1ELb1ELb0ELb0ELb1ELb1EEEEEEEEEvNT_6ParamsE,"aw",@nobits
	.sectionflags	@""
	.align	16


//--------------------- .nv.shared._ZN7cutlass13device_kernelIN5flash19enable_sm80_to_sm89INS1_16FlashAttnFwdSm80INS1_25CollectiveMainloopFwdSm80ILi8ELi2ELb0EN4cute5tupleIJNS5_1CILi128EEENS7_ILi64EEENS7_ILi192EEEEEELi192ENS_6half_tEfNS_4arch4Sm80ELb0ELb0ELb1ELb1ELb1ELb1ELb1ELb1EEENS1_21CollectiveEpilogueFwdINS6_IJS8_SA_S9_EEENS6_IJNS7_ILi1EEESI_SI_EEESC_SE_Li256ELb1ELb1ELb1ELb0EEENS1_36VarlenDynamicPersistentTileSchedulerILi128ELi64ELi256ELi256ELb1ELb1ELb0ELb0ELb1ELb1EEEEEEEEEvNT_6ParamsE --------------------------
	.section	.nv.shared._ZN7cutlass13device_kernelIN5flash19enable_sm80_to_sm89INS1_16FlashAttnFwdSm80INS1_25CollectiveMainloopFwdSm80ILi8ELi2ELb0EN4cute5tupleIJNS5_1CILi128EEENS7_ILi64EEENS7_ILi192EEEEEELi192ENS_6half_tEfNS_4arch4Sm80ELb0ELb0ELb1ELb1ELb1ELb1ELb1ELb1EEENS1_21CollectiveEpilogueFwdINS6_IJS8_SA_S9_EEENS6_IJNS7_ILi1EEESI_SI_EEESC_SE_Li256ELb1ELb1ELb1ELb0EEENS1_36VarlenDynamicPersistentTileSchedulerILi128ELi64ELi256ELi256ELb1ELb1ELb0ELb0ELb1ELb1EEEEEEEEEvNT_6ParamsE,"aw",@nobits
	.sectionflags	@""
	.align	16


//--------------------- .nv.shared._ZN7cutlass13device_kernelIN5flash19enable_sm80_to_sm89INS1_16FlashAttnFwdSm80INS1_25CollectiveMainloopFwdSm80ILi8ELi2ELb0EN4cute5tupleIJNS5_1CILi128EEENS7_ILi64EEENS7_ILi192EEEEEELi192ENS_6half_tEfNS_4arch4Sm80ELb0ELb1ELb1ELb0ELb1ELb0ELb1ELb1EEENS1_21CollectiveEpilogueFwdINS6_IJS8_SA_S9_EEENS6_IJNS7_ILi1EEESI_SI_EEESC_SE_Li256ELb0ELb1ELb1ELb0EEENS1_19SingleTileSchedulerILb0ELb1ELb1ELi128EEEEEEEEEvNT_6ParamsE --------------------------
	.section	.nv.shared._ZN7cutlass13device_kernelIN5flash19enable_sm80_to_sm89INS1_16FlashAttnFwdSm80INS1_25CollectiveMainloopFwdSm80ILi8ELi2ELb0EN4cute5tupleIJNS5_1CILi128EEENS7_ILi64EEENS7_ILi192EEEEEELi192ENS_6half_tEfNS_4arch4Sm80ELb0ELb1ELb1ELb0ELb1ELb0ELb1ELb1EEENS1_21CollectiveEpilogueFwdINS6_IJS8_SA_S9_EEENS6_IJNS7_ILi1EEESI_SI_EEESC_SE_Li256ELb0ELb1ELb1ELb0EEENS1_19SingleTileSchedulerILb0ELb1ELb1ELi128EEEEEEEEEvNT_6ParamsE,"aw",@nobits
	.sectionflags	@""
	.align	16


//--------------------- .nv.shared._ZN7cutlass13device_kernelIN5flash19enable_sm80_to_sm89INS1_16FlashAttnFwdSm80INS1_25CollectiveMainloopFwdSm80ILi8ELi2ELb0EN4cute5tupleIJNS5_1CILi128EEENS7_ILi64EEENS7_ILi192EEEEEELi192ENS_6half_tEfNS_4arch4Sm80ELb0ELb1ELb1ELb1ELb1ELb0ELb1ELb1EEENS1_21CollectiveEpilogueFwdINS6_IJS8_SA_S9_EEENS6_IJNS7_ILi1EEESI_SI_EEESC_SE_Li256ELb1ELb1ELb1ELb0EEENS1_36VarlenDynamicPersistentTileSchedulerILi128ELi64ELi256ELi256ELb1ELb1ELb0ELb1ELb0ELb1EEEEEEEEEvNT_6ParamsE --------------------------
	.section	.nv.shared._ZN7cutlass13device_kernelIN5flash19enable_sm80_to_sm89INS1_16FlashAttnFwdSm80INS1_25CollectiveMainloopFwdSm80ILi8ELi2ELb0EN4cute5tupleIJNS5_1CILi128EEENS7_ILi64EEENS7_ILi192EEEEEELi192ENS_6half_tEfNS_4arch4Sm80ELb0ELb1ELb1ELb1ELb1ELb0ELb1ELb1EEENS1_21CollectiveEpilogueFwdINS6_IJS8_SA_S9_EEENS6_IJNS7_ILi1EEESI_SI_EEESC_SE_Li256ELb1ELb1ELb1ELb0EEENS1_36VarlenDynamicPersistentTileSchedulerILi128ELi64ELi256ELi256ELb1ELb1ELb0ELb1ELb0ELb1EEEEEEEEEvNT_6ParamsE,"aw",@nobits
	.sectionflags	@""
	.align	16


//--------------------- .nv.shared._ZN7cutlass13device_kernelIN5flash19enable_sm80_to_sm89INS1_16FlashAttnFwdSm80INS1_25CollectiveMainloopFwdSm80ILi8ELi2ELb0EN4cute5tupleIJNS5_1CILi128EEENS7_ILi64EEENS7_ILi192EEEEEELi192ENS_6half_tEfNS_4arch4Sm80ELb0ELb1ELb1ELb1ELb1ELb1ELb1ELb1EEENS1_21CollectiveEpilogueFwdINS6_IJS8_SA_S9_EEENS6_IJNS7_ILi1EEESI_SI_EEESC_SE_Li256ELb1ELb1ELb1ELb0EEENS1_36VarlenDynamicPersistentTileSchedulerILi128ELi64ELi256ELi256ELb1ELb1ELb0ELb1ELb0ELb1EEEEEEEEEvNT_6ParamsE --------------------------
	.section	.nv.shared._ZN7cutlass13device_kernelIN5flash19enable_sm80_to_sm89INS1_16FlashAttnFwdSm80INS1_25CollectiveMainloopFwdSm80ILi8ELi2ELb0EN4cute5tupleIJNS5_1CILi128EEENS7_ILi64EEENS7_ILi192EEEEEELi192ENS_6half_tEfNS_4arch4Sm80ELb0ELb1ELb1ELb1ELb1ELb1ELb1ELb1EEENS1_21CollectiveEpilogueFwdINS6_IJS8_SA_S9_EEENS6_IJNS7_ILi1EEESI_SI_EEESC_SE_Li256ELb1ELb1ELb1ELb0EEENS1_36VarlenDynamicPersistentTileSchedulerILi128ELi64ELi256ELi256ELb1ELb1ELb0ELb1ELb0ELb1EEEEEEEEEvNT_6ParamsE,"aw",@nobits
	.sectionflags	@""
	.align	16


//--------------------- .nv.shared._ZN7cutlass13device_kernelIN5flash19enable_sm80_to_sm89INS1_16FlashAttnFwdSm80INS1_25CollectiveMainloopFwdSm80ILi8ELi2ELb0EN4cute5tupleIJNS5_1CILi128EEENS7_ILi64EEENS7_ILi192EEEEEELi192ENS_6half_tEfNS_4arch4Sm80ELb1ELb0ELb1ELb0ELb1ELb0ELb1ELb1EEENS1_21CollectiveEpilogueFwdINS6_IJS8_SA_S9_EEENS6_IJNS7_ILi1EEESI_SI_EEESC_SE_Li256ELb0ELb1ELb1ELb0EEENS1_30DynamicPersistentTileSchedulerILi256ELi256ELb1ELb1ELb0EEEEEEEEEvNT_6ParamsE --------------------------
	.section	.nv.shared._ZN7cutlass13device_kernelIN5flash19enable_sm80_to_sm89INS1_16FlashAttnFwdSm80INS1_25CollectiveMainloopFwdSm80ILi8ELi2ELb0EN4cute5tupleIJNS5_1CILi128EEENS7_ILi64EEENS7_ILi192EEEEEELi192ENS_6half_tEfNS_4arch4Sm80ELb1ELb0ELb1ELb0ELb1ELb0ELb1ELb1EEENS1_21CollectiveEpilogueFwdINS6_IJS8_SA_S9_EEENS6_IJNS7_ILi1EEESI_SI_EEESC_SE_Li256ELb0ELb1ELb1ELb0EEENS1_30DynamicPersistentTileSchedulerILi256ELi256ELb1ELb1ELb0EEEEEEEEEvNT_6ParamsE,"aw",@nobits
	.sectionflags	@""
	.align	16


//--------------------- .nv.shared._ZN7cutlass13device_kernelIN5flash19enable_sm80_to_sm89INS1_16FlashAttnFwdSm80INS1_25CollectiveMainloopFwdSm80ILi8ELi2ELb0EN4cute5tupleIJNS5_1CILi128EEENS7_ILi64EEENS7_ILi192EEEEEELi192ENS_6half_tEfNS_4arch4Sm80ELb1ELb0ELb1ELb1ELb1ELb0ELb1ELb1EEENS1_21CollectiveEpilogueFwdINS6_IJS8_SA_S9_EEENS6_IJNS7_ILi1EEESI_SI_EEESC_SE_Li256ELb1ELb1ELb1ELb0EEENS1_36VarlenDynamicPersistentTileSchedulerILi128ELi64ELi256ELi256ELb1ELb1ELb0ELb1ELb1ELb1EEEEEEEEEvNT_6ParamsE --------------------------
	.section	.nv.shared._ZN7cutlass13device_kernelIN5flash19enable_sm80_to_sm89INS1_16FlashAttnFwdSm80INS1_25CollectiveMainloopFwdSm80ILi8ELi2ELb0EN4cute5tupleIJNS5_1CILi128EEENS7_ILi64EEENS7_ILi192EEEEEELi192ENS_6half_tEfNS_4arch4Sm80ELb1ELb0ELb1ELb1ELb1ELb0ELb1ELb1EEENS1_21CollectiveEpilogueFwdINS6_IJS8_SA_S9_EEENS6_IJNS7_ILi1EEESI_SI_EEESC_SE_Li256ELb1ELb1ELb1ELb0EEENS1_36VarlenDynamicPersistentTileSchedulerILi128ELi64ELi256ELi256ELb1ELb1ELb0ELb1ELb1ELb1EEEEEEEEEvNT_6ParamsE,"aw",@nobits
	.sectionflags	@""
	.align	16


//--------------------- .nv.shared._ZN7cutlass13device_kernelIN5flash19enable_sm80_to_sm89INS1_16FlashAttnFwdSm80INS1_25CollectiveMainloopFwdSm80ILi8ELi2ELb0EN4cute5tupleIJNS5_1CILi128EEENS7_ILi64EEENS7_ILi192EEEEEELi192ENS_6half_tEfNS_4arch4Sm80ELb1ELb0ELb1ELb1ELb1ELb1ELb1ELb1EEENS1_21CollectiveEpilogueFwdINS6_IJS8_SA_S9_EEENS6_IJNS7_ILi1EEESI_SI_EEESC_SE_Li256ELb1ELb1ELb1ELb0EEENS1_36VarlenDynamicPersistentTileSchedulerILi128ELi64ELi256ELi256ELb1ELb1ELb0ELb1ELb1ELb1EEEEEEEEEvNT_6ParamsE --------------------------
	.section	.nv.shared._ZN7cutlass13device_kernelIN5flash19enable_sm80_to_sm89INS1_16FlashAttnFwdSm80INS1_25CollectiveMainloopFwdSm80ILi8ELi2ELb0EN4cute5tupleIJNS5_1CILi128EEENS7_ILi64EEENS7_ILi192EEEEEELi192ENS_6half_tEfNS_4arch4Sm80ELb1ELb0ELb1ELb1ELb1ELb1ELb1ELb1EEENS1_21CollectiveEpilogueFwdINS6_IJS8_SA_S9_EEENS6_IJNS7_ILi1EEESI_SI_EEESC_SE_Li256ELb1ELb1ELb1ELb0EEENS1_36VarlenDynamicPersistentTileSchedulerILi128ELi64ELi256ELi256ELb1ELb1ELb0ELb1ELb1ELb1EEEEEEEEEvNT_6ParamsE,"aw",@nobits
	.sectionflags	@""
	.align	16


//--------------------- .nv.shared._ZN7cutlass13device_kernelIN5flash19enable_sm80_to_sm89INS1_16FlashAttnFwdSm80INS1_25CollectiveMainloopFwdSm80ILi8ELi1ELb0EN4cute5tupleIJNS5_1CILi128EEENS7_ILi64EEENS7_ILi192EEEEEELi192ENS_6half_tEfNS_4arch4Sm80ELb0ELb0ELb0ELb0ELb1ELb0ELb1ELb1EEENS1_21CollectiveEpilogueFwdINS6_IJS8_SA_S9_EEENS6_IJNS7_ILi1EEESI_SI_EEESC_SE_Li256ELb0ELb1ELb1ELb0EEENS1_19SingleTileSchedulerILb0ELb1ELb1ELi128EEEEEEEEEvNT_6ParamsE --------------------------
	.section	.nv.shared._ZN7cutlass13device_kernelIN5flash19enable_sm80_to_sm89INS1_16FlashAttnFwdSm80INS1_25CollectiveMainloopFwdSm80ILi8ELi1ELb0EN4cute5tupleIJNS5_1CILi128EEENS7_ILi64EEENS7_ILi192EEEEEELi192ENS_6half_tEfNS_4arch4Sm80ELb0ELb0ELb0ELb0ELb1ELb0ELb1ELb1EEENS1_21CollectiveEpilogueFwdINS6_IJS8_SA_S9_EEENS6_IJNS7_ILi1EEESI_SI_EEESC_SE_Li256ELb0ELb1ELb1ELb0EEENS1_19SingleTileSchedulerILb0ELb1ELb1ELi128EEEEEEEEEvNT_6ParamsE,"aw",@nobits
	.sectionflags	@""
	.align	16


//--------------------- .nv.shared._ZN7cutlass13device_kernelIN5flash19enable_sm80_to_sm89INS1_16FlashAttnFwdSm80INS1_25CollectiveMainloopFwdSm80ILi8ELi1ELb0EN4cute5tupleIJNS5_1CILi128EEENS7_ILi64EEENS7_ILi192EEEEEELi192ENS_6half_tEfNS_4arch4Sm80ELb0ELb0ELb0ELb1ELb1ELb0ELb1ELb1EEENS1_21CollectiveEpilogueFwdINS6_IJS8_SA_S9_EEENS6_IJNS7_ILi1EEESI_SI_EEESC_SE_Li256ELb1ELb1ELb1ELb0EEENS1_36VarlenDynamicPersistentTileSchedulerILi128ELi64ELi256ELi256ELb1ELb1ELb0ELb0ELb1ELb1EEEEEEEEEvNT_6ParamsE --------------------------
	.section	.nv.shared._ZN7cutlass13device_kernelIN5flash19enable_sm80_to_sm89INS1_16FlashAttnFwdSm80INS1_25CollectiveMainloopFwdSm80ILi8ELi1ELb0EN4cute5tupleIJNS5_1CILi128EEENS7_ILi64EEENS7_ILi192EEEEEELi192ENS_6half_tEfNS_4arch4Sm80ELb0ELb0ELb0ELb1ELb1ELb0ELb1ELb1EEENS1_21CollectiveEpilogueFwdINS6_IJS8_SA_S9_EEENS6_IJNS7_ILi1EEESI_SI_EEESC_SE_Li256ELb1ELb1ELb1ELb0EEENS1_36VarlenDynamicPersistentTileSchedulerILi128ELi64ELi256ELi256ELb1ELb1ELb0ELb0ELb1ELb1EEEEEEEEEvNT_6ParamsE,"aw",@nobits
	.sectionflags	@""
	.align	16


//--------------------- .nv.shared._ZN7cutlass13device_kernelIN5flash19enable_sm80_to_sm89INS1_16FlashAttnFwdSm80INS1_25CollectiveMainloopFwdSm80ILi8ELi1ELb0EN4cute5tupleIJNS5_1CILi128EEENS7_ILi64EEENS7_ILi192EEEEEELi192ENS_6half_tEfNS_4arch4Sm80ELb0ELb0ELb0ELb1ELb1ELb1ELb1ELb1EEENS1_21CollectiveEpilogueFwdINS6_IJS8_SA_S9_EEENS6_IJNS7_ILi1EEESI_SI_EEESC_SE_Li256ELb1ELb1ELb1ELb0EEENS1_36VarlenDynamicPersistentTileSchedulerILi128ELi64ELi256ELi256ELb1ELb1ELb0ELb0ELb1ELb1EEEEEEEEEvNT_6ParamsE --------------------------
	.section	.nv.shared._ZN7cutlass13device_kernelIN5flash19enable_sm80_to_sm89INS1_16FlashAttnFwdSm80INS1_25CollectiveMainloopFwdSm80ILi8ELi1ELb0EN4cute5tupleIJNS5_1CILi128EEENS7_ILi64EEENS7_ILi192EEEEEELi192ENS_6half_tEfNS_4arch4Sm80ELb0ELb0ELb0ELb1ELb1ELb1ELb1ELb1EEENS1_21CollectiveEpilogueFwdINS6_IJS8_SA_S9_EEENS6_IJNS7_ILi1EEESI_SI_EEESC_SE_Li256ELb1ELb1ELb1ELb0EEENS1_36VarlenDynamicPersistentTileSchedulerILi128ELi64ELi256ELi256ELb1ELb1ELb0ELb0ELb1ELb1EEEEEEEEEvNT_6ParamsE,"aw",@nobits
	.sectionflags	@""
	.align	16


//--------------------- .nv.shared._ZN7cutlass13device_kernelIN5flash19enable_sm80_to_sm89INS1_16FlashAttnFwdSm80INS1_25CollectiveMainloopFwdSm80ILi8ELi1ELb0EN4cute5tupleIJNS5_1CILi128EEENS7_ILi64EEENS7_ILi192EEEEEELi192ENS_6half_tEfNS_4arch4Sm80ELb0ELb1ELb0ELb0ELb1ELb0ELb1ELb1EEENS1_21CollectiveEpilogueFwdINS6_IJS8_SA_S9_EEENS6_IJNS7_ILi1EEESI_SI_EEESC_SE_Li256ELb0ELb1ELb1ELb0EEENS1_19SingleTileSchedulerILb0ELb1ELb1ELi128EEEEEEEEEvNT_6ParamsE --------------------------
	.section	.nv.shared._ZN7cutlass13device_kernelIN5flash19enable_sm80_to_sm89INS1_16FlashAttnFwdSm80INS1_25CollectiveMainloopFwdSm80ILi8ELi1ELb0EN4cute5tupleIJNS5_1CILi128EEENS7_ILi64EEENS7_ILi192EEEEEELi192ENS_6half_tEfNS_4arch4Sm80ELb0ELb1ELb0ELb0ELb1ELb0ELb1ELb1EEENS1_21CollectiveEpilogueFwdINS6_IJS8_SA_S9_EEENS6_IJNS7_ILi1EEESI_SI_EEESC_SE_Li256ELb0ELb1ELb1ELb0EEENS1_19SingleTileSchedulerILb0ELb1ELb1ELi128EEEEEEEEEvNT_6ParamsE,"aw",@nobits
	.sectionflags	@""
	.align	16


//--------------------- .nv.shared._ZN7cutlass13device_kernelIN5flash19enable_sm80_to_sm89INS1_16FlashAttnFwdSm80INS1_25CollectiveMainloopFwdSm80ILi8ELi1ELb0EN4cute5tupleIJNS5_1CILi128EEENS7_ILi64EEENS7_ILi192EEEEEELi192ENS_6half_tEfNS_4arch4Sm80ELb0ELb1ELb0ELb1ELb1ELb0ELb1ELb1EEENS1_21CollectiveEpilogueFwdINS6_IJS8_SA_S9_EEENS6_IJNS7_ILi1EEESI_SI_EEESC_SE_Li256ELb1ELb1ELb1ELb0EEENS1_36VarlenDynamicPersistentTileSchedulerILi128ELi64ELi256ELi256ELb1ELb1ELb0ELb1ELb0ELb1EEEEEEEEEvNT_6ParamsE --------------------------
	.section	.nv.shared._ZN7cutlass13device_kernelIN5flash19enable_sm80_to_sm89INS1_16FlashAttnFwdSm80INS1_25CollectiveMainloopFwdSm80ILi8ELi1ELb0EN4cute5tupleIJNS5_1CILi128EEENS7_ILi64EEENS7_ILi192EEEEEELi192ENS_6half_tEfNS_4arch4Sm80ELb0ELb1ELb0ELb1ELb1ELb0ELb1ELb1EEENS1_21CollectiveEpilogueFwdINS6_IJS8_SA_S9_EEENS6_IJNS7_ILi1EEESI_SI_EEESC_SE_Li256ELb1ELb1ELb1ELb0EEENS1_36VarlenDynamicPersistentTileSchedulerILi128ELi64ELi256ELi256ELb1ELb1ELb0ELb1ELb0ELb1EEEEEEEEEvNT_6ParamsE,"aw",@nobits
	.sectionflags	@""
	.align	16


//--------------------- .nv.shared._ZN7cutlass13device_kernelIN5flash19enable_sm80_to_sm89INS1_16FlashAttnFwdSm80INS1_25CollectiveMainloopFwdSm80ILi8ELi1ELb0EN4cute5tupleIJNS5_1CILi128EEENS7_ILi64EEENS7_ILi192EEEEEELi192ENS_6half_tEfNS_4arch4Sm80ELb0ELb1ELb0ELb1ELb1ELb1ELb1ELb1EEENS1_21CollectiveEpilogueFwdINS6_IJS8_SA_S9_EEENS6_IJNS7_ILi1EEESI_SI_EEESC_SE_Li256ELb1ELb1ELb1ELb0EEENS1_36VarlenDynamicPersistentTileSchedulerILi128ELi64ELi256ELi256ELb1ELb1ELb0ELb1ELb0ELb1EEEEEEEEEvNT_6ParamsE --------------------------
	.section	.nv.shared._ZN7cutlass13device_kernelIN5flash19enable_sm80_to_sm89INS1_16FlashAttnFwdSm80INS1_25CollectiveMainloopFwdSm80ILi8ELi1ELb0EN4cute5tupleIJNS5_1CILi128EEENS7_ILi64EEENS7_ILi192EEEEEELi192ENS_6half_tEfNS_4arch4Sm80ELb0ELb1ELb0ELb1ELb1ELb1ELb1ELb1EEENS1_21CollectiveEpilogueFwdINS6_IJS8_SA_S9_EEENS6_IJNS7_ILi1EEESI_SI_EEESC_SE_Li256ELb1ELb1ELb1ELb0EEENS1_36VarlenDynamicPersistentTileSchedulerILi128ELi64ELi256ELi256ELb1ELb1ELb0ELb1ELb0ELb1EEEEEEEEEvNT_6ParamsE,"aw",@nobits
	.sectionflags	@""
	.align	16


//--------------------- .nv.shared._ZN7cutlass13device_kernelIN5flash19enable_sm80_to_sm89INS1_16FlashAttnFwdSm80INS1_25CollectiveMainloopFwdSm80ILi8ELi1ELb0EN4cute5tupleIJNS5_1CILi128EEENS7_ILi64EEENS7_ILi192EEEEEELi192ENS_6half_tEfNS_4arch4Sm80ELb1ELb0ELb0ELb0ELb1ELb0ELb1ELb1EEENS1_21CollectiveEpilogueFwdINS6_IJS8_SA_S9_EEENS6_IJNS7_ILi1EEESI_SI_EEESC_SE_Li256ELb0ELb1ELb1ELb0EEENS1_30DynamicPersistentTileSchedulerILi256ELi256ELb1ELb1ELb0EEEEEEEEEvNT_6ParamsE --------------------------
	.section	.nv.shared._ZN7cutlass13device_kernelIN5flash19enable_sm80_to_sm89INS1_16FlashAttnFwdSm80INS1_25CollectiveMainloopFwdSm80ILi8ELi1ELb0EN4cute5tupleIJNS5_1CILi128EEENS7_ILi64EEENS7_ILi192EEEEEELi192ENS_6half_tEfNS_4arch4Sm80ELb1ELb0ELb0ELb0ELb1ELb0ELb1ELb1EEENS1_21CollectiveEpilogueFwdINS6_IJS8_SA_S9_EEENS6_IJNS7_ILi1EEESI_SI_EEESC_SE_Li256ELb0ELb1ELb1ELb0EEENS1_30DynamicPersistentTileSchedulerILi256ELi256ELb1ELb1ELb0EEEEEEEEEvNT_6ParamsE,"aw",@nobits
	.sectionflags	@""
	.align	16


//--------------------- .nv.shared._ZN7cutlass13device_kernelIN5flash19enable_sm80_to_sm89INS1_16FlashAttnFwdSm80INS1_25CollectiveMainloopFwdSm80ILi8ELi1ELb0EN4cute5tupleIJNS5_1CILi128EEENS7_ILi64EEENS7_ILi192EEEEEELi192ENS_6half_tEfNS_4arch4Sm80ELb1ELb0ELb0ELb1ELb1ELb0ELb1ELb1EEENS1_21CollectiveEpilogueFwdINS6_IJS8_SA_S9_EEENS6_IJNS7_ILi1EEESI_SI_EEESC_SE_Li256ELb1ELb1ELb1ELb0EEENS1_36VarlenDynamicPersistentTileSchedulerILi128ELi64ELi256ELi256ELb1ELb1ELb0ELb1ELb1ELb1EEEEEEEEEvNT_6ParamsE --------------------------
	.section	.nv.shared._ZN7cutlass13device_kernelIN5flash19enable_sm80_to_sm89INS1_16FlashAttnFwdSm80INS1_25CollectiveMainloopFwdSm80ILi8ELi1ELb0EN4cute5tupleIJNS5_1CILi128EEENS7_ILi64EEENS7_ILi192EEEEEELi192ENS_6half_tEfNS_4arch4Sm80ELb1ELb0ELb0ELb1ELb1ELb0ELb1ELb1EEENS1_21CollectiveEpilogueFwdINS6_IJS8_SA_S9_EEENS6_IJNS7_ILi1EEESI_SI_EEESC_SE_Li256ELb1ELb1ELb1ELb0EEENS1_36VarlenDynamicPersistentTileSchedulerILi128ELi64ELi256ELi256ELb1ELb1ELb0ELb1ELb1ELb1EEEEEEEEEvNT_6ParamsE,"aw",@nobits
	.sectionflags	@""
	.align	16


//--------------------- .nv.shared._ZN7cutlass13device_kernelIN5flash19enable_sm80_to_sm89INS1_16FlashAttnFwdSm80INS1_25CollectiveMainloopFwdSm80ILi8ELi1ELb0EN4cute5tupleIJNS5_1CILi128EEENS7_ILi64EEENS7_ILi192EEEEEELi192ENS_6half_tEfNS_4arch4Sm80ELb1ELb0ELb0ELb1ELb1ELb1ELb1ELb1EEENS1_21CollectiveEpilogueFwdINS6_IJS8_SA_S9_EEENS6_IJNS7_ILi1EEESI_SI_EEESC_SE_Li256ELb1ELb1ELb1ELb0EEENS1_36VarlenDynamicPersistentTileSchedulerILi128ELi64ELi256ELi256ELb1ELb1ELb0ELb1ELb1ELb1EEEEEEEEEvNT_6ParamsE --------------------------
	.section	.nv.shared._ZN7cutlass13device_kernelIN5flash19enable_sm80_to_sm89INS1_16FlashAttnFwdSm80INS1_25CollectiveMainloopFwdSm80ILi8ELi1ELb0EN4cute5tupleIJNS5_1CILi128EEENS7_ILi64EEENS7_ILi192EEEEEELi192ENS_6half_tEfNS_4arch4Sm80ELb1ELb0ELb0ELb1ELb1ELb1ELb1ELb1EEENS1_21CollectiveEpilogueFwdINS6_IJS8_SA_S9_EEENS6_IJNS7_ILi1EEESI_SI_EEESC_SE_Li256ELb1ELb1ELb1ELb0EEENS1_36VarlenDynamicPersistentTileSchedulerILi128ELi64ELi256ELi256ELb1ELb1ELb0ELb1ELb1ELb1EEEEEEEEEvNT_6ParamsE,"aw",@nobits
	.sectionflags	@""
	.align	16


//--------------------- .nv.shared._ZN7cutlass13device_kernelIN5flash19enable_sm80_to_sm89INS1_16FlashAttnFwdSm80INS1_25CollectiveMainloopFwdSm80ILi8ELi2ELb0EN4cute5tupleIJNS5_1CILi128EEENS7_ILi64EEENS7_ILi192EEEEEELi192ENS_6half_tEfNS_4arch4Sm80ELb0ELb0ELb0ELb0ELb1ELb0ELb1ELb1EEENS1_21CollectiveEpilogueFwdINS6_IJS8_SA_S9_EEENS6_IJNS7_ILi1EEESI_SI_EEESC_SE_Li256ELb0ELb1ELb1ELb0EEENS1_19SingleTileSchedulerILb0ELb1ELb1ELi128EEEEEEEEEvNT_6ParamsE --------------------------
	.section	.nv.shared._ZN7cutlass13device_kernelIN5flash19enable_sm80_to_sm89INS1_16FlashAttnFwdSm80INS1_25CollectiveMainloopFwdSm80ILi8ELi2ELb0EN4cute5tupleIJNS5_1CILi128EEENS7_ILi64EEENS7_ILi192EEEEEELi192ENS_6half_tEfNS_4arch4Sm80ELb0ELb0ELb0ELb0ELb1ELb0ELb1ELb1EEENS1_21CollectiveEpilogueFwdINS6_IJS8_SA_S9_EEENS6_IJNS7_ILi1EEESI_SI_EEESC_SE_Li256ELb0ELb1ELb1ELb0EEENS1_19SingleTileSchedulerILb0ELb1ELb1ELi128EEEEEEEEEvNT_6ParamsE,"aw",@nobits
	.sectionflags	@""
	.align	16


//--------------------- .nv.shared._ZN7cutlass13device_kernelIN5flash19enable_sm80_to_sm89INS1_16FlashAttnFwdSm80INS1_25CollectiveMainloopFwdSm80ILi8ELi2ELb0EN4cute5tupleIJNS5_1CILi128EEENS7_ILi64EEENS7_ILi192EEEEEELi192ENS_6half_tEfNS_4arch4Sm80ELb0ELb0ELb0ELb1ELb1ELb0ELb1ELb1EEENS1_21CollectiveEpilogueFwdINS6_IJS8_SA_S9_EEENS6_IJNS7_ILi1EEESI_SI_EEESC_SE_Li256ELb1ELb1ELb1ELb0EEENS1_36VarlenDynamicPersistentTileSchedulerILi128ELi64ELi256ELi256ELb1ELb1ELb0ELb0ELb1ELb1EEEEEEEEEvNT_6ParamsE --------------------------
	.section	.nv.shared._ZN7cutlass13device_kernelIN5flash19enable_sm80_to_sm89INS1_16FlashAttnFwdSm80INS1_25CollectiveMainloopFwdSm80ILi8ELi2ELb0EN4cute5tupleIJNS5_1CILi128EEENS7_ILi64EEENS7_ILi192EEEEEELi192ENS_6half_tEfNS_4arch4Sm80ELb0ELb0ELb0ELb1ELb1ELb0ELb1ELb1EEENS1_21CollectiveEpilogueFwdINS6_IJS8_SA_S9_EEENS6_IJNS7_ILi1EEESI_SI_EEESC_SE_Li256ELb1ELb1ELb1ELb0EEENS1_36VarlenDynamicPersistentTileSchedulerILi128ELi64ELi256ELi256ELb1ELb1ELb0ELb0ELb1ELb1EEEEEEEEEvNT_6ParamsE,"aw",@nobits
	.sectionflags	@""
	.align	16


//--------------------- .nv.shared._ZN7cutlass13device_kernelIN5flash19enable_sm80_to_sm89INS1_16FlashAttnFwdSm80INS1_25CollectiveMainloopFwdSm80ILi8ELi2ELb0EN4cute5tupleIJNS5_1CILi128EEENS7_ILi64EEENS7_ILi192EEEEEELi192ENS_6half_tEfNS_4arch4Sm80ELb0ELb0ELb0ELb1ELb1ELb1ELb1ELb1EEENS1_21CollectiveEpilogueFwdINS6_IJS8_SA_S9_EEENS6_IJNS7_ILi1EEESI_SI_EEESC_SE_Li256ELb1ELb1ELb1ELb0EEENS1_36VarlenDynamicPersistentTileSchedulerILi128ELi64ELi256ELi256ELb1ELb1ELb0ELb0ELb1ELb1EEEEEEEEEvNT_6ParamsE --------------------------
	.section	.nv.shared._ZN7cutlass13device_kernelIN5flash19enable_sm80_to_sm89INS1_16FlashAttnFwdSm80INS1_25CollectiveMainloopFwdSm80ILi8ELi2ELb0EN4cute5tupleIJNS5_1CILi128EEENS7_ILi64EEENS7_ILi192EEEEEELi192ENS_6half_tEfNS_4arch4Sm80ELb0ELb0ELb0ELb1ELb1ELb1ELb1ELb1EEENS1_21CollectiveEpilogueFwdINS6_IJS8_SA_S9_EEENS6_IJNS7_ILi1EEESI_SI_EEESC_SE_Li256ELb1ELb1ELb1ELb0EEENS1_36VarlenDynamicPersistentTileSchedulerILi128ELi64ELi256ELi256ELb1ELb1ELb0ELb0ELb1ELb1EEEEEEEEEvNT_6ParamsE,"aw",@nobits
	.sectionflags	@""
	.align	16


//--------------------- .nv.shared._ZN7cutlass13device_kernelIN5flash19enable_sm80_to_sm89INS1_16FlashAttnFwdSm80INS1_25CollectiveMainloopFwdSm80ILi8ELi2ELb0EN4cute5tupleIJNS5_1CILi128EEENS7_ILi64EEENS7_ILi192EEEEEELi192ENS_6half_tEfNS_4arch4Sm80ELb0ELb1ELb0ELb0ELb1ELb0ELb1ELb1EEENS1_21CollectiveEpilogueFwdINS6_IJS8_SA_S9_EEENS6_IJNS7_ILi1EEESI_SI_EEESC_SE_Li256ELb0ELb1ELb1ELb0EEENS1_19SingleTileSchedulerILb0ELb1ELb1ELi128EEEEEEEEEvNT_6ParamsE --------------------------
	.section	.nv.shared._ZN7cutlass13device_kernelIN5flash19enable_sm80_to_sm89INS1_16FlashAttnFwdSm80INS1_25CollectiveMainloopFwdSm80ILi8ELi2ELb0EN4cute5tupleIJNS5_1CILi128EEENS7_ILi64EEENS7_ILi192EEEEEELi192ENS_6half_tEfNS_4arch4Sm80ELb0ELb1ELb0ELb0ELb1ELb0ELb1ELb1EEENS1_21CollectiveEpilogueFwdINS6_IJS8_SA_S9_EEENS6_IJNS7_ILi1EEESI_SI_EEESC_SE_Li256ELb0ELb1ELb1ELb0EEENS1_19SingleTileSchedulerILb0ELb1ELb1ELi128EEEEEEEEEvNT_6ParamsE,"aw",@nobits
	.sectionflags	@""
	.align	16


//--------------------- .nv.shared._ZN7cutlass13device_kernelIN5flash19enable_sm80_to_sm89INS1_16FlashAttnFwdSm80INS1_25CollectiveMainloopFwdSm80ILi8ELi2ELb0EN4cute5tupleIJNS5_1CILi128EEENS7_ILi64EEENS7_ILi192EEEEEELi192ENS_6half_tEfNS_4arch4Sm80ELb0ELb1ELb0ELb1ELb1ELb0ELb1ELb1EEENS1_21CollectiveEpilogueFwdINS6_IJS8_SA_S9_EEENS6_IJNS7_ILi1EEESI_SI_EEESC_SE_Li256ELb1ELb1ELb1ELb0EEENS1_36VarlenDynamicPersistentTileSchedulerILi128ELi64ELi256ELi256ELb1ELb1ELb0ELb1ELb0ELb1EEEEEEEEEvNT_6ParamsE --------------------------
	.section	.nv.shared._ZN7cutlass13device_kernelIN5flash19enable_sm80_to_sm89INS1_16FlashAttnFwdSm80INS1_25CollectiveMainloopFwdSm80ILi8ELi2ELb0EN4cute5tupleIJNS5_1CILi128EEENS7_ILi64EEENS7_ILi192EEEEEELi192ENS_6half_tEfNS_4arch4Sm80ELb0ELb1ELb0ELb1ELb1ELb0ELb1ELb1EEENS1_21CollectiveEpilogueFwdINS6_IJS8_SA_S9_EEENS6_IJNS7_ILi1EEESI_SI_EEESC_SE_Li256ELb1ELb1ELb1ELb0EEENS1_36VarlenDynamicPersistentTileSchedulerILi128ELi64ELi256ELi256ELb1ELb1ELb0ELb1ELb0ELb1EEEEEEEEEvNT_6ParamsE,"aw",@nobits
	.sectionflags	@""
	.align	16


//--------------------- .nv.shared._ZN7cutlass13device_kernelIN5flash19enable_sm80_to_sm89INS1_16FlashAttnFwdSm80INS1_25CollectiveMainloopFwdSm80ILi8ELi2ELb0EN4cute5tupleIJNS5_1CILi128EEENS7_ILi64EEENS7_ILi192EEEEEELi192ENS_6half_tEfNS_4arch4Sm80ELb0ELb1ELb0ELb1ELb1ELb1ELb1ELb1EEENS1_21CollectiveEpilogueFwdINS6_IJS8_SA_S9_EEENS6_IJNS7_ILi1EEESI_SI_EEESC_SE_Li256ELb1ELb1ELb1ELb0EEENS1_36VarlenDynamicPersistentTileSchedulerILi128ELi64ELi256ELi256ELb1ELb1ELb0ELb1ELb0ELb1EEEEEEEEEvNT_6ParamsE --------------------------
	.section	.nv.shared._ZN7cutlass13device_kernelIN5flash19enable_sm80_to_sm89INS1_16FlashAttnFwdSm80INS1_25CollectiveMainloopFwdSm80ILi8ELi2ELb0EN4cute5tupleIJNS5_1CILi128EEENS7_ILi64EEENS7_ILi192EEEEEELi192ENS_6half_tEfNS_4arch4Sm80ELb0ELb1ELb0ELb1ELb1ELb1ELb1ELb1EEENS1_21CollectiveEpilogueFwdINS6_IJS8_SA_S9_EEENS6_IJNS7_ILi1EEESI_SI_EEESC_SE_Li256ELb1ELb1ELb1ELb0EEENS1_36VarlenDynamicPersistentTileSchedulerILi128ELi64ELi256ELi256ELb1ELb1ELb0ELb1ELb0ELb1EEEEEEEEEvNT_6ParamsE,"aw",@nobits
	.sectionflags	@""
	.align	16


//--------------------- .nv.shared._ZN7cutlass13device_kernelIN5flash19enable_sm80_to_sm89INS1_16FlashAttnFwdSm80INS1_25CollectiveMainloopFwdSm80ILi8ELi2ELb0EN4cute5tupleIJNS5_1CILi128EEENS7_ILi64EEENS7_ILi192EEEEEELi192ENS_6half_tEfNS_4arch4Sm80ELb1ELb0ELb0ELb0ELb1ELb0ELb1ELb1EEENS1_21CollectiveEpilogueFwdINS6_IJS8_SA_S9_EEENS6_IJNS7_ILi1EEESI_SI_EEESC_SE_Li256ELb0ELb1ELb1ELb0EEENS1_30DynamicPersistentTileSchedulerILi256ELi256ELb1ELb1ELb0EEEEEEEEEvNT_6ParamsE --------------------------
	.section	.nv.shared._ZN7cutlass13device_kernelIN5flash19enable_sm80_to_sm89INS1_16FlashAttnFwdSm80INS1_25CollectiveMainloopFwdSm80ILi8ELi2ELb0EN4cute5tupleIJNS5_1CILi128EEENS7_ILi64EEENS7_ILi192EEEEEELi192ENS_6half_tEfNS_4arch4Sm80ELb1ELb0ELb0ELb0ELb1ELb0ELb1ELb1EEENS1_21CollectiveEpilogueFwdINS6_IJS8_SA_S9_EEENS6_IJNS7_ILi1EEESI_SI_EEESC_SE_Li256ELb0ELb1ELb1ELb0EEENS1_30DynamicPersistentTileSchedulerILi256ELi256ELb1ELb1ELb0EEEEEEEEEvNT_6ParamsE,"aw",@nobits
	.sectionflags	@""
	.align	16


//--------------------- .nv.shared._ZN7cutlass13device_kernelIN5flash19enable_sm80_to_sm89INS1_16FlashAttnFwdSm80INS1_25CollectiveMainloopFwdSm80ILi8ELi2ELb0EN4cute5tupleIJNS5_1CILi128EEENS7_ILi64EEENS7_ILi192EEEEEELi192ENS_6half_tEfNS_4arch4Sm80ELb1ELb0ELb0ELb1ELb1ELb0ELb1ELb1EEENS1_21CollectiveEpilogueFwdINS6_IJS8_SA_S9_EEENS6_IJNS7_ILi1EEESI_SI_EEESC_SE_Li256ELb1ELb1ELb1ELb0EEENS1_36VarlenDynamicPersistentTileSchedulerILi128ELi64ELi256ELi256ELb1ELb1ELb0ELb1ELb1ELb1EEEEEEEEEvNT_6ParamsE --------------------------
	.section	.nv.shared._ZN7cutlass13device_kernelIN5flash19enable_sm80_to_sm89INS1_16FlashAttnFwdSm80INS1_25CollectiveMainloopFwdSm80ILi8ELi2ELb0EN4cute5tupleIJNS5_1CILi128EEENS7_ILi64EEENS7_ILi192EEEEEELi192ENS_6half_tEfNS_4arch4Sm80ELb1ELb0ELb0ELb1ELb1ELb0ELb1ELb1EEENS1_21CollectiveEpilogueFwdINS6_IJS8_SA_S9_EEENS6_IJNS7_ILi1EEESI_SI_EEESC_SE_Li256ELb1ELb1ELb1ELb0EEENS1_36VarlenDynamicPersistentTileSchedulerILi128ELi64ELi256ELi256ELb1ELb1ELb0ELb1ELb1ELb1EEEEEEEEEvNT_6ParamsE,"aw",@nobits
	.sectionflags	@""
	.align	16


//--------------------- .nv.shared._ZN7cutlass13device_kernelIN5flash19enable_sm80_to_sm89INS1_16FlashAttnFwdSm80INS1_25CollectiveMainloopFwdSm80ILi8ELi2ELb0EN4cute5tupleIJNS5_1CILi128EEENS7_ILi64EEENS7_ILi192EEEEEELi192ENS_6half_tEfNS_4arch4Sm80ELb1ELb0ELb0ELb1ELb1ELb1ELb1ELb1EEENS1_21CollectiveEpilogueFwdINS6_IJS8_SA_S9_EEENS6_IJNS7_ILi1EEESI_SI_EEESC_SE_Li256ELb1ELb1ELb1ELb0EEENS1_36VarlenDynamicPersistentTileSchedulerILi128ELi64ELi256ELi256ELb1ELb1ELb0ELb1ELb1ELb1EEEEEEEEEvNT_6ParamsE --------------------------
	.section	.nv.shared._ZN7cutlass13device_kernelIN5flash19enable_sm80_to_sm89INS1_16FlashAttnFwdSm80INS1_25CollectiveMainloopFwdSm80ILi8ELi2ELb0EN4cute5tupleIJNS5_1CILi128EEENS7_ILi64EEENS7_ILi192EEEEEELi192ENS_6half_tEfNS_4arch4Sm80ELb1ELb0ELb0ELb1ELb1ELb1ELb1ELb1EEENS1_21CollectiveEpilogueFwdINS6_IJS8_SA_S9_EEENS6_IJNS7_ILi1EEESI_SI_EEESC_SE_Li256ELb1ELb1ELb1ELb0EEENS1_36VarlenDynamicPersistentTileSchedulerILi128ELi64ELi256ELi256ELb1ELb1ELb0ELb1ELb1ELb1EEEEEEEEEvNT_6ParamsE,"aw",@nobits
	.sectionflags	@""
	.align	16
